// Copyright (c) 2024, Jay Shah, Ganesh Bikshandi, Ying Zhang, Vijay Thakkar, Pradeep Ramani, Tri Dao.
// Splitting the different template instantiations to different files to speed up compilation.
// This file is auto-generated. See "generate_kernels.py"

#include "flash_fwd_launch_template.h"

#ifndef FLASHATTENTION_DISABLE_HDIM64
template void run_mha_fwd_<90, cutlass::half_t, 64, 512, true, false, true, true>(Flash_fwd_params &params, cudaStream_t stream);
#endif


// ===== COMPILED SASS (sm_90a) =====

	.target	sm_90a

	.elftype	@"ET_EXEC"


//--------------------- .note.nv.tkinfo           --------------------------
	.section	.note.nv.tkinfo,"",@"SHT_NOTE"
	.sectionflags	@"SHF_NOTE_NV_TKINFO"
	.tkinfo
        /*0018*/ 	.word	0x00000002
        /*0030*/ 	.string	""
        /*0030*/ 	.string	"ptxas"
        /*0030*/ 	.string	"Cuda compilation tools, release 13.0, V13.0.88"
        /*0030*/ 	.string	"Build cuda_13.0.r13.0/compiler.36424714_0"
        /*0030*/ 	.string	"-arch sm_90a -m 64 "



//--------------------- .note.nv.cuinfo           --------------------------
	.section	.note.nv.cuinfo,"",@"SHT_NOTE"
	.sectionflags	@"SHF_NOTE_NV_CUINFO"
        /*0018*/ 	.short	0x0002
        /*001a*/ 	.short	0x005a
        /*001c*/ 	.short	0x0082
	.zero		2


//--------------------- .nv.info                  --------------------------
	.section	.nv.info,"",@"SHT_CUDA_INFO"
	.align	4


	//----- nvinfo : EIATTR_REGCOUNT
	.align		4
        /*0000*/ 	.byte	0x04, 0x2f
        /*0002*/ 	.short	(.L_20 - .L_19)
	.align		4
.L_19:
        /*0004*/ 	.word	index@(_ZN7cutlass13device_kernelIN5flash11enable_sm90INS1_16FlashAttnFwdSm90INS1_25CollectiveMainloopFwdSm90ILi2EN4cute5tupleIJNS5_1CILi1EEES8_S8_EEENS6_IJNS7_ILi64EEESA_SA_EEELi512ENS_6half_tEfNS_4arch4Sm90ELb1ELb0ELb1ELb1ELb0ELb1ELb1ELb0ELb0ELb1ELb1ELb0EEENS1_21CollectiveEpilogueFwdINS6_IJSA_NS7_ILi512EEESA_EEES9_SC_SE_Li256ELb1ELb1ELb1ELb0EEENS1_36VarlenDynamicPersistentTileSchedulerILi64ELi64ELi256ELi128ELb1ELb1ELb1ELb1ELb1ELb1EEEEEEEEEvNT_6ParamsE)
        /*0008*/ 	.word	0x000000a8


	//----- nvinfo : EIATTR_FRAME_SIZE
	.align		4
.L_20:
        /*000c*/ 	.byte	0x04, 0x11
        /*000e*/ 	.short	(.L_22 - .L_21)
	.align		4
.L_21:
        /*0010*/ 	.word	index@(_ZN7cutlass13device_kernelIN5flash11enable_sm90INS1_16FlashAttnFwdSm90INS1_25CollectiveMainloopFwdSm90ILi2EN4cute5tupleIJNS5_1CILi1EEES8_S8_EEENS6_IJNS7_ILi64EEESA_SA_EEELi512ENS_6half_tEfNS_4arch4Sm90ELb1ELb0ELb1ELb1ELb0ELb1ELb1ELb0ELb0ELb1ELb1ELb0EEENS1_21CollectiveEpilogueFwdINS6_IJSA_NS7_ILi512EEESA_EEES9_SC_SE_Li256ELb1ELb1ELb1ELb0EEENS1_36VarlenDynamicPersistentTileSchedulerILi64ELi64ELi256ELi128ELb1ELb1ELb1ELb1ELb1ELb1EEEEEEEEEvNT_6ParamsE)
        /*0014*/ 	.word	0x00000088


	//----- nvinfo : EIATTR_REGCOUNT
	.align		4
.L_22:
        /*0018*/ 	.byte	0x04, 0x2f
        /*001a*/ 	.short	(.L_24 - .L_23)
	.align		4
.L_23:
        /*001c*/ 	.word	index@(_ZN7cutlass13device_kernelIN5flash11enable_sm90INS1_16FlashAttnFwdSm90INS1_25CollectiveMainloopFwdSm90ILi2EN4cute5tupleIJNS5_1CILi1EEES8_S8_EEENS6_IJNS7_ILi64EEESA_SA_EEELi512ENS_6half_tEfNS_4arch4Sm90ELb1ELb0ELb1ELb1ELb0ELb0ELb1ELb0ELb0ELb1ELb1ELb0EEENS1_21CollectiveEpilogueFwdINS6_IJSA_NS7_ILi512EEESA_EEES9_SC_SE_Li256ELb1ELb1ELb1ELb0EEENS1_36VarlenDynamicPersistentTileSchedulerILi64ELi64ELi256ELi128ELb1ELb1ELb1ELb1ELb1ELb1EEEEEEEEEvNT_6ParamsE)
        /*0020*/ 	.word	0x000000a8


	//----- nvinfo : EIATTR_FRAME_SIZE
	.align		4
.L_24:
        /*0024*/ 	.byte	0x04, 0x11
        /*0026*/ 	.short	(.L_26 - .L_25)
	.align		4
.L_25:
        /*0028*/ 	.word	index@(_ZN7cutlass13device_kernelIN5flash11enable_sm90INS1_16FlashAttnFwdSm90INS1_25CollectiveMainloopFwdSm90ILi2EN4cute5tupleIJNS5_1CILi1EEES8_S8_EEENS6_IJNS7_ILi64EEESA_SA_EEELi512ENS_6half_tEfNS_4arch4Sm90ELb1ELb0ELb1ELb1ELb0ELb0ELb1ELb0ELb0ELb1ELb1ELb0EEENS1_21CollectiveEpilogueFwdINS6_IJSA_NS7_ILi512EEESA_EEES9_SC_SE_Li256ELb1ELb1ELb1ELb0EEENS1_36VarlenDynamicPersistentTileSchedulerILi64ELi64ELi256ELi128ELb1ELb1ELb1ELb1ELb1ELb1EEEEEEEEEvNT_6ParamsE)
        /*002c*/ 	.word	0x00000078


	//----- nvinfo : EIATTR_REGCOUNT
	.align		4
.L_26:
        /*0030*/ 	.byte	0x04, 0x2f
        /*0032*/ 	.short	(.L_28 - .L_27)
	.align		4
.L_27:
        /*0034*/ 	.word	index@(_ZN7cutlass13device_kernelIN5flash11enable_sm90INS1_16FlashAttnFwdSm90INS1_25CollectiveMainloopFwdSm90ILi2EN4cute5tupleIJNS5_1CILi1EEES8_S8_EEENS6_IJNS7_ILi64EEESA_SA_EEELi512ENS_6half_tEfNS_4arch4Sm90ELb1ELb0ELb1ELb1ELb0ELb1ELb0ELb0ELb0ELb1ELb1ELb0EEENS1_21CollectiveEpilogueFwdINS6_IJSA_NS7_ILi512EEESA_EEES9_SC_SE_Li256ELb1ELb1ELb1ELb0EEENS1_36VarlenDynamicPersistentTileSchedulerILi64ELi64ELi256ELi128ELb1ELb1ELb1ELb1ELb1ELb1EEEEEEEEEvNT_6ParamsE)
        /*0038*/ 	.word	0x000000a8


	//----- nvinfo : EIATTR_FRAME_SIZE
	.align		4
.L_28:
        /*003c*/ 	.byte	0x04, 0x11
        /*003e*/ 	.short	(.L_30 - .L_29)
	.align		4
.L_29:
        /*0040*/ 	.word	index@(_ZN7cutlass13device_kernelIN5flash11enable_sm90INS1_16FlashAttnFwdSm90INS1_25CollectiveMainloopFwdSm90ILi2EN4cute5tupleIJNS5_1CILi1EEES8_S8_EEENS6_IJNS7_ILi64EEESA_SA_EEELi512ENS_6half_tEfNS_4arch4Sm90ELb1ELb0ELb1ELb1ELb0ELb1ELb0ELb0ELb0ELb1ELb1ELb0EEENS1_21CollectiveEpilogueFwdINS6_IJSA_NS7_ILi512EEESA_EEES9_SC_SE_Li256ELb1ELb1ELb1ELb0EEENS1_36VarlenDynamicPersistentTileSchedulerILi64ELi64ELi256ELi128ELb1ELb1ELb1ELb1ELb1ELb1EEEEEEEEEvNT_6ParamsE)
        /*0044*/ 	.word	0x00000070


	//----- nvinfo : EIATTR_REGCOUNT
	.align		4
.L_30:
        /*0048*/ 	.byte	0x04, 0x2f
        /*004a*/ 	.short	(.L_32 - .L_31)
	.align		4
.L_31:
        /*004c*/ 	.word	index@(_ZN7cutlass13device_kernelIN5flash11enable_sm90INS1_16FlashAttnFwdSm90INS1_25CollectiveMainloopFwdSm90ILi2EN4cute5tupleIJNS5_1CILi1EEES8_S8_EEENS6_IJNS7_ILi64EEESA_SA_EEELi512ENS_6half_tEfNS_4arch4Sm90ELb1ELb0ELb1ELb1ELb0ELb0ELb0ELb0ELb0ELb1ELb1ELb0EEENS1_21CollectiveEpilogueFwdINS6_IJSA_NS7_ILi512EEESA_EEES9_SC_SE_Li256ELb1ELb1ELb1ELb0EEENS1_36VarlenDynamicPersistentTileSchedulerILi64ELi64ELi256ELi128ELb1ELb1ELb1ELb1ELb1ELb1EEEEEEEEEvNT_6ParamsE)
        /*0050*/ 	.word	0x000000a8


	//----- nvinfo : EIATTR_FRAME_SIZE
	.align		4
.L_32:
        /*0054*/ 	.byte	0x04, 0x11
        /*0056*/ 	.short	(.L_34 - .L_33)
	.align		4
.L_33:
        /*0058*/ 	.word	index@(_ZN7cutlass13device_kernelIN5flash11enable_sm90INS1_16FlashAttnFwdSm90INS1_25CollectiveMainloopFwdSm90ILi2EN4cute5tupleIJNS5_1CILi1EEES8_S8_EEENS6_IJNS7_ILi64EEESA_SA_EEELi512ENS_6half_tEfNS_4arch4Sm90ELb1ELb0ELb1ELb1ELb0ELb0ELb0ELb0ELb0ELb1ELb1ELb0EEENS1_21CollectiveEpilogueFwdINS6_IJSA_NS7_ILi512EEESA_EEES9_SC_SE_Li256ELb1ELb1ELb1ELb0EEENS1_36VarlenDynamicPersistentTileSchedulerILi64ELi64ELi256ELi128ELb1ELb1ELb1ELb1ELb1ELb1EEEEEEEEEvNT_6ParamsE)
        /*005c*/ 	.word	0x00000060


	//----- nvinfo : EIATTR_REGCOUNT
	.align		4
.L_34:
        /*0060*/ 	.byte	0x04, 0x2f
        /*0062*/ 	.short	(.L_36 - .L_35)
	.align		4
.L_35:
        /*0064*/ 	.word	index@(_ZN7cutlass13device_kernelIN5flash11enable_sm90INS1_16FlashAttnFwdSm90INS1_25CollectiveMainloopFwdSm90ILi2EN4cute5tupleIJNS5_1CILi1EEES8_S8_EEENS6_IJNS7_ILi64EEESA_SA_EEELi512ENS_6half_tEfNS_4arch4Sm90ELb1ELb0ELb1ELb0ELb0ELb0ELb1ELb0ELb0ELb1ELb1ELb0EEENS1_21CollectiveEpilogueFwdINS6_IJSA_NS7_ILi512EEESA_EEES9_SC_SE_Li256ELb0ELb1ELb1ELb0EEENS1_19SingleTileSchedulerILb0ELb1ELb1ELi64EEEEEEEEEvNT_6ParamsE)
        /*0068*/ 	.word	0x000000a8


	//----- nvinfo : EIATTR_FRAME_SIZE
	.align		4
.L_36:
        /*006c*/ 	.byte	0x04, 0x11
        /*006e*/ 	.short	(.L_38 - .L_37)
	.align		4
.L_37:
        /*0070*/ 	.word	index@(_ZN7cutlass13device_kernelIN5flash11enable_sm90INS1_16FlashAttnFwdSm90INS1_25CollectiveMainloopFwdSm90ILi2EN4cute5tupleIJNS5_1CILi1EEES8_S8_EEENS6_IJNS7_ILi64EEESA_SA_EEELi512ENS_6half_tEfNS_4arch4Sm90ELb1ELb0ELb1ELb0ELb0ELb0ELb1ELb0ELb0ELb1ELb1ELb0EEENS1_21CollectiveEpilogueFwdINS6_IJSA_NS7_ILi512EEESA_EEES9_SC_SE_Li256ELb0ELb1ELb1ELb0EEENS1_19SingleTileSchedulerILb0ELb1ELb1ELi64EEEEEEEEEvNT_6ParamsE)
        /*0074*/ 	.word	0x00000038


	//----- nvinfo : EIATTR_REGCOUNT
	.align		4
.L_38:
        /*0078*/ 	.byte	0x04, 0x2f
        /*007a*/ 	.short	(.L_40 - .L_39)
	.align		4
.L_39:
        /*007c*/ 	.word	index@(_ZN7cutlass13device_kernelIN5flash11enable_sm90INS1_16FlashAttnFwdSm90INS1_25CollectiveMainloopFwdSm90ILi2EN4cute5tupleIJNS5_1CILi1EEES8_S8_EEENS6_IJNS7_ILi64EEESA_SA_EEELi512ENS_6half_tEfNS_4arch4Sm90ELb1ELb0ELb1ELb0ELb0ELb0ELb0ELb0ELb0ELb1ELb1ELb0EEENS1_21CollectiveEpilogueFwdINS6_IJSA_NS7_ILi512EEESA_EEES9_SC_SE_Li256ELb0ELb1ELb1ELb0EEENS1_19SingleTileSchedulerILb0ELb1ELb1ELi64EEEEEEEEEvNT_6ParamsE)
        /*0080*/ 	.word	0x000000a8


	//----- nvinfo : EIATTR_FRAME_SIZE
	.align		4
.L_40:
        /*0084*/ 	.byte	0x04, 0x11
        /*0086*/ 	.short	(.L_42 - .L_41)
	.align		4
.L_41:
        /*0088*/ 	.word	index@(_ZN7cutlass13device_kernelIN5flash11enable_sm90INS1_16FlashAttnFwdSm90INS1_25CollectiveMainloopFwdSm90ILi2EN4cute5tupleIJNS5_1CILi1EEES8_S8_EEENS6_IJNS7_ILi64EEESA_SA_EEELi512ENS_6half_tEfNS_4arch4Sm90ELb1ELb0ELb1ELb0ELb0ELb0ELb0ELb0ELb0ELb1ELb1ELb0EEENS1_21CollectiveEpilogueFwdINS6_IJSA_NS7_ILi512EEESA_EEES9_SC_SE_Li256ELb0ELb1ELb1ELb0EEENS1_19SingleTileSchedulerILb0ELb1ELb1ELi64EEEEEEEEEvNT_6ParamsE)
        /*008c*/ 	.word	0x00000010


	//----- nvinfo : EIATTR_REGCOUNT
	.align		4
.L_42:
        /*0090*/ 	.byte	0x04, 0x2f
        /*0092*/ 	.short	(.L_44 - .L_43)
	.align		4
.L_43:
        /*0094*/ 	.word	index@(_ZN7cutlass13device_kernelIN5flash11enable_sm90INS1_16FlashAttnFwdSm90INS1_25CollectiveMainloopFwdSm90ILi2EN4cute5tupleIJNS5_1CILi1EEES8_S8_EEENS6_IJNS7_ILi64EEESA_SA_EEELi512ENS_6half_tEfNS_4arch4Sm90ELb0ELb1ELb1ELb1ELb0ELb1ELb1ELb0ELb0ELb1ELb1ELb0EEENS1_21CollectiveEpilogueFwdINS6_IJSA_NS7_ILi512EEESA_EEES9_SC_SE_Li256ELb1ELb1ELb1ELb0EEENS1_36VarlenDynamicPersistentTileSchedulerILi64ELi64ELi256ELi128ELb1ELb1ELb1ELb1ELb0ELb1EEEEEEEEEvNT_6ParamsE)
        /*0098*/ 	.word	0x000000a8


	//----- nvinfo : EIATTR_FRAME_SIZE
	.align		4
.L_44:
        /*009c*/ 	.byte	0x04, 0x11
        /*009e*/ 	.short	(.L_46 - .L_45)
	.align		4
.L_45:
        /*00a0*/ 	.word	index@($_ZN7cutlass13device_kernelIN5flash11enable_sm90INS1_16FlashAttnFwdSm90INS1_25CollectiveMainloopFwdSm90ILi2EN4cute5tupleIJNS5_1CILi1EEES8_S8_EEENS6_IJNS7_ILi64EEESA_SA_EEELi512ENS_6half_tEfNS_4arch4Sm90ELb0ELb1ELb1ELb1ELb0ELb1ELb1ELb0ELb0ELb1ELb1ELb0EEENS1_21CollectiveEpilogueFwdINS6_IJSA_NS7_ILi512EEESA_EEES9_SC_SE_Li256ELb1ELb1ELb1ELb0EEENS1_36VarlenDynamicPersistentTileSchedulerILi64ELi64ELi256ELi128ELb1ELb1ELb1ELb1ELb0ELb1EEEEEEEEEvNT_6ParamsE$_ZZN5flash25CollectiveMainloopFwdSm90ILi2EN4cute5tupleIJNS1_1CILi1EEES4_S4_EEENS2_IJNS3_ILi64EEES6_S6_EEELi512EN7cutlass6half_tEfNS8_4arch4Sm90ELb0ELb1ELb1ELb1ELb0ELb1ELb1ELb0ELb0ELb1ELb1ELb0EE3mmaINS_16FlashAttnFwdSm90ISC_NS_21CollectiveEpilogueFwdINS2_IJS6_NS3_ILi512EEES6_EEES5_S9_SB_Li256ELb1ELb1ELb1ELb0EEENS_36VarlenDynamicPersistentTileSchedulerILi64ELi64ELi256ELi128ELb1ELb1ELb1ELb1ELb0ELb1EEEE13SharedStorageENS1_6TensorINS1_11ArrayEngineIfLm128EEENS1_6LayoutINS2_IJNS2_IJNS3_ILi2EEESR_NS3_ILi32EEEEEES4_S4_EEENS2_IJNS2_IJS4_SR_NS3_ILi4EEEEEENS3_ILi0EEESX_EEEEEEENS_7SoftmaxILi2ELi0EEEEEbRKNSC_6ParamsENS8_25PipelineTmaAsyncNoClusterILi2ENS8_16PipelineTmaAsyncILi2EEEEES19_RNS8_13PipelineStateILj2EEERT0_RT1_iRiRKNS_16SeqlenInfoQKNewKILb1ELb1EEENS2_IJiiiiEEERT_ENKUliT_T0_T1_E_clIZSD_ISM_S10_S12_EbS15_S19_S19_S1C_S1E_S1G_iS1H_S1L_S1M_S1O_EUlRS1P_iE0_NS3_ILb1EEES1W_EEDaiS1P_S1Q_S1R_)
        /*00a4*/ 	.word	0x000004f0


	//----- nvinfo : EIATTR_FRAME_SIZE
	.align		4
.L_46:
        /*00a8*/ 	.byte	0x04, 0x11
        /*00aa*/ 	.short	(.L_48 - .L_47)
	.align		4
.L_47:
        /*00ac*/ 	.word	index@(_ZN7cutlass13device_kernelIN5flash11enable_sm90INS1_16FlashAttnFwdSm90INS1_25CollectiveMainloopFwdSm90ILi2EN4cute5tupleIJNS5_1CILi1EEES8_S8_EEENS6_IJNS7_ILi64EEESA_SA_EEELi512ENS_6half_tEfNS_4arch4Sm90ELb0ELb1ELb1ELb1ELb0ELb1ELb1ELb0ELb0ELb1ELb1ELb0EEENS1_21CollectiveEpilogueFwdINS6_IJSA_NS7_ILi512EEESA_EEES9_SC_SE_Li256ELb1ELb1ELb1ELb0EEENS1_36VarlenDynamicPersistentTileSchedulerILi64ELi64ELi256ELi128ELb1ELb1ELb1ELb1ELb0ELb1EEEEEEEEEvNT_6ParamsE)
        /*00b0*/ 	.word	0x000004f0


	//----- nvinfo : EIATTR_REGCOUNT
	.align		4
.L_48:
        /*00b4*/ 	.byte	0x04, 0x2f
        /*00b6*/ 	.short	(.L_50 - .L_49)
	.align		4
.L_49:
        /*00b8*/ 	.word	index@(_ZN7cutlass13device_kernelIN5flash11enable_sm90INS1_16FlashAttnFwdSm90INS1_25CollectiveMainloopFwdSm90ILi2EN4cute5tupleIJNS5_1CILi1EEES8_S8_EEENS6_IJNS7_ILi64EEESA_SA_EEELi512ENS_6half_tEfNS_4arch4Sm90ELb0ELb1ELb1ELb1ELb0ELb0ELb1ELb0ELb0ELb1ELb1ELb0EEENS1_21CollectiveEpilogueFwdINS6_IJSA_NS7_ILi512EEESA_EEES9_SC_SE_Li256ELb1ELb1ELb1ELb0EEENS1_36VarlenDynamicPersistentTileSchedulerILi64ELi64ELi256ELi128ELb1ELb1ELb1ELb1ELb0ELb1EEEEEEEEEvNT_6ParamsE)
        /*00bc*/ 	.word	0x000000a8


	//----- nvinfo : EIATTR_FRAME_SIZE
	.align		4
.L_50:
        /*00c0*/ 	.byte	0x04, 0x11
        /*00c2*/ 	.short	(.L_52 - .L_51)
	.align		4
.L_51:
        /*00c4*/ 	.word	index@($_ZN7cutlass13device_kernelIN5flash11enable_sm90INS1_16FlashAttnFwdSm90INS1_25CollectiveMainloopFwdSm90ILi2EN4cute5tupleIJNS5_1CILi1EEES8_S8_EEENS6_IJNS7_ILi64EEESA_SA_EEELi512ENS_6half_tEfNS_4arch4Sm90ELb0ELb1ELb1ELb1ELb0ELb0ELb1ELb0ELb0ELb1ELb1ELb0EEENS1_21CollectiveEpilogueFwdINS6_IJSA_NS7_ILi512EEESA_EEES9_SC_SE_Li256ELb1ELb1ELb1ELb0EEENS1_36VarlenDynamicPersistentTileSchedulerILi64ELi64ELi256ELi128ELb1ELb1ELb1ELb1ELb0ELb1EEEEEEEEEvNT_6ParamsE$_ZZN5flash25CollectiveMainloopFwdSm90ILi2EN4cute5tupleIJNS1_1CILi1EEES4_S4_EEENS2_IJNS3_ILi64EEES6_S6_EEELi512EN7cutlass6half_tEfNS8_4arch4Sm90ELb0ELb1ELb1ELb1ELb0ELb0ELb1ELb0ELb0ELb1ELb1ELb0EE3mmaINS_16FlashAttnFwdSm90ISC_NS_21CollectiveEpilogueFwdINS2_IJS6_NS3_ILi512EEES6_EEES5_S9_SB_Li256ELb1ELb1ELb1ELb0EEENS_36VarlenDynamicPersistentTileSchedulerILi64ELi64ELi256ELi128ELb1ELb1ELb1ELb1ELb0ELb1EEEE13SharedStorageENS1_6TensorINS1_11ArrayEngineIfLm128EEENS1_6LayoutINS2_IJNS2_IJNS3_ILi2EEESR_NS3_ILi32EEEEEES4_S4_EEENS2_IJNS2_IJS4_SR_NS3_ILi4EEEEEENS3_ILi0EEESX_EEEEEEENS_7SoftmaxILi2ELi0EEEEEbRKNSC_6ParamsENS8_25PipelineTmaAsyncNoClusterILi2ENS8_16PipelineTmaAsyncILi2EEEEES19_RNS8_13PipelineStateILj2EEERT0_RT1_iRiRKNS_16SeqlenInfoQKNewKILb1ELb0EEENS2_IJiiiiEEERT_ENKUliT_T0_T1_E_clIZSD_ISM_S10_S12_EbS15_S19_S19_S1C_S1E_S1G_iS1H_S1L_S1M_S1O_EUlRS1P_iE1_NS3_ILb0EEENS3_ILb1EEEEEDaiS1P_S1Q_S1R_)
        /*00c8*/ 	.word	0x000004c0


	//----- nvinfo : EIATTR_FRAME_SIZE
	.align		4
.L_52:
        /*00cc*/ 	.byte	0x04, 0x11
        /*00ce*/ 	.short	(.L_54 - .L_53)
	.align		4
.L_53:
        /*00d0*/ 	.word	index@(_ZN7cutlass13device_kernelIN5flash11enable_sm90INS1_16FlashAttnFwdSm90INS1_25CollectiveMainloopFwdSm90ILi2EN4cute5tupleIJNS5_1CILi1EEES8_S8_EEENS6_IJNS7_ILi64EEESA_SA_EEELi512ENS_6half_tEfNS_4arch4Sm90ELb0ELb1ELb1ELb1ELb0ELb0ELb1ELb0ELb0ELb1ELb1ELb0EEENS1_21CollectiveEpilogueFwdINS6_IJSA_NS7_ILi512EEESA_EEES9_SC_SE_Li256ELb1ELb1ELb1ELb0EEENS1_36VarlenDynamicPersistentTileSchedulerILi64ELi64ELi256ELi128ELb1ELb1ELb1ELb1ELb0ELb1EEEEEEEEEvNT_6ParamsE)
        /*00d4*/ 	.word	0x000004c0


	//----- nvinfo : EIATTR_REGCOUNT
	.align		4
.L_54:
        /*00d8*/ 	.byte	0x04, 0x2f
        /*00da*/ 	.short	(.L_56 - .L_55)
	.align		4
.L_55:
        /*00dc*/ 	.word	index@(_ZN7cutlass13device_kernelIN5flash11enable_sm90INS1_16FlashAttnFwdSm90INS1_25CollectiveMainloopFwdSm90ILi2EN4cute5tupleIJNS5_1CILi1EEES8_S8_EEENS6_IJNS7_ILi64EEESA_SA_EEELi512ENS_6half_tEfNS_4arch4Sm90ELb0ELb1ELb1ELb1ELb0ELb1ELb0ELb0ELb0ELb1ELb1ELb0EEENS1_21CollectiveEpilogueFwdINS6_IJSA_NS7_ILi512EEESA_EEES9_SC_SE_Li256ELb1ELb1ELb1ELb0EEENS1_36VarlenDynamicPersistentTileSchedulerILi64ELi64ELi256ELi128ELb1ELb1ELb1ELb1ELb0ELb1EEEEEEEEEvNT_6ParamsE)
        /*00e0*/ 	.word	0x000000a8


	//----- nvinfo : EIATTR_FRAME_SIZE
	.align		4
.L_56:
        /*00e4*/ 	.byte	0x04, 0x11
        /*00e6*/ 	.short	(.L_58 - .L_57)
	.align		4
.L_57:
        /*00e8*/ 	.word	index@(_ZN7cutlass13device_kernelIN5flash11enable_sm90INS1_16FlashAttnFwdSm90INS1_25CollectiveMainloopFwdSm90ILi2EN4cute5tupleIJNS5_1CILi1EEES8_S8_EEENS6_IJNS7_ILi64EEESA_SA_EEELi512ENS_6half_tEfNS_4arch4Sm90ELb0ELb1ELb1ELb1ELb0ELb1ELb0ELb0ELb0ELb1ELb1ELb0EEENS1_21CollectiveEpilogueFwdINS6_IJSA_NS7_ILi512EEESA_EEES9_SC_SE_Li256ELb1ELb1ELb1ELb0EEENS1_36VarlenDynamicPersistentTileSchedulerILi64ELi64ELi256ELi128ELb1ELb1ELb1ELb1ELb0ELb1EEEEEEEEEvNT_6ParamsE)
        /*00ec*/ 	.word	0x00000070


	//----- nvinfo : EIATTR_REGCOUNT
	.align		4
.L_58:
        /*00f0*/ 	.byte	0x04, 0x2f
        /*00f2*/ 	.short	(.L_60 - .L_59)
	.align		4
.L_59:
        /*00f4*/ 	.word	index@(_ZN7cutlass13device_kernelIN5flash11enable_sm90INS1_16FlashAttnFwdSm90INS1_25CollectiveMainloopFwdSm90ILi2EN4cute5tupleIJNS5_1CILi1EEES8_S8_EEENS6_IJNS7_ILi64EEESA_SA_EEELi512ENS_6half_tEfNS_4arch4Sm90ELb0ELb1ELb1ELb1ELb0ELb0ELb0ELb0ELb0ELb1ELb1ELb0EEENS1_21CollectiveEpilogueFwdINS6_IJSA_NS7_ILi512EEESA_EEES9_SC_SE_Li256ELb1ELb1ELb1ELb0EEENS1_36VarlenDynamicPersistentTileSchedulerILi64ELi64ELi256ELi128ELb1ELb1ELb1ELb1ELb0ELb1EEEEEEEEEvNT_6ParamsE)
        /*00f8*/ 	.word	0x000000a8


	//----- nvinfo : EIATTR_FRAME_SIZE
	.align		4
.L_60:
        /*00fc*/ 	.byte	0x04, 0x11
        /*00fe*/ 	.short	(.L_62 - .L_61)
	.align		4
.L_61:
        /*0100*/ 	.word	index@(_ZN7cutlass13device_kernelIN5flash11enable_sm90INS1_16FlashAttnFwdSm90INS1_25CollectiveMainloopFwdSm90ILi2EN4cute5tupleIJNS5_1CILi1EEES8_S8_EEENS6_IJNS7_ILi64EEESA_SA_EEELi512ENS_6half_tEfNS_4arch4Sm90ELb0ELb1ELb1ELb1ELb0ELb0ELb0ELb0ELb0ELb1ELb1ELb0EEENS1_21CollectiveEpilogueFwdINS6_IJSA_NS7_ILi512EEESA_EEES9_SC_SE_Li256ELb1ELb1ELb1ELb0EEENS1_36VarlenDynamicPersistentTileSchedulerILi64ELi64ELi256ELi128ELb1ELb1ELb1ELb1ELb0ELb1EEEEEEEEEvNT_6ParamsE)
        /*0104*/ 	.word	0x00000060


	//----- nvinfo : EIATTR_REGCOUNT
	.align		4
.L_62:
        /*0108*/ 	.byte	0x04, 0x2f
        /*010a*/ 	.short	(.L_64 - .L_63)
	.align		4
.L_63:
        /*010c*/ 	.word	index@(_ZN7cutlass13device_kernelIN5flash11enable_sm90INS1_16FlashAttnFwdSm90INS1_25CollectiveMainloopFwdSm90ILi2EN4cute5tupleIJNS5_1CILi1EEES8_S8_EEENS6_IJNS7_ILi64EEESA_SA_EEELi512ENS_6half_tEfNS_4arch4Sm90ELb0ELb1ELb1ELb0ELb0ELb0ELb1ELb0ELb0ELb1ELb1ELb0EEENS1_21CollectiveEpilogueFwdINS6_IJSA_NS7_ILi512EEESA_EEES9_SC_SE_Li256ELb0ELb1ELb1ELb0EEENS1_19SingleTileSchedulerILb0ELb1ELb1ELi64EEEEEEEEEvNT_6ParamsE)
        /*0110*/ 	.word	0x000000a8


	//----- nvinfo : EIATTR_FRAME_SIZE
	.align		4
.L_64:
        /*0114*/ 	.byte	0x04, 0x11
        /*0116*/ 	.short	(.L_66 - .L_65)
	.align		4
.L_65:
        /*0118*/ 	.word	index@($_ZN7cutlass13device_kernelIN5flash11enable_sm90INS1_16FlashAttnFwdSm90INS1_25CollectiveMainloopFwdSm90ILi2EN4cute5tupleIJNS5_1CILi1EEES8_S8_EEENS6_IJNS7_ILi64EEESA_SA_EEELi512ENS_6half_tEfNS_4arch4Sm90ELb0ELb1ELb1ELb0ELb0ELb0ELb1ELb0ELb0ELb1ELb1ELb0EEENS1_21CollectiveEpilogueFwdINS6_IJSA_NS7_ILi512EEESA_EEES9_SC_SE_Li256ELb0ELb1ELb1ELb0EEENS1_19SingleTileSchedulerILb0ELb1ELb1ELi64EEEEEEEEEvNT_6ParamsE$_ZZN5flash25CollectiveMainloopFwdSm90ILi2EN4cute5tupleIJNS1_1CILi1EEES4_S4_EEENS2_IJNS3_ILi64EEES6_S6_EEELi512EN7cutlass6half_tEfNS8_4arch4Sm90ELb0ELb1ELb1ELb0ELb0ELb0ELb1ELb0ELb0ELb1ELb1ELb0EE3mmaINS_16FlashAttnFwdSm90ISC_NS_21CollectiveEpilogueFwdINS2_IJS6_NS3_ILi512EEES6_EEES5_S9_SB_Li256ELb0ELb1ELb1ELb0EEENS_19SingleTileSchedulerILb0ELb1ELb1ELi64EEEE13SharedStorageENS1_6TensorINS1_11ArrayEngineIfLm128EEENS1_6LayoutINS2_IJNS2_IJNS3_ILi2EEESR_NS3_ILi32EEEEEES4_S4_EEENS2_IJNS2_IJS4_SR_NS3_ILi4EEEEEENS3_ILi0EEESX_EEEEEEENS_7SoftmaxILi2ELi0EEEEEbRKNSC_6ParamsENS8_25PipelineTmaAsyncNoClusterILi2ENS8_16PipelineTmaAsyncILi2EEEEES19_RNS8_13PipelineStateILj2EEERT0_RT1_iRiRKNS_16SeqlenInfoQKNewKILb0ELb0EEENS2_IJiiiiEEERT_ENKUliT_T0_T1_E_clIZSD_ISM_S10_S12_EbS15_S19_S19_S1C_S1E_S1G_iS1H_S1L_S1M_S1O_EUlRS1P_iE0_NS3_ILb1EEES1W_EEDaiS1P_S1Q_S1R_)
        /*011c*/ 	.word	0x00000480


	//----- nvinfo : EIATTR_FRAME_SIZE
	.align		4
.L_66:
        /*0120*/ 	.byte	0x04, 0x11
        /*0122*/ 	.short	(.L_68 - .L_67)
	.align		4
.L_67:
        /*0124*/ 	.word	index@(_ZN7cutlass13device_kernelIN5flash11enable_sm90INS1_16FlashAttnFwdSm90INS1_25CollectiveMainloopFwdSm90ILi2EN4cute5tupleIJNS5_1CILi1EEES8_S8_EEENS6_IJNS7_ILi64EEESA_SA_EEELi512ENS_6half_tEfNS_4arch4Sm90ELb0ELb1ELb1ELb0ELb0ELb0ELb1ELb0ELb0ELb1ELb1ELb0EEENS1_21CollectiveEpilogueFwdINS6_IJSA_NS7_ILi512EEESA_EEES9_SC_SE_Li256ELb0ELb1ELb1ELb0EEENS1_19SingleTileSchedulerILb0ELb1ELb1ELi64EEEEEEEEEvNT_6ParamsE)
        /*0128*/ 	.word	0x00000480


	//----- nvinfo : EIATTR_REGCOUNT
	.align		4
.L_68:
        /*012c*/ 	.byte	0x04, 0x2f
        /*012e*/ 	.short	(.L_70 - .L_69)
	.align		4
.L_69:
        /*0130*/ 	.word	index@(_ZN7cutlass13device_kernelIN5flash11enable_sm90INS1_16FlashAttnFwdSm90INS1_25CollectiveMainloopFwdSm90ILi2EN4cute5tupleIJNS5_1CILi1EEES8_S8_EEENS6_IJNS7_ILi64EEESA_SA_EEELi512ENS_6half_tEfNS_4arch4Sm90ELb0ELb1ELb1ELb0ELb0ELb0ELb0ELb0ELb0ELb1ELb1ELb0EEENS1_21CollectiveEpilogueFwdINS6_IJSA_NS7_ILi512EEESA_EEES9_SC_SE_Li256ELb0ELb1ELb1ELb0EEENS1_19SingleTileSchedulerILb0ELb1ELb1ELi64EEEEEEEEEvNT_6ParamsE)
        /*0134*/ 	.word	0x000000a8


	//----- nvinfo : EIATTR_FRAME_SIZE
	.align		4
.L_70:
        /*0138*/ 	.byte	0x04, 0x11
        /*013a*/ 	.short	(.L_72 - .L_71)
	.align		4
.L_71:
        /*013c*/ 	.word	index@(_ZN7cutlass13device_kernelIN5flash11enable_sm90INS1_16FlashAttnFwdSm90INS1_25CollectiveMainloopFwdSm90ILi2EN4cute5tupleIJNS5_1CILi1EEES8_S8_EEENS6_IJNS7_ILi64EEESA_SA_EEELi512ENS_6half_tEfNS_4arch4Sm90ELb0ELb1ELb1ELb0ELb0ELb0ELb0ELb0ELb0ELb1ELb1ELb0EEENS1_21CollectiveEpilogueFwdINS6_IJSA_NS7_ILi512EEESA_EEES9_SC_SE_Li256ELb0ELb1ELb1ELb0EEENS1_19SingleTileSchedulerILb0ELb1ELb1ELi64EEEEEEEEEvNT_6ParamsE)
        /*0140*/ 	.word	0x00000010


	//----- nvinfo : EIATTR_REGCOUNT
	.align		4
.L_72:
        /*0144*/ 	.byte	0x04, 0x2f
        /*0146*/ 	.short	(.L_74 - .L_73)
	.align		4
.L_73:
        /*0148*/ 	.word	index@(_ZN7cutlass13device_kernelIN5flash11enable_sm90INS1_16FlashAttnFwdSm90INS1_25CollectiveMainloopFwdSm90ILi2EN4cute5tupleIJNS5_1CILi1EEES8_S8_EEENS6_IJNS7_ILi64EEESA_SA_EEELi512ENS_6half_tEfNS_4arch4Sm90ELb0ELb0ELb1ELb1ELb0ELb1ELb1ELb0ELb0ELb1ELb1ELb0EEENS1_21CollectiveEpilogueFwdINS6_IJSA_NS7_ILi512EEESA_EEES9_SC_SE_Li256ELb1ELb1ELb1ELb0EEENS1_36VarlenDynamicPersistentTileSchedulerILi64ELi64ELi256ELi128ELb1ELb1ELb1ELb0ELb1ELb1EEEEEEEEEvNT_6ParamsE)
        /*014c*/ 	.word	0x000000a8


	//----- nvinfo : EIATTR_FRAME_SIZE
	.align		4
.L_74:
        /*0150*/ 	.byte	0x04, 0x11
        /*0152*/ 	.short	(.L_76 - .L_75)
	.align		4
.L_75:
        /*0154*/ 	.word	index@(_ZN7cutlass13device_kernelIN5flash11enable_sm90INS1_16FlashAttnFwdSm90INS1_25CollectiveMainloopFwdSm90ILi2EN4cute5tupleIJNS5_1CILi1EEES8_S8_EEENS6_IJNS7_ILi64EEESA_SA_EEELi512ENS_6half_tEfNS_4arch4Sm90ELb0ELb0ELb1ELb1ELb0ELb1ELb1ELb0ELb0ELb1ELb1ELb0EEENS1_21CollectiveEpilogueFwdINS6_IJSA_NS7_ILi512EEESA_EEES9_SC_SE_Li256ELb1ELb1ELb1ELb0EEENS1_36VarlenDynamicPersistentTileSchedulerILi64ELi64ELi256ELi128ELb1ELb1ELb1ELb0ELb1ELb1EEEEEEEEEvNT_6ParamsE)
        /*0158*/ 	.word	0x00000090


	//----- nvinfo : EIATTR_REGCOUNT
	.align		4
.L_76:
        /*015c*/ 	.byte	0x04, 0x2f
        /*015e*/ 	.short	(.L_78 - .L_77)
	.align		4
.L_77:
        /*0160*/ 	.word	index@(_ZN7cutlass13device_kernelIN5flash11enable_sm90INS1_16FlashAttnFwdSm90INS1_25CollectiveMainloopFwdSm90ILi2EN4cute5tupleIJNS5_1CILi1EEES8_S8_EEENS6_IJNS7_ILi64EEESA_SA_EEELi512ENS_6half_tEfNS_4arch4Sm90ELb0ELb0ELb1ELb1ELb0ELb0ELb1ELb0ELb0ELb1ELb1ELb0EEENS1_21CollectiveEpilogueFwdINS6_IJSA_NS7_ILi512EEESA_EEES9_SC_SE_Li256ELb1ELb1ELb1ELb0EEENS1_36VarlenDynamicPersistentTileSchedulerILi64ELi64ELi256ELi128ELb1ELb1ELb1ELb0ELb1ELb1EEEEEEEEEvNT_6ParamsE)
        /*0164*/ 	.word	0x000000a8


	//----- nvinfo : EIATTR_FRAME_SIZE
	.align		4
.L_78:
        /*0168*/ 	.byte	0x04, 0x11
        /*016a*/ 	.short	(.L_80 - .L_79)
	.align		4
.L_79:
        /*016c*/ 	.word	index@(_ZN7cutlass13device_kernelIN5flash11enable_sm90INS1_16FlashAttnFwdSm90INS1_25CollectiveMainloopFwdSm90ILi2EN4cute5tupleIJNS5_1CILi1EEES8_S8_EEENS6_IJNS7_ILi64EEESA_SA_EEELi512ENS_6half_tEfNS_4arch4Sm90ELb0ELb0ELb1ELb1ELb0ELb0ELb1ELb0ELb0ELb1ELb1ELb0EEENS1_21CollectiveEpilogueFwdINS6_IJSA_NS7_ILi512EEESA_EEES9_SC_SE_Li256ELb1ELb1ELb1ELb0EEENS1_36VarlenDynamicPersistentTileSchedulerILi64ELi64ELi256ELi128ELb1ELb1ELb1ELb0ELb1ELb1EEEEEEEEEvNT_6ParamsE)
        /*0170*/ 	.word	0x00000078


	//----- nvinfo : EIATTR_REGCOUNT
	.align		4
.L_80:
        /*0174*/ 	.byte	0x04, 0x2f
        /*0176*/ 	.short	(.L_82 - .L_81)
	.align		4
.L_81:
        /*0178*/ 	.word	index@(_ZN7cutlass13device_kernelIN5flash11enable_sm90INS1_16FlashAttnFwdSm90INS1_25CollectiveMainloopFwdSm90ILi2EN4cute5tupleIJNS5_1CILi1EEES8_S8_EEENS6_IJNS7_ILi64EEESA_SA_EEELi512ENS_6half_tEfNS_4arch4Sm90ELb0ELb0ELb1ELb1ELb0ELb1ELb0ELb0ELb0ELb1ELb1ELb0EEENS1_21CollectiveEpilogueFwdINS6_IJSA_NS7_ILi512EEESA_EEES9_SC_SE_Li256ELb1ELb1ELb1ELb0EEENS1_36VarlenDynamicPersistentTileSchedulerILi64ELi64ELi256ELi128ELb1ELb1ELb1ELb0ELb1ELb1EEEEEEEEEvNT_6ParamsE)
        /*017c*/ 	.word	0x000000a8


	//----- nvinfo : EIATTR_FRAME_SIZE
	.align		4
.L_82:
        /*0180*/ 	.byte	0x04, 0x11
        /*0182*/ 	.short	(.L_84 - .L_83)
	.align		4
.L_83:
        /*0184*/ 	.word	index@(_ZN7cutlass13device_kernelIN5flash11enable_sm90INS1_16FlashAttnFwdSm90INS1_25CollectiveMainloopFwdSm90ILi2EN4cute5tupleIJNS5_1CILi1EEES8_S8_EEENS6_IJNS7_ILi64EEESA_SA_EEELi512ENS_6half_tEfNS_4arch4Sm90ELb0ELb0ELb1ELb1ELb0ELb1ELb0ELb0ELb0ELb1ELb1ELb0EEENS1_21CollectiveEpilogueFwdINS6_IJSA_NS7_ILi512EEESA_EEES9_SC_SE_Li256ELb1ELb1ELb1ELb0EEENS1_36VarlenDynamicPersistentTileSchedulerILi64ELi64ELi256ELi128ELb1ELb1ELb1ELb0ELb1ELb1EEEEEEEEEvNT_6ParamsE)
        /*0188*/ 	.word	0x00000078


	//----- nvinfo : EIATTR_REGCOUNT
	.align		4
.L_84:
        /*018c*/ 	.byte	0x04, 0x2f
        /*018e*/ 	.short	(.L_86 - .L_85)
	.align		4
.L_85:
        /*0190*/ 	.word	index@(_ZN7cutlass13device_kernelIN5flash11enable_sm90INS1_16FlashAttnFwdSm90INS1_25CollectiveMainloopFwdSm90ILi2EN4cute5tupleIJNS5_1CILi1EEES8_S8_EEENS6_IJNS7_ILi64EEESA_SA_EEELi512ENS_6half_tEfNS_4arch4Sm90ELb0ELb0ELb1ELb1ELb0ELb0ELb0ELb0ELb0ELb1ELb1ELb0EEENS1_21CollectiveEpilogueFwdINS6_IJSA_NS7_ILi512EEESA_EEES9_SC_SE_Li256ELb1ELb1ELb1ELb0EEENS1_36VarlenDynamicPersistentTileSchedulerILi64ELi64ELi256ELi128ELb1ELb1ELb1ELb0ELb1ELb1EEEEEEEEEvNT_6ParamsE)
        /*0194*/ 	.word	0x000000a8


	//----- nvinfo : EIATTR_FRAME_SIZE
	.align		4
.L_86:
        /*0198*/ 	.byte	0x04, 0x11
        /*019a*/ 	.short	(.L_88 - .L_87)
	.align		4
.L_87:
        /*019c*/ 	.word	index@(_ZN7cutlass13device_kernelIN5flash11enable_sm90INS1_16FlashAttnFwdSm90INS1_25CollectiveMainloopFwdSm90ILi2EN4cute5tupleIJNS5_1CILi1EEES8_S8_EEENS6_IJNS7_ILi64EEESA_SA_EEELi512ENS_6half_tEfNS_4arch4Sm90ELb0ELb0ELb1ELb1ELb0ELb0ELb0ELb0ELb0ELb1ELb1ELb0EEENS1_21CollectiveEpilogueFwdINS6_IJSA_NS7_ILi512EEESA_EEES9_SC_SE_Li256ELb1ELb1ELb1ELb0EEENS1_36VarlenDynamicPersistentTileSchedulerILi64ELi64ELi256ELi128ELb1ELb1ELb1ELb0ELb1ELb1EEEEEEEEEvNT_6ParamsE)
        /*01a0*/ 	.word	0x00000060


	//----- nvinfo : EIATTR_REGCOUNT
	.align		4
.L_88:
        /*01a4*/ 	.byte	0x04, 0x2f
        /*01a6*/ 	.short	(.L_90 - .L_89)
	.align		4
.L_89:
        /*01a8*/ 	.word	index@(_ZN7cutlass13device_kernelIN5flash11enable_sm90INS1_16FlashAttnFwdSm90INS1_25CollectiveMainloopFwdSm90ILi2EN4cute5tupleIJNS5_1CILi1EEES8_S8_EEENS6_IJNS7_ILi64EEESA_SA_EEELi512ENS_6half_tEfNS_4arch4Sm90ELb0ELb0ELb1ELb0ELb0ELb0ELb1ELb0ELb0ELb1ELb1ELb0EEENS1_21CollectiveEpilogueFwdINS6_IJSA_NS7_ILi512EEESA_EEES9_SC_SE_Li256ELb0ELb1ELb1ELb0EEENS1_19SingleTileSchedulerILb0ELb1ELb1ELi64EEEEEEEEEvNT_6ParamsE)
        /*01ac*/ 	.word	0x000000a8


	//----- nvinfo : EIATTR_FRAME_SIZE
	.align		4
.L_90:
        /*01b0*/ 	.byte	0x04, 0x11
        /*01b2*/ 	.short	(.L_92 - .L_91)
	.align		4
.L_91:
        /*01b4*/ 	.word	index@(_ZN7cutlass13device_kernelIN5flash11enable_sm90INS1_16FlashAttnFwdSm90INS1_25CollectiveMainloopFwdSm90ILi2EN4cute5tupleIJNS5_1CILi1EEES8_S8_EEENS6_IJNS7_ILi64EEESA_SA_EEELi512ENS_6half_tEfNS_4arch4Sm90ELb0ELb0ELb1ELb0ELb0ELb0ELb1ELb0ELb0ELb1ELb1ELb0EEENS1_21CollectiveEpilogueFwdINS6_IJSA_NS7_ILi512EEESA_EEES9_SC_SE_Li256ELb0ELb1ELb1ELb0EEENS1_19SingleTileSchedulerILb0ELb1ELb1ELi64EEEEEEEEEvNT_6ParamsE)
        /*01b8*/ 	.word	0x00000030


	//----- nvinfo : EIATTR_REGCOUNT
	.align		4
.L_92:
        /*01bc*/ 	.byte	0x04, 0x2f
        /*01be*/ 	.short	(.L_94 - .L_93)
	.align		4
.L_93:
        /*01c0*/ 	.word	index@(_ZN7cutlass13device_kernelIN5flash11enable_sm90INS1_16FlashAttnFwdSm90INS1_25CollectiveMainloopFwdSm90ILi2EN4cute5tupleIJNS5_1CILi1EEES8_S8_EEENS6_IJNS7_ILi64EEESA_SA_EEELi512ENS_6half_tEfNS_4arch4Sm90ELb0ELb0ELb1ELb0ELb0ELb0ELb0ELb0ELb0ELb1ELb1ELb0EEENS1_21CollectiveEpilogueFwdINS6_IJSA_NS7_ILi512EEESA_EEES9_SC_SE_Li256ELb0ELb1ELb1ELb0EEENS1_19SingleTileSchedulerILb0ELb1ELb1ELi64EEEEEEEEEvNT_6ParamsE)
        /*01c4*/ 	.word	0x000000a8


	//----- nvinfo : EIATTR_FRAME_SIZE
	.align		4
.L_94:
        /*01c8*/ 	.byte	0x04, 0x11
        /*01ca*/ 	.short	(.L_96 - .L_95)
	.align		4
.L_95:
        /*01cc*/ 	.word	index@(_ZN7cutlass13device_kernelIN5flash11enable_sm90INS1_16FlashAttnFwdSm90INS1_25CollectiveMainloopFwdSm90ILi2EN4cute5tupleIJNS5_1CILi1EEES8_S8_EEENS6_IJNS7_ILi64EEESA_SA_EEELi512ENS_6half_tEfNS_4arch4Sm90ELb0ELb0ELb1ELb0ELb0ELb0ELb0ELb0ELb0ELb1ELb1ELb0EEENS1_21CollectiveEpilogueFwdINS6_IJSA_NS7_ILi512EEESA_EEES9_SC_SE_Li256ELb0ELb1ELb1ELb0EEENS1_19SingleTileSchedulerILb0ELb1ELb1ELi64EEEEEEEEEvNT_6ParamsE)
        /*01d0*/ 	.word	0x00000018


	//----- nvinfo : EIATTR_MIN_STACK_SIZE
	.align		4
.L_96:
        /*01d4*/ 	.byte	0x04, 0x12
        /*01d6*/ 	.short	(.L_98 - .L_97)
	.align		4
.L_97:
        /*01d8*/ 	.word	index@(_ZN7cutlass13device_kernelIN5flash11enable_sm90INS1_16FlashAttnFwdSm90INS1_25CollectiveMainloopFwdSm90ILi2EN4cute5tupleIJNS5_1CILi1EEES8_S8_EEENS6_IJNS7_ILi64EEESA_SA_EEELi512ENS_6half_tEfNS_4arch4Sm90ELb0ELb0ELb1ELb0ELb0ELb0ELb0ELb0ELb0ELb1ELb1ELb0EEENS1_21CollectiveEpilogueFwdINS6_IJSA_NS7_ILi512EEESA_EEES9_SC_SE_Li256ELb0ELb1ELb1ELb0EEENS1_19SingleTileSchedulerILb0ELb1ELb1ELi64EEEEEEEEEvNT_6ParamsE)
        /*01dc*/ 	.word	0x00000018


	//----- nvinfo : EIATTR_MIN_STACK_SIZE
	.align		4
.L_98:
        /*01e0*/ 	.byte	0x04, 0x12
        /*01e2*/ 	.short	(.L_100 - .L_99)
	.align		4
.L_99:
        /*01e4*/ 	.word	index@(_ZN7cutlass13device_kernelIN5flash11enable_sm90INS1_16FlashAttnFwdSm90INS1_25CollectiveMainloopFwdSm90ILi2EN4cute5tupleIJNS5_1CILi1EEES8_S8_EEENS6_IJNS7_ILi64EEESA_SA_EEELi512ENS_6half_tEfNS_4arch4Sm90ELb0ELb0ELb1ELb0ELb0ELb0ELb1ELb0ELb0ELb1ELb1ELb0EEENS1_21CollectiveEpilogueFwdINS6_IJSA_NS7_ILi512EEESA_EEES9_SC_SE_Li256ELb0ELb1ELb1ELb0EEENS1_19SingleTileSchedulerILb0ELb1ELb1ELi64EEEEEEEEEvNT_6ParamsE)
        /*01e8*/ 	.word	0x00000030


	//----- nvinfo : EIATTR_MIN_STACK_SIZE
	.align		4
.L_100:
        /*01ec*/ 	.byte	0x04, 0x12
        /*01ee*/ 	.short	(.L_102 - .L_101)
	.align		4
.L_101:
        /*01f0*/ 	.word	index@(_ZN7cutlass13device_kernelIN5flash11enable_sm90INS1_16FlashAttnFwdSm90INS1_25CollectiveMainloopFwdSm90ILi2EN4cute5tupleIJNS5_1CILi1EEES8_S8_EEENS6_IJNS7_ILi64EEESA_SA_EEELi512ENS_6half_tEfNS_4arch4Sm90ELb0ELb0ELb1ELb1ELb0ELb0ELb0ELb0ELb0ELb1ELb1ELb0EEENS1_21CollectiveEpilogueFwdINS6_IJSA_NS7_ILi512EEESA_EEES9_SC_SE_Li256ELb1ELb1ELb1ELb0EEENS1_36VarlenDynamicPersistentTileSchedulerILi64ELi64ELi256ELi128ELb1ELb1ELb1ELb0ELb1ELb1EEEEEEEEEvNT_6ParamsE)
        /*01f4*/ 	.word	0x00000060


	//----- nvinfo : EIATTR_MIN_STACK_SIZE
	.align		4
.L_102:
        /*01f8*/ 	.byte	0x04, 0x12
        /*01fa*/ 	.short	(.L_104 - .L_103)
	.align		4
.L_103:
        /*01fc*/ 	.word	index@(_ZN7cutlass13device_kernelIN5flash11enable_sm90INS1_16FlashAttnFwdSm90INS1_25CollectiveMainloopFwdSm90ILi2EN4cute5tupleIJNS5_1CILi1EEES8_S8_EEENS6_IJNS7_ILi64EEESA_SA_EEELi512ENS_6half_tEfNS_4arch4Sm90ELb0ELb0ELb1ELb1ELb0ELb1ELb0ELb0ELb0ELb1ELb1ELb0EEENS1_21CollectiveEpilogueFwdINS6_IJSA_NS7_ILi512EEESA_EEES9_SC_SE_Li256ELb1ELb1ELb1ELb0EEENS1_36VarlenDynamicPersistentTileSchedulerILi64ELi64ELi256ELi128ELb1ELb1ELb1ELb0ELb1ELb1EEEEEEEEEvNT_6ParamsE)
        /*0200*/ 	.word	0x00000078


	//----- nvinfo : EIATTR_MIN_STACK_SIZE
	.align		4
.L_104:
        /*0204*/ 	.byte	0x04, 0x12
        /*0206*/ 	.short	(.L_106 - .L_105)
	.align		4
.L_105:
        /*0208*/ 	.word	index@(_ZN7cutlass13device_kernelIN5flash11enable_sm90INS1_16FlashAttnFwdSm90INS1_25CollectiveMainloopFwdSm90ILi2EN4cute5tupleIJNS5_1CILi1EEES8_S8_EEENS6_IJNS7_ILi64EEESA_SA_EEELi512ENS_6half_tEfNS_4arch4Sm90ELb0ELb0ELb1ELb1ELb0ELb0ELb1ELb0ELb0ELb1ELb1ELb0EEENS1_21CollectiveEpilogueFwdINS6_IJSA_NS7_ILi512EEESA_EEES9_SC_SE_Li256ELb1ELb1ELb1ELb0EEENS1_36VarlenDynamicPersistentTileSchedulerILi64ELi64ELi256ELi128ELb1ELb1ELb1ELb0ELb1ELb1EEEEEEEEEvNT_6ParamsE)
        /*020c*/ 	.word	0x00000078


	//----- nvinfo : EIATTR_MIN_STACK_SIZE
	.align		4
.L_106:
        /*0210*/ 	.byte	0x04, 0x12
        /*0212*/ 	.short	(.L_108 - .L_107)
	.align		4
.L_107:
        /*0214*/ 	.word	index@(_ZN7cutlass13device_kernelIN5flash11enable_sm90INS1_16FlashAttnFwdSm90INS1_25CollectiveMainloopFwdSm90ILi2EN4cute5tupleIJNS5_1CILi1EEES8_S8_EEENS6_IJNS7_ILi64EEESA_SA_EEELi512ENS_6half_tEfNS_4arch4Sm90ELb0ELb0ELb1ELb1ELb0ELb1ELb1ELb0ELb0ELb1ELb1ELb0EEENS1_21CollectiveEpilogueFwdINS6_IJSA_NS7_ILi512EEESA_EEES9_SC_SE_Li256ELb1ELb1ELb1ELb0EEENS1_36VarlenDynamicPersistentTileSchedulerILi64ELi64ELi256ELi128ELb1ELb1ELb1ELb0ELb1ELb1EEEEEEEEEvNT_6ParamsE)
        /*0218*/ 	.word	0x00000090


	//----- nvinfo : EIATTR_MIN_STACK_SIZE
	.align		4
.L_108:
        /*021c*/ 	.byte	0x04, 0x12
        /*021e*/ 	.short	(.L_110 - .L_109)
	.align		4
.L_109:
        /*0220*/ 	.word	index@(_ZN7cutlass13device_kernelIN5flash11enable_sm90INS1_16FlashAttnFwdSm90INS1_25CollectiveMainloopFwdSm90ILi2EN4cute5tupleIJNS5_1CILi1EEES8_S8_EEENS6_IJNS7_ILi64EEESA_SA_EEELi512ENS_6half_tEfNS_4arch4Sm90ELb0ELb1ELb1ELb0ELb0ELb0ELb0ELb0ELb0ELb1ELb1ELb0EEENS1_21CollectiveEpilogueFwdINS6_IJSA_NS7_ILi512EEESA_EEES9_SC_SE_Li256ELb0ELb1ELb1ELb0EEENS1_19SingleTileSchedulerILb0ELb1ELb1ELi64EEEEEEEEEvNT_6ParamsE)
        /*0224*/ 	.word	0x00000010


	//----- nvinfo : EIATTR_MIN_STACK_SIZE
	.align		4
.L_110:
        /*0228*/ 	.byte	0x04, 0x12
        /*022a*/ 	.short	(.L_112 - .L_111)
	.align		4
.L_111:
        /*022c*/ 	.word	index@(_ZN7cutlass13device_kernelIN5flash11enable_sm90INS1_16FlashAttnFwdSm90INS1_25CollectiveMainloopFwdSm90ILi2EN4cute5tupleIJNS5_1CILi1EEES8_S8_EEENS6_IJNS7_ILi64EEESA_SA_EEELi512ENS_6half_tEfNS_4arch4Sm90ELb0ELb1ELb1ELb0ELb0ELb0ELb1ELb0ELb0ELb1ELb1ELb0EEENS1_21CollectiveEpilogueFwdINS6_IJSA_NS7_ILi512EEESA_EEES9_SC_SE_Li256ELb0ELb1ELb1ELb0EEENS1_19SingleTileSchedulerILb0ELb1ELb1ELi64EEEEEEEEEvNT_6ParamsE)
        /*0230*/ 	.word	0x00000480


	//----- nvinfo : EIATTR_MIN_STACK_SIZE
	.align		4
.L_112:
        /*0234*/ 	.byte	0x04, 0x12
        /*0236*/ 	.short	(.L_114 - .L_113)
	.align		4
.L_113:
        /*0238*/ 	.word	index@(_ZN7cutlass13device_kernelIN5flash11enable_sm90INS1_16FlashAttnFwdSm90INS1_25CollectiveMainloopFwdSm90ILi2EN4cute5tupleIJNS5_1CILi1EEES8_S8_EEENS6_IJNS7_ILi64EEESA_SA_EEELi512ENS_6half_tEfNS_4arch4Sm90ELb0ELb1ELb1ELb1ELb0ELb0ELb0ELb0ELb0ELb1ELb1ELb0EEENS1_21CollectiveEpilogueFwdINS6_IJSA_NS7_ILi512EEESA_EEES9_SC_SE_Li256ELb1ELb1ELb1ELb0EEENS1_36VarlenDynamicPersistentTileSchedulerILi64ELi64ELi256ELi128ELb1ELb1ELb1ELb1ELb0ELb1EEEEEEEEEvNT_6ParamsE)
        /*023c*/ 	.word	0x00000060


	//----- nvinfo : EIATTR_MIN_STACK_SIZE
	.align		4
.L_114:
        /*0240*/ 	.byte	0x04, 0x12
        /*0242*/ 	.short	(.L_116 - .L_115)
	.align		4
.L_115:
        /*0244*/ 	.word	index@(_ZN7cutlass13device_kernelIN5flash11enable_sm90INS1_16FlashAttnFwdSm90INS1_25CollectiveMainloopFwdSm90ILi2EN4cute5tupleIJNS5_1CILi1EEES8_S8_EEENS6_IJNS7_ILi64EEESA_SA_EEELi512ENS_6half_tEfNS_4arch4Sm90ELb0ELb1ELb1ELb1ELb0ELb1ELb0ELb0ELb0ELb1ELb1ELb0EEENS1_21CollectiveEpilogueFwdINS6_IJSA_NS7_ILi512EEESA_EEES9_SC_SE_Li256ELb1ELb1ELb1ELb0EEENS1_36VarlenDynamicPersistentTileSchedulerILi64ELi64ELi256ELi128ELb1ELb1ELb1ELb1ELb0ELb1EEEEEEEEEvNT_6ParamsE)
        /*0248*/ 	.word	0x00000070


	//----- nvinfo : EIATTR_MIN_STACK_SIZE
	.align		4
.L_116:
        /*024c*/ 	.byte	0x04, 0x12
        /*024e*/ 	.short	(.L_118 - .L_117)
	.align		4
.L_117:
        /*0250*/ 	.word	index@(_ZN7cutlass13device_kernelIN5flash11enable_sm90INS1_16FlashAttnFwdSm90INS1_25CollectiveMainloopFwdSm90ILi2EN4cute5tupleIJNS5_1CILi1EEES8_S8_EEENS6_IJNS7_ILi64EEESA_SA_EEELi512ENS_6half_tEfNS_4arch4Sm90ELb0ELb1ELb1ELb1ELb0ELb0ELb1ELb0ELb0ELb1ELb1ELb0EEENS1_21CollectiveEpilogueFwdINS6_IJSA_NS7_ILi512EEESA_EEES9_SC_SE_Li256ELb1ELb1ELb1ELb0EEENS1_36VarlenDynamicPersistentTileSchedulerILi64ELi64ELi256ELi128ELb1ELb1ELb1ELb1ELb0ELb1EEEEEEEEEvNT_6ParamsE)
        /*0254*/ 	.word	0x000004c0


	//----- nvinfo : EIATTR_MIN_STACK_SIZE
	.align		4
.L_118:
        /*0258*/ 	.byte	0x04, 0x12
        /*025a*/ 	.short	(.L_120 - .L_119)
	.align		4
.L_119:
        /*025c*/ 	.word	index@(_ZN7cutlass13device_kernelIN5flash11enable_sm90INS1_16FlashAttnFwdSm90INS1_25CollectiveMainloopFwdSm90ILi2EN4cute5tupleIJNS5_1CILi1EEES8_S8_EEENS6_IJNS7_ILi64EEESA_SA_EEELi512ENS_6half_tEfNS_4arch4Sm90ELb0ELb1ELb1ELb1ELb0ELb1ELb1ELb0ELb0ELb1ELb1ELb0EEENS1_21CollectiveEpilogueFwdINS6_IJSA_NS7_ILi512EEESA_EEES9_SC_SE_Li256ELb1ELb1ELb1ELb0EEENS1_36VarlenDynamicPersistentTileSchedulerILi64ELi64ELi256ELi128ELb1ELb1ELb1ELb1ELb0ELb1EEEEEEEEEvNT_6ParamsE)
        /*0260*/ 	.word	0x000004f0


	//----- nvinfo : EIATTR_MIN_STACK_SIZE
	.align		4
.L_120:
        /*0264*/ 	.byte	0x04, 0x12
        /*0266*/ 	.short	(.L_122 - .L_121)
	.align		4
.L_121:
        /*0268*/ 	.word	index@(_ZN7cutlass13device_kernelIN5flash11enable_sm90INS1_16FlashAttnFwdSm90INS1_25CollectiveMainloopFwdSm90ILi2EN4cute5tupleIJNS5_1CILi1EEES8_S8_EEENS6_IJNS7_ILi64EEESA_SA_EEELi512ENS_6half_tEfNS_4arch4Sm90ELb1ELb0ELb1ELb0ELb0ELb0ELb0ELb0ELb0ELb1ELb1ELb0EEENS1_21CollectiveEpilogueFwdINS6_IJSA_NS7_ILi512EEESA_EEES9_SC_SE_Li256ELb0ELb1ELb1ELb0EEENS1_19SingleTileSchedulerILb0ELb1ELb1ELi64EEEEEEEEEvNT_6ParamsE)
        /*026c*/ 	.word	0x00000010


	//----- nvinfo : EIATTR_MIN_STACK_SIZE
	.align		4
.L_122:
        /*0270*/ 	.byte	0x04, 0x12
        /*0272*/ 	.short	(.L_124 - .L_123)
	.align		4
.L_123:
        /*0274*/ 	.word	index@(_ZN7cutlass13device_kernelIN5flash11enable_sm90INS1_16FlashAttnFwdSm90INS1_25CollectiveMainloopFwdSm90ILi2EN4cute5tupleIJNS5_1CILi1EEES8_S8_EEENS6_IJNS7_ILi64EEESA_SA_EEELi512ENS_6half_tEfNS_4arch4Sm90ELb1ELb0ELb1ELb0ELb0ELb0ELb1ELb0ELb0ELb1ELb1ELb0EEENS1_21CollectiveEpilogueFwdINS6_IJSA_NS7_ILi512EEESA_EEES9_SC_SE_Li256ELb0ELb1ELb1ELb0EEENS1_19SingleTileSchedulerILb0ELb1ELb1ELi64EEEEEEEEEvNT_6ParamsE)
        /*0278*/ 	.word	0x00000038


	//----- nvinfo : EIATTR_MIN_STACK_SIZE
	.align		4
.L_124:
        /*027c*/ 	.byte	0x04, 0x12
        /*027e*/ 	.short	(.L_126 - .L_125)
	.align		4
.L_125:
        /*0280*/ 	.word	index@(_ZN7cutlass13device_kernelIN5flash11enable_sm90INS1_16FlashAttnFwdSm90INS1_25CollectiveMainloopFwdSm90ILi2EN4cute5tupleIJNS5_1CILi1EEES8_S8_EEENS6_IJNS7_ILi64EEESA_SA_EEELi512ENS_6half_tEfNS_4arch4Sm90ELb1ELb0ELb1ELb1ELb0ELb0ELb0ELb0ELb0ELb1ELb1ELb0EEENS1_21CollectiveEpilogueFwdINS6_IJSA_NS7_ILi512EEESA_EEES9_SC_SE_Li256ELb1ELb1ELb1ELb0EEENS1_36VarlenDynamicPersistentTileSchedulerILi64ELi64ELi256ELi128ELb1ELb1ELb1ELb1ELb1ELb1EEEEEEEEEvNT_6ParamsE)
        /*0284*/ 	.word	0x00000060


	//----- nvinfo : EIATTR_MIN_STACK_SIZE
	.align		4
.L_126:
        /*0288*/ 	.byte	0x04, 0x12
        /*028a*/ 	.short	(.L_128 - .L_127)
	.align		4
.L_127:
        /*028c*/ 	.word	index@(_ZN7cutlass13device_kernelIN5flash11enable_sm90INS1_16FlashAttnFwdSm90INS1_25CollectiveMainloopFwdSm90ILi2EN4cute5tupleIJNS5_1CILi1EEES8_S8_EEENS6_IJNS7_ILi64EEESA_SA_EEELi512ENS_6half_tEfNS_4arch4Sm90ELb1ELb0ELb1ELb1ELb0ELb1ELb0ELb0ELb0ELb1ELb1ELb0EEENS1_21CollectiveEpilogueFwdINS6_IJSA_NS7_ILi512EEESA_EEES9_SC_SE_Li256ELb1ELb1ELb1ELb0EEENS1_36VarlenDynamicPersistentTileSchedulerILi64ELi64ELi256ELi128ELb1ELb1ELb1ELb1ELb1ELb1EEEEEEEEEvNT_6ParamsE)
        /*0290*/ 	.word	0x00000070


	//----- nvinfo : EIATTR_MIN_STACK_SIZE
	.align		4
.L_128:
        /*0294*/ 	.byte	0x04, 0x12
        /*0296*/ 	.short	(.L_130 - .L_129)
	.align		4
.L_129:
        /*0298*/ 	.word	index@(_ZN7cutlass13device_kernelIN5flash11enable_sm90INS1_16FlashAttnFwdSm90INS1_25CollectiveMainloopFwdSm90ILi2EN4cute5tupleIJNS5_1CILi1EEES8_S8_EEENS6_IJNS7_ILi64EEESA_SA_EEELi512ENS_6half_tEfNS_4arch4Sm90ELb1ELb0ELb1ELb1ELb0ELb0ELb1ELb0ELb0ELb1ELb1ELb0EEENS1_21CollectiveEpilogueFwdINS6_IJSA_NS7_ILi512EEESA_EEES9_SC_SE_Li256ELb1ELb1ELb1ELb0EEENS1_36VarlenDynamicPersistentTileSchedulerILi64ELi64ELi256ELi128ELb1ELb1ELb1ELb1ELb1ELb1EEEEEEEEEvNT_6ParamsE)
        /*029c*/ 	.word	0x00000078


	//----- nvinfo : EIATTR_MIN_STACK_SIZE
	.align		4
.L_130:
        /*02a0*/ 	.byte	0x04, 0x12
        /*02a2*/ 	.short	(.L_132 - .L_131)
	.align		4
.L_131:
        /*02a4*/ 	.word	index@(_ZN7cutlass13device_kernelIN5flash11enable_sm90INS1_16FlashAttnFwdSm90INS1_25CollectiveMainloopFwdSm90ILi2EN4cute5tupleIJNS5_1CILi1EEES8_S8_EEENS6_IJNS7_ILi64EEESA_SA_EEELi512ENS_6half_tEfNS_4arch4Sm90ELb1ELb0ELb1ELb1ELb0ELb1ELb1ELb0ELb0ELb1ELb1ELb0EEENS1_21CollectiveEpilogueFwdINS6_IJSA_NS7_ILi512EEESA_EEES9_SC_SE_Li256ELb1ELb1ELb1ELb0EEENS1_36VarlenDynamicPersistentTileSchedulerILi64ELi64ELi256ELi128ELb1ELb1ELb1ELb1ELb1ELb1EEEEEEEEEvNT_6ParamsE)
        /*02a8*/ 	.word	0x00000088
.L_132:


//--------------------- .nv.compat                --------------------------
	.section	.nv.compat,"",@"SHT_CUDA_COMPAT_INFO"
	.align	4
        /*0000*/ 	.byte	0x02, 0x09, 0x01, 0x00, 0x02, 0x02, 0x04, 0x00, 0x02, 0x05, 0x05, 0x00, 0x03, 0x07, 0x01, 0x01
        /*0010*/ 	.byte	0x02, 0x03, 0x01, 0x00, 0x02, 0x06, 0x01, 0x00, 0x04, 0x0b, 0x08, 0x00, 0x00, 0x00, 0x00, 0x00
        /*0020*/ 	.byte	0x00, 0x00, 0x00, 0x00


//--------------------- .nv.info._ZN7cutlass13device_kernelIN5flash11enable_sm90INS1_16FlashAttnFwdSm90INS1_25CollectiveMainloopFwdSm90ILi2EN4cute5tupleIJNS5_1CILi1EEES8_S8_EEENS6_IJNS7_ILi64EEESA_SA_EEELi512ENS_6half_tEfNS_4arch4Sm90ELb0ELb0ELb1ELb0ELb0ELb0ELb0ELb0ELb0ELb1ELb1ELb0EEENS1_21CollectiveEpilogueFwdINS6_IJSA_NS7_ILi512EEESA_EEES9_SC_SE_Li256ELb0ELb1ELb1ELb0EEENS1_19SingleTileSchedulerILb0ELb1ELb1ELi64EEEEEEEEEvNT_6ParamsE --------------------------
	.section	.nv.info._ZN7cutlass13device_kernelIN5flash11enable_sm90INS1_16FlashAttnFwdSm90INS1_25CollectiveMainloopFwdSm90ILi2EN4cute5tupleIJNS5_1CILi1EEES8_S8_EEENS6_IJNS7_ILi64EEESA_SA_EEELi512ENS_6half_tEfNS_4arch4Sm90ELb0ELb0ELb1ELb0ELb0ELb0ELb0ELb0ELb0ELb1ELb1ELb0EEENS1_21CollectiveEpilogueFwdINS6_IJSA_NS7_ILi512EEESA_EEES9_SC_SE_Li256ELb0ELb1ELb1ELb0EEENS1_19SingleTileSchedulerILb0ELb1ELb1ELi64EEEEEEEEEvNT_6ParamsE,"",@"SHT_CUDA_INFO"
	.sectionflags	@""
	.align	4


	//----- nvinfo : EIATTR_CUDA_API_VERSION
	.align		4
        /*0000*/ 	.byte	0x04, 0x37
        /*0002*/ 	.short	(.L_134 - .L_133)
.L_133:
        /*0004*/ 	.word	0x00000082


	//----- nvinfo : EIATTR_KPARAM_INFO
	.align		4
.L_134:
        /*0008*/ 	.byte	0x04, 0x17
        /*000a*/ 	.short	(.L_136 - .L_135)
.L_135:
        /*000c*/ 	.word	0x00000000
        /*0010*/ 	.short	0x0000
        /*0012*/ 	.short	0x0070
        /*0014*/ 	.byte	0x00, 0xf0, 0x01, 0x28


	//----- nvinfo : EIATTR_SPARSE_MMA_MASK
	.align		4
.L_136:
        /*0018*/ 	.byte	0x03, 0x50
        /*001a*/ 	.short	0x0000


	//----- nvinfo : EIATTR_MAXREG_COUNT
	.align		4
        /*001c*/ 	.byte	0x03, 0x1b
        /*001e*/ 	.short	0x00a8


	//----- nvinfo : EIATTR_NUM_BARRIERS
	.align		4
        /*0020*/ 	.byte	0x02, 0x4c
        /*0022*/ 	.byte	0x10
	.zero		1


	//----- nvinfo : EIATTR_EXTERNS
	.align		4
        /*0024*/ 	.byte	0x04, 0x0f
        /*0026*/ 	.short	(.L_138 - .L_137)


	//   ....[0]....
	.align		4
.L_137:
        /*0028*/ 	.word	index@(__assertfail)


	//----- nvinfo : EIATTR_ANNOTATIONS
	.align		4
.L_138:
        /*002c*/ 	.byte	0x04, 0x55
        /*002e*/ 	.short	(.L_140 - .L_139)


	//   ....[0]....
.L_139:
        /*0030*/ 	.word	0x00000001
        /*0034*/ 	.byte	0x00, 0x09, 0x00, 0x00, 0x01, 0x00, 0x00, 0x00, 0xf0, 0x11, 0x00, 0x00, 0x01, 0x00, 0x00, 0x00
        /* <DEDUP_REMOVED lines=8> */
        /*00c4*/ 	.byte	0x00, 0xd4, 0x00, 0x00, 0x01, 0x00, 0x00, 0x00, 0x90, 0xe0, 0x00, 0x00


	//----- nvinfo : EIATTR_MERCURY_ISA_VERSION
	.align		4
.L_140:
        /*00d0*/ 	.byte	0x03, 0x5f
        /*00d2*/ 	.short	0x0101


	//----- nvinfo : EIATTR_INT_WARP_WIDE_INSTR_OFFSETS
	.align		4
        /*00d4*/ 	.byte	0x04, 0x31
        /*00d6*/ 	.short	(.L_142 - .L_141)


	//   ....[0]....
.L_141:
        /*00d8*/ 	.word	0x00000120


	//   ....[1]....
        /*00dc*/ 	.word	0x00000160


	//   ....[2]....
        /*00e0*/ 	.word	0x00000230


	//----- nvinfo : EIATTR_COOP_GROUP_MASK_REGIDS
	.align		4
.L_142:
        /*00e4*/ 	.byte	0x04, 0x29
        /*00e6*/ 	.short	(.L_144 - .L_143)


	//   ....[0]....
.L_143:
        /*00e8*/ 	.word	0xffffffff


	//   ....[1]....
        /*00ec*/ 	.word	0xffffffff


	//   ....[2]....
        /*00f0*/ 	.word	0xffffffff


	//   ....[3]....
        /*00f4*/ 	.word	0xffffffff


	//   ....[4]....
        /*00f8*/ 	.word	0xffffffff


	//   ....[5]....
        /*00fc*/ 	.word	0xffffffff


	//   ....[6]....
        /*0100*/ 	.word	0xffffffff


	//   ....[7]....
        /*0104*/ 	.word	0xffffffff


	//   ....[8]....
        /*0108*/ 	.word	0xffffffff


	//   ....[9]....
        /*010c*/ 	.word	0xffffffff


	//   ....[10]....
        /*0110*/ 	.word	0xffffffff


	//   ....[11]....
        /*0114*/ 	.word	0xffffffff


	//   ....[12]....
        /*0118*/ 	.word	0xffffffff


	//   ....[13]....
        /*011c*/ 	.word	0xffffffff


	//   ....[14]....
        /*0120*/ 	.word	0xffffffff


	//   ....[15]....
        /*0124*/ 	.word	0xffffffff


	//   ....[16]....
        /*0128*/ 	.word	0xffffffff


	//   ....[17]....
        /*012c*/ 	.word	0xffffffff


	//   ....[18]....
        /*0130*/ 	.word	0xffffffff


	//   ....[19]....
        /*0134*/ 	.word	0xffffffff


	//   ....[20]....
        /*0138*/ 	.word	0xffffffff


	//   ....[21]....
        /*013c*/ 	.word	0xffffffff


	//   ....[22]....
        /*0140*/ 	.word	0xffffffff


	//   ....[23]....
        /*0144*/ 	.word	0xffffffff


	//   ....[24]....
        /*0148*/ 	.word	0xffffffff


	//   ....[25]....
        /*014c*/ 	.word	0xffffffff


	//   ....[26]....
        /*0150*/ 	.word	0xffffffff


	//   ....[27]....
        /*0154*/ 	.word	0xffffffff


	//   ....[28]....
        /*0158*/ 	.word	0xffffffff


	//   ....[29]....
        /*015c*/ 	.word	0xffffffff


	//   ....[30]....
        /*0160*/ 	.word	0xffffffff


	//   ....[31]....
        /*0164*/ 	.word	0xffffffff


	//   ....[32]....
        /*0168*/ 	.word	0xffffffff


	//   ....[33]....
        /*016c*/ 	.word	0xffffffff


	//   ....[34]....
        /*0170*/ 	.word	0xffffffff


	//   ....[35]....
        /*0174*/ 	.word	0xffffffff


	//   ....[36]....
        /*0178*/ 	.word	0xffffffff


	//   ....[37]....
        /*017c*/ 	.word	0xffffffff


	//   ....[38]....
        /*0180*/ 	.word	0xffffffff


	//   ....[39]....
        /*0184*/ 	.word	0xffffffff


	//   ....[40]....
        /*0188*/ 	.word	0xffffffff


	//   ....[41]....
        /*018c*/ 	.word	0xffffffff


	//   ....[42]....
        /*0190*/ 	.word	0xffffffff


	//   ....[43]....
        /*0194*/ 	.word	0x0500000f


	//   ....[44]....
        /*0198*/ 	.word	0x0500000f


	//   ....[45]....
        /*019c*/ 	.word	0x0500000f


	//   ....[46]....
        /*01a0*/ 	.word	0x0500000f


	//   ....[47]....
        /*01a4*/ 	.word	0x0500000f


	//   ....[48]....
        /*01a8*/ 	.word	0x0500000f


	//   ....[49]....
        /*01ac*/ 	.word	0x0500000f


	//   ....[50]....
        /*01b0*/ 	.word	0x0500000f


	//   ....[51]....
        /*01b4*/ 	.word	0x0500000f


	//   ....[52]....
        /*01b8*/ 	.word	0x0500000f


	//----- nvinfo : EIATTR_COOP_GROUP_INSTR_OFFSETS
	.align		4
.L_144:
        /*01bc*/ 	.byte	0x04, 0x28
        /*01be*/ 	.short	(.L_146 - .L_145)


	//   ....[0]....
.L_145:
        /*01c0*/ 	.word	0x00000060


	//   ....[1]....
        /*01c4*/ 	.word	0x00000130


	//   ....[2]....
        /*01c8*/ 	.word	0x00000220


	//   ....[3]....
        /*01cc*/ 	.word	0x00000360


	//   ....[4]....
        /*01d0*/ 	.word	0x000004c0


	//   ....[5]....
        /*01d4*/ 	.word	0x000005e0


	//   ....[6]....
        /*01d8*/ 	.word	0x00000740


	//   ....[7]....
        /*01dc*/ 	.word	0x00001260


	//   ....[8]....
        /*01e0*/ 	.word	0x000031a0


	//   ....[9]....
        /*01e4*/ 	.word	0x00004030


	//   ....[10]....
        /*01e8*/ 	.word	0x00004110


	//   ....[11]....
        /*01ec*/ 	.word	0x00004290


	//   ....[12]....
        /*01f0*/ 	.word	0x00004330


	//   ....[13]....
        /*01f4*/ 	.word	0x00004e50


	//   ....[14]....
        /*01f8*/ 	.word	0x00005550


	//   ....[15]....
        /*01fc*/ 	.word	0x00005610


	//   ....[16]....
        /*0200*/ 	.word	0x000058c0


	//   ....[17]....
        /*0204*/ 	.word	0x00005a80


	//   ....[18]....
        /*0208*/ 	.word	0x00006ad0


	//   ....[19]....
        /*020c*/ 	.word	0x00006b40


	//   ....[20]....
        /*0210*/ 	.word	0x00006b90


	//   ....[21]....
        /*0214*/ 	.word	0x00006bb0


	//   ....[22]....
        /*0218*/ 	.word	0x00006bd0


	//   ....[23]....
        /*021c*/ 	.word	0x000076a0


	//   ....[24]....
        /*0220*/ 	.word	0x00007b00


	//   ....[25]....
        /*0224*/ 	.word	0x00007b30


	//   ....[26]....
        /*0228*/ 	.word	0x00007b60


	//   ....[27]....
        /*022c*/ 	.word	0x00007b90


	//   ....[28]....
        /*0230*/ 	.word	0x00008010


	//   ....[29]....
        /*0234*/ 	.word	0x00008030


	//   ....[30]....
        /*0238*/ 	.word	0x00008c80


	//   ....[31]....
        /*023c*/ 	.word	0x00008ca0


	//   ....[32]....
        /*0240*/ 	.word	0x00009cd0


	//   ....[33]....
        /*0244*/ 	.word	0x0000a6a0


	//   ....[34]....
        /*0248*/ 	.word	0x0000af40


	//   ....[35]....
        /*024c*/ 	.word	0x0000af70


	//   ....[36]....
        /*0250*/ 	.word	0x0000afa0


	//   ....[37]....
        /*0254*/ 	.word	0x0000b050


	//   ....[38]....
        /*0258*/ 	.word	0x0000b080


	//   ....[39]....
        /*025c*/ 	.word	0x0000b0f0


	//   ....[40]....
        /*0260*/ 	.word	0x0000b120


	//   ....[41]....
        /*0264*/ 	.word	0x0000b130


	//   ....[42]....
        /*0268*/ 	.word	0x0000e020


	//   ....[43]....
        /*026c*/ 	.word	0x0000e560


	//   ....[44]....
        /*0270*/ 	.word	0x0000e6d0


	//   ....[45]....
        /*0274*/ 	.word	0x0000e730


	//   ....[46]....
        /*0278*/ 	.word	0x0000e7d0


	//   ....[47]....
        /*027c*/ 	.word	0x0000e8d0


	//   ....[48]....
        /*0280*/ 	.word	0x0000e940


	//   ....[49]....
        /*0284*/ 	.word	0x0000ea20


	//   ....[50]....
        /*0288*/ 	.word	0x0000ea90


	//   ....[51]....
        /*028c*/ 	.word	0x0000eb60


	//   ....[52]....
        /*0290*/ 	.word	0x0000ef70


	//----- nvinfo : EIATTR_REG_RECONFIG
	.align		4
.L_146:
        /*0294*/ 	.byte	0x01, 0x54
	.zero		2


	//----- nvinfo : EIATTR_SYSCALL_OFFSETS
	.align		4
        /*0298*/ 	.byte	0x04, 0x46
        /*029a*/ 	.short	(.L_148 - .L_147)


	//   ....[0]....
.L_147:
        /*029c*/ 	.word	0x00003370


	//   ....[1]....
        /*02a0*/ 	.word	0x0000a360


	//   ....[2]....
        /*02a4*/ 	.word	0x0000a4a0


	//   ....[3]....
        /*02a8*/ 	.word	0x0000a590


	//   ....[4]....
        /*02ac*/ 	.word	0x0000abd0


	//----- nvinfo : EIATTR_MBARRIER_INSTR_OFFSETS
	.align		4
.L_148:
        /*02b0*/ 	.byte	0x04, 0x39
        /*02b2*/ 	.short	(.L_150 - .L_149)


	//   ....[0]....
.L_149:
        /*02b4*/ 	.word	0x00000250
        /*02b8*/ 	.word	0x000000ff
        /*02bc*/ 	.word	0x00028c00
        /*02c0*/ 	.short	0x0100
        /*02c2*/ 	.byte	0x08
	.zero		1


	//   ....[1]....
        /*02c4*/ 	.word	0x00000260
        /*02c8*/ 	.word	0x000000ff
        /*02cc*/ 	.word	0x00028c20
        /*02d0*/ 	.short	0x0100
        /*02d2*/ 	.byte	0x08
	.zero		1


	//   ....[2]....
        /*02d4*/ 	.word	0x00000310
        /*02d8*/ 	.word	0x000000ff
        /*02dc*/ 	.word	0x00028c30
        /*02e0*/ 	.short	0x0100
        /*02e2*/ 	.byte	0x06
	.zero		1


	//   ....[3]....
        /*02e4*/ 	.word	0x00000320
        /*02e8*/ 	.word	0x000000ff
        /*02ec*/ 	.word	0x00028c40
        /*02f0*/ 	.short	0x0100
        /*02f2*/ 	.byte	0x06
	.zero		1


	//   ....[4]....
        /*02f4*/ 	.word	0x00000330
        /*02f8*/ 	.word	0x000000ff
        /*02fc*/ 	.word	0x00028c38
        /*0300*/ 	.short	0x0100
        /*0302*/ 	.byte	0x06
	.zero		1


	//   ....[5]....
        /*0304*/ 	.word	0x00000340
        /*0308*/ 	.word	0x000000ff
        /*030c*/ 	.word	0x00028c48
        /*0310*/ 	.short	0x0100
        /*0312*/ 	.byte	0x06
	.zero		1


	//   ....[6]....
        /*0314*/ 	.word	0x00000470
        /*0318*/ 	.word	0x000000ff
        /*031c*/ 	.word	0x00028c50
        /*0320*/ 	.short	0x0100
        /*0322*/ 	.byte	0x08
	.zero		1


	//   ....[7]....
        /*0324*/ 	.word	0x00000480
        /*0328*/ 	.word	0x000000ff
        /*032c*/ 	.word	0x00028c60
        /*0330*/ 	.short	0x0100
        /*0332*/ 	.byte	0x08
	.zero		1


	//   ....[8]....
        /*0334*/ 	.word	0x00000490
        /*0338*/ 	.word	0x000000ff
        /*033c*/ 	.word	0x00028c58
        /*0340*/ 	.short	0x0100
        /*0342*/ 	.byte	0x08
	.zero		1


	//   ....[9]....
        /*0344*/ 	.word	0x000004a0
        /*0348*/ 	.word	0x000000ff
        /*034c*/ 	.word	0x00028c68
        /*0350*/ 	.short	0x0100
        /*0352*/ 	.byte	0x08
	.zero		1


	//   ....[10]....
        /*0354*/ 	.word	0x00000590
        /*0358*/ 	.word	0x000000ff
        /*035c*/ 	.word	0x00028c70
        /*0360*/ 	.short	0x0100
        /*0362*/ 	.byte	0x06
	.zero		1


	//   ....[11]....
        /*0364*/ 	.word	0x000005a0
        /*0368*/ 	.word	0x000000ff
        /*036c*/ 	.word	0x00028c80
        /*0370*/ 	.short	0x0100
        /*0372*/ 	.byte	0x06
	.zero		1


	//   ....[12]....
        /*0374*/ 	.word	0x000005b0
        /*0378*/ 	.word	0x000000ff
        /*037c*/ 	.word	0x00028c78
        /*0380*/ 	.short	0x0100
        /*0382*/ 	.byte	0x06
	.zero		1


	//   ....[13]....
        /*0384*/ 	.word	0x000005c0
        /*0388*/ 	.word	0x000000ff
        /*038c*/ 	.word	0x00028c88
        /*0390*/ 	.short	0x0100
        /*0392*/ 	.byte	0x06
	.zero		1


	//   ....[14]....
        /*0394*/ 	.word	0x000006f0
        /*0398*/ 	.word	0x000000ff
        /*039c*/ 	.word	0x00028c90
        /*03a0*/ 	.short	0x0100
        /*03a2*/ 	.byte	0x08
	.zero		1


	//   ....[15]....
        /*03a4*/ 	.word	0x00000700
        /*03a8*/ 	.word	0x000000ff
        /*03ac*/ 	.word	0x00028ca0
        /*03b0*/ 	.short	0x0100
        /*03b2*/ 	.byte	0x08
	.zero		1


	//   ....[16]....
        /*03b4*/ 	.word	0x00000710
        /*03b8*/ 	.word	0x000000ff
        /*03bc*/ 	.word	0x00028c98
        /*03c0*/ 	.short	0x0100
        /*03c2*/ 	.byte	0x08
	.zero		1


	//   ....[17]....
        /*03c4*/ 	.word	0x00000720
        /*03c8*/ 	.word	0x000000ff
        /*03cc*/ 	.word	0x00028ca8
        /*03d0*/ 	.short	0x0100
        /*03d2*/ 	.byte	0x08
	.zero		1


	//   ....[18]....
        /*03d4*/ 	.word	0x00000850
        /*03d8*/ 	.word	0x000000ff
        /*03dc*/ 	.word	0x00028cb0
        /*03e0*/ 	.short	0x0100
        /*03e2*/ 	.byte	0x08
	.zero		1


	//   ....[19]....
        /*03e4*/ 	.word	0x00000860
        /*03e8*/ 	.word	0x000000ff
        /*03ec*/ 	.word	0x00028cc0
        /*03f0*/ 	.short	0x0100
        /*03f2*/ 	.byte	0x08
	.zero		1


	//   ....[20]....
        /*03f4*/ 	.word	0x00000870
        /*03f8*/ 	.word	0x000000ff
        /*03fc*/ 	.word	0x00028cb8
        /*0400*/ 	.short	0x0100
        /*0402*/ 	.byte	0x08
	.zero		1


	//   ....[21]....
        /*0404*/ 	.word	0x00000880
        /*0408*/ 	.word	0x000000ff
        /*040c*/ 	.word	0x00028cc8
        /*0410*/ 	.short	0x0100
        /*0412*/ 	.byte	0x08
	.zero		1


	//   ....[22]....
        /*0414*/ 	.word	0x00001410
        /*0418*/ 	.word	0x000000ff
        /*041c*/ 	.word	0x00028c50
        /*0420*/ 	.short	0x010a
        /*0422*/ 	.byte	0x05
	.zero		1


	//   ....[23]....
        /*0424*/ 	.word	0x00001700
        /*0428*/ 	.word	0x00000005
        /*042c*/ 	.word	0x00000000
        /*0430*/ 	.short	0x0101
        /*0432*/ 	.byte	0x3f
	.zero		1


	//   ....[24]....
        /*0434*/ 	.word	0x00002050
        /*0438*/ 	.word	0x000000ff
        /*043c*/ 	.word	0x00028c50
        /*0440*/ 	.short	0x010a
        /*0442*/ 	.byte	0x07
	.zero		1


	//   ....[25]....
        /*0444*/ 	.word	0x00002090
        /*0448*/ 	.word	0x000000ff
        /*044c*/ 	.word	0x00028c50
        /*0450*/ 	.short	0x010a
        /*0452*/ 	.byte	0x07
	.zero		1


	//   ....[26]....
        /*0454*/ 	.word	0x00002260
        /*0458*/ 	.word	0x00000005
        /*045c*/ 	.word	0x00000000
        /*0460*/ 	.short	0x0101
        /*0462*/ 	.byte	0x3f
	.zero		1


	//   ....[27]....
        /*0464*/ 	.word	0x000033b0
        /*0468*/ 	.word	0x000000ff
        /*046c*/ 	.word	0x00028c00
        /*0470*/ 	.short	0x010a
        /*0472*/ 	.byte	0x24
	.zero		1


	//   ....[28]....
        /*0474*/ 	.word	0x00003530
        /*0478*/ 	.word	0x000000ff
        /*047c*/ 	.word	0x00028c30
        /*0480*/ 	.short	0x010a
        /*0482*/ 	.byte	0x24
	.zero		1


	//   ....[29]....
        /*0484*/ 	.word	0x000035a0
        /*0488*/ 	.word	0x000000ff
        /*048c*/ 	.word	0x00028c30
        /*0490*/ 	.short	0x010a
        /*0492*/ 	.byte	0x24
	.zero		1


	//   ....[30]....
        /*0494*/ 	.word	0x00004750
        /*0498*/ 	.word	0x00000007
        /*049c*/ 	.word	0x00000000
        /*04a0*/ 	.short	0x0101
        /*04a2*/ 	.byte	0x3f
	.zero		1


	//   ....[31]....
        /*04a4*/ 	.word	0x00004b90
        /*04a8*/ 	.word	0x000000ff
        /*04ac*/ 	.word	0x00028c50
        /*04b0*/ 	.short	0x010a
        /*04b2*/ 	.byte	0x24
	.zero		1


	//   ....[32]....
        /*04b4*/ 	.word	0x00004be0
        /*04b8*/ 	.word	0x000000ff
        /*04bc*/ 	.word	0x00028c50
        /*04c0*/ 	.short	0x010a
        /*04c2*/ 	.byte	0x24
	.zero		1


	//   ....[33]....
        /*04c4*/ 	.word	0x00004e70
        /*04c8*/ 	.word	0x0000000e
        /*04cc*/ 	.word	0x00000000
        /*04d0*/ 	.short	0x0101
        /*04d2*/ 	.byte	0x3f
	.zero		1


	//   ....[34]....
        /*04d4*/ 	.word	0x00004f70
        /*04d8*/ 	.word	0x000000ff
        /*04dc*/ 	.word	0x00028c30
        /*04e0*/ 	.short	0x010a
        /*04e2*/ 	.byte	0x07
	.zero		1


	//   ....[35]....
        /*04e4*/ 	.word	0x00004fb0
        /*04e8*/ 	.word	0x000000ff
        /*04ec*/ 	.word	0x00028c30
        /*04f0*/ 	.short	0x010a
        /*04f2*/ 	.byte	0x07
	.zero		1


	//   ....[36]....
        /*04f4*/ 	.word	0x00005dc0
        /*04f8*/ 	.word	0x00000098
        /*04fc*/ 	.word	0x00000000
        /*0500*/ 	.short	0x0101
        /*0502*/ 	.byte	0x3f
	.zero		1


	//   ....[37]....
        /*0504*/ 	.word	0x00006830
        /*0508*/ 	.word	0x000000ff
        /*050c*/ 	.word	0x00028c50
        /*0510*/ 	.short	0x010a
        /*0512*/ 	.byte	0x07
	.zero		1


	//   ....[38]....
        /*0514*/ 	.word	0x00006870
        /*0518*/ 	.word	0x000000ff
        /*051c*/ 	.word	0x00028c50
        /*0520*/ 	.short	0x010a
        /*0522*/ 	.byte	0x07
	.zero		1


	//   ....[39]....
        /*0524*/ 	.word	0x00006af0
        /*0528*/ 	.word	0x000000ab
        /*052c*/ 	.word	0x00000000
        /*0530*/ 	.short	0x0101
        /*0532*/ 	.byte	0x3f
	.zero		1


	//   ....[40]....
        /*0534*/ 	.word	0x00007660
        /*0538*/ 	.word	0x000000ff
        /*053c*/ 	.word	0x00000000
        /*0540*/ 	.short	0x0101
        /*0542*/ 	.byte	0x04
	.zero		1


	//   ....[41]....
        /*0544*/ 	.word	0x0000a8c0
        /*0548*/ 	.word	0x000000ff
        /*054c*/ 	.word	0x00028c40
        /*0550*/ 	.short	0x010a
        /*0552*/ 	.byte	0x26
	.zero		1


	//   ....[42]....
        /*0554*/ 	.word	0x0000b240
        /*0558*/ 	.word	0x000000ff
        /*055c*/ 	.word	0x00028c00
        /*0560*/ 	.short	0x0107
        /*0562*/ 	.byte	0x26
	.zero		1


	//   ....[43]....
        /*0564*/ 	.word	0x0000b280
        /*0568*/ 	.word	0x000000ff
        /*056c*/ 	.word	0x00028c00
        /*0570*/ 	.short	0x0101
        /*0572*/ 	.byte	0x26
	.zero		1


	//   ....[44]....
        /*0574*/ 	.word	0x0000b290
        /*0578*/ 	.word	0x000000ff
        /*057c*/ 	.word	0x00028c20
        /*0580*/ 	.short	0x010a
        /*0582*/ 	.byte	0x26
	.zero		1


	//   ....[45]....
        /*0584*/ 	.word	0x0000b2f0
        /*0588*/ 	.word	0x000000ff
        /*058c*/ 	.word	0x00028c60
        /*0590*/ 	.short	0x010a
        /*0592*/ 	.byte	0x26
	.zero		1


	//   ....[46]....
        /*0594*/ 	.word	0x0000be80
        /*0598*/ 	.word	0x000000ff
        /*059c*/ 	.word	0x00028c48
        /*05a0*/ 	.short	0x010a
        /*05a2*/ 	.byte	0x26
	.zero		1


	//   ....[47]....
        /*05a4*/ 	.word	0x0000c050
        /*05a8*/ 	.word	0x000000ff
        /*05ac*/ 	.word	0x00028c68
        /*05b0*/ 	.short	0x010a
        /*05b2*/ 	.byte	0x26
	.zero		1


	//   ....[48]....
        /*05b4*/ 	.word	0x0000c9f0
        /*05b8*/ 	.word	0x000000ff
        /*05bc*/ 	.word	0x00028c40
        /*05c0*/ 	.short	0x010a
        /*05c2*/ 	.byte	0x26
	.zero		1


	//   ....[49]....
        /*05c4*/ 	.word	0x0000cbd0
        /*05c8*/ 	.word	0x000000ff
        /*05cc*/ 	.word	0x00028c60
        /*05d0*/ 	.short	0x010a
        /*05d2*/ 	.byte	0x26
	.zero		1


	//   ....[50]....
        /*05d4*/ 	.word	0x0000d5b0
        /*05d8*/ 	.word	0x000000ff
        /*05dc*/ 	.word	0x00028c48
        /*05e0*/ 	.short	0x010a
        /*05e2*/ 	.byte	0x26
	.zero		1


	//   ....[51]....
        /*05e4*/ 	.word	0x0000d790
        /*05e8*/ 	.word	0x000000ff
        /*05ec*/ 	.word	0x00028c68
        /*05f0*/ 	.short	0x010a
        /*05f2*/ 	.byte	0x26
	.zero		1


	//   ....[52]....
        /*05f4*/ 	.word	0x0000dfb0
        /*05f8*/ 	.word	0x00000002
        /*05fc*/ 	.word	0x00028c20
        /*0600*/ 	.short	0x010a
        /*0602*/ 	.byte	0x3f
	.zero		1


	//   ....[53]....
        /*0604*/ 	.word	0x0000e130
        /*0608*/ 	.word	0x00000007
        /*060c*/ 	.word	0x00000000
        /*0610*/ 	.short	0x010a
        /*0612*/ 	.byte	0x3f
	.zero		1


	//   ....[54]....
        /*0614*/ 	.word	0x0000e1a0
        /*0618*/ 	.word	0x00000005
        /*061c*/ 	.word	0x00000000
        /*0620*/ 	.short	0x010a
        /*0622*/ 	.byte	0x3f
	.zero		1


	//   ....[55]....
        /*0624*/ 	.word	0x0000e200
        /*0628*/ 	.word	0x00000005
        /*062c*/ 	.word	0x00000000
        /*0630*/ 	.short	0x010a
        /*0632*/ 	.byte	0x3f
	.zero		1


	//   ....[56]....
        /*0634*/ 	.word	0x0000e230
        /*0638*/ 	.word	0x00000003
        /*063c*/ 	.word	0x00000000
        /*0640*/ 	.short	0x010a
        /*0642*/ 	.byte	0x3f
	.zero		1


	//   ....[57]....
        /*0644*/ 	.word	0x0000e2a0
        /*0648*/ 	.word	0x00000006
        /*064c*/ 	.word	0x00028c50
        /*0650*/ 	.short	0x010a
        /*0652*/ 	.byte	0x3f
	.zero		1


	//   ....[58]....
        /*0654*/ 	.word	0x0000e300
        /*0658*/ 	.word	0x00000006
        /*065c*/ 	.word	0x00028c50
        /*0660*/ 	.short	0x010a
        /*0662*/ 	.byte	0x3f
	.zero		1


	//   ....[59]....
        /*0664*/ 	.word	0x0000e360
        /*0668*/ 	.word	0x00000006
        /*066c*/ 	.word	0x00028c00
        /*0670*/ 	.short	0x010a
        /*0672*/ 	.byte	0x3f
	.zero		1


	//   ....[60]....
        /*0674*/ 	.word	0x0000e3c0
        /*0678*/ 	.word	0x00000008
        /*067c*/ 	.word	0x00028c30
        /*0680*/ 	.short	0x010a
        /*0682*/ 	.byte	0x3f
	.zero		1


	//   ....[61]....
        /*0684*/ 	.word	0x0000e410
        /*0688*/ 	.word	0x0000000e
        /*068c*/ 	.word	0x00028c50
        /*0690*/ 	.short	0x010a
        /*0692*/ 	.byte	0x3f
	.zero		1


	//   ....[62]....
        /*0694*/ 	.word	0x0000e470
        /*0698*/ 	.word	0x00000005
        /*069c*/ 	.word	0x00028c30
        /*06a0*/ 	.short	0x010a
        /*06a2*/ 	.byte	0x3f
	.zero		1


	//   ....[63]....
        /*06a4*/ 	.word	0x0000e4c0
        /*06a8*/ 	.word	0x000000ab
        /*06ac*/ 	.word	0x00028c50
        /*06b0*/ 	.short	0x010a
        /*06b2*/ 	.byte	0x3f
	.zero		1


	//   ....[64]....
        /*06b4*/ 	.word	0x0000e620
        /*06b8*/ 	.word	0x00000003
        /*06bc*/ 	.word	0x00028c40
        /*06c0*/ 	.short	0x010a
        /*06c2*/ 	.byte	0x3f
	.zero		1


	//   ....[65]....
        /*06c4*/ 	.word	0x0000eba0
        /*06c8*/ 	.word	0x00000003
        /*06cc*/ 	.word	0x00028c20
        /*06d0*/ 	.short	0x010a
        /*06d2*/ 	.byte	0x3f
	.zero		1


	//   ....[66]....
        /*06d4*/ 	.word	0x0000ec00
        /*06d8*/ 	.word	0x00000003
        /*06dc*/ 	.word	0x00028c60
        /*06e0*/ 	.short	0x010a
        /*06e2*/ 	.byte	0x3f
	.zero		1


	//   ....[67]....
        /*06e4*/ 	.word	0x0000ec60
        /*06e8*/ 	.word	0x00000003
        /*06ec*/ 	.word	0x00028c48
        /*06f0*/ 	.short	0x010a
        /*06f2*/ 	.byte	0x3f
	.zero		1


	//   ....[68]....
        /*06f4*/ 	.word	0x0000ecc0
        /*06f8*/ 	.word	0x00000003
        /*06fc*/ 	.word	0x00028c68
        /*0700*/ 	.short	0x010a
        /*0702*/ 	.byte	0x3f
	.zero		1


	//   ....[69]....
        /*0704*/ 	.word	0x0000ed20
        /*0708*/ 	.word	0x00000003
        /*070c*/ 	.word	0x00028c40
        /*0710*/ 	.short	0x010a
        /*0712*/ 	.byte	0x3f
	.zero		1


	//   ....[70]....
        /*0714*/ 	.word	0x0000ed80
        /*0718*/ 	.word	0x00000003
        /*071c*/ 	.word	0x00028c60
        /*0720*/ 	.short	0x010a
        /*0722*/ 	.byte	0x3f
	.zero		1


	//   ....[71]....
        /*0724*/ 	.word	0x0000ede0
        /*0728*/ 	.word	0x00000003
        /*072c*/ 	.word	0x00028c48
        /*0730*/ 	.short	0x010a
        /*0732*/ 	.byte	0x3f
	.zero		1


	//   ....[72]....
        /*0734*/ 	.word	0x0000ee40
        /*0738*/ 	.word	0x00000003
        /*073c*/ 	.word	0x00028c68
        /*0740*/ 	.short	0x010a
        /*0742*/ 	.byte	0x3f
	.zero		1


	//   ....[73]....
        /*0744*/ 	.word	0x0000ee90
        /*0748*/ 	.word	0x00000002
        /*074c*/ 	.word	0x00028c20
        /*0750*/ 	.short	0x010a
        /*0752*/ 	.byte	0x3f
	.zero		1


	//   ....[74]....
        /*0754*/ 	.word	0x0000f030
        /*0758*/ 	.word	0x00000007
        /*075c*/ 	.word	0x00000000
        /*0760*/ 	.short	0x010a
        /*0762*/ 	.byte	0x3f
	.zero		1


	//   ....[75]....
        /*0764*/ 	.word	0x0000f080
        /*0768*/ 	.word	0x00000005
        /*076c*/ 	.word	0x00000000
        /*0770*/ 	.short	0x010a
        /*0772*/ 	.byte	0x3f
	.zero		1


	//   ....[76]....
        /*0774*/ 	.word	0x0000f0d0
        /*0778*/ 	.word	0x00000005
        /*077c*/ 	.word	0x00000000
        /*0780*/ 	.short	0x010a
        /*0782*/ 	.byte	0x3f
	.zero		1


	//----- nvinfo : EIATTR_NUM_MBARRIERS
	.align		4
.L_150:
        /*0784*/ 	.byte	0x03, 0x38
        /*0786*/ 	.short	0x0016


	//----- nvinfo : EIATTR_EXIT_INSTR_OFFSETS
	.align		4
        /*0788*/ 	.byte	0x04, 0x1c
        /*078a*/ 	.short	(.L_152 - .L_151)


	//   ....[0]....
.L_151:
        /*078c*/ 	.word	0x0000e280


	//----- nvinfo : EIATTR_MAX_THREADS
	.align		4
.L_152:
        /*0790*/ 	.byte	0x04, 0x05
        /*0792*/ 	.short	(.L_154 - .L_153)
.L_153:
        /*0794*/ 	.word	0x00000180
        /*0798*/ 	.word	0x00000001
        /*079c*/ 	.word	0x00000001


	//----- nvinfo : EIATTR_CRS_STACK_SIZE
	.align		4
.L_154:
        /*07a0*/ 	.byte	0x04, 0x1e
        /*07a2*/ 	.short	(.L_156 - .L_155)
.L_155:
        /*07a4*/ 	.word	0x00000000


	//----- nvinfo : EIATTR_CBANK_PARAM_SIZE
	.align		4
.L_156:
        /*07a8*/ 	.byte	0x03, 0x19
        /*07aa*/ 	.short	0x0a70


	//----- nvinfo : EIATTR_PARAM_CBANK
	.align		4
        /*07ac*/ 	.byte	0x04, 0x0a
        /*07ae*/ 	.short	(.L_158 - .L_157)
	.align		4
.L_157:
        /*07b0*/ 	.word	index@(.nv.constant0._ZN7cutlass13device_kernelIN5flash11enable_sm90INS1_16FlashAttnFwdSm90INS1_25CollectiveMainloopFwdSm90ILi2EN4cute5tupleIJNS5_1CILi1EEES8_S8_EEENS6_IJNS7_ILi64EEESA_SA_EEELi512ENS_6half_tEfNS_4arch4Sm90ELb0ELb0ELb1ELb0ELb0ELb0ELb0ELb0ELb0ELb1ELb1ELb0EEENS1_21CollectiveEpilogueFwdINS6_IJSA_NS7_ILi512EEESA_EEES9_SC_SE_Li256ELb0ELb1ELb1ELb0EEENS1_19SingleTileSchedulerILb0ELb1ELb1ELi64EEEEEEEEEvNT_6ParamsE)
        /*07b4*/ 	.short	0x0210
        /*07b6*/ 	.short	0x0a70


	//----- nvinfo : EIATTR_SW_WAR
	.align		4
.L_158:
        /*07b8*/ 	.byte	0x04, 0x36
        /*07ba*/ 	.short	(.L_160 - .L_159)
.L_159:
        /*07bc*/ 	.word	0x00000008
.L_160:


//--------------------- .nv.info._ZN7cutlass13device_kernelIN5flash11enable_sm90INS1_16FlashAttnFwdSm90INS1_25CollectiveMainloopFwdSm90ILi2EN4cute5tupleIJNS5_1CILi1EEES8_S8_EEENS6_IJNS7_ILi64EEESA_SA_EEELi512ENS_6half_tEfNS_4arch4Sm90ELb0ELb0ELb1ELb0ELb0ELb0ELb1ELb0ELb0ELb1ELb1ELb0EEENS1_21CollectiveEpilogueFwdINS6_IJSA_NS7_ILi512EEESA_EEES9_SC_SE_Li256ELb0ELb1ELb1ELb0EEENS1_19SingleTileSchedulerILb0ELb1ELb1ELi64EEEEEEEEEvNT_6ParamsE --------------------------
	.section	.nv.info._ZN7cutlass13device_kernelIN5flash11enable_sm90INS1_16FlashAttnFwdSm90INS1_25CollectiveMainloopFwdSm90ILi2EN4cute5tupleIJNS5_1CILi1EEES8_S8_EEENS6_IJNS7_ILi64EEESA_SA_EEELi512ENS_6half_tEfNS_4arch4Sm90ELb0ELb0ELb1ELb0ELb0ELb0ELb1ELb0ELb0ELb1ELb1ELb0EEENS1_21CollectiveEpilogueFwdINS6_IJSA_NS7_ILi512EEESA_EEES9_SC_SE_Li256ELb0ELb1ELb1ELb0EEENS1_19SingleTileSchedulerILb0ELb1ELb1ELi64EEEEEEEEEvNT_6ParamsE,"",@"SHT_CUDA_INFO"
	.sectionflags	@""
	.align	4


	//----- nvinfo : EIATTR_CUDA_API_VERSION
	.align		4
        /*0000*/ 	.byte	0x04, 0x37
        /*0002*/ 	.short	(.L_162 - .L_161)
.L_161:
        /*0004*/ 	.word	0x00000082


	//----- nvinfo : EIATTR_KPARAM_INFO
	.align		4
.L_162:
        /*0008*/ 	.byte	0x04, 0x17
        /*000a*/ 	.short	(.L_164 - .L_163)
.L_163:
        /*000c*/ 	.word	0x00000000
        /*0010*/ 	.short	0x0000
        /*0012*/ 	.short	0x0070
        /*0014*/ 	.byte	0x00, 0xf0, 0x01, 0x2c


	//----- nvinfo : EIATTR_SPARSE_MMA_MASK
	.align		4
.L_164:
        /*0018*/ 	.byte	0x03, 0x50
        /*001a*/ 	.short	0x0000


	//----- nvinfo : EIATTR_MAXREG_COUNT
	.align		4
        /*001c*/ 	.byte	0x03, 0x1b
        /*001e*/ 	.short	0x00a8


	//----- nvinfo : EIATTR_NUM_BARRIERS
	.align		4
        /*0020*/ 	.byte	0x02, 0x4c
        /*0022*/ 	.byte	0x10
	.zero		1


	//----- nvinfo : EIATTR_EXTERNS
	.align		4
        /*0024*/ 	.byte	0x04, 0x0f
        /*0026*/ 	.short	(.L_166 - .L_165)


	//   ....[0]....
	.align		4
.L_165:
        /*0028*/ 	.word	index@(__assertfail)


	//----- nvinfo : EIATTR_ANNOTATIONS
	.align		4
.L_166:
        /*002c*/ 	.byte	0x04, 0x55
        /*002e*/ 	.short	(.L_168 - .L_167)


	//   ....[0]....
.L_167:
        /* <DEDUP_REMOVED lines=16> */
        /*0124*/ 	.byte	0xe0, 0x2b, 0x01, 0x00


	//----- nvinfo : EIATTR_MERCURY_ISA_VERSION
	.align		4
.L_168:
        /*0128*/ 	.byte	0x03, 0x5f
        /*012a*/ 	.short	0x0101


	//----- nvinfo : EIATTR_INT_WARP_WIDE_INSTR_OFFSETS
	.align		4
        /*012c*/ 	.byte	0x04, 0x31
        /*012e*/ 	.short	(.L_170 - .L_169)


	//   ....[0]....
.L_169:
        /*0130*/ 	.word	0x00000130


	//   ....[1]....
        /*0134*/ 	.word	0x00000170


	//   ....[2]....
        /*0138*/ 	.word	0x000001e0


	//   ....[3]....
        /*013c*/ 	.word	0x000001f0


	//----- nvinfo : EIATTR_COOP_GROUP_MASK_REGIDS
	.align		4
.L_170:
        /*0140*/ 	.byte	0x04, 0x29
        /*0142*/ 	.short	(.L_172 - .L_171)


	//   ....[0]....
.L_171:
        /*0144*/ 	.word	0xffffffff


	//   ....[1]....
        /*0148*/ 	.word	0xffffffff


	//   ....[2]....
        /*014c*/ 	.word	0xffffffff


	//   ....[3]....
        /*0150*/ 	.word	0xffffffff


	//   ....[4]....
        /*0154*/ 	.word	0xffffffff


	//   ....[5]....
        /*0158*/ 	.word	0xffffffff


	//   ....[6]....
        /*015c*/ 	.word	0xffffffff


	//   ....[7]....
        /*0160*/ 	.word	0xffffffff


	//   ....[8]....
        /*0164*/ 	.word	0xffffffff


	//   ....[9]....
        /*0168*/ 	.word	0xffffffff


	//   ....[10]....
        /*016c*/ 	.word	0xffffffff


	//   ....[11]....
        /*0170*/ 	.word	0xffffffff


	//   ....[12]....
        /*0174*/ 	.word	0xffffffff


	//   ....[13]....
        /*0178*/ 	.word	0xffffffff


	//   ....[14]....
        /*017c*/ 	.word	0xffffffff


	//   ....[15]....
        /*0180*/ 	.word	0xffffffff


	//   ....[16]....
        /*0184*/ 	.word	0xffffffff


	//   ....[17]....
        /*0188*/ 	.word	0xffffffff


	//   ....[18]....
        /*018c*/ 	.word	0xffffffff


	//   ....[19]....
        /*0190*/ 	.word	0xffffffff


	//   ....[20]....
        /*0194*/ 	.word	0xffffffff


	//   ....[21]....
        /*0198*/ 	.word	0xffffffff


	//   ....[22]....
        /*019c*/ 	.word	0xffffffff


	//   ....[23]....
        /*01a0*/ 	.word	0xffffffff


	//   ....[24]....
        /*01a4*/ 	.word	0xffffffff


	//   ....[25]....
        /*01a8*/ 	.word	0xffffffff


	//   ....[26]....
        /*01ac*/ 	.word	0xffffffff


	//   ....[27]....
        /*01b0*/ 	.word	0xffffffff


	//   ....[28]....
        /*01b4*/ 	.word	0xffffffff


	//   ....[29]....
        /*01b8*/ 	.word	0xffffffff


	//   ....[30]....
        /*01bc*/ 	.word	0xffffffff


	//   ....[31]....
        /*01c0*/ 	.word	0xffffffff


	//   ....[32]....
        /*01c4*/ 	.word	0xffffffff


	//   ....[33]....
        /*01c8*/ 	.word	0xffffffff


	//   ....[34]....
        /*01cc*/ 	.word	0xffffffff


	//   ....[35]....
        /*01d0*/ 	.word	0xffffffff


	//   ....[36]....
        /*01d4*/ 	.word	0xffffffff


	//   ....[37]....
        /*01d8*/ 	.word	0xffffffff


	//   ....[38]....
        /*01dc*/ 	.word	0xffffffff


	//   ....[39]....
        /*01e0*/ 	.word	0xffffffff


	//   ....[40]....
        /*01e4*/ 	.word	0xffffffff


	//   ....[41]....
        /*01e8*/ 	.word	0xffffffff


	//   ....[42]....
        /*01ec*/ 	.word	0xffffffff


	//   ....[43]....
        /*01f0*/ 	.word	0xffffffff


	//   ....[44]....
        /*01f4*/ 	.word	0xffffffff


	//   ....[45]....
        /*01f8*/ 	.word	0xffffffff


	//   ....[46]....
        /*01fc*/ 	.word	0xffffffff


	//   ....[47]....
        /*0200*/ 	.word	0xffffffff


	//   ....[48]....
        /*0204*/ 	.word	0xffffffff


	//   ....[49]....
        /*0208*/ 	.word	0xffffffff


	//   ....[50]....
        /*020c*/ 	.word	0xffffffff


	//   ....[51]....
        /*0210*/ 	.word	0xffffffff


	//   ....[52]....
        /*0214*/ 	.word	0xffffffff


	//   ....[53]....
        /*0218*/ 	.word	0x0500000f


	//   ....[54]....
        /*021c*/ 	.word	0x0500000f


	//   ....[55]....
        /*0220*/ 	.word	0x0500000f


	//   ....[56]....
        /*0224*/ 	.word	0x0500000f


	//   ....[57]....
        /*0228*/ 	.word	0x0500000f


	//   ....[58]....
        /*022c*/ 	.word	0x0500000f


	//   ....[59]....
        /*0230*/ 	.word	0x0500000f


	//   ....[60]....
        /*0234*/ 	.word	0x0500000f


	//   ....[61]....
        /*0238*/ 	.word	0x0500000f


	//   ....[62]....
        /*023c*/ 	.word	0x0500000f


	//   ....[63]....
        /*0240*/ 	.word	0x0500000f


	//   ....[64]....
        /*0244*/ 	.word	0x0500000f


	//   ....[65]....
        /*0248*/ 	.word	0x0500000f


	//   ....[66]....
        /*024c*/ 	.word	0x0500000f


	//   ....[67]....
        /*0250*/ 	.word	0x0500000f


	//   ....[68]....
        /*0254*/ 	.word	0x0500000f


	//   ....[69]....
        /*0258*/ 	.word	0x0500000f


	//   ....[70]....
        /*025c*/ 	.word	0x0500000f


	//----- nvinfo : EIATTR_COOP_GROUP_INSTR_OFFSETS
	.align		4
.L_172:
        /*0260*/ 	.byte	0x04, 0x28
        /*0262*/ 	.short	(.L_174 - .L_173)


	//   ....[0]....
.L_173:
        /*0264*/ 	.word	0x00000070


	//   ....[1]....
        /*0268*/ 	.word	0x00000140


	//   ....[2]....
        /*026c*/ 	.word	0x00000190


	//   ....[3]....
        /*0270*/ 	.word	0x000003a0


	//   ....[4]....
        /*0274*/ 	.word	0x00000500


	//   ....[5]....
        /*0278*/ 	.word	0x00000620


	//   ....[6]....
        /*027c*/ 	.word	0x00000780


	//   ....[7]....
        /*0280*/ 	.word	0x00001380


	//   ....[8]....
        /*0284*/ 	.word	0x000031d0


	//   ....[9]....
        /*0288*/ 	.word	0x00004300


	//   ....[10]....
        /*028c*/ 	.word	0x00005870


	//   ....[11]....
        /*0290*/ 	.word	0x00005900


	//   ....[12]....
        /*0294*/ 	.word	0x00005b30


	//   ....[13]....
        /*0298*/ 	.word	0x00005bb0


	//   ....[14]....
        /*029c*/ 	.word	0x000065f0


	//   ....[15]....
        /*02a0*/ 	.word	0x00007020


	//   ....[16]....
        /*02a4*/ 	.word	0x00008210


	//   ....[17]....
        /*02a8*/ 	.word	0x000082e0


	//   ....[18]....
        /*02ac*/ 	.word	0x000085b0


	//   ....[19]....
        /*02b0*/ 	.word	0x00008780


	//   ....[20]....
        /*02b4*/ 	.word	0x00009710


	//   ....[21]....
        /*02b8*/ 	.word	0x00009780


	//   ....[22]....
        /*02bc*/ 	.word	0x000097e0


	//   ....[23]....
        /*02c0*/ 	.word	0x00009810


	//   ....[24]....
        /*02c4*/ 	.word	0x00009830


	//   ....[25]....
        /*02c8*/ 	.word	0x0000a2d0


	//   ....[26]....
        /*02cc*/ 	.word	0x0000a7f0


	//   ....[27]....
        /*02d0*/ 	.word	0x0000a820


	//   ....[28]....
        /*02d4*/ 	.word	0x0000a850


	//   ....[29]....
        /*02d8*/ 	.word	0x0000a860


	//   ....[30]....
        /*02dc*/ 	.word	0x0000ad00


	//   ....[31]....
        /*02e0*/ 	.word	0x0000ad30


	//   ....[32]....
        /*02e4*/ 	.word	0x0000b9a0


	//   ....[33]....
        /*02e8*/ 	.word	0x0000b9c0


	//   ....[34]....
        /*02ec*/ 	.word	0x0000ca50


	//   ....[35]....
        /*02f0*/ 	.word	0x0000d500


	//   ....[36]....
        /*02f4*/ 	.word	0x0000de50


	//   ....[37]....
        /*02f8*/ 	.word	0x0000de70


	//   ....[38]....
        /*02fc*/ 	.word	0x0000df00


	//   ....[39]....
        /*0300*/ 	.word	0x0000df30


	//   ....[40]....
        /*0304*/ 	.word	0x0000df80


	//   ....[41]....
        /*0308*/ 	.word	0x0000dfd0


	//   ....[42]....
        /*030c*/ 	.word	0x0000e000


	//   ....[43]....
        /*0310*/ 	.word	0x0000e010


	//   ....[44]....
        /*0314*/ 	.word	0x0000e9b0


	//   ....[45]....
        /*0318*/ 	.word	0x0000e9d0


	//   ....[46]....
        /*031c*/ 	.word	0x0000e9f0


	//   ....[47]....
        /*0320*/ 	.word	0x0000eb10


	//   ....[48]....
        /*0324*/ 	.word	0x0000ecc0


	//   ....[49]....
        /*0328*/ 	.word	0x0000ecf0


	//   ....[50]....
        /*032c*/ 	.word	0x0000ee40


	//   ....[51]....
        /*0330*/ 	.word	0x0000ee50


	//   ....[52]....
        /*0334*/ 	.word	0x00011f10


	//   ....[53]....
        /*0338*/ 	.word	0x000123d0


	//   ....[54]....
        /*033c*/ 	.word	0x00012550


	//   ....[55]....
        /*0340*/ 	.word	0x000125a0


	//   ....[56]....
        /*0344*/ 	.word	0x000126b0


	//   ....[57]....
        /*0348*/ 	.word	0x00012760


	//   ....[58]....
        /*034c*/ 	.word	0x00012850


	//   ....[59]....
        /*0350*/ 	.word	0x000128b0


	//   ....[60]....
        /*0354*/ 	.word	0x000129a0


	//   ....[61]....
        /*0358*/ 	.word	0x000129f0


	//   ....[62]....
        /*035c*/ 	.word	0x00012a80


	//   ....[63]....
        /*0360*/ 	.word	0x00012ba0


	//   ....[64]....
        /*0364*/ 	.word	0x00012eb0


	//   ....[65]....
        /*0368*/ 	.word	0x00012f00


	//   ....[66]....
        /*036c*/ 	.word	0x000130f0


	//   ....[67]....
        /*0370*/ 	.word	0x00013140


	//   ....[68]....
        /*0374*/ 	.word	0x00013370


	//   ....[69]....
        /*0378*/ 	.word	0x000133c0


	//   ....[70]....
        /*037c*/ 	.word	0x000137d0


	//----- nvinfo : EIATTR_REG_RECONFIG
	.align		4
.L_174:
        /*0380*/ 	.byte	0x01, 0x54
	.zero		2


	//----- nvinfo : EIATTR_SYSCALL_OFFSETS
	.align		4
        /*0384*/ 	.byte	0x04, 0x46
        /*0386*/ 	.short	(.L_176 - .L_175)


	//   ....[0]....
.L_175:
        /*0388*/ 	.word	0x00003380


	//   ....[1]....
        /*038c*/ 	.word	0x0000d140


	//   ....[2]....
        /*0390*/ 	.word	0x0000d280


	//   ....[3]....
        /*0394*/ 	.word	0x0000d370


	//   ....[4]....
        /*0398*/ 	.word	0x0000da90


	//   ....[5]....
        /*039c*/ 	.word	0x0000e320


	//----- nvinfo : EIATTR_MBARRIER_INSTR_OFFSETS
	.align		4
.L_176:
        /*03a0*/ 	.byte	0x04, 0x39
        /*03a2*/ 	.short	(.L_178 - .L_177)


	//   ....[0]....
.L_177:
        /*03a4*/ 	.word	0x00000280
        /*03a8*/ 	.word	0x000000ff
        /*03ac*/ 	.word	0x00038800
        /*03b0*/ 	.short	0x0100
        /*03b2*/ 	.byte	0x08
	.zero		1


	//   ....[1]....
        /*03b4*/ 	.word	0x00000290
        /*03b8*/ 	.word	0x000000ff
        /*03bc*/ 	.word	0x00038810
        /*03c0*/ 	.short	0x0100
        /*03c2*/ 	.byte	0x08
	.zero		1


	//   ....[2]....
        /*03c4*/ 	.word	0x000002a0
        /*03c8*/ 	.word	0x000000ff
        /*03cc*/ 	.word	0x00038820
        /*03d0*/ 	.short	0x0100
        /*03d2*/ 	.byte	0x08
	.zero		1


	//   ....[3]....
        /*03d4*/ 	.word	0x00000350
        /*03d8*/ 	.word	0x000000ff
        /*03dc*/ 	.word	0x00038830
        /*03e0*/ 	.short	0x0100
        /*03e2*/ 	.byte	0x06
	.zero		1


	//   ....[4]....
        /*03e4*/ 	.word	0x00000360
        /*03e8*/ 	.word	0x000000ff
        /*03ec*/ 	.word	0x00038840
        /*03f0*/ 	.short	0x0100
        /*03f2*/ 	.byte	0x06
	.zero		1


	//   ....[5]....
        /*03f4*/ 	.word	0x00000370
        /*03f8*/ 	.word	0x000000ff
        /*03fc*/ 	.word	0x00038838
        /*0400*/ 	.short	0x0100
        /*0402*/ 	.byte	0x06
	.zero		1


	//   ....[6]....
        /*0404*/ 	.word	0x00000380
        /*0408*/ 	.word	0x000000ff
        /*040c*/ 	.word	0x00038848
        /*0410*/ 	.short	0x0100
        /*0412*/ 	.byte	0x06
	.zero		1


	//   ....[7]....
        /*0414*/ 	.word	0x000004b0
        /*0418*/ 	.word	0x000000ff
        /*041c*/ 	.word	0x00038850
        /*0420*/ 	.short	0x0100
        /*0422*/ 	.byte	0x08
	.zero		1


	//   ....[8]....
        /*0424*/ 	.word	0x000004c0
        /*0428*/ 	.word	0x000000ff
        /*042c*/ 	.word	0x00038860
        /*0430*/ 	.short	0x0100
        /*0432*/ 	.byte	0x08
	.zero		1


	//   ....[9]....
        /*0434*/ 	.word	0x000004d0
        /*0438*/ 	.word	0x000000ff
        /*043c*/ 	.word	0x00038858
        /*0440*/ 	.short	0x0100
        /*0442*/ 	.byte	0x08
	.zero		1


	//   ....[10]....
        /*0444*/ 	.word	0x000004e0
        /*0448*/ 	.word	0x000000ff
        /*044c*/ 	.word	0x00038868
        /*0450*/ 	.short	0x0100
        /*0452*/ 	.byte	0x08
	.zero		1


	//   ....[11]....
        /*0454*/ 	.word	0x000005d0
        /*0458*/ 	.word	0x000000ff
        /*045c*/ 	.word	0x00038870
        /*0460*/ 	.short	0x0100
        /*0462*/ 	.byte	0x06
	.zero		1


	//   ....[12]....
        /*0464*/ 	.word	0x000005e0
        /*0468*/ 	.word	0x000000ff
        /*046c*/ 	.word	0x00038880
        /*0470*/ 	.short	0x0100
        /*0472*/ 	.byte	0x06
	.zero		1


	//   ....[13]....
        /*0474*/ 	.word	0x000005f0
        /*0478*/ 	.word	0x000000ff
        /*047c*/ 	.word	0x00038878
        /*0480*/ 	.short	0x0100
        /*0482*/ 	.byte	0x06
	.zero		1


	//   ....[14]....
        /*0484*/ 	.word	0x00000600
        /*0488*/ 	.word	0x000000ff
        /*048c*/ 	.word	0x00038888
        /*0490*/ 	.short	0x0100
        /*0492*/ 	.byte	0x06
	.zero		1


	//   ....[15]....
        /*0494*/ 	.word	0x00000730
        /*0498*/ 	.word	0x000000ff
        /*049c*/ 	.word	0x00038890
        /*04a0*/ 	.short	0x0100
        /*04a2*/ 	.byte	0x08
	.zero		1


	//   ....[16]....
        /*04a4*/ 	.word	0x00000740
        /*04a8*/ 	.word	0x000000ff
        /*04ac*/ 	.word	0x000388a0
        /*04b0*/ 	.short	0x0100
        /*04b2*/ 	.byte	0x08
	.zero		1


	//   ....[17]....
        /*04b4*/ 	.word	0x00000750
        /*04b8*/ 	.word	0x000000ff
        /*04bc*/ 	.word	0x00038898
        /*04c0*/ 	.short	0x0100
        /*04c2*/ 	.byte	0x08
	.zero		1


	//   ....[18]....
        /*04c4*/ 	.word	0x00000760
        /*04c8*/ 	.word	0x000000ff
        /*04cc*/ 	.word	0x000388a8
        /*04d0*/ 	.short	0x0100
        /*04d2*/ 	.byte	0x08
	.zero		1


	//   ....[19]....
        /*04d4*/ 	.word	0x00000890
        /*04d8*/ 	.word	0x000000ff
        /*04dc*/ 	.word	0x000388b0
        /*04e0*/ 	.short	0x0100
        /*04e2*/ 	.byte	0x08
	.zero		1


	//   ....[20]....
        /*04e4*/ 	.word	0x000008a0
        /*04e8*/ 	.word	0x000000ff
        /*04ec*/ 	.word	0x000388c0
        /*04f0*/ 	.short	0x0100
        /*04f2*/ 	.byte	0x08
	.zero		1


	//   ....[21]....
        /*04f4*/ 	.word	0x000008b0
        /*04f8*/ 	.word	0x000000ff
        /*04fc*/ 	.word	0x000388b8
        /*0500*/ 	.short	0x0100
        /*0502*/ 	.byte	0x08
	.zero		1


	//   ....[22]....
        /*0504*/ 	.word	0x000008c0
        /*0508*/ 	.word	0x000000ff
        /*050c*/ 	.word	0x000388c8
        /*0510*/ 	.short	0x0100
        /*0512*/ 	.byte	0x08
	.zero		1


	//   ....[23]....
        /*0514*/ 	.word	0x00001720
        /*0518*/ 	.word	0x00000008
        /*051c*/ 	.word	0x00000000
        /*0520*/ 	.short	0x0101
        /*0522*/ 	.byte	0x3f
	.zero		1


	//   ....[24]....
        /*0524*/ 	.word	0x000021c0
        /*0528*/ 	.word	0x00000004
        /*052c*/ 	.word	0x00000000
        /*0530*/ 	.short	0x0101
        /*0532*/ 	.byte	0x3f
	.zero		1


	//   ....[25]....
        /*0534*/ 	.word	0x000033b0
        /*0538*/ 	.word	0x000000b8
        /*053c*/ 	.word	0x00038800
        /*0540*/ 	.short	0x010a
        /*0542*/ 	.byte	0x3f
	.zero		1


	//   ....[26]....
        /*0544*/ 	.word	0x00003560
        /*0548*/ 	.word	0x000000b8
        /*054c*/ 	.word	0x00038830
        /*0550*/ 	.short	0x010a
        /*0552*/ 	.byte	0x3f
	.zero		1


	//   ....[27]....
        /*0554*/ 	.word	0x000035a0
        /*0558*/ 	.word	0x000000b8
        /*055c*/ 	.word	0x00038830
        /*0560*/ 	.short	0x010a
        /*0562*/ 	.byte	0x3f
	.zero		1


	//   ....[28]....
        /*0564*/ 	.word	0x000039b0
        /*0568*/ 	.word	0x000000b8
        /*056c*/ 	.word	0x00038810
        /*0570*/ 	.short	0x010a
        /*0572*/ 	.byte	0x3f
	.zero		1


	//   ....[29]....
        /*0574*/ 	.word	0x000039f0
        /*0578*/ 	.word	0x000000b8
        /*057c*/ 	.word	0x00038850
        /*0580*/ 	.short	0x010a
        /*0582*/ 	.byte	0x3f
	.zero		1


	//   ....[30]....
        /*0584*/ 	.word	0x00003ab0
        /*0588*/ 	.word	0x000000b8
        /*058c*/ 	.word	0x00038850
        /*0590*/ 	.short	0x010a
        /*0592*/ 	.byte	0x3f
	.zero		1


	//   ....[31]....
        /*0594*/ 	.word	0x00005fc0
        /*0598*/ 	.word	0x00000018
        /*059c*/ 	.word	0x00000000
        /*05a0*/ 	.short	0x0101
        /*05a2*/ 	.byte	0x3f
	.zero		1


	//   ....[32]....
        /*05a4*/ 	.word	0x00006610
        /*05a8*/ 	.word	0x00000098
        /*05ac*/ 	.word	0x00000000
        /*05b0*/ 	.short	0x0101
        /*05b2*/ 	.byte	0x3f
	.zero		1


	//   ....[33]....
        /*05b4*/ 	.word	0x00006790
        /*05b8*/ 	.word	0x000000c3
        /*05bc*/ 	.word	0x00038830
        /*05c0*/ 	.short	0x010a
        /*05c2*/ 	.byte	0x3f
	.zero		1


	//   ....[34]....
        /*05c4*/ 	.word	0x000067e0
        /*05c8*/ 	.word	0x000000c3
        /*05cc*/ 	.word	0x00038830
        /*05d0*/ 	.short	0x010a
        /*05d2*/ 	.byte	0x3f
	.zero		1


	//   ....[35]....
        /*05d4*/ 	.word	0x00006b10
        /*05d8*/ 	.word	0x000000c3
        /*05dc*/ 	.word	0x00038850
        /*05e0*/ 	.short	0x010a
        /*05e2*/ 	.byte	0x3f
	.zero		1


	//   ....[36]....
        /*05e4*/ 	.word	0x00006b50
        /*05e8*/ 	.word	0x000000c3
        /*05ec*/ 	.word	0x00038850
        /*05f0*/ 	.short	0x010a
        /*05f2*/ 	.byte	0x3f
	.zero		1


	//   ....[37]....
        /*05f4*/ 	.word	0x00008ae0
        /*05f8*/ 	.word	0x00000098
        /*05fc*/ 	.word	0x00000000
        /*0600*/ 	.short	0x0101
        /*0602*/ 	.byte	0x3f
	.zero		1


	//   ....[38]....
        /*0604*/ 	.word	0x00009730
        /*0608*/ 	.word	0x000000c3
        /*060c*/ 	.word	0x00000000
        /*0610*/ 	.short	0x0101
        /*0612*/ 	.byte	0x3f
	.zero		1


	//   ....[39]....
        /*0614*/ 	.word	0x0000a2f0
        /*0618*/ 	.word	0x000000ff
        /*061c*/ 	.word	0x00000000
        /*0620*/ 	.short	0x0101
        /*0622*/ 	.byte	0x04
	.zero		1


	//   ....[40]....
        /*0624*/ 	.word	0x0000d750
        /*0628*/ 	.word	0x000000ff
        /*062c*/ 	.word	0x00038840
        /*0630*/ 	.short	0x010a
        /*0632*/ 	.byte	0x26
	.zero		1


	//   ....[41]....
        /*0634*/ 	.word	0x0000e130
        /*0638*/ 	.word	0x000000ff
        /*063c*/ 	.word	0x00038800
        /*0640*/ 	.short	0x0107
        /*0642*/ 	.byte	0x26
	.zero		1


	//   ....[42]....
        /*0644*/ 	.word	0x0000e1b0
        /*0648*/ 	.word	0x000000ff
        /*064c*/ 	.word	0x00038800
        /*0650*/ 	.short	0x0101
        /*0652*/ 	.byte	0x26
	.zero		1


	//   ....[43]....
        /*0654*/ 	.word	0x0000f0e0
        /*0658*/ 	.word	0x000000ff
        /*065c*/ 	.word	0x00038810
        /*0660*/ 	.short	0x0107
        /*0662*/ 	.byte	0x26
	.zero		1


	//   ....[44]....
        /*0664*/ 	.word	0x0000f140
        /*0668*/ 	.word	0x000000ff
        /*066c*/ 	.word	0x00038810
        /*0670*/ 	.short	0x0101
        /*0672*/ 	.byte	0x26
	.zero		1


	//   ....[45]....
        /*0674*/ 	.word	0x0000f150
        /*0678*/ 	.word	0x000000ff
        /*067c*/ 	.word	0x00038820
        /*0680*/ 	.short	0x010a
        /*0682*/ 	.byte	0x26
	.zero		1


	//   ....[46]....
        /*0684*/ 	.word	0x0000f1b0
        /*0688*/ 	.word	0x000000ff
        /*068c*/ 	.word	0x00038860
        /*0690*/ 	.short	0x010a
        /*0692*/ 	.byte	0x26
	.zero		1


	//   ....[47]....
        /*0694*/ 	.word	0x0000fd70
        /*0698*/ 	.word	0x000000ff
        /*069c*/ 	.word	0x00038848
        /*06a0*/ 	.short	0x010a
        /*06a2*/ 	.byte	0x26
	.zero		1


	//   ....[48]....
        /*06a4*/ 	.word	0x0000ff40
        /*06a8*/ 	.word	0x000000ff
        /*06ac*/ 	.word	0x00038868
        /*06b0*/ 	.short	0x010a
        /*06b2*/ 	.byte	0x26
	.zero		1


	//   ....[49]....
        /*06b4*/ 	.word	0x000108f0
        /*06b8*/ 	.word	0x000000ff
        /*06bc*/ 	.word	0x00038840
        /*06c0*/ 	.short	0x010a
        /*06c2*/ 	.byte	0x26
	.zero		1


	//   ....[50]....
        /*06c4*/ 	.word	0x00010ad0
        /*06c8*/ 	.word	0x000000ff
        /*06cc*/ 	.word	0x00038860
        /*06d0*/ 	.short	0x010a
        /*06d2*/ 	.byte	0x26
	.zero		1


	//   ....[51]....
        /*06d4*/ 	.word	0x000114a0
        /*06d8*/ 	.word	0x000000ff
        /*06dc*/ 	.word	0x00038848
        /*06e0*/ 	.short	0x010a
        /*06e2*/ 	.byte	0x26
	.zero		1


	//   ....[52]....
        /*06e4*/ 	.word	0x00011680
        /*06e8*/ 	.word	0x000000ff
        /*06ec*/ 	.word	0x00038868
        /*06f0*/ 	.short	0x010a
        /*06f2*/ 	.byte	0x26
	.zero		1


	//   ....[53]....
        /*06f4*/ 	.word	0x00011ea0
        /*06f8*/ 	.word	0x00000002
        /*06fc*/ 	.word	0x00038820
        /*0700*/ 	.short	0x010a
        /*0702*/ 	.byte	0x3f
	.zero		1


	//   ....[54]....
        /*0704*/ 	.word	0x00012040
        /*0708*/ 	.word	0x00000007
        /*070c*/ 	.word	0x00000000
        /*0710*/ 	.short	0x010a
        /*0712*/ 	.byte	0x3f
	.zero		1


	//   ....[55]....
        /*0714*/ 	.word	0x000120b0
        /*0718*/ 	.word	0x00000005
        /*071c*/ 	.word	0x00000000
        /*0720*/ 	.short	0x010a
        /*0722*/ 	.byte	0x3f
	.zero		1


	//   ....[56]....
        /*0724*/ 	.word	0x00012110
        /*0728*/ 	.word	0x00000005
        /*072c*/ 	.word	0x00000000
        /*0730*/ 	.short	0x010a
        /*0732*/ 	.byte	0x3f
	.zero		1


	//   ....[57]....
        /*0734*/ 	.word	0x00012140
        /*0738*/ 	.word	0x00000003
        /*073c*/ 	.word	0x00000000
        /*0740*/ 	.short	0x010a
        /*0742*/ 	.byte	0x3f
	.zero		1


	//   ....[58]....
        /*0744*/ 	.word	0x000121a0
        /*0748*/ 	.word	0x000000b8
        /*074c*/ 	.word	0x00038800
        /*0750*/ 	.short	0x010a
        /*0752*/ 	.byte	0x3f
	.zero		1


	//   ....[59]....
        /*0754*/ 	.word	0x000121f0
        /*0758*/ 	.word	0x000000b8
        /*075c*/ 	.word	0x00038830
        /*0760*/ 	.short	0x010a
        /*0762*/ 	.byte	0x3f
	.zero		1


	//   ....[60]....
        /*0764*/ 	.word	0x00012240
        /*0768*/ 	.word	0x000000b8
        /*076c*/ 	.word	0x00038810
        /*0770*/ 	.short	0x010a
        /*0772*/ 	.byte	0x3f
	.zero		1


	//   ....[61]....
        /*0774*/ 	.word	0x00012290
        /*0778*/ 	.word	0x000000b8
        /*077c*/ 	.word	0x00038850
        /*0780*/ 	.short	0x010a
        /*0782*/ 	.byte	0x3f
	.zero		1


	//   ....[62]....
        /*0784*/ 	.word	0x000122e0
        /*0788*/ 	.word	0x000000c3
        /*078c*/ 	.word	0x00038830
        /*0790*/ 	.short	0x010a
        /*0792*/ 	.byte	0x3f
	.zero		1


	//   ....[63]....
        /*0794*/ 	.word	0x00012330
        /*0798*/ 	.word	0x000000c3
        /*079c*/ 	.word	0x00038850
        /*07a0*/ 	.short	0x010a
        /*07a2*/ 	.byte	0x3f
	.zero		1


	//   ....[64]....
        /*07a4*/ 	.word	0x00012490
        /*07a8*/ 	.word	0x00000003
        /*07ac*/ 	.word	0x00038840
        /*07b0*/ 	.short	0x010a
        /*07b2*/ 	.byte	0x3f
	.zero		1


	//   ....[65]....
        /*07b4*/ 	.word	0x00013400
        /*07b8*/ 	.word	0x00000003
        /*07bc*/ 	.word	0x00038820
        /*07c0*/ 	.short	0x010a
        /*07c2*/ 	.byte	0x3f
	.zero		1


	//   ....[66]....
        /*07c4*/ 	.word	0x00013460
        /*07c8*/ 	.word	0x00000003
        /*07cc*/ 	.word	0x00038860
        /*07d0*/ 	.short	0x010a
        /*07d2*/ 	.byte	0x3f
	.zero		1


	//   ....[67]....
        /*07d4*/ 	.word	0x000134c0
        /*07d8*/ 	.word	0x00000003
        /*07dc*/ 	.word	0x00038848
        /*07e0*/ 	.short	0x010a
        /*07e2*/ 	.byte	0x3f
	.zero		1


	//   ....[68]....
        /*07e4*/ 	.word	0x00013520
        /*07e8*/ 	.word	0x00000003
        /*07ec*/ 	.word	0x00038868
        /*07f0*/ 	.short	0x010a
        /*07f2*/ 	.byte	0x3f
	.zero		1


	//   ....[69]....
        /*07f4*/ 	.word	0x00013580
        /*07f8*/ 	.word	0x00000003
        /*07fc*/ 	.word	0x00038840
        /*0800*/ 	.short	0x010a
        /*0802*/ 	.byte	0x3f
	.zero		1


	//   ....[70]....
        /*0804*/ 	.word	0x000135e0
        /*0808*/ 	.word	0x00000003
        /*080c*/ 	.word	0x00038860
        /*0810*/ 	.short	0x010a
        /*0812*/ 	.byte	0x3f
	.zero		1


	//   ....[71]....
        /*0814*/ 	.word	0x00013640
        /*0818*/ 	.word	0x00000003
        /*081c*/ 	.word	0x00038848
        /*0820*/ 	.short	0x010a
        /*0822*/ 	.byte	0x3f
	.zero		1


	//   ....[72]....
        /*0824*/ 	.word	0x000136a0
        /*0828*/ 	.word	0x00000003
        /*082c*/ 	.word	0x00038868
        /*0830*/ 	.short	0x010a
        /*0832*/ 	.byte	0x3f
	.zero		1


	//   ....[73]....
        /*0834*/ 	.word	0x000136f0
        /*0838*/ 	.word	0x00000002
        /*083c*/ 	.word	0x00038820
        /*0840*/ 	.short	0x010a
        /*0842*/ 	.byte	0x3f
	.zero		1


	//   ....[74]....
        /*0844*/ 	.word	0x00013890
        /*0848*/ 	.word	0x00000007
        /*084c*/ 	.word	0x00000000
        /*0850*/ 	.short	0x010a
        /*0852*/ 	.byte	0x3f
	.zero		1


	//   ....[75]....
        /*0854*/ 	.word	0x000138e0
        /*0858*/ 	.word	0x00000005
        /*085c*/ 	.word	0x00000000
        /*0860*/ 	.short	0x010a
        /*0862*/ 	.byte	0x3f
	.zero		1


	//   ....[76]....
        /*0864*/ 	.word	0x00013930
        /*0868*/ 	.word	0x00000005
        /*086c*/ 	.word	0x00000000
        /*0870*/ 	.short	0x010a
        /*0872*/ 	.byte	0x3f
	.zero		1


	//----- nvinfo : EIATTR_NUM_MBARRIERS
	.align		4
.L_178:
        /*0874*/ 	.byte	0x03, 0x38
        /*0876*/ 	.short	0x0017


	//----- nvinfo : EIATTR_EXIT_INSTR_OFFSETS
	.align		4
        /*0878*/ 	.byte	0x04, 0x1c
        /*087a*/ 	.short	(.L_180 - .L_179)


	//   ....[0]....
.L_179:
        /*087c*/ 	.word	0x00012190


	//----- nvinfo : EIATTR_MAX_THREADS
	.align		4
.L_180:
        /*0880*/ 	.byte	0x04, 0x05
        /*0882*/ 	.short	(.L_182 - .L_181)
.L_181:
        /*0884*/ 	.word	0x00000180
        /*0888*/ 	.word	0x00000001
        /*088c*/ 	.word	0x00000001


	//----- nvinfo : EIATTR_CRS_STACK_SIZE
	.align		4
.L_182:
        /*0890*/ 	.byte	0x04, 0x1e
        /*0892*/ 	.short	(.L_184 - .L_183)
.L_183:
        /*0894*/ 	.word	0x00000000


	//----- nvinfo : EIATTR_CBANK_PARAM_SIZE
	.align		4
.L_184:
        /*0898*/ 	.byte	0x03, 0x19
        /*089a*/ 	.short	0x0b70


	//----- nvinfo : EIATTR_PARAM_CBANK
	.align		4
        /*089c*/ 	.byte	0x04, 0x0a
        /*089e*/ 	.short	(.L_186 - .L_185)
	.align		4
.L_185:
        /*08a0*/ 	.word	index@(.nv.constant0._ZN7cutlass13device_kernelIN5flash11enable_sm90INS1_16FlashAttnFwdSm90INS1_25CollectiveMainloopFwdSm90ILi2EN4cute5tupleIJNS5_1CILi1EEES8_S8_EEENS6_IJNS7_ILi64EEESA_SA_EEELi512ENS_6half_tEfNS_4arch4Sm90ELb0ELb0ELb1ELb0ELb0ELb0ELb1ELb0ELb0ELb1ELb1ELb0EEENS1_21CollectiveEpilogueFwdINS6_IJSA_NS7_ILi512EEESA_EEES9_SC_SE_Li256ELb0ELb1ELb1ELb0EEENS1_19SingleTileSchedulerILb0ELb1ELb1ELi64EEEEEEEEEvNT_6ParamsE)
        /*08a4*/ 	.short	0x0210
        /*08a6*/ 	.short	0x0b70


	//----- nvinfo : EIATTR_SW_WAR
	.align		4
.L_186:
        /*08a8*/ 	.byte	0x04, 0x36
        /*08aa*/ 	.short	(.L_188 - .L_187)
.L_187:
        /*08ac*/ 	.word	0x00000008
.L_188:


//--------------------- .nv.info._ZN7cutlass13device_kernelIN5flash11enable_sm90INS1_16FlashAttnFwdSm90INS1_25CollectiveMainloopFwdSm90ILi2EN4cute5tupleIJNS5_1CILi1EEES8_S8_EEENS6_IJNS7_ILi64EEESA_SA_EEELi512ENS_6half_tEfNS_4arch4Sm90ELb0ELb0ELb1ELb1ELb0ELb0ELb0ELb0ELb0ELb1ELb1ELb0EEENS1_21CollectiveEpilogueFwdINS6_IJSA_NS7_ILi512EEESA_EEES9_SC_SE_Li256ELb1ELb1ELb1ELb0EEENS1_36VarlenDynamicPersistentTileSchedulerILi64ELi64ELi256ELi128ELb1ELb1ELb1ELb0ELb1ELb1EEEEEEEEEvNT_6ParamsE --------------------------
	.section	.nv.info._ZN7cutlass13device_kernelIN5flash11enable_sm90INS1_16FlashAttnFwdSm90INS1_25CollectiveMainloopFwdSm90ILi2EN4cute5tupleIJNS5_1CILi1EEES8_S8_EEENS6_IJNS7_ILi64EEESA_SA_EEELi512ENS_6half_tEfNS_4arch4Sm90ELb0ELb0ELb1ELb1ELb0ELb0ELb0ELb0ELb0ELb1ELb1ELb0EEENS1_21CollectiveEpilogueFwdINS6_IJSA_NS7_ILi512EEESA_EEES9_SC_SE_Li256ELb1ELb1ELb1ELb0EEENS1_36VarlenDynamicPersistentTileSchedulerILi64ELi64ELi256ELi128ELb1ELb1ELb1ELb0ELb1ELb1EEEEEEEEEvNT_6ParamsE,"",@"SHT_CUDA_INFO"
	.sectionflags	@""
	.align	4


	//----- nvinfo : EIATTR_CUDA_API_VERSION
	.align		4
        /*0000*/ 	.byte	0x04, 0x37
        /*0002*/ 	.short	(.L_190 - .L_189)
.L_189:
        /*0004*/ 	.word	0x00000082


	//----- nvinfo : EIATTR_KPARAM_INFO
	.align		4
.L_190:
        /*0008*/ 	.byte	0x04, 0x17
        /*000a*/ 	.short	(.L_192 - .L_191)
.L_191:
        /*000c*/ 	.word	0x00000000
        /*0010*/ 	.short	0x0000
        /*0012*/ 	.short	0x0070
        /*0014*/ 	.byte	0x00, 0xf0, 0x01, 0x2a


	//----- nvinfo : EIATTR_SPARSE_MMA_MASK
	.align		4
.L_192:
        /*0018*/ 	.byte	0x03, 0x50
        /*001a*/ 	.short	0x0000


	//----- nvinfo : EIATTR_MAXREG_COUNT
	.align		4
        /*001c*/ 	.byte	0x03, 0x1b
        /*001e*/ 	.short	0x00a8


	//----- nvinfo : EIATTR_NUM_BARRIERS
	.align		4
        /*0020*/ 	.byte	0x02, 0x4c
        /*0022*/ 	.byte	0x10
	.zero		1


	//----- nvinfo : EIATTR_EXTERNS
	.align		4
        /*0024*/ 	.byte	0x04, 0x0f
        /*0026*/ 	.short	(.L_194 - .L_193)


	//   ....[0]....
	.align		4
.L_193:
        /*0028*/ 	.word	index@(__assertfail)


	//----- nvinfo : EIATTR_ANNOTATIONS
	.align		4
.L_194:
        /*002c*/ 	.byte	0x04, 0x55
        /*002e*/ 	.short	(.L_196 - .L_195)


	//   ....[0]....
.L_195:
        /* <DEDUP_REMOVED lines=66> */


	//----- nvinfo : EIATTR_MERCURY_ISA_VERSION
	.align		4
.L_196:
        /*0438*/ 	.byte	0x03, 0x5f
        /*043a*/ 	.short	0x0101


	//----- nvinfo : EIATTR_UNUSED_LOAD_BYTE_OFFSET
	.align		4
        /*043c*/ 	.byte	0x04, 0x44
        /*043e*/ 	.short	(.L_198 - .L_197)


	//   ....[0]....
.L_197:
        /*0440*/ 	.word	0x00000a10
        /*0444*/ 	.word	0x0000fff0


	//   ....[1]....
        /*0448*/ 	.word	0x000081a0
        /*044c*/ 	.word	0x0000fff0


	//----- nvinfo : EIATTR_INT_WARP_WIDE_INSTR_OFFSETS
	.align		4
.L_198:
        /*0450*/ 	.byte	0x04, 0x31
        /*0452*/ 	.short	(.L_200 - .L_199)


	//   ....[0]....
.L_199:
        /*0454*/ 	.word	0x00000130


	//   ....[1]....
        /*0458*/ 	.word	0x00000170


	//   ....[2]....
        /*045c*/ 	.word	0x000001e0


	//   ....[3]....
        /*0460*/ 	.word	0x0000e180


	//   ....[4]....
        /*0464*/ 	.word	0x0000e210


	//   ....[5]....
        /*0468*/ 	.word	0x00012ab0


	//   ....[6]....
        /*046c*/ 	.word	0x00012b40


	//----- nvinfo : EIATTR_COOP_GROUP_MASK_REGIDS
	.align		4
.L_200:
        /*0470*/ 	.byte	0x04, 0x29
        /*0472*/ 	.short	(.L_202 - .L_201)


	//   ....[0]....
.L_201:
        /*0474*/ 	.word	0xffffffff


	//   ....[1]....
        /*0478*/ 	.word	0xffffffff


	//   ....[2]....
        /*047c*/ 	.word	0xffffffff


	//   ....[3]....
        /*0480*/ 	.word	0xffffffff


	//   ....[4]....
        /*0484*/ 	.word	0xffffffff


	//   ....[5]....
        /*0488*/ 	.word	0xffffffff


	//   ....[6]....
        /*048c*/ 	.word	0xffffffff


	//   ....[7]....
        /*0490*/ 	.word	0xffffffff


	//   ....[8]....
        /*0494*/ 	.word	0xffffffff


	//   ....[9]....
        /*0498*/ 	.word	0xffffffff


	//   ....[10]....
        /*049c*/ 	.word	0xffffffff


	//   ....[11]....
        /*04a0*/ 	.word	0xffffffff


	//   ....[12]....
        /*04a4*/ 	.word	0xffffffff


	//   ....[13]....
        /*04a8*/ 	.word	0xffffffff


	//   ....[14]....
        /*04ac*/ 	.word	0xffffffff


	//   ....[15]....
        /*04b0*/ 	.word	0xffffffff


	//   ....[16]....
        /*04b4*/ 	.word	0xffffffff


	//   ....[17]....
        /*04b8*/ 	.word	0xffffffff


	//   ....[18]....
        /*04bc*/ 	.word	0xffffffff


	//   ....[19]....
        /*04c0*/ 	.word	0xffffffff


	//   ....[20]....
        /*04c4*/ 	.word	0xffffffff


	//   ....[21]....
        /*04c8*/ 	.word	0xffffffff


	//   ....[22]....
        /*04cc*/ 	.word	0xffffffff


	//   ....[23]....
        /*04d0*/ 	.word	0xffffffff


	//   ....[24]....
        /*04d4*/ 	.word	0xffffffff


	//   ....[25]....
        /*04d8*/ 	.word	0xffffffff


	//   ....[26]....
        /*04dc*/ 	.word	0xffffffff


	//   ....[27]....
        /*04e0*/ 	.word	0xffffffff


	//   ....[28]....
        /*04e4*/ 	.word	0xffffffff


	//   ....[29]....
        /*04e8*/ 	.word	0xffffffff


	//   ....[30]....
        /*04ec*/ 	.word	0xffffffff


	//   ....[31]....
        /*04f0*/ 	.word	0xffffffff


	//   ....[32]....
        /*04f4*/ 	.word	0xffffffff


	//   ....[33]....
        /*04f8*/ 	.word	0xffffffff


	//   ....[34]....
        /*04fc*/ 	.word	0xffffffff


	//   ....[35]....
        /*0500*/ 	.word	0xffffffff


	//   ....[36]....
        /*0504*/ 	.word	0xffffffff


	//   ....[37]....
        /*0508*/ 	.word	0xffffffff


	//   ....[38]....
        /*050c*/ 	.word	0xffffffff


	//   ....[39]....
        /*0510*/ 	.word	0xffffffff


	//   ....[40]....
        /*0514*/ 	.word	0xffffffff


	//   ....[41]....
        /*0518*/ 	.word	0xffffffff


	//   ....[42]....
        /*051c*/ 	.word	0xffffffff


	//   ....[43]....
        /*0520*/ 	.word	0xffffffff


	//   ....[44]....
        /*0524*/ 	.word	0xffffffff


	//   ....[45]....
        /*0528*/ 	.word	0xffffffff


	//   ....[46]....
        /*052c*/ 	.word	0xffffffff


	//   ....[47]....
        /*0530*/ 	.word	0xffffffff


	//   ....[48]....
        /*0534*/ 	.word	0xffffffff


	//   ....[49]....
        /*0538*/ 	.word	0xffffffff


	//   ....[50]....
        /*053c*/ 	.word	0xffffffff


	//   ....[51]....
        /*0540*/ 	.word	0xffffffff


	//   ....[52]....
        /*0544*/ 	.word	0xffffffff


	//   ....[53]....
        /*0548*/ 	.word	0xffffffff


	//   ....[54]....
        /*054c*/ 	.word	0xffffffff


	//   ....[55]....
        /*0550*/ 	.word	0xffffffff


	//   ....[56]....
        /*0554*/ 	.word	0xffffffff


	//   ....[57]....
        /*0558*/ 	.word	0xffffffff


	//   ....[58]....
        /*055c*/ 	.word	0xffffffff


	//   ....[59]....
        /*0560*/ 	.word	0xffffffff


	//   ....[60]....
        /*0564*/ 	.word	0xffffffff


	//   ....[61]....
        /*0568*/ 	.word	0xffffffff


	//   ....[62]....
        /*056c*/ 	.word	0xffffffff


	//   ....[63]....
        /*0570*/ 	.word	0xffffffff


	//   ....[64]....
        /*0574*/ 	.word	0xffffffff


	//   ....[65]....
        /*0578*/ 	.word	0xffffffff


	//   ....[66]....
        /*057c*/ 	.word	0xffffffff


	//   ....[67]....
        /*0580*/ 	.word	0xffffffff


	//   ....[68]....
        /*0584*/ 	.word	0xffffffff


	//   ....[69]....
        /*0588*/ 	.word	0xffffffff


	//   ....[70]....
        /*058c*/ 	.word	0xffffffff


	//   ....[71]....
        /*0590*/ 	.word	0xffffffff


	//   ....[72]....
        /*0594*/ 	.word	0xffffffff


	//   ....[73]....
        /*0598*/ 	.word	0xffffffff


	//   ....[74]....
        /*059c*/ 	.word	0xffffffff


	//   ....[75]....
        /*05a0*/ 	.word	0xffffffff


	//   ....[76]....
        /*05a4*/ 	.word	0xffffffff


	//   ....[77]....
        /*05a8*/ 	.word	0xffffffff


	//   ....[78]....
        /*05ac*/ 	.word	0xffffffff


	//   ....[79]....
        /*05b0*/ 	.word	0xffffffff


	//   ....[80]....
        /*05b4*/ 	.word	0xffffffff


	//   ....[81]....
        /*05b8*/ 	.word	0xffffffff


	//   ....[82]....
        /*05bc*/ 	.word	0xffffffff


	//   ....[83]....
        /*05c0*/ 	.word	0xffffffff


	//   ....[84]....
        /*05c4*/ 	.word	0xffffffff


	//   ....[85]....
        /*05c8*/ 	.word	0x0500000f


	//   ....[86]....
        /*05cc*/ 	.word	0x0500000f


	//   ....[87]....
        /*05d0*/ 	.word	0x0500000f


	//   ....[88]....
        /*05d4*/ 	.word	0x0500000f


	//   ....[89]....
        /*05d8*/ 	.word	0x0500000f


	//   ....[90]....
        /*05dc*/ 	.word	0x0500000f


	//   ....[91]....
        /*05e0*/ 	.word	0x0500000f


	//   ....[92]....
        /*05e4*/ 	.word	0x0500000f


	//   ....[93]....
        /*05e8*/ 	.word	0x0500000f


	//   ....[94]....
        /*05ec*/ 	.word	0x0500000f


	//   ....[95]....
        /*05f0*/ 	.word	0x0500000f


	//   ....[96]....
        /*05f4*/ 	.word	0x0500000f


	//   ....[97]....
        /*05f8*/ 	.word	0x0500000f


	//   ....[98]....
        /*05fc*/ 	.word	0x0500000f


	//   ....[99]....
        /*0600*/ 	.word	0x0500000f


	//   ....[100]....
        /*0604*/ 	.word	0x0500000f


	//   ....[101]....
        /*0608*/ 	.word	0x0500000f


	//   ....[102]....
        /*060c*/ 	.word	0x0500000f


	//   ....[103]....
        /*0610*/ 	.word	0x0500000f


	//   ....[104]....
        /*0614*/ 	.word	0x0500000f


	//   ....[105]....
        /*0618*/ 	.word	0x0500000f


	//   ....[106]....
        /*061c*/ 	.word	0x0500000f


	//   ....[107]....
        /*0620*/ 	.word	0x0500000f


	//   ....[108]....
        /*0624*/ 	.word	0x0500000f


	//   ....[109]....
        /*0628*/ 	.word	0x0500000f


	//   ....[110]....
        /*062c*/ 	.word	0x0500000f


	//   ....[111]....
        /*0630*/ 	.word	0x0500000f


	//   ....[112]....
        /*0634*/ 	.word	0x0500000f


	//----- nvinfo : EIATTR_COOP_GROUP_INSTR_OFFSETS
	.align		4
.L_202:
        /*0638*/ 	.byte	0x04, 0x28
        /*063a*/ 	.short	(.L_204 - .L_203)


	//   ....[0]....
.L_203:
        /*063c*/ 	.word	0x00000060


	//   ....[1]....
        /*0640*/ 	.word	0x00000140


	//   ....[2]....
        /*0644*/ 	.word	0x00000190


	//   ....[3]....
        /*0648*/ 	.word	0x00000380


	//   ....[4]....
        /*064c*/ 	.word	0x000004e0


	//   ....[5]....
        /*0650*/ 	.word	0x00000600


	//   ....[6]....
        /*0654*/ 	.word	0x00000760


	//   ....[7]....
        /*0658*/ 	.word	0x00001f30


	//   ....[8]....
        /*065c*/ 	.word	0x00003f60


	//   ....[9]....
        /*0660*/ 	.word	0x00004d20


	//   ....[10]....
        /*0664*/ 	.word	0x00004da0


	//   ....[11]....
        /*0668*/ 	.word	0x00004f80


	//   ....[12]....
        /*066c*/ 	.word	0x00005050


	//   ....[13]....
        /*0670*/ 	.word	0x00005960


	//   ....[14]....
        /*0674*/ 	.word	0x00006020


	//   ....[15]....
        /*0678*/ 	.word	0x00006050


	//   ....[16]....
        /*067c*/ 	.word	0x00006980


	//   ....[17]....
        /*0680*/ 	.word	0x00006a00


	//   ....[18]....
        /*0684*/ 	.word	0x00007660


	//   ....[19]....
        /*0688*/ 	.word	0x000076b0


	//   ....[20]....
        /*068c*/ 	.word	0x00007720


	//   ....[21]....
        /*0690*/ 	.word	0x00007750


	//   ....[22]....
        /*0694*/ 	.word	0x00007780


	//   ....[23]....
        /*0698*/ 	.word	0x00008f70


	//   ....[24]....
        /*069c*/ 	.word	0x00009380


	//   ....[25]....
        /*06a0*/ 	.word	0x000093b0


	//   ....[26]....
        /*06a4*/ 	.word	0x000093d0


	//   ....[27]....
        /*06a8*/ 	.word	0x000093e0


	//   ....[28]....
        /*06ac*/ 	.word	0x0000a020


	//   ....[29]....
        /*06b0*/ 	.word	0x0000a040


	//   ....[30]....
        /*06b4*/ 	.word	0x0000a2f0


	//   ....[31]....
        /*06b8*/ 	.word	0x0000a310


	//   ....[32]....
        /*06bc*/ 	.word	0x0000aa40


	//   ....[33]....
        /*06c0*/ 	.word	0x0000aa50


	//   ....[34]....
        /*06c4*/ 	.word	0x0000b2a0


	//   ....[35]....
        /*06c8*/ 	.word	0x0000b2c0


	//   ....[36]....
        /*06cc*/ 	.word	0x0000c670


	//   ....[37]....
        /*06d0*/ 	.word	0x0000c6a0


	//   ....[38]....
        /*06d4*/ 	.word	0x0000c8d0


	//   ....[39]....
        /*06d8*/ 	.word	0x0000c8f0


	//   ....[40]....
        /*06dc*/ 	.word	0x0000cba0


	//   ....[41]....
        /*06e0*/ 	.word	0x0000cdc0


	//   ....[42]....
        /*06e4*/ 	.word	0x0000cdf0


	//   ....[43]....
        /*06e8*/ 	.word	0x0000ce20


	//   ....[44]....
        /*06ec*/ 	.word	0x0000ce50


	//   ....[45]....
        /*06f0*/ 	.word	0x0000ce80


	//   ....[46]....
        /*06f4*/ 	.word	0x0000ceb0


	//   ....[47]....
        /*06f8*/ 	.word	0x0000d050


	//   ....[48]....
        /*06fc*/ 	.word	0x0000d080


	//   ....[49]....
        /*0700*/ 	.word	0x0000d0b0


	//   ....[50]....
        /*0704*/ 	.word	0x0000d0e0


	//   ....[51]....
        /*0708*/ 	.word	0x0000d110


	//   ....[52]....
        /*070c*/ 	.word	0x0000d140


	//   ....[53]....
        /*0710*/ 	.word	0x0000d1d0


	//   ....[54]....
        /*0714*/ 	.word	0x0000d200


	//   ....[55]....
        /*0718*/ 	.word	0x0000d210


	//   ....[56]....
        /*071c*/ 	.word	0x0000d2c0


	//   ....[57]....
        /*0720*/ 	.word	0x0000e760


	//   ....[58]....
        /*0724*/ 	.word	0x0000f230


	//   ....[59]....
        /*0728*/ 	.word	0x0000f240


	//   ....[60]....
        /*072c*/ 	.word	0x0000f2e0


	//   ....[61]....
        /*0730*/ 	.word	0x0000f2f0


	//   ....[62]....
        /*0734*/ 	.word	0x0000f370


	//   ....[63]....
        /*0738*/ 	.word	0x0000f380


	//   ....[64]....
        /*073c*/ 	.word	0x0000f3d0


	//   ....[65]....
        /*0740*/ 	.word	0x0000f3f0


	//   ....[66]....
        /*0744*/ 	.word	0x00012dc0


	//   ....[67]....
        /*0748*/ 	.word	0x00012df0


	//   ....[68]....
        /*074c*/ 	.word	0x00012e60


	//   ....[69]....
        /*0750*/ 	.word	0x00012e90


	//   ....[70]....
        /*0754*/ 	.word	0x00012ec0


	//   ....[71]....
        /*0758*/ 	.word	0x00012ef0


	//   ....[72]....
        /*075c*/ 	.word	0x00012f20


	//   ....[73]....
        /*0760*/ 	.word	0x00012f50


	//   ....[74]....
        /*0764*/ 	.word	0x00013110


	//   ....[75]....
        /*0768*/ 	.word	0x00013140


	//   ....[76]....
        /*076c*/ 	.word	0x00013170


	//   ....[77]....
        /*0770*/ 	.word	0x000131a0


	//   ....[78]....
        /*0774*/ 	.word	0x000131d0


	//   ....[79]....
        /*0778*/ 	.word	0x00013200


	//   ....[80]....
        /*077c*/ 	.word	0x000132c0


	//   ....[81]....
        /*0780*/ 	.word	0x000132e0


	//   ....[82]....
        /*0784*/ 	.word	0x000132f0


	//   ....[83]....
        /*0788*/ 	.word	0x00013350


	//   ....[84]....
        /*078c*/ 	.word	0x00013a60


	//   ....[85]....
        /*0790*/ 	.word	0x00013ff0


	//   ....[86]....
        /*0794*/ 	.word	0x000141d0


	//   ....[87]....
        /*0798*/ 	.word	0x00014220


	//   ....[88]....
        /*079c*/ 	.word	0x00014280


	//   ....[89]....
        /*07a0*/ 	.word	0x00014370


	//   ....[90]....
        /*07a4*/ 	.word	0x000143d0


	//   ....[91]....
        /*07a8*/ 	.word	0x000144c0


	//   ....[92]....
        /*07ac*/ 	.word	0x00014520


	//   ....[93]....
        /*07b0*/ 	.word	0x000145f0


	//   ....[94]....
        /*07b4*/ 	.word	0x00014920


	//   ....[95]....
        /*07b8*/ 	.word	0x000149c0


	//   ....[96]....
        /*07bc*/ 	.word	0x00014b60


	//   ....[97]....
        /*07c0*/ 	.word	0x00014bd0


	//   ....[98]....
        /*07c4*/ 	.word	0x00014c40


	//   ....[99]....
        /*07c8*/ 	.word	0x00014cb0


	//   ....[100]....
        /*07cc*/ 	.word	0x00014d20


	//   ....[101]....
        /*07d0*/ 	.word	0x00014da0


	//   ....[102]....
        /*07d4*/ 	.word	0x00014e30


	//   ....[103]....
        /*07d8*/ 	.word	0x00014ed0


	//   ....[104]....
        /*07dc*/ 	.word	0x00014f40


	//   ....[105]....
        /*07e0*/ 	.word	0x00014fb0


	//   ....[106]....
        /*07e4*/ 	.word	0x00015020


	//   ....[107]....
        /*07e8*/ 	.word	0x000150a0


	//   ....[108]....
        /*07ec*/ 	.word	0x00015110


	//   ....[109]....
        /*07f0*/ 	.word	0x000151b0


	//   ....[110]....
        /*07f4*/ 	.word	0x00015200


	//   ....[111]....
        /*07f8*/ 	.word	0x00015290


	//   ....[112]....
        /*07fc*/ 	.word	0x000153c0


	//----- nvinfo : EIATTR_REG_RECONFIG
	.align		4
.L_204:
        /*0800*/ 	.byte	0x01, 0x54
	.zero		2


	//----- nvinfo : EIATTR_SYSCALL_OFFSETS
	.align		4
        /*0804*/ 	.byte	0x04, 0x46
        /*0806*/ 	.short	(.L_206 - .L_205)


	//   ....[0]....
.L_205:
        /*0808*/ 	.word	0x00004120


	//   ....[1]....
        /*080c*/ 	.word	0x0000e380


	//   ....[2]....
        /*0810*/ 	.word	0x0000e4d0


	//   ....[3]....
        /*0814*/ 	.word	0x0000e5d0


	//   ....[4]....
        /*0818*/ 	.word	0x0000ee50


	//----- nvinfo : EIATTR_MBARRIER_INSTR_OFFSETS
	.align		4
.L_206:
        /*081c*/ 	.byte	0x04, 0x39
        /*081e*/ 	.short	(.L_208 - .L_207)


	//   ....[0]....
.L_207:
        /*0820*/ 	.word	0x00000270
        /*0824*/ 	.word	0x000000ff
        /*0828*/ 	.word	0x00028c00
        /*082c*/ 	.short	0x0100
        /*082e*/ 	.byte	0x08
	.zero		1


	//   ....[1]....
        /*0830*/ 	.word	0x00000280
        /*0834*/ 	.word	0x000000ff
        /*0838*/ 	.word	0x00028c20
        /*083c*/ 	.short	0x0100
        /*083e*/ 	.byte	0x08
	.zero		1


	//   ....[2]....
        /*0840*/ 	.word	0x00000330
        /*0844*/ 	.word	0x000000ff
        /*0848*/ 	.word	0x00028c30
        /*084c*/ 	.short	0x0100
        /*084e*/ 	.byte	0x06
	.zero		1


	//   ....[3]....
        /*0850*/ 	.word	0x00000340
        /*0854*/ 	.word	0x000000ff
        /*0858*/ 	.word	0x00028c40
        /*085c*/ 	.short	0x0100
        /*085e*/ 	.byte	0x06
	.zero		1


	//   ....[4]....
        /*0860*/ 	.word	0x00000350
        /*0864*/ 	.word	0x000000ff
        /*0868*/ 	.word	0x00028c38
        /*086c*/ 	.short	0x0100
        /*086e*/ 	.byte	0x06
	.zero		1


	//   ....[5]....
        /*0870*/ 	.word	0x00000360
        /*0874*/ 	.word	0x000000ff
        /*0878*/ 	.word	0x00028c48
        /*087c*/ 	.short	0x0100
        /*087e*/ 	.byte	0x06
	.zero		1


	//   ....[6]....
        /*0880*/ 	.word	0x00000490
        /*0884*/ 	.word	0x000000ff
        /*0888*/ 	.word	0x00028c50
        /*088c*/ 	.short	0x0100
        /*088e*/ 	.byte	0x08
	.zero		1


	//   ....[7]....
        /*0890*/ 	.word	0x000004a0
        /*0894*/ 	.word	0x000000ff
        /*0898*/ 	.word	0x00028c60
        /*089c*/ 	.short	0x0100
        /*089e*/ 	.byte	0x08
	.zero		1


	//   ....[8]....
        /*08a0*/ 	.word	0x000004b0
        /*08a4*/ 	.word	0x000000ff
        /*08a8*/ 	.word	0x00028c58
        /*08ac*/ 	.short	0x0100
        /*08ae*/ 	.byte	0x08
	.zero		1


	//   ....[9]....
        /*08b0*/ 	.word	0x000004c0
        /*08b4*/ 	.word	0x000000ff
        /*08b8*/ 	.word	0x00028c68
        /*08bc*/ 	.short	0x0100
        /*08be*/ 	.byte	0x08
	.zero		1


	//   ....[10]....
        /*08c0*/ 	.word	0x000005b0
        /*08c4*/ 	.word	0x000000ff
        /*08c8*/ 	.word	0x00028c70
        /*08cc*/ 	.short	0x0100
        /*08ce*/ 	.byte	0x06
	.zero		1


	//   ....[11]....
        /*08d0*/ 	.word	0x000005c0
        /*08d4*/ 	.word	0x000000ff
        /*08d8*/ 	.word	0x00028c80
        /*08dc*/ 	.short	0x0100
        /*08de*/ 	.byte	0x06
	.zero		1


	//   ....[12]....
        /*08e0*/ 	.word	0x000005d0
        /*08e4*/ 	.word	0x000000ff
        /*08e8*/ 	.word	0x00028c78
        /*08ec*/ 	.short	0x0100
        /*08ee*/ 	.byte	0x06
	.zero		1


	//   ....[13]....
        /*08f0*/ 	.word	0x000005e0
        /*08f4*/ 	.word	0x000000ff
        /*08f8*/ 	.word	0x00028c88
        /*08fc*/ 	.short	0x0100
        /*08fe*/ 	.byte	0x06
	.zero		1


	//   ....[14]....
        /*0900*/ 	.word	0x00000710
        /*0904*/ 	.word	0x000000ff
        /*0908*/ 	.word	0x00028c90
        /*090c*/ 	.short	0x0100
        /*090e*/ 	.byte	0x08
	.zero		1


	//   ....[15]....
        /*0910*/ 	.word	0x00000720
        /*0914*/ 	.word	0x000000ff
        /*0918*/ 	.word	0x00028ca0
        /*091c*/ 	.short	0x0100
        /*091e*/ 	.byte	0x08
	.zero		1


	//   ....[16]....
        /*0920*/ 	.word	0x00000730
        /*0924*/ 	.word	0x000000ff
        /*0928*/ 	.word	0x00028c98
        /*092c*/ 	.short	0x0100
        /*092e*/ 	.byte	0x08
	.zero		1


	//   ....[17]....
        /*0930*/ 	.word	0x00000740
        /*0934*/ 	.word	0x000000ff
        /*0938*/ 	.word	0x00028ca8
        /*093c*/ 	.short	0x0100
        /*093e*/ 	.byte	0x08
	.zero		1


	//   ....[18]....
        /*0940*/ 	.word	0x00000870
        /*0944*/ 	.word	0x000000ff
        /*0948*/ 	.word	0x00028cb0
        /*094c*/ 	.short	0x0100
        /*094e*/ 	.byte	0x08
	.zero		1


	//   ....[19]....
        /*0950*/ 	.word	0x00000880
        /*0954*/ 	.word	0x000000ff
        /*0958*/ 	.word	0x00028cc0
        /*095c*/ 	.short	0x0100
        /*095e*/ 	.byte	0x08
	.zero		1


	//   ....[20]....
        /*0960*/ 	.word	0x00000890
        /*0964*/ 	.word	0x000000ff
        /*0968*/ 	.word	0x00028cb8
        /*096c*/ 	.short	0x0100
        /*096e*/ 	.byte	0x08
	.zero		1


	//   ....[21]....
        /*0970*/ 	.word	0x000008a0
        /*0974*/ 	.word	0x000000ff
        /*0978*/ 	.word	0x00028cc8
        /*097c*/ 	.short	0x0100
        /*097e*/ 	.byte	0x08
	.zero		1


	//   ....[22]....
        /*0980*/ 	.word	0x00002040
        /*0984*/ 	.word	0x000000ff
        /*0988*/ 	.word	0x00028c50
        /*098c*/ 	.short	0x010a
        /*098e*/ 	.byte	0x11
	.zero		1


	//   ....[23]....
        /*0990*/ 	.word	0x00002330
        /*0994*/ 	.word	0x00000000
        /*0998*/ 	.word	0x00000000
        /*099c*/ 	.short	0x0101
        /*099e*/ 	.byte	0x3f
	.zero		1


	//   ....[24]....
        /*09a0*/ 	.word	0x00002cc0
        /*09a4*/ 	.word	0x000000ff
        /*09a8*/ 	.word	0x00028c50
        /*09ac*/ 	.short	0x010a
        /*09ae*/ 	.byte	0x06
	.zero		1


	//   ....[25]....
        /*09b0*/ 	.word	0x00002d00
        /*09b4*/ 	.word	0x000000ff
        /*09b8*/ 	.word	0x00028c50
        /*09bc*/ 	.short	0x010a
        /*09be*/ 	.byte	0x06
	.zero		1


	//   ....[26]....
        /*09c0*/ 	.word	0x00002f50
        /*09c4*/ 	.word	0x00000000
        /*09c8*/ 	.word	0x00000000
        /*09cc*/ 	.short	0x0101
        /*09ce*/ 	.byte	0x3f
	.zero		1


	//   ....[27]....
        /*09d0*/ 	.word	0x000041a0
        /*09d4*/ 	.word	0x000000ff
        /*09d8*/ 	.word	0x00028c00
        /*09dc*/ 	.short	0x010a
        /*09de*/ 	.byte	0x26
	.zero		1


	//   ....[28]....
        /*09e0*/ 	.word	0x00004220
        /*09e4*/ 	.word	0x00000007
        /*09e8*/ 	.word	0x00028c30
        /*09ec*/ 	.short	0x010a
        /*09ee*/ 	.byte	0x3f
	.zero		1


	//   ....[29]....
        /*09f0*/ 	.word	0x00004260
        /*09f4*/ 	.word	0x00000007
        /*09f8*/ 	.word	0x00028c30
        /*09fc*/ 	.short	0x010a
        /*09fe*/ 	.byte	0x3f
	.zero		1


	//   ....[30]....
        /*0a00*/ 	.word	0x00005280
        /*0a04*/ 	.word	0x00000004
        /*0a08*/ 	.word	0x00000000
        /*0a0c*/ 	.short	0x0101
        /*0a0e*/ 	.byte	0x3f
	.zero		1


	//   ....[31]....
        /*0a10*/ 	.word	0x000056c0
        /*0a14*/ 	.word	0x00000007
        /*0a18*/ 	.word	0x00028c50
        /*0a1c*/ 	.short	0x010a
        /*0a1e*/ 	.byte	0x3f
	.zero		1


	//   ....[32]....
        /*0a20*/ 	.word	0x00005710
        /*0a24*/ 	.word	0x00000007
        /*0a28*/ 	.word	0x00028c50
        /*0a2c*/ 	.short	0x010a
        /*0a2e*/ 	.byte	0x3f
	.zero		1


	//   ....[33]....
        /*0a30*/ 	.word	0x00005980
        /*0a34*/ 	.word	0x00000007
        /*0a38*/ 	.word	0x00000000
        /*0a3c*/ 	.short	0x0101
        /*0a3e*/ 	.byte	0x3f
	.zero		1


	//   ....[34]....
        /*0a40*/ 	.word	0x00005ac0
        /*0a44*/ 	.word	0x000000ff
        /*0a48*/ 	.word	0x00028c30
        /*0a4c*/ 	.short	0x010a
        /*0a4e*/ 	.byte	0x18
	.zero		1


	//   ....[35]....
        /*0a50*/ 	.word	0x00005b00
        /*0a54*/ 	.word	0x000000ff
        /*0a58*/ 	.word	0x00028c30
        /*0a5c*/ 	.short	0x010a
        /*0a5e*/ 	.byte	0x18
	.zero		1


	//   ....[36]....
        /*0a60*/ 	.word	0x00006db0
        /*0a64*/ 	.word	0x000000a0
        /*0a68*/ 	.word	0x00000000
        /*0a6c*/ 	.short	0x0101
        /*0a6e*/ 	.byte	0x3f
	.zero		1


	//   ....[37]....
        /*0a70*/ 	.word	0x000073d0
        /*0a74*/ 	.word	0x000000ff
        /*0a78*/ 	.word	0x00028c50
        /*0a7c*/ 	.short	0x010a
        /*0a7e*/ 	.byte	0x18
	.zero		1


	//   ....[38]....
        /*0a80*/ 	.word	0x00007410
        /*0a84*/ 	.word	0x000000ff
        /*0a88*/ 	.word	0x00028c50
        /*0a8c*/ 	.short	0x010a
        /*0a8e*/ 	.byte	0x18
	.zero		1


	//   ....[39]....
        /*0a90*/ 	.word	0x00007680
        /*0a94*/ 	.word	0x00000009
        /*0a98*/ 	.word	0x00000000
        /*0a9c*/ 	.short	0x0101
        /*0a9e*/ 	.byte	0x3f
	.zero		1


	//   ....[40]....
        /*0aa0*/ 	.word	0x0000a030
        /*0aa4*/ 	.word	0x000000ff
        /*0aa8*/ 	.word	0x00000000
        /*0aac*/ 	.short	0x0101
        /*0aae*/ 	.byte	0x04
	.zero		1


	//   ....[41]....
        /*0ab0*/ 	.word	0x0000a970
        /*0ab4*/ 	.word	0x000000ff
        /*0ab8*/ 	.word	0x00000000
        /*0abc*/ 	.short	0x0101
        /*0abe*/ 	.byte	0x04
	.zero		1


	//   ....[42]....
        /*0ac0*/ 	.word	0x0000e9b0
        /*0ac4*/ 	.word	0x00000000
        /*0ac8*/ 	.word	0x00028c40
        /*0acc*/ 	.short	0x010a
        /*0ace*/ 	.byte	0x3f
	.zero		1


	//   ....[43]....
        /*0ad0*/ 	.word	0x0000f490
        /*0ad4*/ 	.word	0x00000012
        /*0ad8*/ 	.word	0x00028c00
        /*0adc*/ 	.short	0x0107
        /*0ade*/ 	.byte	0x3f
	.zero		1


	//   ....[44]....
        /*0ae0*/ 	.word	0x0000f580
        /*0ae4*/ 	.word	0x00000012
        /*0ae8*/ 	.word	0x00028c00
        /*0aec*/ 	.short	0x0101
        /*0aee*/ 	.byte	0x3f
	.zero		1


	//   ....[45]....
        /*0af0*/ 	.word	0x0000f5a0
        /*0af4*/ 	.word	0x00000012
        /*0af8*/ 	.word	0x00028c20
        /*0afc*/ 	.short	0x010a
        /*0afe*/ 	.byte	0x3f
	.zero		1


	//   ....[46]....
        /*0b00*/ 	.word	0x0000f680
        /*0b04*/ 	.word	0x00000000
        /*0b08*/ 	.word	0x00028c60
        /*0b0c*/ 	.short	0x010a
        /*0b0e*/ 	.byte	0x3f
	.zero		1


	//   ....[47]....
        /*0b10*/ 	.word	0x000102f0
        /*0b14*/ 	.word	0x00000003
        /*0b18*/ 	.word	0x00028c40
        /*0b1c*/ 	.short	0x010a
        /*0b1e*/ 	.byte	0x3f
	.zero		1


	//   ....[48]....
        /*0b20*/ 	.word	0x00010540
        /*0b24*/ 	.word	0x00000003
        /*0b28*/ 	.word	0x00028c60
        /*0b2c*/ 	.short	0x010a
        /*0b2e*/ 	.byte	0x3f
	.zero		1


	//   ....[49]....
        /*0b30*/ 	.word	0x000110f0
        /*0b34*/ 	.word	0x00000004
        /*0b38*/ 	.word	0x00028c40
        /*0b3c*/ 	.short	0x010a
        /*0b3e*/ 	.byte	0x3f
	.zero		1


	//   ....[50]....
        /*0b40*/ 	.word	0x00011340
        /*0b44*/ 	.word	0x00000004
        /*0b48*/ 	.word	0x00028c60
        /*0b4c*/ 	.short	0x010a
        /*0b4e*/ 	.byte	0x3f
	.zero		1


	//   ....[51]....
        /*0b50*/ 	.word	0x00011e80
        /*0b54*/ 	.word	0x00000004
        /*0b58*/ 	.word	0x00028c40
        /*0b5c*/ 	.short	0x010a
        /*0b5e*/ 	.byte	0x3f
	.zero		1


	//   ....[52]....
        /*0b60*/ 	.word	0x000120d0
        /*0b64*/ 	.word	0x00000004
        /*0b68*/ 	.word	0x00028c60
        /*0b6c*/ 	.short	0x010a
        /*0b6e*/ 	.byte	0x3f
	.zero		1


	//   ....[53]....
        /*0b70*/ 	.word	0x000139e0
        /*0b74*/ 	.word	0x00000000
        /*0b78*/ 	.word	0x00028c20
        /*0b7c*/ 	.short	0x010a
        /*0b7e*/ 	.byte	0x3f
	.zero		1


	//   ....[54]....
        /*0b80*/ 	.word	0x00013bd0
        /*0b84*/ 	.word	0x00000006
        /*0b88*/ 	.word	0x00000000
        /*0b8c*/ 	.short	0x010a
        /*0b8e*/ 	.byte	0x3f
	.zero		1


	//   ....[55]....
        /*0b90*/ 	.word	0x00013c00
        /*0b94*/ 	.word	0x00000007
        /*0b98*/ 	.word	0x00000000
        /*0b9c*/ 	.short	0x010a
        /*0b9e*/ 	.byte	0x3f
	.zero		1


	//   ....[56]....
        /*0ba0*/ 	.word	0x00013c60
        /*0ba4*/ 	.word	0x00000004
        /*0ba8*/ 	.word	0x00000000
        /*0bac*/ 	.short	0x010a
        /*0bae*/ 	.byte	0x3f
	.zero		1


	//   ....[57]....
        /*0bb0*/ 	.word	0x00013c90
        /*0bb4*/ 	.word	0x00000003
        /*0bb8*/ 	.word	0x00000000
        /*0bbc*/ 	.short	0x010a
        /*0bbe*/ 	.byte	0x3f
	.zero		1


	//   ....[58]....
        /*0bc0*/ 	.word	0x00013d00
        /*0bc4*/ 	.word	0x00000003
        /*0bc8*/ 	.word	0x00028c50
        /*0bcc*/ 	.short	0x010a
        /*0bce*/ 	.byte	0x3f
	.zero		1


	//   ....[59]....
        /*0bd0*/ 	.word	0x00013d60
        /*0bd4*/ 	.word	0x00000003
        /*0bd8*/ 	.word	0x00028c50
        /*0bdc*/ 	.short	0x010a
        /*0bde*/ 	.byte	0x3f
	.zero		1


	//   ....[60]....
        /*0be0*/ 	.word	0x00013dc0
        /*0be4*/ 	.word	0x00000003
        /*0be8*/ 	.word	0x00028c00
        /*0bec*/ 	.short	0x010a
        /*0bee*/ 	.byte	0x3f
	.zero		1


	//   ....[61]....
        /*0bf0*/ 	.word	0x00013e10
        /*0bf4*/ 	.word	0x00000007
        /*0bf8*/ 	.word	0x00028c30
        /*0bfc*/ 	.short	0x010a
        /*0bfe*/ 	.byte	0x3f
	.zero		1


	//   ....[62]....
        /*0c00*/ 	.word	0x00013e60
        /*0c04*/ 	.word	0x00000007
        /*0c08*/ 	.word	0x00028c50
        /*0c0c*/ 	.short	0x010a
        /*0c0e*/ 	.byte	0x3f
	.zero		1


	//   ....[63]....
        /*0c10*/ 	.word	0x00013ec0
        /*0c14*/ 	.word	0x00000000
        /*0c18*/ 	.word	0x00028c30
        /*0c1c*/ 	.short	0x010a
        /*0c1e*/ 	.byte	0x3f
	.zero		1


	//   ....[64]....
        /*0c20*/ 	.word	0x00013f10
        /*0c24*/ 	.word	0x00000009
        /*0c28*/ 	.word	0x00028c50
        /*0c2c*/ 	.short	0x010a
        /*0c2e*/ 	.byte	0x3f
	.zero		1


	//   ....[65]....
        /*0c30*/ 	.word	0x000140b0
        /*0c34*/ 	.word	0x00000000
        /*0c38*/ 	.word	0x00028c40
        /*0c3c*/ 	.short	0x010a
        /*0c3e*/ 	.byte	0x3f
	.zero		1


	//   ....[66]....
        /*0c40*/ 	.word	0x00014630
        /*0c44*/ 	.word	0x00000012
        /*0c48*/ 	.word	0x00028c20
        /*0c4c*/ 	.short	0x010a
        /*0c4e*/ 	.byte	0x3f
	.zero		1


	//   ....[67]....
        /*0c50*/ 	.word	0x00014680
        /*0c54*/ 	.word	0x00000000
        /*0c58*/ 	.word	0x00028c60
        /*0c5c*/ 	.short	0x010a
        /*0c5e*/ 	.byte	0x3f
	.zero		1


	//   ....[68]....
        /*0c60*/ 	.word	0x000146d0
        /*0c64*/ 	.word	0x00000003
        /*0c68*/ 	.word	0x00028c40
        /*0c6c*/ 	.short	0x010a
        /*0c6e*/ 	.byte	0x3f
	.zero		1


	//   ....[69]....
        /*0c70*/ 	.word	0x00014720
        /*0c74*/ 	.word	0x00000003
        /*0c78*/ 	.word	0x00028c60
        /*0c7c*/ 	.short	0x010a
        /*0c7e*/ 	.byte	0x3f
	.zero		1


	//   ....[70]....
        /*0c80*/ 	.word	0x00014770
        /*0c84*/ 	.word	0x00000004
        /*0c88*/ 	.word	0x00028c40
        /*0c8c*/ 	.short	0x010a
        /*0c8e*/ 	.byte	0x3f
	.zero		1


	//   ....[71]....
        /*0c90*/ 	.word	0x000147c0
        /*0c94*/ 	.word	0x00000004
        /*0c98*/ 	.word	0x00028c60
        /*0c9c*/ 	.short	0x010a
        /*0c9e*/ 	.byte	0x3f
	.zero		1


	//   ....[72]....
        /*0ca0*/ 	.word	0x00014810
        /*0ca4*/ 	.word	0x00000004
        /*0ca8*/ 	.word	0x00028c40
        /*0cac*/ 	.short	0x010a
        /*0cae*/ 	.byte	0x3f
	.zero		1


	//   ....[73]....
        /*0cb0*/ 	.word	0x00014860
        /*0cb4*/ 	.word	0x00000004
        /*0cb8*/ 	.word	0x00028c60
        /*0cbc*/ 	.short	0x010a
        /*0cbe*/ 	.byte	0x3f
	.zero		1


	//   ....[74]....
        /*0cc0*/ 	.word	0x000152e0
        /*0cc4*/ 	.word	0x00000000
        /*0cc8*/ 	.word	0x00028c20
        /*0ccc*/ 	.short	0x010a
        /*0cce*/ 	.byte	0x3f
	.zero		1


	//   ....[75]....
        /*0cd0*/ 	.word	0x00015480
        /*0cd4*/ 	.word	0x00000006
        /*0cd8*/ 	.word	0x00000000
        /*0cdc*/ 	.short	0x010a
        /*0cde*/ 	.byte	0x3f
	.zero		1


	//   ....[76]....
        /*0ce0*/ 	.word	0x000154d0
        /*0ce4*/ 	.word	0x00000007
        /*0ce8*/ 	.word	0x00000000
        /*0cec*/ 	.short	0x010a
        /*0cee*/ 	.byte	0x3f
	.zero		1


	//   ....[77]....
        /*0cf0*/ 	.word	0x00015520
        /*0cf4*/ 	.word	0x00000004
        /*0cf8*/ 	.word	0x00000000
        /*0cfc*/ 	.short	0x010a
        /*0cfe*/ 	.byte	0x3f
	.zero		1


	//----- nvinfo : EIATTR_NUM_MBARRIERS
	.align		4
.L_208:
        /*0d00*/ 	.byte	0x03, 0x38
        /*0d02*/ 	.short	0x0016


	//----- nvinfo : EIATTR_EXIT_INSTR_OFFSETS
	.align		4
        /*0d04*/ 	.byte	0x04, 0x1c
        /*0d06*/ 	.short	(.L_210 - .L_209)


	//   ....[0]....
.L_209:
        /*0d08*/ 	.word	0x00000a40


	//   ....[1]....
        /*0d0c*/ 	.word	0x0000cb50


	//   ....[2]....
        /*0d10*/ 	.word	0x00013ce0


	//----- nvinfo : EIATTR_MAX_THREADS
	.align		4
.L_210:
        /*0d14*/ 	.byte	0x04, 0x05
        /*0d16*/ 	.short	(.L_212 - .L_211)
.L_211:
        /*0d18*/ 	.word	0x00000180
        /*0d1c*/ 	.word	0x00000001
        /*0d20*/ 	.word	0x00000001


	//----- nvinfo : EIATTR_CRS_STACK_SIZE
	.align		4
.L_212:
        /*0d24*/ 	.byte	0x04, 0x1e
        /*0d26*/ 	.short	(.L_214 - .L_213)
.L_213:
        /*0d28*/ 	.word	0x00000000


	//----- nvinfo : EIATTR_CBANK_PARAM_SIZE
	.align		4
.L_214:
        /*0d2c*/ 	.byte	0x03, 0x19
        /*0d2e*/ 	.short	0x0af0


	//----- nvinfo : EIATTR_PARAM_CBANK
	.align		4
        /*0d30*/ 	.byte	0x04, 0x0a
        /*0d32*/ 	.short	(.L_216 - .L_215)
	.align		4
.L_215:
        /*0d34*/ 	.word	index@(.nv.constant0._ZN7cutlass13device_kernelIN5flash11enable_sm90INS1_16FlashAttnFwdSm90INS1_25CollectiveMainloopFwdSm90ILi2EN4cute5tupleIJNS5_1CILi1EEES8_S8_EEENS6_IJNS7_ILi64EEESA_SA_EEELi512ENS_6half_tEfNS_4arch4Sm90ELb0ELb0ELb1ELb1ELb0ELb0ELb0ELb0ELb0ELb1ELb1ELb0EEENS1_21CollectiveEpilogueFwdINS6_IJSA_NS7_ILi512EEESA_EEES9_SC_SE_Li256ELb1ELb1ELb1ELb0EEENS1_36VarlenDynamicPersistentTileSchedulerILi64ELi64ELi256ELi128ELb1ELb1ELb1ELb0ELb1ELb1EEEEEEEEEvNT_6ParamsE)
        /*0d38*/ 	.short	0x0210
        /*0d3a*/ 	.short	0x0af0


	//----- nvinfo : EIATTR_SW_WAR
	.align		4
.L_216:
        /*0d3c*/ 	.byte	0x04, 0x36
        /*0d3e*/ 	.short	(.L_218 - .L_217)
.L_217:
        /*0d40*/ 	.word	0x00000008
.L_218:


//--------------------- .nv.info._ZN7cutlass13device_kernelIN5flash11enable_sm90INS1_16FlashAttnFwdSm90INS1_25CollectiveMainloopFwdSm90ILi2EN4cute5tupleIJNS5_1CILi1EEES8_S8_EEENS6_IJNS7_ILi64EEESA_SA_EEELi512ENS_6half_tEfNS_4arch4Sm90ELb0ELb0ELb1ELb1ELb0ELb1ELb0ELb0ELb0ELb1ELb1ELb0EEENS1_21CollectiveEpilogueFwdINS6_IJSA_NS7_ILi512EEESA_EEES9_SC_SE_Li256ELb1ELb1ELb1ELb0EEENS1_36VarlenDynamicPersistentTileSchedulerILi64ELi64ELi256ELi128ELb1ELb1ELb1ELb0ELb1ELb1EEEEEEEEEvNT_6ParamsE --------------------------
	.section	.nv.info._ZN7cutlass13device_kernelIN5flash11enable_sm90INS1_16FlashAttnFwdSm90INS1_25CollectiveMainloopFwdSm90ILi2EN4cute5tupleIJNS5_1CILi1EEES8_S8_EEENS6_IJNS7_ILi64EEESA_SA_EEELi512ENS_6half_tEfNS_4arch4Sm90ELb0ELb0ELb1ELb1ELb0ELb1ELb0ELb0ELb0ELb1ELb1ELb0EEENS1_21CollectiveEpilogueFwdINS6_IJSA_NS7_ILi512EEESA_EEES9_SC_SE_Li256ELb1ELb1ELb1ELb0EEENS1_36VarlenDynamicPersistentTileSchedulerILi64ELi64ELi256ELi128ELb1ELb1ELb1ELb0ELb1ELb1EEEEEEEEEvNT_6ParamsE,"",@"SHT_CUDA_INFO"
	.sectionflags	@""
	.align	4


	//----- nvinfo : EIATTR_CUDA_API_VERSION
	.align		4
        /*0000*/ 	.byte	0x04, 0x37
        /*0002*/ 	.short	(.L_220 - .L_219)
.L_219:
        /*0004*/ 	.word	0x00000082


	//----- nvinfo : EIATTR_KPARAM_INFO
	.align		4
.L_220:
        /*0008*/ 	.byte	0x04, 0x17
        /*000a*/ 	.short	(.L_222 - .L_221)
.L_221:
        /*000c*/ 	.word	0x00000000
        /*0010*/ 	.short	0x0000
        /*0012*/ 	.short	0x0070
        /*0014*/ 	.byte	0x00, 0xf0, 0x01, 0x2a


	//----- nvinfo : EIATTR_SPARSE_MMA_MASK
	.align		4
.L_222:
        /*0018*/ 	.byte	0x03, 0x50
        /*001a*/ 	.short	0x0000


	//----- nvinfo : EIATTR_MAXREG_COUNT
	.align		4
        /*001c*/ 	.byte	0x03, 0x1b
        /*001e*/ 	.short	0x00a8


	//----- nvinfo : EIATTR_NUM_BARRIERS
	.align		4
        /*0020*/ 	.byte	0x02, 0x4c
        /*0022*/ 	.byte	0x10
	.zero		1


	//----- nvinfo : EIATTR_EXTERNS
	.align		4
        /*0024*/ 	.byte	0x04, 0x0f
        /*0026*/ 	.short	(.L_224 - .L_223)


	//   ....[0]....
	.align		4
.L_223:
        /*0028*/ 	.word	index@(__assertfail)


	//----- nvinfo : EIATTR_ANNOTATIONS
	.align		4
.L_224:
        /*002c*/ 	.byte	0x04, 0x55
        /*002e*/ 	.short	(.L_226 - .L_225)


	//   ....[0]....
.L_225:
        /* <DEDUP_REMOVED lines=86> */


	//----- nvinfo : EIATTR_MERCURY_ISA_VERSION
	.align		4
.L_226:
        /*0580*/ 	.byte	0x03, 0x5f
        /*0582*/ 	.short	0x0101


	//----- nvinfo : EIATTR_UNUSED_LOAD_BYTE_OFFSET
	.align		4
        /*0584*/ 	.byte	0x04, 0x44
        /*0586*/ 	.short	(.L_228 - .L_227)


	//   ....[0]....
.L_227:
        /*0588*/ 	.word	0x00000a80
        /*058c*/ 	.word	0x0000fff0


	//   ....[1]....
        /*0590*/ 	.word	0x0000d8f0
        /*0594*/ 	.word	0x0000fff0


	//----- nvinfo : EIATTR_INT_WARP_WIDE_INSTR_OFFSETS
	.align		4
.L_228:
        /*0598*/ 	.byte	0x04, 0x31
        /*059a*/ 	.short	(.L_230 - .L_229)


	//   ....[0]....
.L_229:
        /*059c*/ 	.word	0x00000190


	//   ....[1]....
        /*05a0*/ 	.word	0x000001d0


	//   ....[2]....
        /*05a4*/ 	.word	0x00000240


	//   ....[3]....
        /*05a8*/ 	.word	0x000156b0


	//   ....[4]....
        /*05ac*/ 	.word	0x00015740


	//   ....[5]....
        /*05b0*/ 	.word	0x0001a020


	//   ....[6]....
        /*05b4*/ 	.word	0x0001a0b0


	//----- nvinfo : EIATTR_COOP_GROUP_MASK_REGIDS
	.align		4
.L_230:
        /*05b8*/ 	.byte	0x04, 0x29
        /*05ba*/ 	.short	(.L_232 - .L_231)


	//   ....[0]....
.L_231:
        /*05bc*/ 	.word	0xffffffff


	//   ....[1]....
        /*05c0*/ 	.word	0xffffffff


	//   ....[2]....
        /*05c4*/ 	.word	0xffffffff


	//   ....[3]....
        /*05c8*/ 	.word	0xffffffff


	//   ....[4]....
        /*05cc*/ 	.word	0xffffffff


	//   ....[5]....
        /*05d0*/ 	.word	0xffffffff


	//   ....[6]....
        /*05d4*/ 	.word	0xffffffff


	//   ....[7]....
        /*05d8*/ 	.word	0xffffffff


	//   ....[8]....
        /*05dc*/ 	.word	0xffffffff


	//   ....[9]....
        /*05e0*/ 	.word	0xffffffff


	//   ....[10]....
        /*05e4*/ 	.word	0xffffffff


	//   ....[11]....
        /*05e8*/ 	.word	0xffffffff


	//   ....[12]....
        /*05ec*/ 	.word	0xffffffff


	//   ....[13]....
        /*05f0*/ 	.word	0xffffffff


	//   ....[14]....
        /*05f4*/ 	.word	0xffffffff


	//   ....[15]....
        /*05f8*/ 	.word	0xffffffff


	//   ....[16]....
        /*05fc*/ 	.word	0xffffffff


	//   ....[17]....
        /*0600*/ 	.word	0xffffffff


	//   ....[18]....
        /*0604*/ 	.word	0xffffffff


	//   ....[19]....
        /*0608*/ 	.word	0xffffffff


	//   ....[20]....
        /*060c*/ 	.word	0xffffffff


	//   ....[21]....
        /*0610*/ 	.word	0xffffffff


	//   ....[22]....
        /*0614*/ 	.word	0xffffffff


	//   ....[23]....
        /*0618*/ 	.word	0xffffffff


	//   ....[24]....
        /*061c*/ 	.word	0xffffffff


	//   ....[25]....
        /*0620*/ 	.word	0xffffffff


	//   ....[26]....
        /*0624*/ 	.word	0xffffffff


	//   ....[27]....
        /*0628*/ 	.word	0xffffffff


	//   ....[28]....
        /*062c*/ 	.word	0xffffffff


	//   ....[29]....
        /*0630*/ 	.word	0xffffffff


	//   ....[30]....
        /*0634*/ 	.word	0xffffffff


	//   ....[31]....
        /*0638*/ 	.word	0xffffffff


	//   ....[32]....
        /*063c*/ 	.word	0xffffffff


	//   ....[33]....
        /*0640*/ 	.word	0xffffffff


	//   ....[34]....
        /*0644*/ 	.word	0xffffffff


	//   ....[35]....
        /*0648*/ 	.word	0xffffffff


	//   ....[36]....
        /*064c*/ 	.word	0xffffffff


	//   ....[37]....
        /*0650*/ 	.word	0xffffffff


	//   ....[38]....
        /*0654*/ 	.word	0xffffffff


	//   ....[39]....
        /*0658*/ 	.word	0xffffffff


	//   ....[40]....
        /*065c*/ 	.word	0xffffffff


	//   ....[41]....
        /*0660*/ 	.word	0xffffffff


	//   ....[42]....
        /*0664*/ 	.word	0xffffffff


	//   ....[43]....
        /*0668*/ 	.word	0xffffffff


	//   ....[44]....
        /*066c*/ 	.word	0xffffffff


	//   ....[45]....
        /*0670*/ 	.word	0xffffffff


	//   ....[46]....
        /*0674*/ 	.word	0xffffffff


	//   ....[47]....
        /*0678*/ 	.word	0xffffffff


	//   ....[48]....
        /*067c*/ 	.word	0xffffffff


	//   ....[49]....
        /*0680*/ 	.word	0xffffffff


	//   ....[50]....
        /*0684*/ 	.word	0xffffffff


	//   ....[51]....
        /*0688*/ 	.word	0xffffffff


	//   ....[52]....
        /*068c*/ 	.word	0xffffffff


	//   ....[53]....
        /*0690*/ 	.word	0xffffffff


	//   ....[54]....
        /*0694*/ 	.word	0xffffffff


	//   ....[55]....
        /*0698*/ 	.word	0xffffffff


	//   ....[56]....
        /*069c*/ 	.word	0xffffffff


	//   ....[57]....
        /*06a0*/ 	.word	0xffffffff


	//   ....[58]....
        /*06a4*/ 	.word	0xffffffff


	//   ....[59]....
        /*06a8*/ 	.word	0xffffffff


	//   ....[60]....
        /*06ac*/ 	.word	0xffffffff


	//   ....[61]....
        /*06b0*/ 	.word	0xffffffff


	//   ....[62]....
        /*06b4*/ 	.word	0xffffffff


	//   ....[63]....
        /*06b8*/ 	.word	0xffffffff


	//   ....[64]....
        /*06bc*/ 	.word	0xffffffff


	//   ....[65]....
        /*06c0*/ 	.word	0xffffffff


	//   ....[66]....
        /*06c4*/ 	.word	0xffffffff


	//   ....[67]....
        /*06c8*/ 	.word	0xffffffff


	//   ....[68]....
        /*06cc*/ 	.word	0xffffffff


	//   ....[69]....
        /*06d0*/ 	.word	0xffffffff


	//   ....[70]....
        /*06d4*/ 	.word	0xffffffff


	//   ....[71]....
        /*06d8*/ 	.word	0xffffffff


	//   ....[72]....
        /*06dc*/ 	.word	0xffffffff


	//   ....[73]....
        /*06e0*/ 	.word	0xffffffff


	//   ....[74]....
        /*06e4*/ 	.word	0xffffffff


	//   ....[75]....
        /*06e8*/ 	.word	0xffffffff


	//   ....[76]....
        /*06ec*/ 	.word	0xffffffff


	//   ....[77]....
        /*06f0*/ 	.word	0xffffffff


	//   ....[78]....
        /*06f4*/ 	.word	0xffffffff


	//   ....[79]....
        /*06f8*/ 	.word	0xffffffff


	//   ....[80]....
        /*06fc*/ 	.word	0xffffffff


	//   ....[81]....
        /*0700*/ 	.word	0xffffffff


	//   ....[82]....
        /*0704*/ 	.word	0xffffffff


	//   ....[83]....
        /*0708*/ 	.word	0xffffffff


	//   ....[84]....
        /*070c*/ 	.word	0xffffffff


	//   ....[85]....
        /*0710*/ 	.word	0xffffffff


	//   ....[86]....
        /*0714*/ 	.word	0xffffffff


	//   ....[87]....
        /*0718*/ 	.word	0xffffffff


	//   ....[88]....
        /*071c*/ 	.word	0xffffffff


	//   ....[89]....
        /*0720*/ 	.word	0xffffffff


	//   ....[90]....
        /*0724*/ 	.word	0xffffffff


	//   ....[91]....
        /*0728*/ 	.word	0xffffffff


	//   ....[92]....
        /*072c*/ 	.word	0xffffffff


	//   ....[93]....
        /*0730*/ 	.word	0xffffffff


	//   ....[94]....
        /*0734*/ 	.word	0x0500000f


	//   ....[95]....
        /*0738*/ 	.word	0x0500000f


	//   ....[96]....
        /*073c*/ 	.word	0x0500000f


	//   ....[97]....
        /*0740*/ 	.word	0x0500000f


	//   ....[98]....
        /*0744*/ 	.word	0x0500000f


	//   ....[99]....
        /*0748*/ 	.word	0x0500000f


	//   ....[100]....
        /*074c*/ 	.word	0x0500000f


	//   ....[101]....
        /*0750*/ 	.word	0x0500000f


	//   ....[102]....
        /*0754*/ 	.word	0x0500000f


	//   ....[103]....
        /*0758*/ 	.word	0x0500000f


	//   ....[104]....
        /*075c*/ 	.word	0x0500000f


	//   ....[105]....
        /*0760*/ 	.word	0x0500000f


	//   ....[106]....
        /*0764*/ 	.word	0x0500000f


	//   ....[107]....
        /*0768*/ 	.word	0x0500000f


	//   ....[108]....
        /*076c*/ 	.word	0x0500000f


	//   ....[109]....
        /*0770*/ 	.word	0x0500000f


	//   ....[110]....
        /*0774*/ 	.word	0x0500000f


	//   ....[111]....
        /*0778*/ 	.word	0x0500000f


	//   ....[112]....
        /*077c*/ 	.word	0x0500000f


	//   ....[113]....
        /*0780*/ 	.word	0x0500000f


	//   ....[114]....
        /*0784*/ 	.word	0x0500000f


	//   ....[115]....
        /*0788*/ 	.word	0x0500000f


	//   ....[116]....
        /*078c*/ 	.word	0x0500000f


	//   ....[117]....
        /*0790*/ 	.word	0x0500000f


	//   ....[118]....
        /*0794*/ 	.word	0x0500000f


	//   ....[119]....
        /*0798*/ 	.word	0x0500000f


	//   ....[120]....
        /*079c*/ 	.word	0x0500000f


	//   ....[121]....
        /*07a0*/ 	.word	0x0500000f


	//   ....[122]....
        /*07a4*/ 	.word	0x0500000f


	//   ....[123]....
        /*07a8*/ 	.word	0x0500000f


	//   ....[124]....
        /*07ac*/ 	.word	0x0500000f


	//   ....[125]....
        /*07b0*/ 	.word	0x0500000f


	//   ....[126]....
        /*07b4*/ 	.word	0x0500000f


	//   ....[127]....
        /*07b8*/ 	.word	0x0500000f


	//   ....[128]....
        /*07bc*/ 	.word	0x0500000f


	//   ....[129]....
        /*07c0*/ 	.word	0x0500000f


	//   ....[130]....
        /*07c4*/ 	.word	0x0500000f


	//----- nvinfo : EIATTR_COOP_GROUP_INSTR_OFFSETS
	.align		4
.L_232:
        /*07c8*/ 	.byte	0x04, 0x28
        /*07ca*/ 	.short	(.L_234 - .L_233)


	//   ....[0]....
.L_233:
        /*07cc*/ 	.word	0x00000060


	//   ....[1]....
        /*07d0*/ 	.word	0x000001a0


	//   ....[2]....
        /*07d4*/ 	.word	0x000001f0


	//   ....[3]....
        /*07d8*/ 	.word	0x000003e0


	//   ....[4]....
        /*07dc*/ 	.word	0x00000540


	//   ....[5]....
        /*07e0*/ 	.word	0x00000660


	//   ....[6]....
        /*07e4*/ 	.word	0x000007c0


	//   ....[7]....
        /*07e8*/ 	.word	0x00004f10


	//   ....[8]....
        /*07ec*/ 	.word	0x000070a0


	//   ....[9]....
        /*07f0*/ 	.word	0x00007650


	//   ....[10]....
        /*07f4*/ 	.word	0x00007660


	//   ....[11]....
        /*07f8*/ 	.word	0x00007670


	//   ....[12]....
        /*07fc*/ 	.word	0x00007680


	//   ....[13]....
        /*0800*/ 	.word	0x00008680


	//   ....[14]....
        /*0804*/ 	.word	0x00008690


	//   ....[15]....
        /*0808*/ 	.word	0x000086a0


	//   ....[16]....
        /*080c*/ 	.word	0x000086b0


	//   ....[17]....
        /*0810*/ 	.word	0x0000a240


	//   ....[18]....
        /*0814*/ 	.word	0x0000a320


	//   ....[19]....
        /*0818*/ 	.word	0x0000a4e0


	//   ....[20]....
        /*081c*/ 	.word	0x0000a570


	//   ....[21]....
        /*0820*/ 	.word	0x0000af60


	//   ....[22]....
        /*0824*/ 	.word	0x0000b770


	//   ....[23]....
        /*0828*/ 	.word	0x0000b7d0


	//   ....[24]....
        /*082c*/ 	.word	0x0000c030


	//   ....[25]....
        /*0830*/ 	.word	0x0000c090


	//   ....[26]....
        /*0834*/ 	.word	0x0000cdc0


	//   ....[27]....
        /*0838*/ 	.word	0x0000ce10


	//   ....[28]....
        /*083c*/ 	.word	0x0000ce70


	//   ....[29]....
        /*0840*/ 	.word	0x0000cf00


	//   ....[30]....
        /*0844*/ 	.word	0x0000d0c0


	//   ....[31]....
        /*0848*/ 	.word	0x0000e600


	//   ....[32]....
        /*084c*/ 	.word	0x0000e9a0


	//   ....[33]....
        /*0850*/ 	.word	0x0000e9b0


	//   ....[34]....
        /*0854*/ 	.word	0x0000e9c0


	//   ....[35]....
        /*0858*/ 	.word	0x0000e9d0


	//   ....[36]....
        /*085c*/ 	.word	0x0000f650


	//   ....[37]....
        /*0860*/ 	.word	0x0000f670


	//   ....[38]....
        /*0864*/ 	.word	0x0000f900


	//   ....[39]....
        /*0868*/ 	.word	0x0000f920


	//   ....[40]....
        /*086c*/ 	.word	0x00010160


	//   ....[41]....
        /*0870*/ 	.word	0x000101a0


	//   ....[42]....
        /*0874*/ 	.word	0x00010a10


	//   ....[43]....
        /*0878*/ 	.word	0x00010a30


	//   ....[44]....
        /*087c*/ 	.word	0x00011d20


	//   ....[45]....
        /*0880*/ 	.word	0x00011d30


	//   ....[46]....
        /*0884*/ 	.word	0x00011f60


	//   ....[47]....
        /*0888*/ 	.word	0x00011f80


	//   ....[48]....
        /*088c*/ 	.word	0x00012230


	//   ....[49]....
        /*0890*/ 	.word	0x00012460


	//   ....[50]....
        /*0894*/ 	.word	0x00012490


	//   ....[51]....
        /*0898*/ 	.word	0x000124c0


	//   ....[52]....
        /*089c*/ 	.word	0x000124f0


	//   ....[53]....
        /*08a0*/ 	.word	0x00012520


	//   ....[54]....
        /*08a4*/ 	.word	0x00012550


	//   ....[55]....
        /*08a8*/ 	.word	0x000126f0


	//   ....[56]....
        /*08ac*/ 	.word	0x00012720


	//   ....[57]....
        /*08b0*/ 	.word	0x00012750


	//   ....[58]....
        /*08b4*/ 	.word	0x00012780


	//   ....[59]....
        /*08b8*/ 	.word	0x000127b0


	//   ....[60]....
        /*08bc*/ 	.word	0x000127e0


	//   ....[61]....
        /*08c0*/ 	.word	0x00012870


	//   ....[62]....
        /*08c4*/ 	.word	0x000128a0


	//   ....[63]....
        /*08c8*/ 	.word	0x000128b0


	//   ....[64]....
        /*08cc*/ 	.word	0x00012960


	//   ....[65]....
        /*08d0*/ 	.word	0x00013960


	//   ....[66]....
        /*08d4*/ 	.word	0x00015c90


	//   ....[67]....
        /*08d8*/ 	.word	0x000167a0


	//   ....[68]....
        /*08dc*/ 	.word	0x000167b0


	//   ....[69]....
        /*08e0*/ 	.word	0x00016850


	//   ....[70]....
        /*08e4*/ 	.word	0x00016860


	//   ....[71]....
        /*08e8*/ 	.word	0x000168e0


	//   ....[72]....
        /*08ec*/ 	.word	0x000168f0


	//   ....[73]....
        /*08f0*/ 	.word	0x00016940


	//   ....[74]....
        /*08f4*/ 	.word	0x00016960


	//   ....[75]....
        /*08f8*/ 	.word	0x0001a340


	//   ....[76]....
        /*08fc*/ 	.word	0x0001a3c0


	//   ....[77]....
        /*0900*/ 	.word	0x0001a3f0


	//   ....[78]....
        /*0904*/ 	.word	0x0001a400


	//   ....[79]....
        /*0908*/ 	.word	0x0001a430


	//   ....[80]....
        /*090c*/ 	.word	0x0001a460


	//   ....[81]....
        /*0910*/ 	.word	0x0001a490


	//   ....[82]....
        /*0914*/ 	.word	0x0001a4c0


	//   ....[83]....
        /*0918*/ 	.word	0x0001a690


	//   ....[84]....
        /*091c*/ 	.word	0x0001a6c0


	//   ....[85]....
        /*0920*/ 	.word	0x0001a6f0


	//   ....[86]....
        /*0924*/ 	.word	0x0001a720


	//   ....[87]....
        /*0928*/ 	.word	0x0001a750


	//   ....[88]....
        /*092c*/ 	.word	0x0001a780


	//   ....[89]....
        /*0930*/ 	.word	0x0001a840


	//   ....[90]....
        /*0934*/ 	.word	0x0001a860


	//   ....[91]....
        /*0938*/ 	.word	0x0001a870


	//   ....[92]....
        /*093c*/ 	.word	0x0001a8d0


	//   ....[93]....
        /*0940*/ 	.word	0x0001aff0


	//   ....[94]....
        /*0944*/ 	.word	0x0001b4b0


	//   ....[95]....
        /*0948*/ 	.word	0x0001b540


	//   ....[96]....
        /*094c*/ 	.word	0x0001b590


	//   ....[97]....
        /*0950*/ 	.word	0x0001b5e0


	//   ....[98]....
        /*0954*/ 	.word	0x0001b6d0


	//   ....[99]....
        /*0958*/ 	.word	0x0001b760


	//   ....[100]....
        /*095c*/ 	.word	0x0001b7b0


	//   ....[101]....
        /*0960*/ 	.word	0x0001b800


	//   ....[102]....
        /*0964*/ 	.word	0x0001ba70


	//   ....[103]....
        /*0968*/ 	.word	0x0001bd50


	//   ....[104]....
        /*096c*/ 	.word	0x0001bf30


	//   ....[105]....
        /*0970*/ 	.word	0x0001bf80


	//   ....[106]....
        /*0974*/ 	.word	0x0001bfe0


	//   ....[107]....
        /*0978*/ 	.word	0x0001c0d0


	//   ....[108]....
        /*097c*/ 	.word	0x0001c130


	//   ....[109]....
        /*0980*/ 	.word	0x0001c220


	//   ....[110]....
        /*0984*/ 	.word	0x0001c280


	//   ....[111]....
        /*0988*/ 	.word	0x0001c350


	//   ....[112]....
        /*098c*/ 	.word	0x0001c680


	//   ....[113]....
        /*0990*/ 	.word	0x0001c720


	//   ....[114]....
        /*0994*/ 	.word	0x0001c8c0


	//   ....[115]....
        /*0998*/ 	.word	0x0001c940


	//   ....[116]....
        /*099c*/ 	.word	0x0001c9c0


	//   ....[117]....
        /*09a0*/ 	.word	0x0001ca40


	//   ....[118]....
        /*09a4*/ 	.word	0x0001cac0


	//   ....[119]....
        /*09a8*/ 	.word	0x0001cb50


	//   ....[120]....
        /*09ac*/ 	.word	0x0001cbf0


	//   ....[121]....
        /*09b0*/ 	.word	0x0001cca0


	//   ....[122]....
        /*09b4*/ 	.word	0x0001cd20


	//   ....[123]....
        /*09b8*/ 	.word	0x0001cda0


	//   ....[124]....
        /*09bc*/ 	.word	0x0001ce20


	//   ....[125]....
        /*09c0*/ 	.word	0x0001ceb0


	//   ....[126]....
        /*09c4*/ 	.word	0x0001cf30


	//   ....[127]....
        /*09c8*/ 	.word	0x0001cfd0


	//   ....[128]....
        /*09cc*/ 	.word	0x0001d020


	//   ....[129]....
        /*09d0*/ 	.word	0x0001d0b0


	//   ....[130]....
        /*09d4*/ 	.word	0x0001d1e0


	//----- nvinfo : EIATTR_REG_RECONFIG
	.align		4
.L_234:
        /*09d8*/ 	.byte	0x01, 0x54
	.zero		2


	//----- nvinfo : EIATTR_SYSCALL_OFFSETS
	.align		4
        /*09dc*/ 	.byte	0x04, 0x46
        /*09de*/ 	.short	(.L_236 - .L_235)


	//   ....[0]....
.L_235:
        /*09e0*/ 	.word	0x00001ff0


	//   ....[1]....
        /*09e4*/ 	.word	0x00002140


	//   ....[2]....
        /*09e8*/ 	.word	0x00007240


	//   ....[3]....
        /*09ec*/ 	.word	0x000075c0


	//   ....[4]....
        /*09f0*/ 	.word	0x000158b0


	//   ....[5]....
        /*09f4*/ 	.word	0x00015a00


	//   ....[6]....
        /*09f8*/ 	.word	0x00015b00


	//   ....[7]....
        /*09fc*/ 	.word	0x000163c0


	//----- nvinfo : EIATTR_MBARRIER_INSTR_OFFSETS
	.align		4
.L_236:
        /*0a00*/ 	.byte	0x04, 0x39
        /*0a02*/ 	.short	(.L_238 - .L_237)


	//   ....[0]....
.L_237:
        /*0a04*/ 	.word	0x000002d0
        /*0a08*/ 	.word	0x000000ff
        /*0a0c*/ 	.word	0x00028c00
        /*0a10*/ 	.short	0x0100
        /*0a12*/ 	.byte	0x08
	.zero		1


	//   ....[1]....
        /*0a14*/ 	.word	0x000002e0
        /*0a18*/ 	.word	0x000000ff
        /*0a1c*/ 	.word	0x00028c20
        /*0a20*/ 	.short	0x0100
        /*0a22*/ 	.byte	0x08
	.zero		1


	//   ....[2]....
        /*0a24*/ 	.word	0x00000390
        /*0a28*/ 	.word	0x000000ff
        /*0a2c*/ 	.word	0x00028c30
        /*0a30*/ 	.short	0x0100
        /*0a32*/ 	.byte	0x06
	.zero		1


	//   ....[3]....
        /*0a34*/ 	.word	0x000003a0
        /*0a38*/ 	.word	0x000000ff
        /*0a3c*/ 	.word	0x00028c40
        /*0a40*/ 	.short	0x0100
        /*0a42*/ 	.byte	0x06
	.zero		1


	//   ....[4]....
        /*0a44*/ 	.word	0x000003b0
        /*0a48*/ 	.word	0x000000ff
        /*0a4c*/ 	.word	0x00028c38
        /*0a50*/ 	.short	0x0100
        /*0a52*/ 	.byte	0x06
	.zero		1


	//   ....[5]....
        /*0a54*/ 	.word	0x000003c0
        /*0a58*/ 	.word	0x000000ff
        /*0a5c*/ 	.word	0x00028c48
        /*0a60*/ 	.short	0x0100
        /*0a62*/ 	.byte	0x06
	.zero		1


	//   ....[6]....
        /*0a64*/ 	.word	0x000004f0
        /*0a68*/ 	.word	0x000000ff
        /*0a6c*/ 	.word	0x00028c50
        /*0a70*/ 	.short	0x0100
        /*0a72*/ 	.byte	0x08
	.zero		1


	//   ....[7]....
        /*0a74*/ 	.word	0x00000500
        /*0a78*/ 	.word	0x000000ff
        /*0a7c*/ 	.word	0x00028c60
        /*0a80*/ 	.short	0x0100
        /*0a82*/ 	.byte	0x08
	.zero		1


	//   ....[8]....
        /*0a84*/ 	.word	0x00000510
        /*0a88*/ 	.word	0x000000ff
        /*0a8c*/ 	.word	0x00028c58
        /*0a90*/ 	.short	0x0100
        /*0a92*/ 	.byte	0x08
	.zero		1


	//   ....[9]....
        /*0a94*/ 	.word	0x00000520
        /*0a98*/ 	.word	0x000000ff
        /*0a9c*/ 	.word	0x00028c68
        /*0aa0*/ 	.short	0x0100
        /*0aa2*/ 	.byte	0x08
	.zero		1


	//   ....[10]....
        /*0aa4*/ 	.word	0x00000610
        /*0aa8*/ 	.word	0x000000ff
        /*0aac*/ 	.word	0x00028c70
        /*0ab0*/ 	.short	0x0100
        /*0ab2*/ 	.byte	0x06
	.zero		1


	//   ....[11]....
        /*0ab4*/ 	.word	0x00000620
        /*0ab8*/ 	.word	0x000000ff
        /*0abc*/ 	.word	0x00028c80
        /*0ac0*/ 	.short	0x0100
        /*0ac2*/ 	.byte	0x06
	.zero		1


	//   ....[12]....
        /*0ac4*/ 	.word	0x00000630
        /*0ac8*/ 	.word	0x000000ff
        /*0acc*/ 	.word	0x00028c78
        /*0ad0*/ 	.short	0x0100
        /*0ad2*/ 	.byte	0x06
	.zero		1


	//   ....[13]....
        /*0ad4*/ 	.word	0x00000640
        /*0ad8*/ 	.word	0x000000ff
        /*0adc*/ 	.word	0x00028c88
        /*0ae0*/ 	.short	0x0100
        /*0ae2*/ 	.byte	0x06
	.zero		1


	//   ....[14]....
        /*0ae4*/ 	.word	0x00000770
        /*0ae8*/ 	.word	0x000000ff
        /*0aec*/ 	.word	0x00028c90
        /*0af0*/ 	.short	0x0100
        /*0af2*/ 	.byte	0x08
	.zero		1


	//   ....[15]....
        /*0af4*/ 	.word	0x00000780
        /*0af8*/ 	.word	0x000000ff
        /*0afc*/ 	.word	0x00028ca0
        /*0b00*/ 	.short	0x0100
        /*0b02*/ 	.byte	0x08
	.zero		1


	//   ....[16]....
        /*0b04*/ 	.word	0x00000790
        /*0b08*/ 	.word	0x000000ff
        /*0b0c*/ 	.word	0x00028c98
        /*0b10*/ 	.short	0x0100
        /*0b12*/ 	.byte	0x08
	.zero		1


	//   ....[17]....
        /*0b14*/ 	.word	0x000007a0
        /*0b18*/ 	.word	0x000000ff
        /*0b1c*/ 	.word	0x00028ca8
        /*0b20*/ 	.short	0x0100
        /*0b22*/ 	.byte	0x08
	.zero		1


	//   ....[18]....
        /*0b24*/ 	.word	0x000008d0
        /*0b28*/ 	.word	0x000000ff
        /*0b2c*/ 	.word	0x00028cb0
        /*0b30*/ 	.short	0x0100
        /*0b32*/ 	.byte	0x08
	.zero		1


	//   ....[19]....
        /*0b34*/ 	.word	0x000008e0
        /*0b38*/ 	.word	0x000000ff
        /*0b3c*/ 	.word	0x00028cc0
        /*0b40*/ 	.short	0x0100
        /*0b42*/ 	.byte	0x08
	.zero		1


	//   ....[20]....
        /*0b44*/ 	.word	0x000008f0
        /*0b48*/ 	.word	0x000000ff
        /*0b4c*/ 	.word	0x00028cb8
        /*0b50*/ 	.short	0x0100
        /*0b52*/ 	.byte	0x08
	.zero		1


	//   ....[21]....
        /*0b54*/ 	.word	0x00000900
        /*0b58*/ 	.word	0x000000ff
        /*0b5c*/ 	.word	0x00028cc8
        /*0b60*/ 	.short	0x0100
        /*0b62*/ 	.byte	0x08
	.zero		1


	//   ....[22]....
        /*0b64*/ 	.word	0x00002cc0
        /*0b68*/ 	.word	0x00000049
        /*0b6c*/ 	.word	0x00028c90
        /*0b70*/ 	.short	0x010a
        /*0b72*/ 	.byte	0x3f
	.zero		1


	//   ....[23]....
        /*0b74*/ 	.word	0x00003650
        /*0b78*/ 	.word	0x00000049
        /*0b7c*/ 	.word	0x00028c90
        /*0b80*/ 	.short	0x010a
        /*0b82*/ 	.byte	0x3f
	.zero		1


	//   ....[24]....
        /*0b84*/ 	.word	0x00003ee0
        /*0b88*/ 	.word	0x00000049
        /*0b8c*/ 	.word	0x00028c90
        /*0b90*/ 	.short	0x010a
        /*0b92*/ 	.byte	0x3f
	.zero		1


	//   ....[25]....
        /*0b94*/ 	.word	0x000040e0
        /*0b98*/ 	.word	0x00000004
        /*0b9c*/ 	.word	0x00000000
        /*0ba0*/ 	.short	0x0101
        /*0ba2*/ 	.byte	0x3f
	.zero		1


	//   ....[26]....
        /*0ba4*/ 	.word	0x00004120
        /*0ba8*/ 	.word	0x00000049
        /*0bac*/ 	.word	0x00028cb0
        /*0bb0*/ 	.short	0x010a
        /*0bb2*/ 	.byte	0x3f
	.zero		1


	//   ....[27]....
        /*0bb4*/ 	.word	0x00004750
        /*0bb8*/ 	.word	0x00000049
        /*0bbc*/ 	.word	0x00000000
        /*0bc0*/ 	.short	0x0101
        /*0bc2*/ 	.byte	0x3f
	.zero		1


	//   ....[28]....
        /*0bc4*/ 	.word	0x00005000
        /*0bc8*/ 	.word	0x00000005
        /*0bcc*/ 	.word	0x00028c50
        /*0bd0*/ 	.short	0x010a
        /*0bd2*/ 	.byte	0x3f
	.zero		1


	//   ....[29]....
        /*0bd4*/ 	.word	0x000053c0
        /*0bd8*/ 	.word	0x00000005
        /*0bdc*/ 	.word	0x00000000
        /*0be0*/ 	.short	0x0101
        /*0be2*/ 	.byte	0x3f
	.zero		1


	//   ....[30]....
        /*0be4*/ 	.word	0x00005d40
        /*0be8*/ 	.word	0x00000004
        /*0bec*/ 	.word	0x00028c50
        /*0bf0*/ 	.short	0x010a
        /*0bf2*/ 	.byte	0x3f
	.zero		1


	//   ....[31]....
        /*0bf4*/ 	.word	0x00005d90
        /*0bf8*/ 	.word	0x00000004
        /*0bfc*/ 	.word	0x00028c50
        /*0c00*/ 	.short	0x010a
        /*0c02*/ 	.byte	0x3f
	.zero		1


	//   ....[32]....
        /*0c04*/ 	.word	0x000060e0
        /*0c08*/ 	.word	0x00000004
        /*0c0c*/ 	.word	0x00000000
        /*0c10*/ 	.short	0x0101
        /*0c12*/ 	.byte	0x3f
	.zero		1


	//   ....[33]....
        /*0c14*/ 	.word	0x000072d0
        /*0c18*/ 	.word	0x00000002
        /*0c1c*/ 	.word	0x00028c00
        /*0c20*/ 	.short	0x010a
        /*0c22*/ 	.byte	0x3f
	.zero		1


	//   ....[34]....
        /*0c24*/ 	.word	0x00007320
        /*0c28*/ 	.word	0x00000002
        /*0c2c*/ 	.word	0x00028c00
        /*0c30*/ 	.short	0x010a
        /*0c32*/ 	.byte	0x3f
	.zero		1


	//   ....[35]....
        /*0c34*/ 	.word	0x00007980
        /*0c38*/ 	.word	0x00000002
        /*0c3c*/ 	.word	0x00028c00
        /*0c40*/ 	.short	0x010a
        /*0c42*/ 	.byte	0x3f
	.zero		1


	//   ....[36]....
        /*0c44*/ 	.word	0x000088e0
        /*0c48*/ 	.word	0x00000002
        /*0c4c*/ 	.word	0x00028c00
        /*0c50*/ 	.short	0x010a
        /*0c52*/ 	.byte	0x3f
	.zero		1


	//   ....[37]....
        /*0c54*/ 	.word	0x000096a0
        /*0c58*/ 	.word	0x0000000c
        /*0c5c*/ 	.word	0x00028c30
        /*0c60*/ 	.short	0x010a
        /*0c62*/ 	.byte	0x3f
	.zero		1


	//   ....[38]....
        /*0c64*/ 	.word	0x00009750
        /*0c68*/ 	.word	0x0000000c
        /*0c6c*/ 	.word	0x00028c30
        /*0c70*/ 	.short	0x010a
        /*0c72*/ 	.byte	0x3f
	.zero		1


	//   ....[39]....
        /*0c74*/ 	.word	0x0000a7f0
        /*0c78*/ 	.word	0x00000003
        /*0c7c*/ 	.word	0x00000000
        /*0c80*/ 	.short	0x0101
        /*0c82*/ 	.byte	0x3f
	.zero		1


	//   ....[40]....
        /*0c84*/ 	.word	0x0000ac10
        /*0c88*/ 	.word	0x0000000c
        /*0c8c*/ 	.word	0x00028c50
        /*0c90*/ 	.short	0x010a
        /*0c92*/ 	.byte	0x3f
	.zero		1


	//   ....[41]....
        /*0c94*/ 	.word	0x0000acb0
        /*0c98*/ 	.word	0x0000000c
        /*0c9c*/ 	.word	0x00028c50
        /*0ca0*/ 	.short	0x010a
        /*0ca2*/ 	.byte	0x3f
	.zero		1


	//   ....[42]....
        /*0ca4*/ 	.word	0x0000af80
        /*0ca8*/ 	.word	0x0000000c
        /*0cac*/ 	.word	0x00000000
        /*0cb0*/ 	.short	0x0101
        /*0cb2*/ 	.byte	0x3f
	.zero		1


	//   ....[43]....
        /*0cb4*/ 	.word	0x0000b0a0
        /*0cb8*/ 	.word	0x000000da
        /*0cbc*/ 	.word	0x00028c30
        /*0cc0*/ 	.short	0x010a
        /*0cc2*/ 	.byte	0x3f
	.zero		1


	//   ....[44]....
        /*0cc4*/ 	.word	0x0000b150
        /*0cc8*/ 	.word	0x000000da
        /*0ccc*/ 	.word	0x00028c30
        /*0cd0*/ 	.short	0x010a
        /*0cd2*/ 	.byte	0x3f
	.zero		1


	//   ....[45]....
        /*0cd4*/ 	.word	0x0000bb40
        /*0cd8*/ 	.word	0x000000a7
        /*0cdc*/ 	.word	0x00000000
        /*0ce0*/ 	.short	0x0101
        /*0ce2*/ 	.byte	0x3f
	.zero		1


	//   ....[46]....
        /*0ce4*/ 	.word	0x0000caa0
        /*0ce8*/ 	.word	0x000000da
        /*0cec*/ 	.word	0x00028c50
        /*0cf0*/ 	.short	0x010a
        /*0cf2*/ 	.byte	0x3f
	.zero		1


	//   ....[47]....
        /*0cf4*/ 	.word	0x0000caf0
        /*0cf8*/ 	.word	0x000000da
        /*0cfc*/ 	.word	0x00028c50
        /*0d00*/ 	.short	0x010a
        /*0d02*/ 	.byte	0x3f
	.zero		1


	//   ....[48]....
        /*0d04*/ 	.word	0x0000cde0
        /*0d08*/ 	.word	0x000000da
        /*0d0c*/ 	.word	0x00000000
        /*0d10*/ 	.short	0x0101
        /*0d12*/ 	.byte	0x3f
	.zero		1


	//   ....[49]....
        /*0d14*/ 	.word	0x0000f620
        /*0d18*/ 	.word	0x00000004
        /*0d1c*/ 	.word	0x00000000
        /*0d20*/ 	.short	0x0101
        /*0d22*/ 	.byte	0x3f
	.zero		1


	//   ....[50]....
        /*0d24*/ 	.word	0x000101c0
        /*0d28*/ 	.word	0x00000004
        /*0d2c*/ 	.word	0x00000000
        /*0d30*/ 	.short	0x0101
        /*0d32*/ 	.byte	0x3f
	.zero		1


	//   ....[51]....
        /*0d34*/ 	.word	0x00013a40
        /*0d38*/ 	.word	0x00000012
        /*0d3c*/ 	.word	0x00028c20
        /*0d40*/ 	.short	0x010a
        /*0d42*/ 	.byte	0x3f
	.zero		1


	//   ....[52]....
        /*0d44*/ 	.word	0x00013b10
        /*0d48*/ 	.word	0x00000005
        /*0d4c*/ 	.word	0x00028ca0
        /*0d50*/ 	.short	0x010a
        /*0d52*/ 	.byte	0x3f
	.zero		1


	//   ....[53]....
        /*0d54*/ 	.word	0x00013d50
        /*0d58*/ 	.word	0x00000005
        /*0d5c*/ 	.word	0x00028cc0
        /*0d60*/ 	.short	0x010a
        /*0d62*/ 	.byte	0x3f
	.zero		1


	//   ....[54]....
        /*0d64*/ 	.word	0x000147b0
        /*0d68*/ 	.word	0x00000005
        /*0d6c*/ 	.word	0x00028ca0
        /*0d70*/ 	.short	0x010a
        /*0d72*/ 	.byte	0x3f
	.zero		1


	//   ....[55]....
        /*0d74*/ 	.word	0x000149e0
        /*0d78*/ 	.word	0x00000005
        /*0d7c*/ 	.word	0x00028cc0
        /*0d80*/ 	.short	0x010a
        /*0d82*/ 	.byte	0x3f
	.zero		1


	//   ....[56]....
        /*0d84*/ 	.word	0x00015f00
        /*0d88*/ 	.word	0x00000000
        /*0d8c*/ 	.word	0x00028c40
        /*0d90*/ 	.short	0x010a
        /*0d92*/ 	.byte	0x3f
	.zero		1


	//   ....[57]....
        /*0d94*/ 	.word	0x00016a00
        /*0d98*/ 	.word	0x00000012
        /*0d9c*/ 	.word	0x00028c00
        /*0da0*/ 	.short	0x0107
        /*0da2*/ 	.byte	0x3f
	.zero		1


	//   ....[58]....
        /*0da4*/ 	.word	0x00016af0
        /*0da8*/ 	.word	0x00000012
        /*0dac*/ 	.word	0x00028c00
        /*0db0*/ 	.short	0x0101
        /*0db2*/ 	.byte	0x3f
	.zero		1


	//   ....[59]....
        /*0db4*/ 	.word	0x00016b10
        /*0db8*/ 	.word	0x00000012
        /*0dbc*/ 	.word	0x00028c20
        /*0dc0*/ 	.short	0x010a
        /*0dc2*/ 	.byte	0x3f
	.zero		1


	//   ....[60]....
        /*0dc4*/ 	.word	0x00016bf0
        /*0dc8*/ 	.word	0x00000000
        /*0dcc*/ 	.word	0x00028c60
        /*0dd0*/ 	.short	0x010a
        /*0dd2*/ 	.byte	0x3f
	.zero		1


	//   ....[61]....
        /*0dd4*/ 	.word	0x00017860
        /*0dd8*/ 	.word	0x00000002
        /*0ddc*/ 	.word	0x00028c40
        /*0de0*/ 	.short	0x010a
        /*0de2*/ 	.byte	0x3f
	.zero		1


	//   ....[62]....
        /*0de4*/ 	.word	0x00017ab0
        /*0de8*/ 	.word	0x00000002
        /*0dec*/ 	.word	0x00028c60
        /*0df0*/ 	.short	0x010a
        /*0df2*/ 	.byte	0x3f
	.zero		1


	//   ....[63]....
        /*0df4*/ 	.word	0x00018660
        /*0df8*/ 	.word	0x00000002
        /*0dfc*/ 	.word	0x00028c40
        /*0e00*/ 	.short	0x010a
        /*0e02*/ 	.byte	0x3f
	.zero		1


	//   ....[64]....
        /*0e04*/ 	.word	0x000188b0
        /*0e08*/ 	.word	0x00000002
        /*0e0c*/ 	.word	0x00028c60
        /*0e10*/ 	.short	0x010a
        /*0e12*/ 	.byte	0x3f
	.zero		1


	//   ....[65]....
        /*0e14*/ 	.word	0x000193f0
        /*0e18*/ 	.word	0x00000003
        /*0e1c*/ 	.word	0x00028c40
        /*0e20*/ 	.short	0x010a
        /*0e22*/ 	.byte	0x3f
	.zero		1


	//   ....[66]....
        /*0e24*/ 	.word	0x00019640
        /*0e28*/ 	.word	0x00000003
        /*0e2c*/ 	.word	0x00028c60
        /*0e30*/ 	.short	0x010a
        /*0e32*/ 	.byte	0x3f
	.zero		1


	//   ....[67]....
        /*0e34*/ 	.word	0x0001af70
        /*0e38*/ 	.word	0x00000000
        /*0e3c*/ 	.word	0x00028c20
        /*0e40*/ 	.short	0x010a
        /*0e42*/ 	.byte	0x3f
	.zero		1


	//   ....[68]....
        /*0e44*/ 	.word	0x0001b150
        /*0e48*/ 	.word	0x00000006
        /*0e4c*/ 	.word	0x00000000
        /*0e50*/ 	.short	0x010a
        /*0e52*/ 	.byte	0x3f
	.zero		1


	//   ....[69]....
        /*0e54*/ 	.word	0x0001b180
        /*0e58*/ 	.word	0x00000007
        /*0e5c*/ 	.word	0x00000000
        /*0e60*/ 	.short	0x010a
        /*0e62*/ 	.byte	0x3f
	.zero		1


	//   ....[70]....
        /*0e64*/ 	.word	0x0001b1e0
        /*0e68*/ 	.word	0x00000004
        /*0e6c*/ 	.word	0x00000000
        /*0e70*/ 	.short	0x010a
        /*0e72*/ 	.byte	0x3f
	.zero		1


	//   ....[71]....
        /*0e74*/ 	.word	0x0001b210
        /*0e78*/ 	.word	0x00000003
        /*0e7c*/ 	.word	0x00000000
        /*0e80*/ 	.short	0x010a
        /*0e82*/ 	.byte	0x3f
	.zero		1


	//   ....[72]....
        /*0e84*/ 	.word	0x0001b270
        /*0e88*/ 	.word	0x00000049
        /*0e8c*/ 	.word	0x00028c90
        /*0e90*/ 	.short	0x010a
        /*0e92*/ 	.byte	0x3f
	.zero		1


	//   ....[73]....
        /*0e94*/ 	.word	0x0001b2c0
        /*0e98*/ 	.word	0x00000049
        /*0e9c*/ 	.word	0x00028c90
        /*0ea0*/ 	.short	0x010a
        /*0ea2*/ 	.byte	0x3f
	.zero		1


	//   ....[74]....
        /*0ea4*/ 	.word	0x0001b310
        /*0ea8*/ 	.word	0x00000049
        /*0eac*/ 	.word	0x00028c90
        /*0eb0*/ 	.short	0x010a
        /*0eb2*/ 	.byte	0x3f
	.zero		1


	//   ....[75]....
        /*0eb4*/ 	.word	0x0001b360
        /*0eb8*/ 	.word	0x00000049
        /*0ebc*/ 	.word	0x00028cb0
        /*0ec0*/ 	.short	0x010a
        /*0ec2*/ 	.byte	0x3f
	.zero		1


	//   ....[76]....
        /*0ec4*/ 	.word	0x0001b3b0
        /*0ec8*/ 	.word	0x00000005
        /*0ecc*/ 	.word	0x00028c50
        /*0ed0*/ 	.short	0x010a
        /*0ed2*/ 	.byte	0x3f
	.zero		1


	//   ....[77]....
        /*0ed4*/ 	.word	0x0001b400
        /*0ed8*/ 	.word	0x00000004
        /*0edc*/ 	.word	0x00028c50
        /*0ee0*/ 	.short	0x010a
        /*0ee2*/ 	.byte	0x3f
	.zero		1


	//   ....[78]....
        /*0ee4*/ 	.word	0x0001b620
        /*0ee8*/ 	.word	0x00000002
        /*0eec*/ 	.word	0x00028c00
        /*0ef0*/ 	.short	0x010a
        /*0ef2*/ 	.byte	0x3f
	.zero		1


	//   ....[79]....
        /*0ef4*/ 	.word	0x0001b850
        /*0ef8*/ 	.word	0x00000002
        /*0efc*/ 	.word	0x00028c00
        /*0f00*/ 	.short	0x010a
        /*0f02*/ 	.byte	0x3f
	.zero		1


	//   ....[80]....
        /*0f04*/ 	.word	0x0001b8a0
        /*0f08*/ 	.word	0x0000000c
        /*0f0c*/ 	.word	0x00028c30
        /*0f10*/ 	.short	0x010a
        /*0f12*/ 	.byte	0x3f
	.zero		1


	//   ....[81]....
        /*0f14*/ 	.word	0x0001b8f0
        /*0f18*/ 	.word	0x0000000c
        /*0f1c*/ 	.word	0x00028c50
        /*0f20*/ 	.short	0x010a
        /*0f22*/ 	.byte	0x3f
	.zero		1


	//   ....[82]....
        /*0f24*/ 	.word	0x0001b940
        /*0f28*/ 	.word	0x000000da
        /*0f2c*/ 	.word	0x00028c30
        /*0f30*/ 	.short	0x010a
        /*0f32*/ 	.byte	0x3f
	.zero		1


	//   ....[83]....
        /*0f34*/ 	.word	0x0001b990
        /*0f38*/ 	.word	0x000000da
        /*0f3c*/ 	.word	0x00028c50
        /*0f40*/ 	.short	0x010a
        /*0f42*/ 	.byte	0x3f
	.zero		1


	//   ....[84]....
        /*0f44*/ 	.word	0x0001bb30
        /*0f48*/ 	.word	0x00000012
        /*0f4c*/ 	.word	0x00028c20
        /*0f50*/ 	.short	0x010a
        /*0f52*/ 	.byte	0x3f
	.zero		1


	//   ....[85]....
        /*0f54*/ 	.word	0x0001bb80
        /*0f58*/ 	.word	0x00000005
        /*0f5c*/ 	.word	0x00028ca0
        /*0f60*/ 	.short	0x010a
        /*0f62*/ 	.byte	0x3f
	.zero		1


	//   ....[86]....
        /*0f64*/ 	.word	0x0001bbd0
        /*0f68*/ 	.word	0x00000005
        /*0f6c*/ 	.word	0x00028cc0
        /*0f70*/ 	.short	0x010a
        /*0f72*/ 	.byte	0x3f
	.zero		1


	//   ....[87]....
        /*0f74*/ 	.word	0x0001bc20
        /*0f78*/ 	.word	0x00000005
        /*0f7c*/ 	.word	0x00028ca0
        /*0f80*/ 	.short	0x010a
        /*0f82*/ 	.byte	0x3f
	.zero		1


	//   ....[88]....
        /*0f84*/ 	.word	0x0001bc70
        /*0f88*/ 	.word	0x00000005
        /*0f8c*/ 	.word	0x00028cc0
        /*0f90*/ 	.short	0x010a
        /*0f92*/ 	.byte	0x3f
	.zero		1


	//   ....[89]....
        /*0f94*/ 	.word	0x0001be10
        /*0f98*/ 	.word	0x00000000
        /*0f9c*/ 	.word	0x00028c40
        /*0fa0*/ 	.short	0x010a
        /*0fa2*/ 	.byte	0x3f
	.zero		1


	//   ....[90]....
        /*0fa4*/ 	.word	0x0001c390
        /*0fa8*/ 	.word	0x00000012
        /*0fac*/ 	.word	0x00028c20
        /*0fb0*/ 	.short	0x010a
        /*0fb2*/ 	.byte	0x3f
	.zero		1


	//   ....[91]....
        /*0fb4*/ 	.word	0x0001c3e0
        /*0fb8*/ 	.word	0x00000000
        /*0fbc*/ 	.word	0x00028c60
        /*0fc0*/ 	.short	0x010a
        /*0fc2*/ 	.byte	0x3f
	.zero		1


	//   ....[92]....
        /*0fc4*/ 	.word	0x0001c430
        /*0fc8*/ 	.word	0x00000002
        /*0fcc*/ 	.word	0x00028c40
        /*0fd0*/ 	.short	0x010a
        /*0fd2*/ 	.byte	0x3f
	.zero		1


	//   ....[93]....
        /*0fd4*/ 	.word	0x0001c480
        /*0fd8*/ 	.word	0x00000002
        /*0fdc*/ 	.word	0x00028c60
        /*0fe0*/ 	.short	0x010a
        /*0fe2*/ 	.byte	0x3f
	.zero		1


	//   ....[94]....
        /*0fe4*/ 	.word	0x0001c4d0
        /*0fe8*/ 	.word	0x00000002
        /*0fec*/ 	.word	0x00028c40
        /*0ff0*/ 	.short	0x010a
        /*0ff2*/ 	.byte	0x3f
	.zero		1


	//   ....[95]....
        /*0ff4*/ 	.word	0x0001c520
        /*0ff8*/ 	.word	0x00000002
        /*0ffc*/ 	.word	0x00028c60
        /*1000*/ 	.short	0x010a
        /*1002*/ 	.byte	0x3f
	.zero		1


	//   ....[96]....
        /*1004*/ 	.word	0x0001c570
        /*1008*/ 	.word	0x00000003
        /*100c*/ 	.word	0x00028c40
        /*1010*/ 	.short	0x010a
        /*1012*/ 	.byte	0x3f
	.zero		1


	//   ....[97]....
        /*1014*/ 	.word	0x0001c5c0
        /*1018*/ 	.word	0x00000003
        /*101c*/ 	.word	0x00028c60
        /*1020*/ 	.short	0x010a
        /*1022*/ 	.byte	0x3f
	.zero		1


	//   ....[98]....
        /*1024*/ 	.word	0x0001d100
        /*1028*/ 	.word	0x00000000
        /*102c*/ 	.word	0x00028c20
        /*1030*/ 	.short	0x010a
        /*1032*/ 	.byte	0x3f
	.zero		1


	//   ....[99]....
        /*1034*/ 	.word	0x0001d2a0
        /*1038*/ 	.word	0x00000006
        /*103c*/ 	.word	0x00000000
        /*1040*/ 	.short	0x010a
        /*1042*/ 	.byte	0x3f
	.zero		1


	//   ....[100]....
        /*1044*/ 	.word	0x0001d2f0
        /*1048*/ 	.word	0x00000007
        /*104c*/ 	.word	0x00000000
        /*1050*/ 	.short	0x010a
        /*1052*/ 	.byte	0x3f
	.zero		1


	//   ....[101]....
        /*1054*/ 	.word	0x0001d340
        /*1058*/ 	.word	0x00000004
        /*105c*/ 	.word	0x00000000
        /*1060*/ 	.short	0x010a
        /*1062*/ 	.byte	0x3f
	.zero		1


	//----- nvinfo : EIATTR_NUM_MBARRIERS
	.align		4
.L_238:
        /*1064*/ 	.byte	0x03, 0x38
        /*1066*/ 	.short	0x0016


	//----- nvinfo : EIATTR_EXIT_INSTR_OFFSETS
	.align		4
        /*1068*/ 	.byte	0x04, 0x1c
        /*106a*/ 	.short	(.L_240 - .L_239)


	//   ....[0]....
.L_239:
        /*106c*/ 	.word	0x0001b260


	//----- nvinfo : EIATTR_MAX_THREADS
	.align		4
.L_240:
        /*1070*/ 	.byte	0x04, 0x05
        /*1072*/ 	.short	(.L_242 - .L_241)
.L_241:
        /*1074*/ 	.word	0x00000180
        /*1078*/ 	.word	0x00000001
        /*107c*/ 	.word	0x00000001


	//----- nvinfo : EIATTR_CRS_STACK_SIZE
	.align		4
.L_242:
        /*1080*/ 	.byte	0x04, 0x1e
        /*1082*/ 	.short	(.L_244 - .L_243)
.L_243:
        /*1084*/ 	.word	0x00000000


	//----- nvinfo : EIATTR_CBANK_PARAM_SIZE
	.align		4
.L_244:
        /*1088*/ 	.byte	0x03, 0x19
        /*108a*/ 	.short	0x0af0


	//----- nvinfo : EIATTR_PARAM_CBANK
	.align		4
        /*108c*/ 	.byte	0x04, 0x0a
        /*108e*/ 	.short	(.L_246 - .L_245)
	.align		4
.L_245:
        /*1090*/ 	.word	index@(.nv.constant0._ZN7cutlass13device_kernelIN5flash11enable_sm90INS1_16FlashAttnFwdSm90INS1_25CollectiveMainloopFwdSm90ILi2EN4cute5tupleIJNS5_1CILi1EEES8_S8_EEENS6_IJNS7_ILi64EEESA_SA_EEELi512ENS_6half_tEfNS_4arch4Sm90ELb0ELb0ELb1ELb1ELb0ELb1ELb0ELb0ELb0ELb1ELb1ELb0EEENS1_21CollectiveEpilogueFwdINS6_IJSA_NS7_ILi512EEESA_EEES9_SC_SE_Li256ELb1ELb1ELb1ELb0EEENS1_36VarlenDynamicPersistentTileSchedulerILi64ELi64ELi256ELi128ELb1ELb1ELb1ELb0ELb1ELb1EEEEEEEEEvNT_6ParamsE)
        /*1094*/ 	.short	0x0210
        /*1096*/ 	.short	0x0af0


	//----- nvinfo : EIATTR_SW_WAR
	.align		4
.L_246:
        /*1098*/ 	.byte	0x04, 0x36
        /*109a*/ 	.short	(.L_248 - .L_247)
.L_247:
        /*109c*/ 	.word	0x00000008
.L_248:


//--------------------- .nv.info._ZN7cutlass13device_kernelIN5flash11enable_sm90INS1_16FlashAttnFwdSm90INS1_25CollectiveMainloopFwdSm90ILi2EN4cute5tupleIJNS5_1CILi1EEES8_S8_EEENS6_IJNS7_ILi64EEESA_SA_EEELi512ENS_6half_tEfNS_4arch4Sm90ELb0ELb0ELb1ELb1ELb0ELb0ELb1ELb0ELb0ELb1ELb1ELb0EEENS1_21CollectiveEpilogueFwdINS6_IJSA_NS7_ILi512EEESA_EEES9_SC_SE_Li256ELb1ELb1ELb1ELb0EEENS1_36VarlenDynamicPersistentTileSchedulerILi64ELi64ELi256ELi128ELb1ELb1ELb1ELb0ELb1ELb1EEEEEEEEEvNT_6ParamsE --------------------------
	.section	.nv.info._ZN7cutlass13device_kernelIN5flash11enable_sm90INS1_16FlashAttnFwdSm90INS1_25CollectiveMainloopFwdSm90ILi2EN4cute5tupleIJNS5_1CILi1EEES8_S8_EEENS6_IJNS7_ILi64EEESA_SA_EEELi512ENS_6half_tEfNS_4arch4Sm90ELb0ELb0ELb1ELb1ELb0ELb0ELb1ELb0ELb0ELb1ELb1ELb0EEENS1_21CollectiveEpilogueFwdINS6_IJSA_NS7_ILi512EEESA_EEES9_SC_SE_Li256ELb1ELb1ELb1ELb0EEENS1_36VarlenDynamicPersistentTileSchedulerILi64ELi64ELi256ELi128ELb1ELb1ELb1ELb0ELb1ELb1EEEEEEEEEvNT_6ParamsE,"",@"SHT_CUDA_INFO"
	.sectionflags	@""
	.align	4


	//----- nvinfo : EIATTR_CUDA_API_VERSION
	.align		4
        /*0000*/ 	.byte	0x04, 0x37
        /*0002*/ 	.short	(.L_250 - .L_249)
.L_249:
        /*0004*/ 	.word	0x00000082


	//----- nvinfo : EIATTR_KPARAM_INFO
	.align		4
.L_250:
        /*0008*/ 	.byte	0x04, 0x17
        /*000a*/ 	.short	(.L_252 - .L_251)
.L_251:
        /*000c*/ 	.word	0x00000000
        /*0010*/ 	.short	0x0000
        /*0012*/ 	.short	0x0070
        /*0014*/ 	.byte	0x00, 0xf0, 0x01, 0x2e


	//----- nvinfo : EIATTR_SPARSE_MMA_MASK
	.align		4
.L_252:
        /*0018*/ 	.byte	0x03, 0x50
        /*001a*/ 	.short	0x0000


	//----- nvinfo : EIATTR_MAXREG_COUNT
	.align		4
        /*001c*/ 	.byte	0x03, 0x1b
        /*001e*/ 	.short	0x00a8


	//----- nvinfo : EIATTR_NUM_BARRIERS
	.align		4
        /*0020*/ 	.byte	0x02, 0x4c
        /*0022*/ 	.byte	0x10
	.zero		1


	//----- nvinfo : EIATTR_EXTERNS
	.align		4
        /*0024*/ 	.byte	0x04, 0x0f
        /*0026*/ 	.short	(.L_254 - .L_253)


	//   ....[0]....
	.align		4
.L_253:
        /*0028*/ 	.word	index@(__assertfail)


	//----- nvinfo : EIATTR_ANNOTATIONS
	.align		4
.L_254:
        /*002c*/ 	.byte	0x04, 0x55
        /*002e*/ 	.short	(.L_256 - .L_255)


	//   ....[0]....
.L_255:
        /* <DEDUP_REMOVED lines=88> */


	//----- nvinfo : EIATTR_MERCURY_ISA_VERSION
	.align		4
.L_256:
        /*0598*/ 	.byte	0x03, 0x5f
        /*059a*/ 	.short	0x0101


	//----- nvinfo : EIATTR_UNUSED_LOAD_BYTE_OFFSET
	.align		4
        /*059c*/ 	.byte	0x04, 0x44
        /*059e*/ 	.short	(.L_258 - .L_257)


	//   ....[0]....
.L_257:
        /*05a0*/ 	.word	0x00000a00
        /*05a4*/ 	.word	0x0000fff0


	//   ....[1]....
        /*05a8*/ 	.word	0x0000a050
        /*05ac*/ 	.word	0x0000fff0


	//----- nvinfo : EIATTR_INT_WARP_WIDE_INSTR_OFFSETS
	.align		4
.L_258:
        /*05b0*/ 	.byte	0x04, 0x31
        /*05b2*/ 	.short	(.L_260 - .L_259)


	//   ....[0]....
.L_259:
        /*05b4*/ 	.word	0x00000130


	//   ....[1]....
        /*05b8*/ 	.word	0x00000170


	//   ....[2]....
        /*05bc*/ 	.word	0x000001e0


	//   ....[3]....
        /*05c0*/ 	.word	0x00000250


	//   ....[4]....
        /*05c4*/ 	.word	0x0000ff30


	//   ....[5]....
        /*05c8*/ 	.word	0x0000ff90


	//   ....[6]....
        /*05cc*/ 	.word	0x00015920


	//   ....[7]....
        /*05d0*/ 	.word	0x000159b0


	//----- nvinfo : EIATTR_COOP_GROUP_MASK_REGIDS
	.align		4
.L_260:
        /*05d4*/ 	.byte	0x04, 0x29
        /*05d6*/ 	.short	(.L_262 - .L_261)


	//   ....[0]....
.L_261:
        /*05d8*/ 	.word	0xffffffff


	//   ....[1]....
        /*05dc*/ 	.word	0xffffffff


	//   ....[2]....
        /*05e0*/ 	.word	0xffffffff


	//   ....[3]....
        /*05e4*/ 	.word	0xffffffff


	//   ....[4]....
        /*05e8*/ 	.word	0xffffffff


	//   ....[5]....
        /*05ec*/ 	.word	0xffffffff


	//   ....[6]....
        /*05f0*/ 	.word	0xffffffff


	//   ....[7]....
        /*05f4*/ 	.word	0xffffffff


	//   ....[8]....
        /*05f8*/ 	.word	0xffffffff


	//   ....[9]....
        /*05fc*/ 	.word	0xffffffff


	//   ....[10]....
        /*0600*/ 	.word	0xffffffff


	//   ....[11]....
        /*0604*/ 	.word	0xffffffff


	//   ....[12]....
        /*0608*/ 	.word	0xffffffff


	//   ....[13]....
        /*060c*/ 	.word	0xffffffff


	//   ....[14]....
        /*0610*/ 	.word	0xffffffff


	//   ....[15]....
        /*0614*/ 	.word	0xffffffff


	//   ....[16]....
        /*0618*/ 	.word	0xffffffff


	//   ....[17]....
        /*061c*/ 	.word	0xffffffff


	//   ....[18]....
        /*0620*/ 	.word	0xffffffff


	//   ....[19]....
        /*0624*/ 	.word	0xffffffff


	//   ....[20]....
        /*0628*/ 	.word	0xffffffff


	//   ....[21]....
        /*062c*/ 	.word	0xffffffff


	//   ....[22]....
        /*0630*/ 	.word	0xffffffff


	//   ....[23]....
        /*0634*/ 	.word	0xffffffff


	//   ....[24]....
        /*0638*/ 	.word	0xffffffff


	//   ....[25]....
        /*063c*/ 	.word	0xffffffff


	//   ....[26]....
        /*0640*/ 	.word	0xffffffff


	//   ....[27]....
        /*0644*/ 	.word	0xffffffff


	//   ....[28]....
        /*0648*/ 	.word	0xffffffff


	//   ....[29]....
        /*064c*/ 	.word	0xffffffff


	//   ....[30]....
        /*0650*/ 	.word	0xffffffff


	//   ....[31]....
        /*0654*/ 	.word	0xffffffff


	//   ....[32]....
        /*0658*/ 	.word	0xffffffff


	//   ....[33]....
        /*065c*/ 	.word	0xffffffff


	//   ....[34]....
        /*0660*/ 	.word	0xffffffff


	//   ....[35]....
        /*0664*/ 	.word	0xffffffff


	//   ....[36]....
        /*0668*/ 	.word	0xffffffff


	//   ....[37]....
        /*066c*/ 	.word	0xffffffff


	//   ....[38]....
        /*0670*/ 	.word	0xffffffff


	//   ....[39]....
        /*0674*/ 	.word	0xffffffff


	//   ....[40]....
        /*0678*/ 	.word	0xffffffff


	//   ....[41]....
        /*067c*/ 	.word	0xffffffff


	//   ....[42]....
        /*0680*/ 	.word	0xffffffff


	//   ....[43]....
        /*0684*/ 	.word	0xffffffff


	//   ....[44]....
        /*0688*/ 	.word	0xffffffff


	//   ....[45]....
        /*068c*/ 	.word	0xffffffff


	//   ....[46]....
        /*0690*/ 	.word	0xffffffff


	//   ....[47]....
        /*0694*/ 	.word	0xffffffff


	//   ....[48]....
        /*0698*/ 	.word	0xffffffff


	//   ....[49]....
        /*069c*/ 	.word	0xffffffff


	//   ....[50]....
        /*06a0*/ 	.word	0xffffffff


	//   ....[51]....
        /*06a4*/ 	.word	0xffffffff


	//   ....[52]....
        /*06a8*/ 	.word	0xffffffff


	//   ....[53]....
        /*06ac*/ 	.word	0xffffffff


	//   ....[54]....
        /*06b0*/ 	.word	0xffffffff


	//   ....[55]....
        /*06b4*/ 	.word	0xffffffff


	//   ....[56]....
        /*06b8*/ 	.word	0xffffffff


	//   ....[57]....
        /*06bc*/ 	.word	0xffffffff


	//   ....[58]....
        /*06c0*/ 	.word	0xffffffff


	//   ....[59]....
        /*06c4*/ 	.word	0xffffffff


	//   ....[60]....
        /*06c8*/ 	.word	0xffffffff


	//   ....[61]....
        /*06cc*/ 	.word	0xffffffff


	//   ....[62]....
        /*06d0*/ 	.word	0xffffffff


	//   ....[63]....
        /*06d4*/ 	.word	0xffffffff


	//   ....[64]....
        /*06d8*/ 	.word	0xffffffff


	//   ....[65]....
        /*06dc*/ 	.word	0xffffffff


	//   ....[66]....
        /*06e0*/ 	.word	0xffffffff


	//   ....[67]....
        /*06e4*/ 	.word	0xffffffff


	//   ....[68]....
        /*06e8*/ 	.word	0xffffffff


	//   ....[69]....
        /*06ec*/ 	.word	0xffffffff


	//   ....[70]....
        /*06f0*/ 	.word	0xffffffff


	//   ....[71]....
        /*06f4*/ 	.word	0xffffffff


	//   ....[72]....
        /*06f8*/ 	.word	0xffffffff


	//   ....[73]....
        /*06fc*/ 	.word	0xffffffff


	//   ....[74]....
        /*0700*/ 	.word	0xffffffff


	//   ....[75]....
        /*0704*/ 	.word	0xffffffff


	//   ....[76]....
        /*0708*/ 	.word	0xffffffff


	//   ....[77]....
        /*070c*/ 	.word	0xffffffff


	//   ....[78]....
        /*0710*/ 	.word	0xffffffff


	//   ....[79]....
        /*0714*/ 	.word	0xffffffff


	//   ....[80]....
        /*0718*/ 	.word	0xffffffff


	//   ....[81]....
        /*071c*/ 	.word	0xffffffff


	//   ....[82]....
        /*0720*/ 	.word	0xffffffff


	//   ....[83]....
        /*0724*/ 	.word	0xffffffff


	//   ....[84]....
        /*0728*/ 	.word	0xffffffff


	//   ....[85]....
        /*072c*/ 	.word	0xffffffff


	//   ....[86]....
        /*0730*/ 	.word	0xffffffff


	//   ....[87]....
        /*0734*/ 	.word	0xffffffff


	//   ....[88]....
        /*0738*/ 	.word	0xffffffff


	//   ....[89]....
        /*073c*/ 	.word	0xffffffff


	//   ....[90]....
        /*0740*/ 	.word	0xffffffff


	//   ....[91]....
        /*0744*/ 	.word	0xffffffff


	//   ....[92]....
        /*0748*/ 	.word	0xffffffff


	//   ....[93]....
        /*074c*/ 	.word	0xffffffff


	//   ....[94]....
        /*0750*/ 	.word	0xffffffff


	//   ....[95]....
        /*0754*/ 	.word	0x0500000f


	//   ....[96]....
        /*0758*/ 	.word	0x0500000f


	//   ....[97]....
        /*075c*/ 	.word	0x0500000f


	//   ....[98]....
        /*0760*/ 	.word	0x0500000f


	//   ....[99]....
        /*0764*/ 	.word	0x0500000f


	//   ....[100]....
        /*0768*/ 	.word	0x0500000f


	//   ....[101]....
        /*076c*/ 	.word	0x0500000f


	//   ....[102]....
        /*0770*/ 	.word	0x0500000f


	//   ....[103]....
        /*0774*/ 	.word	0x0500000f


	//   ....[104]....
        /*0778*/ 	.word	0x0500000f


	//   ....[105]....
        /*077c*/ 	.word	0x0500000f


	//   ....[106]....
        /*0780*/ 	.word	0x0500000f


	//   ....[107]....
        /*0784*/ 	.word	0x0500000f


	//   ....[108]....
        /*0788*/ 	.word	0x0500000f


	//   ....[109]....
        /*078c*/ 	.word	0x0500000f


	//   ....[110]....
        /*0790*/ 	.word	0x0500000f


	//   ....[111]....
        /*0794*/ 	.word	0x0500000f


	//   ....[112]....
        /*0798*/ 	.word	0x0500000f


	//   ....[113]....
        /*079c*/ 	.word	0x0500000f


	//   ....[114]....
        /*07a0*/ 	.word	0x0500000f


	//   ....[115]....
        /*07a4*/ 	.word	0x0500000f


	//   ....[116]....
        /*07a8*/ 	.word	0x0500000f


	//   ....[117]....
        /*07ac*/ 	.word	0x0500000f


	//   ....[118]....
        /*07b0*/ 	.word	0x0500000f


	//   ....[119]....
        /*07b4*/ 	.word	0x0500000f


	//   ....[120]....
        /*07b8*/ 	.word	0x0500000f


	//   ....[121]....
        /*07bc*/ 	.word	0x0500000f


	//   ....[122]....
        /*07c0*/ 	.word	0x0500000f


	//   ....[123]....
        /*07c4*/ 	.word	0x0500000f


	//   ....[124]....
        /*07c8*/ 	.word	0x0500000f


	//   ....[125]....
        /*07cc*/ 	.word	0x0500000f


	//   ....[126]....
        /*07d0*/ 	.word	0x0500000f


	//   ....[127]....
        /*07d4*/ 	.word	0x0500000f


	//   ....[128]....
        /*07d8*/ 	.word	0x0500000f


	//   ....[129]....
        /*07dc*/ 	.word	0x0500000f


	//   ....[130]....
        /*07e0*/ 	.word	0x0500000f


	//----- nvinfo : EIATTR_COOP_GROUP_INSTR_OFFSETS
	.align		4
.L_262:
        /*07e4*/ 	.byte	0x04, 0x28
        /*07e6*/ 	.short	(.L_264 - .L_263)


	//   ....[0]....
.L_263:
        /*07e8*/ 	.word	0x00000060


	//   ....[1]....
        /*07ec*/ 	.word	0x00000140


	//   ....[2]....
        /*07f0*/ 	.word	0x00000180


	//   ....[3]....
        /*07f4*/ 	.word	0x00000390


	//   ....[4]....
        /*07f8*/ 	.word	0x000004f0


	//   ....[5]....
        /*07fc*/ 	.word	0x00000610


	//   ....[6]....
        /*0800*/ 	.word	0x00000770


	//   ....[7]....
        /*0804*/ 	.word	0x00001da0


	//   ....[8]....
        /*0808*/ 	.word	0x00003b40


	//   ....[9]....
        /*080c*/ 	.word	0x00004390


	//   ....[10]....
        /*0810*/ 	.word	0x00005ae0


	//   ....[11]....
        /*0814*/ 	.word	0x00005b90


	//   ....[12]....
        /*0818*/ 	.word	0x00005d40


	//   ....[13]....
        /*081c*/ 	.word	0x00005e40


	//   ....[14]....
        /*0820*/ 	.word	0x00006650


	//   ....[15]....
        /*0824*/ 	.word	0x00006bb0


	//   ....[16]....
        /*0828*/ 	.word	0x00008000


	//   ....[17]....
        /*082c*/ 	.word	0x00008060


	//   ....[18]....
        /*0830*/ 	.word	0x00008880


	//   ....[19]....
        /*0834*/ 	.word	0x000089c0


	//   ....[20]....
        /*0838*/ 	.word	0x00009520


	//   ....[21]....
        /*083c*/ 	.word	0x00009560


	//   ....[22]....
        /*0840*/ 	.word	0x00009590


	//   ....[23]....
        /*0844*/ 	.word	0x000095f0


	//   ....[24]....
        /*0848*/ 	.word	0x00009600


	//   ....[25]....
        /*084c*/ 	.word	0x0000add0


	//   ....[26]....
        /*0850*/ 	.word	0x0000b140


	//   ....[27]....
        /*0854*/ 	.word	0x0000b180


	//   ....[28]....
        /*0858*/ 	.word	0x0000b1a0


	//   ....[29]....
        /*085c*/ 	.word	0x0000b1b0


	//   ....[30]....
        /*0860*/ 	.word	0x0000bde0


	//   ....[31]....
        /*0864*/ 	.word	0x0000be10


	//   ....[32]....
        /*0868*/ 	.word	0x0000c0c0


	//   ....[33]....
        /*086c*/ 	.word	0x0000c0e0


	//   ....[34]....
        /*0870*/ 	.word	0x0000c840


	//   ....[35]....
        /*0874*/ 	.word	0x0000c860


	//   ....[36]....
        /*0878*/ 	.word	0x0000d0b0


	//   ....[37]....
        /*087c*/ 	.word	0x0000d0d0


	//   ....[38]....
        /*0880*/ 	.word	0x0000e390


	//   ....[39]....
        /*0884*/ 	.word	0x0000e3c0


	//   ....[40]....
        /*0888*/ 	.word	0x0000e600


	//   ....[41]....
        /*088c*/ 	.word	0x0000e620


	//   ....[42]....
        /*0890*/ 	.word	0x0000e8e0


	//   ....[43]....
        /*0894*/ 	.word	0x0000eaf0


	//   ....[44]....
        /*0898*/ 	.word	0x0000eb20


	//   ....[45]....
        /*089c*/ 	.word	0x0000eb50


	//   ....[46]....
        /*08a0*/ 	.word	0x0000eb80


	//   ....[47]....
        /*08a4*/ 	.word	0x0000ebb0


	//   ....[48]....
        /*08a8*/ 	.word	0x0000ebe0


	//   ....[49]....
        /*08ac*/ 	.word	0x0000ed80


	//   ....[50]....
        /*08b0*/ 	.word	0x0000edb0


	//   ....[51]....
        /*08b4*/ 	.word	0x0000ede0


	//   ....[52]....
        /*08b8*/ 	.word	0x0000ee10


	//   ....[53]....
        /*08bc*/ 	.word	0x0000ee40


	//   ....[54]....
        /*08c0*/ 	.word	0x0000ee70


	//   ....[55]....
        /*08c4*/ 	.word	0x0000ef00


	//   ....[56]....
        /*08c8*/ 	.word	0x0000ef30


	//   ....[57]....
        /*08cc*/ 	.word	0x0000ef40


	//   ....[58]....
        /*08d0*/ 	.word	0x0000eff0


	//   ....[59]....
        /*08d4*/ 	.word	0x00010510


	//   ....[60]....
        /*08d8*/ 	.word	0x00010fa0


	//   ....[61]....
        /*08dc*/ 	.word	0x00010fd0


	//   ....[62]....
        /*08e0*/ 	.word	0x00010ff0


	//   ....[63]....
        /*08e4*/ 	.word	0x000110a0


	//   ....[64]....
        /*08e8*/ 	.word	0x00011130


	//   ....[65]....
        /*08ec*/ 	.word	0x00011150


	//   ....[66]....
        /*08f0*/ 	.word	0x000111e0


	//   ....[67]....
        /*08f4*/ 	.word	0x000111f0


	//   ....[68]....
        /*08f8*/ 	.word	0x00011b80


	//   ....[69]....
        /*08fc*/ 	.word	0x00011c10


	//   ....[70]....
        /*0900*/ 	.word	0x00011c60


	//   ....[71]....
        /*0904*/ 	.word	0x00011d90


	//   ....[72]....
        /*0908*/ 	.word	0x00011f00


	//   ....[73]....
        /*090c*/ 	.word	0x00011f10


	//   ....[74]....
        /*0910*/ 	.word	0x00012070


	//   ....[75]....
        /*0914*/ 	.word	0x00012080


	//   ....[76]....
        /*0918*/ 	.word	0x00015c30


	//   ....[77]....
        /*091c*/ 	.word	0x00015c60


	//   ....[78]....
        /*0920*/ 	.word	0x00015cc0


	//   ....[79]....
        /*0924*/ 	.word	0x00015cf0


	//   ....[80]....
        /*0928*/ 	.word	0x00015d20


	//   ....[81]....
        /*092c*/ 	.word	0x00015d50


	//   ....[82]....
        /*0930*/ 	.word	0x00015d80


	//   ....[83]....
        /*0934*/ 	.word	0x00015db0


	//   ....[84]....
        /*0938*/ 	.word	0x00015f70


	//   ....[85]....
        /*093c*/ 	.word	0x00015fa0


	//   ....[86]....
        /*0940*/ 	.word	0x00015fd0


	//   ....[87]....
        /*0944*/ 	.word	0x00016000


	//   ....[88]....
        /*0948*/ 	.word	0x00016030


	//   ....[89]....
        /*094c*/ 	.word	0x00016060


	//   ....[90]....
        /*0950*/ 	.word	0x00016120


	//   ....[91]....
        /*0954*/ 	.word	0x00016140


	//   ....[92]....
        /*0958*/ 	.word	0x00016150


	//   ....[93]....
        /*095c*/ 	.word	0x000161b0


	//   ....[94]....
        /*0960*/ 	.word	0x000168d0


	//   ....[95]....
        /*0964*/ 	.word	0x00016dc0


	//   ....[96]....
        /*0968*/ 	.word	0x00016f40


	//   ....[97]....
        /*096c*/ 	.word	0x00016fa0


	//   ....[98]....
        /*0970*/ 	.word	0x00017030


	//   ....[99]....
        /*0974*/ 	.word	0x00017080


	//   ....[100]....
        /*0978*/ 	.word	0x000171e0


	//   ....[101]....
        /*097c*/ 	.word	0x00017280


	//   ....[102]....
        /*0980*/ 	.word	0x00017330


	//   ....[103]....
        /*0984*/ 	.word	0x00017410


	//   ....[104]....
        /*0988*/ 	.word	0x000175d0


	//   ....[105]....
        /*098c*/ 	.word	0x000176b0


	//   ....[106]....
        /*0990*/ 	.word	0x00017940


	//   ....[107]....
        /*0994*/ 	.word	0x00017a40


	//   ....[108]....
        /*0998*/ 	.word	0x00017c10


	//   ....[109]....
        /*099c*/ 	.word	0x00017cd0


	//   ....[110]....
        /*09a0*/ 	.word	0x00017ef0


	//   ....[111]....
        /*09a4*/ 	.word	0x00017f40


	//   ....[112]....
        /*09a8*/ 	.word	0x00018270


	//   ....[113]....
        /*09ac*/ 	.word	0x00018310


	//   ....[114]....
        /*09b0*/ 	.word	0x000184a0


	//   ....[115]....
        /*09b4*/ 	.word	0x00018520


	//   ....[116]....
        /*09b8*/ 	.word	0x000185a0


	//   ....[117]....
        /*09bc*/ 	.word	0x00018620


	//   ....[118]....
        /*09c0*/ 	.word	0x000186a0


	//   ....[119]....
        /*09c4*/ 	.word	0x00018730


	//   ....[120]....
        /*09c8*/ 	.word	0x000187d0


	//   ....[121]....
        /*09cc*/ 	.word	0x00018880


	//   ....[122]....
        /*09d0*/ 	.word	0x00018900


	//   ....[123]....
        /*09d4*/ 	.word	0x00018980


	//   ....[124]....
        /*09d8*/ 	.word	0x00018a00


	//   ....[125]....
        /*09dc*/ 	.word	0x00018a90


	//   ....[126]....
        /*09e0*/ 	.word	0x00018b10


	//   ....[127]....
        /*09e4*/ 	.word	0x00018bb0


	//   ....[128]....
        /*09e8*/ 	.word	0x00018c00


	//   ....[129]....
        /*09ec*/ 	.word	0x00018c90


	//   ....[130]....
        /*09f0*/ 	.word	0x00018dc0


	//----- nvinfo : EIATTR_REG_RECONFIG
	.align		4
.L_264:
        /*09f4*/ 	.byte	0x01, 0x54
	.zero		2


	//----- nvinfo : EIATTR_SYSCALL_OFFSETS
	.align		4
        /*09f8*/ 	.byte	0x04, 0x46
        /*09fa*/ 	.short	(.L_266 - .L_265)


	//   ....[0]....
.L_265:
        /*09fc*/ 	.word	0x00003d00


	//   ....[1]....
        /*0a00*/ 	.word	0x00010130


	//   ....[2]....
        /*0a04*/ 	.word	0x00010280


	//   ....[3]....
        /*0a08*/ 	.word	0x00010380


	//   ....[4]....
        /*0a0c*/ 	.word	0x00010bc0


	//   ....[5]....
        /*0a10*/ 	.word	0x00011500


	//----- nvinfo : EIATTR_MBARRIER_INSTR_OFFSETS
	.align		4
.L_266:
        /*0a14*/ 	.byte	0x04, 0x39
        /*0a16*/ 	.short	(.L_268 - .L_267)


	//   ....[0]....
.L_267:
        /*0a18*/ 	.word	0x00000270
        /*0a1c*/ 	.word	0x000000ff
        /*0a20*/ 	.word	0x00038800
        /*0a24*/ 	.short	0x0100
        /*0a26*/ 	.byte	0x08
	.zero		1


	//   ....[1]....
        /*0a28*/ 	.word	0x00000280
        /*0a2c*/ 	.word	0x000000ff
        /*0a30*/ 	.word	0x00038810
        /*0a34*/ 	.short	0x0100
        /*0a36*/ 	.byte	0x08
	.zero		1


	//   ....[2]....
        /*0a38*/ 	.word	0x00000290
        /*0a3c*/ 	.word	0x000000ff
        /*0a40*/ 	.word	0x00038820
        /*0a44*/ 	.short	0x0100
        /*0a46*/ 	.byte	0x08
	.zero		1


	//   ....[3]....
        /*0a48*/ 	.word	0x00000340
        /*0a4c*/ 	.word	0x000000ff
        /*0a50*/ 	.word	0x00038830
        /*0a54*/ 	.short	0x0100
        /*0a56*/ 	.byte	0x06
	.zero		1


	//   ....[4]....
        /*0a58*/ 	.word	0x00000350
        /*0a5c*/ 	.word	0x000000ff
        /*0a60*/ 	.word	0x00038840
        /*0a64*/ 	.short	0x0100
        /*0a66*/ 	.byte	0x06
	.zero		1


	//   ....[5]....
        /*0a68*/ 	.word	0x00000360
        /*0a6c*/ 	.word	0x000000ff
        /*0a70*/ 	.word	0x00038838
        /*0a74*/ 	.short	0x0100
        /*0a76*/ 	.byte	0x06
	.zero		1


	//   ....[6]....
        /*0a78*/ 	.word	0x00000370
        /*0a7c*/ 	.word	0x000000ff
        /*0a80*/ 	.word	0x00038848
        /*0a84*/ 	.short	0x0100
        /*0a86*/ 	.byte	0x06
	.zero		1


	//   ....[7]....
        /*0a88*/ 	.word	0x000004a0
        /*0a8c*/ 	.word	0x000000ff
        /*0a90*/ 	.word	0x00038850
        /*0a94*/ 	.short	0x0100
        /*0a96*/ 	.byte	0x08
	.zero		1


	//   ....[8]....
        /*0a98*/ 	.word	0x000004b0
        /*0a9c*/ 	.word	0x000000ff
        /*0aa0*/ 	.word	0x00038860
        /*0aa4*/ 	.short	0x0100
        /*0aa6*/ 	.byte	0x08
	.zero		1


	//   ....[9]....
        /*0aa8*/ 	.word	0x000004c0
        /*0aac*/ 	.word	0x000000ff
        /*0ab0*/ 	.word	0x00038858
        /*0ab4*/ 	.short	0x0100
        /*0ab6*/ 	.byte	0x08
	.zero		1


	//   ....[10]....
        /*0ab8*/ 	.word	0x000004d0
        /*0abc*/ 	.word	0x000000ff
        /*0ac0*/ 	.word	0x00038868
        /*0ac4*/ 	.short	0x0100
        /*0ac6*/ 	.byte	0x08
	.zero		1


	//   ....[11]....
        /*0ac8*/ 	.word	0x000005c0
        /*0acc*/ 	.word	0x000000ff
        /*0ad0*/ 	.word	0x00038870
        /*0ad4*/ 	.short	0x0100
        /*0ad6*/ 	.byte	0x06
	.zero		1


	//   ....[12]....
        /*0ad8*/ 	.word	0x000005d0
        /*0adc*/ 	.word	0x000000ff
        /*0ae0*/ 	.word	0x00038880
        /*0ae4*/ 	.short	0x0100
        /*0ae6*/ 	.byte	0x06
	.zero		1


	//   ....[13]....
        /*0ae8*/ 	.word	0x000005e0
        /*0aec*/ 	.word	0x000000ff
        /*0af0*/ 	.word	0x00038878
        /*0af4*/ 	.short	0x0100
        /*0af6*/ 	.byte	0x06
	.zero		1


	//   ....[14]....
        /*0af8*/ 	.word	0x000005f0
        /*0afc*/ 	.word	0x000000ff
        /*0b00*/ 	.word	0x00038888
        /*0b04*/ 	.short	0x0100
        /*0b06*/ 	.byte	0x06
	.zero		1


	//   ....[15]....
        /*0b08*/ 	.word	0x00000720
        /*0b0c*/ 	.word	0x000000ff
        /*0b10*/ 	.word	0x00038890
        /*0b14*/ 	.short	0x0100
        /*0b16*/ 	.byte	0x08
	.zero		1


	//   ....[16]....
        /*0b18*/ 	.word	0x00000730
        /*0b1c*/ 	.word	0x000000ff
        /*0b20*/ 	.word	0x000388a0
        /*0b24*/ 	.short	0x0100
        /*0b26*/ 	.byte	0x08
	.zero		1


	//   ....[17]....
        /*0b28*/ 	.word	0x00000740
        /*0b2c*/ 	.word	0x000000ff
        /*0b30*/ 	.word	0x00038898
        /*0b34*/ 	.short	0x0100
        /*0b36*/ 	.byte	0x08
	.zero		1


	//   ....[18]....
        /*0b38*/ 	.word	0x00000750
        /*0b3c*/ 	.word	0x000000ff
        /*0b40*/ 	.word	0x000388a8
        /*0b44*/ 	.short	0x0100
        /*0b46*/ 	.byte	0x08
	.zero		1


	//   ....[19]....
        /*0b48*/ 	.word	0x00000880
        /*0b4c*/ 	.word	0x000000ff
        /*0b50*/ 	.word	0x000388b0
        /*0b54*/ 	.short	0x0100
        /*0b56*/ 	.byte	0x08
	.zero		1


	//   ....[20]....
        /*0b58*/ 	.word	0x00000890
        /*0b5c*/ 	.word	0x000000ff
        /*0b60*/ 	.word	0x000388c0
        /*0b64*/ 	.short	0x0100
        /*0b66*/ 	.byte	0x08
	.zero		1


	//   ....[21]....
        /*0b68*/ 	.word	0x000008a0
        /*0b6c*/ 	.word	0x000000ff
        /*0b70*/ 	.word	0x000388b8
        /*0b74*/ 	.short	0x0100
        /*0b76*/ 	.byte	0x08
	.zero		1


	//   ....[22]....
        /*0b78*/ 	.word	0x000008b0
        /*0b7c*/ 	.word	0x000000ff
        /*0b80*/ 	.word	0x000388c8
        /*0b84*/ 	.short	0x0100
        /*0b86*/ 	.byte	0x08
	.zero		1


	//   ....[23]....
        /*0b88*/ 	.word	0x00002110
        /*0b8c*/ 	.word	0x00000003
        /*0b90*/ 	.word	0x00000000
        /*0b94*/ 	.short	0x0101
        /*0b96*/ 	.byte	0x3f
	.zero		1


	//   ....[24]....
        /*0b98*/ 	.word	0x00002be0
        /*0b9c*/ 	.word	0x00000003
        /*0ba0*/ 	.word	0x00000000
        /*0ba4*/ 	.short	0x0101
        /*0ba6*/ 	.byte	0x3f
	.zero		1


	//   ....[25]....
        /*0ba8*/ 	.word	0x00003d70
        /*0bac*/ 	.word	0x000000ff
        /*0bb0*/ 	.word	0x00038800
        /*0bb4*/ 	.short	0x010a
        /*0bb6*/ 	.byte	0x29
	.zero		1


	//   ....[26]....
        /*0bb8*/ 	.word	0x00003e00
        /*0bbc*/ 	.word	0x00000004
        /*0bc0*/ 	.word	0x00038830
        /*0bc4*/ 	.short	0x010a
        /*0bc6*/ 	.byte	0x3f
	.zero		1


	//   ....[27]....
        /*0bc8*/ 	.word	0x00003e40
        /*0bcc*/ 	.word	0x00000004
        /*0bd0*/ 	.word	0x00038830
        /*0bd4*/ 	.short	0x010a
        /*0bd6*/ 	.byte	0x3f
	.zero		1


	//   ....[28]....
        /*0bd8*/ 	.word	0x000040c0
        /*0bdc*/ 	.word	0x000000ff
        /*0be0*/ 	.word	0x00038810
        /*0be4*/ 	.short	0x010a
        /*0be6*/ 	.byte	0x29
	.zero		1


	//   ....[29]....
        /*0be8*/ 	.word	0x00004100
        /*0bec*/ 	.word	0x00000004
        /*0bf0*/ 	.word	0x00038850
        /*0bf4*/ 	.short	0x010a
        /*0bf6*/ 	.byte	0x3f
	.zero		1


	//   ....[30]....
        /*0bf8*/ 	.word	0x00004140
        /*0bfc*/ 	.word	0x00000004
        /*0c00*/ 	.word	0x00038850
        /*0c04*/ 	.short	0x010a
        /*0c06*/ 	.byte	0x3f
	.zero		1


	//   ....[31]....
        /*0c08*/ 	.word	0x00006070
        /*0c0c*/ 	.word	0x00000003
        /*0c10*/ 	.word	0x00000000
        /*0c14*/ 	.short	0x0101
        /*0c16*/ 	.byte	0x3f
	.zero		1


	//   ....[32]....
        /*0c18*/ 	.word	0x00006670
        /*0c1c*/ 	.word	0x00000004
        /*0c20*/ 	.word	0x00000000
        /*0c24*/ 	.short	0x0101
        /*0c26*/ 	.byte	0x3f
	.zero		1


	//   ....[33]....
        /*0c28*/ 	.word	0x000067a0
        /*0c2c*/ 	.word	0x000000ff
        /*0c30*/ 	.word	0x00038830
        /*0c34*/ 	.short	0x010a
        /*0c36*/ 	.byte	0x05
	.zero		1


	//   ....[34]....
        /*0c38*/ 	.word	0x000067e0
        /*0c3c*/ 	.word	0x000000ff
        /*0c40*/ 	.word	0x00038830
        /*0c44*/ 	.short	0x010a
        /*0c46*/ 	.byte	0x05
	.zero		1


	//   ....[35]....
        /*0c48*/ 	.word	0x000069f0
        /*0c4c*/ 	.word	0x000000ff
        /*0c50*/ 	.word	0x00038850
        /*0c54*/ 	.short	0x010a
        /*0c56*/ 	.byte	0x05
	.zero		1


	//   ....[36]....
        /*0c58*/ 	.word	0x00006a30
        /*0c5c*/ 	.word	0x000000ff
        /*0c60*/ 	.word	0x00038850
        /*0c64*/ 	.short	0x010a
        /*0c66*/ 	.byte	0x05
	.zero		1


	//   ....[37]....
        /*0c68*/ 	.word	0x000083f0
        /*0c6c*/ 	.word	0x00000007
        /*0c70*/ 	.word	0x00000000
        /*0c74*/ 	.short	0x0101
        /*0c76*/ 	.byte	0x3f
	.zero		1


	//   ....[38]....
        /*0c78*/ 	.word	0x00009540
        /*0c7c*/ 	.word	0x0000000f
        /*0c80*/ 	.word	0x00000000
        /*0c84*/ 	.short	0x0101
        /*0c86*/ 	.byte	0x3f
	.zero		1


	//   ....[39]....
        /*0c88*/ 	.word	0x0000be00
        /*0c8c*/ 	.word	0x000000ff
        /*0c90*/ 	.word	0x00000000
        /*0c94*/ 	.short	0x0101
        /*0c96*/ 	.byte	0x07
	.zero		1


	//   ....[40]....
        /*0c98*/ 	.word	0x0000c7c0
        /*0c9c*/ 	.word	0x000000ff
        /*0ca0*/ 	.word	0x00000000
        /*0ca4*/ 	.short	0x0101
        /*0ca6*/ 	.byte	0x07
	.zero		1


	//   ....[41]....
        /*0ca8*/ 	.word	0x00010770
        /*0cac*/ 	.word	0x00000000
        /*0cb0*/ 	.word	0x00038840
        /*0cb4*/ 	.short	0x010a
        /*0cb6*/ 	.byte	0x3f
	.zero		1


	//   ....[42]....
        /*0cb8*/ 	.word	0x000112b0
        /*0cbc*/ 	.word	0x00000012
        /*0cc0*/ 	.word	0x00038800
        /*0cc4*/ 	.short	0x0107
        /*0cc6*/ 	.byte	0x3f
	.zero		1


	//   ....[43]....
        /*0cc8*/ 	.word	0x00011350
        /*0ccc*/ 	.word	0x00000012
        /*0cd0*/ 	.word	0x00038800
        /*0cd4*/ 	.short	0x0101
        /*0cd6*/ 	.byte	0x3f
	.zero		1


	//   ....[44]....
        /*0cd8*/ 	.word	0x00012280
        /*0cdc*/ 	.word	0x00000012
        /*0ce0*/ 	.word	0x00038810
        /*0ce4*/ 	.short	0x0107
        /*0ce6*/ 	.byte	0x3f
	.zero		1


	//   ....[45]....
        /*0ce8*/ 	.word	0x00012380
        /*0cec*/ 	.word	0x00000012
        /*0cf0*/ 	.word	0x00038810
        /*0cf4*/ 	.short	0x0101
        /*0cf6*/ 	.byte	0x3f
	.zero		1


	//   ....[46]....
        /*0cf8*/ 	.word	0x000123a0
        /*0cfc*/ 	.word	0x00000012
        /*0d00*/ 	.word	0x00038820
        /*0d04*/ 	.short	0x010a
        /*0d06*/ 	.byte	0x3f
	.zero		1


	//   ....[47]....
        /*0d08*/ 	.word	0x00012480
        /*0d0c*/ 	.word	0x00000000
        /*0d10*/ 	.word	0x00038860
        /*0d14*/ 	.short	0x010a
        /*0d16*/ 	.byte	0x3f
	.zero		1


	//   ....[48]....
        /*0d18*/ 	.word	0x00013110
        /*0d1c*/ 	.word	0x00000003
        /*0d20*/ 	.word	0x00038840
        /*0d24*/ 	.short	0x010a
        /*0d26*/ 	.byte	0x3f
	.zero		1


	//   ....[49]....
        /*0d28*/ 	.word	0x00013370
        /*0d2c*/ 	.word	0x00000003
        /*0d30*/ 	.word	0x00038860
        /*0d34*/ 	.short	0x010a
        /*0d36*/ 	.byte	0x3f
	.zero		1


	//   ....[50]....
        /*0d38*/ 	.word	0x00013f30
        /*0d3c*/ 	.word	0x00000004
        /*0d40*/ 	.word	0x00038840
        /*0d44*/ 	.short	0x010a
        /*0d46*/ 	.byte	0x3f
	.zero		1


	//   ....[51]....
        /*0d48*/ 	.word	0x00014180
        /*0d4c*/ 	.word	0x00000004
        /*0d50*/ 	.word	0x00038860
        /*0d54*/ 	.short	0x010a
        /*0d56*/ 	.byte	0x3f
	.zero		1


	//   ....[52]....
        /*0d58*/ 	.word	0x00014cc0
        /*0d5c*/ 	.word	0x00000004
        /*0d60*/ 	.word	0x00038840
        /*0d64*/ 	.short	0x010a
        /*0d66*/ 	.byte	0x3f
	.zero		1


	//   ....[53]....
        /*0d68*/ 	.word	0x00014f20
        /*0d6c*/ 	.word	0x00000004
        /*0d70*/ 	.word	0x00038860
        /*0d74*/ 	.short	0x010a
        /*0d76*/ 	.byte	0x3f
	.zero		1


	//   ....[54]....
        /*0d78*/ 	.word	0x00016850
        /*0d7c*/ 	.word	0x00000009
        /*0d80*/ 	.word	0x00038820
        /*0d84*/ 	.short	0x010a
        /*0d86*/ 	.byte	0x3f
	.zero		1


	//   ....[55]....
        /*0d88*/ 	.word	0x000169c0
        /*0d8c*/ 	.word	0x00000005
        /*0d90*/ 	.word	0x00000000
        /*0d94*/ 	.short	0x010a
        /*0d96*/ 	.byte	0x3f
	.zero		1


	//   ....[56]....
        /*0d98*/ 	.word	0x00016a40
        /*0d9c*/ 	.word	0x00000007
        /*0da0*/ 	.word	0x00000000
        /*0da4*/ 	.short	0x010a
        /*0da6*/ 	.byte	0x3f
	.zero		1


	//   ....[57]....
        /*0da8*/ 	.word	0x00016a80
        /*0dac*/ 	.word	0x00000005
        /*0db0*/ 	.word	0x00000000
        /*0db4*/ 	.short	0x010a
        /*0db6*/ 	.byte	0x3f
	.zero		1


	//   ....[58]....
        /*0db8*/ 	.word	0x00016ab0
        /*0dbc*/ 	.word	0x00000003
        /*0dc0*/ 	.word	0x00000000
        /*0dc4*/ 	.short	0x010a
        /*0dc6*/ 	.byte	0x3f
	.zero		1


	//   ....[59]....
        /*0dc8*/ 	.word	0x00016b20
        /*0dcc*/ 	.word	0x00000000
        /*0dd0*/ 	.word	0x00038800
        /*0dd4*/ 	.short	0x010a
        /*0dd6*/ 	.byte	0x3f
	.zero		1


	//   ....[60]....
        /*0dd8*/ 	.word	0x00016b70
        /*0ddc*/ 	.word	0x00000004
        /*0de0*/ 	.word	0x00038830
        /*0de4*/ 	.short	0x010a
        /*0de6*/ 	.byte	0x3f
	.zero		1


	//   ....[61]....
        /*0de8*/ 	.word	0x00016bd0
        /*0dec*/ 	.word	0x00000006
        /*0df0*/ 	.word	0x00038810
        /*0df4*/ 	.short	0x010a
        /*0df6*/ 	.byte	0x3f
	.zero		1


	//   ....[62]....
        /*0df8*/ 	.word	0x00016c20
        /*0dfc*/ 	.word	0x00000004
        /*0e00*/ 	.word	0x00038850
        /*0e04*/ 	.short	0x010a
        /*0e06*/ 	.byte	0x3f
	.zero		1


	//   ....[63]....
        /*0e08*/ 	.word	0x00016c80
        /*0e0c*/ 	.word	0x00000007
        /*0e10*/ 	.word	0x00038830
        /*0e14*/ 	.short	0x010a
        /*0e16*/ 	.byte	0x3f
	.zero		1


	//   ....[64]....
        /*0e18*/ 	.word	0x00016ce0
        /*0e1c*/ 	.word	0x00000007
        /*0e20*/ 	.word	0x00038850
        /*0e24*/ 	.short	0x010a
        /*0e26*/ 	.byte	0x3f
	.zero		1


	//   ....[65]....
        /*0e28*/ 	.word	0x00016e80
        /*0e2c*/ 	.word	0x00000000
        /*0e30*/ 	.word	0x00038840
        /*0e34*/ 	.short	0x010a
        /*0e36*/ 	.byte	0x3f
	.zero		1


	//   ....[66]....
        /*0e38*/ 	.word	0x00017f80
        /*0e3c*/ 	.word	0x00000012
        /*0e40*/ 	.word	0x00038820
        /*0e44*/ 	.short	0x010a
        /*0e46*/ 	.byte	0x3f
	.zero		1


	//   ....[67]....
        /*0e48*/ 	.word	0x00017fd0
        /*0e4c*/ 	.word	0x00000000
        /*0e50*/ 	.word	0x00038860
        /*0e54*/ 	.short	0x010a
        /*0e56*/ 	.byte	0x3f
	.zero		1


	//   ....[68]....
        /*0e58*/ 	.word	0x00018020
        /*0e5c*/ 	.word	0x00000003
        /*0e60*/ 	.word	0x00038840
        /*0e64*/ 	.short	0x010a
        /*0e66*/ 	.byte	0x3f
	.zero		1


	//   ....[69]....
        /*0e68*/ 	.word	0x00018070
        /*0e6c*/ 	.word	0x00000003
        /*0e70*/ 	.word	0x00038860
        /*0e74*/ 	.short	0x010a
        /*0e76*/ 	.byte	0x3f
	.zero		1


	//   ....[70]....
        /*0e78*/ 	.word	0x000180c0
        /*0e7c*/ 	.word	0x00000004
        /*0e80*/ 	.word	0x00038840
        /*0e84*/ 	.short	0x010a
        /*0e86*/ 	.byte	0x3f
	.zero		1


	//   ....[71]....
        /*0e88*/ 	.word	0x00018110
        /*0e8c*/ 	.word	0x00000004
        /*0e90*/ 	.word	0x00038860
        /*0e94*/ 	.short	0x010a
        /*0e96*/ 	.byte	0x3f
	.zero		1


	//   ....[72]....
        /*0e98*/ 	.word	0x00018160
        /*0e9c*/ 	.word	0x00000004
        /*0ea0*/ 	.word	0x00038840
        /*0ea4*/ 	.short	0x010a
        /*0ea6*/ 	.byte	0x3f
	.zero		1


	//   ....[73]....
        /*0ea8*/ 	.word	0x000181b0
        /*0eac*/ 	.word	0x00000004
        /*0eb0*/ 	.word	0x00038860
        /*0eb4*/ 	.short	0x010a
        /*0eb6*/ 	.byte	0x3f
	.zero		1


	//   ....[74]....
        /*0eb8*/ 	.word	0x00018ce0
        /*0ebc*/ 	.word	0x00000009
        /*0ec0*/ 	.word	0x00038820
        /*0ec4*/ 	.short	0x010a
        /*0ec6*/ 	.byte	0x3f
	.zero		1


	//   ....[75]....
        /*0ec8*/ 	.word	0x00018e80
        /*0ecc*/ 	.word	0x00000005
        /*0ed0*/ 	.word	0x00000000
        /*0ed4*/ 	.short	0x010a
        /*0ed6*/ 	.byte	0x3f
	.zero		1


	//   ....[76]....
        /*0ed8*/ 	.word	0x00018ed0
        /*0edc*/ 	.word	0x00000007
        /*0ee0*/ 	.word	0x00000000
        /*0ee4*/ 	.short	0x010a
        /*0ee6*/ 	.byte	0x3f
	.zero		1


	//   ....[77]....
        /*0ee8*/ 	.word	0x00018f20
        /*0eec*/ 	.word	0x00000005
        /*0ef0*/ 	.word	0x00000000
        /*0ef4*/ 	.short	0x010a
        /*0ef6*/ 	.byte	0x3f
	.zero		1


	//----- nvinfo : EIATTR_NUM_MBARRIERS
	.align		4
.L_268:
        /*0ef8*/ 	.byte	0x03, 0x38
        /*0efa*/ 	.short	0x0017


	//----- nvinfo : EIATTR_EXIT_INSTR_OFFSETS
	.align		4
        /*0efc*/ 	.byte	0x04, 0x1c
        /*0efe*/ 	.short	(.L_270 - .L_269)


	//   ....[0]....
.L_269:
        /*0f00*/ 	.word	0x00000a30


	//   ....[1]....
        /*0f04*/ 	.word	0x0000e880


	//   ....[2]....
        /*0f08*/ 	.word	0x00016b00


	//----- nvinfo : EIATTR_MAX_THREADS
	.align		4
.L_270:
        /*0f0c*/ 	.byte	0x04, 0x05
        /*0f0e*/ 	.short	(.L_272 - .L_271)
.L_271:
        /*0f10*/ 	.word	0x00000180
        /*0f14*/ 	.word	0x00000001
        /*0f18*/ 	.word	0x00000001


	//----- nvinfo : EIATTR_CRS_STACK_SIZE
	.align		4
.L_272:
        /*0f1c*/ 	.byte	0x04, 0x1e
        /*0f1e*/ 	.short	(.L_274 - .L_273)
.L_273:
        /*0f20*/ 	.word	0x00000000


	//----- nvinfo : EIATTR_CBANK_PARAM_SIZE
	.align		4
.L_274:
        /*0f24*/ 	.byte	0x03, 0x19
        /*0f26*/ 	.short	0x0bf0


	//----- nvinfo : EIATTR_PARAM_CBANK
	.align		4
        /*0f28*/ 	.byte	0x04, 0x0a
        /*0f2a*/ 	.short	(.L_276 - .L_275)
	.align		4
.L_275:
        /*0f2c*/ 	.word	index@(.nv.constant0._ZN7cutlass13device_kernelIN5flash11enable_sm90INS1_16FlashAttnFwdSm90INS1_25CollectiveMainloopFwdSm90ILi2EN4cute5tupleIJNS5_1CILi1EEES8_S8_EEENS6_IJNS7_ILi64EEESA_SA_EEELi512ENS_6half_tEfNS_4arch4Sm90ELb0ELb0ELb1ELb1ELb0ELb0ELb1ELb0ELb0ELb1ELb1ELb0EEENS1_21CollectiveEpilogueFwdINS6_IJSA_NS7_ILi512EEESA_EEES9_SC_SE_Li256ELb1ELb1ELb1ELb0EEENS1_36VarlenDynamicPersistentTileSchedulerILi64ELi64ELi256ELi128ELb1ELb1ELb1ELb0ELb1ELb1EEEEEEEEEvNT_6ParamsE)
        /*0f30*/ 	.short	0x0210
        /*0f32*/ 	.short	0x0bf0


	//----- nvinfo : EIATTR_SW_WAR
	.align		4
.L_276:
        /*0f34*/ 	.byte	0x04, 0x36
        /*0f36*/ 	.short	(.L_278 - .L_277)
.L_277:
        /*0f38*/ 	.word	0x00000008
.L_278:


//--------------------- .nv.info._ZN7cutlass13device_kernelIN5flash11enable_sm90INS1_16FlashAttnFwdSm90INS1_25CollectiveMainloopFwdSm90ILi2EN4cute5tupleIJNS5_1CILi1EEES8_S8_EEENS6_IJNS7_ILi64EEESA_SA_EEELi512ENS_6half_tEfNS_4arch4Sm90ELb0ELb0ELb1ELb1ELb0ELb1ELb1ELb0ELb0ELb1ELb1ELb0EEENS1_21CollectiveEpilogueFwdINS6_IJSA_NS7_ILi512EEESA_EEES9_SC_SE_Li256ELb1ELb1ELb1ELb0EEENS1_36VarlenDynamicPersistentTileSchedulerILi64ELi64ELi256ELi128ELb1ELb1ELb1ELb0ELb1ELb1EEEEEEEEEvNT_6ParamsE --------------------------
	.section	.nv.info._ZN7cutlass13device_kernelIN5flash11enable_sm90INS1_16FlashAttnFwdSm90INS1_25CollectiveMainloopFwdSm90ILi2EN4cute5tupleIJNS5_1CILi1EEES8_S8_EEENS6_IJNS7_ILi64EEESA_SA_EEELi512ENS_6half_tEfNS_4arch4Sm90ELb0ELb0ELb1ELb1ELb0ELb1ELb1ELb0ELb0ELb1ELb1ELb0EEENS1_21CollectiveEpilogueFwdINS6_IJSA_NS7_ILi512EEESA_EEES9_SC_SE_Li256ELb1ELb1ELb1ELb0EEENS1_36VarlenDynamicPersistentTileSchedulerILi64ELi64ELi256ELi128ELb1ELb1ELb1ELb0ELb1ELb1EEEEEEEEEvNT_6ParamsE,"",@"SHT_CUDA_INFO"
	.sectionflags	@""
	.align	4


	//----- nvinfo : EIATTR_CUDA_API_VERSION
	.align		4
        /*0000*/ 	.byte	0x04, 0x37
        /*0002*/ 	.short	(.L_280 - .L_279)
.L_279:
        /*0004*/ 	.word	0x00000082


	//----- nvinfo : EIATTR_KPARAM_INFO
	.align		4
.L_280:
        /*0008*/ 	.byte	0x04, 0x17
        /*000a*/ 	.short	(.L_282 - .L_281)
.L_281:
        /*000c*/ 	.word	0x00000000
        /*0010*/ 	.short	0x0000
        /*0012*/ 	.short	0x0070
        /*0014*/ 	.byte	0x00, 0xf0, 0x01, 0x2e


	//----- nvinfo : EIATTR_SPARSE_MMA_MASK
	.align		4
.L_282:
        /*0018*/ 	.byte	0x03, 0x50
        /*001a*/ 	.short	0x0000


	//----- nvinfo : EIATTR_MAXREG_COUNT
	.align		4
        /*001c*/ 	.byte	0x03, 0x1b
        /*001e*/ 	.short	0x00a8


	//----- nvinfo : EIATTR_NUM_BARRIERS
	.align		4
        /*0020*/ 	.byte	0x02, 0x4c
        /*0022*/ 	.byte	0x10
	.zero		1


	//----- nvinfo : EIATTR_EXTERNS
	.align		4
        /*0024*/ 	.byte	0x04, 0x0f
        /*0026*/ 	.short	(.L_284 - .L_283)


	//   ....[0]....
	.align		4
.L_283:
        /*0028*/ 	.word	index@(__assertfail)


	//----- nvinfo : EIATTR_ANNOTATIONS
	.align		4
.L_284:
        /*002c*/ 	.byte	0x04, 0x55
        /*002e*/ 	.short	(.L_286 - .L_285)


	//   ....[0]....
.L_285:
        /* <DEDUP_REMOVED lines=107> */


	//----- nvinfo : EIATTR_MERCURY_ISA_VERSION
	.align		4
.L_286:
        /*06d0*/ 	.byte	0x03, 0x5f
        /*06d2*/ 	.short	0x0101


	//----- nvinfo : EIATTR_UNUSED_LOAD_BYTE_OFFSET
	.align		4
        /*06d4*/ 	.byte	0x04, 0x44
        /*06d6*/ 	.short	(.L_288 - .L_287)


	//   ....[0]....
.L_287:
        /*06d8*/ 	.word	0x00000ab0
        /*06dc*/ 	.word	0x0000fff0


	//   ....[1]....
        /*06e0*/ 	.word	0x000108d0
        /*06e4*/ 	.word	0x0000fff0


	//----- nvinfo : EIATTR_INT_WARP_WIDE_INSTR_OFFSETS
	.align		4
.L_288:
        /*06e8*/ 	.byte	0x04, 0x31
        /*06ea*/ 	.short	(.L_290 - .L_289)


	//   ....[0]....
.L_289:
        /*06ec*/ 	.word	0x00000190


	//   ....[1]....
        /*06f0*/ 	.word	0x000001d0


	//   ....[2]....
        /*06f4*/ 	.word	0x00000240


	//   ....[3]....
        /*06f8*/ 	.word	0x00000250


	//   ....[4]....
        /*06fc*/ 	.word	0x000187b0


	//   ....[5]....
        /*0700*/ 	.word	0x00018810


	//   ....[6]....
        /*0704*/ 	.word	0x0001e1a0


	//   ....[7]....
        /*0708*/ 	.word	0x0001e200


	//----- nvinfo : EIATTR_COOP_GROUP_MASK_REGIDS
	.align		4
.L_290:
        /*070c*/ 	.byte	0x04, 0x29
        /*070e*/ 	.short	(.L_292 - .L_291)


	//   ....[0]....
.L_291:
        /*0710*/ 	.word	0xffffffff


	//   ....[1]....
        /*0714*/ 	.word	0xffffffff


	//   ....[2]....
        /*0718*/ 	.word	0xffffffff


	//   ....[3]....
        /*071c*/ 	.word	0xffffffff


	//   ....[4]....
        /*0720*/ 	.word	0xffffffff


	//   ....[5]....
        /*0724*/ 	.word	0xffffffff


	//   ....[6]....
        /*0728*/ 	.word	0xffffffff


	//   ....[7]....
        /*072c*/ 	.word	0xffffffff


	//   ....[8]....
        /*0730*/ 	.word	0xffffffff


	//   ....[9]....
        /*0734*/ 	.word	0xffffffff


	//   ....[10]....
        /*0738*/ 	.word	0xffffffff


	//   ....[11]....
        /*073c*/ 	.word	0xffffffff


	//   ....[12]....
        /*0740*/ 	.word	0xffffffff


	//   ....[13]....
        /*0744*/ 	.word	0xffffffff


	//   ....[14]....
        /*0748*/ 	.word	0xffffffff


	//   ....[15]....
        /*074c*/ 	.word	0xffffffff


	//   ....[16]....
        /*0750*/ 	.word	0xffffffff


	//   ....[17]....
        /*0754*/ 	.word	0xffffffff


	//   ....[18]....
        /*0758*/ 	.word	0xffffffff


	//   ....[19]....
        /*075c*/ 	.word	0xffffffff


	//   ....[20]....
        /*0760*/ 	.word	0xffffffff


	//   ....[21]....
        /*0764*/ 	.word	0xffffffff


	//   ....[22]....
        /*0768*/ 	.word	0xffffffff


	//   ....[23]....
        /*076c*/ 	.word	0xffffffff


	//   ....[24]....
        /*0770*/ 	.word	0xffffffff


	//   ....[25]....
        /*0774*/ 	.word	0xffffffff


	//   ....[26]....
        /*0778*/ 	.word	0xffffffff


	//   ....[27]....
        /*077c*/ 	.word	0xffffffff


	//   ....[28]....
        /*0780*/ 	.word	0xffffffff


	//   ....[29]....
        /*0784*/ 	.word	0xffffffff


	//   ....[30]....
        /*0788*/ 	.word	0xffffffff


	//   ....[31]....
        /*078c*/ 	.word	0xffffffff


	//   ....[32]....
        /*0790*/ 	.word	0xffffffff


	//   ....[33]....
        /*0794*/ 	.word	0xffffffff


	//   ....[34]....
        /*0798*/ 	.word	0xffffffff


	//   ....[35]....
        /*079c*/ 	.word	0xffffffff


	//   ....[36]....
        /*07a0*/ 	.word	0xffffffff


	//   ....[37]....
        /*07a4*/ 	.word	0xffffffff


	//   ....[38]....
        /*07a8*/ 	.word	0xffffffff


	//   ....[39]....
        /*07ac*/ 	.word	0xffffffff


	//   ....[40]....
        /*07b0*/ 	.word	0xffffffff


	//   ....[41]....
        /*07b4*/ 	.word	0xffffffff


	//   ....[42]....
        /*07b8*/ 	.word	0xffffffff


	//   ....[43]....
        /*07bc*/ 	.word	0xffffffff


	//   ....[44]....
        /*07c0*/ 	.word	0xffffffff


	//   ....[45]....
        /*07c4*/ 	.word	0xffffffff


	//   ....[46]....
        /*07c8*/ 	.word	0xffffffff


	//   ....[47]....
        /*07cc*/ 	.word	0xffffffff


	//   ....[48]....
        /*07d0*/ 	.word	0xffffffff


	//   ....[49]....
        /*07d4*/ 	.word	0xffffffff


	//   ....[50]....
        /*07d8*/ 	.word	0xffffffff


	//   ....[51]....
        /*07dc*/ 	.word	0xffffffff


	//   ....[52]....
        /*07e0*/ 	.word	0xffffffff


	//   ....[53]....
        /*07e4*/ 	.word	0xffffffff


	//   ....[54]....
        /*07e8*/ 	.word	0xffffffff


	//   ....[55]....
        /*07ec*/ 	.word	0xffffffff


	//   ....[56]....
        /*07f0*/ 	.word	0xffffffff


	//   ....[57]....
        /*07f4*/ 	.word	0xffffffff


	//   ....[58]....
        /*07f8*/ 	.word	0xffffffff


	//   ....[59]....
        /*07fc*/ 	.word	0xffffffff


	//   ....[60]....
        /*0800*/ 	.word	0xffffffff


	//   ....[61]....
        /*0804*/ 	.word	0xffffffff


	//   ....[62]....
        /*0808*/ 	.word	0xffffffff


	//   ....[63]....
        /*080c*/ 	.word	0xffffffff


	//   ....[64]....
        /*0810*/ 	.word	0xffffffff


	//   ....[65]....
        /*0814*/ 	.word	0xffffffff


	//   ....[66]....
        /*0818*/ 	.word	0xffffffff


	//   ....[67]....
        /*081c*/ 	.word	0xffffffff


	//   ....[68]....
        /*0820*/ 	.word	0xffffffff


	//   ....[69]....
        /*0824*/ 	.word	0xffffffff


	//   ....[70]....
        /*0828*/ 	.word	0xffffffff


	//   ....[71]....
        /*082c*/ 	.word	0xffffffff


	//   ....[72]....
        /*0830*/ 	.word	0xffffffff


	//   ....[73]....
        /*0834*/ 	.word	0xffffffff


	//   ....[74]....
        /*0838*/ 	.word	0xffffffff


	//   ....[75]....
        /*083c*/ 	.word	0xffffffff


	//   ....[76]....
        /*0840*/ 	.word	0xffffffff


	//   ....[77]....
        /*0844*/ 	.word	0xffffffff


	//   ....[78]....
        /*0848*/ 	.word	0xffffffff


	//   ....[79]....
        /*084c*/ 	.word	0xffffffff


	//   ....[80]....
        /*0850*/ 	.word	0xffffffff


	//   ....[81]....
        /*0854*/ 	.word	0xffffffff


	//   ....[82]....
        /*0858*/ 	.word	0xffffffff


	//   ....[83]....
        /*085c*/ 	.word	0xffffffff


	//   ....[84]....
        /*0860*/ 	.word	0xffffffff


	//   ....[85]....
        /*0864*/ 	.word	0xffffffff


	//   ....[86]....
        /*0868*/ 	.word	0xffffffff


	//   ....[87]....
        /*086c*/ 	.word	0xffffffff


	//   ....[88]....
        /*0870*/ 	.word	0xffffffff


	//   ....[89]....
        /*0874*/ 	.word	0xffffffff


	//   ....[90]....
        /*0878*/ 	.word	0xffffffff


	//   ....[91]....
        /*087c*/ 	.word	0xffffffff


	//   ....[92]....
        /*0880*/ 	.word	0xffffffff


	//   ....[93]....
        /*0884*/ 	.word	0xffffffff


	//   ....[94]....
        /*0888*/ 	.word	0xffffffff


	//   ....[95]....
        /*088c*/ 	.word	0xffffffff


	//   ....[96]....
        /*0890*/ 	.word	0xffffffff


	//   ....[97]....
        /*0894*/ 	.word	0xffffffff


	//   ....[98]....
        /*0898*/ 	.word	0xffffffff


	//   ....[99]....
        /*089c*/ 	.word	0xffffffff


	//   ....[100]....
        /*08a0*/ 	.word	0xffffffff


	//   ....[101]....
        /*08a4*/ 	.word	0xffffffff


	//   ....[102]....
        /*08a8*/ 	.word	0xffffffff


	//   ....[103]....
        /*08ac*/ 	.word	0xffffffff


	//   ....[104]....
        /*08b0*/ 	.word	0x0500000f


	//   ....[105]....
        /*08b4*/ 	.word	0x0500000f


	//   ....[106]....
        /*08b8*/ 	.word	0x0500000f


	//   ....[107]....
        /*08bc*/ 	.word	0x0500000f


	//   ....[108]....
        /*08c0*/ 	.word	0x0500000f


	//   ....[109]....
        /*08c4*/ 	.word	0x0500000f


	//   ....[110]....
        /*08c8*/ 	.word	0x0500000f


	//   ....[111]....
        /*08cc*/ 	.word	0x0500000f


	//   ....[112]....
        /*08d0*/ 	.word	0x0500000f


	//   ....[113]....
        /*08d4*/ 	.word	0x0500000f


	//   ....[114]....
        /*08d8*/ 	.word	0x0500000f


	//   ....[115]....
        /*08dc*/ 	.word	0x0500000f


	//   ....[116]....
        /*08e0*/ 	.word	0x0500000f


	//   ....[117]....
        /*08e4*/ 	.word	0x0500000f


	//   ....[118]....
        /*08e8*/ 	.word	0x0500000f


	//   ....[119]....
        /*08ec*/ 	.word	0x0500000f


	//   ....[120]....
        /*08f0*/ 	.word	0x0500000f


	//   ....[121]....
        /*08f4*/ 	.word	0x0500000f


	//   ....[122]....
        /*08f8*/ 	.word	0x0500000f


	//   ....[123]....
        /*08fc*/ 	.word	0x0500000f


	//   ....[124]....
        /*0900*/ 	.word	0x0500000f


	//   ....[125]....
        /*0904*/ 	.word	0x0500000f


	//   ....[126]....
        /*0908*/ 	.word	0x0500000f


	//   ....[127]....
        /*090c*/ 	.word	0x0500000f


	//   ....[128]....
        /*0910*/ 	.word	0x0500000f


	//   ....[129]....
        /*0914*/ 	.word	0x0500000f


	//   ....[130]....
        /*0918*/ 	.word	0x0500000f


	//   ....[131]....
        /*091c*/ 	.word	0x0500000f


	//   ....[132]....
        /*0920*/ 	.word	0x0500000f


	//   ....[133]....
        /*0924*/ 	.word	0x0500000f


	//   ....[134]....
        /*0928*/ 	.word	0x0500000f


	//   ....[135]....
        /*092c*/ 	.word	0x0500000f


	//   ....[136]....
        /*0930*/ 	.word	0x0500000f


	//   ....[137]....
        /*0934*/ 	.word	0x0500000f


	//   ....[138]....
        /*0938*/ 	.word	0x0500000f


	//   ....[139]....
        /*093c*/ 	.word	0x0500000f


	//   ....[140]....
        /*0940*/ 	.word	0x0500000f


	//   ....[141]....
        /*0944*/ 	.word	0x0500000f


	//   ....[142]....
        /*0948*/ 	.word	0x0500000f


	//   ....[143]....
        /*094c*/ 	.word	0x0500000f


	//   ....[144]....
        /*0950*/ 	.word	0x0500000f


	//   ....[145]....
        /*0954*/ 	.word	0x0500000f


	//   ....[146]....
        /*0958*/ 	.word	0x0500000f


	//   ....[147]....
        /*095c*/ 	.word	0x0500000f


	//   ....[148]....
        /*0960*/ 	.word	0x0500000f


	//----- nvinfo : EIATTR_COOP_GROUP_INSTR_OFFSETS
	.align		4
.L_292:
        /*0964*/ 	.byte	0x04, 0x28
        /*0966*/ 	.short	(.L_294 - .L_293)


	//   ....[0]....
.L_293:
        /*0968*/ 	.word	0x00000070


	//   ....[1]....
        /*096c*/ 	.word	0x000001a0


	//   ....[2]....
        /*0970*/ 	.word	0x000001f0


	//   ....[3]....
        /*0974*/ 	.word	0x00000400


	//   ....[4]....
        /*0978*/ 	.word	0x00000560


	//   ....[5]....
        /*097c*/ 	.word	0x00000680


	//   ....[6]....
        /*0980*/ 	.word	0x000007e0


	//   ....[7]....
        /*0984*/ 	.word	0x00005040


	//   ....[8]....
        /*0988*/ 	.word	0x00006ec0


	//   ....[9]....
        /*098c*/ 	.word	0x00007470


	//   ....[10]....
        /*0990*/ 	.word	0x00007480


	//   ....[11]....
        /*0994*/ 	.word	0x00007490


	//   ....[12]....
        /*0998*/ 	.word	0x000074a0


	//   ....[13]....
        /*099c*/ 	.word	0x00008490


	//   ....[14]....
        /*09a0*/ 	.word	0x000084a0


	//   ....[15]....
        /*09a4*/ 	.word	0x000084b0


	//   ....[16]....
        /*09a8*/ 	.word	0x000084c0


	//   ....[17]....
        /*09ac*/ 	.word	0x00009b50


	//   ....[18]....
        /*09b0*/ 	.word	0x0000b970


	//   ....[19]....
        /*09b4*/ 	.word	0x0000b9f0


	//   ....[20]....
        /*09b8*/ 	.word	0x0000bbc0


	//   ....[21]....
        /*09bc*/ 	.word	0x0000bc30


	//   ....[22]....
        /*09c0*/ 	.word	0x0000c690


	//   ....[23]....
        /*09c4*/ 	.word	0x0000d6b0


	//   ....[24]....
        /*09c8*/ 	.word	0x0000e880


	//   ....[25]....
        /*09cc*/ 	.word	0x0000e940


	//   ....[26]....
        /*09d0*/ 	.word	0x0000ebf0


	//   ....[27]....
        /*09d4*/ 	.word	0x0000edb0


	//   ....[28]....
        /*09d8*/ 	.word	0x0000fda0


	//   ....[29]....
        /*09dc*/ 	.word	0x0000fdf0


	//   ....[30]....
        /*09e0*/ 	.word	0x0000fe60


	//   ....[31]....
        /*09e4*/ 	.word	0x0000fee0


	//   ....[32]....
        /*09e8*/ 	.word	0x000100b0


	//   ....[33]....
        /*09ec*/ 	.word	0x000115e0


	//   ....[34]....
        /*09f0*/ 	.word	0x00011980


	//   ....[35]....
        /*09f4*/ 	.word	0x00011990


	//   ....[36]....
        /*09f8*/ 	.word	0x000119a0


	//   ....[37]....
        /*09fc*/ 	.word	0x000119b0


	//   ....[38]....
        /*0a00*/ 	.word	0x00012630


	//   ....[39]....
        /*0a04*/ 	.word	0x00012650


	//   ....[40]....
        /*0a08*/ 	.word	0x000128e0


	//   ....[41]....
        /*0a0c*/ 	.word	0x00012900


	//   ....[42]....
        /*0a10*/ 	.word	0x000131e0


	//   ....[43]....
        /*0a14*/ 	.word	0x00013220


	//   ....[44]....
        /*0a18*/ 	.word	0x00013a90


	//   ....[45]....
        /*0a1c*/ 	.word	0x00013ab0


	//   ....[46]....
        /*0a20*/ 	.word	0x00014da0


	//   ....[47]....
        /*0a24*/ 	.word	0x00014db0


	//   ....[48]....
        /*0a28*/ 	.word	0x00014fe0


	//   ....[49]....
        /*0a2c*/ 	.word	0x00015000


	//   ....[50]....
        /*0a30*/ 	.word	0x000152b0


	//   ....[51]....
        /*0a34*/ 	.word	0x000154e0


	//   ....[52]....
        /*0a38*/ 	.word	0x00015510


	//   ....[53]....
        /*0a3c*/ 	.word	0x00015540


	//   ....[54]....
        /*0a40*/ 	.word	0x00015570


	//   ....[55]....
        /*0a44*/ 	.word	0x000155a0


	//   ....[56]....
        /*0a48*/ 	.word	0x000155d0


	//   ....[57]....
        /*0a4c*/ 	.word	0x00015770


	//   ....[58]....
        /*0a50*/ 	.word	0x000157a0


	//   ....[59]....
        /*0a54*/ 	.word	0x000157d0


	//   ....[60]....
        /*0a58*/ 	.word	0x00015800


	//   ....[61]....
        /*0a5c*/ 	.word	0x00015830


	//   ....[62]....
        /*0a60*/ 	.word	0x00015860


	//   ....[63]....
        /*0a64*/ 	.word	0x000158f0


	//   ....[64]....
        /*0a68*/ 	.word	0x00015920


	//   ....[65]....
        /*0a6c*/ 	.word	0x00015930


	//   ....[66]....
        /*0a70*/ 	.word	0x000159e0


	//   ....[67]....
        /*0a74*/ 	.word	0x00016a60


	//   ....[68]....
        /*0a78*/ 	.word	0x00018d90


	//   ....[69]....
        /*0a7c*/ 	.word	0x00019840


	//   ....[70]....
        /*0a80*/ 	.word	0x00019870


	//   ....[71]....
        /*0a84*/ 	.word	0x00019890


	//   ....[72]....
        /*0a88*/ 	.word	0x00019940


	//   ....[73]....
        /*0a8c*/ 	.word	0x000199d0


	//   ....[74]....
        /*0a90*/ 	.word	0x000199f0


	//   ....[75]....
        /*0a94*/ 	.word	0x00019a80


	//   ....[76]....
        /*0a98*/ 	.word	0x00019a90


	//   ....[77]....
        /*0a9c*/ 	.word	0x0001a400


	//   ....[78]....
        /*0aa0*/ 	.word	0x0001a410


	//   ....[79]....
        /*0aa4*/ 	.word	0x0001a530


	//   ....[80]....
        /*0aa8*/ 	.word	0x0001a540


	//   ....[81]....
        /*0aac*/ 	.word	0x0001a7d0


	//   ....[82]....
        /*0ab0*/ 	.word	0x0001a7e0


	//   ....[83]....
        /*0ab4*/ 	.word	0x0001a950


	//   ....[84]....
        /*0ab8*/ 	.word	0x0001a960


	//   ....[85]....
        /*0abc*/ 	.word	0x0001e4c0


	//   ....[86]....
        /*0ac0*/ 	.word	0x0001e4f0


	//   ....[87]....
        /*0ac4*/ 	.word	0x0001e550


	//   ....[88]....
        /*0ac8*/ 	.word	0x0001e580


	//   ....[89]....
        /*0acc*/ 	.word	0x0001e5b0


	//   ....[90]....
        /*0ad0*/ 	.word	0x0001e5e0


	//   ....[91]....
        /*0ad4*/ 	.word	0x0001e610


	//   ....[92]....
        /*0ad8*/ 	.word	0x0001e640


	//   ....[93]....
        /*0adc*/ 	.word	0x0001e800


	//   ....[94]....
        /*0ae0*/ 	.word	0x0001e830


	//   ....[95]....
        /*0ae4*/ 	.word	0x0001e860


	//   ....[96]....
        /*0ae8*/ 	.word	0x0001e890


	//   ....[97]....
        /*0aec*/ 	.word	0x0001e8c0


	//   ....[98]....
        /*0af0*/ 	.word	0x0001e8f0


	//   ....[99]....
        /*0af4*/ 	.word	0x0001e9b0


	//   ....[100]....
        /*0af8*/ 	.word	0x0001e9d0


	//   ....[101]....
        /*0afc*/ 	.word	0x0001e9e0


	//   ....[102]....
        /*0b00*/ 	.word	0x0001ea40


	//   ....[103]....
        /*0b04*/ 	.word	0x0001f170


	//   ....[104]....
        /*0b08*/ 	.word	0x0001f590


	//   ....[105]....
        /*0b0c*/ 	.word	0x0001f620


	//   ....[106]....
        /*0b10*/ 	.word	0x0001f670


	//   ....[107]....
        /*0b14*/ 	.word	0x0001f6c0


	//   ....[108]....
        /*0b18*/ 	.word	0x0001f7b0


	//   ....[109]....
        /*0b1c*/ 	.word	0x0001f840


	//   ....[110]....
        /*0b20*/ 	.word	0x0001f890


	//   ....[111]....
        /*0b24*/ 	.word	0x0001f8e0


	//   ....[112]....
        /*0b28*/ 	.word	0x0001fba0


	//   ....[113]....
        /*0b2c*/ 	.word	0x0001fe80


	//   ....[114]....
        /*0b30*/ 	.word	0x00020000


	//   ....[115]....
        /*0b34*/ 	.word	0x00020060


	//   ....[116]....
        /*0b38*/ 	.word	0x000200f0


	//   ....[117]....
        /*0b3c*/ 	.word	0x00020140


	//   ....[118]....
        /*0b40*/ 	.word	0x000202a0


	//   ....[119]....
        /*0b44*/ 	.word	0x00020340


	//   ....[120]....
        /*0b48*/ 	.word	0x000203f0


	//   ....[121]....
        /*0b4c*/ 	.word	0x000204d0


	//   ....[122]....
        /*0b50*/ 	.word	0x000206b0


	//   ....[123]....
        /*0b54*/ 	.word	0x00020780


	//   ....[124]....
        /*0b58*/ 	.word	0x00020a30


	//   ....[125]....
        /*0b5c*/ 	.word	0x00020b40


	//   ....[126]....
        /*0b60*/ 	.word	0x00020d10


	//   ....[127]....
        /*0b64*/ 	.word	0x00020de0


	//   ....[128]....
        /*0b68*/ 	.word	0x00021010


	//   ....[129]....
        /*0b6c*/ 	.word	0x00021060


	//   ....[130]....
        /*0b70*/ 	.word	0x00021390


	//   ....[131]....
        /*0b74*/ 	.word	0x00021430


	//   ....[132]....
        /*0b78*/ 	.word	0x000215d0


	//   ....[133]....
        /*0b7c*/ 	.word	0x00021650


	//   ....[134]....
        /*0b80*/ 	.word	0x000216d0


	//   ....[135]....
        /*0b84*/ 	.word	0x00021750


	//   ....[136]....
        /*0b88*/ 	.word	0x000217d0


	//   ....[137]....
        /*0b8c*/ 	.word	0x00021860


	//   ....[138]....
        /*0b90*/ 	.word	0x00021900


	//   ....[139]....
        /*0b94*/ 	.word	0x000219b0


	//   ....[140]....
        /*0b98*/ 	.word	0x00021a30


	//   ....[141]....
        /*0b9c*/ 	.word	0x00021ab0


	//   ....[142]....
        /*0ba0*/ 	.word	0x00021b30


	//   ....[143]....
        /*0ba4*/ 	.word	0x00021bc0


	//   ....[144]....
        /*0ba8*/ 	.word	0x00021c40


	//   ....[145]....
        /*0bac*/ 	.word	0x00021ce0


	//   ....[146]....
        /*0bb0*/ 	.word	0x00021d30


	//   ....[147]....
        /*0bb4*/ 	.word	0x00021dc0


	//   ....[148]....
        /*0bb8*/ 	.word	0x00021ef0


	//----- nvinfo : EIATTR_REG_RECONFIG
	.align		4
.L_294:
        /*0bbc*/ 	.byte	0x01, 0x54
	.zero		2


	//----- nvinfo : EIATTR_SYSCALL_OFFSETS
	.align		4
        /*0bc0*/ 	.byte	0x04, 0x46
        /*0bc2*/ 	.short	(.L_296 - .L_295)


	//   ....[0]....
.L_295:
        /*0bc4*/ 	.word	0x00002020


	//   ....[1]....
        /*0bc8*/ 	.word	0x00002170


	//   ....[2]....
        /*0bcc*/ 	.word	0x00007060


	//   ....[3]....
        /*0bd0*/ 	.word	0x000073e0


	//   ....[4]....
        /*0bd4*/ 	.word	0x000189b0


	//   ....[5]....
        /*0bd8*/ 	.word	0x00018b00


	//   ....[6]....
        /*0bdc*/ 	.word	0x00018c00


	//   ....[7]....
        /*0be0*/ 	.word	0x00019460


	//   ....[8]....
        /*0be4*/ 	.word	0x00019da0


	//----- nvinfo : EIATTR_MBARRIER_INSTR_OFFSETS
	.align		4
.L_296:
        /*0be8*/ 	.byte	0x04, 0x39
        /*0bea*/ 	.short	(.L_298 - .L_297)


	//   ....[0]....
.L_297:
        /*0bec*/ 	.word	0x000002e0
        /*0bf0*/ 	.word	0x000000ff
        /*0bf4*/ 	.word	0x00038800
        /*0bf8*/ 	.short	0x0100
        /*0bfa*/ 	.byte	0x08
	.zero		1


	//   ....[1]....
        /*0bfc*/ 	.word	0x000002f0
        /*0c00*/ 	.word	0x000000ff
        /*0c04*/ 	.word	0x00038810
        /*0c08*/ 	.short	0x0100
        /*0c0a*/ 	.byte	0x08
	.zero		1


	//   ....[2]....
        /*0c0c*/ 	.word	0x00000300
        /*0c10*/ 	.word	0x000000ff
        /*0c14*/ 	.word	0x00038820
        /*0c18*/ 	.short	0x0100
        /*0c1a*/ 	.byte	0x08
	.zero		1


	//   ....[3]....
        /*0c1c*/ 	.word	0x000003b0
        /*0c20*/ 	.word	0x000000ff
        /*0c24*/ 	.word	0x00038830
        /*0c28*/ 	.short	0x0100
        /*0c2a*/ 	.byte	0x06
	.zero		1


	//   ....[4]....
        /*0c2c*/ 	.word	0x000003c0
        /*0c30*/ 	.word	0x000000ff
        /*0c34*/ 	.word	0x00038840
        /*0c38*/ 	.short	0x0100
        /*0c3a*/ 	.byte	0x06
	.zero		1


	//   ....[5]....
        /*0c3c*/ 	.word	0x000003d0
        /*0c40*/ 	.word	0x000000ff
        /*0c44*/ 	.word	0x00038838
        /*0c48*/ 	.short	0x0100
        /*0c4a*/ 	.byte	0x06
	.zero		1


	//   ....[6]....
        /*0c4c*/ 	.word	0x000003e0
        /*0c50*/ 	.word	0x000000ff
        /*0c54*/ 	.word	0x00038848
        /*0c58*/ 	.short	0x0100
        /*0c5a*/ 	.byte	0x06
	.zero		1


	//   ....[7]....
        /*0c5c*/ 	.word	0x00000510
        /*0c60*/ 	.word	0x000000ff
        /*0c64*/ 	.word	0x00038850
        /*0c68*/ 	.short	0x0100
        /*0c6a*/ 	.byte	0x08
	.zero		1


	//   ....[8]....
        /*0c6c*/ 	.word	0x00000520
        /*0c70*/ 	.word	0x000000ff
        /*0c74*/ 	.word	0x00038860
        /*0c78*/ 	.short	0x0100
        /*0c7a*/ 	.byte	0x08
	.zero		1


	//   ....[9]....
        /*0c7c*/ 	.word	0x00000530
        /*0c80*/ 	.word	0x000000ff
        /*0c84*/ 	.word	0x00038858
        /*0c88*/ 	.short	0x0100
        /*0c8a*/ 	.byte	0x08
	.zero		1


	//   ....[10]....
        /*0c8c*/ 	.word	0x00000540
        /*0c90*/ 	.word	0x000000ff
        /*0c94*/ 	.word	0x00038868
        /*0c98*/ 	.short	0x0100
        /*0c9a*/ 	.byte	0x08
	.zero		1


	//   ....[11]....
        /*0c9c*/ 	.word	0x00000630
        /*0ca0*/ 	.word	0x000000ff
        /*0ca4*/ 	.word	0x00038870
        /*0ca8*/ 	.short	0x0100
        /*0caa*/ 	.byte	0x06
	.zero		1


	//   ....[12]....
        /*0cac*/ 	.word	0x00000640
        /*0cb0*/ 	.word	0x000000ff
        /*0cb4*/ 	.word	0x00038880
        /*0cb8*/ 	.short	0x0100
        /*0cba*/ 	.byte	0x06
	.zero		1


	//   ....[13]....
        /*0cbc*/ 	.word	0x00000650
        /*0cc0*/ 	.word	0x000000ff
        /*0cc4*/ 	.word	0x00038878
        /*0cc8*/ 	.short	0x0100
        /*0cca*/ 	.byte	0x06
	.zero		1


	//   ....[14]....
        /*0ccc*/ 	.word	0x00000660
        /*0cd0*/ 	.word	0x000000ff
        /*0cd4*/ 	.word	0x00038888
        /*0cd8*/ 	.short	0x0100
        /*0cda*/ 	.byte	0x06
	.zero		1


	//   ....[15]....
        /*0cdc*/ 	.word	0x00000790
        /*0ce0*/ 	.word	0x000000ff
        /*0ce4*/ 	.word	0x00038890
        /*0ce8*/ 	.short	0x0100
        /*0cea*/ 	.byte	0x08
	.zero		1


	//   ....[16]....
        /*0cec*/ 	.word	0x000007a0
        /*0cf0*/ 	.word	0x000000ff
        /*0cf4*/ 	.word	0x000388a0
        /*0cf8*/ 	.short	0x0100
        /*0cfa*/ 	.byte	0x08
	.zero		1


	//   ....[17]....
        /*0cfc*/ 	.word	0x000007b0
        /*0d00*/ 	.word	0x000000ff
        /*0d04*/ 	.word	0x00038898
        /*0d08*/ 	.short	0x0100
        /*0d0a*/ 	.byte	0x08
	.zero		1


	//   ....[18]....
        /*0d0c*/ 	.word	0x000007c0
        /*0d10*/ 	.word	0x000000ff
        /*0d14*/ 	.word	0x000388a8
        /*0d18*/ 	.short	0x0100
        /*0d1a*/ 	.byte	0x08
	.zero		1


	//   ....[19]....
        /*0d1c*/ 	.word	0x000008f0
        /*0d20*/ 	.word	0x000000ff
        /*0d24*/ 	.word	0x000388b0
        /*0d28*/ 	.short	0x0100
        /*0d2a*/ 	.byte	0x08
	.zero		1


	//   ....[20]....
        /*0d2c*/ 	.word	0x00000900
        /*0d30*/ 	.word	0x000000ff
        /*0d34*/ 	.word	0x000388c0
        /*0d38*/ 	.short	0x0100
        /*0d3a*/ 	.byte	0x08
	.zero		1


	//   ....[21]....
        /*0d3c*/ 	.word	0x00000910
        /*0d40*/ 	.word	0x000000ff
        /*0d44*/ 	.word	0x000388b8
        /*0d48*/ 	.short	0x0100
        /*0d4a*/ 	.byte	0x08
	.zero		1


	//   ....[22]....
        /*0d4c*/ 	.word	0x00000920
        /*0d50*/ 	.word	0x000000ff
        /*0d54*/ 	.word	0x000388c8
        /*0d58*/ 	.short	0x0100
        /*0d5a*/ 	.byte	0x08
	.zero		1


	//   ....[23]....
        /*0d5c*/ 	.word	0x00002d00
        /*0d60*/ 	.word	0x00000049
        /*0d64*/ 	.word	0x00038890
        /*0d68*/ 	.short	0x010a
        /*0d6a*/ 	.byte	0x3f
	.zero		1


	//   ....[24]....
        /*0d6c*/ 	.word	0x00003690
        /*0d70*/ 	.word	0x00000049
        /*0d74*/ 	.word	0x00038890
        /*0d78*/ 	.short	0x010a
        /*0d7a*/ 	.byte	0x3f
	.zero		1


	//   ....[25]....
        /*0d7c*/ 	.word	0x00003f20
        /*0d80*/ 	.word	0x00000049
        /*0d84*/ 	.word	0x00038890
        /*0d88*/ 	.short	0x010a
        /*0d8a*/ 	.byte	0x3f
	.zero		1


	//   ....[26]....
        /*0d8c*/ 	.word	0x00004120
        /*0d90*/ 	.word	0x00000004
        /*0d94*/ 	.word	0x00000000
        /*0d98*/ 	.short	0x0101
        /*0d9a*/ 	.byte	0x3f
	.zero		1


	//   ....[27]....
        /*0d9c*/ 	.word	0x00004160
        /*0da0*/ 	.word	0x00000049
        /*0da4*/ 	.word	0x000388b0
        /*0da8*/ 	.short	0x010a
        /*0daa*/ 	.byte	0x3f
	.zero		1


	//   ....[28]....
        /*0dac*/ 	.word	0x00004790
        /*0db0*/ 	.word	0x00000049
        /*0db4*/ 	.word	0x00000000
        /*0db8*/ 	.short	0x0101
        /*0dba*/ 	.byte	0x3f
	.zero		1


	//   ....[29]....
        /*0dbc*/ 	.word	0x00005370
        /*0dc0*/ 	.word	0x00000005
        /*0dc4*/ 	.word	0x00000000
        /*0dc8*/ 	.short	0x0101
        /*0dca*/ 	.byte	0x3f
	.zero		1


	//   ....[30]....
        /*0dcc*/ 	.word	0x00005f10
        /*0dd0*/ 	.word	0x00000004
        /*0dd4*/ 	.word	0x00000000
        /*0dd8*/ 	.short	0x0101
        /*0dda*/ 	.byte	0x3f
	.zero		1


	//   ....[31]....
        /*0ddc*/ 	.word	0x000070f0
        /*0de0*/ 	.word	0x00000002
        /*0de4*/ 	.word	0x00038800
        /*0de8*/ 	.short	0x010a
        /*0dea*/ 	.byte	0x3f
	.zero		1


	//   ....[32]....
        /*0dec*/ 	.word	0x00007140
        /*0df0*/ 	.word	0x00000002
        /*0df4*/ 	.word	0x00038800
        /*0df8*/ 	.short	0x010a
        /*0dfa*/ 	.byte	0x3f
	.zero		1


	//   ....[33]....
        /*0dfc*/ 	.word	0x00007790
        /*0e00*/ 	.word	0x00000002
        /*0e04*/ 	.word	0x00038800
        /*0e08*/ 	.short	0x010a
        /*0e0a*/ 	.byte	0x3f
	.zero		1


	//   ....[34]....
        /*0e0c*/ 	.word	0x000086f0
        /*0e10*/ 	.word	0x00000002
        /*0e14*/ 	.word	0x00038800
        /*0e18*/ 	.short	0x010a
        /*0e1a*/ 	.byte	0x3f
	.zero		1


	//   ....[35]....
        /*0e1c*/ 	.word	0x000094b0
        /*0e20*/ 	.word	0x0000000e
        /*0e24*/ 	.word	0x00038830
        /*0e28*/ 	.short	0x010a
        /*0e2a*/ 	.byte	0x3f
	.zero		1


	//   ....[36]....
        /*0e2c*/ 	.word	0x00009560
        /*0e30*/ 	.word	0x0000000e
        /*0e34*/ 	.word	0x00038830
        /*0e38*/ 	.short	0x010a
        /*0e3a*/ 	.byte	0x3f
	.zero		1


	//   ....[37]....
        /*0e3c*/ 	.word	0x00009870
        /*0e40*/ 	.word	0x00000002
        /*0e44*/ 	.word	0x00038810
        /*0e48*/ 	.short	0x010a
        /*0e4a*/ 	.byte	0x3f
	.zero		1


	//   ....[38]....
        /*0e4c*/ 	.word	0x000098c0
        /*0e50*/ 	.word	0x0000000e
        /*0e54*/ 	.word	0x00038850
        /*0e58*/ 	.short	0x010a
        /*0e5a*/ 	.byte	0x3f
	.zero		1


	//   ....[39]....
        /*0e5c*/ 	.word	0x00009980
        /*0e60*/ 	.word	0x0000000e
        /*0e64*/ 	.word	0x00038850
        /*0e68*/ 	.short	0x010a
        /*0e6a*/ 	.byte	0x3f
	.zero		1


	//   ....[40]....
        /*0e6c*/ 	.word	0x0000c030
        /*0e70*/ 	.word	0x0000000b
        /*0e74*/ 	.word	0x00000000
        /*0e78*/ 	.short	0x0101
        /*0e7a*/ 	.byte	0x3f
	.zero		1


	//   ....[41]....
        /*0e7c*/ 	.word	0x0000c6b0
        /*0e80*/ 	.word	0x0000000e
        /*0e84*/ 	.word	0x00000000
        /*0e88*/ 	.short	0x0101
        /*0e8a*/ 	.byte	0x3f
	.zero		1


	//   ....[42]....
        /*0e8c*/ 	.word	0x0000c7b0
        /*0e90*/ 	.word	0x0000000e
        /*0e94*/ 	.word	0x00038830
        /*0e98*/ 	.short	0x010a
        /*0e9a*/ 	.byte	0x3f
	.zero		1


	//   ....[43]....
        /*0e9c*/ 	.word	0x0000c860
        /*0ea0*/ 	.word	0x0000000e
        /*0ea4*/ 	.word	0x00038830
        /*0ea8*/ 	.short	0x010a
        /*0eaa*/ 	.byte	0x3f
	.zero		1


	//   ....[44]....
        /*0eac*/ 	.word	0x0000cad0
        /*0eb0*/ 	.word	0x0000000e
        /*0eb4*/ 	.word	0x00038850
        /*0eb8*/ 	.short	0x010a
        /*0eba*/ 	.byte	0x3f
	.zero		1


	//   ....[45]....
        /*0ebc*/ 	.word	0x0000cb20
        /*0ec0*/ 	.word	0x0000000e
        /*0ec4*/ 	.word	0x00038850
        /*0ec8*/ 	.short	0x010a
        /*0eca*/ 	.byte	0x3f
	.zero		1


	//   ....[46]....
        /*0ecc*/ 	.word	0x0000f0f0
        /*0ed0*/ 	.word	0x000000a3
        /*0ed4*/ 	.word	0x00000000
        /*0ed8*/ 	.short	0x0101
        /*0eda*/ 	.byte	0x3f
	.zero		1


	//   ....[47]....
        /*0edc*/ 	.word	0x0000fdc0
        /*0ee0*/ 	.word	0x0000000e
        /*0ee4*/ 	.word	0x00000000
        /*0ee8*/ 	.short	0x0101
        /*0eea*/ 	.byte	0x3f
	.zero		1


	//   ....[48]....
        /*0eec*/ 	.word	0x00012600
        /*0ef0*/ 	.word	0x00000004
        /*0ef4*/ 	.word	0x00000000
        /*0ef8*/ 	.short	0x0101
        /*0efa*/ 	.byte	0x3f
	.zero		1


	//   ....[49]....
        /*0efc*/ 	.word	0x00013240
        /*0f00*/ 	.word	0x00000004
        /*0f04*/ 	.word	0x00000000
        /*0f08*/ 	.short	0x0101
        /*0f0a*/ 	.byte	0x3f
	.zero		1


	//   ....[50]....
        /*0f0c*/ 	.word	0x00016b40
        /*0f10*/ 	.word	0x00000012
        /*0f14*/ 	.word	0x00038820
        /*0f18*/ 	.short	0x010a
        /*0f1a*/ 	.byte	0x3f
	.zero		1


	//   ....[51]....
        /*0f1c*/ 	.word	0x00016c10
        /*0f20*/ 	.word	0x00000004
        /*0f24*/ 	.word	0x000388a0
        /*0f28*/ 	.short	0x010a
        /*0f2a*/ 	.byte	0x3f
	.zero		1


	//   ....[52]....
        /*0f2c*/ 	.word	0x00016e50
        /*0f30*/ 	.word	0x00000004
        /*0f34*/ 	.word	0x000388c0
        /*0f38*/ 	.short	0x010a
        /*0f3a*/ 	.byte	0x3f
	.zero		1


	//   ....[53]....
        /*0f3c*/ 	.word	0x000178b0
        /*0f40*/ 	.word	0x00000004
        /*0f44*/ 	.word	0x000388a0
        /*0f48*/ 	.short	0x010a
        /*0f4a*/ 	.byte	0x3f
	.zero		1


	//   ....[54]....
        /*0f4c*/ 	.word	0x00017ae0
        /*0f50*/ 	.word	0x00000004
        /*0f54*/ 	.word	0x000388c0
        /*0f58*/ 	.short	0x010a
        /*0f5a*/ 	.byte	0x3f
	.zero		1


	//   ....[55]....
        /*0f5c*/ 	.word	0x00019000
        /*0f60*/ 	.word	0x00000000
        /*0f64*/ 	.word	0x00038840
        /*0f68*/ 	.short	0x010a
        /*0f6a*/ 	.byte	0x3f
	.zero		1


	//   ....[56]....
        /*0f6c*/ 	.word	0x00019b50
        /*0f70*/ 	.word	0x00000012
        /*0f74*/ 	.word	0x00038800
        /*0f78*/ 	.short	0x0107
        /*0f7a*/ 	.byte	0x3f
	.zero		1


	//   ....[57]....
        /*0f7c*/ 	.word	0x00019bf0
        /*0f80*/ 	.word	0x00000012
        /*0f84*/ 	.word	0x00038800
        /*0f88*/ 	.short	0x0101
        /*0f8a*/ 	.byte	0x3f
	.zero		1


	//   ....[58]....
        /*0f8c*/ 	.word	0x0001ab70
        /*0f90*/ 	.word	0x00000012
        /*0f94*/ 	.word	0x00038810
        /*0f98*/ 	.short	0x0107
        /*0f9a*/ 	.byte	0x3f
	.zero		1


	//   ....[59]....
        /*0f9c*/ 	.word	0x0001ac70
        /*0fa0*/ 	.word	0x00000012
        /*0fa4*/ 	.word	0x00038810
        /*0fa8*/ 	.short	0x0101
        /*0faa*/ 	.byte	0x3f
	.zero		1


	//   ....[60]....
        /*0fac*/ 	.word	0x0001ac90
        /*0fb0*/ 	.word	0x00000012
        /*0fb4*/ 	.word	0x00038820
        /*0fb8*/ 	.short	0x010a
        /*0fba*/ 	.byte	0x3f
	.zero		1


	//   ....[61]....
        /*0fbc*/ 	.word	0x0001ad70
        /*0fc0*/ 	.word	0x00000000
        /*0fc4*/ 	.word	0x00038860
        /*0fc8*/ 	.short	0x010a
        /*0fca*/ 	.byte	0x3f
	.zero		1


	//   ....[62]....
        /*0fcc*/ 	.word	0x0001b9e0
        /*0fd0*/ 	.word	0x00000002
        /*0fd4*/ 	.word	0x00038840
        /*0fd8*/ 	.short	0x010a
        /*0fda*/ 	.byte	0x3f
	.zero		1


	//   ....[63]....
        /*0fdc*/ 	.word	0x0001bc30
        /*0fe0*/ 	.word	0x00000002
        /*0fe4*/ 	.word	0x00038860
        /*0fe8*/ 	.short	0x010a
        /*0fea*/ 	.byte	0x3f
	.zero		1


	//   ....[64]....
        /*0fec*/ 	.word	0x0001c7e0
        /*0ff0*/ 	.word	0x00000003
        /*0ff4*/ 	.word	0x00038840
        /*0ff8*/ 	.short	0x010a
        /*0ffa*/ 	.byte	0x3f
	.zero		1


	//   ....[65]....
        /*0ffc*/ 	.word	0x0001ca30
        /*1000*/ 	.word	0x00000003
        /*1004*/ 	.word	0x00038860
        /*1008*/ 	.short	0x010a
        /*100a*/ 	.byte	0x3f
	.zero		1


	//   ....[66]....
        /*100c*/ 	.word	0x0001d570
        /*1010*/ 	.word	0x00000003
        /*1014*/ 	.word	0x00038840
        /*1018*/ 	.short	0x010a
        /*101a*/ 	.byte	0x3f
	.zero		1


	//   ....[67]....
        /*101c*/ 	.word	0x0001d7c0
        /*1020*/ 	.word	0x00000003
        /*1024*/ 	.word	0x00038860
        /*1028*/ 	.short	0x010a
        /*102a*/ 	.byte	0x3f
	.zero		1


	//   ....[68]....
        /*102c*/ 	.word	0x0001f0f0
        /*1030*/ 	.word	0x00000000
        /*1034*/ 	.word	0x00038820
        /*1038*/ 	.short	0x010a
        /*103a*/ 	.byte	0x3f
	.zero		1


	//   ....[69]....
        /*103c*/ 	.word	0x0001f2d0
        /*1040*/ 	.word	0x00000006
        /*1044*/ 	.word	0x00000000
        /*1048*/ 	.short	0x010a
        /*104a*/ 	.byte	0x3f
	.zero		1


	//   ....[70]....
        /*104c*/ 	.word	0x0001f300
        /*1050*/ 	.word	0x00000007
        /*1054*/ 	.word	0x00000000
        /*1058*/ 	.short	0x010a
        /*105a*/ 	.byte	0x3f
	.zero		1


	//   ....[71]....
        /*105c*/ 	.word	0x0001f360
        /*1060*/ 	.word	0x00000004
        /*1064*/ 	.word	0x00000000
        /*1068*/ 	.short	0x010a
        /*106a*/ 	.byte	0x3f
	.zero		1


	//   ....[72]....
        /*106c*/ 	.word	0x0001f390
        /*1070*/ 	.word	0x00000003
        /*1074*/ 	.word	0x00000000
        /*1078*/ 	.short	0x010a
        /*107a*/ 	.byte	0x3f
	.zero		1


	//   ....[73]....
        /*107c*/ 	.word	0x0001f3f0
        /*1080*/ 	.word	0x00000049
        /*1084*/ 	.word	0x00038890
        /*1088*/ 	.short	0x010a
        /*108a*/ 	.byte	0x3f
	.zero		1


	//   ....[74]....
        /*108c*/ 	.word	0x0001f440
        /*1090*/ 	.word	0x00000049
        /*1094*/ 	.word	0x00038890
        /*1098*/ 	.short	0x010a
        /*109a*/ 	.byte	0x3f
	.zero		1


	//   ....[75]....
        /*109c*/ 	.word	0x0001f490
        /*10a0*/ 	.word	0x00000049
        /*10a4*/ 	.word	0x00038890
        /*10a8*/ 	.short	0x010a
        /*10aa*/ 	.byte	0x3f
	.zero		1


	//   ....[76]....
        /*10ac*/ 	.word	0x0001f4e0
        /*10b0*/ 	.word	0x00000049
        /*10b4*/ 	.word	0x000388b0
        /*10b8*/ 	.short	0x010a
        /*10ba*/ 	.byte	0x3f
	.zero		1


	//   ....[77]....
        /*10bc*/ 	.word	0x0001f700
        /*10c0*/ 	.word	0x00000002
        /*10c4*/ 	.word	0x00038800
        /*10c8*/ 	.short	0x010a
        /*10ca*/ 	.byte	0x3f
	.zero		1


	//   ....[78]....
        /*10cc*/ 	.word	0x0001f930
        /*10d0*/ 	.word	0x00000002
        /*10d4*/ 	.word	0x00038800
        /*10d8*/ 	.short	0x010a
        /*10da*/ 	.byte	0x3f
	.zero		1


	//   ....[79]....
        /*10dc*/ 	.word	0x0001f980
        /*10e0*/ 	.word	0x0000000e
        /*10e4*/ 	.word	0x00038830
        /*10e8*/ 	.short	0x010a
        /*10ea*/ 	.byte	0x3f
	.zero		1


	//   ....[80]....
        /*10ec*/ 	.word	0x0001f9d0
        /*10f0*/ 	.word	0x00000002
        /*10f4*/ 	.word	0x00038810
        /*10f8*/ 	.short	0x010a
        /*10fa*/ 	.byte	0x3f
	.zero		1


	//   ....[81]....
        /*10fc*/ 	.word	0x0001fa20
        /*1100*/ 	.word	0x0000000e
        /*1104*/ 	.word	0x00038850
        /*1108*/ 	.short	0x010a
        /*110a*/ 	.byte	0x3f
	.zero		1


	//   ....[82]....
        /*110c*/ 	.word	0x0001fa70
        /*1110*/ 	.word	0x0000000e
        /*1114*/ 	.word	0x00038830
        /*1118*/ 	.short	0x010a
        /*111a*/ 	.byte	0x3f
	.zero		1


	//   ....[83]....
        /*111c*/ 	.word	0x0001fac0
        /*1120*/ 	.word	0x0000000e
        /*1124*/ 	.word	0x00038850
        /*1128*/ 	.short	0x010a
        /*112a*/ 	.byte	0x3f
	.zero		1


	//   ....[84]....
        /*112c*/ 	.word	0x0001fc60
        /*1130*/ 	.word	0x00000012
        /*1134*/ 	.word	0x00038820
        /*1138*/ 	.short	0x010a
        /*113a*/ 	.byte	0x3f
	.zero		1


	//   ....[85]....
        /*113c*/ 	.word	0x0001fcb0
        /*1140*/ 	.word	0x00000004
        /*1144*/ 	.word	0x000388a0
        /*1148*/ 	.short	0x010a
        /*114a*/ 	.byte	0x3f
	.zero		1


	//   ....[86]....
        /*114c*/ 	.word	0x0001fd00
        /*1150*/ 	.word	0x00000004
        /*1154*/ 	.word	0x000388c0
        /*1158*/ 	.short	0x010a
        /*115a*/ 	.byte	0x3f
	.zero		1


	//   ....[87]....
        /*115c*/ 	.word	0x0001fd50
        /*1160*/ 	.word	0x00000004
        /*1164*/ 	.word	0x000388a0
        /*1168*/ 	.short	0x010a
        /*116a*/ 	.byte	0x3f
	.zero		1


	//   ....[88]....
        /*116c*/ 	.word	0x0001fda0
        /*1170*/ 	.word	0x00000004
        /*1174*/ 	.word	0x000388c0
        /*1178*/ 	.short	0x010a
        /*117a*/ 	.byte	0x3f
	.zero		1


	//   ....[89]....
        /*117c*/ 	.word	0x0001ff40
        /*1180*/ 	.word	0x00000000
        /*1184*/ 	.word	0x00038840
        /*1188*/ 	.short	0x010a
        /*118a*/ 	.byte	0x3f
	.zero		1


	//   ....[90]....
        /*118c*/ 	.word	0x000210a0
        /*1190*/ 	.word	0x00000012
        /*1194*/ 	.word	0x00038820
        /*1198*/ 	.short	0x010a
        /*119a*/ 	.byte	0x3f
	.zero		1


	//   ....[91]....
        /*119c*/ 	.word	0x000210f0
        /*11a0*/ 	.word	0x00000000
        /*11a4*/ 	.word	0x00038860
        /*11a8*/ 	.short	0x010a
        /*11aa*/ 	.byte	0x3f
	.zero		1


	//   ....[92]....
        /*11ac*/ 	.word	0x00021140
        /*11b0*/ 	.word	0x00000002
        /*11b4*/ 	.word	0x00038840
        /*11b8*/ 	.short	0x010a
        /*11ba*/ 	.byte	0x3f
	.zero		1


	//   ....[93]....
        /*11bc*/ 	.word	0x00021190
        /*11c0*/ 	.word	0x00000002
        /*11c4*/ 	.word	0x00038860
        /*11c8*/ 	.short	0x010a
        /*11ca*/ 	.byte	0x3f
	.zero		1


	//   ....[94]....
        /*11cc*/ 	.word	0x000211e0
        /*11d0*/ 	.word	0x00000003
        /*11d4*/ 	.word	0x00038840
        /*11d8*/ 	.short	0x010a
        /*11da*/ 	.byte	0x3f
	.zero		1


	//   ....[95]....
        /*11dc*/ 	.word	0x00021230
        /*11e0*/ 	.word	0x00000003
        /*11e4*/ 	.word	0x00038860
        /*11e8*/ 	.short	0x010a
        /*11ea*/ 	.byte	0x3f
	.zero		1


	//   ....[96]....
        /*11ec*/ 	.word	0x00021280
        /*11f0*/ 	.word	0x00000003
        /*11f4*/ 	.word	0x00038840
        /*11f8*/ 	.short	0x010a
        /*11fa*/ 	.byte	0x3f
	.zero		1


	//   ....[97]....
        /*11fc*/ 	.word	0x000212d0
        /*1200*/ 	.word	0x00000003
        /*1204*/ 	.word	0x00038860
        /*1208*/ 	.short	0x010a
        /*120a*/ 	.byte	0x3f
	.zero		1


	//   ....[98]....
        /*120c*/ 	.word	0x00021e10
        /*1210*/ 	.word	0x00000000
        /*1214*/ 	.word	0x00038820
        /*1218*/ 	.short	0x010a
        /*121a*/ 	.byte	0x3f
	.zero		1


	//   ....[99]....
        /*121c*/ 	.word	0x00021fb0
        /*1220*/ 	.word	0x00000006
        /*1224*/ 	.word	0x00000000
        /*1228*/ 	.short	0x010a
        /*122a*/ 	.byte	0x3f
	.zero		1


	//   ....[100]....
        /*122c*/ 	.word	0x00022000
        /*1230*/ 	.word	0x00000007
        /*1234*/ 	.word	0x00000000
        /*1238*/ 	.short	0x010a
        /*123a*/ 	.byte	0x3f
	.zero		1


	//   ....[101]....
        /*123c*/ 	.word	0x00022050
        /*1240*/ 	.word	0x00000004
        /*1244*/ 	.word	0x00000000
        /*1248*/ 	.short	0x010a
        /*124a*/ 	.byte	0x3f
	.zero		1


	//----- nvinfo : EIATTR_NUM_MBARRIERS
	.align		4
.L_298:
        /*124c*/ 	.byte	0x03, 0x38
        /*124e*/ 	.short	0x0017


	//----- nvinfo : EIATTR_EXIT_INSTR_OFFSETS
	.align		4
        /*1250*/ 	.byte	0x04, 0x1c
        /*1252*/ 	.short	(.L_300 - .L_299)


	//   ....[0]....
.L_299:
        /*1254*/ 	.word	0x0001f3e0


	//----- nvinfo : EIATTR_MAX_THREADS
	.align		4
.L_300:
        /*1258*/ 	.byte	0x04, 0x05
        /*125a*/ 	.short	(.L_302 - .L_301)
.L_301:
        /*125c*/ 	.word	0x00000180
        /*1260*/ 	.word	0x00000001
        /*1264*/ 	.word	0x00000001


	//----- nvinfo : EIATTR_CRS_STACK_SIZE
	.align		4
.L_302:
        /*1268*/ 	.byte	0x04, 0x1e
        /*126a*/ 	.short	(.L_304 - .L_303)
.L_303:
        /*126c*/ 	.word	0x00000000


	//----- nvinfo : EIATTR_CBANK_PARAM_SIZE
	.align		4
.L_304:
        /*1270*/ 	.byte	0x03, 0x19
        /*1272*/ 	.short	0x0bf0


	//----- nvinfo : EIATTR_PARAM_CBANK
	.align		4
        /*1274*/ 	.byte	0x04, 0x0a
        /*1276*/ 	.short	(.L_306 - .L_305)
	.align		4
.L_305:
        /*1278*/ 	.word	index@(.nv.constant0._ZN7cutlass13device_kernelIN5flash11enable_sm90INS1_16FlashAttnFwdSm90INS1_25CollectiveMainloopFwdSm90ILi2EN4cute5tupleIJNS5_1CILi1EEES8_S8_EEENS6_IJNS7_ILi64EEESA_SA_EEELi512ENS_6half_tEfNS_4arch4Sm90ELb0ELb0ELb1ELb1ELb0ELb1ELb1ELb0ELb0ELb1ELb1ELb0EEENS1_21CollectiveEpilogueFwdINS6_IJSA_NS7_ILi512EEESA_EEES9_SC_SE_Li256ELb1ELb1ELb1ELb0EEENS1_36VarlenDynamicPersistentTileSchedulerILi64ELi64ELi256ELi128ELb1ELb1ELb1ELb0ELb1ELb1EEEEEEEEEvNT_6ParamsE)
        /*127c*/ 	.short	0x0210
        /*127e*/ 	.short	0x0bf0


	//----- nvinfo : EIATTR_SW_WAR
	.align		4
.L_306:
        /*1280*/ 	.byte	0x04, 0x36
        /*1282*/ 	.short	(.L_308 - .L_307)
.L_307:
        /*1284*/ 	.word	0x00000008
.L_308:


//--------------------- .nv.info._ZN7cutlass13device_kernelIN5flash11enable_sm90INS1_16FlashAttnFwdSm90INS1_25CollectiveMainloopFwdSm90ILi2EN4cute5tupleIJNS5_1CILi1EEES8_S8_EEENS6_IJNS7_ILi64EEESA_SA_EEELi512ENS_6half_tEfNS_4arch4Sm90ELb0ELb1ELb1ELb0ELb0ELb0ELb0ELb0ELb0ELb1ELb1ELb0EEENS1_21CollectiveEpilogueFwdINS6_IJSA_NS7_ILi512EEESA_EEES9_SC_SE_Li256ELb0ELb1ELb1ELb0EEENS1_19SingleTileSchedulerILb0ELb1ELb1ELi64EEEEEEEEEvNT_6ParamsE --------------------------
	.section	.nv.info._ZN7cutlass13device_kernelIN5flash11enable_sm90INS1_16FlashAttnFwdSm90INS1_25CollectiveMainloopFwdSm90ILi2EN4cute5tupleIJNS5_1CILi1EEES8_S8_EEENS6_IJNS7_ILi64EEESA_SA_EEELi512ENS_6half_tEfNS_4arch4Sm90ELb0ELb1ELb1ELb0ELb0ELb0ELb0ELb0ELb0ELb1ELb1ELb0EEENS1_21CollectiveEpilogueFwdINS6_IJSA_NS7_ILi512EEESA_EEES9_SC_SE_Li256ELb0ELb1ELb1ELb0EEENS1_19SingleTileSchedulerILb0ELb1ELb1ELi64EEEEEEEEEvNT_6ParamsE,"",@"SHT_CUDA_INFO"
	.sectionflags	@""
	.align	4


	//----- nvinfo : EIATTR_CUDA_API_VERSION
	.align		4
        /*0000*/ 	.byte	0x04, 0x37
        /*0002*/ 	.short	(.L_310 - .L_309)
.L_309:
        /*0004*/ 	.word	0x00000082


	//----- nvinfo : EIATTR_KPARAM_INFO
	.align		4
.L_310:
        /*0008*/ 	.byte	0x04, 0x17
        /*000a*/ 	.short	(.L_312 - .L_311)
.L_311:
        /*000c*/ 	.word	0x00000000
        /*0010*/ 	.short	0x0000
        /*0012*/ 	.short	0x0070
        /*0014*/ 	.byte	0x00, 0xf0, 0x01, 0x28


	//----- nvinfo : EIATTR_SPARSE_MMA_MASK
	.align		4
.L_312:
        /*0018*/ 	.byte	0x03, 0x50
        /*001a*/ 	.short	0x0000


	//----- nvinfo : EIATTR_MAXREG_COUNT
	.align		4
        /*001c*/ 	.byte	0x03, 0x1b
        /*001e*/ 	.short	0x00a8


	//----- nvinfo : EIATTR_NUM_BARRIERS
	.align		4
        /*0020*/ 	.byte	0x02, 0x4c
        /*0022*/ 	.byte	0x10
	.zero		1


	//----- nvinfo : EIATTR_EXTERNS
	.align		4
        /*0024*/ 	.byte	0x04, 0x0f
        /*0026*/ 	.short	(.L_314 - .L_313)


	//   ....[0]....
	.align		4
.L_313:
        /*0028*/ 	.word	index@(__assertfail)


	//----- nvinfo : EIATTR_ANNOTATIONS
	.align		4
.L_314:
        /*002c*/ 	.byte	0x04, 0x55
        /*002e*/ 	.short	(.L_316 - .L_315)


	//   ....[0]....
.L_315:
        /*0030*/ 	.word	0x00000001
        /*0034*/ 	.byte	0x80, 0x12, 0x01, 0x00, 0x01, 0x00, 0x00, 0x00, 0x00, 0x17, 0x01, 0x00, 0x01, 0x00, 0x00, 0x00
        /*0044*/ 	.byte	0x50, 0x17, 0x01, 0x00, 0x01, 0x00, 0x00, 0x00, 0x30, 0x19, 0x01, 0x00, 0x01, 0x00, 0x00, 0x00
        /*0054*/ 	.byte	0x20, 0x1a, 0x01, 0x00, 0x01, 0x00, 0x00, 0x00, 0x10, 0x24, 0x01, 0x00, 0x01, 0x00, 0x00, 0x00
        /*0064*/ 	.byte	0x00, 0x2b, 0x01, 0x00, 0x01, 0x00, 0x00, 0x00, 0x30, 0x2d, 0x01, 0x00, 0x01, 0x00, 0x00, 0x00
        /*0074*/ 	.byte	0xb0, 0x38, 0x01, 0x00, 0x01, 0x00, 0x00, 0x00, 0x80, 0x44, 0x01, 0x00


	//----- nvinfo : EIATTR_MERCURY_ISA_VERSION
	.align		4
.L_316:
        /*0080*/ 	.byte	0x03, 0x5f
        /*0082*/ 	.short	0x0101


	//----- nvinfo : EIATTR_INT_WARP_WIDE_INSTR_OFFSETS
	.align		4
        /*0084*/ 	.byte	0x04, 0x31
        /*0086*/ 	.short	(.L_318 - .L_317)


	//   ....[0]....
.L_317:
        /*0088*/ 	.word	0x00000130


	//   ....[1]....
        /*008c*/ 	.word	0x00000170


	//   ....[2]....
        /*0090*/ 	.word	0x000001e0


	//----- nvinfo : EIATTR_COOP_GROUP_MASK_REGIDS
	.align		4
.L_318:
        /*0094*/ 	.byte	0x04, 0x29
        /*0096*/ 	.short	(.L_320 - .L_319)


	//   ....[0]....
.L_319:
        /*0098*/ 	.word	0xffffffff


	//   ....[1]....
        /*009c*/ 	.word	0xffffffff


	//   ....[2]....
        /*00a0*/ 	.word	0xffffffff


	//   ....[3]....
        /*00a4*/ 	.word	0xffffffff


	//   ....[4]....
        /*00a8*/ 	.word	0xffffffff


	//   ....[5]....
        /*00ac*/ 	.word	0xffffffff


	//   ....[6]....
        /*00b0*/ 	.word	0xffffffff


	//   ....[7]....
        /*00b4*/ 	.word	0xffffffff


	//   ....[8]....
        /*00b8*/ 	.word	0xffffffff


	//   ....[9]....
        /*00bc*/ 	.word	0xffffffff


	//   ....[10]....
        /*00c0*/ 	.word	0xffffffff


	//   ....[11]....
        /*00c4*/ 	.word	0xffffffff


	//   ....[12]....
        /*00c8*/ 	.word	0xffffffff


	//   ....[13]....
        /*00cc*/ 	.word	0xffffffff


	//   ....[14]....
        /*00d0*/ 	.word	0xffffffff


	//   ....[15]....
        /*00d4*/ 	.word	0xffffffff


	//   ....[16]....
        /*00d8*/ 	.word	0xffffffff


	//   ....[17]....
        /*00dc*/ 	.word	0xffffffff


	//   ....[18]....
        /*00e0*/ 	.word	0xffffffff


	//   ....[19]....
        /*00e4*/ 	.word	0xffffffff


	//   ....[20]....
        /*00e8*/ 	.word	0xffffffff


	//   ....[21]....
        /*00ec*/ 	.word	0xffffffff


	//   ....[22]....
        /*00f0*/ 	.word	0xffffffff


	//   ....[23]....
        /*00f4*/ 	.word	0xffffffff


	//   ....[24]....
        /*00f8*/ 	.word	0xffffffff


	//   ....[25]....
        /*00fc*/ 	.word	0xffffffff


	//   ....[26]....
        /*0100*/ 	.word	0xffffffff


	//   ....[27]....
        /*0104*/ 	.word	0xffffffff


	//   ....[28]....
        /*0108*/ 	.word	0xffffffff


	//   ....[29]....
        /*010c*/ 	.word	0xffffffff


	//   ....[30]....
        /*0110*/ 	.word	0xffffffff


	//   ....[31]....
        /*0114*/ 	.word	0xffffffff


	//   ....[32]....
        /*0118*/ 	.word	0xffffffff


	//   ....[33]....
        /*011c*/ 	.word	0xffffffff


	//   ....[34]....
        /*0120*/ 	.word	0xffffffff


	//   ....[35]....
        /*0124*/ 	.word	0xffffffff


	//   ....[36]....
        /*0128*/ 	.word	0xffffffff


	//   ....[37]....
        /*012c*/ 	.word	0xffffffff


	//   ....[38]....
        /*0130*/ 	.word	0xffffffff


	//   ....[39]....
        /*0134*/ 	.word	0xffffffff


	//   ....[40]....
        /*0138*/ 	.word	0xffffffff


	//   ....[41]....
        /*013c*/ 	.word	0xffffffff


	//   ....[42]....
        /*0140*/ 	.word	0xffffffff


	//   ....[43]....
        /*0144*/ 	.word	0xffffffff


	//   ....[44]....
        /*0148*/ 	.word	0xffffffff


	//   ....[45]....
        /*014c*/ 	.word	0xffffffff


	//   ....[46]....
        /*0150*/ 	.word	0xffffffff


	//   ....[47]....
        /*0154*/ 	.word	0xffffffff


	//   ....[48]....
        /*0158*/ 	.word	0xffffffff


	//   ....[49]....
        /*015c*/ 	.word	0xffffffff


	//   ....[50]....
        /*0160*/ 	.word	0xffffffff


	//   ....[51]....
        /*0164*/ 	.word	0xffffffff


	//   ....[52]....
        /*0168*/ 	.word	0xffffffff


	//   ....[53]....
        /*016c*/ 	.word	0xffffffff


	//   ....[54]....
        /*0170*/ 	.word	0xffffffff


	//   ....[55]....
        /*0174*/ 	.word	0xffffffff


	//   ....[56]....
        /*0178*/ 	.word	0xffffffff


	//   ....[57]....
        /*017c*/ 	.word	0xffffffff


	//   ....[58]....
        /*0180*/ 	.word	0xffffffff


	//   ....[59]....
        /*0184*/ 	.word	0x0500000f


	//   ....[60]....
        /*0188*/ 	.word	0x0500000f


	//   ....[61]....
        /*018c*/ 	.word	0x0500000f


	//   ....[62]....
        /*0190*/ 	.word	0x0500000f


	//   ....[63]....
        /*0194*/ 	.word	0x0500000f


	//   ....[64]....
        /*0198*/ 	.word	0x0500000f


	//   ....[65]....
        /*019c*/ 	.word	0x0500000f


	//   ....[66]....
        /*01a0*/ 	.word	0x0500000f


	//   ....[67]....
        /*01a4*/ 	.word	0x0500000f


	//   ....[68]....
        /*01a8*/ 	.word	0x0500000f


	//----- nvinfo : EIATTR_COOP_GROUP_INSTR_OFFSETS
	.align		4
.L_320:
        /*01ac*/ 	.byte	0x04, 0x28
        /*01ae*/ 	.short	(.L_322 - .L_321)


	//   ....[0]....
.L_321:
        /*01b0*/ 	.word	0x00000060


	//   ....[1]....
        /*01b4*/ 	.word	0x00000140


	//   ....[2]....
        /*01b8*/ 	.word	0x00000190


	//   ....[3]....
        /*01bc*/ 	.word	0x00000380


	//   ....[4]....
        /*01c0*/ 	.word	0x000004e0


	//   ....[5]....
        /*01c4*/ 	.word	0x00000600


	//   ....[6]....
        /*01c8*/ 	.word	0x00000760


	//   ....[7]....
        /*01cc*/ 	.word	0x00001720


	//   ....[8]....
        /*01d0*/ 	.word	0x00003c10


	//   ....[9]....
        /*01d4*/ 	.word	0x00004350


	//   ....[10]....
        /*01d8*/ 	.word	0x00004ad0


	//   ....[11]....
        /*01dc*/ 	.word	0x00005570


	//   ....[12]....
        /*01e0*/ 	.word	0x000055b0


	//   ....[13]....
        /*01e4*/ 	.word	0x00005990


	//   ....[14]....
        /*01e8*/ 	.word	0x00005a10


	//   ....[15]....
        /*01ec*/ 	.word	0x000064e0


	//   ....[16]....
        /*01f0*/ 	.word	0x00006af0


	//   ....[17]....
        /*01f4*/ 	.word	0x000070c0


	//   ....[18]....
        /*01f8*/ 	.word	0x000077c0


	//   ....[19]....
        /*01fc*/ 	.word	0x000078c0


	//   ....[20]....
        /*0200*/ 	.word	0x00007c90


	//   ....[21]....
        /*0204*/ 	.word	0x00007e30


	//   ....[22]....
        /*0208*/ 	.word	0x00008ea0


	//   ....[23]....
        /*020c*/ 	.word	0x000098b0


	//   ....[24]....
        /*0210*/ 	.word	0x00009930


	//   ....[25]....
        /*0214*/ 	.word	0x00009c30


	//   ....[26]....
        /*0218*/ 	.word	0x00009db0


	//   ....[27]....
        /*021c*/ 	.word	0x0000ae30


	//   ....[28]....
        /*0220*/ 	.word	0x0000b2a0


	//   ....[29]....
        /*0224*/ 	.word	0x0000b860


	//   ....[30]....
        /*0228*/ 	.word	0x0000bf40


	//   ....[31]....
        /*022c*/ 	.word	0x0000c010


	//   ....[32]....
        /*0230*/ 	.word	0x0000c3d0


	//   ....[33]....
        /*0234*/ 	.word	0x0000c480


	//   ....[34]....
        /*0238*/ 	.word	0x0000d620


	//   ....[35]....
        /*023c*/ 	.word	0x0000d660


	//   ....[36]....
        /*0240*/ 	.word	0x0000d6b0


	//   ....[37]....
        /*0244*/ 	.word	0x0000d6e0


	//   ....[38]....
        /*0248*/ 	.word	0x0000d700


	//   ....[39]....
        /*024c*/ 	.word	0x0000e1e0


	//   ....[40]....
        /*0250*/ 	.word	0x0000e6b0


	//   ....[41]....
        /*0254*/ 	.word	0x0000e6e0


	//   ....[42]....
        /*0258*/ 	.word	0x0000e700


	//   ....[43]....
        /*025c*/ 	.word	0x0000e720


	//   ....[44]....
        /*0260*/ 	.word	0x0000ebc0


	//   ....[45]....
        /*0264*/ 	.word	0x0000ebe0


	//   ....[46]....
        /*0268*/ 	.word	0x0000f830


	//   ....[47]....
        /*026c*/ 	.word	0x0000f850


	//   ....[48]....
        /*0270*/ 	.word	0x000108a0


	//   ....[49]....
        /*0274*/ 	.word	0x00011740


	//   ....[50]....
        /*0278*/ 	.word	0x00011fe0


	//   ....[51]....
        /*027c*/ 	.word	0x00012020


	//   ....[52]....
        /*0280*/ 	.word	0x00012090


	//   ....[53]....
        /*0284*/ 	.word	0x000120c0


	//   ....[54]....
        /*0288*/ 	.word	0x00012120


	//   ....[55]....
        /*028c*/ 	.word	0x00012150


	//   ....[56]....
        /*0290*/ 	.word	0x00012170


	//   ....[57]....
        /*0294*/ 	.word	0x000121b0


	//   ....[58]....
        /*0298*/ 	.word	0x000150a0


	//   ....[59]....
        /*029c*/ 	.word	0x00015740


	//   ....[60]....
        /*02a0*/ 	.word	0x000158b0


	//   ....[61]....
        /*02a4*/ 	.word	0x00015900


	//   ....[62]....
        /*02a8*/ 	.word	0x00015a30


	//   ....[63]....
        /*02ac*/ 	.word	0x00015aa0


	//   ....[64]....
        /*02b0*/ 	.word	0x00015b20


	//   ....[65]....
        /*02b4*/ 	.word	0x00015bd0


	//   ....[66]....
        /*02b8*/ 	.word	0x00015c50


	//   ....[67]....
        /*02bc*/ 	.word	0x00015ce0


	//   ....[68]....
        /*02c0*/ 	.word	0x000160f0


	//----- nvinfo : EIATTR_REG_RECONFIG
	.align		4
.L_322:
        /*02c4*/ 	.byte	0x01, 0x54
	.zero		2


	//----- nvinfo : EIATTR_SYSCALL_OFFSETS
	.align		4
        /*02c8*/ 	.byte	0x04, 0x46
        /*02ca*/ 	.short	(.L_324 - .L_323)


	//   ....[0]....
.L_323:
        /*02cc*/ 	.word	0x00003df0


	//   ....[1]....
        /*02d0*/ 	.word	0x00011400


	//   ....[2]....
        /*02d4*/ 	.word	0x00011540


	//   ....[3]....
        /*02d8*/ 	.word	0x00011630


	//   ....[4]....
        /*02dc*/ 	.word	0x00011c80


	//----- nvinfo : EIATTR_MBARRIER_INSTR_OFFSETS
	.align		4
.L_324:
        /*02e0*/ 	.byte	0x04, 0x39
        /*02e2*/ 	.short	(.L_326 - .L_325)


	//   ....[0]....
.L_325:
        /*02e4*/ 	.word	0x00000270
        /*02e8*/ 	.word	0x000000ff
        /*02ec*/ 	.word	0x00028c00
        /*02f0*/ 	.short	0x0100
        /*02f2*/ 	.byte	0x08
	.zero		1


	//   ....[1]....
        /*02f4*/ 	.word	0x00000280
        /*02f8*/ 	.word	0x000000ff
        /*02fc*/ 	.word	0x00028c20
        /*0300*/ 	.short	0x0100
        /*0302*/ 	.byte	0x08
	.zero		1


	//   ....[2]....
        /*0304*/ 	.word	0x00000330
        /*0308*/ 	.word	0x000000ff
        /*030c*/ 	.word	0x00028c30
        /*0310*/ 	.short	0x0100
        /*0312*/ 	.byte	0x06
	.zero		1


	//   ....[3]....
        /*0314*/ 	.word	0x00000340
        /*0318*/ 	.word	0x000000ff
        /*031c*/ 	.word	0x00028c40
        /*0320*/ 	.short	0x0100
        /*0322*/ 	.byte	0x06
	.zero		1


	//   ....[4]....
        /*0324*/ 	.word	0x00000350
        /*0328*/ 	.word	0x000000ff
        /*032c*/ 	.word	0x00028c38
        /*0330*/ 	.short	0x0100
        /*0332*/ 	.byte	0x06
	.zero		1


	//   ....[5]....
        /*0334*/ 	.word	0x00000360
        /*0338*/ 	.word	0x000000ff
        /*033c*/ 	.word	0x00028c48
        /*0340*/ 	.short	0x0100
        /*0342*/ 	.byte	0x06
	.zero		1


	//   ....[6]....
        /*0344*/ 	.word	0x00000490
        /*0348*/ 	.word	0x000000ff
        /*034c*/ 	.word	0x00028c50
        /*0350*/ 	.short	0x0100
        /*0352*/ 	.byte	0x08
	.zero		1


	//   ....[7]....
        /*0354*/ 	.word	0x000004a0
        /*0358*/ 	.word	0x000000ff
        /*035c*/ 	.word	0x00028c60
        /*0360*/ 	.short	0x0100
        /*0362*/ 	.byte	0x08
	.zero		1


	//   ....[8]....
        /*0364*/ 	.word	0x000004b0
        /*0368*/ 	.word	0x000000ff
        /*036c*/ 	.word	0x00028c58
        /*0370*/ 	.short	0x0100
        /*0372*/ 	.byte	0x08
	.zero		1


	//   ....[9]....
        /*0374*/ 	.word	0x000004c0
        /*0378*/ 	.word	0x000000ff
        /*037c*/ 	.word	0x00028c68
        /*0380*/ 	.short	0x0100
        /*0382*/ 	.byte	0x08
	.zero		1


	//   ....[10]....
        /*0384*/ 	.word	0x000005b0
        /*0388*/ 	.word	0x000000ff
        /*038c*/ 	.word	0x00028c70
        /*0390*/ 	.short	0x0100
        /*0392*/ 	.byte	0x06
	.zero		1


	//   ....[11]....
        /*0394*/ 	.word	0x000005c0
        /*0398*/ 	.word	0x000000ff
        /*039c*/ 	.word	0x00028c80
        /*03a0*/ 	.short	0x0100
        /*03a2*/ 	.byte	0x06
	.zero		1


	//   ....[12]....
        /*03a4*/ 	.word	0x000005d0
        /*03a8*/ 	.word	0x000000ff
        /*03ac*/ 	.word	0x00028c78
        /*03b0*/ 	.short	0x0100
        /*03b2*/ 	.byte	0x06
	.zero		1


	//   ....[13]....
        /*03b4*/ 	.word	0x000005e0
        /*03b8*/ 	.word	0x000000ff
        /*03bc*/ 	.word	0x00028c88
        /*03c0*/ 	.short	0x0100
        /*03c2*/ 	.byte	0x06
	.zero		1


	//   ....[14]....
        /*03c4*/ 	.word	0x00000710
        /*03c8*/ 	.word	0x000000ff
        /*03cc*/ 	.word	0x00028c90
        /*03d0*/ 	.short	0x0100
        /*03d2*/ 	.byte	0x08
	.zero		1


	//   ....[15]....
        /*03d4*/ 	.word	0x00000720
        /*03d8*/ 	.word	0x000000ff
        /*03dc*/ 	.word	0x00028ca0
        /*03e0*/ 	.short	0x0100
        /*03e2*/ 	.byte	0x08
	.zero		1


	//   ....[16]....
        /*03e4*/ 	.word	0x00000730
        /*03e8*/ 	.word	0x000000ff
        /*03ec*/ 	.word	0x00028c98
        /*03f0*/ 	.short	0x0100
        /*03f2*/ 	.byte	0x08
	.zero		1


	//   ....[17]....
        /*03f4*/ 	.word	0x00000740
        /*03f8*/ 	.word	0x000000ff
        /*03fc*/ 	.word	0x00028ca8
        /*0400*/ 	.short	0x0100
        /*0402*/ 	.byte	0x08
	.zero		1


	//   ....[18]....
        /*0404*/ 	.word	0x00000870
        /*0408*/ 	.word	0x000000ff
        /*040c*/ 	.word	0x00028cb0
        /*0410*/ 	.short	0x0100
        /*0412*/ 	.byte	0x08
	.zero		1


	//   ....[19]....
        /*0414*/ 	.word	0x00000880
        /*0418*/ 	.word	0x000000ff
        /*041c*/ 	.word	0x00028cc0
        /*0420*/ 	.short	0x0100
        /*0422*/ 	.byte	0x08
	.zero		1


	//   ....[20]....
        /*0424*/ 	.word	0x00000890
        /*0428*/ 	.word	0x000000ff
        /*042c*/ 	.word	0x00028cb8
        /*0430*/ 	.short	0x0100
        /*0432*/ 	.byte	0x08
	.zero		1


	//   ....[21]....
        /*0434*/ 	.word	0x000008a0
        /*0438*/ 	.word	0x000000ff
        /*043c*/ 	.word	0x00028cc8
        /*0440*/ 	.short	0x0100
        /*0442*/ 	.byte	0x08
	.zero		1


	//   ....[22]....
        /*0444*/ 	.word	0x000018e0
        /*0448*/ 	.word	0x000000ff
        /*044c*/ 	.word	0x00028c50
        /*0450*/ 	.short	0x010a
        /*0452*/ 	.byte	0x05
	.zero		1


	//   ....[23]....
        /*0454*/ 	.word	0x00001bd0
        /*0458*/ 	.word	0x00000002
        /*045c*/ 	.word	0x00000000
        /*0460*/ 	.short	0x0101
        /*0462*/ 	.byte	0x3f
	.zero		1


	//   ....[24]....
        /*0464*/ 	.word	0x00002520
        /*0468*/ 	.word	0x000000ff
        /*046c*/ 	.word	0x00028c50
        /*0470*/ 	.short	0x010a
        /*0472*/ 	.byte	0x07
	.zero		1


	//   ....[25]....
        /*0474*/ 	.word	0x00002560
        /*0478*/ 	.word	0x000000ff
        /*047c*/ 	.word	0x00028c50
        /*0480*/ 	.short	0x010a
        /*0482*/ 	.byte	0x07
	.zero		1


	//   ....[26]....
        /*0484*/ 	.word	0x00002730
        /*0488*/ 	.word	0x00000002
        /*048c*/ 	.word	0x00000000
        /*0490*/ 	.short	0x0101
        /*0492*/ 	.byte	0x3f
	.zero		1


	//   ....[27]....
        /*0494*/ 	.word	0x00003e20
        /*0498*/ 	.word	0x000000ff
        /*049c*/ 	.word	0x00028c00
        /*04a0*/ 	.short	0x010a
        /*04a2*/ 	.byte	0x25
	.zero		1


	//   ....[28]....
        /*04a4*/ 	.word	0x00003fb0
        /*04a8*/ 	.word	0x000000ff
        /*04ac*/ 	.word	0x00028c30
        /*04b0*/ 	.short	0x010a
        /*04b2*/ 	.byte	0x25
	.zero		1


	//   ....[29]....
        /*04b4*/ 	.word	0x00004020
        /*04b8*/ 	.word	0x000000ff
        /*04bc*/ 	.word	0x00028c30
        /*04c0*/ 	.short	0x010a
        /*04c2*/ 	.byte	0x25
	.zero		1


	//   ....[30]....
        /*04c4*/ 	.word	0x00004690
        /*04c8*/ 	.word	0x00000005
        /*04cc*/ 	.word	0x00000000
        /*04d0*/ 	.short	0x0101
        /*04d2*/ 	.byte	0x3f
	.zero		1


	//   ....[31]....
        /*04d4*/ 	.word	0x000061e0
        /*04d8*/ 	.word	0x000000ff
        /*04dc*/ 	.word	0x00028c50
        /*04e0*/ 	.short	0x010a
        /*04e2*/ 	.byte	0x25
	.zero		1


	//   ....[32]....
        /*04e4*/ 	.word	0x00006220
        /*04e8*/ 	.word	0x000000ff
        /*04ec*/ 	.word	0x00028c50
        /*04f0*/ 	.short	0x010a
        /*04f2*/ 	.byte	0x25
	.zero		1


	//   ....[33]....
        /*04f4*/ 	.word	0x00006500
        /*04f8*/ 	.word	0x0000000d
        /*04fc*/ 	.word	0x00000000
        /*0500*/ 	.short	0x0101
        /*0502*/ 	.byte	0x3f
	.zero		1


	//   ....[34]....
        /*0504*/ 	.word	0x000067f0
        /*0508*/ 	.word	0x000000ff
        /*050c*/ 	.word	0x00028c30
        /*0510*/ 	.short	0x010a
        /*0512*/ 	.byte	0x20
	.zero		1


	//   ....[35]....
        /*0514*/ 	.word	0x00006830
        /*0518*/ 	.word	0x000000ff
        /*051c*/ 	.word	0x00028c30
        /*0520*/ 	.short	0x010a
        /*0522*/ 	.byte	0x20
	.zero		1


	//   ....[36]....
        /*0524*/ 	.word	0x00006bd0
        /*0528*/ 	.word	0x000000a2
        /*052c*/ 	.word	0x00000000
        /*0530*/ 	.short	0x0101
        /*0532*/ 	.byte	0x3f
	.zero		1


	//   ....[37]....
        /*0534*/ 	.word	0x00008be0
        /*0538*/ 	.word	0x000000ff
        /*053c*/ 	.word	0x00028c50
        /*0540*/ 	.short	0x010a
        /*0542*/ 	.byte	0x20
	.zero		1


	//   ....[38]....
        /*0544*/ 	.word	0x00008c20
        /*0548*/ 	.word	0x000000ff
        /*054c*/ 	.word	0x00028c50
        /*0550*/ 	.short	0x010a
        /*0552*/ 	.byte	0x20
	.zero		1


	//   ....[39]....
        /*0554*/ 	.word	0x00008ec0
        /*0558*/ 	.word	0x0000000e
        /*055c*/ 	.word	0x00000000
        /*0560*/ 	.short	0x0101
        /*0562*/ 	.byte	0x3f
	.zero		1


	//   ....[40]....
        /*0564*/ 	.word	0x000092e0
        /*0568*/ 	.word	0x000000ff
        /*056c*/ 	.word	0x00028c30
        /*0570*/ 	.short	0x010a
        /*0572*/ 	.byte	0x1d
	.zero		1


	//   ....[41]....
        /*0574*/ 	.word	0x00009320
        /*0578*/ 	.word	0x000000ff
        /*057c*/ 	.word	0x00028c30
        /*0580*/ 	.short	0x010a
        /*0582*/ 	.byte	0x1d
	.zero		1


	//   ....[42]....
        /*0584*/ 	.word	0x0000a100
        /*0588*/ 	.word	0x00000098
        /*058c*/ 	.word	0x00000000
        /*0590*/ 	.short	0x0101
        /*0592*/ 	.byte	0x3f
	.zero		1


	//   ....[43]....
        /*0594*/ 	.word	0x0000aba0
        /*0598*/ 	.word	0x000000ff
        /*059c*/ 	.word	0x00028c50
        /*05a0*/ 	.short	0x010a
        /*05a2*/ 	.byte	0x1d
	.zero		1


	//   ....[44]....
        /*05a4*/ 	.word	0x0000abe0
        /*05a8*/ 	.word	0x000000ff
        /*05ac*/ 	.word	0x00028c50
        /*05b0*/ 	.short	0x010a
        /*05b2*/ 	.byte	0x1d
	.zero		1


	//   ....[45]....
        /*05b4*/ 	.word	0x0000ae50
        /*05b8*/ 	.word	0x0000000d
        /*05bc*/ 	.word	0x00000000
        /*05c0*/ 	.short	0x0101
        /*05c2*/ 	.byte	0x3f
	.zero		1


	//   ....[46]....
        /*05c4*/ 	.word	0x0000afe0
        /*05c8*/ 	.word	0x000000ff
        /*05cc*/ 	.word	0x00028c30
        /*05d0*/ 	.short	0x010a
        /*05d2*/ 	.byte	0x1f
	.zero		1


	//   ....[47]....
        /*05d4*/ 	.word	0x0000b020
        /*05d8*/ 	.word	0x000000ff
        /*05dc*/ 	.word	0x00028c30
        /*05e0*/ 	.short	0x010a
        /*05e2*/ 	.byte	0x1f
	.zero		1


	//   ....[48]....
        /*05e4*/ 	.word	0x0000b350
        /*05e8*/ 	.word	0x000000a2
        /*05ec*/ 	.word	0x00000000
        /*05f0*/ 	.short	0x0101
        /*05f2*/ 	.byte	0x3f
	.zero		1


	//   ....[49]....
        /*05f4*/ 	.word	0x0000d360
        /*05f8*/ 	.word	0x000000ff
        /*05fc*/ 	.word	0x00028c50
        /*0600*/ 	.short	0x010a
        /*0602*/ 	.byte	0x1f
	.zero		1


	//   ....[50]....
        /*0604*/ 	.word	0x0000d3a0
        /*0608*/ 	.word	0x000000ff
        /*060c*/ 	.word	0x00028c50
        /*0610*/ 	.short	0x010a
        /*0612*/ 	.byte	0x1f
	.zero		1


	//   ....[51]....
        /*0614*/ 	.word	0x0000d640
        /*0618*/ 	.word	0x00000010
        /*061c*/ 	.word	0x00000000
        /*0620*/ 	.short	0x0101
        /*0622*/ 	.byte	0x3f
	.zero		1


	//   ....[52]....
        /*0624*/ 	.word	0x0000e1b0
        /*0628*/ 	.word	0x000000ff
        /*062c*/ 	.word	0x00000000
        /*0630*/ 	.short	0x0101
        /*0632*/ 	.byte	0x04
	.zero		1


	//   ....[53]....
        /*0634*/ 	.word	0x00011970
        /*0638*/ 	.word	0x000000ff
        /*063c*/ 	.word	0x00028c40
        /*0640*/ 	.short	0x010a
        /*0642*/ 	.byte	0x26
	.zero		1


	//   ....[54]....
        /*0644*/ 	.word	0x00012280
        /*0648*/ 	.word	0x000000ff
        /*064c*/ 	.word	0x00028c00
        /*0650*/ 	.short	0x0107
        /*0652*/ 	.byte	0x26
	.zero		1


	//   ....[55]....
        /*0654*/ 	.word	0x000122c0
        /*0658*/ 	.word	0x000000ff
        /*065c*/ 	.word	0x00028c00
        /*0660*/ 	.short	0x0101
        /*0662*/ 	.byte	0x26
	.zero		1


	//   ....[56]....
        /*0664*/ 	.word	0x000122d0
        /*0668*/ 	.word	0x000000ff
        /*066c*/ 	.word	0x00028c20
        /*0670*/ 	.short	0x010a
        /*0672*/ 	.byte	0x26
	.zero		1


	//   ....[57]....
        /*0674*/ 	.word	0x00012330
        /*0678*/ 	.word	0x000000ff
        /*067c*/ 	.word	0x00028c60
        /*0680*/ 	.short	0x010a
        /*0682*/ 	.byte	0x26
	.zero		1


	//   ....[58]....
        /*0684*/ 	.word	0x00012ef0
        /*0688*/ 	.word	0x000000ff
        /*068c*/ 	.word	0x00028c48
        /*0690*/ 	.short	0x010a
        /*0692*/ 	.byte	0x26
	.zero		1


	//   ....[59]....
        /*0694*/ 	.word	0x000130c0
        /*0698*/ 	.word	0x000000ff
        /*069c*/ 	.word	0x00028c68
        /*06a0*/ 	.short	0x010a
        /*06a2*/ 	.byte	0x26
	.zero		1


	//   ....[60]....
        /*06a4*/ 	.word	0x00013a70
        /*06a8*/ 	.word	0x000000ff
        /*06ac*/ 	.word	0x00028c40
        /*06b0*/ 	.short	0x010a
        /*06b2*/ 	.byte	0x26
	.zero		1


	//   ....[61]....
        /*06b4*/ 	.word	0x00013c50
        /*06b8*/ 	.word	0x000000ff
        /*06bc*/ 	.word	0x00028c60
        /*06c0*/ 	.short	0x010a
        /*06c2*/ 	.byte	0x26
	.zero		1


	//   ....[62]....
        /*06c4*/ 	.word	0x00014630
        /*06c8*/ 	.word	0x000000ff
        /*06cc*/ 	.word	0x00028c48
        /*06d0*/ 	.short	0x010a
        /*06d2*/ 	.byte	0x26
	.zero		1


	//   ....[63]....
        /*06d4*/ 	.word	0x00014810
        /*06d8*/ 	.word	0x000000ff
        /*06dc*/ 	.word	0x00028c68
        /*06e0*/ 	.short	0x010a
        /*06e2*/ 	.byte	0x26
	.zero		1


	//   ....[64]....
        /*06e4*/ 	.word	0x00015030
        /*06e8*/ 	.word	0x00000002
        /*06ec*/ 	.word	0x00028c20
        /*06f0*/ 	.short	0x010a
        /*06f2*/ 	.byte	0x3f
	.zero		1


	//   ....[65]....
        /*06f4*/ 	.word	0x000151b0
        /*06f8*/ 	.word	0x00000007
        /*06fc*/ 	.word	0x00000000
        /*0700*/ 	.short	0x010a
        /*0702*/ 	.byte	0x3f
	.zero		1


	//   ....[66]....
        /*0704*/ 	.word	0x00015220
        /*0708*/ 	.word	0x00000005
        /*070c*/ 	.word	0x00000000
        /*0710*/ 	.short	0x010a
        /*0712*/ 	.byte	0x3f
	.zero		1


	//   ....[67]....
        /*0714*/ 	.word	0x00015280
        /*0718*/ 	.word	0x00000005
        /*071c*/ 	.word	0x00000000
        /*0720*/ 	.short	0x010a
        /*0722*/ 	.byte	0x3f
	.zero		1


	//   ....[68]....
        /*0724*/ 	.word	0x000152b0
        /*0728*/ 	.word	0x00000003
        /*072c*/ 	.word	0x00000000
        /*0730*/ 	.short	0x010a
        /*0732*/ 	.byte	0x3f
	.zero		1


	//   ....[69]....
        /*0734*/ 	.word	0x00015320
        /*0738*/ 	.word	0x00000005
        /*073c*/ 	.word	0x00028c50
        /*0740*/ 	.short	0x010a
        /*0742*/ 	.byte	0x3f
	.zero		1


	//   ....[70]....
        /*0744*/ 	.word	0x00015380
        /*0748*/ 	.word	0x00000005
        /*074c*/ 	.word	0x00028c50
        /*0750*/ 	.short	0x010a
        /*0752*/ 	.byte	0x3f
	.zero		1


	//   ....[71]....
        /*0754*/ 	.word	0x000153e0
        /*0758*/ 	.word	0x00000009
        /*075c*/ 	.word	0x00028c00
        /*0760*/ 	.short	0x010a
        /*0762*/ 	.byte	0x3f
	.zero		1


	//   ....[72]....
        /*0764*/ 	.word	0x00015440
        /*0768*/ 	.word	0x00000005
        /*076c*/ 	.word	0x00028c30
        /*0770*/ 	.short	0x010a
        /*0772*/ 	.byte	0x3f
	.zero		1


	//   ....[73]....
        /*0774*/ 	.word	0x00015490
        /*0778*/ 	.word	0x0000000d
        /*077c*/ 	.word	0x00028c50
        /*0780*/ 	.short	0x010a
        /*0782*/ 	.byte	0x3f
	.zero		1


	//   ....[74]....
        /*0784*/ 	.word	0x000154f0
        /*0788*/ 	.word	0x0000000e
        /*078c*/ 	.word	0x00028c30
        /*0790*/ 	.short	0x010a
        /*0792*/ 	.byte	0x3f
	.zero		1


	//   ....[75]....
        /*0794*/ 	.word	0x00015540
        /*0798*/ 	.word	0x0000000e
        /*079c*/ 	.word	0x00028c50
        /*07a0*/ 	.short	0x010a
        /*07a2*/ 	.byte	0x3f
	.zero		1


	//   ....[76]....
        /*07a4*/ 	.word	0x000155a0
        /*07a8*/ 	.word	0x00000006
        /*07ac*/ 	.word	0x00028c30
        /*07b0*/ 	.short	0x010a
        /*07b2*/ 	.byte	0x3f
	.zero		1


	//   ....[77]....
        /*07b4*/ 	.word	0x000155f0
        /*07b8*/ 	.word	0x000000c0
        /*07bc*/ 	.word	0x00028c50
        /*07c0*/ 	.short	0x010a
        /*07c2*/ 	.byte	0x3f
	.zero		1


	//   ....[78]....
        /*07c4*/ 	.word	0x00015650
        /*07c8*/ 	.word	0x00000006
        /*07cc*/ 	.word	0x00028c30
        /*07d0*/ 	.short	0x010a
        /*07d2*/ 	.byte	0x3f
	.zero		1


	//   ....[79]....
        /*07d4*/ 	.word	0x000156a0
        /*07d8*/ 	.word	0x00000010
        /*07dc*/ 	.word	0x00028c50
        /*07e0*/ 	.short	0x010a
        /*07e2*/ 	.byte	0x3f
	.zero		1


	//   ....[80]....
        /*07e4*/ 	.word	0x00015800
        /*07e8*/ 	.word	0x00000003
        /*07ec*/ 	.word	0x00028c40
        /*07f0*/ 	.short	0x010a
        /*07f2*/ 	.byte	0x3f
	.zero		1


	//   ....[81]....
        /*07f4*/ 	.word	0x00015d20
        /*07f8*/ 	.word	0x00000003
        /*07fc*/ 	.word	0x00028c20
        /*0800*/ 	.short	0x010a
        /*0802*/ 	.byte	0x3f
	.zero		1


	//   ....[82]....
        /*0804*/ 	.word	0x00015d80
        /*0808*/ 	.word	0x00000003
        /*080c*/ 	.word	0x00028c60
        /*0810*/ 	.short	0x010a
        /*0812*/ 	.byte	0x3f
	.zero		1


	//   ....[83]....
        /*0814*/ 	.word	0x00015de0
        /*0818*/ 	.word	0x00000003
        /*081c*/ 	.word	0x00028c48
        /*0820*/ 	.short	0x010a
        /*0822*/ 	.byte	0x3f
	.zero		1


	//   ....[84]....
        /*0824*/ 	.word	0x00015e40
        /*0828*/ 	.word	0x00000003
        /*082c*/ 	.word	0x00028c68
        /*0830*/ 	.short	0x010a
        /*0832*/ 	.byte	0x3f
	.zero		1


	//   ....[85]....
        /*0834*/ 	.word	0x00015ea0
        /*0838*/ 	.word	0x00000003
        /*083c*/ 	.word	0x00028c40
        /*0840*/ 	.short	0x010a
        /*0842*/ 	.byte	0x3f
	.zero		1


	//   ....[86]....
        /*0844*/ 	.word	0x00015f00
        /*0848*/ 	.word	0x00000003
        /*084c*/ 	.word	0x00028c60
        /*0850*/ 	.short	0x010a
        /*0852*/ 	.byte	0x3f
	.zero		1


	//   ....[87]....
        /*0854*/ 	.word	0x00015f60
        /*0858*/ 	.word	0x00000003
        /*085c*/ 	.word	0x00028c48
        /*0860*/ 	.short	0x010a
        /*0862*/ 	.byte	0x3f
	.zero		1


	//   ....[88]....
        /*0864*/ 	.word	0x00015fc0
        /*0868*/ 	.word	0x00000003
        /*086c*/ 	.word	0x00028c68
        /*0870*/ 	.short	0x010a
        /*0872*/ 	.byte	0x3f
	.zero		1


	//   ....[89]....
        /*0874*/ 	.word	0x00016010
        /*0878*/ 	.word	0x00000002
        /*087c*/ 	.word	0x00028c20
        /*0880*/ 	.short	0x010a
        /*0882*/ 	.byte	0x3f
	.zero		1


	//   ....[90]....
        /*0884*/ 	.word	0x000161b0
        /*0888*/ 	.word	0x00000007
        /*088c*/ 	.word	0x00000000
        /*0890*/ 	.short	0x010a
        /*0892*/ 	.byte	0x3f
	.zero		1


	//   ....[91]....
        /*0894*/ 	.word	0x00016200
        /*0898*/ 	.word	0x00000005
        /*089c*/ 	.word	0x00000000
        /*08a0*/ 	.short	0x010a
        /*08a2*/ 	.byte	0x3f
	.zero		1


	//   ....[92]....
        /*08a4*/ 	.word	0x00016250
        /*08a8*/ 	.word	0x00000005
        /*08ac*/ 	.word	0x00000000
        /*08b0*/ 	.short	0x010a
        /*08b2*/ 	.byte	0x3f
	.zero		1


	//----- nvinfo : EIATTR_NUM_MBARRIERS
	.align		4
.L_326:
        /*08b4*/ 	.byte	0x03, 0x38
        /*08b6*/ 	.short	0x0016


	//----- nvinfo : EIATTR_EXIT_INSTR_OFFSETS
	.align		4
        /*08b8*/ 	.byte	0x04, 0x1c
        /*08ba*/ 	.short	(.L_328 - .L_327)


	//   ....[0]....
.L_327:
        /*08bc*/ 	.word	0x00015300


	//----- nvinfo : EIATTR_MAX_THREADS
	.align		4
.L_328:
        /*08c0*/ 	.byte	0x04, 0x05
        /*08c2*/ 	.short	(.L_330 - .L_329)
.L_329:
        /*08c4*/ 	.word	0x00000180
        /*08c8*/ 	.word	0x00000001
        /*08cc*/ 	.word	0x00000001


	//----- nvinfo : EIATTR_CRS_STACK_SIZE
	.align		4
.L_330:
        /*08d0*/ 	.byte	0x04, 0x1e
        /*08d2*/ 	.short	(.L_332 - .L_331)
.L_331:
        /*08d4*/ 	.word	0x00000000


	//----- nvinfo : EIATTR_CBANK_PARAM_SIZE
	.align		4
.L_332:
        /*08d8*/ 	.byte	0x03, 0x19
        /*08da*/ 	.short	0x0a70


	//----- nvinfo : EIATTR_PARAM_CBANK
	.align		4
        /*08dc*/ 	.byte	0x04, 0x0a
        /*08de*/ 	.short	(.L_334 - .L_333)
	.align		4
.L_333:
        /*08e0*/ 	.word	index@(.nv.constant0._ZN7cutlass13device_kernelIN5flash11enable_sm90INS1_16FlashAttnFwdSm90INS1_25CollectiveMainloopFwdSm90ILi2EN4cute5tupleIJNS5_1CILi1EEES8_S8_EEENS6_IJNS7_ILi64EEESA_SA_EEELi512ENS_6half_tEfNS_4arch4Sm90ELb0ELb1ELb1ELb0ELb0ELb0ELb0ELb0ELb0ELb1ELb1ELb0EEENS1_21CollectiveEpilogueFwdINS6_IJSA_NS7_ILi512EEESA_EEES9_SC_SE_Li256ELb0ELb1ELb1ELb0EEENS1_19SingleTileSchedulerILb0ELb1ELb1ELi64EEEEEEEEEvNT_6ParamsE)
        /*08e4*/ 	.short	0x0210
        /*08e6*/ 	.short	0x0a70


	//----- nvinfo : EIATTR_SW_WAR
	.align		4
.L_334:
        /*08e8*/ 	.byte	0x04, 0x36
        /*08ea*/ 	.short	(.L_336 - .L_335)
.L_335:
        /*08ec*/ 	.word	0x00000008
.L_336:


//--------------------- .nv.info._ZN7cutlass13device_kernelIN5flash11enable_sm90INS1_16FlashAttnFwdSm90INS1_25CollectiveMainloopFwdSm90ILi2EN4cute5tupleIJNS5_1CILi1EEES8_S8_EEENS6_IJNS7_ILi64EEESA_SA_EEELi512ENS_6half_tEfNS_4arch4Sm90ELb0ELb1ELb1ELb0ELb0ELb0ELb1ELb0ELb0ELb1ELb1ELb0EEENS1_21CollectiveEpilogueFwdINS6_IJSA_NS7_ILi512EEESA_EEES9_SC_SE_Li256ELb0ELb1ELb1ELb0EEENS1_19SingleTileSchedulerILb0ELb1ELb1ELi64EEEEEEEEEvNT_6ParamsE --------------------------
	.section	.nv.info._ZN7cutlass13device_kernelIN5flash11enable_sm90INS1_16FlashAttnFwdSm90INS1_25CollectiveMainloopFwdSm90ILi2EN4cute5tupleIJNS5_1CILi1EEES8_S8_EEENS6_IJNS7_ILi64EEESA_SA_EEELi512ENS_6half_tEfNS_4arch4Sm90ELb0ELb1ELb1ELb0ELb0ELb0ELb1ELb0ELb0ELb1ELb1ELb0EEENS1_21CollectiveEpilogueFwdINS6_IJSA_NS7_ILi512EEESA_EEES9_SC_SE_Li256ELb0ELb1ELb1ELb0EEENS1_19SingleTileSchedulerILb0ELb1ELb1ELi64EEEEEEEEEvNT_6ParamsE,"",@"SHT_CUDA_INFO"
	.sectionflags	@""
	.align	4


	//----- nvinfo : EIATTR_CUDA_API_VERSION
	.align		4
        /*0000*/ 	.byte	0x04, 0x37
        /*0002*/ 	.short	(.L_338 - .L_337)
.L_337:
        /*0004*/ 	.word	0x00000082


	//----- nvinfo : EIATTR_KPARAM_INFO
	.align		4
.L_338:
        /*0008*/ 	.byte	0x04, 0x17
        /*000a*/ 	.short	(.L_340 - .L_339)
.L_339:
        /*000c*/ 	.word	0x00000000
        /*0010*/ 	.short	0x0000
        /*0012*/ 	.short	0x0070
        /*0014*/ 	.byte	0x00, 0xf0, 0x01, 0x2c


	//----- nvinfo : EIATTR_SPARSE_MMA_MASK
	.align		4
.L_340:
        /*0018*/ 	.byte	0x03, 0x50
        /*001a*/ 	.short	0x0000


	//----- nvinfo : EIATTR_MAXREG_COUNT
	.align		4
        /*001c*/ 	.byte	0x03, 0x1b
        /*001e*/ 	.short	0x00a8


	//----- nvinfo : EIATTR_NUM_BARRIERS
	.align		4
        /*0020*/ 	.byte	0x02, 0x4c
        /*0022*/ 	.byte	0x10
	.zero		1


	//----- nvinfo : EIATTR_EXTERNS
	.align		4
        /*0024*/ 	.byte	0x04, 0x0f
        /*0026*/ 	.short	(.L_342 - .L_341)


	//   ....[0]....
	.align		4
.L_341:
        /*0028*/ 	.word	index@(__assertfail)


	//----- nvinfo : EIATTR_ANNOTATIONS
	.align		4
.L_342:
        /*002c*/ 	.byte	0x04, 0x55
        /*002e*/ 	.short	(.L_344 - .L_343)


	//   ....[0]....
.L_343:
        /* <DEDUP_REMOVED lines=19> */


	//----- nvinfo : EIATTR_MERCURY_ISA_VERSION
	.align		4
.L_344:
        /*0150*/ 	.byte	0x03, 0x5f
        /*0152*/ 	.short	0x0101


	//----- nvinfo : EIATTR_INT_WARP_WIDE_INSTR_OFFSETS
	.align		4
        /*0154*/ 	.byte	0x04, 0x31
        /*0156*/ 	.short	(.L_346 - .L_345)


	//   ....[0]....
.L_345:
        /*0158*/ 	.word	0x00000160


	//   ....[1]....
        /*015c*/ 	.word	0x000001a0


	//   ....[2]....
        /*0160*/ 	.word	0x00000210


	//   ....[3]....
        /*0164*/ 	.word	0x00000280


	//----- nvinfo : EIATTR_COOP_GROUP_MASK_REGIDS
	.align		4
.L_346:
        /*0168*/ 	.byte	0x04, 0x29
        /*016a*/ 	.short	(.L_348 - .L_347)


	//   ....[0]....
.L_347:
        /*016c*/ 	.word	0xffffffff


	//   ....[1]....
        /*0170*/ 	.word	0xffffffff


	//   ....[2]....
        /*0174*/ 	.word	0xffffffff


	//   ....[3]....
        /*0178*/ 	.word	0xffffffff


	//   ....[4]....
        /*017c*/ 	.word	0xffffffff


	//   ....[5]....
        /*0180*/ 	.word	0xffffffff


	//   ....[6]....
        /*0184*/ 	.word	0xffffffff


	//   ....[7]....
        /*0188*/ 	.word	0xffffffff


	//   ....[8]....
        /*018c*/ 	.word	0xffffffff


	//   ....[9]....
        /*0190*/ 	.word	0xffffffff


	//   ....[10]....
        /*0194*/ 	.word	0xffffffff


	//   ....[11]....
        /*0198*/ 	.word	0xffffffff


	//   ....[12]....
        /*019c*/ 	.word	0xffffffff


	//   ....[13]....
        /*01a0*/ 	.word	0xffffffff


	//   ....[14]....
        /*01a4*/ 	.word	0xffffffff


	//   ....[15]....
        /*01a8*/ 	.word	0xffffffff


	//   ....[16]....
        /*01ac*/ 	.word	0xffffffff


	//   ....[17]....
        /*01b0*/ 	.word	0xffffffff


	//   ....[18]....
        /*01b4*/ 	.word	0xffffffff


	//   ....[19]....
        /*01b8*/ 	.word	0xffffffff


	//   ....[20]....
        /*01bc*/ 	.word	0xffffffff


	//   ....[21]....
        /*01c0*/ 	.word	0xffffffff


	//   ....[22]....
        /*01c4*/ 	.word	0xffffffff


	//   ....[23]....
        /*01c8*/ 	.word	0xffffffff


	//   ....[24]....
        /*01cc*/ 	.word	0xffffffff


	//   ....[25]....
        /*01d0*/ 	.word	0xffffffff


	//   ....[26]....
        /*01d4*/ 	.word	0xffffffff


	//   ....[27]....
        /*01d8*/ 	.word	0xffffffff


	//   ....[28]....
        /*01dc*/ 	.word	0xffffffff


	//   ....[29]....
        /*01e0*/ 	.word	0xffffffff


	//   ....[30]....
        /*01e4*/ 	.word	0xffffffff


	//   ....[31]....
        /*01e8*/ 	.word	0xffffffff


	//   ....[32]....
        /*01ec*/ 	.word	0xffffffff


	//   ....[33]....
        /*01f0*/ 	.word	0xffffffff


	//   ....[34]....
        /*01f4*/ 	.word	0xffffffff


	//   ....[35]....
        /*01f8*/ 	.word	0xffffffff


	//   ....[36]....
        /*01fc*/ 	.word	0xffffffff


	//   ....[37]....
        /*0200*/ 	.word	0xffffffff


	//   ....[38]....
        /*0204*/ 	.word	0xffffffff


	//   ....[39]....
        /*0208*/ 	.word	0xffffffff


	//   ....[40]....
        /*020c*/ 	.word	0xffffffff


	//   ....[41]....
        /*0210*/ 	.word	0xffffffff


	//   ....[42]....
        /*0214*/ 	.word	0xffffffff


	//   ....[43]....
        /*0218*/ 	.word	0xffffffff


	//   ....[44]....
        /*021c*/ 	.word	0xffffffff


	//   ....[45]....
        /*0220*/ 	.word	0xffffffff


	//   ....[46]....
        /*0224*/ 	.word	0xffffffff


	//   ....[47]....
        /*0228*/ 	.word	0xffffffff


	//   ....[48]....
        /*022c*/ 	.word	0xffffffff


	//   ....[49]....
        /*0230*/ 	.word	0xffffffff


	//   ....[50]....
        /*0234*/ 	.word	0xffffffff


	//   ....[51]....
        /*0238*/ 	.word	0xffffffff


	//   ....[52]....
        /*023c*/ 	.word	0xffffffff


	//   ....[53]....
        /*0240*/ 	.word	0xffffffff


	//   ....[54]....
        /*0244*/ 	.word	0xffffffff


	//   ....[55]....
        /*0248*/ 	.word	0xffffffff


	//   ....[56]....
        /*024c*/ 	.word	0xffffffff


	//   ....[57]....
        /*0250*/ 	.word	0xffffffff


	//   ....[58]....
        /*0254*/ 	.word	0xffffffff


	//   ....[59]....
        /*0258*/ 	.word	0xffffffff


	//   ....[60]....
        /*025c*/ 	.word	0xffffffff


	//   ....[61]....
        /*0260*/ 	.word	0xffffffff


	//   ....[62]....
        /*0264*/ 	.word	0xffffffff


	//   ....[63]....
        /*0268*/ 	.word	0x0500000f


	//   ....[64]....
        /*026c*/ 	.word	0x0500000f


	//   ....[65]....
        /*0270*/ 	.word	0x0500000f


	//   ....[66]....
        /*0274*/ 	.word	0x0500000f


	//   ....[67]....
        /*0278*/ 	.word	0x0500000f


	//   ....[68]....
        /*027c*/ 	.word	0x0500000f


	//   ....[69]....
        /*0280*/ 	.word	0x0500000f


	//   ....[70]....
        /*0284*/ 	.word	0x0500000f


	//   ....[71]....
        /*0288*/ 	.word	0x0500000f


	//   ....[72]....
        /*028c*/ 	.word	0x0500000f


	//   ....[73]....
        /*0290*/ 	.word	0x0500000f


	//   ....[74]....
        /*0294*/ 	.word	0x0500000f


	//   ....[75]....
        /*0298*/ 	.word	0x0500000f


	//   ....[76]....
        /*029c*/ 	.word	0x0500000f


	//   ....[77]....
        /*02a0*/ 	.word	0x0500000f


	//   ....[78]....
        /*02a4*/ 	.word	0x0500000f


	//   ....[79]....
        /*02a8*/ 	.word	0x0500000f


	//   ....[80]....
        /*02ac*/ 	.word	0x0500000f


	//   ....[81]....
        /*02b0*/ 	.word	0xffffffff


	//   ....[82]....
        /*02b4*/ 	.word	0xffffffff


	//   ....[83]....
        /*02b8*/ 	.word	0xffffffff


	//   ....[84]....
        /*02bc*/ 	.word	0xffffffff


	//   ....[85]....
        /*02c0*/ 	.word	0xffffffff


	//   ....[86]....
        /*02c4*/ 	.word	0xffffffff


	//   ....[87]....
        /*02c8*/ 	.word	0xffffffff


	//   ....[88]....
        /*02cc*/ 	.word	0xffffffff


	//----- nvinfo : EIATTR_COOP_GROUP_INSTR_OFFSETS
	.align		4
.L_348:
        /*02d0*/ 	.byte	0x04, 0x28
        /*02d2*/ 	.short	(.L_350 - .L_349)


	//   ....[0]....
.L_349:
        /*02d4*/ 	.word	0x000000a0


	//   ....[1]....
        /*02d8*/ 	.word	0x00000170


	//   ....[2]....
        /*02dc*/ 	.word	0x00000220


	//   ....[3]....
        /*02e0*/ 	.word	0x000003c0


	//   ....[4]....
        /*02e4*/ 	.word	0x00000520


	//   ....[5]....
        /*02e8*/ 	.word	0x00000640


	//   ....[6]....
        /*02ec*/ 	.word	0x000007a0


	//   ....[7]....
        /*02f0*/ 	.word	0x00002080


	//   ....[8]....
        /*02f4*/ 	.word	0x00009e90


	//   ....[9]....
        /*02f8*/ 	.word	0x0000c0e0


	//   ....[10]....
        /*02fc*/ 	.word	0x0000d1e0


	//   ....[11]....
        /*0300*/ 	.word	0x0000d760


	//   ....[12]....
        /*0304*/ 	.word	0x0000e370


	//   ....[13]....
        /*0308*/ 	.word	0x0000e3c0


	//   ....[14]....
        /*030c*/ 	.word	0x0000e400


	//   ....[15]....
        /*0310*/ 	.word	0x0000e420


	//   ....[16]....
        /*0314*/ 	.word	0x00012b30


	//   ....[17]....
        /*0318*/ 	.word	0x00014220


	//   ....[18]....
        /*031c*/ 	.word	0x000156f0


	//   ....[19]....
        /*0320*/ 	.word	0x00015730


	//   ....[20]....
        /*0324*/ 	.word	0x00015770


	//   ....[21]....
        /*0328*/ 	.word	0x00015790


	//   ....[22]....
        /*032c*/ 	.word	0x00019e20


	//   ....[23]....
        /*0330*/ 	.word	0x0001b3f0


	//   ....[24]....
        /*0334*/ 	.word	0x0001c6c0


	//   ....[25]....
        /*0338*/ 	.word	0x0001cc40


	//   ....[26]....
        /*033c*/ 	.word	0x0001d770


	//   ....[27]....
        /*0340*/ 	.word	0x0001d800


	//   ....[28]....
        /*0344*/ 	.word	0x0001d8c0


	//   ....[29]....
        /*0348*/ 	.word	0x0001d8e0


	//   ....[30]....
        /*034c*/ 	.word	0x000246a0


	//   ....[31]....
        /*0350*/ 	.word	0x000247e0


	//   ....[32]....
        /*0354*/ 	.word	0x00024800


	//   ....[33]....
        /*0358*/ 	.word	0x00024840


	//   ....[34]....
        /*035c*/ 	.word	0x00024860


	//   ....[35]....
        /*0360*/ 	.word	0x00025d70


	//   ....[36]....
        /*0364*/ 	.word	0x000262b0


	//   ....[37]....
        /*0368*/ 	.word	0x000262d0


	//   ....[38]....
        /*036c*/ 	.word	0x000262e0


	//   ....[39]....
        /*0370*/ 	.word	0x000262f0


	//   ....[40]....
        /*0374*/ 	.word	0x00026670


	//   ....[41]....
        /*0378*/ 	.word	0x000266c0


	//   ....[42]....
        /*037c*/ 	.word	0x00027530


	//   ....[43]....
        /*0380*/ 	.word	0x00027550


	//   ....[44]....
        /*0384*/ 	.word	0x00028730


	//   ....[45]....
        /*0388*/ 	.word	0x000295b0


	//   ....[46]....
        /*038c*/ 	.word	0x00029e70


	//   ....[47]....
        /*0390*/ 	.word	0x00029ea0


	//   ....[48]....
        /*0394*/ 	.word	0x00029fb0


	//   ....[49]....
        /*0398*/ 	.word	0x00029fd0


	//   ....[50]....
        /*039c*/ 	.word	0x0002a050


	//   ....[51]....
        /*03a0*/ 	.word	0x0002a070


	//   ....[52]....
        /*03a4*/ 	.word	0x0002a080


	//   ....[53]....
        /*03a8*/ 	.word	0x0002a090


	//   ....[54]....
        /*03ac*/ 	.word	0x0002a960


	//   ....[55]....
        /*03b0*/ 	.word	0x0002aa20


	//   ....[56]....
        /*03b4*/ 	.word	0x0002aa40


	//   ....[57]....
        /*03b8*/ 	.word	0x0002ab60


	//   ....[58]....
        /*03bc*/ 	.word	0x0002ad30


	//   ....[59]....
        /*03c0*/ 	.word	0x0002ad40


	//   ....[60]....
        /*03c4*/ 	.word	0x0002ae90


	//   ....[61]....
        /*03c8*/ 	.word	0x0002aea0


	//   ....[62]....
        /*03cc*/ 	.word	0x0002df10


	//   ....[63]....
        /*03d0*/ 	.word	0x0002e400


	//   ....[64]....
        /*03d4*/ 	.word	0x0002e570


	//   ....[65]....
        /*03d8*/ 	.word	0x0002e5d0


	//   ....[66]....
        /*03dc*/ 	.word	0x0002e690


	//   ....[67]....
        /*03e0*/ 	.word	0x0002e7a0


	//   ....[68]....
        /*03e4*/ 	.word	0x0002e810


	//   ....[69]....
        /*03e8*/ 	.word	0x0002e900


	//   ....[70]....
        /*03ec*/ 	.word	0x0002e970


	//   ....[71]....
        /*03f0*/ 	.word	0x0002ea10


	//   ....[72]....
        /*03f4*/ 	.word	0x0002eaf0


	//   ....[73]....
        /*03f8*/ 	.word	0x0002ebb0


	//   ....[74]....
        /*03fc*/ 	.word	0x0002ef10


	//   ....[75]....
        /*0400*/ 	.word	0x0002ef60


	//   ....[76]....
        /*0404*/ 	.word	0x0002f0b0


	//   ....[77]....
        /*0408*/ 	.word	0x0002f1c0


	//   ....[78]....
        /*040c*/ 	.word	0x0002f360


	//   ....[79]....
        /*0410*/ 	.word	0x0002f460


	//   ....[80]....
        /*0414*/ 	.word	0x0002f8b0


	//   ....[81]....
        /*0418*/ 	.word	0x000317d0


	//   ....[82]....
        /*041c*/ 	.word	0x00032ec0


	//   ....[83]....
        /*0420*/ 	.word	0x000335d0


	//   ....[84]....
        /*0424*/ 	.word	0x00034300


	//   ....[85]....
        /*0428*/ 	.word	0x00034350


	//   ....[86]....
        /*042c*/ 	.word	0x00034370


	//   ....[87]....
        /*0430*/ 	.word	0x00034380


	//   ....[88]....
        /*0434*/ 	.word	0x0003efd0


	//----- nvinfo : EIATTR_REG_RECONFIG
	.align		4
.L_350:
        /*0438*/ 	.byte	0x01, 0x54
	.zero		2


	//----- nvinfo : EIATTR_SYSCALL_OFFSETS
	.align		4
        /*043c*/ 	.byte	0x04, 0x46
        /*043e*/ 	.short	(.L_352 - .L_351)


	//   ....[0]....
.L_351:
        /*0440*/ 	.word	0x0000a1b0


	//   ....[1]....
        /*0444*/ 	.word	0x00029240


	//   ....[2]....
        /*0448*/ 	.word	0x00029380


	//   ....[3]....
        /*044c*/ 	.word	0x00029470


	//   ....[4]....
        /*0450*/ 	.word	0x00029b10


	//   ....[5]....
        /*0454*/ 	.word	0x0002a3a0


	//----- nvinfo : EIATTR_MBARRIER_INSTR_OFFSETS
	.align		4
.L_352:
        /*0458*/ 	.byte	0x04, 0x39
        /*045a*/ 	.short	(.L_354 - .L_353)


	//   ....[0]....
.L_353:
        /*045c*/ 	.word	0x000002a0
        /*0460*/ 	.word	0x000000ff
        /*0464*/ 	.word	0x00038800
        /*0468*/ 	.short	0x0100
        /*046a*/ 	.byte	0x08
	.zero		1


	//   ....[1]....
        /*046c*/ 	.word	0x000002b0
        /*0470*/ 	.word	0x000000ff
        /*0474*/ 	.word	0x00038810
        /*0478*/ 	.short	0x0100
        /*047a*/ 	.byte	0x08
	.zero		1


	//   ....[2]....
        /*047c*/ 	.word	0x000002c0
        /*0480*/ 	.word	0x000000ff
        /*0484*/ 	.word	0x00038820
        /*0488*/ 	.short	0x0100
        /*048a*/ 	.byte	0x08
	.zero		1


	//   ....[3]....
        /*048c*/ 	.word	0x00000370
        /*0490*/ 	.word	0x000000ff
        /*0494*/ 	.word	0x00038830
        /*0498*/ 	.short	0x0100
        /*049a*/ 	.byte	0x06
	.zero		1


	//   ....[4]....
        /*049c*/ 	.word	0x00000380
        /*04a0*/ 	.word	0x000000ff
        /*04a4*/ 	.word	0x00038840
        /*04a8*/ 	.short	0x0100
        /*04aa*/ 	.byte	0x06
	.zero		1


	//   ....[5]....
        /*04ac*/ 	.word	0x00000390
        /*04b0*/ 	.word	0x000000ff
        /*04b4*/ 	.word	0x00038838
        /*04b8*/ 	.short	0x0100
        /*04ba*/ 	.byte	0x06
	.zero		1


	//   ....[6]....
        /*04bc*/ 	.word	0x000003a0
        /*04c0*/ 	.word	0x000000ff
        /*04c4*/ 	.word	0x00038848
        /*04c8*/ 	.short	0x0100
        /*04ca*/ 	.byte	0x06
	.zero		1


	//   ....[7]....
        /*04cc*/ 	.word	0x000004d0
        /*04d0*/ 	.word	0x000000ff
        /*04d4*/ 	.word	0x00038850
        /*04d8*/ 	.short	0x0100
        /*04da*/ 	.byte	0x08
	.zero		1


	//   ....[8]....
        /*04dc*/ 	.word	0x000004e0
        /*04e0*/ 	.word	0x000000ff
        /*04e4*/ 	.word	0x00038860
        /*04e8*/ 	.short	0x0100
        /*04ea*/ 	.byte	0x08
	.zero		1


	//   ....[9]....
        /*04ec*/ 	.word	0x000004f0
        /*04f0*/ 	.word	0x000000ff
        /*04f4*/ 	.word	0x00038858
        /*04f8*/ 	.short	0x0100
        /*04fa*/ 	.byte	0x08
	.zero		1


	//   ....[10]....
        /*04fc*/ 	.word	0x00000500
        /*0500*/ 	.word	0x000000ff
        /*0504*/ 	.word	0x00038868
        /*0508*/ 	.short	0x0100
        /*050a*/ 	.byte	0x08
	.zero		1


	//   ....[11]....
        /*050c*/ 	.word	0x000005f0
        /*0510*/ 	.word	0x000000ff
        /*0514*/ 	.word	0x00038870
        /*0518*/ 	.short	0x0100
        /*051a*/ 	.byte	0x06
	.zero		1


	//   ....[12]....
        /*051c*/ 	.word	0x00000600
        /*0520*/ 	.word	0x000000ff
        /*0524*/ 	.word	0x00038880
        /*0528*/ 	.short	0x0100
        /*052a*/ 	.byte	0x06
	.zero		1


	//   ....[13]....
        /*052c*/ 	.word	0x00000610
        /*0530*/ 	.word	0x000000ff
        /*0534*/ 	.word	0x00038878
        /*0538*/ 	.short	0x0100
        /*053a*/ 	.byte	0x06
	.zero		1


	//   ....[14]....
        /*053c*/ 	.word	0x00000620
        /*0540*/ 	.word	0x000000ff
        /*0544*/ 	.word	0x00038888
        /*0548*/ 	.short	0x0100
        /*054a*/ 	.byte	0x06
	.zero		1


	//   ....[15]....
        /*054c*/ 	.word	0x00000750
        /*0550*/ 	.word	0x000000ff
        /*0554*/ 	.word	0x00038890
        /*0558*/ 	.short	0x0100
        /*055a*/ 	.byte	0x08
	.zero		1


	//   ....[16]....
        /*055c*/ 	.word	0x00000760
        /*0560*/ 	.word	0x000000ff
        /*0564*/ 	.word	0x000388a0
        /*0568*/ 	.short	0x0100
        /*056a*/ 	.byte	0x08
	.zero		1


	//   ....[17]....
        /*056c*/ 	.word	0x00000770
        /*0570*/ 	.word	0x000000ff
        /*0574*/ 	.word	0x00038898
        /*0578*/ 	.short	0x0100
        /*057a*/ 	.byte	0x08
	.zero		1


	//   ....[18]....
        /*057c*/ 	.word	0x00000780
        /*0580*/ 	.word	0x000000ff
        /*0584*/ 	.word	0x000388a8
        /*0588*/ 	.short	0x0100
        /*058a*/ 	.byte	0x08
	.zero		1


	//   ....[19]....
        /*058c*/ 	.word	0x000008b0
        /*0590*/ 	.word	0x000000ff
        /*0594*/ 	.word	0x000388b0
        /*0598*/ 	.short	0x0100
        /*059a*/ 	.byte	0x08
	.zero		1


	//   ....[20]....
        /*059c*/ 	.word	0x000008c0
        /*05a0*/ 	.word	0x000000ff
        /*05a4*/ 	.word	0x000388c0
        /*05a8*/ 	.short	0x0100
        /*05aa*/ 	.byte	0x08
	.zero		1


	//   ....[21]....
        /*05ac*/ 	.word	0x000008d0
        /*05b0*/ 	.word	0x000000ff
        /*05b4*/ 	.word	0x000388b8
        /*05b8*/ 	.short	0x0100
        /*05ba*/ 	.byte	0x08
	.zero		1


	//   ....[22]....
        /*05bc*/ 	.word	0x000008e0
        /*05c0*/ 	.word	0x000000ff
        /*05c4*/ 	.word	0x000388c8
        /*05c8*/ 	.short	0x0100
        /*05ca*/ 	.byte	0x08
	.zero		1


	//   ....[23]....
        /*05cc*/ 	.word	0x00004550
        /*05d0*/ 	.word	0x00000004
        /*05d4*/ 	.word	0x00000000
        /*05d8*/ 	.short	0x0101
        /*05da*/ 	.byte	0x3f
	.zero		1


	//   ....[24]....
        /*05dc*/ 	.word	0x000082d0
        /*05e0*/ 	.word	0x00000002
        /*05e4*/ 	.word	0x00000000
        /*05e8*/ 	.short	0x0101
        /*05ea*/ 	.byte	0x3f
	.zero		1


	//   ....[25]....
        /*05ec*/ 	.word	0x0000a7a0
        /*05f0*/ 	.word	0x00000047
        /*05f4*/ 	.word	0x00038800
        /*05f8*/ 	.short	0x010a
        /*05fa*/ 	.byte	0x3f
	.zero		1


	//   ....[26]....
        /*05fc*/ 	.word	0x0000aec0
        /*0600*/ 	.word	0x00000006
        /*0604*/ 	.word	0x00000000
        /*0608*/ 	.short	0x010a
        /*060a*/ 	.byte	0x3f
	.zero		1


	//   ....[27]....
        /*060c*/ 	.word	0x0000af60
        /*0610*/ 	.word	0x00000008
        /*0614*/ 	.word	0x00000000
        /*0618*/ 	.short	0x010a
        /*061a*/ 	.byte	0x3f
	.zero		1


	//   ....[28]....
        /*061c*/ 	.word	0x0000b380
        /*0620*/ 	.word	0x00000012
        /*0624*/ 	.word	0x00000000
        /*0628*/ 	.short	0x010a
        /*062a*/ 	.byte	0x3f
	.zero		1


	//   ....[29]....
        /*062c*/ 	.word	0x0000b3e0
        /*0630*/ 	.word	0x00000012
        /*0634*/ 	.word	0x00000000
        /*0638*/ 	.short	0x010a
        /*063a*/ 	.byte	0x3f
	.zero		1


	//   ....[30]....
        /*063c*/ 	.word	0x0000cf00
        /*0640*/ 	.word	0x0000000a
        /*0644*/ 	.word	0x00000000
        /*0648*/ 	.short	0x0101
        /*064a*/ 	.byte	0x3f
	.zero		1


	//   ....[31]....
        /*064c*/ 	.word	0x00012bb0
        /*0650*/ 	.word	0x00000004
        /*0654*/ 	.word	0x00000000
        /*0658*/ 	.short	0x0101
        /*065a*/ 	.byte	0x3f
	.zero		1


	//   ....[32]....
        /*065c*/ 	.word	0x00013030
        /*0660*/ 	.word	0x00000006
        /*0664*/ 	.word	0x00000000
        /*0668*/ 	.short	0x010a
        /*066a*/ 	.byte	0x3f
	.zero		1


	//   ....[33]....
        /*066c*/ 	.word	0x000130d0
        /*0670*/ 	.word	0x00000008
        /*0674*/ 	.word	0x00000000
        /*0678*/ 	.short	0x010a
        /*067a*/ 	.byte	0x3f
	.zero		1


	//   ....[34]....
        /*067c*/ 	.word	0x000134f0
        /*0680*/ 	.word	0x00000012
        /*0684*/ 	.word	0x00000000
        /*0688*/ 	.short	0x010a
        /*068a*/ 	.byte	0x3f
	.zero		1


	//   ....[35]....
        /*068c*/ 	.word	0x00013550
        /*0690*/ 	.word	0x00000012
        /*0694*/ 	.word	0x00000000
        /*0698*/ 	.short	0x010a
        /*069a*/ 	.byte	0x3f
	.zero		1


	//   ....[36]....
        /*069c*/ 	.word	0x00015080
        /*06a0*/ 	.word	0x0000003b
        /*06a4*/ 	.word	0x00000000
        /*06a8*/ 	.short	0x0101
        /*06aa*/ 	.byte	0x3f
	.zero		1


	//   ....[37]....
        /*06ac*/ 	.word	0x00019ea0
        /*06b0*/ 	.word	0x00000003
        /*06b4*/ 	.word	0x00000000
        /*06b8*/ 	.short	0x0101
        /*06ba*/ 	.byte	0x3f
	.zero		1


	//   ....[38]....
        /*06bc*/ 	.word	0x0001a080
        /*06c0*/ 	.word	0x00000007
        /*06c4*/ 	.word	0x00000000
        /*06c8*/ 	.short	0x010a
        /*06ca*/ 	.byte	0x3f
	.zero		1


	//   ....[39]....
        /*06cc*/ 	.word	0x0001a180
        /*06d0*/ 	.word	0x00000003
        /*06d4*/ 	.word	0x00000000
        /*06d8*/ 	.short	0x010a
        /*06da*/ 	.byte	0x3f
	.zero		1


	//   ....[40]....
        /*06dc*/ 	.word	0x0001a5c0
        /*06e0*/ 	.word	0x00000003
        /*06e4*/ 	.word	0x00000000
        /*06e8*/ 	.short	0x010a
        /*06ea*/ 	.byte	0x3f
	.zero		1


	//   ....[41]....
        /*06ec*/ 	.word	0x0001a6c0
        /*06f0*/ 	.word	0x00000006
        /*06f4*/ 	.word	0x00000000
        /*06f8*/ 	.short	0x010a
        /*06fa*/ 	.byte	0x3f
	.zero		1


	//   ....[42]....
        /*06fc*/ 	.word	0x0001c3e0
        /*0700*/ 	.word	0x0000000e
        /*0704*/ 	.word	0x00000000
        /*0708*/ 	.short	0x0101
        /*070a*/ 	.byte	0x3f
	.zero		1


	//   ....[43]....
        /*070c*/ 	.word	0x00024720
        /*0710*/ 	.word	0x00000003
        /*0714*/ 	.word	0x00000000
        /*0718*/ 	.short	0x0101
        /*071a*/ 	.byte	0x3f
	.zero		1


	//   ....[44]....
        /*071c*/ 	.word	0x00025d40
        /*0720*/ 	.word	0x000000ff
        /*0724*/ 	.word	0x00000000
        /*0728*/ 	.short	0x0101
        /*072a*/ 	.byte	0x04
	.zero		1


	//   ....[45]....
        /*072c*/ 	.word	0x000297e0
        /*0730*/ 	.word	0x000000ff
        /*0734*/ 	.word	0x00038840
        /*0738*/ 	.short	0x010a
        /*073a*/ 	.byte	0x26
	.zero		1


	//   ....[46]....
        /*073c*/ 	.word	0x0002a1b0
        /*0740*/ 	.word	0x000000ff
        /*0744*/ 	.word	0x00038800
        /*0748*/ 	.short	0x0107
        /*074a*/ 	.byte	0x26
	.zero		1


	//   ....[47]....
        /*074c*/ 	.word	0x0002a230
        /*0750*/ 	.word	0x000000ff
        /*0754*/ 	.word	0x00038800
        /*0758*/ 	.short	0x0101
        /*075a*/ 	.byte	0x26
	.zero		1


	//   ....[48]....
        /*075c*/ 	.word	0x0002b120
        /*0760*/ 	.word	0x000000ff
        /*0764*/ 	.word	0x00038810
        /*0768*/ 	.short	0x0107
        /*076a*/ 	.byte	0x26
	.zero		1


	//   ....[49]....
        /*076c*/ 	.word	0x0002b180
        /*0770*/ 	.word	0x000000ff
        /*0774*/ 	.word	0x00038810
        /*0778*/ 	.short	0x0101
        /*077a*/ 	.byte	0x26
	.zero		1


	//   ....[50]....
        /*077c*/ 	.word	0x0002b190
        /*0780*/ 	.word	0x000000ff
        /*0784*/ 	.word	0x00038820
        /*0788*/ 	.short	0x010a
        /*078a*/ 	.byte	0x26
	.zero		1


	//   ....[51]....
        /*078c*/ 	.word	0x0002b1f0
        /*0790*/ 	.word	0x000000ff
        /*0794*/ 	.word	0x00038860
        /*0798*/ 	.short	0x010a
        /*079a*/ 	.byte	0x26
	.zero		1


	//   ....[52]....
        /*079c*/ 	.word	0x0002bdb0
        /*07a0*/ 	.word	0x000000ff
        /*07a4*/ 	.word	0x00038848
        /*07a8*/ 	.short	0x010a
        /*07aa*/ 	.byte	0x26
	.zero		1


	//   ....[53]....
        /*07ac*/ 	.word	0x0002bf80
        /*07b0*/ 	.word	0x000000ff
        /*07b4*/ 	.word	0x00038868
        /*07b8*/ 	.short	0x010a
        /*07ba*/ 	.byte	0x26
	.zero		1


	//   ....[54]....
        /*07bc*/ 	.word	0x0002c910
        /*07c0*/ 	.word	0x000000ff
        /*07c4*/ 	.word	0x00038840
        /*07c8*/ 	.short	0x010a
        /*07ca*/ 	.byte	0x26
	.zero		1


	//   ....[55]....
        /*07cc*/ 	.word	0x0002caf0
        /*07d0*/ 	.word	0x000000ff
        /*07d4*/ 	.word	0x00038860
        /*07d8*/ 	.short	0x010a
        /*07da*/ 	.byte	0x26
	.zero		1


	//   ....[56]....
        /*07dc*/ 	.word	0x0002d4b0
        /*07e0*/ 	.word	0x000000ff
        /*07e4*/ 	.word	0x00038848
        /*07e8*/ 	.short	0x010a
        /*07ea*/ 	.byte	0x26
	.zero		1


	//   ....[57]....
        /*07ec*/ 	.word	0x0002d690
        /*07f0*/ 	.word	0x000000ff
        /*07f4*/ 	.word	0x00038868
        /*07f8*/ 	.short	0x010a
        /*07fa*/ 	.byte	0x26
	.zero		1


	//   ....[58]....
        /*07fc*/ 	.word	0x0002dea0
        /*0800*/ 	.word	0x00000002
        /*0804*/ 	.word	0x00038820
        /*0808*/ 	.short	0x010a
        /*080a*/ 	.byte	0x3f
	.zero		1


	//   ....[59]....
        /*080c*/ 	.word	0x0002e020
        /*0810*/ 	.word	0x00000008
        /*0814*/ 	.word	0x00000000
        /*0818*/ 	.short	0x010a
        /*081a*/ 	.byte	0x3f
	.zero		1


	//   ....[60]....
        /*081c*/ 	.word	0x0002e090
        /*0820*/ 	.word	0x00000003
        /*0824*/ 	.word	0x00000000
        /*0828*/ 	.short	0x010a
        /*082a*/ 	.byte	0x3f
	.zero		1


	//   ....[61]....
        /*082c*/ 	.word	0x0002e0f0
        /*0830*/ 	.word	0x00000006
        /*0834*/ 	.word	0x00000000
        /*0838*/ 	.short	0x010a
        /*083a*/ 	.byte	0x3f
	.zero		1


	//   ....[62]....
        /*083c*/ 	.word	0x0002e120
        /*0840*/ 	.word	0x00000003
        /*0844*/ 	.word	0x00000000
        /*0848*/ 	.short	0x010a
        /*084a*/ 	.byte	0x3f
	.zero		1


	//   ....[63]....
        /*084c*/ 	.word	0x0002e180
        /*0850*/ 	.word	0x00000047
        /*0854*/ 	.word	0x00038800
        /*0858*/ 	.short	0x010a
        /*085a*/ 	.byte	0x3f
	.zero		1


	//   ....[64]....
        /*085c*/ 	.word	0x0002e1d0
        /*0860*/ 	.word	0x00000008
        /*0864*/ 	.word	0x00000000
        /*0868*/ 	.short	0x010a
        /*086a*/ 	.byte	0x3f
	.zero		1


	//   ....[65]....
        /*086c*/ 	.word	0x0002e220
        /*0870*/ 	.word	0x00000012
        /*0874*/ 	.word	0x00000000
        /*0878*/ 	.short	0x010a
        /*087a*/ 	.byte	0x3f
	.zero		1


	//   ....[66]....
        /*087c*/ 	.word	0x0002e270
        /*0880*/ 	.word	0x00000008
        /*0884*/ 	.word	0x00000000
        /*0888*/ 	.short	0x010a
        /*088a*/ 	.byte	0x3f
	.zero		1


	//   ....[67]....
        /*088c*/ 	.word	0x0002e2c0
        /*0890*/ 	.word	0x00000012
        /*0894*/ 	.word	0x00000000
        /*0898*/ 	.short	0x010a
        /*089a*/ 	.byte	0x3f
	.zero		1


	//   ....[68]....
        /*089c*/ 	.word	0x0002e310
        /*08a0*/ 	.word	0x00000003
        /*08a4*/ 	.word	0x00000000
        /*08a8*/ 	.short	0x010a
        /*08aa*/ 	.byte	0x3f
	.zero		1


	//   ....[69]....
        /*08ac*/ 	.word	0x0002e360
        /*08b0*/ 	.word	0x00000006
        /*08b4*/ 	.word	0x00000000
        /*08b8*/ 	.short	0x010a
        /*08ba*/ 	.byte	0x3f
	.zero		1


	//   ....[70]....
        /*08bc*/ 	.word	0x0002e4c0
        /*08c0*/ 	.word	0x00000003
        /*08c4*/ 	.word	0x00038840
        /*08c8*/ 	.short	0x010a
        /*08ca*/ 	.byte	0x3f
	.zero		1


	//   ....[71]....
        /*08cc*/ 	.word	0x0002f4e0
        /*08d0*/ 	.word	0x00000003
        /*08d4*/ 	.word	0x00038820
        /*08d8*/ 	.short	0x010a
        /*08da*/ 	.byte	0x3f
	.zero		1


	//   ....[72]....
        /*08dc*/ 	.word	0x0002f540
        /*08e0*/ 	.word	0x00000003
        /*08e4*/ 	.word	0x00038860
        /*08e8*/ 	.short	0x010a
        /*08ea*/ 	.byte	0x3f
	.zero		1


	//   ....[73]....
        /*08ec*/ 	.word	0x0002f5a0
        /*08f0*/ 	.word	0x00000003
        /*08f4*/ 	.word	0x00038848
        /*08f8*/ 	.short	0x010a
        /*08fa*/ 	.byte	0x3f
	.zero		1


	//   ....[74]....
        /*08fc*/ 	.word	0x0002f600
        /*0900*/ 	.word	0x00000003
        /*0904*/ 	.word	0x00038868
        /*0908*/ 	.short	0x010a
        /*090a*/ 	.byte	0x3f
	.zero		1


	//   ....[75]....
        /*090c*/ 	.word	0x0002f660
        /*0910*/ 	.word	0x00000003
        /*0914*/ 	.word	0x00038840
        /*0918*/ 	.short	0x010a
        /*091a*/ 	.byte	0x3f
	.zero		1


	//   ....[76]....
        /*091c*/ 	.word	0x0002f6c0
        /*0920*/ 	.word	0x00000003
        /*0924*/ 	.word	0x00038860
        /*0928*/ 	.short	0x010a
        /*092a*/ 	.byte	0x3f
	.zero		1


	//   ....[77]....
        /*092c*/ 	.word	0x0002f720
        /*0930*/ 	.word	0x00000003
        /*0934*/ 	.word	0x00038848
        /*0938*/ 	.short	0x010a
        /*093a*/ 	.byte	0x3f
	.zero		1


	//   ....[78]....
        /*093c*/ 	.word	0x0002f780
        /*0940*/ 	.word	0x00000003
        /*0944*/ 	.word	0x00038868
        /*0948*/ 	.short	0x010a
        /*094a*/ 	.byte	0x3f
	.zero		1


	//   ....[79]....
        /*094c*/ 	.word	0x0002f7d0
        /*0950*/ 	.word	0x00000002
        /*0954*/ 	.word	0x00038820
        /*0958*/ 	.short	0x010a
        /*095a*/ 	.byte	0x3f
	.zero		1


	//   ....[80]....
        /*095c*/ 	.word	0x0002f970
        /*0960*/ 	.word	0x00000008
        /*0964*/ 	.word	0x00000000
        /*0968*/ 	.short	0x010a
        /*096a*/ 	.byte	0x3f
	.zero		1


	//   ....[81]....
        /*096c*/ 	.word	0x0002f9c0
        /*0970*/ 	.word	0x00000003
        /*0974*/ 	.word	0x00000000
        /*0978*/ 	.short	0x010a
        /*097a*/ 	.byte	0x3f
	.zero		1


	//   ....[82]....
        /*097c*/ 	.word	0x0002fa10
        /*0980*/ 	.word	0x00000006
        /*0984*/ 	.word	0x00000000
        /*0988*/ 	.short	0x010a
        /*098a*/ 	.byte	0x3f
	.zero		1


	//   ....[83]....
        /*098c*/ 	.word	0x0002fc30
        /*0990*/ 	.word	0x00000007
        /*0994*/ 	.word	0x00000000
        /*0998*/ 	.short	0x010a
        /*099a*/ 	.byte	0x3f
	.zero		1


	//   ....[84]....
        /*099c*/ 	.word	0x0002fd70
        /*09a0*/ 	.word	0x0000000e
        /*09a4*/ 	.word	0x00000000
        /*09a8*/ 	.short	0x010a
        /*09aa*/ 	.byte	0x3f
	.zero		1


	//   ....[85]....
        /*09ac*/ 	.word	0x00030310
        /*09b0*/ 	.word	0x0000000a
        /*09b4*/ 	.word	0x00038810
        /*09b8*/ 	.short	0x010a
        /*09ba*/ 	.byte	0x3f
	.zero		1


	//   ....[86]....
        /*09bc*/ 	.word	0x00030490
        /*09c0*/ 	.word	0x00000012
        /*09c4*/ 	.word	0x00000000
        /*09c8*/ 	.short	0x010a
        /*09ca*/ 	.byte	0x3f
	.zero		1


	//   ....[87]....
        /*09cc*/ 	.word	0x000305d0
        /*09d0*/ 	.word	0x0000000e
        /*09d4*/ 	.word	0x00000000
        /*09d8*/ 	.short	0x010a
        /*09da*/ 	.byte	0x3f
	.zero		1


	//   ....[88]....
        /*09dc*/ 	.word	0x00032a40
        /*09e0*/ 	.word	0x00000012
        /*09e4*/ 	.word	0x00000000
        /*09e8*/ 	.short	0x0101
        /*09ea*/ 	.byte	0x3f
	.zero		1


	//   ....[89]....
        /*09ec*/ 	.word	0x0003f0b0
        /*09f0*/ 	.word	0x00000003
        /*09f4*/ 	.word	0x00000000
        /*09f8*/ 	.short	0x0101
        /*09fa*/ 	.byte	0x3f
	.zero		1


	//   ....[90]....
        /*09fc*/ 	.word	0x0003f0f0
        /*0a00*/ 	.word	0x0000000e
        /*0a04*/ 	.word	0x00000000
        /*0a08*/ 	.short	0x010a
        /*0a0a*/ 	.byte	0x3f
	.zero		1


	//   ....[91]....
        /*0a0c*/ 	.word	0x0003f140
        /*0a10*/ 	.word	0x0000000a
        /*0a14*/ 	.word	0x00038810
        /*0a18*/ 	.short	0x010a
        /*0a1a*/ 	.byte	0x3f
	.zero		1


	//   ....[92]....
        /*0a1c*/ 	.word	0x0003f190
        /*0a20*/ 	.word	0x0000000e
        /*0a24*/ 	.word	0x00000000
        /*0a28*/ 	.short	0x010a
        /*0a2a*/ 	.byte	0x3f
	.zero		1


	//----- nvinfo : EIATTR_NUM_MBARRIERS
	.align		4
.L_354:
        /*0a2c*/ 	.byte	0x03, 0x38
        /*0a2e*/ 	.short	0x0017


	//----- nvinfo : EIATTR_EXIT_INSTR_OFFSETS
	.align		4
        /*0a30*/ 	.byte	0x04, 0x1c
        /*0a32*/ 	.short	(.L_356 - .L_355)


	//   ....[0]....
.L_355:
        /*0a34*/ 	.word	0x0002e170


	//----- nvinfo : EIATTR_MAX_THREADS
	.align		4
.L_356:
        /*0a38*/ 	.byte	0x04, 0x05
        /*0a3a*/ 	.short	(.L_358 - .L_357)
.L_357:
        /*0a3c*/ 	.word	0x00000180
        /*0a40*/ 	.word	0x00000001
        /*0a44*/ 	.word	0x00000001


	//----- nvinfo : EIATTR_CRS_STACK_SIZE
	.align		4
.L_358:
        /*0a48*/ 	.byte	0x04, 0x1e
        /*0a4a*/ 	.short	(.L_360 - .L_359)
.L_359:
        /*0a4c*/ 	.word	0x00000000


	//----- nvinfo : EIATTR_CBANK_PARAM_SIZE
	.align		4
.L_360:
        /*0a50*/ 	.byte	0x03, 0x19
        /*0a52*/ 	.short	0x0b70


	//----- nvinfo : EIATTR_PARAM_CBANK
	.align		4
        /*0a54*/ 	.byte	0x04, 0x0a
        /*0a56*/ 	.short	(.L_362 - .L_361)
	.align		4
.L_361:
        /*0a58*/ 	.word	index@(.nv.constant0._ZN7cutlass13device_kernelIN5flash11enable_sm90INS1_16FlashAttnFwdSm90INS1_25CollectiveMainloopFwdSm90ILi2EN4cute5tupleIJNS5_1CILi1EEES8_S8_EEENS6_IJNS7_ILi64EEESA_SA_EEELi512ENS_6half_tEfNS_4arch4Sm90ELb0ELb1ELb1ELb0ELb0ELb0ELb1ELb0ELb0ELb1ELb1ELb0EEENS1_21CollectiveEpilogueFwdINS6_IJSA_NS7_ILi512EEESA_EEES9_SC_SE_Li256ELb0ELb1ELb1ELb0EEENS1_19SingleTileSchedulerILb0ELb1ELb1ELi64EEEEEEEEEvNT_6ParamsE)
        /*0a5c*/ 	.short	0x0210
        /*0a5e*/ 	.short	0x0b70


	//----- nvinfo : EIATTR_SW_WAR
	.align		4
.L_362:
        /*0a60*/ 	.byte	0x04, 0x36
        /*0a62*/ 	.short	(.L_364 - .L_363)
.L_363:
        /*0a64*/ 	.word	0x00000008
.L_364:


//--------------------- .nv.info._ZN7cutlass13device_kernelIN5flash11enable_sm90INS1_16FlashAttnFwdSm90INS1_25CollectiveMainloopFwdSm90ILi2EN4cute5tupleIJNS5_1CILi1EEES8_S8_EEENS6_IJNS7_ILi64EEESA_SA_EEELi512ENS_6half_tEfNS_4arch4Sm90ELb0ELb1ELb1ELb1ELb0ELb0ELb0ELb0ELb0ELb1ELb1ELb0EEENS1_21CollectiveEpilogueFwdINS6_IJSA_NS7_ILi512EEESA_EEES9_SC_SE_Li256ELb1ELb1ELb1ELb0EEENS1_36VarlenDynamicPersistentTileSchedulerILi64ELi64ELi256ELi128ELb1ELb1ELb1ELb1ELb0ELb1EEEEEEEEEvNT_6ParamsE --------------------------
	.section	.nv.info._ZN7cutlass13device_kernelIN5flash11enable_sm90INS1_16FlashAttnFwdSm90INS1_25CollectiveMainloopFwdSm90ILi2EN4cute5tupleIJNS5_1CILi1EEES8_S8_EEENS6_IJNS7_ILi64EEESA_SA_EEELi512ENS_6half_tEfNS_4arch4Sm90ELb0ELb1ELb1ELb1ELb0ELb0ELb0ELb0ELb0ELb1ELb1ELb0EEENS1_21CollectiveEpilogueFwdINS6_IJSA_NS7_ILi512EEESA_EEES9_SC_SE_Li256ELb1ELb1ELb1ELb0EEENS1_36VarlenDynamicPersistentTileSchedulerILi64ELi64ELi256ELi128ELb1ELb1ELb1ELb1ELb0ELb1EEEEEEEEEvNT_6ParamsE,"",@"SHT_CUDA_INFO"
	.sectionflags	@""
	.align	4


	//----- nvinfo : EIATTR_CUDA_API_VERSION
	.align		4
        /*0000*/ 	.byte	0x04, 0x37
        /*0002*/ 	.short	(.L_366 - .L_365)
.L_365:
        /*0004*/ 	.word	0x00000082


	//----- nvinfo : EIATTR_KPARAM_INFO
	.align		4
.L_366:
        /*0008*/ 	.byte	0x04, 0x17
        /*000a*/ 	.short	(.L_368 - .L_367)
.L_367:
        /*000c*/ 	.word	0x00000000
        /*0010*/ 	.short	0x0000
        /*0012*/ 	.short	0x0070
        /*0014*/ 	.byte	0x00, 0xf0, 0x01, 0x2a


	//----- nvinfo : EIATTR_SPARSE_MMA_MASK
	.align		4
.L_368:
        /*0018*/ 	.byte	0x03, 0x50
        /*001a*/ 	.short	0x0000


	//----- nvinfo : EIATTR_MAXREG_COUNT
	.align		4
        /*001c*/ 	.byte	0x03, 0x1b
        /*001e*/ 	.short	0x00a8


	//----- nvinfo : EIATTR_NUM_BARRIERS
	.align		4
        /*0020*/ 	.byte	0x02, 0x4c
        /*0022*/ 	.byte	0x10
	.zero		1


	//----- nvinfo : EIATTR_EXTERNS
	.align		4
        /*0024*/ 	.byte	0x04, 0x0f
        /*0026*/ 	.short	(.L_370 - .L_369)


	//   ....[0]....
	.align		4
.L_369:
        /*0028*/ 	.word	index@(__assertfail)


	//----- nvinfo : EIATTR_ANNOTATIONS
	.align		4
.L_370:
        /*002c*/ 	.byte	0x04, 0x55
        /*002e*/ 	.short	(.L_372 - .L_371)


	//   ....[0]....
.L_371:
        /* <DEDUP_REMOVED lines=70> */


	//----- nvinfo : EIATTR_MERCURY_ISA_VERSION
	.align		4
.L_372:
        /*0480*/ 	.byte	0x03, 0x5f
        /*0482*/ 	.short	0x0101


	//----- nvinfo : EIATTR_UNUSED_LOAD_BYTE_OFFSET
	.align		4
        /*0484*/ 	.byte	0x04, 0x44
        /*0486*/ 	.short	(.L_374 - .L_373)


	//   ....[0]....
.L_373:
        /*0488*/ 	.word	0x00000a10
        /*048c*/ 	.word	0x0000fff0


	//   ....[1]....
        /*0490*/ 	.word	0x0000eaf0
        /*0494*/ 	.word	0x0000fff0


	//----- nvinfo : EIATTR_INT_WARP_WIDE_INSTR_OFFSETS
	.align		4
.L_374:
        /*0498*/ 	.byte	0x04, 0x31
        /*049a*/ 	.short	(.L_376 - .L_375)


	//   ....[0]....
.L_375:
        /*049c*/ 	.word	0x00000130


	//   ....[1]....
        /*04a0*/ 	.word	0x00000170


	//   ....[2]....
        /*04a4*/ 	.word	0x000001e0


	//   ....[3]....
        /*04a8*/ 	.word	0x00015250


	//   ....[4]....
        /*04ac*/ 	.word	0x000152e0


	//   ....[5]....
        /*04b0*/ 	.word	0x00019c20


	//   ....[6]....
        /*04b4*/ 	.word	0x00019cb0


	//----- nvinfo : EIATTR_COOP_GROUP_MASK_REGIDS
	.align		4
.L_376:
        /*04b8*/ 	.byte	0x04, 0x29
        /*04ba*/ 	.short	(.L_378 - .L_377)


	//   ....[0]....
.L_377:
        /*04bc*/ 	.word	0xffffffff


	//   ....[1]....
        /*04c0*/ 	.word	0xffffffff


	//   ....[2]....
        /*04c4*/ 	.word	0xffffffff


	//   ....[3]....
        /*04c8*/ 	.word	0xffffffff


	//   ....[4]....
        /*04cc*/ 	.word	0xffffffff


	//   ....[5]....
        /*04d0*/ 	.word	0xffffffff


	//   ....[6]....
        /*04d4*/ 	.word	0xffffffff


	//   ....[7]....
        /*04d8*/ 	.word	0xffffffff


	//   ....[8]....
        /*04dc*/ 	.word	0xffffffff


	//   ....[9]....
        /*04e0*/ 	.word	0xffffffff


	//   ....[10]....
        /*04e4*/ 	.word	0xffffffff


	//   ....[11]....
        /*04e8*/ 	.word	0xffffffff


	//   ....[12]....
        /*04ec*/ 	.word	0xffffffff


	//   ....[13]....
        /*04f0*/ 	.word	0xffffffff


	//   ....[14]....
        /*04f4*/ 	.word	0xffffffff


	//   ....[15]....
        /*04f8*/ 	.word	0xffffffff


	//   ....[16]....
        /*04fc*/ 	.word	0xffffffff


	//   ....[17]....
        /*0500*/ 	.word	0xffffffff


	//   ....[18]....
        /*0504*/ 	.word	0xffffffff


	//   ....[19]....
        /*0508*/ 	.word	0xffffffff


	//   ....[20]....
        /*050c*/ 	.word	0xffffffff


	//   ....[21]....
        /*0510*/ 	.word	0xffffffff


	//   ....[22]....
        /*0514*/ 	.word	0xffffffff


	//   ....[23]....
        /*0518*/ 	.word	0xffffffff


	//   ....[24]....
        /*051c*/ 	.word	0xffffffff


	//   ....[25]....
        /*0520*/ 	.word	0xffffffff


	//   ....[26]....
        /*0524*/ 	.word	0xffffffff


	//   ....[27]....
        /*0528*/ 	.word	0xffffffff


	//   ....[28]....
        /*052c*/ 	.word	0xffffffff


	//   ....[29]....
        /*0530*/ 	.word	0xffffffff


	//   ....[30]....
        /*0534*/ 	.word	0xffffffff


	//   ....[31]....
        /*0538*/ 	.word	0xffffffff


	//   ....[32]....
        /*053c*/ 	.word	0xffffffff


	//   ....[33]....
        /*0540*/ 	.word	0xffffffff


	//   ....[34]....
        /*0544*/ 	.word	0xffffffff


	//   ....[35]....
        /*0548*/ 	.word	0xffffffff


	//   ....[36]....
        /*054c*/ 	.word	0xffffffff


	//   ....[37]....
        /*0550*/ 	.word	0xffffffff


	//   ....[38]....
        /*0554*/ 	.word	0xffffffff


	//   ....[39]....
        /*0558*/ 	.word	0xffffffff


	//   ....[40]....
        /*055c*/ 	.word	0xffffffff


	//   ....[41]....
        /*0560*/ 	.word	0xffffffff


	//   ....[42]....
        /*0564*/ 	.word	0xffffffff


	//   ....[43]....
        /*0568*/ 	.word	0xffffffff


	//   ....[44]....
        /*056c*/ 	.word	0xffffffff


	//   ....[45]....
        /*0570*/ 	.word	0xffffffff


	//   ....[46]....
        /*0574*/ 	.word	0xffffffff


	//   ....[47]....
        /*0578*/ 	.word	0xffffffff


	//   ....[48]....
        /*057c*/ 	.word	0xffffffff


	//   ....[49]....
        /*0580*/ 	.word	0xffffffff


	//   ....[50]....
        /*0584*/ 	.word	0xffffffff


	//   ....[51]....
        /*0588*/ 	.word	0xffffffff


	//   ....[52]....
        /*058c*/ 	.word	0xffffffff


	//   ....[53]....
        /*0590*/ 	.word	0xffffffff


	//   ....[54]....
        /*0594*/ 	.word	0xffffffff


	//   ....[55]....
        /*0598*/ 	.word	0xffffffff


	//   ....[56]....
        /*059c*/ 	.word	0xffffffff


	//   ....[57]....
        /*05a0*/ 	.word	0xffffffff


	//   ....[58]....
        /*05a4*/ 	.word	0xffffffff


	//   ....[59]....
        /*05a8*/ 	.word	0xffffffff


	//   ....[60]....
        /*05ac*/ 	.word	0xffffffff


	//   ....[61]....
        /*05b0*/ 	.word	0xffffffff


	//   ....[62]....
        /*05b4*/ 	.word	0xffffffff


	//   ....[63]....
        /*05b8*/ 	.word	0xffffffff


	//   ....[64]....
        /*05bc*/ 	.word	0xffffffff


	//   ....[65]....
        /*05c0*/ 	.word	0xffffffff


	//   ....[66]....
        /*05c4*/ 	.word	0xffffffff


	//   ....[67]....
        /*05c8*/ 	.word	0xffffffff


	//   ....[68]....
        /*05cc*/ 	.word	0xffffffff


	//   ....[69]....
        /*05d0*/ 	.word	0xffffffff


	//   ....[70]....
        /*05d4*/ 	.word	0xffffffff


	//   ....[71]....
        /*05d8*/ 	.word	0xffffffff


	//   ....[72]....
        /*05dc*/ 	.word	0xffffffff


	//   ....[73]....
        /*05e0*/ 	.word	0xffffffff


	//   ....[74]....
        /*05e4*/ 	.word	0xffffffff


	//   ....[75]....
        /*05e8*/ 	.word	0xffffffff


	//   ....[76]....
        /*05ec*/ 	.word	0xffffffff


	//   ....[77]....
        /*05f0*/ 	.word	0xffffffff


	//   ....[78]....
        /*05f4*/ 	.word	0xffffffff


	//   ....[79]....
        /*05f8*/ 	.word	0xffffffff


	//   ....[80]....
        /*05fc*/ 	.word	0xffffffff


	//   ....[81]....
        /*0600*/ 	.word	0xffffffff


	//   ....[82]....
        /*0604*/ 	.word	0xffffffff


	//   ....[83]....
        /*0608*/ 	.word	0xffffffff


	//   ....[84]....
        /*060c*/ 	.word	0xffffffff


	//   ....[85]....
        /*0610*/ 	.word	0xffffffff


	//   ....[86]....
        /*0614*/ 	.word	0xffffffff


	//   ....[87]....
        /*0618*/ 	.word	0xffffffff


	//   ....[88]....
        /*061c*/ 	.word	0xffffffff


	//   ....[89]....
        /*0620*/ 	.word	0xffffffff


	//   ....[90]....
        /*0624*/ 	.word	0xffffffff


	//   ....[91]....
        /*0628*/ 	.word	0xffffffff


	//   ....[92]....
        /*062c*/ 	.word	0xffffffff


	//   ....[93]....
        /*0630*/ 	.word	0xffffffff


	//   ....[94]....
        /*0634*/ 	.word	0xffffffff


	//   ....[95]....
        /*0638*/ 	.word	0xffffffff


	//   ....[96]....
        /*063c*/ 	.word	0xffffffff


	//   ....[97]....
        /*0640*/ 	.word	0xffffffff


	//   ....[98]....
        /*0644*/ 	.word	0xffffffff


	//   ....[99]....
        /*0648*/ 	.word	0xffffffff


	//   ....[100]....
        /*064c*/ 	.word	0xffffffff


	//   ....[101]....
        /*0650*/ 	.word	0x0500000f


	//   ....[102]....
        /*0654*/ 	.word	0x0500000f


	//   ....[103]....
        /*0658*/ 	.word	0x0500000f


	//   ....[104]....
        /*065c*/ 	.word	0x0500000f


	//   ....[105]....
        /*0660*/ 	.word	0x0500000f


	//   ....[106]....
        /*0664*/ 	.word	0x0500000f


	//   ....[107]....
        /*0668*/ 	.word	0x0500000f


	//   ....[108]....
        /*066c*/ 	.word	0x0500000f


	//   ....[109]....
        /*0670*/ 	.word	0x0500000f


	//   ....[110]....
        /*0674*/ 	.word	0x0500000f


	//   ....[111]....
        /*0678*/ 	.word	0x0500000f


	//   ....[112]....
        /*067c*/ 	.word	0x0500000f


	//   ....[113]....
        /*0680*/ 	.word	0x0500000f


	//   ....[114]....
        /*0684*/ 	.word	0x0500000f


	//   ....[115]....
        /*0688*/ 	.word	0x0500000f


	//   ....[116]....
        /*068c*/ 	.word	0x0500000f


	//   ....[117]....
        /*0690*/ 	.word	0x0500000f


	//   ....[118]....
        /*0694*/ 	.word	0x0500000f


	//   ....[119]....
        /*0698*/ 	.word	0x0500000f


	//   ....[120]....
        /*069c*/ 	.word	0x0500000f


	//   ....[121]....
        /*06a0*/ 	.word	0x0500000f


	//   ....[122]....
        /*06a4*/ 	.word	0x0500000f


	//   ....[123]....
        /*06a8*/ 	.word	0x0500000f


	//   ....[124]....
        /*06ac*/ 	.word	0x0500000f


	//   ....[125]....
        /*06b0*/ 	.word	0x0500000f


	//   ....[126]....
        /*06b4*/ 	.word	0x0500000f


	//   ....[127]....
        /*06b8*/ 	.word	0x0500000f


	//   ....[128]....
        /*06bc*/ 	.word	0x0500000f


	//----- nvinfo : EIATTR_COOP_GROUP_INSTR_OFFSETS
	.align		4
.L_378:
        /*06c0*/ 	.byte	0x04, 0x28
        /*06c2*/ 	.short	(.L_380 - .L_379)


	//   ....[0]....
.L_379:
        /*06c4*/ 	.word	0x00000060


	//   ....[1]....
        /*06c8*/ 	.word	0x00000140


	//   ....[2]....
        /*06cc*/ 	.word	0x00000190


	//   ....[3]....
        /*06d0*/ 	.word	0x00000380


	//   ....[4]....
        /*06d4*/ 	.word	0x000004e0


	//   ....[5]....
        /*06d8*/ 	.word	0x00000600


	//   ....[6]....
        /*06dc*/ 	.word	0x00000760


	//   ....[7]....
        /*06e0*/ 	.word	0x00002440


	//   ....[8]....
        /*06e4*/ 	.word	0x00004860


	//   ....[9]....
        /*06e8*/ 	.word	0x00005060


	//   ....[10]....
        /*06ec*/ 	.word	0x00005a40


	//   ....[11]....
        /*06f0*/ 	.word	0x00005ef0


	//   ....[12]....
        /*06f4*/ 	.word	0x00006000


	//   ....[13]....
        /*06f8*/ 	.word	0x00006370


	//   ....[14]....
        /*06fc*/ 	.word	0x000063e0


	//   ....[15]....
        /*0700*/ 	.word	0x00006d40


	//   ....[16]....
        /*0704*/ 	.word	0x00007480


	//   ....[17]....
        /*0708*/ 	.word	0x00007890


	//   ....[18]....
        /*070c*/ 	.word	0x00007fe0


	//   ....[19]....
        /*0710*/ 	.word	0x00008130


	//   ....[20]....
        /*0714*/ 	.word	0x00008680


	//   ....[21]....
        /*0718*/ 	.word	0x000086e0


	//   ....[22]....
        /*071c*/ 	.word	0x00009840


	//   ....[23]....
        /*0720*/ 	.word	0x0000a190


	//   ....[24]....
        /*0724*/ 	.word	0x0000a1c0


	//   ....[25]....
        /*0728*/ 	.word	0x0000aaf0


	//   ....[26]....
        /*072c*/ 	.word	0x0000ab70


	//   ....[27]....
        /*0730*/ 	.word	0x0000b7d0


	//   ....[28]....
        /*0734*/ 	.word	0x0000bc80


	//   ....[29]....
        /*0738*/ 	.word	0x0000c1f0


	//   ....[30]....
        /*073c*/ 	.word	0x0000c8c0


	//   ....[31]....
        /*0740*/ 	.word	0x0000c970


	//   ....[32]....
        /*0744*/ 	.word	0x0000d0c0


	//   ....[33]....
        /*0748*/ 	.word	0x0000d290


	//   ....[34]....
        /*074c*/ 	.word	0x0000dfb0


	//   ....[35]....
        /*0750*/ 	.word	0x0000dff0


	//   ....[36]....
        /*0754*/ 	.word	0x0000e080


	//   ....[37]....
        /*0758*/ 	.word	0x0000e0e0


	//   ....[38]....
        /*075c*/ 	.word	0x0000e110


	//   ....[39]....
        /*0760*/ 	.word	0x0000f8f0


	//   ....[40]....
        /*0764*/ 	.word	0x0000fcd0


	//   ....[41]....
        /*0768*/ 	.word	0x0000fcf0


	//   ....[42]....
        /*076c*/ 	.word	0x0000fd00


	//   ....[43]....
        /*0770*/ 	.word	0x0000fd10


	//   ....[44]....
        /*0774*/ 	.word	0x00010940


	//   ....[45]....
        /*0778*/ 	.word	0x00010970


	//   ....[46]....
        /*077c*/ 	.word	0x00010c20


	//   ....[47]....
        /*0780*/ 	.word	0x00010c40


	//   ....[48]....
        /*0784*/ 	.word	0x00011320


	//   ....[49]....
        /*0788*/ 	.word	0x00011330


	//   ....[50]....
        /*078c*/ 	.word	0x00011b80


	//   ....[51]....
        /*0790*/ 	.word	0x00011ba0


	//   ....[52]....
        /*0794*/ 	.word	0x00012f20


	//   ....[53]....
        /*0798*/ 	.word	0x00012f60


	//   ....[54]....
        /*079c*/ 	.word	0x000131a0


	//   ....[55]....
        /*07a0*/ 	.word	0x000131c0


	//   ....[56]....
        /*07a4*/ 	.word	0x00013480


	//   ....[57]....
        /*07a8*/ 	.word	0x00013690


	//   ....[58]....
        /*07ac*/ 	.word	0x000136c0


	//   ....[59]....
        /*07b0*/ 	.word	0x000136f0


	//   ....[60]....
        /*07b4*/ 	.word	0x00013720


	//   ....[61]....
        /*07b8*/ 	.word	0x00013750


	//   ....[62]....
        /*07bc*/ 	.word	0x00013780


	//   ....[63]....
        /*07c0*/ 	.word	0x00013920


	//   ....[64]....
        /*07c4*/ 	.word	0x00013950


	//   ....[65]....
        /*07c8*/ 	.word	0x00013980


	//   ....[66]....
        /*07cc*/ 	.word	0x000139b0


	//   ....[67]....
        /*07d0*/ 	.word	0x000139e0


	//   ....[68]....
        /*07d4*/ 	.word	0x00013a10


	//   ....[69]....
        /*07d8*/ 	.word	0x00013ab0


	//   ....[70]....
        /*07dc*/ 	.word	0x00013ae0


	//   ....[71]....
        /*07e0*/ 	.word	0x00013af0


	//   ....[72]....
        /*07e4*/ 	.word	0x00013b20


	//   ....[73]....
        /*07e8*/ 	.word	0x00015820


	//   ....[74]....
        /*07ec*/ 	.word	0x000162c0


	//   ....[75]....
        /*07f0*/ 	.word	0x000162e0


	//   ....[76]....
        /*07f4*/ 	.word	0x00016390


	//   ....[77]....
        /*07f8*/ 	.word	0x000163a0


	//   ....[78]....
        /*07fc*/ 	.word	0x00016420


	//   ....[79]....
        /*0800*/ 	.word	0x00016430


	//   ....[80]....
        /*0804*/ 	.word	0x00016440


	//   ....[81]....
        /*0808*/ 	.word	0x00016450


	//   ....[82]....
        /*080c*/ 	.word	0x00019f40


	//   ....[83]....
        /*0810*/ 	.word	0x00019f70


	//   ....[84]....
        /*0814*/ 	.word	0x00019fd0


	//   ....[85]....
        /*0818*/ 	.word	0x0001a000


	//   ....[86]....
        /*081c*/ 	.word	0x0001a030


	//   ....[87]....
        /*0820*/ 	.word	0x0001a060


	//   ....[88]....
        /*0824*/ 	.word	0x0001a090


	//   ....[89]....
        /*0828*/ 	.word	0x0001a0c0


	//   ....[90]....
        /*082c*/ 	.word	0x0001a280


	//   ....[91]....
        /*0830*/ 	.word	0x0001a2b0


	//   ....[92]....
        /*0834*/ 	.word	0x0001a2e0


	//   ....[93]....
        /*0838*/ 	.word	0x0001a310


	//   ....[94]....
        /*083c*/ 	.word	0x0001a340


	//   ....[95]....
        /*0840*/ 	.word	0x0001a370


	//   ....[96]....
        /*0844*/ 	.word	0x0001a440


	//   ....[97]....
        /*0848*/ 	.word	0x0001a460


	//   ....[98]....
        /*084c*/ 	.word	0x0001a470


	//   ....[99]....
        /*0850*/ 	.word	0x0001a4f0


	//   ....[100]....
        /*0854*/ 	.word	0x0001b020


	//   ....[101]....
        /*0858*/ 	.word	0x0001b730


	//   ....[102]....
        /*085c*/ 	.word	0x0001b8f0


	//   ....[103]....
        /*0860*/ 	.word	0x0001b940


	//   ....[104]....
        /*0864*/ 	.word	0x0001b9a0


	//   ....[105]....
        /*0868*/ 	.word	0x0001ba90


	//   ....[106]....
        /*086c*/ 	.word	0x0001baf0


	//   ....[107]....
        /*0870*/ 	.word	0x0001bbe0


	//   ....[108]....
        /*0874*/ 	.word	0x0001bc40


	//   ....[109]....
        /*0878*/ 	.word	0x0001bd10


	//   ....[110]....
        /*087c*/ 	.word	0x0001c040


	//   ....[111]....
        /*0880*/ 	.word	0x0001c0e0


	//   ....[112]....
        /*0884*/ 	.word	0x0001c280


	//   ....[113]....
        /*0888*/ 	.word	0x0001c2f0


	//   ....[114]....
        /*088c*/ 	.word	0x0001c360


	//   ....[115]....
        /*0890*/ 	.word	0x0001c3d0


	//   ....[116]....
        /*0894*/ 	.word	0x0001c440


	//   ....[117]....
        /*0898*/ 	.word	0x0001c4c0


	//   ....[118]....
        /*089c*/ 	.word	0x0001c550


	//   ....[119]....
        /*08a0*/ 	.word	0x0001c5f0


	//   ....[120]....
        /*08a4*/ 	.word	0x0001c660


	//   ....[121]....
        /*08a8*/ 	.word	0x0001c6d0


	//   ....[122]....
        /*08ac*/ 	.word	0x0001c740


	//   ....[123]....
        /*08b0*/ 	.word	0x0001c7c0


	//   ....[124]....
        /*08b4*/ 	.word	0x0001c830


	//   ....[125]....
        /*08b8*/ 	.word	0x0001c8e0


	//   ....[126]....
        /*08bc*/ 	.word	0x0001c930


	//   ....[127]....
        /*08c0*/ 	.word	0x0001c9e0


	//   ....[128]....
        /*08c4*/ 	.word	0x0001cb10


	//----- nvinfo : EIATTR_REG_RECONFIG
	.align		4
.L_380:
        /*08c8*/ 	.byte	0x01, 0x54
	.zero		2


	//----- nvinfo : EIATTR_SYSCALL_OFFSETS
	.align		4
        /*08cc*/ 	.byte	0x04, 0x46
        /*08ce*/ 	.short	(.L_382 - .L_381)


	//   ....[0]....
.L_381:
        /*08d0*/ 	.word	0x00004a30


	//   ....[1]....
        /*08d4*/ 	.word	0x00015450


	//   ....[2]....
        /*08d8*/ 	.word	0x000155a0


	//   ....[3]....
        /*08dc*/ 	.word	0x00015690


	//   ....[4]....
        /*08e0*/ 	.word	0x00015ea0


	//----- nvinfo : EIATTR_MBARRIER_INSTR_OFFSETS
	.align		4
.L_382:
        /*08e4*/ 	.byte	0x04, 0x39
        /*08e6*/ 	.short	(.L_384 - .L_383)


	//   ....[0]....
.L_383:
        /*08e8*/ 	.word	0x00000270
        /*08ec*/ 	.word	0x000000ff
        /*08f0*/ 	.word	0x00028c00
        /*08f4*/ 	.short	0x0100
        /*08f6*/ 	.byte	0x08
	.zero		1


	//   ....[1]....
        /*08f8*/ 	.word	0x00000280
        /*08fc*/ 	.word	0x000000ff
        /*0900*/ 	.word	0x00028c20
        /*0904*/ 	.short	0x0100
        /*0906*/ 	.byte	0x08
	.zero		1


	//   ....[2]....
        /*0908*/ 	.word	0x00000330
        /*090c*/ 	.word	0x000000ff
        /*0910*/ 	.word	0x00028c30
        /*0914*/ 	.short	0x0100
        /*0916*/ 	.byte	0x06
	.zero		1


	//   ....[3]....
        /*0918*/ 	.word	0x00000340
        /*091c*/ 	.word	0x000000ff
        /*0920*/ 	.word	0x00028c40
        /*0924*/ 	.short	0x0100
        /*0926*/ 	.byte	0x06
	.zero		1


	//   ....[4]....
        /*0928*/ 	.word	0x00000350
        /*092c*/ 	.word	0x000000ff
        /*0930*/ 	.word	0x00028c38
        /*0934*/ 	.short	0x0100
        /*0936*/ 	.byte	0x06
	.zero		1


	//   ....[5]....
        /*0938*/ 	.word	0x00000360
        /*093c*/ 	.word	0x000000ff
        /*0940*/ 	.word	0x00028c48
        /*0944*/ 	.short	0x0100
        /*0946*/ 	.byte	0x06
	.zero		1


	//   ....[6]....
        /*0948*/ 	.word	0x00000490
        /*094c*/ 	.word	0x000000ff
        /*0950*/ 	.word	0x00028c50
        /*0954*/ 	.short	0x0100
        /*0956*/ 	.byte	0x08
	.zero		1


	//   ....[7]....
        /*0958*/ 	.word	0x000004a0
        /*095c*/ 	.word	0x000000ff
        /*0960*/ 	.word	0x00028c60
        /*0964*/ 	.short	0x0100
        /*0966*/ 	.byte	0x08
	.zero		1


	//   ....[8]....
        /*0968*/ 	.word	0x000004b0
        /*096c*/ 	.word	0x000000ff
        /*0970*/ 	.word	0x00028c58
        /*0974*/ 	.short	0x0100
        /*0976*/ 	.byte	0x08
	.zero		1


	//   ....[9]....
        /*0978*/ 	.word	0x000004c0
        /*097c*/ 	.word	0x000000ff
        /*0980*/ 	.word	0x00028c68
        /*0984*/ 	.short	0x0100
        /*0986*/ 	.byte	0x08
	.zero		1


	//   ....[10]....
        /*0988*/ 	.word	0x000005b0
        /*098c*/ 	.word	0x000000ff
        /*0990*/ 	.word	0x00028c70
        /*0994*/ 	.short	0x0100
        /*0996*/ 	.byte	0x06
	.zero		1


	//   ....[11]....
        /*0998*/ 	.word	0x000005c0
        /*099c*/ 	.word	0x000000ff
        /*09a0*/ 	.word	0x00028c80
        /*09a4*/ 	.short	0x0100
        /*09a6*/ 	.byte	0x06
	.zero		1


	//   ....[12]....
        /*09a8*/ 	.word	0x000005d0
        /*09ac*/ 	.word	0x000000ff
        /*09b0*/ 	.word	0x00028c78
        /*09b4*/ 	.short	0x0100
        /*09b6*/ 	.byte	0x06
	.zero		1


	//   ....[13]....
        /*09b8*/ 	.word	0x000005e0
        /*09bc*/ 	.word	0x000000ff
        /*09c0*/ 	.word	0x00028c88
        /*09c4*/ 	.short	0x0100
        /*09c6*/ 	.byte	0x06
	.zero		1


	//   ....[14]....
        /*09c8*/ 	.word	0x00000710
        /*09cc*/ 	.word	0x000000ff
        /*09d0*/ 	.word	0x00028c90
        /*09d4*/ 	.short	0x0100
        /*09d6*/ 	.byte	0x08
	.zero		1


	//   ....[15]....
        /*09d8*/ 	.word	0x00000720
        /*09dc*/ 	.word	0x000000ff
        /*09e0*/ 	.word	0x00028ca0
        /*09e4*/ 	.short	0x0100
        /*09e6*/ 	.byte	0x08
	.zero		1


	//   ....[16]....
        /*09e8*/ 	.word	0x00000730
        /*09ec*/ 	.word	0x000000ff
        /*09f0*/ 	.word	0x00028c98
        /*09f4*/ 	.short	0x0100
        /*09f6*/ 	.byte	0x08
	.zero		1


	//   ....[17]....
        /*09f8*/ 	.word	0x00000740
        /*09fc*/ 	.word	0x000000ff
        /*0a00*/ 	.word	0x00028ca8
        /*0a04*/ 	.short	0x0100
        /*0a06*/ 	.byte	0x08
	.zero		1


	//   ....[18]....
        /*0a08*/ 	.word	0x00000870
        /*0a0c*/ 	.word	0x000000ff
        /*0a10*/ 	.word	0x00028cb0
        /*0a14*/ 	.short	0x0100
        /*0a16*/ 	.byte	0x08
	.zero		1


	//   ....[19]....
        /*0a18*/ 	.word	0x00000880
        /*0a1c*/ 	.word	0x000000ff
        /*0a20*/ 	.word	0x00028cc0
        /*0a24*/ 	.short	0x0100
        /*0a26*/ 	.byte	0x08
	.zero		1


	//   ....[20]....
        /*0a28*/ 	.word	0x00000890
        /*0a2c*/ 	.word	0x000000ff
        /*0a30*/ 	.word	0x00028cb8
        /*0a34*/ 	.short	0x0100
        /*0a36*/ 	.byte	0x08
	.zero		1


	//   ....[21]....
        /*0a38*/ 	.word	0x000008a0
        /*0a3c*/ 	.word	0x000000ff
        /*0a40*/ 	.word	0x00028cc8
        /*0a44*/ 	.short	0x0100
        /*0a46*/ 	.byte	0x08
	.zero		1


	//   ....[22]....
        /*0a48*/ 	.word	0x00002580
        /*0a4c*/ 	.word	0x000000ff
        /*0a50*/ 	.word	0x00028c50
        /*0a54*/ 	.short	0x010a
        /*0a56*/ 	.byte	0x17
	.zero		1


	//   ....[23]....
        /*0a58*/ 	.word	0x00002850
        /*0a5c*/ 	.word	0x00000000
        /*0a60*/ 	.word	0x00000000
        /*0a64*/ 	.short	0x0101
        /*0a66*/ 	.byte	0x3f
	.zero		1


	//   ....[24]....
        /*0a68*/ 	.word	0x000031b0
        /*0a6c*/ 	.word	0x000000ff
        /*0a70*/ 	.word	0x00028c50
        /*0a74*/ 	.short	0x010a
        /*0a76*/ 	.byte	0x17
	.zero		1


	//   ....[25]....
        /*0a78*/ 	.word	0x000031f0
        /*0a7c*/ 	.word	0x000000ff
        /*0a80*/ 	.word	0x00028c50
        /*0a84*/ 	.short	0x010a
        /*0a86*/ 	.byte	0x17
	.zero		1


	//   ....[26]....
        /*0a88*/ 	.word	0x000033d0
        /*0a8c*/ 	.word	0x00000000
        /*0a90*/ 	.word	0x00000000
        /*0a94*/ 	.short	0x0101
        /*0a96*/ 	.byte	0x3f
	.zero		1


	//   ....[27]....
        /*0a98*/ 	.word	0x00004ae0
        /*0a9c*/ 	.word	0x000000ff
        /*0aa0*/ 	.word	0x00028c00
        /*0aa4*/ 	.short	0x010a
        /*0aa6*/ 	.byte	0x2e
	.zero		1


	//   ....[28]....
        /*0aa8*/ 	.word	0x00004b60
        /*0aac*/ 	.word	0x00000007
        /*0ab0*/ 	.word	0x00028c30
        /*0ab4*/ 	.short	0x010a
        /*0ab6*/ 	.byte	0x3f
	.zero		1


	//   ....[29]....
        /*0ab8*/ 	.word	0x00004ba0
        /*0abc*/ 	.word	0x00000007
        /*0ac0*/ 	.word	0x00028c30
        /*0ac4*/ 	.short	0x010a
        /*0ac6*/ 	.byte	0x3f
	.zero		1


	//   ....[30]....
        /*0ac8*/ 	.word	0x00005170
        /*0acc*/ 	.word	0x00000004
        /*0ad0*/ 	.word	0x00000000
        /*0ad4*/ 	.short	0x0101
        /*0ad6*/ 	.byte	0x3f
	.zero		1


	//   ....[31]....
        /*0ad8*/ 	.word	0x00006a40
        /*0adc*/ 	.word	0x00000007
        /*0ae0*/ 	.word	0x00028c50
        /*0ae4*/ 	.short	0x010a
        /*0ae6*/ 	.byte	0x3f
	.zero		1


	//   ....[32]....
        /*0ae8*/ 	.word	0x00006a80
        /*0aec*/ 	.word	0x00000007
        /*0af0*/ 	.word	0x00028c50
        /*0af4*/ 	.short	0x010a
        /*0af6*/ 	.byte	0x3f
	.zero		1


	//   ....[33]....
        /*0af8*/ 	.word	0x00006d60
        /*0afc*/ 	.word	0x00000007
        /*0b00*/ 	.word	0x00000000
        /*0b04*/ 	.short	0x0101
        /*0b06*/ 	.byte	0x3f
	.zero		1


	//   ....[34]....
        /*0b08*/ 	.word	0x00006ff0
        /*0b0c*/ 	.word	0x000000ff
        /*0b10*/ 	.word	0x00028c30
        /*0b14*/ 	.short	0x010a
        /*0b16*/ 	.byte	0x1c
	.zero		1


	//   ....[35]....
        /*0b18*/ 	.word	0x00007030
        /*0b1c*/ 	.word	0x000000ff
        /*0b20*/ 	.word	0x00028c30
        /*0b24*/ 	.short	0x010a
        /*0b26*/ 	.byte	0x1c
	.zero		1


	//   ....[36]....
        /*0b28*/ 	.word	0x00007350
        /*0b2c*/ 	.word	0x00000008
        /*0b30*/ 	.word	0x00000000
        /*0b34*/ 	.short	0x0101
        /*0b36*/ 	.byte	0x3f
	.zero		1


	//   ....[37]....
        /*0b38*/ 	.word	0x00009580
        /*0b3c*/ 	.word	0x000000ff
        /*0b40*/ 	.word	0x00028c50
        /*0b44*/ 	.short	0x010a
        /*0b46*/ 	.byte	0x1c
	.zero		1


	//   ....[38]....
        /*0b48*/ 	.word	0x000095c0
        /*0b4c*/ 	.word	0x000000ff
        /*0b50*/ 	.word	0x00028c50
        /*0b54*/ 	.short	0x010a
        /*0b56*/ 	.byte	0x1c
	.zero		1


	//   ....[39]....
        /*0b58*/ 	.word	0x00009860
        /*0b5c*/ 	.word	0x000000a8
        /*0b60*/ 	.word	0x00000000
        /*0b64*/ 	.short	0x0101
        /*0b66*/ 	.byte	0x3f
	.zero		1


	//   ....[40]....
        /*0b68*/ 	.word	0x00009c70
        /*0b6c*/ 	.word	0x000000ff
        /*0b70*/ 	.word	0x00028c30
        /*0b74*/ 	.short	0x010a
        /*0b76*/ 	.byte	0x1a
	.zero		1


	//   ....[41]....
        /*0b78*/ 	.word	0x00009cb0
        /*0b7c*/ 	.word	0x000000ff
        /*0b80*/ 	.word	0x00028c30
        /*0b84*/ 	.short	0x010a
        /*0b86*/ 	.byte	0x1a
	.zero		1


	//   ....[42]....
        /*0b88*/ 	.word	0x0000af20
        /*0b8c*/ 	.word	0x000000a0
        /*0b90*/ 	.word	0x00000000
        /*0b94*/ 	.short	0x0101
        /*0b96*/ 	.byte	0x3f
	.zero		1


	//   ....[43]....
        /*0b98*/ 	.word	0x0000b540
        /*0b9c*/ 	.word	0x000000ff
        /*0ba0*/ 	.word	0x00028c50
        /*0ba4*/ 	.short	0x010a
        /*0ba6*/ 	.byte	0x1a
	.zero		1


	//   ....[44]....
        /*0ba8*/ 	.word	0x0000b580
        /*0bac*/ 	.word	0x000000ff
        /*0bb0*/ 	.word	0x00028c50
        /*0bb4*/ 	.short	0x010a
        /*0bb6*/ 	.byte	0x1a
	.zero		1


	//   ....[45]....
        /*0bb8*/ 	.word	0x0000b7f0
        /*0bbc*/ 	.word	0x00000009
        /*0bc0*/ 	.word	0x00000000
        /*0bc4*/ 	.short	0x0101
        /*0bc6*/ 	.byte	0x3f
	.zero		1


	//   ....[46]....
        /*0bc8*/ 	.word	0x0000b970
        /*0bcc*/ 	.word	0x000000ff
        /*0bd0*/ 	.word	0x00028c30
        /*0bd4*/ 	.short	0x010a
        /*0bd6*/ 	.byte	0x1b
	.zero		1


	//   ....[47]....
        /*0bd8*/ 	.word	0x0000b9b0
        /*0bdc*/ 	.word	0x000000ff
        /*0be0*/ 	.word	0x00028c30
        /*0be4*/ 	.short	0x010a
        /*0be6*/ 	.byte	0x1b
	.zero		1


	//   ....[48]....
        /*0be8*/ 	.word	0x0000bd90
        /*0bec*/ 	.word	0x00000008
        /*0bf0*/ 	.word	0x00000000
        /*0bf4*/ 	.short	0x0101
        /*0bf6*/ 	.byte	0x3f
	.zero		1


	//   ....[49]....
        /*0bf8*/ 	.word	0x0000dcf0
        /*0bfc*/ 	.word	0x000000ff
        /*0c00*/ 	.word	0x00028c50
        /*0c04*/ 	.short	0x010a
        /*0c06*/ 	.byte	0x1b
	.zero		1


	//   ....[50]....
        /*0c08*/ 	.word	0x0000dd30
        /*0c0c*/ 	.word	0x000000ff
        /*0c10*/ 	.word	0x00028c50
        /*0c14*/ 	.short	0x010a
        /*0c16*/ 	.byte	0x1b
	.zero		1


	//   ....[51]....
        /*0c18*/ 	.word	0x0000dfd0
        /*0c1c*/ 	.word	0x00000014
        /*0c20*/ 	.word	0x00000000
        /*0c24*/ 	.short	0x0101
        /*0c26*/ 	.byte	0x3f
	.zero		1


	//   ....[52]....
        /*0c28*/ 	.word	0x00010920
        /*0c2c*/ 	.word	0x000000ff
        /*0c30*/ 	.word	0x00000000
        /*0c34*/ 	.short	0x0101
        /*0c36*/ 	.byte	0x04
	.zero		1


	//   ....[53]....
        /*0c38*/ 	.word	0x00011280
        /*0c3c*/ 	.word	0x000000ff
        /*0c40*/ 	.word	0x00000000
        /*0c44*/ 	.short	0x0101
        /*0c46*/ 	.byte	0x04
	.zero		1


	//   ....[54]....
        /*0c48*/ 	.word	0x00015a80
        /*0c4c*/ 	.word	0x00000000
        /*0c50*/ 	.word	0x00028c40
        /*0c54*/ 	.short	0x010a
        /*0c56*/ 	.byte	0x3f
	.zero		1


	//   ....[55]....
        /*0c58*/ 	.word	0x00016540
        /*0c5c*/ 	.word	0x00000013
        /*0c60*/ 	.word	0x00028c00
        /*0c64*/ 	.short	0x0107
        /*0c66*/ 	.byte	0x3f
	.zero		1


	//   ....[56]....
        /*0c68*/ 	.word	0x00016630
        /*0c6c*/ 	.word	0x00000013
        /*0c70*/ 	.word	0x00028c00
        /*0c74*/ 	.short	0x0101
        /*0c76*/ 	.byte	0x3f
	.zero		1


	//   ....[57]....
        /*0c78*/ 	.word	0x00016650
        /*0c7c*/ 	.word	0x00000013
        /*0c80*/ 	.word	0x00028c20
        /*0c84*/ 	.short	0x010a
        /*0c86*/ 	.byte	0x3f
	.zero		1


	//   ....[58]....
        /*0c88*/ 	.word	0x00016730
        /*0c8c*/ 	.word	0x00000000
        /*0c90*/ 	.word	0x00028c60
        /*0c94*/ 	.short	0x010a
        /*0c96*/ 	.byte	0x3f
	.zero		1


	//   ....[59]....
        /*0c98*/ 	.word	0x00017420
        /*0c9c*/ 	.word	0x00000003
        /*0ca0*/ 	.word	0x00028c40
        /*0ca4*/ 	.short	0x010a
        /*0ca6*/ 	.byte	0x3f
	.zero		1


	//   ....[60]....
        /*0ca8*/ 	.word	0x00017680
        /*0cac*/ 	.word	0x00000003
        /*0cb0*/ 	.word	0x00028c60
        /*0cb4*/ 	.short	0x010a
        /*0cb6*/ 	.byte	0x3f
	.zero		1


	//   ....[61]....
        /*0cb8*/ 	.word	0x00018230
        /*0cbc*/ 	.word	0x00000004
        /*0cc0*/ 	.word	0x00028c40
        /*0cc4*/ 	.short	0x010a
        /*0cc6*/ 	.byte	0x3f
	.zero		1


	//   ....[62]....
        /*0cc8*/ 	.word	0x00018480
        /*0ccc*/ 	.word	0x00000004
        /*0cd0*/ 	.word	0x00028c60
        /*0cd4*/ 	.short	0x010a
        /*0cd6*/ 	.byte	0x3f
	.zero		1


	//   ....[63]....
        /*0cd8*/ 	.word	0x00018fc0
        /*0cdc*/ 	.word	0x00000004
        /*0ce0*/ 	.word	0x00028c40
        /*0ce4*/ 	.short	0x010a
        /*0ce6*/ 	.byte	0x3f
	.zero		1


	//   ....[64]....
        /*0ce8*/ 	.word	0x00019220
        /*0cec*/ 	.word	0x00000004
        /*0cf0*/ 	.word	0x00028c60
        /*0cf4*/ 	.short	0x010a
        /*0cf6*/ 	.byte	0x3f
	.zero		1


	//   ....[65]....
        /*0cf8*/ 	.word	0x0001afa0
        /*0cfc*/ 	.word	0x00000000
        /*0d00*/ 	.word	0x00028c20
        /*0d04*/ 	.short	0x010a
        /*0d06*/ 	.byte	0x3f
	.zero		1


	//   ....[66]....
        /*0d08*/ 	.word	0x0001b160
        /*0d0c*/ 	.word	0x00000006
        /*0d10*/ 	.word	0x00000000
        /*0d14*/ 	.short	0x010a
        /*0d16*/ 	.byte	0x3f
	.zero		1


	//   ....[67]....
        /*0d18*/ 	.word	0x0001b1d0
        /*0d1c*/ 	.word	0x00000007
        /*0d20*/ 	.word	0x00000000
        /*0d24*/ 	.short	0x010a
        /*0d26*/ 	.byte	0x3f
	.zero		1


	//   ....[68]....
        /*0d28*/ 	.word	0x0001b240
        /*0d2c*/ 	.word	0x00000004
        /*0d30*/ 	.word	0x00000000
        /*0d34*/ 	.short	0x010a
        /*0d36*/ 	.byte	0x3f
	.zero		1


	//   ....[69]....
        /*0d38*/ 	.word	0x0001b270
        /*0d3c*/ 	.word	0x00000003
        /*0d40*/ 	.word	0x00000000
        /*0d44*/ 	.short	0x010a
        /*0d46*/ 	.byte	0x3f
	.zero		1


	//   ....[70]....
        /*0d48*/ 	.word	0x0001b2e0
        /*0d4c*/ 	.word	0x00000003
        /*0d50*/ 	.word	0x00028c50
        /*0d54*/ 	.short	0x010a
        /*0d56*/ 	.byte	0x3f
	.zero		1


	//   ....[71]....
        /*0d58*/ 	.word	0x0001b340
        /*0d5c*/ 	.word	0x00000003
        /*0d60*/ 	.word	0x00028c50
        /*0d64*/ 	.short	0x010a
        /*0d66*/ 	.byte	0x3f
	.zero		1


	//   ....[72]....
        /*0d68*/ 	.word	0x0001b3a0
        /*0d6c*/ 	.word	0x00000003
        /*0d70*/ 	.word	0x00028c00
        /*0d74*/ 	.short	0x010a
        /*0d76*/ 	.byte	0x3f
	.zero		1


	//   ....[73]....
        /*0d78*/ 	.word	0x0001b3f0
        /*0d7c*/ 	.word	0x00000007
        /*0d80*/ 	.word	0x00028c30
        /*0d84*/ 	.short	0x010a
        /*0d86*/ 	.byte	0x3f
	.zero		1


	//   ....[74]....
        /*0d88*/ 	.word	0x0001b440
        /*0d8c*/ 	.word	0x00000007
        /*0d90*/ 	.word	0x00028c50
        /*0d94*/ 	.short	0x010a
        /*0d96*/ 	.byte	0x3f
	.zero		1


	//   ....[75]....
        /*0d98*/ 	.word	0x0001b4a0
        /*0d9c*/ 	.word	0x00000008
        /*0da0*/ 	.word	0x00028c30
        /*0da4*/ 	.short	0x010a
        /*0da6*/ 	.byte	0x3f
	.zero		1


	//   ....[76]....
        /*0da8*/ 	.word	0x0001b4f0
        /*0dac*/ 	.word	0x000000a8
        /*0db0*/ 	.word	0x00028c50
        /*0db4*/ 	.short	0x010a
        /*0db6*/ 	.byte	0x3f
	.zero		1


	//   ....[77]....
        /*0db8*/ 	.word	0x0001b550
        /*0dbc*/ 	.word	0x00000006
        /*0dc0*/ 	.word	0x00028c30
        /*0dc4*/ 	.short	0x010a
        /*0dc6*/ 	.byte	0x3f
	.zero		1


	//   ....[78]....
        /*0dc8*/ 	.word	0x0001b5a0
        /*0dcc*/ 	.word	0x00000009
        /*0dd0*/ 	.word	0x00028c50
        /*0dd4*/ 	.short	0x010a
        /*0dd6*/ 	.byte	0x3f
	.zero		1


	//   ....[79]....
        /*0dd8*/ 	.word	0x0001b600
        /*0ddc*/ 	.word	0x00000006
        /*0de0*/ 	.word	0x00028c30
        /*0de4*/ 	.short	0x010a
        /*0de6*/ 	.byte	0x3f
	.zero		1


	//   ....[80]....
        /*0de8*/ 	.word	0x0001b650
        /*0dec*/ 	.word	0x00000014
        /*0df0*/ 	.word	0x00028c50
        /*0df4*/ 	.short	0x010a
        /*0df6*/ 	.byte	0x3f
	.zero		1


	//   ....[81]....
        /*0df8*/ 	.word	0x0001b7f0
        /*0dfc*/ 	.word	0x00000000
        /*0e00*/ 	.word	0x00028c40
        /*0e04*/ 	.short	0x010a
        /*0e06*/ 	.byte	0x3f
	.zero		1


	//   ....[82]....
        /*0e08*/ 	.word	0x0001bd50
        /*0e0c*/ 	.word	0x00000013
        /*0e10*/ 	.word	0x00028c20
        /*0e14*/ 	.short	0x010a
        /*0e16*/ 	.byte	0x3f
	.zero		1


	//   ....[83]....
        /*0e18*/ 	.word	0x0001bda0
        /*0e1c*/ 	.word	0x00000000
        /*0e20*/ 	.word	0x00028c60
        /*0e24*/ 	.short	0x010a
        /*0e26*/ 	.byte	0x3f
	.zero		1


	//   ....[84]....
        /*0e28*/ 	.word	0x0001bdf0
        /*0e2c*/ 	.word	0x00000003
        /*0e30*/ 	.word	0x00028c40
        /*0e34*/ 	.short	0x010a
        /*0e36*/ 	.byte	0x3f
	.zero		1


	//   ....[85]....
        /*0e38*/ 	.word	0x0001be40
        /*0e3c*/ 	.word	0x00000003
        /*0e40*/ 	.word	0x00028c60
        /*0e44*/ 	.short	0x010a
        /*0e46*/ 	.byte	0x3f
	.zero		1


	//   ....[86]....
        /*0e48*/ 	.word	0x0001be90
        /*0e4c*/ 	.word	0x00000004
        /*0e50*/ 	.word	0x00028c40
        /*0e54*/ 	.short	0x010a
        /*0e56*/ 	.byte	0x3f
	.zero		1


	//   ....[87]....
        /*0e58*/ 	.word	0x0001bee0
        /*0e5c*/ 	.word	0x00000004
        /*0e60*/ 	.word	0x00028c60
        /*0e64*/ 	.short	0x010a
        /*0e66*/ 	.byte	0x3f
	.zero		1


	//   ....[88]....
        /*0e68*/ 	.word	0x0001bf30
        /*0e6c*/ 	.word	0x00000004
        /*0e70*/ 	.word	0x00028c40
        /*0e74*/ 	.short	0x010a
        /*0e76*/ 	.byte	0x3f
	.zero		1


	//   ....[89]....
        /*0e78*/ 	.word	0x0001bf80
        /*0e7c*/ 	.word	0x00000004
        /*0e80*/ 	.word	0x00028c60
        /*0e84*/ 	.short	0x010a
        /*0e86*/ 	.byte	0x3f
	.zero		1


	//   ....[90]....
        /*0e88*/ 	.word	0x0001ca30
        /*0e8c*/ 	.word	0x00000000
        /*0e90*/ 	.word	0x00028c20
        /*0e94*/ 	.short	0x010a
        /*0e96*/ 	.byte	0x3f
	.zero		1


	//   ....[91]....
        /*0e98*/ 	.word	0x0001cbd0
        /*0e9c*/ 	.word	0x00000006
        /*0ea0*/ 	.word	0x00000000
        /*0ea4*/ 	.short	0x010a
        /*0ea6*/ 	.byte	0x3f
	.zero		1


	//   ....[92]....
        /*0ea8*/ 	.word	0x0001cc20
        /*0eac*/ 	.word	0x00000007
        /*0eb0*/ 	.word	0x00000000
        /*0eb4*/ 	.short	0x010a
        /*0eb6*/ 	.byte	0x3f
	.zero		1


	//   ....[93]....
        /*0eb8*/ 	.word	0x0001cc70
        /*0ebc*/ 	.word	0x00000004
        /*0ec0*/ 	.word	0x00000000
        /*0ec4*/ 	.short	0x010a
        /*0ec6*/ 	.byte	0x3f
	.zero		1


	//----- nvinfo : EIATTR_NUM_MBARRIERS
	.align		4
.L_384:
        /*0ec8*/ 	.byte	0x03, 0x38
        /*0eca*/ 	.short	0x0016


	//----- nvinfo : EIATTR_EXIT_INSTR_OFFSETS
	.align		4
        /*0ecc*/ 	.byte	0x04, 0x1c
        /*0ece*/ 	.short	(.L_386 - .L_385)


	//   ....[0]....
.L_385:
        /*0ed0*/ 	.word	0x00000a40


	//   ....[1]....
        /*0ed4*/ 	.word	0x00013420


	//   ....[2]....
        /*0ed8*/ 	.word	0x0001b2c0


	//----- nvinfo : EIATTR_MAX_THREADS
	.align		4
.L_386:
        /*0edc*/ 	.byte	0x04, 0x05
        /*0ede*/ 	.short	(.L_388 - .L_387)
.L_387:
        /*0ee0*/ 	.word	0x00000180
        /*0ee4*/ 	.word	0x00000001
        /*0ee8*/ 	.word	0x00000001


	//----- nvinfo : EIATTR_CRS_STACK_SIZE
	.align		4
.L_388:
        /*0eec*/ 	.byte	0x04, 0x1e
        /*0eee*/ 	.short	(.L_390 - .L_389)
.L_389:
        /*0ef0*/ 	.word	0x00000000


	//----- nvinfo : EIATTR_CBANK_PARAM_SIZE
	.align		4
.L_390:
        /*0ef4*/ 	.byte	0x03, 0x19
        /*0ef6*/ 	.short	0x0af0


	//----- nvinfo : EIATTR_PARAM_CBANK
	.align		4
        /*0ef8*/ 	.byte	0x04, 0x0a
        /*0efa*/ 	.short	(.L_392 - .L_391)
	.align		4
.L_391:
        /*0efc*/ 	.word	index@(.nv.constant0._ZN7cutlass13device_kernelIN5flash11enable_sm90INS1_16FlashAttnFwdSm90INS1_25CollectiveMainloopFwdSm90ILi2EN4cute5tupleIJNS5_1CILi1EEES8_S8_EEENS6_IJNS7_ILi64EEESA_SA_EEELi512ENS_6half_tEfNS_4arch4Sm90ELb0ELb1ELb1ELb1ELb0ELb0ELb0ELb0ELb0ELb1ELb1ELb0EEENS1_21CollectiveEpilogueFwdINS6_IJSA_NS7_ILi512EEESA_EEES9_SC_SE_Li256ELb1ELb1ELb1ELb0EEENS1_36VarlenDynamicPersistentTileSchedulerILi64ELi64ELi256ELi128ELb1ELb1ELb1ELb1ELb0ELb1EEEEEEEEEvNT_6ParamsE)
        /*0f00*/ 	.short	0x0210
        /*0f02*/ 	.short	0x0af0


	//----- nvinfo : EIATTR_SW_WAR
	.align		4
.L_392:
        /*0f04*/ 	.byte	0x04, 0x36
        /*0f06*/ 	.short	(.L_394 - .L_393)
.L_393:
        /*0f08*/ 	.word	0x00000008
.L_394:


//--------------------- .nv.info._ZN7cutlass13device_kernelIN5flash11enable_sm90INS1_16FlashAttnFwdSm90INS1_25CollectiveMainloopFwdSm90ILi2EN4cute5tupleIJNS5_1CILi1EEES8_S8_EEENS6_IJNS7_ILi64EEESA_SA_EEELi512ENS_6half_tEfNS_4arch4Sm90ELb0ELb1ELb1ELb1ELb0ELb1ELb0ELb0ELb0ELb1ELb1ELb0EEENS1_21CollectiveEpilogueFwdINS6_IJSA_NS7_ILi512EEESA_EEES9_SC_SE_Li256ELb1ELb1ELb1ELb0EEENS1_36VarlenDynamicPersistentTileSchedulerILi64ELi64ELi256ELi128ELb1ELb1ELb1ELb1ELb0ELb1EEEEEEEEEvNT_6ParamsE --------------------------
	.section	.nv.info._ZN7cutlass13device_kernelIN5flash11enable_sm90INS1_16FlashAttnFwdSm90INS1_25CollectiveMainloopFwdSm90ILi2EN4cute5tupleIJNS5_1CILi1EEES8_S8_EEENS6_IJNS7_ILi64EEESA_SA_EEELi512ENS_6half_tEfNS_4arch4Sm90ELb0ELb1ELb1ELb1ELb0ELb1ELb0ELb0ELb0ELb1ELb1ELb0EEENS1_21CollectiveEpilogueFwdINS6_IJSA_NS7_ILi512EEESA_EEES9_SC_SE_Li256ELb1ELb1ELb1ELb0EEENS1_36VarlenDynamicPersistentTileSchedulerILi64ELi64ELi256ELi128ELb1ELb1ELb1ELb1ELb0ELb1EEEEEEEEEvNT_6ParamsE,"",@"SHT_CUDA_INFO"
	.sectionflags	@""
	.align	4


	//----- nvinfo : EIATTR_CUDA_API_VERSION
	.align		4
        /*0000*/ 	.byte	0x04, 0x37
        /*0002*/ 	.short	(.L_396 - .L_395)
.L_395:
        /*0004*/ 	.word	0x00000082


	//----- nvinfo : EIATTR_KPARAM_INFO
	.align		4
.L_396:
        /*0008*/ 	.byte	0x04, 0x17
        /*000a*/ 	.short	(.L_398 - .L_397)
.L_397:
        /*000c*/ 	.word	0x00000000
        /*0010*/ 	.short	0x0000
        /*0012*/ 	.short	0x0070
        /*0014*/ 	.byte	0x00, 0xf0, 0x01, 0x2a


	//----- nvinfo : EIATTR_SPARSE_MMA_MASK
	.align		4
.L_398:
        /*0018*/ 	.byte	0x03, 0x50
        /*001a*/ 	.short	0x0000


	//----- nvinfo : EIATTR_MAXREG_COUNT
	.align		4
        /*001c*/ 	.byte	0x03, 0x1b
        /*001e*/ 	.short	0x00a8


	//----- nvinfo : EIATTR_NUM_BARRIERS
	.align		4
        /*0020*/ 	.byte	0x02, 0x4c
        /*0022*/ 	.byte	0x10
	.zero		1


	//----- nvinfo : EIATTR_EXTERNS
	.align		4
        /*0024*/ 	.byte	0x04, 0x0f
        /*0026*/ 	.short	(.L_400 - .L_399)


	//   ....[0]....
	.align		4
.L_399:
        /*0028*/ 	.word	index@(__assertfail)


	//----- nvinfo : EIATTR_ANNOTATIONS
	.align		4
.L_400:
        /*002c*/ 	.byte	0x04, 0x55
        /*002e*/ 	.short	(.L_402 - .L_401)


	//   ....[0]....
.L_401:
        /* <DEDUP_REMOVED lines=82> */


	//----- nvinfo : EIATTR_MERCURY_ISA_VERSION
	.align		4
.L_402:
        /*0538*/ 	.byte	0x03, 0x5f
        /*053a*/ 	.short	0x0101


	//----- nvinfo : EIATTR_UNUSED_LOAD_BYTE_OFFSET
	.align		4
        /*053c*/ 	.byte	0x04, 0x44
        /*053e*/ 	.short	(.L_404 - .L_403)


	//   ....[0]....
.L_403:
        /*0540*/ 	.word	0x00000a80
        /*0544*/ 	.word	0x0000fff0


	//   ....[1]....
        /*0548*/ 	.word	0x00014e90
        /*054c*/ 	.word	0x0000fff0


	//----- nvinfo : EIATTR_INT_WARP_WIDE_INSTR_OFFSETS
	.align		4
.L_404:
        /*0550*/ 	.byte	0x04, 0x31
        /*0552*/ 	.short	(.L_406 - .L_405)


	//   ....[0]....
.L_405:
        /*0554*/ 	.word	0x00000190


	//   ....[1]....
        /*0558*/ 	.word	0x000001d0


	//   ....[2]....
        /*055c*/ 	.word	0x00000240


	//   ....[3]....
        /*0560*/ 	.word	0x0001d9c0


	//   ....[4]....
        /*0564*/ 	.word	0x0001da50


	//   ....[5]....
        /*0568*/ 	.word	0x00022340


	//   ....[6]....
        /*056c*/ 	.word	0x000223d0


	//----- nvinfo : EIATTR_COOP_GROUP_MASK_REGIDS
	.align		4
.L_406:
        /*0570*/ 	.byte	0x04, 0x29
        /*0572*/ 	.short	(.L_408 - .L_407)


	//   ....[0]....
.L_407:
        /*0574*/ 	.word	0xffffffff


	//   ....[1]....
        /*0578*/ 	.word	0xffffffff


	//   ....[2]....
        /*057c*/ 	.word	0xffffffff


	//   ....[3]....
        /*0580*/ 	.word	0xffffffff


	//   ....[4]....
        /*0584*/ 	.word	0xffffffff


	//   ....[5]....
        /*0588*/ 	.word	0xffffffff


	//   ....[6]....
        /*058c*/ 	.word	0xffffffff


	//   ....[7]....
        /*0590*/ 	.word	0xffffffff


	//   ....[8]....
        /*0594*/ 	.word	0xffffffff


	//   ....[9]....
        /*0598*/ 	.word	0xffffffff


	//   ....[10]....
        /*059c*/ 	.word	0xffffffff


	//   ....[11]....
        /*05a0*/ 	.word	0xffffffff


	//   ....[12]....
        /*05a4*/ 	.word	0xffffffff


	//   ....[13]....
        /*05a8*/ 	.word	0xffffffff


	//   ....[14]....
        /*05ac*/ 	.word	0xffffffff


	//   ....[15]....
        /*05b0*/ 	.word	0xffffffff


	//   ....[16]....
        /*05b4*/ 	.word	0xffffffff


	//   ....[17]....
        /*05b8*/ 	.word	0xffffffff


	//   ....[18]....
        /*05bc*/ 	.word	0xffffffff


	//   ....[19]....
        /*05c0*/ 	.word	0xffffffff


	//   ....[20]....
        /*05c4*/ 	.word	0xffffffff


	//   ....[21]....
        /*05c8*/ 	.word	0xffffffff


	//   ....[22]....
        /*05cc*/ 	.word	0xffffffff


	//   ....[23]....
        /*05d0*/ 	.word	0xffffffff


	//   ....[24]....
        /*05d4*/ 	.word	0xffffffff


	//   ....[25]....
        /*05d8*/ 	.word	0xffffffff


	//   ....[26]....
        /*05dc*/ 	.word	0xffffffff


	//   ....[27]....
        /*05e0*/ 	.word	0xffffffff


	//   ....[28]....
        /*05e4*/ 	.word	0xffffffff


	//   ....[29]....
        /*05e8*/ 	.word	0xffffffff


	//   ....[30]....
        /*05ec*/ 	.word	0xffffffff


	//   ....[31]....
        /*05f0*/ 	.word	0xffffffff


	//   ....[32]....
        /*05f4*/ 	.word	0xffffffff


	//   ....[33]....
        /*05f8*/ 	.word	0xffffffff


	//   ....[34]....
        /*05fc*/ 	.word	0xffffffff


	//   ....[35]....
        /*0600*/ 	.word	0xffffffff


	//   ....[36]....
        /*0604*/ 	.word	0xffffffff


	//   ....[37]....
        /*0608*/ 	.word	0xffffffff


	//   ....[38]....
        /*060c*/ 	.word	0xffffffff


	//   ....[39]....
        /*0610*/ 	.word	0xffffffff


	//   ....[40]....
        /*0614*/ 	.word	0xffffffff


	//   ....[41]....
        /*0618*/ 	.word	0xffffffff


	//   ....[42]....
        /*061c*/ 	.word	0xffffffff


	//   ....[43]....
        /*0620*/ 	.word	0xffffffff


	//   ....[44]....
        /*0624*/ 	.word	0xffffffff


	//   ....[45]....
        /*0628*/ 	.word	0xffffffff


	//   ....[46]....
        /*062c*/ 	.word	0xffffffff


	//   ....[47]....
        /*0630*/ 	.word	0xffffffff


	//   ....[48]....
        /*0634*/ 	.word	0xffffffff


	//   ....[49]....
        /*0638*/ 	.word	0xffffffff


	//   ....[50]....
        /*063c*/ 	.word	0xffffffff


	//   ....[51]....
        /*0640*/ 	.word	0xffffffff


	//   ....[52]....
        /*0644*/ 	.word	0xffffffff


	//   ....[53]....
        /*0648*/ 	.word	0xffffffff


	//   ....[54]....
        /*064c*/ 	.word	0xffffffff


	//   ....[55]....
        /*0650*/ 	.word	0xffffffff


	//   ....[56]....
        /*0654*/ 	.word	0xffffffff


	//   ....[57]....
        /*0658*/ 	.word	0xffffffff


	//   ....[58]....
        /*065c*/ 	.word	0xffffffff


	//   ....[59]....
        /*0660*/ 	.word	0xffffffff


	//   ....[60]....
        /*0664*/ 	.word	0xffffffff


	//   ....[61]....
        /*0668*/ 	.word	0xffffffff


	//   ....[62]....
        /*066c*/ 	.word	0xffffffff


	//   ....[63]....
        /*0670*/ 	.word	0xffffffff


	//   ....[64]....
        /*0674*/ 	.word	0xffffffff


	//   ....[65]....
        /*0678*/ 	.word	0xffffffff


	//   ....[66]....
        /*067c*/ 	.word	0xffffffff


	//   ....[67]....
        /*0680*/ 	.word	0xffffffff


	//   ....[68]....
        /*0684*/ 	.word	0xffffffff


	//   ....[69]....
        /*0688*/ 	.word	0xffffffff


	//   ....[70]....
        /*068c*/ 	.word	0xffffffff


	//   ....[71]....
        /*0690*/ 	.word	0xffffffff


	//   ....[72]....
        /*0694*/ 	.word	0xffffffff


	//   ....[73]....
        /*0698*/ 	.word	0xffffffff


	//   ....[74]....
        /*069c*/ 	.word	0xffffffff


	//   ....[75]....
        /*06a0*/ 	.word	0xffffffff


	//   ....[76]....
        /*06a4*/ 	.word	0xffffffff


	//   ....[77]....
        /*06a8*/ 	.word	0xffffffff


	//   ....[78]....
        /*06ac*/ 	.word	0xffffffff


	//   ....[79]....
        /*06b0*/ 	.word	0xffffffff


	//   ....[80]....
        /*06b4*/ 	.word	0xffffffff


	//   ....[81]....
        /*06b8*/ 	.word	0xffffffff


	//   ....[82]....
        /*06bc*/ 	.word	0xffffffff


	//   ....[83]....
        /*06c0*/ 	.word	0xffffffff


	//   ....[84]....
        /*06c4*/ 	.word	0xffffffff


	//   ....[85]....
        /*06c8*/ 	.word	0xffffffff


	//   ....[86]....
        /*06cc*/ 	.word	0xffffffff


	//   ....[87]....
        /*06d0*/ 	.word	0xffffffff


	//   ....[88]....
        /*06d4*/ 	.word	0xffffffff


	//   ....[89]....
        /*06d8*/ 	.word	0xffffffff


	//   ....[90]....
        /*06dc*/ 	.word	0xffffffff


	//   ....[91]....
        /*06e0*/ 	.word	0xffffffff


	//   ....[92]....
        /*06e4*/ 	.word	0xffffffff


	//   ....[93]....
        /*06e8*/ 	.word	0xffffffff


	//   ....[94]....
        /*06ec*/ 	.word	0xffffffff


	//   ....[95]....
        /*06f0*/ 	.word	0xffffffff


	//   ....[96]....
        /*06f4*/ 	.word	0xffffffff


	//   ....[97]....
        /*06f8*/ 	.word	0xffffffff


	//   ....[98]....
        /*06fc*/ 	.word	0xffffffff


	//   ....[99]....
        /*0700*/ 	.word	0xffffffff


	//   ....[100]....
        /*0704*/ 	.word	0xffffffff


	//   ....[101]....
        /*0708*/ 	.word	0xffffffff


	//   ....[102]....
        /*070c*/ 	.word	0xffffffff


	//   ....[103]....
        /*0710*/ 	.word	0xffffffff


	//   ....[104]....
        /*0714*/ 	.word	0xffffffff


	//   ....[105]....
        /*0718*/ 	.word	0xffffffff


	//   ....[106]....
        /*071c*/ 	.word	0xffffffff


	//   ....[107]....
        /*0720*/ 	.word	0xffffffff


	//   ....[108]....
        /*0724*/ 	.word	0xffffffff


	//   ....[109]....
        /*0728*/ 	.word	0xffffffff


	//   ....[110]....
        /*072c*/ 	.word	0xffffffff


	//   ....[111]....
        /*0730*/ 	.word	0xffffffff


	//   ....[112]....
        /*0734*/ 	.word	0xffffffff


	//   ....[113]....
        /*0738*/ 	.word	0xffffffff


	//   ....[114]....
        /*073c*/ 	.word	0xffffffff


	//   ....[115]....
        /*0740*/ 	.word	0xffffffff


	//   ....[116]....
        /*0744*/ 	.word	0xffffffff


	//   ....[117]....
        /*0748*/ 	.word	0xffffffff


	//   ....[118]....
        /*074c*/ 	.word	0x0500000f


	//   ....[119]....
        /*0750*/ 	.word	0x0500000f


	//   ....[120]....
        /*0754*/ 	.word	0x0500000f


	//   ....[121]....
        /*0758*/ 	.word	0x0500000f


	//   ....[122]....
        /*075c*/ 	.word	0x0500000f


	//   ....[123]....
        /*0760*/ 	.word	0x0500000f


	//   ....[124]....
        /*0764*/ 	.word	0x0500000f


	//   ....[125]....
        /*0768*/ 	.word	0x0500000f


	//   ....[126]....
        /*076c*/ 	.word	0x0500000f


	//   ....[127]....
        /*0770*/ 	.word	0x0500000f


	//   ....[128]....
        /*0774*/ 	.word	0x0500000f


	//   ....[129]....
        /*0778*/ 	.word	0x0500000f


	//   ....[130]....
        /*077c*/ 	.word	0x0500000f


	//   ....[131]....
        /*0780*/ 	.word	0x0500000f


	//   ....[132]....
        /*0784*/ 	.word	0x0500000f


	//   ....[133]....
        /*0788*/ 	.word	0x0500000f


	//   ....[134]....
        /*078c*/ 	.word	0x0500000f


	//   ....[135]....
        /*0790*/ 	.word	0x0500000f


	//   ....[136]....
        /*0794*/ 	.word	0x0500000f


	//   ....[137]....
        /*0798*/ 	.word	0x0500000f


	//   ....[138]....
        /*079c*/ 	.word	0x0500000f


	//   ....[139]....
        /*07a0*/ 	.word	0x0500000f


	//   ....[140]....
        /*07a4*/ 	.word	0x0500000f


	//   ....[141]....
        /*07a8*/ 	.word	0x0500000f


	//   ....[142]....
        /*07ac*/ 	.word	0x0500000f


	//   ....[143]....
        /*07b0*/ 	.word	0x0500000f


	//   ....[144]....
        /*07b4*/ 	.word	0x0500000f


	//   ....[145]....
        /*07b8*/ 	.word	0x0500000f


	//   ....[146]....
        /*07bc*/ 	.word	0x0500000f


	//   ....[147]....
        /*07c0*/ 	.word	0x0500000f


	//   ....[148]....
        /*07c4*/ 	.word	0x0500000f


	//   ....[149]....
        /*07c8*/ 	.word	0x0500000f


	//   ....[150]....
        /*07cc*/ 	.word	0x0500000f


	//   ....[151]....
        /*07d0*/ 	.word	0x0500000f


	//   ....[152]....
        /*07d4*/ 	.word	0x0500000f


	//   ....[153]....
        /*07d8*/ 	.word	0x0500000f


	//   ....[154]....
        /*07dc*/ 	.word	0x0500000f


	//   ....[155]....
        /*07e0*/ 	.word	0x0500000f


	//   ....[156]....
        /*07e4*/ 	.word	0x0500000f


	//   ....[157]....
        /*07e8*/ 	.word	0x0500000f


	//   ....[158]....
        /*07ec*/ 	.word	0x0500000f


	//   ....[159]....
        /*07f0*/ 	.word	0x0500000f


	//   ....[160]....
        /*07f4*/ 	.word	0x0500000f


	//   ....[161]....
        /*07f8*/ 	.word	0x0500000f


	//   ....[162]....
        /*07fc*/ 	.word	0x0500000f


	//----- nvinfo : EIATTR_COOP_GROUP_INSTR_OFFSETS
	.align		4
.L_408:
        /*0800*/ 	.byte	0x04, 0x28
        /*0802*/ 	.short	(.L_410 - .L_409)


	//   ....[0]....
.L_409:
        /*0804*/ 	.word	0x00000060


	//   ....[1]....
        /*0808*/ 	.word	0x000001a0


	//   ....[2]....
        /*080c*/ 	.word	0x000001f0


	//   ....[3]....
        /*0810*/ 	.word	0x000003e0


	//   ....[4]....
        /*0814*/ 	.word	0x00000540


	//   ....[5]....
        /*0818*/ 	.word	0x00000660


	//   ....[6]....
        /*081c*/ 	.word	0x000007c0


	//   ....[7]....
        /*0820*/ 	.word	0x00005690


	//   ....[8]....
        /*0824*/ 	.word	0x00007bd0


	//   ....[9]....
        /*0828*/ 	.word	0x00008370


	//   ....[10]....
        /*082c*/ 	.word	0x00008380


	//   ....[11]....
        /*0830*/ 	.word	0x00008390


	//   ....[12]....
        /*0834*/ 	.word	0x000083a0


	//   ....[13]....
        /*0838*/ 	.word	0x000086b0


	//   ....[14]....
        /*083c*/ 	.word	0x000086c0


	//   ....[15]....
        /*0840*/ 	.word	0x000086d0


	//   ....[16]....
        /*0844*/ 	.word	0x000086e0


	//   ....[17]....
        /*0848*/ 	.word	0x000098a0


	//   ....[18]....
        /*084c*/ 	.word	0x000098b0


	//   ....[19]....
        /*0850*/ 	.word	0x000098c0


	//   ....[20]....
        /*0854*/ 	.word	0x000098d0


	//   ....[21]....
        /*0858*/ 	.word	0x00009b20


	//   ....[22]....
        /*085c*/ 	.word	0x00009b30


	//   ....[23]....
        /*0860*/ 	.word	0x00009b40


	//   ....[24]....
        /*0864*/ 	.word	0x00009b50


	//   ....[25]....
        /*0868*/ 	.word	0x0000b310


	//   ....[26]....
        /*086c*/ 	.word	0x0000bb40


	//   ....[27]....
        /*0870*/ 	.word	0x0000c130


	//   ....[28]....
        /*0874*/ 	.word	0x0000c200


	//   ....[29]....
        /*0878*/ 	.word	0x0000c540


	//   ....[30]....
        /*087c*/ 	.word	0x0000c5a0


	//   ....[31]....
        /*0880*/ 	.word	0x0000cf10


	//   ....[32]....
        /*0884*/ 	.word	0x0000d4c0


	//   ....[33]....
        /*0888*/ 	.word	0x0000db20


	//   ....[34]....
        /*088c*/ 	.word	0x0000e1f0


	//   ....[35]....
        /*0890*/ 	.word	0x0000e2c0


	//   ....[36]....
        /*0894*/ 	.word	0x0000e920


	//   ....[37]....
        /*0898*/ 	.word	0x0000eaf0


	//   ....[38]....
        /*089c*/ 	.word	0x0000f940


	//   ....[39]....
        /*08a0*/ 	.word	0x00010480


	//   ....[40]....
        /*08a4*/ 	.word	0x000104e0


	//   ....[41]....
        /*08a8*/ 	.word	0x00010d10


	//   ....[42]....
        /*08ac*/ 	.word	0x00010db0


	//   ....[43]....
        /*08b0*/ 	.word	0x00011a50


	//   ....[44]....
        /*08b4*/ 	.word	0x00011e90


	//   ....[45]....
        /*08b8*/ 	.word	0x00012530


	//   ....[46]....
        /*08bc*/ 	.word	0x00012b10


	//   ....[47]....
        /*08c0*/ 	.word	0x00012b30


	//   ....[48]....
        /*08c4*/ 	.word	0x00013380


	//   ....[49]....
        /*08c8*/ 	.word	0x00013550


	//   ....[50]....
        /*08cc*/ 	.word	0x00014360


	//   ....[51]....
        /*08d0*/ 	.word	0x000143b0


	//   ....[52]....
        /*08d4*/ 	.word	0x00014410


	//   ....[53]....
        /*08d8*/ 	.word	0x00014560


	//   ....[54]....
        /*08dc*/ 	.word	0x00014730


	//   ....[55]....
        /*08e0*/ 	.word	0x00015ba0


	//   ....[56]....
        /*08e4*/ 	.word	0x00015f00


	//   ....[57]....
        /*08e8*/ 	.word	0x00015f10


	//   ....[58]....
        /*08ec*/ 	.word	0x00015f40


	//   ....[59]....
        /*08f0*/ 	.word	0x00015f50


	//   ....[60]....
        /*08f4*/ 	.word	0x00016bd0


	//   ....[61]....
        /*08f8*/ 	.word	0x00016bf0


	//   ....[62]....
        /*08fc*/ 	.word	0x00016e80


	//   ....[63]....
        /*0900*/ 	.word	0x00016ea0


	//   ....[64]....
        /*0904*/ 	.word	0x00017810


	//   ....[65]....
        /*0908*/ 	.word	0x00017850


	//   ....[66]....
        /*090c*/ 	.word	0x000180b0


	//   ....[67]....
        /*0910*/ 	.word	0x000180d0


	//   ....[68]....
        /*0914*/ 	.word	0x00019360


	//   ....[69]....
        /*0918*/ 	.word	0x000193c0


	//   ....[70]....
        /*091c*/ 	.word	0x00019610


	//   ....[71]....
        /*0920*/ 	.word	0x00019630


	//   ....[72]....
        /*0924*/ 	.word	0x000198e0


	//   ....[73]....
        /*0928*/ 	.word	0x00019b10


	//   ....[74]....
        /*092c*/ 	.word	0x00019b40


	//   ....[75]....
        /*0930*/ 	.word	0x00019b70


	//   ....[76]....
        /*0934*/ 	.word	0x00019ba0


	//   ....[77]....
        /*0938*/ 	.word	0x00019bd0


	//   ....[78]....
        /*093c*/ 	.word	0x00019c00


	//   ....[79]....
        /*0940*/ 	.word	0x00019da0


	//   ....[80]....
        /*0944*/ 	.word	0x00019dd0


	//   ....[81]....
        /*0948*/ 	.word	0x00019e00


	//   ....[82]....
        /*094c*/ 	.word	0x00019e30


	//   ....[83]....
        /*0950*/ 	.word	0x00019e60


	//   ....[84]....
        /*0954*/ 	.word	0x00019e90


	//   ....[85]....
        /*0958*/ 	.word	0x00019f30


	//   ....[86]....
        /*095c*/ 	.word	0x00019f60


	//   ....[87]....
        /*0960*/ 	.word	0x00019f70


	//   ....[88]....
        /*0964*/ 	.word	0x00019fa0


	//   ....[89]....
        /*0968*/ 	.word	0x0001b820


	//   ....[90]....
        /*096c*/ 	.word	0x0001df90


	//   ....[91]....
        /*0970*/ 	.word	0x0001ea50


	//   ....[92]....
        /*0974*/ 	.word	0x0001ea70


	//   ....[93]....
        /*0978*/ 	.word	0x0001eb20


	//   ....[94]....
        /*097c*/ 	.word	0x0001eb30


	//   ....[95]....
        /*0980*/ 	.word	0x0001ebb0


	//   ....[96]....
        /*0984*/ 	.word	0x0001ebc0


	//   ....[97]....
        /*0988*/ 	.word	0x0001ec10


	//   ....[98]....
        /*098c*/ 	.word	0x0001ec30


	//   ....[99]....
        /*0990*/ 	.word	0x00022660


	//   ....[100]....
        /*0994*/ 	.word	0x000226e0


	//   ....[101]....
        /*0998*/ 	.word	0x00022710


	//   ....[102]....
        /*099c*/ 	.word	0x00022720


	//   ....[103]....
        /*09a0*/ 	.word	0x00022750


	//   ....[104]....
        /*09a4*/ 	.word	0x00022780


	//   ....[105]....
        /*09a8*/ 	.word	0x000227b0


	//   ....[106]....
        /*09ac*/ 	.word	0x000227e0


	//   ....[107]....
        /*09b0*/ 	.word	0x000229a0


	//   ....[108]....
        /*09b4*/ 	.word	0x000229d0


	//   ....[109]....
        /*09b8*/ 	.word	0x00022a00


	//   ....[110]....
        /*09bc*/ 	.word	0x00022a30


	//   ....[111]....
        /*09c0*/ 	.word	0x00022a60


	//   ....[112]....
        /*09c4*/ 	.word	0x00022a90


	//   ....[113]....
        /*09c8*/ 	.word	0x00022b60


	//   ....[114]....
        /*09cc*/ 	.word	0x00022b80


	//   ....[115]....
        /*09d0*/ 	.word	0x00022b90


	//   ....[116]....
        /*09d4*/ 	.word	0x00022c10


	//   ....[117]....
        /*09d8*/ 	.word	0x00023740


	//   ....[118]....
        /*09dc*/ 	.word	0x00023c00


	//   ....[119]....
        /*09e0*/ 	.word	0x00023c90


	//   ....[120]....
        /*09e4*/ 	.word	0x00023ce0


	//   ....[121]....
        /*09e8*/ 	.word	0x00023d30


	//   ....[122]....
        /*09ec*/ 	.word	0x00023dc0


	//   ....[123]....
        /*09f0*/ 	.word	0x00023e50


	//   ....[124]....
        /*09f4*/ 	.word	0x00023ea0


	//   ....[125]....
        /*09f8*/ 	.word	0x00023ef0


	//   ....[126]....
        /*09fc*/ 	.word	0x00023fe0


	//   ....[127]....
        /*0a00*/ 	.word	0x00024070


	//   ....[128]....
        /*0a04*/ 	.word	0x000240c0


	//   ....[129]....
        /*0a08*/ 	.word	0x00024120


	//   ....[130]....
        /*0a0c*/ 	.word	0x000241c0


	//   ....[131]....
        /*0a10*/ 	.word	0x00024250


	//   ....[132]....
        /*0a14*/ 	.word	0x000242a0


	//   ....[133]....
        /*0a18*/ 	.word	0x000242f0


	//   ....[134]....
        /*0a1c*/ 	.word	0x000246a0


	//   ....[135]....
        /*0a20*/ 	.word	0x00024980


	//   ....[136]....
        /*0a24*/ 	.word	0x00024b40


	//   ....[137]....
        /*0a28*/ 	.word	0x00024b90


	//   ....[138]....
        /*0a2c*/ 	.word	0x00024bf0


	//   ....[139]....
        /*0a30*/ 	.word	0x00024ce0


	//   ....[140]....
        /*0a34*/ 	.word	0x00024d40


	//   ....[141]....
        /*0a38*/ 	.word	0x00024e30


	//   ....[142]....
        /*0a3c*/ 	.word	0x00024e90


	//   ....[143]....
        /*0a40*/ 	.word	0x00024f60


	//   ....[144]....
        /*0a44*/ 	.word	0x00025290


	//   ....[145]....
        /*0a48*/ 	.word	0x00025330


	//   ....[146]....
        /*0a4c*/ 	.word	0x000254d0


	//   ....[147]....
        /*0a50*/ 	.word	0x00025550


	//   ....[148]....
        /*0a54*/ 	.word	0x000255d0


	//   ....[149]....
        /*0a58*/ 	.word	0x00025650


	//   ....[150]....
        /*0a5c*/ 	.word	0x000256d0


	//   ....[151]....
        /*0a60*/ 	.word	0x00025760


	//   ....[152]....
        /*0a64*/ 	.word	0x00025800


	//   ....[153]....
        /*0a68*/ 	.word	0x000258b0


	//   ....[154]....
        /*0a6c*/ 	.word	0x00025930


	//   ....[155]....
        /*0a70*/ 	.word	0x000259b0


	//   ....[156]....
        /*0a74*/ 	.word	0x00025a30


	//   ....[157]....
        /*0a78*/ 	.word	0x00025ac0


	//   ....[158]....
        /*0a7c*/ 	.word	0x00025b40


	//   ....[159]....
        /*0a80*/ 	.word	0x00025bf0


	//   ....[160]....
        /*0a84*/ 	.word	0x00025c40


	//   ....[161]....
        /*0a88*/ 	.word	0x00025d00


	//   ....[162]....
        /*0a8c*/ 	.word	0x00025e30


	//----- nvinfo : EIATTR_REG_RECONFIG
	.align		4
.L_410:
        /*0a90*/ 	.byte	0x01, 0x54
	.zero		2


	//----- nvinfo : EIATTR_SYSCALL_OFFSETS
	.align		4
        /*0a94*/ 	.byte	0x04, 0x46
        /*0a96*/ 	.short	(.L_412 - .L_411)


	//   ....[0]....
.L_411:
        /*0a98*/ 	.word	0x00002370


	//   ....[1]....
        /*0a9c*/ 	.word	0x000024c0


	//   ....[2]....
        /*0aa0*/ 	.word	0x00007d80


	//   ....[3]....
        /*0aa4*/ 	.word	0x000080a0


	//   ....[4]....
        /*0aa8*/ 	.word	0x0001dbc0


	//   ....[5]....
        /*0aac*/ 	.word	0x0001dd10


	//   ....[6]....
        /*0ab0*/ 	.word	0x0001de00


	//   ....[7]....
        /*0ab4*/ 	.word	0x0001e630


	//----- nvinfo : EIATTR_MBARRIER_INSTR_OFFSETS
	.align		4
.L_412:
        /*0ab8*/ 	.byte	0x04, 0x39
        /*0aba*/ 	.short	(.L_414 - .L_413)


	//   ....[0]....
.L_413:
        /*0abc*/ 	.word	0x000002d0
        /*0ac0*/ 	.word	0x000000ff
        /*0ac4*/ 	.word	0x00028c00
        /*0ac8*/ 	.short	0x0100
        /*0aca*/ 	.byte	0x08
	.zero		1


	//   ....[1]....
        /*0acc*/ 	.word	0x000002e0
        /*0ad0*/ 	.word	0x000000ff
        /*0ad4*/ 	.word	0x00028c20
        /*0ad8*/ 	.short	0x0100
        /*0ada*/ 	.byte	0x08
	.zero		1


	//   ....[2]....
        /*0adc*/ 	.word	0x00000390
        /*0ae0*/ 	.word	0x000000ff
        /*0ae4*/ 	.word	0x00028c30
        /*0ae8*/ 	.short	0x0100
        /*0aea*/ 	.byte	0x06
	.zero		1


	//   ....[3]....
        /*0aec*/ 	.word	0x000003a0
        /*0af0*/ 	.word	0x000000ff
        /*0af4*/ 	.word	0x00028c40
        /*0af8*/ 	.short	0x0100
        /*0afa*/ 	.byte	0x06
	.zero		1


	//   ....[4]....
        /*0afc*/ 	.word	0x000003b0
        /*0b00*/ 	.word	0x000000ff
        /*0b04*/ 	.word	0x00028c38
        /*0b08*/ 	.short	0x0100
        /*0b0a*/ 	.byte	0x06
	.zero		1


	//   ....[5]....
        /*0b0c*/ 	.word	0x000003c0
        /*0b10*/ 	.word	0x000000ff
        /*0b14*/ 	.word	0x00028c48
        /*0b18*/ 	.short	0x0100
        /*0b1a*/ 	.byte	0x06
	.zero		1


	//   ....[6]....
        /*0b1c*/ 	.word	0x000004f0
        /*0b20*/ 	.word	0x000000ff
        /*0b24*/ 	.word	0x00028c50
        /*0b28*/ 	.short	0x0100
        /*0b2a*/ 	.byte	0x08
	.zero		1


	//   ....[7]....
        /*0b2c*/ 	.word	0x00000500
        /*0b30*/ 	.word	0x000000ff
        /*0b34*/ 	.word	0x00028c60
        /*0b38*/ 	.short	0x0100
        /*0b3a*/ 	.byte	0x08
	.zero		1


	//   ....[8]....
        /*0b3c*/ 	.word	0x00000510
        /*0b40*/ 	.word	0x000000ff
        /*0b44*/ 	.word	0x00028c58
        /*0b48*/ 	.short	0x0100
        /*0b4a*/ 	.byte	0x08
	.zero		1


	//   ....[9]....
        /*0b4c*/ 	.word	0x00000520
        /*0b50*/ 	.word	0x000000ff
        /*0b54*/ 	.word	0x00028c68
        /*0b58*/ 	.short	0x0100
        /*0b5a*/ 	.byte	0x08
	.zero		1


	//   ....[10]....
        /*0b5c*/ 	.word	0x00000610
        /*0b60*/ 	.word	0x000000ff
        /*0b64*/ 	.word	0x00028c70
        /*0b68*/ 	.short	0x0100
        /*0b6a*/ 	.byte	0x06
	.zero		1


	//   ....[11]....
        /*0b6c*/ 	.word	0x00000620
        /*0b70*/ 	.word	0x000000ff
        /*0b74*/ 	.word	0x00028c80
        /*0b78*/ 	.short	0x0100
        /*0b7a*/ 	.byte	0x06
	.zero		1


	//   ....[12]....
        /*0b7c*/ 	.word	0x00000630
        /*0b80*/ 	.word	0x000000ff
        /*0b84*/ 	.word	0x00028c78
        /*0b88*/ 	.short	0x0100
        /*0b8a*/ 	.byte	0x06
	.zero		1


	//   ....[13]....
        /*0b8c*/ 	.word	0x00000640
        /*0b90*/ 	.word	0x000000ff
        /*0b94*/ 	.word	0x00028c88
        /*0b98*/ 	.short	0x0100
        /*0b9a*/ 	.byte	0x06
	.zero		1


	//   ....[14]....
        /*0b9c*/ 	.word	0x00000770
        /*0ba0*/ 	.word	0x000000ff
        /*0ba4*/ 	.word	0x00028c90
        /*0ba8*/ 	.short	0x0100
        /*0baa*/ 	.byte	0x08
	.zero		1


	//   ....[15]....
        /*0bac*/ 	.word	0x00000780
        /*0bb0*/ 	.word	0x000000ff
        /*0bb4*/ 	.word	0x00028ca0
        /*0bb8*/ 	.short	0x0100
        /*0bba*/ 	.byte	0x08
	.zero		1


	//   ....[16]....
        /*0bbc*/ 	.word	0x00000790
        /*0bc0*/ 	.word	0x000000ff
        /*0bc4*/ 	.word	0x00028c98
        /*0bc8*/ 	.short	0x0100
        /*0bca*/ 	.byte	0x08
	.zero		1


	//   ....[17]....
        /*0bcc*/ 	.word	0x000007a0
        /*0bd0*/ 	.word	0x000000ff
        /*0bd4*/ 	.word	0x00028ca8
        /*0bd8*/ 	.short	0x0100
        /*0bda*/ 	.byte	0x08
	.zero		1


	//   ....[18]....
        /*0bdc*/ 	.word	0x000008d0
        /*0be0*/ 	.word	0x000000ff
        /*0be4*/ 	.word	0x00028cb0
        /*0be8*/ 	.short	0x0100
        /*0bea*/ 	.byte	0x08
	.zero		1


	//   ....[19]....
        /*0bec*/ 	.word	0x000008e0
        /*0bf0*/ 	.word	0x000000ff
        /*0bf4*/ 	.word	0x00028cc0
        /*0bf8*/ 	.short	0x0100
        /*0bfa*/ 	.byte	0x08
	.zero		1


	//   ....[20]....
        /*0bfc*/ 	.word	0x000008f0
        /*0c00*/ 	.word	0x000000ff
        /*0c04*/ 	.word	0x00028cb8
        /*0c08*/ 	.short	0x0100
        /*0c0a*/ 	.byte	0x08
	.zero		1


	//   ....[21]....
        /*0c0c*/ 	.word	0x00000900
        /*0c10*/ 	.word	0x000000ff
        /*0c14*/ 	.word	0x00028cc8
        /*0c18*/ 	.short	0x0100
        /*0c1a*/ 	.byte	0x08
	.zero		1


	//   ....[22]....
        /*0c1c*/ 	.word	0x00003030
        /*0c20*/ 	.word	0x0000004a
        /*0c24*/ 	.word	0x00028c90
        /*0c28*/ 	.short	0x010a
        /*0c2a*/ 	.byte	0x3f
	.zero		1


	//   ....[23]....
        /*0c2c*/ 	.word	0x000039c0
        /*0c30*/ 	.word	0x0000004a
        /*0c34*/ 	.word	0x00028c90
        /*0c38*/ 	.short	0x010a
        /*0c3a*/ 	.byte	0x3f
	.zero		1


	//   ....[24]....
        /*0c3c*/ 	.word	0x00004260
        /*0c40*/ 	.word	0x0000004a
        /*0c44*/ 	.word	0x00028c90
        /*0c48*/ 	.short	0x010a
        /*0c4a*/ 	.byte	0x3f
	.zero		1


	//   ....[25]....
        /*0c4c*/ 	.word	0x00004460
        /*0c50*/ 	.word	0x00000004
        /*0c54*/ 	.word	0x00000000
        /*0c58*/ 	.short	0x0101
        /*0c5a*/ 	.byte	0x3f
	.zero		1


	//   ....[26]....
        /*0c5c*/ 	.word	0x000044a0
        /*0c60*/ 	.word	0x0000004a
        /*0c64*/ 	.word	0x00028cb0
        /*0c68*/ 	.short	0x010a
        /*0c6a*/ 	.byte	0x3f
	.zero		1


	//   ....[27]....
        /*0c6c*/ 	.word	0x00004ad0
        /*0c70*/ 	.word	0x0000004a
        /*0c74*/ 	.word	0x00000000
        /*0c78*/ 	.short	0x0101
        /*0c7a*/ 	.byte	0x3f
	.zero		1


	//   ....[28]....
        /*0c7c*/ 	.word	0x000057b0
        /*0c80*/ 	.word	0x00000009
        /*0c84*/ 	.word	0x00028c50
        /*0c88*/ 	.short	0x010a
        /*0c8a*/ 	.byte	0x3f
	.zero		1


	//   ....[29]....
        /*0c8c*/ 	.word	0x00005b70
        /*0c90*/ 	.word	0x00000009
        /*0c94*/ 	.word	0x00000000
        /*0c98*/ 	.short	0x0101
        /*0c9a*/ 	.byte	0x3f
	.zero		1


	//   ....[30]....
        /*0c9c*/ 	.word	0x000064b0
        /*0ca0*/ 	.word	0x00000015
        /*0ca4*/ 	.word	0x00028c50
        /*0ca8*/ 	.short	0x010a
        /*0caa*/ 	.byte	0x3f
	.zero		1


	//   ....[31]....
        /*0cac*/ 	.word	0x00006500
        /*0cb0*/ 	.word	0x00000015
        /*0cb4*/ 	.word	0x00028c50
        /*0cb8*/ 	.short	0x010a
        /*0cba*/ 	.byte	0x3f
	.zero		1


	//   ....[32]....
        /*0cbc*/ 	.word	0x000067d0
        /*0cc0*/ 	.word	0x00000015
        /*0cc4*/ 	.word	0x00000000
        /*0cc8*/ 	.short	0x0101
        /*0cca*/ 	.byte	0x3f
	.zero		1


	//   ....[33]....
        /*0ccc*/ 	.word	0x00007e10
        /*0cd0*/ 	.word	0x00000002
        /*0cd4*/ 	.word	0x00028c00
        /*0cd8*/ 	.short	0x010a
        /*0cda*/ 	.byte	0x3f
	.zero		1


	//   ....[34]....
        /*0cdc*/ 	.word	0x00007e60
        /*0ce0*/ 	.word	0x00000002
        /*0ce4*/ 	.word	0x00028c00
        /*0ce8*/ 	.short	0x010a
        /*0cea*/ 	.byte	0x3f
	.zero		1


	//   ....[35]....
        /*0cec*/ 	.word	0x00008920
        /*0cf0*/ 	.word	0x00000002
        /*0cf4*/ 	.word	0x00028c00
        /*0cf8*/ 	.short	0x010a
        /*0cfa*/ 	.byte	0x3f
	.zero		1


	//   ....[36]....
        /*0cfc*/ 	.word	0x00009d00
        /*0d00*/ 	.word	0x00000002
        /*0d04*/ 	.word	0x00028c00
        /*0d08*/ 	.short	0x010a
        /*0d0a*/ 	.byte	0x3f
	.zero		1


	//   ....[37]....
        /*0d0c*/ 	.word	0x0000ab80
        /*0d10*/ 	.word	0x0000000c
        /*0d14*/ 	.word	0x00028c30
        /*0d18*/ 	.short	0x010a
        /*0d1a*/ 	.byte	0x3f
	.zero		1


	//   ....[38]....
        /*0d1c*/ 	.word	0x0000ac10
        /*0d20*/ 	.word	0x0000000c
        /*0d24*/ 	.word	0x00028c30
        /*0d28*/ 	.short	0x010a
        /*0d2a*/ 	.byte	0x3f
	.zero		1


	//   ....[39]....
        /*0d2c*/ 	.word	0x0000b320
        /*0d30*/ 	.word	0x00000003
        /*0d34*/ 	.word	0x00000000
        /*0d38*/ 	.short	0x0101
        /*0d3a*/ 	.byte	0x3f
	.zero		1


	//   ....[40]....
        /*0d3c*/ 	.word	0x0000cb50
        /*0d40*/ 	.word	0x0000000c
        /*0d44*/ 	.word	0x00028c50
        /*0d48*/ 	.short	0x010a
        /*0d4a*/ 	.byte	0x3f
	.zero		1


	//   ....[41]....
        /*0d4c*/ 	.word	0x0000cc10
        /*0d50*/ 	.word	0x0000000c
        /*0d54*/ 	.word	0x00028c50
        /*0d58*/ 	.short	0x010a
        /*0d5a*/ 	.byte	0x3f
	.zero		1


	//   ....[42]....
        /*0d5c*/ 	.word	0x0000cf30
        /*0d60*/ 	.word	0x0000000c
        /*0d64*/ 	.word	0x00000000
        /*0d68*/ 	.short	0x0101
        /*0d6a*/ 	.byte	0x3f
	.zero		1


	//   ....[43]....
        /*0d6c*/ 	.word	0x0000d1c0
        /*0d70*/ 	.word	0x000000d7
        /*0d74*/ 	.word	0x00028c30
        /*0d78*/ 	.short	0x010a
        /*0d7a*/ 	.byte	0x3f
	.zero		1


	//   ....[44]....
        /*0d7c*/ 	.word	0x0000d230
        /*0d80*/ 	.word	0x000000d7
        /*0d84*/ 	.word	0x00028c30
        /*0d88*/ 	.short	0x010a
        /*0d8a*/ 	.byte	0x3f
	.zero		1


	//   ....[45]....
        /*0d8c*/ 	.word	0x0000d750
        /*0d90*/ 	.word	0x00000014
        /*0d94*/ 	.word	0x00000000
        /*0d98*/ 	.short	0x0101
        /*0d9a*/ 	.byte	0x3f
	.zero		1


	//   ....[46]....
        /*0d9c*/ 	.word	0x0000f610
        /*0da0*/ 	.word	0x000000d7
        /*0da4*/ 	.word	0x00028c50
        /*0da8*/ 	.short	0x010a
        /*0daa*/ 	.byte	0x3f
	.zero		1


	//   ....[47]....
        /*0dac*/ 	.word	0x0000f660
        /*0db0*/ 	.word	0x000000d7
        /*0db4*/ 	.word	0x00028c50
        /*0db8*/ 	.short	0x010a
        /*0dba*/ 	.byte	0x3f
	.zero		1


	//   ....[48]....
        /*0dbc*/ 	.word	0x0000f960
        /*0dc0*/ 	.word	0x000000d7
        /*0dc4*/ 	.word	0x00000000
        /*0dc8*/ 	.short	0x0101
        /*0dca*/ 	.byte	0x3f
	.zero		1


	//   ....[49]....
        /*0dcc*/ 	.word	0x0000fd60
        /*0dd0*/ 	.word	0x0000000c
        /*0dd4*/ 	.word	0x00028c30
        /*0dd8*/ 	.short	0x010a
        /*0dda*/ 	.byte	0x3f
	.zero		1


	//   ....[50]....
        /*0ddc*/ 	.word	0x0000fdd0
        /*0de0*/ 	.word	0x0000000c
        /*0de4*/ 	.word	0x00028c30
        /*0de8*/ 	.short	0x010a
        /*0dea*/ 	.byte	0x3f
	.zero		1


	//   ....[51]....
        /*0dec*/ 	.word	0x000108e0
        /*0df0*/ 	.word	0x0000000f
        /*0df4*/ 	.word	0x00000000
        /*0df8*/ 	.short	0x0101
        /*0dfa*/ 	.byte	0x3f
	.zero		1


	//   ....[52]....
        /*0dfc*/ 	.word	0x00011740
        /*0e00*/ 	.word	0x0000000c
        /*0e04*/ 	.word	0x00028c50
        /*0e08*/ 	.short	0x010a
        /*0e0a*/ 	.byte	0x3f
	.zero		1


	//   ....[53]....
        /*0e0c*/ 	.word	0x00011790
        /*0e10*/ 	.word	0x0000000c
        /*0e14*/ 	.word	0x00028c50
        /*0e18*/ 	.short	0x010a
        /*0e1a*/ 	.byte	0x3f
	.zero		1


	//   ....[54]....
        /*0e1c*/ 	.word	0x00011a70
        /*0e20*/ 	.word	0x0000000c
        /*0e24*/ 	.word	0x00000000
        /*0e28*/ 	.short	0x0101
        /*0e2a*/ 	.byte	0x3f
	.zero		1


	//   ....[55]....
        /*0e2c*/ 	.word	0x00011bb0
        /*0e30*/ 	.word	0x000000ce
        /*0e34*/ 	.word	0x00028c30
        /*0e38*/ 	.short	0x010a
        /*0e3a*/ 	.byte	0x3f
	.zero		1


	//   ....[56]....
        /*0e3c*/ 	.word	0x00011c20
        /*0e40*/ 	.word	0x000000ce
        /*0e44*/ 	.word	0x00028c30
        /*0e48*/ 	.short	0x010a
        /*0e4a*/ 	.byte	0x3f
	.zero		1


	//   ....[57]....
        /*0e4c*/ 	.word	0x00012140
        /*0e50*/ 	.word	0x0000000e
        /*0e54*/ 	.word	0x00000000
        /*0e58*/ 	.short	0x0101
        /*0e5a*/ 	.byte	0x3f
	.zero		1


	//   ....[58]....
        /*0e5c*/ 	.word	0x00014030
        /*0e60*/ 	.word	0x000000ce
        /*0e64*/ 	.word	0x00028c50
        /*0e68*/ 	.short	0x010a
        /*0e6a*/ 	.byte	0x3f
	.zero		1


	//   ....[59]....
        /*0e6c*/ 	.word	0x00014080
        /*0e70*/ 	.word	0x000000ce
        /*0e74*/ 	.word	0x00028c50
        /*0e78*/ 	.short	0x010a
        /*0e7a*/ 	.byte	0x3f
	.zero		1


	//   ....[60]....
        /*0e7c*/ 	.word	0x00014380
        /*0e80*/ 	.word	0x000000ce
        /*0e84*/ 	.word	0x00000000
        /*0e88*/ 	.short	0x0101
        /*0e8a*/ 	.byte	0x3f
	.zero		1


	//   ....[61]....
        /*0e8c*/ 	.word	0x00016ba0
        /*0e90*/ 	.word	0x00000008
        /*0e94*/ 	.word	0x00000000
        /*0e98*/ 	.short	0x0101
        /*0e9a*/ 	.byte	0x3f
	.zero		1


	//   ....[62]....
        /*0e9c*/ 	.word	0x00017860
        /*0ea0*/ 	.word	0x00000008
        /*0ea4*/ 	.word	0x00000000
        /*0ea8*/ 	.short	0x0101
        /*0eaa*/ 	.byte	0x3f
	.zero		1


	//   ....[63]....
        /*0eac*/ 	.word	0x0001b900
        /*0eb0*/ 	.word	0x00000012
        /*0eb4*/ 	.word	0x00028c20
        /*0eb8*/ 	.short	0x010a
        /*0eba*/ 	.byte	0x3f
	.zero		1


	//   ....[64]....
        /*0ebc*/ 	.word	0x0001b9d0
        /*0ec0*/ 	.word	0x00000007
        /*0ec4*/ 	.word	0x00028ca0
        /*0ec8*/ 	.short	0x010a
        /*0eca*/ 	.byte	0x3f
	.zero		1


	//   ....[65]....
        /*0ecc*/ 	.word	0x0001bc10
        /*0ed0*/ 	.word	0x00000007
        /*0ed4*/ 	.word	0x00028cc0
        /*0ed8*/ 	.short	0x010a
        /*0eda*/ 	.byte	0x3f
	.zero		1


	//   ....[66]....
        /*0edc*/ 	.word	0x0001c670
        /*0ee0*/ 	.word	0x00000006
        /*0ee4*/ 	.word	0x00028ca0
        /*0ee8*/ 	.short	0x010a
        /*0eea*/ 	.byte	0x3f
	.zero		1


	//   ....[67]....
        /*0eec*/ 	.word	0x0001c8a0
        /*0ef0*/ 	.word	0x00000006
        /*0ef4*/ 	.word	0x00028cc0
        /*0ef8*/ 	.short	0x010a
        /*0efa*/ 	.byte	0x3f
	.zero		1


	//   ....[68]....
        /*0efc*/ 	.word	0x0001e200
        /*0f00*/ 	.word	0x00000000
        /*0f04*/ 	.word	0x00028c40
        /*0f08*/ 	.short	0x010a
        /*0f0a*/ 	.byte	0x3f
	.zero		1


	//   ....[69]....
        /*0f0c*/ 	.word	0x0001ecd0
        /*0f10*/ 	.word	0x00000012
        /*0f14*/ 	.word	0x00028c00
        /*0f18*/ 	.short	0x0107
        /*0f1a*/ 	.byte	0x3f
	.zero		1


	//   ....[70]....
        /*0f1c*/ 	.word	0x0001edc0
        /*0f20*/ 	.word	0x00000012
        /*0f24*/ 	.word	0x00028c00
        /*0f28*/ 	.short	0x0101
        /*0f2a*/ 	.byte	0x3f
	.zero		1


	//   ....[71]....
        /*0f2c*/ 	.word	0x0001ede0
        /*0f30*/ 	.word	0x00000012
        /*0f34*/ 	.word	0x00028c20
        /*0f38*/ 	.short	0x010a
        /*0f3a*/ 	.byte	0x3f
	.zero		1


	//   ....[72]....
        /*0f3c*/ 	.word	0x0001eec0
        /*0f40*/ 	.word	0x00000000
        /*0f44*/ 	.word	0x00028c60
        /*0f48*/ 	.short	0x010a
        /*0f4a*/ 	.byte	0x3f
	.zero		1


	//   ....[73]....
        /*0f4c*/ 	.word	0x0001fb90
        /*0f50*/ 	.word	0x00000002
        /*0f54*/ 	.word	0x00028c40
        /*0f58*/ 	.short	0x010a
        /*0f5a*/ 	.byte	0x3f
	.zero		1


	//   ....[74]....
        /*0f5c*/ 	.word	0x0001fde0
        /*0f60*/ 	.word	0x00000002
        /*0f64*/ 	.word	0x00028c60
        /*0f68*/ 	.short	0x010a
        /*0f6a*/ 	.byte	0x3f
	.zero		1


	//   ....[75]....
        /*0f6c*/ 	.word	0x00020980
        /*0f70*/ 	.word	0x00000002
        /*0f74*/ 	.word	0x00028c40
        /*0f78*/ 	.short	0x010a
        /*0f7a*/ 	.byte	0x3f
	.zero		1


	//   ....[76]....
        /*0f7c*/ 	.word	0x00020bd0
        /*0f80*/ 	.word	0x00000002
        /*0f84*/ 	.word	0x00028c60
        /*0f88*/ 	.short	0x010a
        /*0f8a*/ 	.byte	0x3f
	.zero		1


	//   ....[77]....
        /*0f8c*/ 	.word	0x00021710
        /*0f90*/ 	.word	0x00000003
        /*0f94*/ 	.word	0x00028c40
        /*0f98*/ 	.short	0x010a
        /*0f9a*/ 	.byte	0x3f
	.zero		1


	//   ....[78]....
        /*0f9c*/ 	.word	0x00021960
        /*0fa0*/ 	.word	0x00000003
        /*0fa4*/ 	.word	0x00028c60
        /*0fa8*/ 	.short	0x010a
        /*0faa*/ 	.byte	0x3f
	.zero		1


	//   ....[79]....
        /*0fac*/ 	.word	0x000236c0
        /*0fb0*/ 	.word	0x00000000
        /*0fb4*/ 	.word	0x00028c20
        /*0fb8*/ 	.short	0x010a
        /*0fba*/ 	.byte	0x3f
	.zero		1


	//   ....[80]....
        /*0fbc*/ 	.word	0x000238a0
        /*0fc0*/ 	.word	0x00000006
        /*0fc4*/ 	.word	0x00000000
        /*0fc8*/ 	.short	0x010a
        /*0fca*/ 	.byte	0x3f
	.zero		1


	//   ....[81]....
        /*0fcc*/ 	.word	0x000238d0
        /*0fd0*/ 	.word	0x00000007
        /*0fd4*/ 	.word	0x00000000
        /*0fd8*/ 	.short	0x010a
        /*0fda*/ 	.byte	0x3f
	.zero		1


	//   ....[82]....
        /*0fdc*/ 	.word	0x00023930
        /*0fe0*/ 	.word	0x00000004
        /*0fe4*/ 	.word	0x00000000
        /*0fe8*/ 	.short	0x010a
        /*0fea*/ 	.byte	0x3f
	.zero		1


	//   ....[83]....
        /*0fec*/ 	.word	0x00023960
        /*0ff0*/ 	.word	0x00000003
        /*0ff4*/ 	.word	0x00000000
        /*0ff8*/ 	.short	0x010a
        /*0ffa*/ 	.byte	0x3f
	.zero		1


	//   ....[84]....
        /*0ffc*/ 	.word	0x000239c0
        /*1000*/ 	.word	0x0000004a
        /*1004*/ 	.word	0x00028c90
        /*1008*/ 	.short	0x010a
        /*100a*/ 	.byte	0x3f
	.zero		1


	//   ....[85]....
        /*100c*/ 	.word	0x00023a10
        /*1010*/ 	.word	0x0000004a
        /*1014*/ 	.word	0x00028c90
        /*1018*/ 	.short	0x010a
        /*101a*/ 	.byte	0x3f
	.zero		1


	//   ....[86]....
        /*101c*/ 	.word	0x00023a60
        /*1020*/ 	.word	0x0000004a
        /*1024*/ 	.word	0x00028c90
        /*1028*/ 	.short	0x010a
        /*102a*/ 	.byte	0x3f
	.zero		1


	//   ....[87]....
        /*102c*/ 	.word	0x00023ab0
        /*1030*/ 	.word	0x0000004a
        /*1034*/ 	.word	0x00028cb0
        /*1038*/ 	.short	0x010a
        /*103a*/ 	.byte	0x3f
	.zero		1


	//   ....[88]....
        /*103c*/ 	.word	0x00023b00
        /*1040*/ 	.word	0x00000009
        /*1044*/ 	.word	0x00028c50
        /*1048*/ 	.short	0x010a
        /*104a*/ 	.byte	0x3f
	.zero		1


	//   ....[89]....
        /*104c*/ 	.word	0x00023b50
        /*1050*/ 	.word	0x00000015
        /*1054*/ 	.word	0x00028c50
        /*1058*/ 	.short	0x010a
        /*105a*/ 	.byte	0x3f
	.zero		1


	//   ....[90]....
        /*105c*/ 	.word	0x00023f30
        /*1060*/ 	.word	0x00000002
        /*1064*/ 	.word	0x00028c00
        /*1068*/ 	.short	0x010a
        /*106a*/ 	.byte	0x3f
	.zero		1


	//   ....[91]....
        /*106c*/ 	.word	0x00024340
        /*1070*/ 	.word	0x00000002
        /*1074*/ 	.word	0x00028c00
        /*1078*/ 	.short	0x010a
        /*107a*/ 	.byte	0x3f
	.zero		1


	//   ....[92]....
        /*107c*/ 	.word	0x00024390
        /*1080*/ 	.word	0x0000000c
        /*1084*/ 	.word	0x00028c30
        /*1088*/ 	.short	0x010a
        /*108a*/ 	.byte	0x3f
	.zero		1


	//   ....[93]....
        /*108c*/ 	.word	0x000243e0
        /*1090*/ 	.word	0x0000000c
        /*1094*/ 	.word	0x00028c50
        /*1098*/ 	.short	0x010a
        /*109a*/ 	.byte	0x3f
	.zero		1


	//   ....[94]....
        /*109c*/ 	.word	0x00024430
        /*10a0*/ 	.word	0x000000d7
        /*10a4*/ 	.word	0x00028c30
        /*10a8*/ 	.short	0x010a
        /*10aa*/ 	.byte	0x3f
	.zero		1


	//   ....[95]....
        /*10ac*/ 	.word	0x00024480
        /*10b0*/ 	.word	0x000000d7
        /*10b4*/ 	.word	0x00028c50
        /*10b8*/ 	.short	0x010a
        /*10ba*/ 	.byte	0x3f
	.zero		1


	//   ....[96]....
        /*10bc*/ 	.word	0x000244d0
        /*10c0*/ 	.word	0x0000000c
        /*10c4*/ 	.word	0x00028c30
        /*10c8*/ 	.short	0x010a
        /*10ca*/ 	.byte	0x3f
	.zero		1


	//   ....[97]....
        /*10cc*/ 	.word	0x00024520
        /*10d0*/ 	.word	0x0000000c
        /*10d4*/ 	.word	0x00028c50
        /*10d8*/ 	.short	0x010a
        /*10da*/ 	.byte	0x3f
	.zero		1


	//   ....[98]....
        /*10dc*/ 	.word	0x00024570
        /*10e0*/ 	.word	0x000000ce
        /*10e4*/ 	.word	0x00028c30
        /*10e8*/ 	.short	0x010a
        /*10ea*/ 	.byte	0x3f
	.zero		1


	//   ....[99]....
        /*10ec*/ 	.word	0x000245c0
        /*10f0*/ 	.word	0x000000ce
        /*10f4*/ 	.word	0x00028c50
        /*10f8*/ 	.short	0x010a
        /*10fa*/ 	.byte	0x3f
	.zero		1


	//   ....[100]....
        /*10fc*/ 	.word	0x00024760
        /*1100*/ 	.word	0x00000012
        /*1104*/ 	.word	0x00028c20
        /*1108*/ 	.short	0x010a
        /*110a*/ 	.byte	0x3f
	.zero		1


	//   ....[101]....
        /*110c*/ 	.word	0x000247b0
        /*1110*/ 	.word	0x00000007
        /*1114*/ 	.word	0x00028ca0
        /*1118*/ 	.short	0x010a
        /*111a*/ 	.byte	0x3f
	.zero		1


	//   ....[102]....
        /*111c*/ 	.word	0x00024800
        /*1120*/ 	.word	0x00000007
        /*1124*/ 	.word	0x00028cc0
        /*1128*/ 	.short	0x010a
        /*112a*/ 	.byte	0x3f
	.zero		1


	//   ....[103]....
        /*112c*/ 	.word	0x00024850
        /*1130*/ 	.word	0x00000006
        /*1134*/ 	.word	0x00028ca0
        /*1138*/ 	.short	0x010a
        /*113a*/ 	.byte	0x3f
	.zero		1


	//   ....[104]....
        /*113c*/ 	.word	0x000248a0
        /*1140*/ 	.word	0x00000006
        /*1144*/ 	.word	0x00028cc0
        /*1148*/ 	.short	0x010a
        /*114a*/ 	.byte	0x3f
	.zero		1


	//   ....[105]....
        /*114c*/ 	.word	0x00024a40
        /*1150*/ 	.word	0x00000000
        /*1154*/ 	.word	0x00028c40
        /*1158*/ 	.short	0x010a
        /*115a*/ 	.byte	0x3f
	.zero		1


	//   ....[106]....
        /*115c*/ 	.word	0x00024fa0
        /*1160*/ 	.word	0x00000012
        /*1164*/ 	.word	0x00028c20
        /*1168*/ 	.short	0x010a
        /*116a*/ 	.byte	0x3f
	.zero		1


	//   ....[107]....
        /*116c*/ 	.word	0x00024ff0
        /*1170*/ 	.word	0x00000000
        /*1174*/ 	.word	0x00028c60
        /*1178*/ 	.short	0x010a
        /*117a*/ 	.byte	0x3f
	.zero		1


	//   ....[108]....
        /*117c*/ 	.word	0x00025040
        /*1180*/ 	.word	0x00000002
        /*1184*/ 	.word	0x00028c40
        /*1188*/ 	.short	0x010a
        /*118a*/ 	.byte	0x3f
	.zero		1


	//   ....[109]....
        /*118c*/ 	.word	0x00025090
        /*1190*/ 	.word	0x00000002
        /*1194*/ 	.word	0x00028c60
        /*1198*/ 	.short	0x010a
        /*119a*/ 	.byte	0x3f
	.zero		1


	//   ....[110]....
        /*119c*/ 	.word	0x000250e0
        /*11a0*/ 	.word	0x00000002
        /*11a4*/ 	.word	0x00028c40
        /*11a8*/ 	.short	0x010a
        /*11aa*/ 	.byte	0x3f
	.zero		1


	//   ....[111]....
        /*11ac*/ 	.word	0x00025130
        /*11b0*/ 	.word	0x00000002
        /*11b4*/ 	.word	0x00028c60
        /*11b8*/ 	.short	0x010a
        /*11ba*/ 	.byte	0x3f
	.zero		1


	//   ....[112]....
        /*11bc*/ 	.word	0x00025180
        /*11c0*/ 	.word	0x00000003
        /*11c4*/ 	.word	0x00028c40
        /*11c8*/ 	.short	0x010a
        /*11ca*/ 	.byte	0x3f
	.zero		1


	//   ....[113]....
        /*11cc*/ 	.word	0x000251d0
        /*11d0*/ 	.word	0x00000003
        /*11d4*/ 	.word	0x00028c60
        /*11d8*/ 	.short	0x010a
        /*11da*/ 	.byte	0x3f
	.zero		1


	//   ....[114]....
        /*11dc*/ 	.word	0x00025d50
        /*11e0*/ 	.word	0x00000000
        /*11e4*/ 	.word	0x00028c20
        /*11e8*/ 	.short	0x010a
        /*11ea*/ 	.byte	0x3f
	.zero		1


	//   ....[115]....
        /*11ec*/ 	.word	0x00025ef0
        /*11f0*/ 	.word	0x00000006
        /*11f4*/ 	.word	0x00000000
        /*11f8*/ 	.short	0x010a
        /*11fa*/ 	.byte	0x3f
	.zero		1


	//   ....[116]....
        /*11fc*/ 	.word	0x00025f40
        /*1200*/ 	.word	0x00000007
        /*1204*/ 	.word	0x00000000
        /*1208*/ 	.short	0x010a
        /*120a*/ 	.byte	0x3f
	.zero		1


	//   ....[117]....
        /*120c*/ 	.word	0x00025f90
        /*1210*/ 	.word	0x00000004
        /*1214*/ 	.word	0x00000000
        /*1218*/ 	.short	0x010a
        /*121a*/ 	.byte	0x3f
	.zero		1


	//----- nvinfo : EIATTR_NUM_MBARRIERS
	.align		4
.L_414:
        /*121c*/ 	.byte	0x03, 0x38
        /*121e*/ 	.short	0x0016


	//----- nvinfo : EIATTR_EXIT_INSTR_OFFSETS
	.align		4
        /*1220*/ 	.byte	0x04, 0x1c
        /*1222*/ 	.short	(.L_416 - .L_415)


	//   ....[0]....
.L_415:
        /*1224*/ 	.word	0x000239b0


	//----- nvinfo : EIATTR_MAX_THREADS
	.align		4
.L_416:
        /*1228*/ 	.byte	0x04, 0x05
        /*122a*/ 	.short	(.L_418 - .L_417)
.L_417:
        /*122c*/ 	.word	0x00000180
        /*1230*/ 	.word	0x00000001
        /*1234*/ 	.word	0x00000001


	//----- nvinfo : EIATTR_CRS_STACK_SIZE
	.align		4
.L_418:
        /*1238*/ 	.byte	0x04, 0x1e
        /*123a*/ 	.short	(.L_420 - .L_419)
.L_419:
        /*123c*/ 	.word	0x00000000


	//----- nvinfo : EIATTR_CBANK_PARAM_SIZE
	.align		4
.L_420:
        /*1240*/ 	.byte	0x03, 0x19
        /*1242*/ 	.short	0x0af0


	//----- nvinfo : EIATTR_PARAM_CBANK
	.align		4
        /*1244*/ 	.byte	0x04, 0x0a
        /*1246*/ 	.short	(.L_422 - .L_421)
	.align		4
.L_421:
        /*1248*/ 	.word	index@(.nv.constant0._ZN7cutlass13device_kernelIN5flash11enable_sm90INS1_16FlashAttnFwdSm90INS1_25CollectiveMainloopFwdSm90ILi2EN4cute5tupleIJNS5_1CILi1EEES8_S8_EEENS6_IJNS7_ILi64EEESA_SA_EEELi512ENS_6half_tEfNS_4arch4Sm90ELb0ELb1ELb1ELb1ELb0ELb1ELb0ELb0ELb0ELb1ELb1ELb0EEENS1_21CollectiveEpilogueFwdINS6_IJSA_NS7_ILi512EEESA_EEES9_SC_SE_Li256ELb1ELb1ELb1ELb0EEENS1_36VarlenDynamicPersistentTileSchedulerILi64ELi64ELi256ELi128ELb1ELb1ELb1ELb1ELb0ELb1EEEEEEEEEvNT_6ParamsE)
        /*124c*/ 	.short	0x0210
        /*124e*/ 	.short	0x0af0


	//----- nvinfo : EIATTR_SW_WAR
	.align		4
.L_422:
        /*1250*/ 	.byte	0x04, 0x36
        /*1252*/ 	.short	(.L_424 - .L_423)
.L_423:
        /*1254*/ 	.word	0x00000008
.L_424:


//--------------------- .nv.info._ZN7cutlass13device_kernelIN5flash11enable_sm90INS1_16FlashAttnFwdSm90INS1_25CollectiveMainloopFwdSm90ILi2EN4cute5tupleIJNS5_1CILi1EEES8_S8_EEENS6_IJNS7_ILi64EEESA_SA_EEELi512ENS_6half_tEfNS_4arch4Sm90ELb0ELb1ELb1ELb1ELb0ELb0ELb1ELb0ELb0ELb1ELb1ELb0EEENS1_21CollectiveEpilogueFwdINS6_IJSA_NS7_ILi512EEESA_EEES9_SC_SE_Li256ELb1ELb1ELb1ELb0EEENS1_36VarlenDynamicPersistentTileSchedulerILi64ELi64ELi256ELi128ELb1ELb1ELb1ELb1ELb0ELb1EEEEEEEEEvNT_6ParamsE --------------------------
	.section	.nv.info._ZN7cutlass13device_kernelIN5flash11enable_sm90INS1_16FlashAttnFwdSm90INS1_25CollectiveMainloopFwdSm90ILi2EN4cute5tupleIJNS5_1CILi1EEES8_S8_EEENS6_IJNS7_ILi64EEESA_SA_EEELi512ENS_6half_tEfNS_4arch4Sm90ELb0ELb1ELb1ELb1ELb0ELb0ELb1ELb0ELb0ELb1ELb1ELb0EEENS1_21CollectiveEpilogueFwdINS6_IJSA_NS7_ILi512EEESA_EEES9_SC_SE_Li256ELb1ELb1ELb1ELb0EEENS1_36VarlenDynamicPersistentTileSchedulerILi64ELi64ELi256ELi128ELb1ELb1ELb1ELb1ELb0ELb1EEEEEEEEEvNT_6ParamsE,"",@"SHT_CUDA_INFO"
	.sectionflags	@""
	.align	4


	//----- nvinfo : EIATTR_CUDA_API_VERSION
	.align		4
        /*0000*/ 	.byte	0x04, 0x37
        /*0002*/ 	.short	(.L_426 - .L_425)
.L_425:
        /*0004*/ 	.word	0x00000082


	//----- nvinfo : EIATTR_KPARAM_INFO
	.align		4
.L_426:
        /*0008*/ 	.byte	0x04, 0x17
        /*000a*/ 	.short	(.L_428 - .L_427)
.L_427:
        /*000c*/ 	.word	0x00000000
        /*0010*/ 	.short	0x0000
        /*0012*/ 	.short	0x0070
        /*0014*/ 	.byte	0x00, 0xf0, 0x01, 0x2e


	//----- nvinfo : EIATTR_SPARSE_MMA_MASK
	.align		4
.L_428:
        /*0018*/ 	.byte	0x03, 0x50
        /*001a*/ 	.short	0x0000


	//----- nvinfo : EIATTR_MAXREG_COUNT
	.align		4
        /*001c*/ 	.byte	0x03, 0x1b
        /*001e*/ 	.short	0x00a8


	//----- nvinfo : EIATTR_NUM_BARRIERS
	.align		4
        /*0020*/ 	.byte	0x02, 0x4c
        /*0022*/ 	.byte	0x10
	.zero		1


	//----- nvinfo : EIATTR_EXTERNS
	.align		4
        /*0024*/ 	.byte	0x04, 0x0f
        /*0026*/ 	.short	(.L_430 - .L_429)


	//   ....[0]....
	.align		4
.L_429:
        /*0028*/ 	.word	index@(__assertfail)


	//----- nvinfo : EIATTR_ANNOTATIONS
	.align		4
.L_430:
        /*002c*/ 	.byte	0x04, 0x55
        /*002e*/ 	.short	(.L_432 - .L_431)


	//   ....[0]....
.L_431:
        /* <DEDUP_REMOVED lines=110> */


	//----- nvinfo : EIATTR_MERCURY_ISA_VERSION
	.align		4
.L_432:
        /*0700*/ 	.byte	0x03, 0x5f
        /*0702*/ 	.short	0x0101


	//----- nvinfo : EIATTR_UNUSED_LOAD_BYTE_OFFSET
	.align		4
        /*0704*/ 	.byte	0x04, 0x44
        /*0706*/ 	.short	(.L_434 - .L_433)


	//   ....[0]....
.L_433:
        /*0708*/ 	.word	0x00000b30
        /*070c*/ 	.word	0x0000fff0


	//   ....[1]....
        /*0710*/ 	.word	0x00027c20
        /*0714*/ 	.word	0x0000fff0


	//----- nvinfo : EIATTR_INT_WARP_WIDE_INSTR_OFFSETS
	.align		4
.L_434:
        /*0718*/ 	.byte	0x04, 0x31
        /*071a*/ 	.short	(.L_436 - .L_435)


	//   ....[0]....
.L_435:
        /*071c*/ 	.word	0x00000160


	//   ....[1]....
        /*0720*/ 	.word	0x00000200


	//   ....[2]....
        /*0724*/ 	.word	0x00000210


	//   ....[3]....
        /*0728*/ 	.word	0x00000280


	//   ....[4]....
        /*072c*/ 	.word	0x0002e8a0


	//   ....[5]....
        /*0730*/ 	.word	0x0002e900


	//   ....[6]....
        /*0734*/ 	.word	0x000342c0


	//   ....[7]....
        /*0738*/ 	.word	0x00034350


	//----- nvinfo : EIATTR_COOP_GROUP_MASK_REGIDS
	.align		4
.L_436:
        /*073c*/ 	.byte	0x04, 0x29
        /*073e*/ 	.short	(.L_438 - .L_437)


	//   ....[0]....
.L_437:
        /*0740*/ 	.word	0xffffffff


	//   ....[1]....
        /*0744*/ 	.word	0xffffffff


	//   ....[2]....
        /*0748*/ 	.word	0xffffffff


	//   ....[3]....
        /*074c*/ 	.word	0xffffffff


	//   ....[4]....
        /*0750*/ 	.word	0xffffffff


	//   ....[5]....
        /*0754*/ 	.word	0xffffffff


	//   ....[6]....
        /*0758*/ 	.word	0xffffffff


	//   ....[7]....
        /*075c*/ 	.word	0xffffffff


	//   ....[8]....
        /*0760*/ 	.word	0xffffffff


	//   ....[9]....
        /*0764*/ 	.word	0xffffffff


	//   ....[10]....
        /*0768*/ 	.word	0xffffffff


	//   ....[11]....
        /*076c*/ 	.word	0xffffffff


	//   ....[12]....
        /*0770*/ 	.word	0xffffffff


	//   ....[13]....
        /*0774*/ 	.word	0xffffffff


	//   ....[14]....
        /*0778*/ 	.word	0xffffffff


	//   ....[15]....
        /*077c*/ 	.word	0xffffffff


	//   ....[16]....
        /*0780*/ 	.word	0xffffffff


	//   ....[17]....
        /*0784*/ 	.word	0xffffffff


	//   ....[18]....
        /*0788*/ 	.word	0xffffffff


	//   ....[19]....
        /*078c*/ 	.word	0xffffffff


	//   ....[20]....
        /*0790*/ 	.word	0xffffffff


	//   ....[21]....
        /*0794*/ 	.word	0xffffffff


	//   ....[22]....
        /*0798*/ 	.word	0xffffffff


	//   ....[23]....
        /*079c*/ 	.word	0xffffffff


	//   ....[24]....
        /*07a0*/ 	.word	0xffffffff


	//   ....[25]....
        /*07a4*/ 	.word	0xffffffff


	//   ....[26]....
        /*07a8*/ 	.word	0xffffffff


	//   ....[27]....
        /*07ac*/ 	.word	0xffffffff


	//   ....[28]....
        /*07b0*/ 	.word	0xffffffff


	//   ....[29]....
        /*07b4*/ 	.word	0xffffffff


	//   ....[30]....
        /*07b8*/ 	.word	0xffffffff


	//   ....[31]....
        /*07bc*/ 	.word	0xffffffff


	//   ....[32]....
        /*07c0*/ 	.word	0xffffffff


	//   ....[33]....
        /*07c4*/ 	.word	0xffffffff


	//   ....[34]....
        /*07c8*/ 	.word	0xffffffff


	//   ....[35]....
        /*07cc*/ 	.word	0xffffffff


	//   ....[36]....
        /*07d0*/ 	.word	0xffffffff


	//   ....[37]....
        /*07d4*/ 	.word	0xffffffff


	//   ....[38]....
        /*07d8*/ 	.word	0xffffffff


	//   ....[39]....
        /*07dc*/ 	.word	0xffffffff


	//   ....[40]....
        /*07e0*/ 	.word	0xffffffff


	//   ....[41]....
        /*07e4*/ 	.word	0xffffffff


	//   ....[42]....
        /*07e8*/ 	.word	0xffffffff


	//   ....[43]....
        /*07ec*/ 	.word	0xffffffff


	//   ....[44]....
        /*07f0*/ 	.word	0xffffffff


	//   ....[45]....
        /*07f4*/ 	.word	0xffffffff


	//   ....[46]....
        /*07f8*/ 	.word	0xffffffff


	//   ....[47]....
        /*07fc*/ 	.word	0xffffffff


	//   ....[48]....
        /*0800*/ 	.word	0xffffffff


	//   ....[49]....
        /*0804*/ 	.word	0xffffffff


	//   ....[50]....
        /*0808*/ 	.word	0xffffffff


	//   ....[51]....
        /*080c*/ 	.word	0xffffffff


	//   ....[52]....
        /*0810*/ 	.word	0xffffffff


	//   ....[53]....
        /*0814*/ 	.word	0xffffffff


	//   ....[54]....
        /*0818*/ 	.word	0xffffffff


	//   ....[55]....
        /*081c*/ 	.word	0xffffffff


	//   ....[56]....
        /*0820*/ 	.word	0xffffffff


	//   ....[57]....
        /*0824*/ 	.word	0xffffffff


	//   ....[58]....
        /*0828*/ 	.word	0xffffffff


	//   ....[59]....
        /*082c*/ 	.word	0xffffffff


	//   ....[60]....
        /*0830*/ 	.word	0xffffffff


	//   ....[61]....
        /*0834*/ 	.word	0xffffffff


	//   ....[62]....
        /*0838*/ 	.word	0xffffffff


	//   ....[63]....
        /*083c*/ 	.word	0xffffffff


	//   ....[64]....
        /*0840*/ 	.word	0xffffffff


	//   ....[65]....
        /*0844*/ 	.word	0xffffffff


	//   ....[66]....
        /*0848*/ 	.word	0xffffffff


	//   ....[67]....
        /*084c*/ 	.word	0xffffffff


	//   ....[68]....
        /*0850*/ 	.word	0xffffffff


	//   ....[69]....
        /*0854*/ 	.word	0xffffffff


	//   ....[70]....
        /*0858*/ 	.word	0xffffffff


	//   ....[71]....
        /*085c*/ 	.word	0xffffffff


	//   ....[72]....
        /*0860*/ 	.word	0xffffffff


	//   ....[73]....
        /*0864*/ 	.word	0xffffffff


	//   ....[74]....
        /*0868*/ 	.word	0xffffffff


	//   ....[75]....
        /*086c*/ 	.word	0xffffffff


	//   ....[76]....
        /*0870*/ 	.word	0xffffffff


	//   ....[77]....
        /*0874*/ 	.word	0xffffffff


	//   ....[78]....
        /*0878*/ 	.word	0xffffffff


	//   ....[79]....
        /*087c*/ 	.word	0xffffffff


	//   ....[80]....
        /*0880*/ 	.word	0xffffffff


	//   ....[81]....
        /*0884*/ 	.word	0xffffffff


	//   ....[82]....
        /*0888*/ 	.word	0xffffffff


	//   ....[83]....
        /*088c*/ 	.word	0xffffffff


	//   ....[84]....
        /*0890*/ 	.word	0xffffffff


	//   ....[85]....
        /*0894*/ 	.word	0xffffffff


	//   ....[86]....
        /*0898*/ 	.word	0xffffffff


	//   ....[87]....
        /*089c*/ 	.word	0xffffffff


	//   ....[88]....
        /*08a0*/ 	.word	0xffffffff


	//   ....[89]....
        /*08a4*/ 	.word	0xffffffff


	//   ....[90]....
        /*08a8*/ 	.word	0xffffffff


	//   ....[91]....
        /*08ac*/ 	.word	0xffffffff


	//   ....[92]....
        /*08b0*/ 	.word	0xffffffff


	//   ....[93]....
        /*08b4*/ 	.word	0xffffffff


	//   ....[94]....
        /*08b8*/ 	.word	0xffffffff


	//   ....[95]....
        /*08bc*/ 	.word	0xffffffff


	//   ....[96]....
        /*08c0*/ 	.word	0xffffffff


	//   ....[97]....
        /*08c4*/ 	.word	0xffffffff


	//   ....[98]....
        /*08c8*/ 	.word	0xffffffff


	//   ....[99]....
        /*08cc*/ 	.word	0xffffffff


	//   ....[100]....
        /*08d0*/ 	.word	0xffffffff


	//   ....[101]....
        /*08d4*/ 	.word	0xffffffff


	//   ....[102]....
        /*08d8*/ 	.word	0xffffffff


	//   ....[103]....
        /*08dc*/ 	.word	0xffffffff


	//   ....[104]....
        /*08e0*/ 	.word	0xffffffff


	//   ....[105]....
        /*08e4*/ 	.word	0x0500000f


	//   ....[106]....
        /*08e8*/ 	.word	0x0500000f


	//   ....[107]....
        /*08ec*/ 	.word	0x0500000f


	//   ....[108]....
        /*08f0*/ 	.word	0x0500000f


	//   ....[109]....
        /*08f4*/ 	.word	0x0500000f


	//   ....[110]....
        /*08f8*/ 	.word	0x0500000f


	//   ....[111]....
        /*08fc*/ 	.word	0x0500000f


	//   ....[112]....
        /*0900*/ 	.word	0x0500000f


	//   ....[113]....
        /*0904*/ 	.word	0x0500000f


	//   ....[114]....
        /*0908*/ 	.word	0x0500000f


	//   ....[115]....
        /*090c*/ 	.word	0x0500000f


	//   ....[116]....
        /*0910*/ 	.word	0x0500000f


	//   ....[117]....
        /*0914*/ 	.word	0x0500000f


	//   ....[118]....
        /*0918*/ 	.word	0x0500000f


	//   ....[119]....
        /*091c*/ 	.word	0x0500000f


	//   ....[120]....
        /*0920*/ 	.word	0x0500000f


	//   ....[121]....
        /*0924*/ 	.word	0x0500000f


	//   ....[122]....
        /*0928*/ 	.word	0x0500000f


	//   ....[123]....
        /*092c*/ 	.word	0x0500000f


	//   ....[124]....
        /*0930*/ 	.word	0x0500000f


	//   ....[125]....
        /*0934*/ 	.word	0x0500000f


	//   ....[126]....
        /*0938*/ 	.word	0x0500000f


	//   ....[127]....
        /*093c*/ 	.word	0x0500000f


	//   ....[128]....
        /*0940*/ 	.word	0x0500000f


	//   ....[129]....
        /*0944*/ 	.word	0x0500000f


	//   ....[130]....
        /*0948*/ 	.word	0x0500000f


	//   ....[131]....
        /*094c*/ 	.word	0x0500000f


	//   ....[132]....
        /*0950*/ 	.word	0x0500000f


	//   ....[133]....
        /*0954*/ 	.word	0x0500000f


	//   ....[134]....
        /*0958*/ 	.word	0x0500000f


	//   ....[135]....
        /*095c*/ 	.word	0x0500000f


	//   ....[136]....
        /*0960*/ 	.word	0x0500000f


	//   ....[137]....
        /*0964*/ 	.word	0x0500000f


	//   ....[138]....
        /*0968*/ 	.word	0x0500000f


	//   ....[139]....
        /*096c*/ 	.word	0x0500000f


	//   ....[140]....
        /*0970*/ 	.word	0x0500000f


	//   ....[141]....
        /*0974*/ 	.word	0xffffffff


	//   ....[142]....
        /*0978*/ 	.word	0xffffffff


	//   ....[143]....
        /*097c*/ 	.word	0xffffffff


	//   ....[144]....
        /*0980*/ 	.word	0xffffffff


	//   ....[145]....
        /*0984*/ 	.word	0xffffffff


	//   ....[146]....
        /*0988*/ 	.word	0xffffffff


	//   ....[147]....
        /*098c*/ 	.word	0xffffffff


	//   ....[148]....
        /*0990*/ 	.word	0xffffffff


	//----- nvinfo : EIATTR_COOP_GROUP_INSTR_OFFSETS
	.align		4
.L_438:
        /*0994*/ 	.byte	0x04, 0x28
        /*0996*/ 	.short	(.L_440 - .L_439)


	//   ....[0]....
.L_439:
        /*0998*/ 	.word	0x00000070


	//   ....[1]....
        /*099c*/ 	.word	0x00000170


	//   ....[2]....
        /*09a0*/ 	.word	0x00000220


	//   ....[3]....
        /*09a4*/ 	.word	0x000003c0


	//   ....[4]....
        /*09a8*/ 	.word	0x00000520


	//   ....[5]....
        /*09ac*/ 	.word	0x00000640


	//   ....[6]....
        /*09b0*/ 	.word	0x000007a0


	//   ....[7]....
        /*09b4*/ 	.word	0x00002b30


	//   ....[8]....
        /*09b8*/ 	.word	0x0000aae0


	//   ....[9]....
        /*09bc*/ 	.word	0x0000cb70


	//   ....[10]....
        /*09c0*/ 	.word	0x0000dec0


	//   ....[11]....
        /*09c4*/ 	.word	0x0000e360


	//   ....[12]....
        /*09c8*/ 	.word	0x0000ee10


	//   ....[13]....
        /*09cc*/ 	.word	0x0000f1f0


	//   ....[14]....
        /*09d0*/ 	.word	0x0000f500


	//   ....[15]....
        /*09d4*/ 	.word	0x0000f520


	//   ....[16]....
        /*09d8*/ 	.word	0x00012230


	//   ....[17]....
        /*09dc*/ 	.word	0x00013cc0


	//   ....[18]....
        /*09e0*/ 	.word	0x00014fc0


	//   ....[19]....
        /*09e4*/ 	.word	0x00015070


	//   ....[20]....
        /*09e8*/ 	.word	0x00015220


	//   ....[21]....
        /*09ec*/ 	.word	0x00015240


	//   ....[22]....
        /*09f0*/ 	.word	0x0001bfa0


	//   ....[23]....
        /*09f4*/ 	.word	0x0001d4d0


	//   ....[24]....
        /*09f8*/ 	.word	0x0001e6b0


	//   ....[25]....
        /*09fc*/ 	.word	0x0001eb90


	//   ....[26]....
        /*0a00*/ 	.word	0x0001f6b0


	//   ....[27]....
        /*0a04*/ 	.word	0x0001f740


	//   ....[28]....
        /*0a08*/ 	.word	0x0001f830


	//   ....[29]....
        /*0a0c*/ 	.word	0x0001f850


	//   ....[30]....
        /*0a10*/ 	.word	0x00026630


	//   ....[31]....
        /*0a14*/ 	.word	0x00026760


	//   ....[32]....
        /*0a18*/ 	.word	0x00026780


	//   ....[33]....
        /*0a1c*/ 	.word	0x000267c0


	//   ....[34]....
        /*0a20*/ 	.word	0x000267e0


	//   ....[35]....
        /*0a24*/ 	.word	0x00028b60


	//   ....[36]....
        /*0a28*/ 	.word	0x00028fd0


	//   ....[37]....
        /*0a2c*/ 	.word	0x00028fe0


	//   ....[38]....
        /*0a30*/ 	.word	0x00028ff0


	//   ....[39]....
        /*0a34*/ 	.word	0x00029000


	//   ....[40]....
        /*0a38*/ 	.word	0x00029c20


	//   ....[41]....
        /*0a3c*/ 	.word	0x00029c50


	//   ....[42]....
        /*0a40*/ 	.word	0x00029e90


	//   ....[43]....
        /*0a44*/ 	.word	0x00029eb0


	//   ....[44]....
        /*0a48*/ 	.word	0x0002a550


	//   ....[45]....
        /*0a4c*/ 	.word	0x0002a560


	//   ....[46]....
        /*0a50*/ 	.word	0x0002afb0


	//   ....[47]....
        /*0a54*/ 	.word	0x0002afd0


	//   ....[48]....
        /*0a58*/ 	.word	0x0002c4e0


	//   ....[49]....
        /*0a5c*/ 	.word	0x0002c520


	//   ....[50]....
        /*0a60*/ 	.word	0x0002c760


	//   ....[51]....
        /*0a64*/ 	.word	0x0002c780


	//   ....[52]....
        /*0a68*/ 	.word	0x0002ca40


	//   ....[53]....
        /*0a6c*/ 	.word	0x0002cc50


	//   ....[54]....
        /*0a70*/ 	.word	0x0002cc80


	//   ....[55]....
        /*0a74*/ 	.word	0x0002ccb0


	//   ....[56]....
        /*0a78*/ 	.word	0x0002cce0


	//   ....[57]....
        /*0a7c*/ 	.word	0x0002cd10


	//   ....[58]....
        /*0a80*/ 	.word	0x0002cd40


	//   ....[59]....
        /*0a84*/ 	.word	0x0002cee0


	//   ....[60]....
        /*0a88*/ 	.word	0x0002cf10


	//   ....[61]....
        /*0a8c*/ 	.word	0x0002cf40


	//   ....[62]....
        /*0a90*/ 	.word	0x0002cf70


	//   ....[63]....
        /*0a94*/ 	.word	0x0002cfa0


	//   ....[64]....
        /*0a98*/ 	.word	0x0002cfd0


	//   ....[65]....
        /*0a9c*/ 	.word	0x0002d070


	//   ....[66]....
        /*0aa0*/ 	.word	0x0002d0a0


	//   ....[67]....
        /*0aa4*/ 	.word	0x0002d0b0


	//   ....[68]....
        /*0aa8*/ 	.word	0x0002d0e0


	//   ....[69]....
        /*0aac*/ 	.word	0x0002ee70


	//   ....[70]....
        /*0ab0*/ 	.word	0x0002f920


	//   ....[71]....
        /*0ab4*/ 	.word	0x0002f930


	//   ....[72]....
        /*0ab8*/ 	.word	0x0002f960


	//   ....[73]....
        /*0abc*/ 	.word	0x0002fa40


	//   ....[74]....
        /*0ac0*/ 	.word	0x0002fa70


	//   ....[75]....
        /*0ac4*/ 	.word	0x0002fad0


	//   ....[76]....
        /*0ac8*/ 	.word	0x0002fae0


	//   ....[77]....
        /*0acc*/ 	.word	0x0002fb50


	//   ....[78]....
        /*0ad0*/ 	.word	0x00030490


	//   ....[79]....
        /*0ad4*/ 	.word	0x00030570


	//   ....[80]....
        /*0ad8*/ 	.word	0x000305a0


	//   ....[81]....
        /*0adc*/ 	.word	0x000306d0


	//   ....[82]....
        /*0ae0*/ 	.word	0x00030840


	//   ....[83]....
        /*0ae4*/ 	.word	0x00030850


	//   ....[84]....
        /*0ae8*/ 	.word	0x000309b0


	//   ....[85]....
        /*0aec*/ 	.word	0x000309c0


	//   ....[86]....
        /*0af0*/ 	.word	0x000345e0


	//   ....[87]....
        /*0af4*/ 	.word	0x000345f0


	//   ....[88]....
        /*0af8*/ 	.word	0x00034640


	//   ....[89]....
        /*0afc*/ 	.word	0x00034680


	//   ....[90]....
        /*0b00*/ 	.word	0x000346b0


	//   ....[91]....
        /*0b04*/ 	.word	0x000346e0


	//   ....[92]....
        /*0b08*/ 	.word	0x00034710


	//   ....[93]....
        /*0b0c*/ 	.word	0x00034740


	//   ....[94]....
        /*0b10*/ 	.word	0x00034900


	//   ....[95]....
        /*0b14*/ 	.word	0x00034930


	//   ....[96]....
        /*0b18*/ 	.word	0x00034960


	//   ....[97]....
        /*0b1c*/ 	.word	0x00034990


	//   ....[98]....
        /*0b20*/ 	.word	0x000349c0


	//   ....[99]....
        /*0b24*/ 	.word	0x000349f0


	//   ....[100]....
        /*0b28*/ 	.word	0x00034ac0


	//   ....[101]....
        /*0b2c*/ 	.word	0x00034ae0


	//   ....[102]....
        /*0b30*/ 	.word	0x00034af0


	//   ....[103]....
        /*0b34*/ 	.word	0x00034b70


	//   ....[104]....
        /*0b38*/ 	.word	0x000356b0


	//   ....[105]....
        /*0b3c*/ 	.word	0x00035c20


	//   ....[106]....
        /*0b40*/ 	.word	0x00035db0


	//   ....[107]....
        /*0b44*/ 	.word	0x00035e10


	//   ....[108]....
        /*0b48*/ 	.word	0x00035e70


	//   ....[109]....
        /*0b4c*/ 	.word	0x00035ec0


	//   ....[110]....
        /*0b50*/ 	.word	0x00036020


	//   ....[111]....
        /*0b54*/ 	.word	0x000360c0


	//   ....[112]....
        /*0b58*/ 	.word	0x00036170


	//   ....[113]....
        /*0b5c*/ 	.word	0x00036250


	//   ....[114]....
        /*0b60*/ 	.word	0x00036410


	//   ....[115]....
        /*0b64*/ 	.word	0x000364f0


	//   ....[116]....
        /*0b68*/ 	.word	0x00036780


	//   ....[117]....
        /*0b6c*/ 	.word	0x00036880


	//   ....[118]....
        /*0b70*/ 	.word	0x00036a60


	//   ....[119]....
        /*0b74*/ 	.word	0x00036b20


	//   ....[120]....
        /*0b78*/ 	.word	0x00036d30


	//   ....[121]....
        /*0b7c*/ 	.word	0x00036d80


	//   ....[122]....
        /*0b80*/ 	.word	0x000370b0


	//   ....[123]....
        /*0b84*/ 	.word	0x00037150


	//   ....[124]....
        /*0b88*/ 	.word	0x000372e0


	//   ....[125]....
        /*0b8c*/ 	.word	0x00037360


	//   ....[126]....
        /*0b90*/ 	.word	0x000373e0


	//   ....[127]....
        /*0b94*/ 	.word	0x00037460


	//   ....[128]....
        /*0b98*/ 	.word	0x000374e0


	//   ....[129]....
        /*0b9c*/ 	.word	0x00037570


	//   ....[130]....
        /*0ba0*/ 	.word	0x00037610


	//   ....[131]....
        /*0ba4*/ 	.word	0x000376c0


	//   ....[132]....
        /*0ba8*/ 	.word	0x00037740


	//   ....[133]....
        /*0bac*/ 	.word	0x000377c0


	//   ....[134]....
        /*0bb0*/ 	.word	0x00037840


	//   ....[135]....
        /*0bb4*/ 	.word	0x000378d0


	//   ....[136]....
        /*0bb8*/ 	.word	0x00037950


	//   ....[137]....
        /*0bbc*/ 	.word	0x00037a00


	//   ....[138]....
        /*0bc0*/ 	.word	0x00037a50


	//   ....[139]....
        /*0bc4*/ 	.word	0x00037b10


	//   ....[140]....
        /*0bc8*/ 	.word	0x00037c40


	//   ....[141]....
        /*0bcc*/ 	.word	0x00039c40


	//   ....[142]....
        /*0bd0*/ 	.word	0x0003b430


	//   ....[143]....
        /*0bd4*/ 	.word	0x0003be50


	//   ....[144]....
        /*0bd8*/ 	.word	0x0003c750


	//   ....[145]....
        /*0bdc*/ 	.word	0x0003c790


	//   ....[146]....
        /*0be0*/ 	.word	0x0003c800


	//   ....[147]....
        /*0be4*/ 	.word	0x0003c820


	//   ....[148]....
        /*0be8*/ 	.word	0x00049940


	//----- nvinfo : EIATTR_REG_RECONFIG
	.align		4
.L_440:
        /*0bec*/ 	.byte	0x01, 0x54
	.zero		2


	//----- nvinfo : EIATTR_SYSCALL_OFFSETS
	.align		4
        /*0bf0*/ 	.byte	0x04, 0x46
        /*0bf2*/ 	.short	(.L_442 - .L_441)


	//   ....[0]....
.L_441:
        /*0bf4*/ 	.word	0x0000b070


	//   ....[1]....
        /*0bf8*/ 	.word	0x0002eaa0


	//   ....[2]....
        /*0bfc*/ 	.word	0x0002ebf0


	//   ....[3]....
        /*0c00*/ 	.word	0x0002ece0


	//   ....[4]....
        /*0c04*/ 	.word	0x0002f520


	//   ....[5]....
        /*0c08*/ 	.word	0x0002fe60


	//----- nvinfo : EIATTR_MBARRIER_INSTR_OFFSETS
	.align		4
.L_442:
        /*0c0c*/ 	.byte	0x04, 0x39
        /*0c0e*/ 	.short	(.L_444 - .L_443)


	//   ....[0]....
.L_443:
        /*0c10*/ 	.word	0x000002a0
        /*0c14*/ 	.word	0x000000ff
        /*0c18*/ 	.word	0x00038800
        /*0c1c*/ 	.short	0x0100
        /*0c1e*/ 	.byte	0x08
	.zero		1


	//   ....[1]....
        /*0c20*/ 	.word	0x000002b0
        /*0c24*/ 	.word	0x000000ff
        /*0c28*/ 	.word	0x00038810
        /*0c2c*/ 	.short	0x0100
        /*0c2e*/ 	.byte	0x08
	.zero		1


	//   ....[2]....
        /*0c30*/ 	.word	0x000002c0
        /*0c34*/ 	.word	0x000000ff
        /*0c38*/ 	.word	0x00038820
        /*0c3c*/ 	.short	0x0100
        /*0c3e*/ 	.byte	0x08
	.zero		1


	//   ....[3]....
        /*0c40*/ 	.word	0x00000370
        /*0c44*/ 	.word	0x000000ff
        /*0c48*/ 	.word	0x00038830
        /*0c4c*/ 	.short	0x0100
        /*0c4e*/ 	.byte	0x06
	.zero		1


	//   ....[4]....
        /*0c50*/ 	.word	0x00000380
        /*0c54*/ 	.word	0x000000ff
        /*0c58*/ 	.word	0x00038840
        /*0c5c*/ 	.short	0x0100
        /*0c5e*/ 	.byte	0x06
	.zero		1


	//   ....[5]....
        /*0c60*/ 	.word	0x00000390
        /*0c64*/ 	.word	0x000000ff
        /*0c68*/ 	.word	0x00038838
        /*0c6c*/ 	.short	0x0100
        /*0c6e*/ 	.byte	0x06
	.zero		1


	//   ....[6]....
        /*0c70*/ 	.word	0x000003a0
        /*0c74*/ 	.word	0x000000ff
        /*0c78*/ 	.word	0x00038848
        /*0c7c*/ 	.short	0x0100
        /*0c7e*/ 	.byte	0x06
	.zero		1


	//   ....[7]....
        /*0c80*/ 	.word	0x000004d0
        /*0c84*/ 	.word	0x000000ff
        /*0c88*/ 	.word	0x00038850
        /*0c8c*/ 	.short	0x0100
        /*0c8e*/ 	.byte	0x08
	.zero		1


	//   ....[8]....
        /*0c90*/ 	.word	0x000004e0
        /*0c94*/ 	.word	0x000000ff
        /*0c98*/ 	.word	0x00038860
        /*0c9c*/ 	.short	0x0100
        /*0c9e*/ 	.byte	0x08
	.zero		1


	//   ....[9]....
        /*0ca0*/ 	.word	0x000004f0
        /*0ca4*/ 	.word	0x000000ff
        /*0ca8*/ 	.word	0x00038858
        /*0cac*/ 	.short	0x0100
        /*0cae*/ 	.byte	0x08
	.zero		1


	//   ....[10]....
        /*0cb0*/ 	.word	0x00000500
        /*0cb4*/ 	.word	0x000000ff
        /*0cb8*/ 	.word	0x00038868
        /*0cbc*/ 	.short	0x0100
        /*0cbe*/ 	.byte	0x08
	.zero		1


	//   ....[11]....
        /*0cc0*/ 	.word	0x000005f0
        /*0cc4*/ 	.word	0x000000ff
        /*0cc8*/ 	.word	0x00038870
        /*0ccc*/ 	.short	0x0100
        /*0cce*/ 	.byte	0x06
	.zero		1


	//   ....[12]....
        /*0cd0*/ 	.word	0x00000600
        /*0cd4*/ 	.word	0x000000ff
        /*0cd8*/ 	.word	0x00038880
        /*0cdc*/ 	.short	0x0100
        /*0cde*/ 	.byte	0x06
	.zero		1


	//   ....[13]....
        /*0ce0*/ 	.word	0x00000610
        /*0ce4*/ 	.word	0x000000ff
        /*0ce8*/ 	.word	0x00038878
        /*0cec*/ 	.short	0x0100
        /*0cee*/ 	.byte	0x06
	.zero		1


	//   ....[14]....
        /*0cf0*/ 	.word	0x00000620
        /*0cf4*/ 	.word	0x000000ff
        /*0cf8*/ 	.word	0x00038888
        /*0cfc*/ 	.short	0x0100
        /*0cfe*/ 	.byte	0x06
	.zero		1


	//   ....[15]....
        /*0d00*/ 	.word	0x00000750
        /*0d04*/ 	.word	0x000000ff
        /*0d08*/ 	.word	0x00038890
        /*0d0c*/ 	.short	0x0100
        /*0d0e*/ 	.byte	0x08
	.zero		1


	//   ....[16]....
        /*0d10*/ 	.word	0x00000760
        /*0d14*/ 	.word	0x000000ff
        /*0d18*/ 	.word	0x000388a0
        /*0d1c*/ 	.short	0x0100
        /*0d1e*/ 	.byte	0x08
	.zero		1


	//   ....[17]....
        /*0d20*/ 	.word	0x00000770
        /*0d24*/ 	.word	0x000000ff
        /*0d28*/ 	.word	0x00038898
        /*0d2c*/ 	.short	0x0100
        /*0d2e*/ 	.byte	0x08
	.zero		1


	//   ....[18]....
        /*0d30*/ 	.word	0x00000780
        /*0d34*/ 	.word	0x000000ff
        /*0d38*/ 	.word	0x000388a8
        /*0d3c*/ 	.short	0x0100
        /*0d3e*/ 	.byte	0x08
	.zero		1


	//   ....[19]....
        /*0d40*/ 	.word	0x000008c0
        /*0d44*/ 	.word	0x000000ff
        /*0d48*/ 	.word	0x000388b0
        /*0d4c*/ 	.short	0x0100
        /*0d4e*/ 	.byte	0x08
	.zero		1


	//   ....[20]....
        /*0d50*/ 	.word	0x000008d0
        /*0d54*/ 	.word	0x000000ff
        /*0d58*/ 	.word	0x000388c0
        /*0d5c*/ 	.short	0x0100
        /*0d5e*/ 	.byte	0x08
	.zero		1


	//   ....[21]....
        /*0d60*/ 	.word	0x000008e0
        /*0d64*/ 	.word	0x000000ff
        /*0d68*/ 	.word	0x000388b8
        /*0d6c*/ 	.short	0x0100
        /*0d6e*/ 	.byte	0x08
	.zero		1


	//   ....[22]....
        /*0d70*/ 	.word	0x000008f0
        /*0d74*/ 	.word	0x000000ff
        /*0d78*/ 	.word	0x000388c8
        /*0d7c*/ 	.short	0x0100
        /*0d7e*/ 	.byte	0x08
	.zero		1


	//   ....[23]....
        /*0d80*/ 	.word	0x00005070
        /*0d84*/ 	.word	0x00000000
        /*0d88*/ 	.word	0x00000000
        /*0d8c*/ 	.short	0x0101
        /*0d8e*/ 	.byte	0x3f
	.zero		1


	//   ....[24]....
        /*0d90*/ 	.word	0x00008e40
        /*0d94*/ 	.word	0x00000000
        /*0d98*/ 	.word	0x00000000
        /*0d9c*/ 	.short	0x0101
        /*0d9e*/ 	.byte	0x3f
	.zero		1


	//   ....[25]....
        /*0da0*/ 	.word	0x0000b5b0
        /*0da4*/ 	.word	0x000000ff
        /*0da8*/ 	.word	0x00038800
        /*0dac*/ 	.short	0x010a
        /*0dae*/ 	.byte	0x2f
	.zero		1


	//   ....[26]....
        /*0db0*/ 	.word	0x0000ba10
        /*0db4*/ 	.word	0x00000014
        /*0db8*/ 	.word	0x00000000
        /*0dbc*/ 	.short	0x010a
        /*0dbe*/ 	.byte	0x3f
	.zero		1


	//   ....[27]....
        /*0dc0*/ 	.word	0x0000ba70
        /*0dc4*/ 	.word	0x00000014
        /*0dc8*/ 	.word	0x00000000
        /*0dcc*/ 	.short	0x010a
        /*0dce*/ 	.byte	0x3f
	.zero		1


	//   ....[28]....
        /*0dd0*/ 	.word	0x0000be20
        /*0dd4*/ 	.word	0x000000ff
        /*0dd8*/ 	.word	0x00038810
        /*0ddc*/ 	.short	0x010a
        /*0dde*/ 	.byte	0x2f
	.zero		1


	//   ....[29]....
        /*0de0*/ 	.word	0x0000bf20
        /*0de4*/ 	.word	0x0000000c
        /*0de8*/ 	.word	0x00000000
        /*0dec*/ 	.short	0x010a
        /*0dee*/ 	.byte	0x3f
	.zero		1


	//   ....[30]....
        /*0df0*/ 	.word	0x0000bf80
        /*0df4*/ 	.word	0x0000000c
        /*0df8*/ 	.word	0x00000000
        /*0dfc*/ 	.short	0x010a
        /*0dfe*/ 	.byte	0x3f
	.zero		1


	//   ....[31]....
        /*0e00*/ 	.word	0x0000dac0
        /*0e04*/ 	.word	0x00000003
        /*0e08*/ 	.word	0x00000000
        /*0e0c*/ 	.short	0x0101
        /*0e0e*/ 	.byte	0x3f
	.zero		1


	//   ....[32]....
        /*0e10*/ 	.word	0x000122a0
        /*0e14*/ 	.word	0x00000000
        /*0e18*/ 	.word	0x00000000
        /*0e1c*/ 	.short	0x0101
        /*0e1e*/ 	.byte	0x3f
	.zero		1


	//   ....[33]....
        /*0e20*/ 	.word	0x00012a00
        /*0e24*/ 	.word	0x00000009
        /*0e28*/ 	.word	0x00000000
        /*0e2c*/ 	.short	0x010a
        /*0e2e*/ 	.byte	0x3f
	.zero		1


	//   ....[34]....
        /*0e30*/ 	.word	0x00012b00
        /*0e34*/ 	.word	0x00000005
        /*0e38*/ 	.word	0x00000000
        /*0e3c*/ 	.short	0x010a
        /*0e3e*/ 	.byte	0x3f
	.zero		1


	//   ....[35]....
        /*0e40*/ 	.word	0x00012f20
        /*0e44*/ 	.word	0x00000014
        /*0e48*/ 	.word	0x00000000
        /*0e4c*/ 	.short	0x010a
        /*0e4e*/ 	.byte	0x3f
	.zero		1


	//   ....[36]....
        /*0e50*/ 	.word	0x00013020
        /*0e54*/ 	.word	0x00000008
        /*0e58*/ 	.word	0x00000000
        /*0e5c*/ 	.short	0x010a
        /*0e5e*/ 	.byte	0x3f
	.zero		1


	//   ....[37]....
        /*0e60*/ 	.word	0x00014b30
        /*0e64*/ 	.word	0x0000003c
        /*0e68*/ 	.word	0x00000000
        /*0e6c*/ 	.short	0x0101
        /*0e6e*/ 	.byte	0x3f
	.zero		1


	//   ....[38]....
        /*0e70*/ 	.word	0x0001c020
        /*0e74*/ 	.word	0x00000006
        /*0e78*/ 	.word	0x00000000
        /*0e7c*/ 	.short	0x0101
        /*0e7e*/ 	.byte	0x3f
	.zero		1


	//   ....[39]....
        /*0e80*/ 	.word	0x0001c200
        /*0e84*/ 	.word	0x00000007
        /*0e88*/ 	.word	0x00000000
        /*0e8c*/ 	.short	0x010a
        /*0e8e*/ 	.byte	0x3f
	.zero		1


	//   ....[40]....
        /*0e90*/ 	.word	0x0001c300
        /*0e94*/ 	.word	0x00000006
        /*0e98*/ 	.word	0x00000000
        /*0e9c*/ 	.short	0x010a
        /*0e9e*/ 	.byte	0x3f
	.zero		1


	//   ....[41]....
        /*0ea0*/ 	.word	0x0001c720
        /*0ea4*/ 	.word	0x0000000e
        /*0ea8*/ 	.word	0x00000000
        /*0eac*/ 	.short	0x010a
        /*0eae*/ 	.byte	0x3f
	.zero		1


	//   ....[42]....
        /*0eb0*/ 	.word	0x0001c820
        /*0eb4*/ 	.word	0x00000005
        /*0eb8*/ 	.word	0x00000000
        /*0ebc*/ 	.short	0x010a
        /*0ebe*/ 	.byte	0x3f
	.zero		1


	//   ....[43]....
        /*0ec0*/ 	.word	0x0001e330
        /*0ec4*/ 	.word	0x0000003c
        /*0ec8*/ 	.word	0x00000000
        /*0ecc*/ 	.short	0x0101
        /*0ece*/ 	.byte	0x3f
	.zero		1


	//   ....[44]....
        /*0ed0*/ 	.word	0x000266b0
        /*0ed4*/ 	.word	0x00000003
        /*0ed8*/ 	.word	0x00000000
        /*0edc*/ 	.short	0x0101
        /*0ede*/ 	.byte	0x3f
	.zero		1


	//   ....[45]....
        /*0ee0*/ 	.word	0x00029c40
        /*0ee4*/ 	.word	0x000000ff
        /*0ee8*/ 	.word	0x00000000
        /*0eec*/ 	.short	0x0101
        /*0eee*/ 	.byte	0x04
	.zero		1


	//   ....[46]....
        /*0ef0*/ 	.word	0x0002a390
        /*0ef4*/ 	.word	0x000000ff
        /*0ef8*/ 	.word	0x00000000
        /*0efc*/ 	.short	0x0101
        /*0efe*/ 	.byte	0x04
	.zero		1


	//   ....[47]....
        /*0f00*/ 	.word	0x0002f0d0
        /*0f04*/ 	.word	0x00000000
        /*0f08*/ 	.word	0x00038840
        /*0f0c*/ 	.short	0x010a
        /*0f0e*/ 	.byte	0x3f
	.zero		1


	//   ....[48]....
        /*0f10*/ 	.word	0x0002fc10
        /*0f14*/ 	.word	0x00000012
        /*0f18*/ 	.word	0x00038800
        /*0f1c*/ 	.short	0x0107
        /*0f1e*/ 	.byte	0x3f
	.zero		1


	//   ....[49]....
        /*0f20*/ 	.word	0x0002fcb0
        /*0f24*/ 	.word	0x00000012
        /*0f28*/ 	.word	0x00038800
        /*0f2c*/ 	.short	0x0101
        /*0f2e*/ 	.byte	0x3f
	.zero		1


	//   ....[50]....
        /*0f30*/ 	.word	0x00030bd0
        /*0f34*/ 	.word	0x00000012
        /*0f38*/ 	.word	0x00038810
        /*0f3c*/ 	.short	0x0107
        /*0f3e*/ 	.byte	0x3f
	.zero		1


	//   ....[51]....
        /*0f40*/ 	.word	0x00030cd0
        /*0f44*/ 	.word	0x00000012
        /*0f48*/ 	.word	0x00038810
        /*0f4c*/ 	.short	0x0101
        /*0f4e*/ 	.byte	0x3f
	.zero		1


	//   ....[52]....
        /*0f50*/ 	.word	0x00030cf0
        /*0f54*/ 	.word	0x00000012
        /*0f58*/ 	.word	0x00038820
        /*0f5c*/ 	.short	0x010a
        /*0f5e*/ 	.byte	0x3f
	.zero		1


	//   ....[53]....
        /*0f60*/ 	.word	0x00030dd0
        /*0f64*/ 	.word	0x00000000
        /*0f68*/ 	.word	0x00038860
        /*0f6c*/ 	.short	0x010a
        /*0f6e*/ 	.byte	0x3f
	.zero		1


	//   ....[54]....
        /*0f70*/ 	.word	0x00031ae0
        /*0f74*/ 	.word	0x00000003
        /*0f78*/ 	.word	0x00038840
        /*0f7c*/ 	.short	0x010a
        /*0f7e*/ 	.byte	0x3f
	.zero		1


	//   ....[55]....
        /*0f80*/ 	.word	0x00031d20
        /*0f84*/ 	.word	0x00000003
        /*0f88*/ 	.word	0x00038860
        /*0f8c*/ 	.short	0x010a
        /*0f8e*/ 	.byte	0x3f
	.zero		1


	//   ....[56]....
        /*0f90*/ 	.word	0x000328f0
        /*0f94*/ 	.word	0x00000004
        /*0f98*/ 	.word	0x00038840
        /*0f9c*/ 	.short	0x010a
        /*0f9e*/ 	.byte	0x3f
	.zero		1


	//   ....[57]....
        /*0fa0*/ 	.word	0x00032b20
        /*0fa4*/ 	.word	0x00000004
        /*0fa8*/ 	.word	0x00038860
        /*0fac*/ 	.short	0x010a
        /*0fae*/ 	.byte	0x3f
	.zero		1


	//   ....[58]....
        /*0fb0*/ 	.word	0x00033680
        /*0fb4*/ 	.word	0x00000004
        /*0fb8*/ 	.word	0x00038840
        /*0fbc*/ 	.short	0x010a
        /*0fbe*/ 	.byte	0x3f
	.zero		1


	//   ....[59]....
        /*0fc0*/ 	.word	0x000338c0
        /*0fc4*/ 	.word	0x00000004
        /*0fc8*/ 	.word	0x00038860
        /*0fcc*/ 	.short	0x010a
        /*0fce*/ 	.byte	0x3f
	.zero		1


	//   ....[60]....
        /*0fd0*/ 	.word	0x00035630
        /*0fd4*/ 	.word	0x00000009
        /*0fd8*/ 	.word	0x00038820
        /*0fdc*/ 	.short	0x010a
        /*0fde*/ 	.byte	0x3f
	.zero		1


	//   ....[61]....
        /*0fe0*/ 	.word	0x000357a0
        /*0fe4*/ 	.word	0x00000005
        /*0fe8*/ 	.word	0x00000000
        /*0fec*/ 	.short	0x010a
        /*0fee*/ 	.byte	0x3f
	.zero		1


	//   ....[62]....
        /*0ff0*/ 	.word	0x00035820
        /*0ff4*/ 	.word	0x00000007
        /*0ff8*/ 	.word	0x00000000
        /*0ffc*/ 	.short	0x010a
        /*0ffe*/ 	.byte	0x3f
	.zero		1


	//   ....[63]....
        /*1000*/ 	.word	0x00035860
        /*1004*/ 	.word	0x00000005
        /*1008*/ 	.word	0x00000000
        /*100c*/ 	.short	0x010a
        /*100e*/ 	.byte	0x3f
	.zero		1


	//   ....[64]....
        /*1010*/ 	.word	0x00035890
        /*1014*/ 	.word	0x00000003
        /*1018*/ 	.word	0x00000000
        /*101c*/ 	.short	0x010a
        /*101e*/ 	.byte	0x3f
	.zero		1


	//   ....[65]....
        /*1020*/ 	.word	0x00035900
        /*1024*/ 	.word	0x00000003
        /*1028*/ 	.word	0x00038800
        /*102c*/ 	.short	0x010a
        /*102e*/ 	.byte	0x3f
	.zero		1


	//   ....[66]....
        /*1030*/ 	.word	0x00035950
        /*1034*/ 	.word	0x00000014
        /*1038*/ 	.word	0x00000000
        /*103c*/ 	.short	0x010a
        /*103e*/ 	.byte	0x3f
	.zero		1


	//   ....[67]....
        /*1040*/ 	.word	0x000359b0
        /*1044*/ 	.word	0x0000000c
        /*1048*/ 	.word	0x00038810
        /*104c*/ 	.short	0x010a
        /*104e*/ 	.byte	0x3f
	.zero		1


	//   ....[68]....
        /*1050*/ 	.word	0x00035a00
        /*1054*/ 	.word	0x0000000c
        /*1058*/ 	.word	0x00000000
        /*105c*/ 	.short	0x010a
        /*105e*/ 	.byte	0x3f
	.zero		1


	//   ....[69]....
        /*1060*/ 	.word	0x00035a50
        /*1064*/ 	.word	0x00000005
        /*1068*/ 	.word	0x00000000
        /*106c*/ 	.short	0x010a
        /*106e*/ 	.byte	0x3f
	.zero		1


	//   ....[70]....
        /*1070*/ 	.word	0x00035aa0
        /*1074*/ 	.word	0x00000008
        /*1078*/ 	.word	0x00000000
        /*107c*/ 	.short	0x010a
        /*107e*/ 	.byte	0x3f
	.zero		1


	//   ....[71]....
        /*1080*/ 	.word	0x00035af0
        /*1084*/ 	.word	0x00000006
        /*1088*/ 	.word	0x00000000
        /*108c*/ 	.short	0x010a
        /*108e*/ 	.byte	0x3f
	.zero		1


	//   ....[72]....
        /*1090*/ 	.word	0x00035b40
        /*1094*/ 	.word	0x00000005
        /*1098*/ 	.word	0x00000000
        /*109c*/ 	.short	0x010a
        /*109e*/ 	.byte	0x3f
	.zero		1


	//   ....[73]....
        /*10a0*/ 	.word	0x00035ce0
        /*10a4*/ 	.word	0x00000000
        /*10a8*/ 	.word	0x00038840
        /*10ac*/ 	.short	0x010a
        /*10ae*/ 	.byte	0x3f
	.zero		1


	//   ....[74]....
        /*10b0*/ 	.word	0x00036dc0
        /*10b4*/ 	.word	0x00000012
        /*10b8*/ 	.word	0x00038820
        /*10bc*/ 	.short	0x010a
        /*10be*/ 	.byte	0x3f
	.zero		1


	//   ....[75]....
        /*10c0*/ 	.word	0x00036e10
        /*10c4*/ 	.word	0x00000000
        /*10c8*/ 	.word	0x00038860
        /*10cc*/ 	.short	0x010a
        /*10ce*/ 	.byte	0x3f
	.zero		1


	//   ....[76]....
        /*10d0*/ 	.word	0x00036e60
        /*10d4*/ 	.word	0x00000003
        /*10d8*/ 	.word	0x00038840
        /*10dc*/ 	.short	0x010a
        /*10de*/ 	.byte	0x3f
	.zero		1


	//   ....[77]....
        /*10e0*/ 	.word	0x00036eb0
        /*10e4*/ 	.word	0x00000003
        /*10e8*/ 	.word	0x00038860
        /*10ec*/ 	.short	0x010a
        /*10ee*/ 	.byte	0x3f
	.zero		1


	//   ....[78]....
        /*10f0*/ 	.word	0x00036f00
        /*10f4*/ 	.word	0x00000004
        /*10f8*/ 	.word	0x00038840
        /*10fc*/ 	.short	0x010a
        /*10fe*/ 	.byte	0x3f
	.zero		1


	//   ....[79]....
        /*1100*/ 	.word	0x00036f50
        /*1104*/ 	.word	0x00000004
        /*1108*/ 	.word	0x00038860
        /*110c*/ 	.short	0x010a
        /*110e*/ 	.byte	0x3f
	.zero		1


	//   ....[80]....
        /*1110*/ 	.word	0x00036fa0
        /*1114*/ 	.word	0x00000004
        /*1118*/ 	.word	0x00038840
        /*111c*/ 	.short	0x010a
        /*111e*/ 	.byte	0x3f
	.zero		1


	//   ....[81]....
        /*1120*/ 	.word	0x00036ff0
        /*1124*/ 	.word	0x00000004
        /*1128*/ 	.word	0x00038860
        /*112c*/ 	.short	0x010a
        /*112e*/ 	.byte	0x3f
	.zero		1


	//   ....[82]....
        /*1130*/ 	.word	0x00037b60
        /*1134*/ 	.word	0x00000009
        /*1138*/ 	.word	0x00038820
        /*113c*/ 	.short	0x010a
        /*113e*/ 	.byte	0x3f
	.zero		1


	//   ....[83]....
        /*1140*/ 	.word	0x00037d00
        /*1144*/ 	.word	0x00000005
        /*1148*/ 	.word	0x00000000
        /*114c*/ 	.short	0x010a
        /*114e*/ 	.byte	0x3f
	.zero		1


	//   ....[84]....
        /*1150*/ 	.word	0x00037d50
        /*1154*/ 	.word	0x00000007
        /*1158*/ 	.word	0x00000000
        /*115c*/ 	.short	0x010a
        /*115e*/ 	.byte	0x3f
	.zero		1


	//   ....[85]....
        /*1160*/ 	.word	0x00037da0
        /*1164*/ 	.word	0x00000005
        /*1168*/ 	.word	0x00000000
        /*116c*/ 	.short	0x010a
        /*116e*/ 	.byte	0x3f
	.zero		1


	//   ....[86]....
        /*1170*/ 	.word	0x00038160
        /*1174*/ 	.word	0x0000001a
        /*1178*/ 	.word	0x00000000
        /*117c*/ 	.short	0x010a
        /*117e*/ 	.byte	0x3f
	.zero		1


	//   ....[87]....
        /*1180*/ 	.word	0x000382a0
        /*1184*/ 	.word	0x00000009
        /*1188*/ 	.word	0x00000000
        /*118c*/ 	.short	0x010a
        /*118e*/ 	.byte	0x3f
	.zero		1


	//   ....[88]....
        /*1190*/ 	.word	0x00038900
        /*1194*/ 	.word	0x0000003a
        /*1198*/ 	.word	0x00000000
        /*119c*/ 	.short	0x010a
        /*119e*/ 	.byte	0x3f
	.zero		1


	//   ....[89]....
        /*11a0*/ 	.word	0x00038a40
        /*11a4*/ 	.word	0x00000038
        /*11a8*/ 	.word	0x00000000
        /*11ac*/ 	.short	0x010a
        /*11ae*/ 	.byte	0x3f
	.zero		1


	//   ....[90]....
        /*11b0*/ 	.word	0x0003ae60
        /*11b4*/ 	.word	0x00000038
        /*11b8*/ 	.word	0x00000000
        /*11bc*/ 	.short	0x0101
        /*11be*/ 	.byte	0x3f
	.zero		1


	//   ....[91]....
        /*11c0*/ 	.word	0x00049a20
        /*11c4*/ 	.word	0x00000004
        /*11c8*/ 	.word	0x00000000
        /*11cc*/ 	.short	0x0101
        /*11ce*/ 	.byte	0x3f
	.zero		1


	//   ....[92]....
        /*11d0*/ 	.word	0x00049a60
        /*11d4*/ 	.word	0x00000009
        /*11d8*/ 	.word	0x00000000
        /*11dc*/ 	.short	0x010a
        /*11de*/ 	.byte	0x3f
	.zero		1


	//   ....[93]....
        /*11e0*/ 	.word	0x00049ab0
        /*11e4*/ 	.word	0x00000038
        /*11e8*/ 	.word	0x00000000
        /*11ec*/ 	.short	0x010a
        /*11ee*/ 	.byte	0x3f
	.zero		1


	//----- nvinfo : EIATTR_NUM_MBARRIERS
	.align		4
.L_444:
        /*11f0*/ 	.byte	0x03, 0x38
        /*11f2*/ 	.short	0x0017


	//----- nvinfo : EIATTR_EXIT_INSTR_OFFSETS
	.align		4
        /*11f4*/ 	.byte	0x04, 0x1c
        /*11f6*/ 	.short	(.L_446 - .L_445)


	//   ....[0]....
.L_445:
        /*11f8*/ 	.word	0x00000b60


	//   ....[1]....
        /*11fc*/ 	.word	0x0002c9e0


	//   ....[2]....
        /*1200*/ 	.word	0x000358e0


	//----- nvinfo : EIATTR_MAX_THREADS
	.align		4
.L_446:
        /*1204*/ 	.byte	0x04, 0x05
        /*1206*/ 	.short	(.L_448 - .L_447)
.L_447:
        /*1208*/ 	.word	0x00000180
        /*120c*/ 	.word	0x00000001
        /*1210*/ 	.word	0x00000001


	//----- nvinfo : EIATTR_CRS_STACK_SIZE
	.align		4
.L_448:
        /*1214*/ 	.byte	0x04, 0x1e
        /*1216*/ 	.short	(.L_450 - .L_449)
.L_449:
        /*1218*/ 	.word	0x00000000


	//----- nvinfo : EIATTR_CBANK_PARAM_SIZE
	.align		4
.L_450:
        /*121c*/ 	.byte	0x03, 0x19
        /*121e*/ 	.short	0x0bf0


	//----- nvinfo : EIATTR_PARAM_CBANK
	.align		4
        /*1220*/ 	.byte	0x04, 0x0a
        /*1222*/ 	.short	(.L_452 - .L_451)
	.align		4
.L_451:
        /*1224*/ 	.word	index@(.nv.constant0._ZN7cutlass13device_kernelIN5flash11enable_sm90INS1_16FlashAttnFwdSm90INS1_25CollectiveMainloopFwdSm90ILi2EN4cute5tupleIJNS5_1CILi1EEES8_S8_EEENS6_IJNS7_ILi64EEESA_SA_EEELi512ENS_6half_tEfNS_4arch4Sm90ELb0ELb1ELb1ELb1ELb0ELb0ELb1ELb0ELb0ELb1ELb1ELb0EEENS1_21CollectiveEpilogueFwdINS6_IJSA_NS7_ILi512EEESA_EEES9_SC_SE_Li256ELb1ELb1ELb1ELb0EEENS1_36VarlenDynamicPersistentTileSchedulerILi64ELi64ELi256ELi128ELb1ELb1ELb1ELb1ELb0ELb1EEEEEEEEEvNT_6ParamsE)
        /*1228*/ 	.short	0x0210
        /*122a*/ 	.short	0x0bf0


	//----- nvinfo : EIATTR_SW_WAR
	.align		4
.L_452:
        /*122c*/ 	.byte	0x04, 0x36
        /*122e*/ 	.short	(.L_454 - .L_453)
.L_453:
        /*1230*/ 	.word	0x00000008
.L_454:


//--------------------- .nv.info._ZN7cutlass13device_kernelIN5flash11enable_sm90INS1_16FlashAttnFwdSm90INS1_25CollectiveMainloopFwdSm90ILi2EN4cute5tupleIJNS5_1CILi1EEES8_S8_EEENS6_IJNS7_ILi64EEESA_SA_EEELi512ENS_6half_tEfNS_4arch4Sm90ELb0ELb1ELb1ELb1ELb0ELb1ELb1ELb0ELb0ELb1ELb1ELb0EEENS1_21CollectiveEpilogueFwdINS6_IJSA_NS7_ILi512EEESA_EEES9_SC_SE_Li256ELb1ELb1ELb1ELb0EEENS1_36VarlenDynamicPersistentTileSchedulerILi64ELi64ELi256ELi128ELb1ELb1ELb1ELb1ELb0ELb1EEEEEEEEEvNT_6ParamsE --------------------------
	.section	.nv.info._ZN7cutlass13device_kernelIN5flash11enable_sm90INS1_16FlashAttnFwdSm90INS1_25CollectiveMainloopFwdSm90ILi2EN4cute5tupleIJNS5_1CILi1EEES8_S8_EEENS6_IJNS7_ILi64EEESA_SA_EEELi512ENS_6half_tEfNS_4arch4Sm90ELb0ELb1ELb1ELb1ELb0ELb1ELb1ELb0ELb0ELb1ELb1ELb0EEENS1_21CollectiveEpilogueFwdINS6_IJSA_NS7_ILi512EEESA_EEES9_SC_SE_Li256ELb1ELb1ELb1ELb0EEENS1_36VarlenDynamicPersistentTileSchedulerILi64ELi64ELi256ELi128ELb1ELb1ELb1ELb1ELb0ELb1EEEEEEEEEvNT_6ParamsE,"",@"SHT_CUDA_INFO"
	.sectionflags	@""
	.align	4


	//----- nvinfo : EIATTR_CUDA_API_VERSION
	.align		4
        /*0000*/ 	.byte	0x04, 0x37
        /*0002*/ 	.short	(.L_456 - .L_455)
.L_455:
        /*0004*/ 	.word	0x00000082


	//----- nvinfo : EIATTR_KPARAM_INFO
	.align		4
.L_456:
        /*0008*/ 	.byte	0x04, 0x17
        /*000a*/ 	.short	(.L_458 - .L_457)
.L_457:
        /*000c*/ 	.word	0x00000000
        /*0010*/ 	.short	0x0000
        /*0012*/ 	.short	0x0070
        /*0014*/ 	.byte	0x00, 0xf0, 0x01, 0x2e


	//----- nvinfo : EIATTR_SPARSE_MMA_MASK
	.align		4
.L_458:
        /*0018*/ 	.byte	0x03, 0x50
        /*001a*/ 	.short	0x0000


	//----- nvinfo : EIATTR_MAXREG_COUNT
	.align		4
        /*001c*/ 	.byte	0x03, 0x1b
        /*001e*/ 	.short	0x00a8


	//----- nvinfo : EIATTR_NUM_BARRIERS
	.align		4
        /*0020*/ 	.byte	0x02, 0x4c
        /*0022*/ 	.byte	0x10
	.zero		1


	//----- nvinfo : EIATTR_EXTERNS
	.align		4
        /*0024*/ 	.byte	0x04, 0x0f
        /*0026*/ 	.short	(.L_460 - .L_459)


	//   ....[0]....
	.align		4
.L_459:
        /*0028*/ 	.word	index@(__assertfail)


	//----- nvinfo : EIATTR_ANNOTATIONS
	.align		4
.L_460:
        /*002c*/ 	.byte	0x04, 0x55
        /*002e*/ 	.short	(.L_462 - .L_461)


	//   ....[0]....
.L_461:
        /* <DEDUP_REMOVED lines=145> */


	//----- nvinfo : EIATTR_MERCURY_ISA_VERSION
	.align		4
.L_462:
        /*0928*/ 	.byte	0x03, 0x5f
        /*092a*/ 	.short	0x0101


	//----- nvinfo : EIATTR_UNUSED_LOAD_BYTE_OFFSET
	.align		4
        /*092c*/ 	.byte	0x04, 0x44
        /*092e*/ 	.short	(.L_464 - .L_463)


	//   ....[0]....
.L_463:
        /*0930*/ 	.word	0x00000b60
        /*0934*/ 	.word	0x0000fff0


	//   ....[1]....
        /*0938*/ 	.word	0x00031dd0
        /*093c*/ 	.word	0x0000fff0


	//----- nvinfo : EIATTR_INT_WARP_WIDE_INSTR_OFFSETS
	.align		4
.L_464:
        /*0940*/ 	.byte	0x04, 0x31
        /*0942*/ 	.short	(.L_466 - .L_465)


	//   ....[0]....
.L_465:
        /*0944*/ 	.word	0x000001d0


	//   ....[1]....
        /*0948*/ 	.word	0x00000270


	//   ....[2]....
        /*094c*/ 	.word	0x00000280


	//   ....[3]....
        /*0950*/ 	.word	0x000002f0


	//   ....[4]....
        /*0954*/ 	.word	0x0003ab70


	//   ....[5]....
        /*0958*/ 	.word	0x0003abd0


	//   ....[6]....
        /*095c*/ 	.word	0x00040590


	//   ....[7]....
        /*0960*/ 	.word	0x000405f0


	//----- nvinfo : EIATTR_COOP_GROUP_MASK_REGIDS
	.align		4
.L_466:
        /*0964*/ 	.byte	0x04, 0x29
        /*0966*/ 	.short	(.L_468 - .L_467)


	//   ....[0]....
.L_467:
        /*0968*/ 	.word	0xffffffff


	//   ....[1]....
        /*096c*/ 	.word	0xffffffff


	//   ....[2]....
        /*0970*/ 	.word	0xffffffff


	//   ....[3]....
        /*0974*/ 	.word	0xffffffff


	//   ....[4]....
        /*0978*/ 	.word	0xffffffff


	//   ....[5]....
        /*097c*/ 	.word	0xffffffff


	//   ....[6]....
        /*0980*/ 	.word	0xffffffff


	//   ....[7]....
        /*0984*/ 	.word	0xffffffff


	//   ....[8]....
        /*0988*/ 	.word	0xffffffff


	//   ....[9]....
        /*098c*/ 	.word	0xffffffff


	//   ....[10]....
        /*0990*/ 	.word	0xffffffff


	//   ....[11]....
        /*0994*/ 	.word	0xffffffff


	//   ....[12]....
        /*0998*/ 	.word	0xffffffff


	//   ....[13]....
        /*099c*/ 	.word	0xffffffff


	//   ....[14]....
        /*09a0*/ 	.word	0xffffffff


	//   ....[15]....
        /*09a4*/ 	.word	0xffffffff


	//   ....[16]....
        /*09a8*/ 	.word	0xffffffff


	//   ....[17]....
        /*09ac*/ 	.word	0xffffffff


	//   ....[18]....
        /*09b0*/ 	.word	0xffffffff


	//   ....[19]....
        /*09b4*/ 	.word	0xffffffff


	//   ....[20]....
        /*09b8*/ 	.word	0xffffffff


	//   ....[21]....
        /*09bc*/ 	.word	0xffffffff


	//   ....[22]....
        /*09c0*/ 	.word	0xffffffff


	//   ....[23]....
        /*09c4*/ 	.word	0xffffffff


	//   ....[24]....
        /*09c8*/ 	.word	0xffffffff


	//   ....[25]....
        /*09cc*/ 	.word	0xffffffff


	//   ....[26]....
        /*09d0*/ 	.word	0xffffffff


	//   ....[27]....
        /*09d4*/ 	.word	0xffffffff


	//   ....[28]....
        /*09d8*/ 	.word	0xffffffff


	//   ....[29]....
        /*09dc*/ 	.word	0xffffffff


	//   ....[30]....
        /*09e0*/ 	.word	0xffffffff


	//   ....[31]....
        /*09e4*/ 	.word	0xffffffff


	//   ....[32]....
        /*09e8*/ 	.word	0xffffffff


	//   ....[33]....
        /*09ec*/ 	.word	0xffffffff


	//   ....[34]....
        /*09f0*/ 	.word	0xffffffff


	//   ....[35]....
        /*09f4*/ 	.word	0xffffffff


	//   ....[36]....
        /*09f8*/ 	.word	0xffffffff


	//   ....[37]....
        /*09fc*/ 	.word	0xffffffff


	//   ....[38]....
        /*0a00*/ 	.word	0xffffffff


	//   ....[39]....
        /*0a04*/ 	.word	0xffffffff


	//   ....[40]....
        /*0a08*/ 	.word	0xffffffff


	//   ....[41]....
        /*0a0c*/ 	.word	0xffffffff


	//   ....[42]....
        /*0a10*/ 	.word	0xffffffff


	//   ....[43]....
        /*0a14*/ 	.word	0xffffffff


	//   ....[44]....
        /*0a18*/ 	.word	0xffffffff


	//   ....[45]....
        /*0a1c*/ 	.word	0xffffffff


	//   ....[46]....
        /*0a20*/ 	.word	0xffffffff


	//   ....[47]....
        /*0a24*/ 	.word	0xffffffff


	//   ....[48]....
        /*0a28*/ 	.word	0xffffffff


	//   ....[49]....
        /*0a2c*/ 	.word	0xffffffff


	//   ....[50]....
        /*0a30*/ 	.word	0xffffffff


	//   ....[51]....
        /*0a34*/ 	.word	0xffffffff


	//   ....[52]....
        /*0a38*/ 	.word	0xffffffff


	//   ....[53]....
        /*0a3c*/ 	.word	0xffffffff


	//   ....[54]....
        /*0a40*/ 	.word	0xffffffff


	//   ....[55]....
        /*0a44*/ 	.word	0xffffffff


	//   ....[56]....
        /*0a48*/ 	.word	0xffffffff


	//   ....[57]....
        /*0a4c*/ 	.word	0xffffffff


	//   ....[58]....
        /*0a50*/ 	.word	0xffffffff


	//   ....[59]....
        /*0a54*/ 	.word	0xffffffff


	//   ....[60]....
        /*0a58*/ 	.word	0xffffffff


	//   ....[61]....
        /*0a5c*/ 	.word	0xffffffff


	//   ....[62]....
        /*0a60*/ 	.word	0xffffffff


	//   ....[63]....
        /*0a64*/ 	.word	0xffffffff


	//   ....[64]....
        /*0a68*/ 	.word	0xffffffff


	//   ....[65]....
        /*0a6c*/ 	.word	0xffffffff


	//   ....[66]....
        /*0a70*/ 	.word	0xffffffff


	//   ....[67]....
        /*0a74*/ 	.word	0xffffffff


	//   ....[68]....
        /*0a78*/ 	.word	0xffffffff


	//   ....[69]....
        /*0a7c*/ 	.word	0xffffffff


	//   ....[70]....
        /*0a80*/ 	.word	0xffffffff


	//   ....[71]....
        /*0a84*/ 	.word	0xffffffff


	//   ....[72]....
        /*0a88*/ 	.word	0xffffffff


	//   ....[73]....
        /*0a8c*/ 	.word	0xffffffff


	//   ....[74]....
        /*0a90*/ 	.word	0xffffffff


	//   ....[75]....
        /*0a94*/ 	.word	0xffffffff


	//   ....[76]....
        /*0a98*/ 	.word	0xffffffff


	//   ....[77]....
        /*0a9c*/ 	.word	0xffffffff


	//   ....[78]....
        /*0aa0*/ 	.word	0xffffffff


	//   ....[79]....
        /*0aa4*/ 	.word	0xffffffff


	//   ....[80]....
        /*0aa8*/ 	.word	0xffffffff


	//   ....[81]....
        /*0aac*/ 	.word	0xffffffff


	//   ....[82]....
        /*0ab0*/ 	.word	0xffffffff


	//   ....[83]....
        /*0ab4*/ 	.word	0xffffffff


	//   ....[84]....
        /*0ab8*/ 	.word	0xffffffff


	//   ....[85]....
        /*0abc*/ 	.word	0xffffffff


	//   ....[86]....
        /*0ac0*/ 	.word	0xffffffff


	//   ....[87]....
        /*0ac4*/ 	.word	0xffffffff


	//   ....[88]....
        /*0ac8*/ 	.word	0xffffffff


	//   ....[89]....
        /*0acc*/ 	.word	0xffffffff


	//   ....[90]....
        /*0ad0*/ 	.word	0xffffffff


	//   ....[91]....
        /*0ad4*/ 	.word	0xffffffff


	//   ....[92]....
        /*0ad8*/ 	.word	0xffffffff


	//   ....[93]....
        /*0adc*/ 	.word	0xffffffff


	//   ....[94]....
        /*0ae0*/ 	.word	0xffffffff


	//   ....[95]....
        /*0ae4*/ 	.word	0xffffffff


	//   ....[96]....
        /*0ae8*/ 	.word	0xffffffff


	//   ....[97]....
        /*0aec*/ 	.word	0xffffffff


	//   ....[98]....
        /*0af0*/ 	.word	0xffffffff


	//   ....[99]....
        /*0af4*/ 	.word	0xffffffff


	//   ....[100]....
        /*0af8*/ 	.word	0xffffffff


	//   ....[101]....
        /*0afc*/ 	.word	0xffffffff


	//   ....[102]....
        /*0b00*/ 	.word	0xffffffff


	//   ....[103]....
        /*0b04*/ 	.word	0xffffffff


	//   ....[104]....
        /*0b08*/ 	.word	0xffffffff


	//   ....[105]....
        /*0b0c*/ 	.word	0xffffffff


	//   ....[106]....
        /*0b10*/ 	.word	0xffffffff


	//   ....[107]....
        /*0b14*/ 	.word	0xffffffff


	//   ....[108]....
        /*0b18*/ 	.word	0xffffffff


	//   ....[109]....
        /*0b1c*/ 	.word	0xffffffff


	//   ....[110]....
        /*0b20*/ 	.word	0xffffffff


	//   ....[111]....
        /*0b24*/ 	.word	0xffffffff


	//   ....[112]....
        /*0b28*/ 	.word	0xffffffff


	//   ....[113]....
        /*0b2c*/ 	.word	0xffffffff


	//   ....[114]....
        /*0b30*/ 	.word	0xffffffff


	//   ....[115]....
        /*0b34*/ 	.word	0xffffffff


	//   ....[116]....
        /*0b38*/ 	.word	0xffffffff


	//   ....[117]....
        /*0b3c*/ 	.word	0xffffffff


	//   ....[118]....
        /*0b40*/ 	.word	0xffffffff


	//   ....[119]....
        /*0b44*/ 	.word	0xffffffff


	//   ....[120]....
        /*0b48*/ 	.word	0xffffffff


	//   ....[121]....
        /*0b4c*/ 	.word	0xffffffff


	//   ....[122]....
        /*0b50*/ 	.word	0x0500000f


	//   ....[123]....
        /*0b54*/ 	.word	0x0500000f


	//   ....[124]....
        /*0b58*/ 	.word	0x0500000f


	//   ....[125]....
        /*0b5c*/ 	.word	0x0500000f


	//   ....[126]....
        /*0b60*/ 	.word	0x0500000f


	//   ....[127]....
        /*0b64*/ 	.word	0x0500000f


	//   ....[128]....
        /*0b68*/ 	.word	0x0500000f


	//   ....[129]....
        /*0b6c*/ 	.word	0x0500000f


	//   ....[130]....
        /*0b70*/ 	.word	0x0500000f


	//   ....[131]....
        /*0b74*/ 	.word	0x0500000f


	//   ....[132]....
        /*0b78*/ 	.word	0x0500000f


	//   ....[133]....
        /*0b7c*/ 	.word	0x0500000f


	//   ....[134]....
        /*0b80*/ 	.word	0x0500000f


	//   ....[135]....
        /*0b84*/ 	.word	0x0500000f


	//   ....[136]....
        /*0b88*/ 	.word	0x0500000f


	//   ....[137]....
        /*0b8c*/ 	.word	0x0500000f


	//   ....[138]....
        /*0b90*/ 	.word	0x0500000f


	//   ....[139]....
        /*0b94*/ 	.word	0x0500000f


	//   ....[140]....
        /*0b98*/ 	.word	0x0500000f


	//   ....[141]....
        /*0b9c*/ 	.word	0x0500000f


	//   ....[142]....
        /*0ba0*/ 	.word	0x0500000f


	//   ....[143]....
        /*0ba4*/ 	.word	0x0500000f


	//   ....[144]....
        /*0ba8*/ 	.word	0x0500000f


	//   ....[145]....
        /*0bac*/ 	.word	0x0500000f


	//   ....[146]....
        /*0bb0*/ 	.word	0x0500000f


	//   ....[147]....
        /*0bb4*/ 	.word	0x0500000f


	//   ....[148]....
        /*0bb8*/ 	.word	0x0500000f


	//   ....[149]....
        /*0bbc*/ 	.word	0x0500000f


	//   ....[150]....
        /*0bc0*/ 	.word	0x0500000f


	//   ....[151]....
        /*0bc4*/ 	.word	0x0500000f


	//   ....[152]....
        /*0bc8*/ 	.word	0x0500000f


	//   ....[153]....
        /*0bcc*/ 	.word	0x0500000f


	//   ....[154]....
        /*0bd0*/ 	.word	0x0500000f


	//   ....[155]....
        /*0bd4*/ 	.word	0x0500000f


	//   ....[156]....
        /*0bd8*/ 	.word	0x0500000f


	//   ....[157]....
        /*0bdc*/ 	.word	0x0500000f


	//   ....[158]....
        /*0be0*/ 	.word	0x0500000f


	//   ....[159]....
        /*0be4*/ 	.word	0x0500000f


	//   ....[160]....
        /*0be8*/ 	.word	0x0500000f


	//   ....[161]....
        /*0bec*/ 	.word	0x0500000f


	//   ....[162]....
        /*0bf0*/ 	.word	0x0500000f


	//   ....[163]....
        /*0bf4*/ 	.word	0x0500000f


	//   ....[164]....
        /*0bf8*/ 	.word	0x0500000f


	//   ....[165]....
        /*0bfc*/ 	.word	0x0500000f


	//   ....[166]....
        /*0c00*/ 	.word	0x0500000f


	//   ....[167]....
        /*0c04*/ 	.word	0x0500000f


	//   ....[168]....
        /*0c08*/ 	.word	0x0500000f


	//   ....[169]....
        /*0c0c*/ 	.word	0x0500000f


	//   ....[170]....
        /*0c10*/ 	.word	0x0500000f


	//   ....[171]....
        /*0c14*/ 	.word	0x0500000f


	//   ....[172]....
        /*0c18*/ 	.word	0x0500000f


	//   ....[173]....
        /*0c1c*/ 	.word	0x0500000f


	//   ....[174]....
        /*0c20*/ 	.word	0x0500000f


	//   ....[175]....
        /*0c24*/ 	.word	0xffffffff


	//   ....[176]....
        /*0c28*/ 	.word	0xffffffff


	//   ....[177]....
        /*0c2c*/ 	.word	0xffffffff


	//   ....[178]....
        /*0c30*/ 	.word	0xffffffff


	//   ....[179]....
        /*0c34*/ 	.word	0xffffffff


	//   ....[180]....
        /*0c38*/ 	.word	0xffffffff


	//   ....[181]....
        /*0c3c*/ 	.word	0xffffffff


	//   ....[182]....
        /*0c40*/ 	.word	0xffffffff


	//----- nvinfo : EIATTR_COOP_GROUP_INSTR_OFFSETS
	.align		4
.L_468:
        /*0c44*/ 	.byte	0x04, 0x28
        /*0c46*/ 	.short	(.L_470 - .L_469)


	//   ....[0]....
.L_469:
        /*0c48*/ 	.word	0x000000b0


	//   ....[1]....
        /*0c4c*/ 	.word	0x000001e0


	//   ....[2]....
        /*0c50*/ 	.word	0x00000290


	//   ....[3]....
        /*0c54*/ 	.word	0x00000430


	//   ....[4]....
        /*0c58*/ 	.word	0x00000590


	//   ....[5]....
        /*0c5c*/ 	.word	0x000006b0


	//   ....[6]....
        /*0c60*/ 	.word	0x00000810


	//   ....[7]....
        /*0c64*/ 	.word	0x00005fd0


	//   ....[8]....
        /*0c68*/ 	.word	0x0000deb0


	//   ....[9]....
        /*0c6c*/ 	.word	0x0000eff0


	//   ....[10]....
        /*0c70*/ 	.word	0x0000f000


	//   ....[11]....
        /*0c74*/ 	.word	0x0000f010


	//   ....[12]....
        /*0c78*/ 	.word	0x0000f020


	//   ....[13]....
        /*0c7c*/ 	.word	0x0000f360


	//   ....[14]....
        /*0c80*/ 	.word	0x0000f370


	//   ....[15]....
        /*0c84*/ 	.word	0x0000f380


	//   ....[16]....
        /*0c88*/ 	.word	0x0000f390


	//   ....[17]....
        /*0c8c*/ 	.word	0x000105b0


	//   ....[18]....
        /*0c90*/ 	.word	0x000105c0


	//   ....[19]....
        /*0c94*/ 	.word	0x000105d0


	//   ....[20]....
        /*0c98*/ 	.word	0x000105e0


	//   ....[21]....
        /*0c9c*/ 	.word	0x00010820


	//   ....[22]....
        /*0ca0*/ 	.word	0x00010830


	//   ....[23]....
        /*0ca4*/ 	.word	0x00010840


	//   ....[24]....
        /*0ca8*/ 	.word	0x00010850


	//   ....[25]....
        /*0cac*/ 	.word	0x00013290


	//   ....[26]....
        /*0cb0*/ 	.word	0x00014500


	//   ....[27]....
        /*0cb4*/ 	.word	0x00014d70


	//   ....[28]....
        /*0cb8*/ 	.word	0x000154d0


	//   ....[29]....
        /*0cbc*/ 	.word	0x00015560


	//   ....[30]....
        /*0cc0*/ 	.word	0x00015640


	//   ....[31]....
        /*0cc4*/ 	.word	0x00015660


	//   ....[32]....
        /*0cc8*/ 	.word	0x0001c480


	//   ....[33]....
        /*0ccc*/ 	.word	0x0001dc80


	//   ....[34]....
        /*0cd0*/ 	.word	0x0001ef90


	//   ....[35]....
        /*0cd4*/ 	.word	0x0001f040


	//   ....[36]....
        /*0cd8*/ 	.word	0x0001f1f0


	//   ....[37]....
        /*0cdc*/ 	.word	0x0001f210


	//   ....[38]....
        /*0ce0*/ 	.word	0x00025fb0


	//   ....[39]....
        /*0ce4*/ 	.word	0x000274e0


	//   ....[40]....
        /*0ce8*/ 	.word	0x00028770


	//   ....[41]....
        /*0cec*/ 	.word	0x00029060


	//   ....[42]....
        /*0cf0*/ 	.word	0x00029720


	//   ....[43]....
        /*0cf4*/ 	.word	0x000297b0


	//   ....[44]....
        /*0cf8*/ 	.word	0x00029890


	//   ....[45]....
        /*0cfc*/ 	.word	0x000298b0


	//   ....[46]....
        /*0d00*/ 	.word	0x000307d0


	//   ....[47]....
        /*0d04*/ 	.word	0x00030910


	//   ....[48]....
        /*0d08*/ 	.word	0x00030930


	//   ....[49]....
        /*0d0c*/ 	.word	0x00030970


	//   ....[50]....
        /*0d10*/ 	.word	0x00030990


	//   ....[51]....
        /*0d14*/ 	.word	0x00032c80


	//   ....[52]....
        /*0d18*/ 	.word	0x000330a0


	//   ....[53]....
        /*0d1c*/ 	.word	0x000330b0


	//   ....[54]....
        /*0d20*/ 	.word	0x000330d0


	//   ....[55]....
        /*0d24*/ 	.word	0x000330e0


	//   ....[56]....
        /*0d28*/ 	.word	0x00033c90


	//   ....[57]....
        /*0d2c*/ 	.word	0x00033cb0


	//   ....[58]....
        /*0d30*/ 	.word	0x00033ee0


	//   ....[59]....
        /*0d34*/ 	.word	0x00033f00


	//   ....[60]....
        /*0d38*/ 	.word	0x00034630


	//   ....[61]....
        /*0d3c*/ 	.word	0x00034650


	//   ....[62]....
        /*0d40*/ 	.word	0x000350b0


	//   ....[63]....
        /*0d44*/ 	.word	0x000350d0


	//   ....[64]....
        /*0d48*/ 	.word	0x00036500


	//   ....[65]....
        /*0d4c*/ 	.word	0x00036510


	//   ....[66]....
        /*0d50*/ 	.word	0x00036740


	//   ....[67]....
        /*0d54*/ 	.word	0x00036760


	//   ....[68]....
        /*0d58*/ 	.word	0x00036a10


	//   ....[69]....
        /*0d5c*/ 	.word	0x00036c20


	//   ....[70]....
        /*0d60*/ 	.word	0x00036c50


	//   ....[71]....
        /*0d64*/ 	.word	0x00036c80


	//   ....[72]....
        /*0d68*/ 	.word	0x00036cb0


	//   ....[73]....
        /*0d6c*/ 	.word	0x00036ce0


	//   ....[74]....
        /*0d70*/ 	.word	0x00036d10


	//   ....[75]....
        /*0d74*/ 	.word	0x00036eb0


	//   ....[76]....
        /*0d78*/ 	.word	0x00036ee0


	//   ....[77]....
        /*0d7c*/ 	.word	0x00036f10


	//   ....[78]....
        /*0d80*/ 	.word	0x00036f40


	//   ....[79]....
        /*0d84*/ 	.word	0x00036f70


	//   ....[80]....
        /*0d88*/ 	.word	0x00036fa0


	//   ....[81]....
        /*0d8c*/ 	.word	0x00037040


	//   ....[82]....
        /*0d90*/ 	.word	0x00037070


	//   ....[83]....
        /*0d94*/ 	.word	0x00037080


	//   ....[84]....
        /*0d98*/ 	.word	0x000370b0


	//   ....[85]....
        /*0d9c*/ 	.word	0x000389c0


	//   ....[86]....
        /*0da0*/ 	.word	0x0003b140


	//   ....[87]....
        /*0da4*/ 	.word	0x0003bbf0


	//   ....[88]....
        /*0da8*/ 	.word	0x0003bc00


	//   ....[89]....
        /*0dac*/ 	.word	0x0003bc30


	//   ....[90]....
        /*0db0*/ 	.word	0x0003bd10


	//   ....[91]....
        /*0db4*/ 	.word	0x0003bd40


	//   ....[92]....
        /*0db8*/ 	.word	0x0003bda0


	//   ....[93]....
        /*0dbc*/ 	.word	0x0003bdb0


	//   ....[94]....
        /*0dc0*/ 	.word	0x0003be20


	//   ....[95]....
        /*0dc4*/ 	.word	0x0003c760


	//   ....[96]....
        /*0dc8*/ 	.word	0x0003c770


	//   ....[97]....
        /*0dcc*/ 	.word	0x0003c830


	//   ....[98]....
        /*0dd0*/ 	.word	0x0003c870


	//   ....[99]....
        /*0dd4*/ 	.word	0x0003cb10


	//   ....[100]....
        /*0dd8*/ 	.word	0x0003cb20


	//   ....[101]....
        /*0ddc*/ 	.word	0x0003cc80


	//   ....[102]....
        /*0de0*/ 	.word	0x0003cc90


	//   ....[103]....
        /*0de4*/ 	.word	0x000408c0


	//   ....[104]....
        /*0de8*/ 	.word	0x000408d0


	//   ....[105]....
        /*0dec*/ 	.word	0x00040910


	//   ....[106]....
        /*0df0*/ 	.word	0x00040950


	//   ....[107]....
        /*0df4*/ 	.word	0x00040980


	//   ....[108]....
        /*0df8*/ 	.word	0x000409b0


	//   ....[109]....
        /*0dfc*/ 	.word	0x000409e0


	//   ....[110]....
        /*0e00*/ 	.word	0x00040a10


	//   ....[111]....
        /*0e04*/ 	.word	0x00040be0


	//   ....[112]....
        /*0e08*/ 	.word	0x00040c10


	//   ....[113]....
        /*0e0c*/ 	.word	0x00040c40


	//   ....[114]....
        /*0e10*/ 	.word	0x00040c70


	//   ....[115]....
        /*0e14*/ 	.word	0x00040ca0


	//   ....[116]....
        /*0e18*/ 	.word	0x00040cd0


	//   ....[117]....
        /*0e1c*/ 	.word	0x00040da0


	//   ....[118]....
        /*0e20*/ 	.word	0x00040dc0


	//   ....[119]....
        /*0e24*/ 	.word	0x00040dd0


	//   ....[120]....
        /*0e28*/ 	.word	0x00040e50


	//   ....[121]....
        /*0e2c*/ 	.word	0x00041990


	//   ....[122]....
        /*0e30*/ 	.word	0x00041d60


	//   ....[123]....
        /*0e34*/ 	.word	0x00041df0


	//   ....[124]....
        /*0e38*/ 	.word	0x00041e40


	//   ....[125]....
        /*0e3c*/ 	.word	0x00041e90


	//   ....[126]....
        /*0e40*/ 	.word	0x00041f30


	//   ....[127]....
        /*0e44*/ 	.word	0x00041fc0


	//   ....[128]....
        /*0e48*/ 	.word	0x00042010


	//   ....[129]....
        /*0e4c*/ 	.word	0x00042060


	//   ....[130]....
        /*0e50*/ 	.word	0x00042140


	//   ....[131]....
        /*0e54*/ 	.word	0x000421d0


	//   ....[132]....
        /*0e58*/ 	.word	0x00042220


	//   ....[133]....
        /*0e5c*/ 	.word	0x00042270


	//   ....[134]....
        /*0e60*/ 	.word	0x00042310


	//   ....[135]....
        /*0e64*/ 	.word	0x000423a0


	//   ....[136]....
        /*0e68*/ 	.word	0x000423f0


	//   ....[137]....
        /*0e6c*/ 	.word	0x00042440


	//   ....[138]....
        /*0e70*/ 	.word	0x00042750


	//   ....[139]....
        /*0e74*/ 	.word	0x00042a30


	//   ....[140]....
        /*0e78*/ 	.word	0x00042bc0


	//   ....[141]....
        /*0e7c*/ 	.word	0x00042c20


	//   ....[142]....
        /*0e80*/ 	.word	0x00042c80


	//   ....[143]....
        /*0e84*/ 	.word	0x00042cd0


	//   ....[144]....
        /*0e88*/ 	.word	0x00042e30


	//   ....[145]....
        /*0e8c*/ 	.word	0x00042ed0


	//   ....[146]....
        /*0e90*/ 	.word	0x00042f80


	//   ....[147]....
        /*0e94*/ 	.word	0x00043060


	//   ....[148]....
        /*0e98*/ 	.word	0x00043220


	//   ....[149]....
        /*0e9c*/ 	.word	0x00043300


	//   ....[150]....
        /*0ea0*/ 	.word	0x00043580


	//   ....[151]....
        /*0ea4*/ 	.word	0x000436a0


	//   ....[152]....
        /*0ea8*/ 	.word	0x00043870


	//   ....[153]....
        /*0eac*/ 	.word	0x00043930


	//   ....[154]....
        /*0eb0*/ 	.word	0x00043b40


	//   ....[155]....
        /*0eb4*/ 	.word	0x00043b90


	//   ....[156]....
        /*0eb8*/ 	.word	0x00043ec0


	//   ....[157]....
        /*0ebc*/ 	.word	0x00043f60


	//   ....[158]....
        /*0ec0*/ 	.word	0x00044100


	//   ....[159]....
        /*0ec4*/ 	.word	0x00044180


	//   ....[160]....
        /*0ec8*/ 	.word	0x00044200


	//   ....[161]....
        /*0ecc*/ 	.word	0x00044280


	//   ....[162]....
        /*0ed0*/ 	.word	0x00044300


	//   ....[163]....
        /*0ed4*/ 	.word	0x00044390


	//   ....[164]....
        /*0ed8*/ 	.word	0x00044430


	//   ....[165]....
        /*0edc*/ 	.word	0x000444e0


	//   ....[166]....
        /*0ee0*/ 	.word	0x00044560


	//   ....[167]....
        /*0ee4*/ 	.word	0x000445e0


	//   ....[168]....
        /*0ee8*/ 	.word	0x00044660


	//   ....[169]....
        /*0eec*/ 	.word	0x000446f0


	//   ....[170]....
        /*0ef0*/ 	.word	0x00044770


	//   ....[171]....
        /*0ef4*/ 	.word	0x00044820


	//   ....[172]....
        /*0ef8*/ 	.word	0x00044870


	//   ....[173]....
        /*0efc*/ 	.word	0x00044930


	//   ....[174]....
        /*0f00*/ 	.word	0x00044a60


	//   ....[175]....
        /*0f04*/ 	.word	0x00046980


	//   ....[176]....
        /*0f08*/ 	.word	0x00048190


	//   ....[177]....
        /*0f0c*/ 	.word	0x00048bc0


	//   ....[178]....
        /*0f10*/ 	.word	0x00049450


	//   ....[179]....
        /*0f14*/ 	.word	0x000494a0


	//   ....[180]....
        /*0f18*/ 	.word	0x000494c0


	//   ....[181]....
        /*0f1c*/ 	.word	0x000494d0


	//   ....[182]....
        /*0f20*/ 	.word	0x00054120


	//----- nvinfo : EIATTR_REG_RECONFIG
	.align		4
.L_470:
        /*0f24*/ 	.byte	0x01, 0x54
	.zero		2


	//----- nvinfo : EIATTR_SYSCALL_OFFSETS
	.align		4
        /*0f28*/ 	.byte	0x04, 0x46
        /*0f2a*/ 	.short	(.L_472 - .L_471)


	//   ....[0]....
.L_471:
        /*0f2c*/ 	.word	0x00002680


	//   ....[1]....
        /*0f30*/ 	.word	0x000027d0


	//   ....[2]....
        /*0f34*/ 	.word	0x0000e450


	//   ....[3]....
        /*0f38*/ 	.word	0x0000eda0


	//   ....[4]....
        /*0f3c*/ 	.word	0x0003ad70


	//   ....[5]....
        /*0f40*/ 	.word	0x0003aec0


	//   ....[6]....
        /*0f44*/ 	.word	0x0003afb0


	//   ....[7]....
        /*0f48*/ 	.word	0x0003b7f0


	//   ....[8]....
        /*0f4c*/ 	.word	0x0003c130


	//----- nvinfo : EIATTR_MBARRIER_INSTR_OFFSETS
	.align		4
.L_472:
        /*0f50*/ 	.byte	0x04, 0x39
        /*0f52*/ 	.short	(.L_474 - .L_473)


	//   ....[0]....
.L_473:
        /*0f54*/ 	.word	0x00000310
        /*0f58*/ 	.word	0x000000ff
        /*0f5c*/ 	.word	0x00038800
        /*0f60*/ 	.short	0x0100
        /*0f62*/ 	.byte	0x08
	.zero		1


	//   ....[1]....
        /*0f64*/ 	.word	0x00000320
        /*0f68*/ 	.word	0x000000ff
        /*0f6c*/ 	.word	0x00038810
        /*0f70*/ 	.short	0x0100
        /*0f72*/ 	.byte	0x08
	.zero		1


	//   ....[2]....
        /*0f74*/ 	.word	0x00000330
        /*0f78*/ 	.word	0x000000ff
        /*0f7c*/ 	.word	0x00038820
        /*0f80*/ 	.short	0x0100
        /*0f82*/ 	.byte	0x08
	.zero		1


	//   ....[3]....
        /*0f84*/ 	.word	0x000003e0
        /*0f88*/ 	.word	0x000000ff
        /*0f8c*/ 	.word	0x00038830
        /*0f90*/ 	.short	0x0100
        /*0f92*/ 	.byte	0x06
	.zero		1


	//   ....[4]....
        /*0f94*/ 	.word	0x000003f0
        /*0f98*/ 	.word	0x000000ff
        /*0f9c*/ 	.word	0x00038840
        /*0fa0*/ 	.short	0x0100
        /*0fa2*/ 	.byte	0x06
	.zero		1


	//   ....[5]....
        /*0fa4*/ 	.word	0x00000400
        /*0fa8*/ 	.word	0x000000ff
        /*0fac*/ 	.word	0x00038838
        /*0fb0*/ 	.short	0x0100
        /*0fb2*/ 	.byte	0x06
	.zero		1


	//   ....[6]....
        /*0fb4*/ 	.word	0x00000410
        /*0fb8*/ 	.word	0x000000ff
        /*0fbc*/ 	.word	0x00038848
        /*0fc0*/ 	.short	0x0100
        /*0fc2*/ 	.byte	0x06
	.zero		1


	//   ....[7]....
        /*0fc4*/ 	.word	0x00000540
        /*0fc8*/ 	.word	0x000000ff
        /*0fcc*/ 	.word	0x00038850
        /*0fd0*/ 	.short	0x0100
        /*0fd2*/ 	.byte	0x08
	.zero		1


	//   ....[8]....
        /*0fd4*/ 	.word	0x00000550
        /*0fd8*/ 	.word	0x000000ff
        /*0fdc*/ 	.word	0x00038860
        /*0fe0*/ 	.short	0x0100
        /*0fe2*/ 	.byte	0x08
	.zero		1


	//   ....[9]....
        /*0fe4*/ 	.word	0x00000560
        /*0fe8*/ 	.word	0x000000ff
        /*0fec*/ 	.word	0x00038858
        /*0ff0*/ 	.short	0x0100
        /*0ff2*/ 	.byte	0x08
	.zero		1


	//   ....[10]....
        /*0ff4*/ 	.word	0x00000570
        /*0ff8*/ 	.word	0x000000ff
        /*0ffc*/ 	.word	0x00038868
        /*1000*/ 	.short	0x0100
        /*1002*/ 	.byte	0x08
	.zero		1


	//   ....[11]....
        /*1004*/ 	.word	0x00000660
        /*1008*/ 	.word	0x000000ff
        /*100c*/ 	.word	0x00038870
        /*1010*/ 	.short	0x0100
        /*1012*/ 	.byte	0x06
	.zero		1


	//   ....[12]....
        /*1014*/ 	.word	0x00000670
        /*1018*/ 	.word	0x000000ff
        /*101c*/ 	.word	0x00038880
        /*1020*/ 	.short	0x0100
        /*1022*/ 	.byte	0x06
	.zero		1


	//   ....[13]....
        /*1024*/ 	.word	0x00000680
        /*1028*/ 	.word	0x000000ff
        /*102c*/ 	.word	0x00038878
        /*1030*/ 	.short	0x0100
        /*1032*/ 	.byte	0x06
	.zero		1


	//   ....[14]....
        /*1034*/ 	.word	0x00000690
        /*1038*/ 	.word	0x000000ff
        /*103c*/ 	.word	0x00038888
        /*1040*/ 	.short	0x0100
        /*1042*/ 	.byte	0x06
	.zero		1


	//   ....[15]....
        /*1044*/ 	.word	0x000007c0
        /*1048*/ 	.word	0x000000ff
        /*104c*/ 	.word	0x00038890
        /*1050*/ 	.short	0x0100
        /*1052*/ 	.byte	0x08
	.zero		1


	//   ....[16]....
        /*1054*/ 	.word	0x000007d0
        /*1058*/ 	.word	0x000000ff
        /*105c*/ 	.word	0x000388a0
        /*1060*/ 	.short	0x0100
        /*1062*/ 	.byte	0x08
	.zero		1


	//   ....[17]....
        /*1064*/ 	.word	0x000007e0
        /*1068*/ 	.word	0x000000ff
        /*106c*/ 	.word	0x00038898
        /*1070*/ 	.short	0x0100
        /*1072*/ 	.byte	0x08
	.zero		1


	//   ....[18]....
        /*1074*/ 	.word	0x000007f0
        /*1078*/ 	.word	0x000000ff
        /*107c*/ 	.word	0x000388a8
        /*1080*/ 	.short	0x0100
        /*1082*/ 	.byte	0x08
	.zero		1


	//   ....[19]....
        /*1084*/ 	.word	0x00000930
        /*1088*/ 	.word	0x000000ff
        /*108c*/ 	.word	0x000388b0
        /*1090*/ 	.short	0x0100
        /*1092*/ 	.byte	0x08
	.zero		1


	//   ....[20]....
        /*1094*/ 	.word	0x00000940
        /*1098*/ 	.word	0x000000ff
        /*109c*/ 	.word	0x000388c0
        /*10a0*/ 	.short	0x0100
        /*10a2*/ 	.byte	0x08
	.zero		1


	//   ....[21]....
        /*10a4*/ 	.word	0x00000950
        /*10a8*/ 	.word	0x000000ff
        /*10ac*/ 	.word	0x000388b8
        /*10b0*/ 	.short	0x0100
        /*10b2*/ 	.byte	0x08
	.zero		1


	//   ....[22]....
        /*10b4*/ 	.word	0x00000960
        /*10b8*/ 	.word	0x000000ff
        /*10bc*/ 	.word	0x000388c8
        /*10c0*/ 	.short	0x0100
        /*10c2*/ 	.byte	0x08
	.zero		1


	//   ....[23]....
        /*10c4*/ 	.word	0x00003200
        /*10c8*/ 	.word	0x0000002d
        /*10cc*/ 	.word	0x00038890
        /*10d0*/ 	.short	0x010a
        /*10d2*/ 	.byte	0x3f
	.zero		1


	//   ....[24]....
        /*10d4*/ 	.word	0x00003cf0
        /*10d8*/ 	.word	0x0000002d
        /*10dc*/ 	.word	0x00038890
        /*10e0*/ 	.short	0x010a
        /*10e2*/ 	.byte	0x3f
	.zero		1


	//   ....[25]....
        /*10e4*/ 	.word	0x00004560
        /*10e8*/ 	.word	0x0000002d
        /*10ec*/ 	.word	0x00038890
        /*10f0*/ 	.short	0x010a
        /*10f2*/ 	.byte	0x3f
	.zero		1


	//   ....[26]....
        /*10f4*/ 	.word	0x000047c0
        /*10f8*/ 	.word	0x00000004
        /*10fc*/ 	.word	0x00000000
        /*1100*/ 	.short	0x0101
        /*1102*/ 	.byte	0x3f
	.zero		1


	//   ....[27]....
        /*1104*/ 	.word	0x00004800
        /*1108*/ 	.word	0x0000002d
        /*110c*/ 	.word	0x000388b0
        /*1110*/ 	.short	0x010a
        /*1112*/ 	.byte	0x3f
	.zero		1


	//   ....[28]....
        /*1114*/ 	.word	0x00004e70
        /*1118*/ 	.word	0x0000002d
        /*111c*/ 	.word	0x00000000
        /*1120*/ 	.short	0x0101
        /*1122*/ 	.byte	0x3f
	.zero		1


	//   ....[29]....
        /*1124*/ 	.word	0x000084d0
        /*1128*/ 	.word	0x0000000c
        /*112c*/ 	.word	0x00000000
        /*1130*/ 	.short	0x0101
        /*1132*/ 	.byte	0x3f
	.zero		1


	//   ....[30]....
        /*1134*/ 	.word	0x0000c2d0
        /*1138*/ 	.word	0x0000000c
        /*113c*/ 	.word	0x00000000
        /*1140*/ 	.short	0x0101
        /*1142*/ 	.byte	0x3f
	.zero		1


	//   ....[31]....
        /*1144*/ 	.word	0x0000eb20
        /*1148*/ 	.word	0x00000002
        /*114c*/ 	.word	0x00038800
        /*1150*/ 	.short	0x010a
        /*1152*/ 	.byte	0x3f
	.zero		1


	//   ....[32]....
        /*1154*/ 	.word	0x0000eb70
        /*1158*/ 	.word	0x00000002
        /*115c*/ 	.word	0x00038800
        /*1160*/ 	.short	0x010a
        /*1162*/ 	.byte	0x3f
	.zero		1


	//   ....[33]....
        /*1164*/ 	.word	0x0000f5f0
        /*1168*/ 	.word	0x00000002
        /*116c*/ 	.word	0x00038800
        /*1170*/ 	.short	0x010a
        /*1172*/ 	.byte	0x3f
	.zero		1


	//   ....[34]....
        /*1174*/ 	.word	0x00010a00
        /*1178*/ 	.word	0x00000002
        /*117c*/ 	.word	0x00038800
        /*1180*/ 	.short	0x010a
        /*1182*/ 	.byte	0x3f
	.zero		1


	//   ....[35]....
        /*1184*/ 	.word	0x00011fc0
        /*1188*/ 	.word	0x00000007
        /*118c*/ 	.word	0x00000000
        /*1190*/ 	.short	0x010a
        /*1192*/ 	.byte	0x3f
	.zero		1


	//   ....[36]....
        /*1194*/ 	.word	0x000120c0
        /*1198*/ 	.word	0x00000003
        /*119c*/ 	.word	0x00000000
        /*11a0*/ 	.short	0x010a
        /*11a2*/ 	.byte	0x3f
	.zero		1


	//   ....[37]....
        /*11a4*/ 	.word	0x000124e0
        /*11a8*/ 	.word	0x0000000d
        /*11ac*/ 	.word	0x00000000
        /*11b0*/ 	.short	0x010a
        /*11b2*/ 	.byte	0x3f
	.zero		1


	//   ....[38]....
        /*11b4*/ 	.word	0x000125e0
        /*11b8*/ 	.word	0x00000006
        /*11bc*/ 	.word	0x00000000
        /*11c0*/ 	.short	0x010a
        /*11c2*/ 	.byte	0x3f
	.zero		1


	//   ....[39]....
        /*11c4*/ 	.word	0x00014120
        /*11c8*/ 	.word	0x0000003b
        /*11cc*/ 	.word	0x00000000
        /*11d0*/ 	.short	0x0101
        /*11d2*/ 	.byte	0x3f
	.zero		1


	//   ....[40]....
        /*11d4*/ 	.word	0x0001c500
        /*11d8*/ 	.word	0x00000004
        /*11dc*/ 	.word	0x00000000
        /*11e0*/ 	.short	0x0101
        /*11e2*/ 	.byte	0x3f
	.zero		1


	//   ....[41]....
        /*11e4*/ 	.word	0x0001c980
        /*11e8*/ 	.word	0x00000007
        /*11ec*/ 	.word	0x00000000
        /*11f0*/ 	.short	0x010a
        /*11f2*/ 	.byte	0x3f
	.zero		1


	//   ....[42]....
        /*11f4*/ 	.word	0x0001ca80
        /*11f8*/ 	.word	0x00000003
        /*11fc*/ 	.word	0x00000000
        /*1200*/ 	.short	0x010a
        /*1202*/ 	.byte	0x3f
	.zero		1


	//   ....[43]....
        /*1204*/ 	.word	0x0001cea0
        /*1208*/ 	.word	0x0000000b
        /*120c*/ 	.word	0x00000000
        /*1210*/ 	.short	0x010a
        /*1212*/ 	.byte	0x3f
	.zero		1


	//   ....[44]....
        /*1214*/ 	.word	0x0001cfa0
        /*1218*/ 	.word	0x00000006
        /*121c*/ 	.word	0x00000000
        /*1220*/ 	.short	0x010a
        /*1222*/ 	.byte	0x3f
	.zero		1


	//   ....[45]....
        /*1224*/ 	.word	0x0001eae0
        /*1228*/ 	.word	0x0000003b
        /*122c*/ 	.word	0x00000000
        /*1230*/ 	.short	0x0101
        /*1232*/ 	.byte	0x3f
	.zero		1


	//   ....[46]....
        /*1234*/ 	.word	0x00026030
        /*1238*/ 	.word	0x00000004
        /*123c*/ 	.word	0x00000000
        /*1240*/ 	.short	0x0101
        /*1242*/ 	.byte	0x3f
	.zero		1


	//   ....[47]....
        /*1244*/ 	.word	0x00026210
        /*1248*/ 	.word	0x00000007
        /*124c*/ 	.word	0x00000000
        /*1250*/ 	.short	0x010a
        /*1252*/ 	.byte	0x3f
	.zero		1


	//   ....[48]....
        /*1254*/ 	.word	0x00026310
        /*1258*/ 	.word	0x00000003
        /*125c*/ 	.word	0x00000000
        /*1260*/ 	.short	0x010a
        /*1262*/ 	.byte	0x3f
	.zero		1


	//   ....[49]....
        /*1264*/ 	.word	0x00026730
        /*1268*/ 	.word	0x0000000e
        /*126c*/ 	.word	0x00000000
        /*1270*/ 	.short	0x010a
        /*1272*/ 	.byte	0x3f
	.zero		1


	//   ....[50]....
        /*1274*/ 	.word	0x00026830
        /*1278*/ 	.word	0x00000006
        /*127c*/ 	.word	0x00000000
        /*1280*/ 	.short	0x010a
        /*1282*/ 	.byte	0x3f
	.zero		1


	//   ....[51]....
        /*1284*/ 	.word	0x00028370
        /*1288*/ 	.word	0x0000003a
        /*128c*/ 	.word	0x00000000
        /*1290*/ 	.short	0x0101
        /*1292*/ 	.byte	0x3f
	.zero		1


	//   ....[52]....
        /*1294*/ 	.word	0x00030850
        /*1298*/ 	.word	0x00000004
        /*129c*/ 	.word	0x00000000
        /*12a0*/ 	.short	0x0101
        /*12a2*/ 	.byte	0x3f
	.zero		1


	//   ....[53]....
        /*12a4*/ 	.word	0x00033c80
        /*12a8*/ 	.word	0x00000000
        /*12ac*/ 	.word	0x00000000
        /*12b0*/ 	.short	0x0101
        /*12b2*/ 	.byte	0x3f
	.zero		1


	//   ....[54]....
        /*12b4*/ 	.word	0x00034640
        /*12b8*/ 	.word	0x00000004
        /*12bc*/ 	.word	0x00000000
        /*12c0*/ 	.short	0x0101
        /*12c2*/ 	.byte	0x3f
	.zero		1


	//   ....[55]....
        /*12c4*/ 	.word	0x00038aa0
        /*12c8*/ 	.word	0x00000012
        /*12cc*/ 	.word	0x00038820
        /*12d0*/ 	.short	0x010a
        /*12d2*/ 	.byte	0x3f
	.zero		1


	//   ....[56]....
        /*12d4*/ 	.word	0x00038b70
        /*12d8*/ 	.word	0x00000006
        /*12dc*/ 	.word	0x000388a0
        /*12e0*/ 	.short	0x010a
        /*12e2*/ 	.byte	0x3f
	.zero		1


	//   ....[57]....
        /*12e4*/ 	.word	0x00038db0
        /*12e8*/ 	.word	0x00000006
        /*12ec*/ 	.word	0x000388c0
        /*12f0*/ 	.short	0x010a
        /*12f2*/ 	.byte	0x3f
	.zero		1


	//   ....[58]....
        /*12f4*/ 	.word	0x00039810
        /*12f8*/ 	.word	0x00000006
        /*12fc*/ 	.word	0x000388a0
        /*1300*/ 	.short	0x010a
        /*1302*/ 	.byte	0x3f
	.zero		1


	//   ....[59]....
        /*1304*/ 	.word	0x00039a40
        /*1308*/ 	.word	0x00000006
        /*130c*/ 	.word	0x000388c0
        /*1310*/ 	.short	0x010a
        /*1312*/ 	.byte	0x3f
	.zero		1


	//   ....[60]....
        /*1314*/ 	.word	0x0003b3a0
        /*1318*/ 	.word	0x00000000
        /*131c*/ 	.word	0x00038840
        /*1320*/ 	.short	0x010a
        /*1322*/ 	.byte	0x3f
	.zero		1


	//   ....[61]....
        /*1324*/ 	.word	0x0003bee0
        /*1328*/ 	.word	0x00000012
        /*132c*/ 	.word	0x00038800
        /*1330*/ 	.short	0x0107
        /*1332*/ 	.byte	0x3f
	.zero		1


	//   ....[62]....
        /*1334*/ 	.word	0x0003bf80
        /*1338*/ 	.word	0x00000012
        /*133c*/ 	.word	0x00038800
        /*1340*/ 	.short	0x0101
        /*1342*/ 	.byte	0x3f
	.zero		1


	//   ....[63]....
        /*1344*/ 	.word	0x0003cea0
        /*1348*/ 	.word	0x00000012
        /*134c*/ 	.word	0x00038810
        /*1350*/ 	.short	0x0107
        /*1352*/ 	.byte	0x3f
	.zero		1


	//   ....[64]....
        /*1354*/ 	.word	0x0003cfa0
        /*1358*/ 	.word	0x00000012
        /*135c*/ 	.word	0x00038810
        /*1360*/ 	.short	0x0101
        /*1362*/ 	.byte	0x3f
	.zero		1


	//   ....[65]....
        /*1364*/ 	.word	0x0003cfc0
        /*1368*/ 	.word	0x00000012
        /*136c*/ 	.word	0x00038820
        /*1370*/ 	.short	0x010a
        /*1372*/ 	.byte	0x3f
	.zero		1


	//   ....[66]....
        /*1374*/ 	.word	0x0003d0a0
        /*1378*/ 	.word	0x00000000
        /*137c*/ 	.word	0x00038860
        /*1380*/ 	.short	0x010a
        /*1382*/ 	.byte	0x3f
	.zero		1


	//   ....[67]....
        /*1384*/ 	.word	0x0003ddb0
        /*1388*/ 	.word	0x00000002
        /*138c*/ 	.word	0x00038840
        /*1390*/ 	.short	0x010a
        /*1392*/ 	.byte	0x3f
	.zero		1


	//   ....[68]....
        /*1394*/ 	.word	0x0003dff0
        /*1398*/ 	.word	0x00000002
        /*139c*/ 	.word	0x00038860
        /*13a0*/ 	.short	0x010a
        /*13a2*/ 	.byte	0x3f
	.zero		1


	//   ....[69]....
        /*13a4*/ 	.word	0x0003ebc0
        /*13a8*/ 	.word	0x00000003
        /*13ac*/ 	.word	0x00038840
        /*13b0*/ 	.short	0x010a
        /*13b2*/ 	.byte	0x3f
	.zero		1


	//   ....[70]....
        /*13b4*/ 	.word	0x0003edf0
        /*13b8*/ 	.word	0x00000003
        /*13bc*/ 	.word	0x00038860
        /*13c0*/ 	.short	0x010a
        /*13c2*/ 	.byte	0x3f
	.zero		1


	//   ....[71]....
        /*13c4*/ 	.word	0x0003f950
        /*13c8*/ 	.word	0x00000003
        /*13cc*/ 	.word	0x00038840
        /*13d0*/ 	.short	0x010a
        /*13d2*/ 	.byte	0x3f
	.zero		1


	//   ....[72]....
        /*13d4*/ 	.word	0x0003fb90
        /*13d8*/ 	.word	0x00000003
        /*13dc*/ 	.word	0x00038860
        /*13e0*/ 	.short	0x010a
        /*13e2*/ 	.byte	0x3f
	.zero		1


	//   ....[73]....
        /*13e4*/ 	.word	0x00041910
        /*13e8*/ 	.word	0x00000009
        /*13ec*/ 	.word	0x00038820
        /*13f0*/ 	.short	0x010a
        /*13f2*/ 	.byte	0x3f
	.zero		1


	//   ....[74]....
        /*13f4*/ 	.word	0x00041a70
        /*13f8*/ 	.word	0x00000005
        /*13fc*/ 	.word	0x00000000
        /*1400*/ 	.short	0x010a
        /*1402*/ 	.byte	0x3f
	.zero		1


	//   ....[75]....
        /*1404*/ 	.word	0x00041af0
        /*1408*/ 	.word	0x00000007
        /*140c*/ 	.word	0x00000000
        /*1410*/ 	.short	0x010a
        /*1412*/ 	.byte	0x3f
	.zero		1


	//   ....[76]....
        /*1414*/ 	.word	0x00041b30
        /*1418*/ 	.word	0x00000005
        /*141c*/ 	.word	0x00000000
        /*1420*/ 	.short	0x010a
        /*1422*/ 	.byte	0x3f
	.zero		1


	//   ....[77]....
        /*1424*/ 	.word	0x00041b60
        /*1428*/ 	.word	0x00000003
        /*142c*/ 	.word	0x00000000
        /*1430*/ 	.short	0x010a
        /*1432*/ 	.byte	0x3f
	.zero		1


	//   ....[78]....
        /*1434*/ 	.word	0x00041bc0
        /*1438*/ 	.word	0x0000002d
        /*143c*/ 	.word	0x00038890
        /*1440*/ 	.short	0x010a
        /*1442*/ 	.byte	0x3f
	.zero		1


	//   ....[79]....
        /*1444*/ 	.word	0x00041c10
        /*1448*/ 	.word	0x0000002d
        /*144c*/ 	.word	0x00038890
        /*1450*/ 	.short	0x010a
        /*1452*/ 	.byte	0x3f
	.zero		1


	//   ....[80]....
        /*1454*/ 	.word	0x00041c60
        /*1458*/ 	.word	0x0000002d
        /*145c*/ 	.word	0x00038890
        /*1460*/ 	.short	0x010a
        /*1462*/ 	.byte	0x3f
	.zero		1


	//   ....[81]....
        /*1464*/ 	.word	0x00041cb0
        /*1468*/ 	.word	0x0000002d
        /*146c*/ 	.word	0x000388b0
        /*1470*/ 	.short	0x010a
        /*1472*/ 	.byte	0x3f
	.zero		1


	//   ....[82]....
        /*1474*/ 	.word	0x00042090
        /*1478*/ 	.word	0x00000002
        /*147c*/ 	.word	0x00038800
        /*1480*/ 	.short	0x010a
        /*1482*/ 	.byte	0x3f
	.zero		1


	//   ....[83]....
        /*1484*/ 	.word	0x00042490
        /*1488*/ 	.word	0x00000002
        /*148c*/ 	.word	0x00038800
        /*1490*/ 	.short	0x010a
        /*1492*/ 	.byte	0x3f
	.zero		1


	//   ....[84]....
        /*1494*/ 	.word	0x000424e0
        /*1498*/ 	.word	0x00000003
        /*149c*/ 	.word	0x00000000
        /*14a0*/ 	.short	0x010a
        /*14a2*/ 	.byte	0x3f
	.zero		1


	//   ....[85]....
        /*14a4*/ 	.word	0x00042530
        /*14a8*/ 	.word	0x00000006
        /*14ac*/ 	.word	0x00000000
        /*14b0*/ 	.short	0x010a
        /*14b2*/ 	.byte	0x3f
	.zero		1


	//   ....[86]....
        /*14b4*/ 	.word	0x00042580
        /*14b8*/ 	.word	0x00000003
        /*14bc*/ 	.word	0x00000000
        /*14c0*/ 	.short	0x010a
        /*14c2*/ 	.byte	0x3f
	.zero		1


	//   ....[87]....
        /*14c4*/ 	.word	0x000425d0
        /*14c8*/ 	.word	0x00000006
        /*14cc*/ 	.word	0x00000000
        /*14d0*/ 	.short	0x010a
        /*14d2*/ 	.byte	0x3f
	.zero		1


	//   ....[88]....
        /*14d4*/ 	.word	0x00042620
        /*14d8*/ 	.word	0x00000003
        /*14dc*/ 	.word	0x00000000
        /*14e0*/ 	.short	0x010a
        /*14e2*/ 	.byte	0x3f
	.zero		1


	//   ....[89]....
        /*14e4*/ 	.word	0x00042670
        /*14e8*/ 	.word	0x00000006
        /*14ec*/ 	.word	0x00000000
        /*14f0*/ 	.short	0x010a
        /*14f2*/ 	.byte	0x3f
	.zero		1


	//   ....[90]....
        /*14f4*/ 	.word	0x00042810
        /*14f8*/ 	.word	0x00000012
        /*14fc*/ 	.word	0x00038820
        /*1500*/ 	.short	0x010a
        /*1502*/ 	.byte	0x3f
	.zero		1


	//   ....[91]....
        /*1504*/ 	.word	0x00042860
        /*1508*/ 	.word	0x00000006
        /*150c*/ 	.word	0x000388a0
        /*1510*/ 	.short	0x010a
        /*1512*/ 	.byte	0x3f
	.zero		1


	//   ....[92]....
        /*1514*/ 	.word	0x000428b0
        /*1518*/ 	.word	0x00000006
        /*151c*/ 	.word	0x000388c0
        /*1520*/ 	.short	0x010a
        /*1522*/ 	.byte	0x3f
	.zero		1


	//   ....[93]....
        /*1524*/ 	.word	0x00042900
        /*1528*/ 	.word	0x00000006
        /*152c*/ 	.word	0x000388a0
        /*1530*/ 	.short	0x010a
        /*1532*/ 	.byte	0x3f
	.zero		1


	//   ....[94]....
        /*1534*/ 	.word	0x00042950
        /*1538*/ 	.word	0x00000006
        /*153c*/ 	.word	0x000388c0
        /*1540*/ 	.short	0x010a
        /*1542*/ 	.byte	0x3f
	.zero		1


	//   ....[95]....
        /*1544*/ 	.word	0x00042af0
        /*1548*/ 	.word	0x00000000
        /*154c*/ 	.word	0x00038840
        /*1550*/ 	.short	0x010a
        /*1552*/ 	.byte	0x3f
	.zero		1


	//   ....[96]....
        /*1554*/ 	.word	0x00043bd0
        /*1558*/ 	.word	0x00000012
        /*155c*/ 	.word	0x00038820
        /*1560*/ 	.short	0x010a
        /*1562*/ 	.byte	0x3f
	.zero		1


	//   ....[97]....
        /*1564*/ 	.word	0x00043c20
        /*1568*/ 	.word	0x00000000
        /*156c*/ 	.word	0x00038860
        /*1570*/ 	.short	0x010a
        /*1572*/ 	.byte	0x3f
	.zero		1


	//   ....[98]....
        /*1574*/ 	.word	0x00043c70
        /*1578*/ 	.word	0x00000002
        /*157c*/ 	.word	0x00038840
        /*1580*/ 	.short	0x010a
        /*1582*/ 	.byte	0x3f
	.zero		1


	//   ....[99]....
        /*1584*/ 	.word	0x00043cc0
        /*1588*/ 	.word	0x00000002
        /*158c*/ 	.word	0x00038860
        /*1590*/ 	.short	0x010a
        /*1592*/ 	.byte	0x3f
	.zero		1


	//   ....[100]....
        /*1594*/ 	.word	0x00043d10
        /*1598*/ 	.word	0x00000003
        /*159c*/ 	.word	0x00038840
        /*15a0*/ 	.short	0x010a
        /*15a2*/ 	.byte	0x3f
	.zero		1


	//   ....[101]....
        /*15a4*/ 	.word	0x00043d60
        /*15a8*/ 	.word	0x00000003
        /*15ac*/ 	.word	0x00038860
        /*15b0*/ 	.short	0x010a
        /*15b2*/ 	.byte	0x3f
	.zero		1


	//   ....[102]....
        /*15b4*/ 	.word	0x00043db0
        /*15b8*/ 	.word	0x00000003
        /*15bc*/ 	.word	0x00038840
        /*15c0*/ 	.short	0x010a
        /*15c2*/ 	.byte	0x3f
	.zero		1


	//   ....[103]....
        /*15c4*/ 	.word	0x00043e00
        /*15c8*/ 	.word	0x00000003
        /*15cc*/ 	.word	0x00038860
        /*15d0*/ 	.short	0x010a
        /*15d2*/ 	.byte	0x3f
	.zero		1


	//   ....[104]....
        /*15d4*/ 	.word	0x00044980
        /*15d8*/ 	.word	0x00000009
        /*15dc*/ 	.word	0x00038820
        /*15e0*/ 	.short	0x010a
        /*15e2*/ 	.byte	0x3f
	.zero		1


	//   ....[105]....
        /*15e4*/ 	.word	0x00044b20
        /*15e8*/ 	.word	0x00000005
        /*15ec*/ 	.word	0x00000000
        /*15f0*/ 	.short	0x010a
        /*15f2*/ 	.byte	0x3f
	.zero		1


	//   ....[106]....
        /*15f4*/ 	.word	0x00044b70
        /*15f8*/ 	.word	0x00000007
        /*15fc*/ 	.word	0x00000000
        /*1600*/ 	.short	0x010a
        /*1602*/ 	.byte	0x3f
	.zero		1


	//   ....[107]....
        /*1604*/ 	.word	0x00044bc0
        /*1608*/ 	.word	0x00000005
        /*160c*/ 	.word	0x00000000
        /*1610*/ 	.short	0x010a
        /*1612*/ 	.byte	0x3f
	.zero		1


	//   ....[108]....
        /*1614*/ 	.word	0x00044de0
        /*1618*/ 	.word	0x00000005
        /*161c*/ 	.word	0x00000000
        /*1620*/ 	.short	0x010a
        /*1622*/ 	.byte	0x3f
	.zero		1


	//   ....[109]....
        /*1624*/ 	.word	0x00044f20
        /*1628*/ 	.word	0x0000000c
        /*162c*/ 	.word	0x00000000
        /*1630*/ 	.short	0x010a
        /*1632*/ 	.byte	0x3f
	.zero		1


	//   ....[110]....
        /*1634*/ 	.word	0x000454c0
        /*1638*/ 	.word	0x0000000c
        /*163c*/ 	.word	0x00038810
        /*1640*/ 	.short	0x010a
        /*1642*/ 	.byte	0x3f
	.zero		1


	//   ....[111]....
        /*1644*/ 	.word	0x00045640
        /*1648*/ 	.word	0x0000000e
        /*164c*/ 	.word	0x00000000
        /*1650*/ 	.short	0x010a
        /*1652*/ 	.byte	0x3f
	.zero		1


	//   ....[112]....
        /*1654*/ 	.word	0x00045780
        /*1658*/ 	.word	0x0000000c
        /*165c*/ 	.word	0x00000000
        /*1660*/ 	.short	0x010a
        /*1662*/ 	.byte	0x3f
	.zero		1


	//   ....[113]....
        /*1664*/ 	.word	0x00047ba0
        /*1668*/ 	.word	0x0000000c
        /*166c*/ 	.word	0x00000000
        /*1670*/ 	.short	0x0101
        /*1672*/ 	.byte	0x3f
	.zero		1


	//   ....[114]....
        /*1674*/ 	.word	0x00054200
        /*1678*/ 	.word	0x00000002
        /*167c*/ 	.word	0x00000000
        /*1680*/ 	.short	0x0101
        /*1682*/ 	.byte	0x3f
	.zero		1


	//   ....[115]....
        /*1684*/ 	.word	0x00054250
        /*1688*/ 	.word	0x0000000c
        /*168c*/ 	.word	0x00000000
        /*1690*/ 	.short	0x010a
        /*1692*/ 	.byte	0x3f
	.zero		1


	//   ....[116]....
        /*1694*/ 	.word	0x000542a0
        /*1698*/ 	.word	0x0000000c
        /*169c*/ 	.word	0x00038810
        /*16a0*/ 	.short	0x010a
        /*16a2*/ 	.byte	0x3f
	.zero		1


	//   ....[117]....
        /*16a4*/ 	.word	0x000542f0
        /*16a8*/ 	.word	0x0000000c
        /*16ac*/ 	.word	0x00000000
        /*16b0*/ 	.short	0x010a
        /*16b2*/ 	.byte	0x3f
	.zero		1


	//----- nvinfo : EIATTR_NUM_MBARRIERS
	.align		4
.L_474:
        /*16b4*/ 	.byte	0x03, 0x38
        /*16b6*/ 	.short	0x0017


	//----- nvinfo : EIATTR_EXIT_INSTR_OFFSETS
	.align		4
        /*16b8*/ 	.byte	0x04, 0x1c
        /*16ba*/ 	.short	(.L_476 - .L_475)


	//   ....[0]....
.L_475:
        /*16bc*/ 	.word	0x00041bb0


	//----- nvinfo : EIATTR_MAX_THREADS
	.align		4
.L_476:
        /*16c0*/ 	.byte	0x04, 0x05
        /*16c2*/ 	.short	(.L_478 - .L_477)
.L_477:
        /*16c4*/ 	.word	0x00000180
        /*16c8*/ 	.word	0x00000001
        /*16cc*/ 	.word	0x00000001


	//----- nvinfo : EIATTR_CRS_STACK_SIZE
	.align		4
.L_478:
        /*16d0*/ 	.byte	0x04, 0x1e
        /*16d2*/ 	.short	(.L_480 - .L_479)
.L_479:
        /*16d4*/ 	.word	0x00000000


	//----- nvinfo : EIATTR_CBANK_PARAM_SIZE
	.align		4
.L_480:
        /*16d8*/ 	.byte	0x03, 0x19
        /*16da*/ 	.short	0x0bf0


	//----- nvinfo : EIATTR_PARAM_CBANK
	.align		4
        /*16dc*/ 	.byte	0x04, 0x0a
        /*16de*/ 	.short	(.L_482 - .L_481)
	.align		4
.L_481:
        /*16e0*/ 	.word	index@(.nv.constant0._ZN7cutlass13device_kernelIN5flash11enable_sm90INS1_16FlashAttnFwdSm90INS1_25CollectiveMainloopFwdSm90ILi2EN4cute5tupleIJNS5_1CILi1EEES8_S8_EEENS6_IJNS7_ILi64EEESA_SA_EEELi512ENS_6half_tEfNS_4arch4Sm90ELb0ELb1ELb1ELb1ELb0ELb1ELb1ELb0ELb0ELb1ELb1ELb0EEENS1_21CollectiveEpilogueFwdINS6_IJSA_NS7_ILi512EEESA_EEES9_SC_SE_Li256ELb1ELb1ELb1ELb0EEENS1_36VarlenDynamicPersistentTileSchedulerILi64ELi64ELi256ELi128ELb1ELb1ELb1ELb1ELb0ELb1EEEEEEEEEvNT_6ParamsE)
        /*16e4*/ 	.short	0x0210
        /*16e6*/ 	.short	0x0bf0


	//----- nvinfo : EIATTR_SW_WAR
	.align		4
.L_482:
        /*16e8*/ 	.byte	0x04, 0x36
        /*16ea*/ 	.short	(.L_484 - .L_483)
.L_483:
        /*16ec*/ 	.word	0x00000008
.L_484:


//--------------------- .nv.info._ZN7cutlass13device_kernelIN5flash11enable_sm90INS1_16FlashAttnFwdSm90INS1_25CollectiveMainloopFwdSm90ILi2EN4cute5tupleIJNS5_1CILi1EEES8_S8_EEENS6_IJNS7_ILi64EEESA_SA_EEELi512ENS_6half_tEfNS_4arch4Sm90ELb1ELb0ELb1ELb0ELb0ELb0ELb0ELb0ELb0ELb1ELb1ELb0EEENS1_21CollectiveEpilogueFwdINS6_IJSA_NS7_ILi512EEESA_EEES9_SC_SE_Li256ELb0ELb1ELb1ELb0EEENS1_19SingleTileSchedulerILb0ELb1ELb1ELi64EEEEEEEEEvNT_6ParamsE --------------------------
	.section	.nv.info._ZN7cutlass13device_kernelIN5flash11enable_sm90INS1_16FlashAttnFwdSm90INS1_25CollectiveMainloopFwdSm90ILi2EN4cute5tupleIJNS5_1CILi1EEES8_S8_EEENS6_IJNS7_ILi64EEESA_SA_EEELi512ENS_6half_tEfNS_4arch4Sm90ELb1ELb0ELb1ELb0ELb0ELb0ELb0ELb0ELb0ELb1ELb1ELb0EEENS1_21CollectiveEpilogueFwdINS6_IJSA_NS7_ILi512EEESA_EEES9_SC_SE_Li256ELb0ELb1ELb1ELb0EEENS1_19SingleTileSchedulerILb0ELb1ELb1ELi64EEEEEEEEEvNT_6ParamsE,"",@"SHT_CUDA_INFO"
	.sectionflags	@""
	.align	4


	//----- nvinfo : EIATTR_CUDA_API_VERSION
	.align		4
        /*0000*/ 	.byte	0x04, 0x37
        /*0002*/ 	.short	(.L_486 - .L_485)
.L_485:
        /*0004*/ 	.word	0x00000082


	//----- nvinfo : EIATTR_KPARAM_INFO
	.align		4
.L_486:
        /*0008*/ 	.byte	0x04, 0x17
        /*000a*/ 	.short	(.L_488 - .L_487)
.L_487:
        /*000c*/ 	.word	0x00000000
        /*0010*/ 	.short	0x0000
        /*0012*/ 	.short	0x0070
        /*0014*/ 	.byte	0x00, 0xf0, 0x01, 0x28


	//----- nvinfo : EIATTR_SPARSE_MMA_MASK
	.align		4
.L_488:
        /*0018*/ 	.byte	0x03, 0x50
        /*001a*/ 	.short	0x0000


	//----- nvinfo : EIATTR_MAXREG_COUNT
	.align		4
        /*001c*/ 	.byte	0x03, 0x1b
        /*001e*/ 	.short	0x00a8


	//----- nvinfo : EIATTR_NUM_BARRIERS
	.align		4
        /*0020*/ 	.byte	0x02, 0x4c
        /*0022*/ 	.byte	0x10
	.zero		1


	//----- nvinfo : EIATTR_EXTERNS
	.align		4
        /*0024*/ 	.byte	0x04, 0x0f
        /*0026*/ 	.short	(.L_490 - .L_489)


	//   ....[0]....
	.align		4
.L_489:
        /*0028*/ 	.word	index@(__assertfail)


	//----- nvinfo : EIATTR_ANNOTATIONS
	.align		4
.L_490:
        /*002c*/ 	.byte	0x04, 0x55
        /*002e*/ 	.short	(.L_492 - .L_491)


	//   ....[0]....
.L_491:
        /*0030*/ 	.word	0x00000001
        /*0034*/ 	.byte	0x80, 0xcd, 0x00, 0x00, 0x01, 0x00, 0x00, 0x00, 0x00, 0xd2, 0x00, 0x00, 0x01, 0x00, 0x00, 0x00
        /*0044*/ 	.byte	0x50, 0xd2, 0x00, 0x00, 0x01, 0x00, 0x00, 0x00, 0x30, 0xd4, 0x00, 0x00, 0x01, 0x00, 0x00, 0x00
        /*0054*/ 	.byte	0x20, 0xd5, 0x00, 0x00, 0x01, 0x00, 0x00, 0x00, 0x20, 0xdf, 0x00, 0x00, 0x01, 0x00, 0x00, 0x00
        /*0064*/ 	.byte	0x10, 0xe6, 0x00, 0x00, 0x01, 0x00, 0x00, 0x00, 0x40, 0xe8, 0x00, 0x00, 0x01, 0x00, 0x00, 0x00
        /*0074*/ 	.byte	0xc0, 0xf3, 0x00, 0x00, 0x01, 0x00, 0x00, 0x00, 0x90, 0xff, 0x00, 0x00


	//----- nvinfo : EIATTR_MERCURY_ISA_VERSION
	.align		4
.L_492:
        /*0080*/ 	.byte	0x03, 0x5f
        /*0082*/ 	.short	0x0101


	//----- nvinfo : EIATTR_INT_WARP_WIDE_INSTR_OFFSETS
	.align		4
        /*0084*/ 	.byte	0x04, 0x31
        /*0086*/ 	.short	(.L_494 - .L_493)


	//   ....[0]....
.L_493:
        /*0088*/ 	.word	0x00000130


	//   ....[1]....
        /*008c*/ 	.word	0x00000170


	//   ....[2]....
        /*0090*/ 	.word	0x000001e0


	//----- nvinfo : EIATTR_COOP_GROUP_MASK_REGIDS
	.align		4
.L_494:
        /*0094*/ 	.byte	0x04, 0x29
        /*0096*/ 	.short	(.L_496 - .L_495)


	//   ....[0]....
.L_495:
        /*0098*/ 	.word	0xffffffff


	//   ....[1]....
        /*009c*/ 	.word	0xffffffff


	//   ....[2]....
        /*00a0*/ 	.word	0xffffffff


	//   ....[3]....
        /*00a4*/ 	.word	0xffffffff


	//   ....[4]....
        /*00a8*/ 	.word	0xffffffff


	//   ....[5]....
        /*00ac*/ 	.word	0xffffffff


	//   ....[6]....
        /*00b0*/ 	.word	0xffffffff


	//   ....[7]....
        /*00b4*/ 	.word	0xffffffff


	//   ....[8]....
        /*00b8*/ 	.word	0xffffffff


	//   ....[9]....
        /*00bc*/ 	.word	0xffffffff


	//   ....[10]....
        /*00c0*/ 	.word	0xffffffff


	//   ....[11]....
        /*00c4*/ 	.word	0xffffffff


	//   ....[12]....
        /*00c8*/ 	.word	0xffffffff


	//   ....[13]....
        /*00cc*/ 	.word	0xffffffff


	//   ....[14]....
        /*00d0*/ 	.word	0xffffffff


	//   ....[15]....
        /*00d4*/ 	.word	0xffffffff


	//   ....[16]....
        /*00d8*/ 	.word	0xffffffff


	//   ....[17]....
        /*00dc*/ 	.word	0xffffffff


	//   ....[18]....
        /*00e0*/ 	.word	0xffffffff


	//   ....[19]....
        /*00e4*/ 	.word	0xffffffff


	//   ....[20]....
        /*00e8*/ 	.word	0xffffffff


	//   ....[21]....
        /*00ec*/ 	.word	0xffffffff


	//   ....[22]....
        /*00f0*/ 	.word	0xffffffff


	//   ....[23]....
        /*00f4*/ 	.word	0xffffffff


	//   ....[24]....
        /*00f8*/ 	.word	0xffffffff


	//   ....[25]....
        /*00fc*/ 	.word	0xffffffff


	//   ....[26]....
        /*0100*/ 	.word	0xffffffff


	//   ....[27]....
        /*0104*/ 	.word	0xffffffff


	//   ....[28]....
        /*0108*/ 	.word	0xffffffff


	//   ....[29]....
        /*010c*/ 	.word	0xffffffff


	//   ....[30]....
        /*0110*/ 	.word	0xffffffff


	//   ....[31]....
        /*0114*/ 	.word	0xffffffff


	//   ....[32]....
        /*0118*/ 	.word	0xffffffff


	//   ....[33]....
        /*011c*/ 	.word	0xffffffff


	//   ....[34]....
        /*0120*/ 	.word	0xffffffff


	//   ....[35]....
        /*0124*/ 	.word	0xffffffff


	//   ....[36]....
        /*0128*/ 	.word	0xffffffff


	//   ....[37]....
        /*012c*/ 	.word	0xffffffff


	//   ....[38]....
        /*0130*/ 	.word	0xffffffff


	//   ....[39]....
        /*0134*/ 	.word	0xffffffff


	//   ....[40]....
        /*0138*/ 	.word	0xffffffff


	//   ....[41]....
        /*013c*/ 	.word	0xffffffff


	//   ....[42]....
        /*0140*/ 	.word	0xffffffff


	//   ....[43]....
        /*0144*/ 	.word	0xffffffff


	//   ....[44]....
        /*0148*/ 	.word	0xffffffff


	//   ....[45]....
        /*014c*/ 	.word	0xffffffff


	//   ....[46]....
        /*0150*/ 	.word	0xffffffff


	//   ....[47]....
        /*0154*/ 	.word	0xffffffff


	//   ....[48]....
        /*0158*/ 	.word	0xffffffff


	//   ....[49]....
        /*015c*/ 	.word	0xffffffff


	//   ....[50]....
        /*0160*/ 	.word	0xffffffff


	//   ....[51]....
        /*0164*/ 	.word	0xffffffff


	//   ....[52]....
        /*0168*/ 	.word	0x0500000f


	//   ....[53]....
        /*016c*/ 	.word	0x0500000f


	//   ....[54]....
        /*0170*/ 	.word	0x0500000f


	//   ....[55]....
        /*0174*/ 	.word	0x0500000f


	//   ....[56]....
        /*0178*/ 	.word	0x0500000f


	//   ....[57]....
        /*017c*/ 	.word	0x0500000f


	//   ....[58]....
        /*0180*/ 	.word	0x0500000f


	//   ....[59]....
        /*0184*/ 	.word	0x0500000f


	//   ....[60]....
        /*0188*/ 	.word	0x0500000f


	//   ....[61]....
        /*018c*/ 	.word	0x0500000f


	//----- nvinfo : EIATTR_COOP_GROUP_INSTR_OFFSETS
	.align		4
.L_496:
        /*0190*/ 	.byte	0x04, 0x28
        /*0192*/ 	.short	(.L_498 - .L_497)


	//   ....[0]....
.L_497:
        /*0194*/ 	.word	0x00000060


	//   ....[1]....
        /*0198*/ 	.word	0x00000140


	//   ....[2]....
        /*019c*/ 	.word	0x00000190


	//   ....[3]....
        /*01a0*/ 	.word	0x00000380


	//   ....[4]....
        /*01a4*/ 	.word	0x000004e0


	//   ....[5]....
        /*01a8*/ 	.word	0x00000600


	//   ....[6]....
        /*01ac*/ 	.word	0x00000760


	//   ....[7]....
        /*01b0*/ 	.word	0x000013c0


	//   ....[8]....
        /*01b4*/ 	.word	0x00003530


	//   ....[9]....
        /*01b8*/ 	.word	0x00003c80


	//   ....[10]....
        /*01bc*/ 	.word	0x00003cb0


	//   ....[11]....
        /*01c0*/ 	.word	0x00004420


	//   ....[12]....
        /*01c4*/ 	.word	0x00004490


	//   ....[13]....
        /*01c8*/ 	.word	0x00004930


	//   ....[14]....
        /*01cc*/ 	.word	0x000049a0


	//   ....[15]....
        /*01d0*/ 	.word	0x00005590


	//   ....[16]....
        /*01d4*/ 	.word	0x00005870


	//   ....[17]....
        /*01d8*/ 	.word	0x00005f70


	//   ....[18]....
        /*01dc*/ 	.word	0x00005fa0


	//   ....[19]....
        /*01e0*/ 	.word	0x00006040


	//   ....[20]....
        /*01e4*/ 	.word	0x00006500


	//   ....[21]....
        /*01e8*/ 	.word	0x00006570


	//   ....[22]....
        /*01ec*/ 	.word	0x000077b0


	//   ....[23]....
        /*01f0*/ 	.word	0x00007ef0


	//   ....[24]....
        /*01f4*/ 	.word	0x00007f70


	//   ....[25]....
        /*01f8*/ 	.word	0x000082a0


	//   ....[26]....
        /*01fc*/ 	.word	0x00008460


	//   ....[27]....
        /*0200*/ 	.word	0x000094a0


	//   ....[28]....
        /*0204*/ 	.word	0x000094e0


	//   ....[29]....
        /*0208*/ 	.word	0x00009530


	//   ....[30]....
        /*020c*/ 	.word	0x00009560


	//   ....[31]....
        /*0210*/ 	.word	0x000095c0


	//   ....[32]....
        /*0214*/ 	.word	0x0000a070


	//   ....[33]....
        /*0218*/ 	.word	0x0000a530


	//   ....[34]....
        /*021c*/ 	.word	0x0000a560


	//   ....[35]....
        /*0220*/ 	.word	0x0000a580


	//   ....[36]....
        /*0224*/ 	.word	0x0000a5b0


	//   ....[37]....
        /*0228*/ 	.word	0x0000aa40


	//   ....[38]....
        /*022c*/ 	.word	0x0000aa60


	//   ....[39]....
        /*0230*/ 	.word	0x0000b6b0


	//   ....[40]....
        /*0234*/ 	.word	0x0000b6d0


	//   ....[41]....
        /*0238*/ 	.word	0x0000c720


	//   ....[42]....
        /*023c*/ 	.word	0x0000d240


	//   ....[43]....
        /*0240*/ 	.word	0x0000daf0


	//   ....[44]....
        /*0244*/ 	.word	0x0000db20


	//   ....[45]....
        /*0248*/ 	.word	0x0000dba0


	//   ....[46]....
        /*024c*/ 	.word	0x0000dbd0


	//   ....[47]....
        /*0250*/ 	.word	0x0000dc30


	//   ....[48]....
        /*0254*/ 	.word	0x0000dc60


	//   ....[49]....
        /*0258*/ 	.word	0x0000dc80


	//   ....[50]....
        /*025c*/ 	.word	0x0000dcc0


	//   ....[51]....
        /*0260*/ 	.word	0x00010bb0


	//   ....[52]....
        /*0264*/ 	.word	0x000111a0


	//   ....[53]....
        /*0268*/ 	.word	0x00011310


	//   ....[54]....
        /*026c*/ 	.word	0x00011370


	//   ....[55]....
        /*0270*/ 	.word	0x00011430


	//   ....[56]....
        /*0274*/ 	.word	0x000114f0


	//   ....[57]....
        /*0278*/ 	.word	0x00011570


	//   ....[58]....
        /*027c*/ 	.word	0x00011620


	//   ....[59]....
        /*0280*/ 	.word	0x000116a0


	//   ....[60]....
        /*0284*/ 	.word	0x00011730


	//   ....[61]....
        /*0288*/ 	.word	0x00011b40


	//----- nvinfo : EIATTR_REG_RECONFIG
	.align		4
.L_498:
        /*028c*/ 	.byte	0x01, 0x54
	.zero		2


	//----- nvinfo : EIATTR_SYSCALL_OFFSETS
	.align		4
        /*0290*/ 	.byte	0x04, 0x46
        /*0292*/ 	.short	(.L_500 - .L_499)


	//   ....[0]....
.L_499:
        /*0294*/ 	.word	0x00003710


	//   ....[1]....
        /*0298*/ 	.word	0x0000cf00


	//   ....[2]....
        /*029c*/ 	.word	0x0000d040


	//   ....[3]....
        /*02a0*/ 	.word	0x0000d130


	//   ....[4]....
        /*02a4*/ 	.word	0x0000d780


	//----- nvinfo : EIATTR_MBARRIER_INSTR_OFFSETS
	.align		4
.L_500:
        /*02a8*/ 	.byte	0x04, 0x39
        /*02aa*/ 	.short	(.L_502 - .L_501)


	//   ....[0]....
.L_501:
        /*02ac*/ 	.word	0x00000270
        /*02b0*/ 	.word	0x000000ff
        /*02b4*/ 	.word	0x00028c00
        /*02b8*/ 	.short	0x0100
        /*02ba*/ 	.byte	0x08
	.zero		1


	//   ....[1]....
        /*02bc*/ 	.word	0x00000280
        /*02c0*/ 	.word	0x000000ff
        /*02c4*/ 	.word	0x00028c20
        /*02c8*/ 	.short	0x0100
        /*02ca*/ 	.byte	0x08
	.zero		1


	//   ....[2]....
        /*02cc*/ 	.word	0x00000330
        /*02d0*/ 	.word	0x000000ff
        /*02d4*/ 	.word	0x00028c30
        /*02d8*/ 	.short	0x0100
        /*02da*/ 	.byte	0x06
	.zero		1


	//   ....[3]....
        /*02dc*/ 	.word	0x00000340
        /*02e0*/ 	.word	0x000000ff
        /*02e4*/ 	.word	0x00028c40
        /*02e8*/ 	.short	0x0100
        /*02ea*/ 	.byte	0x06
	.zero		1


	//   ....[4]....
        /*02ec*/ 	.word	0x00000350
        /*02f0*/ 	.word	0x000000ff
        /*02f4*/ 	.word	0x00028c38
        /*02f8*/ 	.short	0x0100
        /*02fa*/ 	.byte	0x06
	.zero		1


	//   ....[5]....
        /*02fc*/ 	.word	0x00000360
        /*0300*/ 	.word	0x000000ff
        /*0304*/ 	.word	0x00028c48
        /*0308*/ 	.short	0x0100
        /*030a*/ 	.byte	0x06
	.zero		1


	//   ....[6]....
        /*030c*/ 	.word	0x00000490
        /*0310*/ 	.word	0x000000ff
        /*0314*/ 	.word	0x00028c50
        /*0318*/ 	.short	0x0100
        /*031a*/ 	.byte	0x08
	.zero		1


	//   ....[7]....
        /*031c*/ 	.word	0x000004a0
        /*0320*/ 	.word	0x000000ff
        /*0324*/ 	.word	0x00028c60
        /*0328*/ 	.short	0x0100
        /*032a*/ 	.byte	0x08
	.zero		1


	//   ....[8]....
        /*032c*/ 	.word	0x000004b0
        /*0330*/ 	.word	0x000000ff
        /*0334*/ 	.word	0x00028c58
        /*0338*/ 	.short	0x0100
        /*033a*/ 	.byte	0x08
	.zero		1


	//   ....[9]....
        /*033c*/ 	.word	0x000004c0
        /*0340*/ 	.word	0x000000ff
        /*0344*/ 	.word	0x00028c68
        /*0348*/ 	.short	0x0100
        /*034a*/ 	.byte	0x08
	.zero		1


	//   ....[10]....
        /*034c*/ 	.word	0x000005b0
        /*0350*/ 	.word	0x000000ff
        /*0354*/ 	.word	0x00028c70
        /*0358*/ 	.short	0x0100
        /*035a*/ 	.byte	0x06
	.zero		1


	//   ....[11]....
        /*035c*/ 	.word	0x000005c0
        /*0360*/ 	.word	0x000000ff
        /*0364*/ 	.word	0x00028c80
        /*0368*/ 	.short	0x0100
        /*036a*/ 	.byte	0x06
	.zero		1


	//   ....[12]....
        /*036c*/ 	.word	0x000005d0
        /*0370*/ 	.word	0x000000ff
        /*0374*/ 	.word	0x00028c78
        /*0378*/ 	.short	0x0100
        /*037a*/ 	.byte	0x06
	.zero		1


	//   ....[13]....
        /*037c*/ 	.word	0x000005e0
        /*0380*/ 	.word	0x000000ff
        /*0384*/ 	.word	0x00028c88
        /*0388*/ 	.short	0x0100
        /*038a*/ 	.byte	0x06
	.zero		1


	//   ....[14]....
        /*038c*/ 	.word	0x00000710
        /*0390*/ 	.word	0x000000ff
        /*0394*/ 	.word	0x00028c90
        /*0398*/ 	.short	0x0100
        /*039a*/ 	.byte	0x08
	.zero		1


	//   ....[15]....
        /*039c*/ 	.word	0x00000720
        /*03a0*/ 	.word	0x000000ff
        /*03a4*/ 	.word	0x00028ca0
        /*03a8*/ 	.short	0x0100
        /*03aa*/ 	.byte	0x08
	.zero		1


	//   ....[16]....
        /*03ac*/ 	.word	0x00000730
        /*03b0*/ 	.word	0x000000ff
        /*03b4*/ 	.word	0x00028c98
        /*03b8*/ 	.short	0x0100
        /*03ba*/ 	.byte	0x08
	.zero		1


	//   ....[17]....
        /*03bc*/ 	.word	0x00000740
        /*03c0*/ 	.word	0x000000ff
        /*03c4*/ 	.word	0x00028ca8
        /*03c8*/ 	.short	0x0100
        /*03ca*/ 	.byte	0x08
	.zero		1


	//   ....[18]....
        /*03cc*/ 	.word	0x00000870
        /*03d0*/ 	.word	0x000000ff
        /*03d4*/ 	.word	0x00028cb0
        /*03d8*/ 	.short	0x0100
        /*03da*/ 	.byte	0x08
	.zero		1


	//   ....[19]....
        /*03dc*/ 	.word	0x00000880
        /*03e0*/ 	.word	0x000000ff
        /*03e4*/ 	.word	0x00028cc0
        /*03e8*/ 	.short	0x0100
        /*03ea*/ 	.byte	0x08
	.zero		1


	//   ....[20]....
        /*03ec*/ 	.word	0x00000890
        /*03f0*/ 	.word	0x000000ff
        /*03f4*/ 	.word	0x00028cb8
        /*03f8*/ 	.short	0x0100
        /*03fa*/ 	.byte	0x08
	.zero		1


	//   ....[21]....
        /*03fc*/ 	.word	0x000008a0
        /*0400*/ 	.word	0x000000ff
        /*0404*/ 	.word	0x00028cc8
        /*0408*/ 	.short	0x0100
        /*040a*/ 	.byte	0x08
	.zero		1


	//   ....[22]....
        /*040c*/ 	.word	0x00001580
        /*0410*/ 	.word	0x000000ff
        /*0414*/ 	.word	0x00028c50
        /*0418*/ 	.short	0x010a
        /*041a*/ 	.byte	0x05
	.zero		1


	//   ....[23]....
        /*041c*/ 	.word	0x00001870
        /*0420*/ 	.word	0x00000002
        /*0424*/ 	.word	0x00000000
        /*0428*/ 	.short	0x0101
        /*042a*/ 	.byte	0x3f
	.zero		1


	//   ....[24]....
        /*042c*/ 	.word	0x000021c0
        /*0430*/ 	.word	0x000000ff
        /*0434*/ 	.word	0x00028c50
        /*0438*/ 	.short	0x010a
        /*043a*/ 	.byte	0x07
	.zero		1


	//   ....[25]....
        /*043c*/ 	.word	0x00002200
        /*0440*/ 	.word	0x000000ff
        /*0444*/ 	.word	0x00028c50
        /*0448*/ 	.short	0x010a
        /*044a*/ 	.byte	0x07
	.zero		1


	//   ....[26]....
        /*044c*/ 	.word	0x000023d0
        /*0450*/ 	.word	0x00000002
        /*0454*/ 	.word	0x00000000
        /*0458*/ 	.short	0x0101
        /*045a*/ 	.byte	0x3f
	.zero		1


	//   ....[27]....
        /*045c*/ 	.word	0x00003740
        /*0460*/ 	.word	0x000000ff
        /*0464*/ 	.word	0x00028c00
        /*0468*/ 	.short	0x010a
        /*046a*/ 	.byte	0x27
	.zero		1


	//   ....[28]....
        /*046c*/ 	.word	0x000038d0
        /*0470*/ 	.word	0x000000ff
        /*0474*/ 	.word	0x00028c30
        /*0478*/ 	.short	0x010a
        /*047a*/ 	.byte	0x27
	.zero		1


	//   ....[29]....
        /*047c*/ 	.word	0x00003940
        /*0480*/ 	.word	0x000000ff
        /*0484*/ 	.word	0x00028c30
        /*0488*/ 	.short	0x010a
        /*048a*/ 	.byte	0x27
	.zero		1


	//   ....[30]....
        /*048c*/ 	.word	0x00004e10
        /*0490*/ 	.word	0x00000005
        /*0494*/ 	.word	0x00000000
        /*0498*/ 	.short	0x0101
        /*049a*/ 	.byte	0x3f
	.zero		1


	//   ....[31]....
        /*049c*/ 	.word	0x000051f0
        /*04a0*/ 	.word	0x000000ff
        /*04a4*/ 	.word	0x00028c50
        /*04a8*/ 	.short	0x010a
        /*04aa*/ 	.byte	0x27
	.zero		1


	//   ....[32]....
        /*04ac*/ 	.word	0x00005230
        /*04b0*/ 	.word	0x000000ff
        /*04b4*/ 	.word	0x00028c50
        /*04b8*/ 	.short	0x010a
        /*04ba*/ 	.byte	0x27
	.zero		1


	//   ....[33]....
        /*04bc*/ 	.word	0x000055b0
        /*04c0*/ 	.word	0x0000000e
        /*04c4*/ 	.word	0x00000000
        /*04c8*/ 	.short	0x0101
        /*04ca*/ 	.byte	0x3f
	.zero		1


	//   ....[34]....
        /*04cc*/ 	.word	0x000056f0
        /*04d0*/ 	.word	0x000000ff
        /*04d4*/ 	.word	0x00028c30
        /*04d8*/ 	.short	0x010a
        /*04da*/ 	.byte	0x1e
	.zero		1


	//   ....[35]....
        /*04dc*/ 	.word	0x00005730
        /*04e0*/ 	.word	0x000000ff
        /*04e4*/ 	.word	0x00028c30
        /*04e8*/ 	.short	0x010a
        /*04ea*/ 	.byte	0x1e
	.zero		1


	//   ....[36]....
        /*04ec*/ 	.word	0x00006770
        /*04f0*/ 	.word	0x00000098
        /*04f4*/ 	.word	0x00000000
        /*04f8*/ 	.short	0x0101
        /*04fa*/ 	.byte	0x3f
	.zero		1


	//   ....[37]....
        /*04fc*/ 	.word	0x000074f0
        /*0500*/ 	.word	0x000000ff
        /*0504*/ 	.word	0x00028c50
        /*0508*/ 	.short	0x010a
        /*050a*/ 	.byte	0x1e
	.zero		1


	//   ....[38]....
        /*050c*/ 	.word	0x00007530
        /*0510*/ 	.word	0x000000ff
        /*0514*/ 	.word	0x00028c50
        /*0518*/ 	.short	0x010a
        /*051a*/ 	.byte	0x1e
	.zero		1


	//   ....[39]....
        /*051c*/ 	.word	0x000077d0
        /*0520*/ 	.word	0x0000000e
        /*0524*/ 	.word	0x00000000
        /*0528*/ 	.short	0x0101
        /*052a*/ 	.byte	0x3f
	.zero		1


	//   ....[40]....
        /*052c*/ 	.word	0x00007920
        /*0530*/ 	.word	0x000000ff
        /*0534*/ 	.word	0x00028c30
        /*0538*/ 	.short	0x010a
        /*053a*/ 	.byte	0x1a
	.zero		1


	//   ....[41]....
        /*053c*/ 	.word	0x00007960
        /*0540*/ 	.word	0x000000ff
        /*0544*/ 	.word	0x00028c30
        /*0548*/ 	.short	0x010a
        /*054a*/ 	.byte	0x1a
	.zero		1


	//   ....[42]....
        /*054c*/ 	.word	0x000086d0
        /*0550*/ 	.word	0x00000098
        /*0554*/ 	.word	0x00000000
        /*0558*/ 	.short	0x0101
        /*055a*/ 	.byte	0x3f
	.zero		1


	//   ....[43]....
        /*055c*/ 	.word	0x000091d0
        /*0560*/ 	.word	0x000000ff
        /*0564*/ 	.word	0x00028c50
        /*0568*/ 	.short	0x010a
        /*056a*/ 	.byte	0x1a
	.zero		1


	//   ....[44]....
        /*056c*/ 	.word	0x00009210
        /*0570*/ 	.word	0x000000ff
        /*0574*/ 	.word	0x00028c50
        /*0578*/ 	.short	0x010a
        /*057a*/ 	.byte	0x1a
	.zero		1


	//   ....[45]....
        /*057c*/ 	.word	0x000094c0
        /*0580*/ 	.word	0x0000000b
        /*0584*/ 	.word	0x00000000
        /*0588*/ 	.short	0x0101
        /*058a*/ 	.byte	0x3f
	.zero		1


	//   ....[46]....
        /*058c*/ 	.word	0x0000a030
        /*0590*/ 	.word	0x000000ff
        /*0594*/ 	.word	0x00000000
        /*0598*/ 	.short	0x0101
        /*059a*/ 	.byte	0x04
	.zero		1


	//   ....[47]....
        /*059c*/ 	.word	0x0000d470
        /*05a0*/ 	.word	0x000000ff
        /*05a4*/ 	.word	0x00028c40
        /*05a8*/ 	.short	0x010a
        /*05aa*/ 	.byte	0x26
	.zero		1


	//   ....[48]....
        /*05ac*/ 	.word	0x0000dd90
        /*05b0*/ 	.word	0x000000ff
        /*05b4*/ 	.word	0x00028c00
        /*05b8*/ 	.short	0x0107
        /*05ba*/ 	.byte	0x26
	.zero		1


	//   ....[49]....
        /*05bc*/ 	.word	0x0000ddd0
        /*05c0*/ 	.word	0x000000ff
        /*05c4*/ 	.word	0x00028c00
        /*05c8*/ 	.short	0x0101
        /*05ca*/ 	.byte	0x26
	.zero		1


	//   ....[50]....
        /*05cc*/ 	.word	0x0000dde0
        /*05d0*/ 	.word	0x000000ff
        /*05d4*/ 	.word	0x00028c20
        /*05d8*/ 	.short	0x010a
        /*05da*/ 	.byte	0x26
	.zero		1


	//   ....[51]....
        /*05dc*/ 	.word	0x0000de40
        /*05e0*/ 	.word	0x000000ff
        /*05e4*/ 	.word	0x00028c60
        /*05e8*/ 	.short	0x010a
        /*05ea*/ 	.byte	0x26
	.zero		1


	//   ....[52]....
        /*05ec*/ 	.word	0x0000ea00
        /*05f0*/ 	.word	0x000000ff
        /*05f4*/ 	.word	0x00028c48
        /*05f8*/ 	.short	0x010a
        /*05fa*/ 	.byte	0x26
	.zero		1


	//   ....[53]....
        /*05fc*/ 	.word	0x0000ebd0
        /*0600*/ 	.word	0x000000ff
        /*0604*/ 	.word	0x00028c68
        /*0608*/ 	.short	0x010a
        /*060a*/ 	.byte	0x26
	.zero		1


	//   ....[54]....
        /*060c*/ 	.word	0x0000f580
        /*0610*/ 	.word	0x000000ff
        /*0614*/ 	.word	0x00028c40
        /*0618*/ 	.short	0x010a
        /*061a*/ 	.byte	0x26
	.zero		1


	//   ....[55]....
        /*061c*/ 	.word	0x0000f760
        /*0620*/ 	.word	0x000000ff
        /*0624*/ 	.word	0x00028c60
        /*0628*/ 	.short	0x010a
        /*062a*/ 	.byte	0x26
	.zero		1


	//   ....[56]....
        /*062c*/ 	.word	0x00010140
        /*0630*/ 	.word	0x000000ff
        /*0634*/ 	.word	0x00028c48
        /*0638*/ 	.short	0x010a
        /*063a*/ 	.byte	0x26
	.zero		1


	//   ....[57]....
        /*063c*/ 	.word	0x00010320
        /*0640*/ 	.word	0x000000ff
        /*0644*/ 	.word	0x00028c68
        /*0648*/ 	.short	0x010a
        /*064a*/ 	.byte	0x26
	.zero		1


	//   ....[58]....
        /*064c*/ 	.word	0x00010b40
        /*0650*/ 	.word	0x00000002
        /*0654*/ 	.word	0x00028c20
        /*0658*/ 	.short	0x010a
        /*065a*/ 	.byte	0x3f
	.zero		1


	//   ....[59]....
        /*065c*/ 	.word	0x00010cc0
        /*0660*/ 	.word	0x00000007
        /*0664*/ 	.word	0x00000000
        /*0668*/ 	.short	0x010a
        /*066a*/ 	.byte	0x3f
	.zero		1


	//   ....[60]....
        /*066c*/ 	.word	0x00010d30
        /*0670*/ 	.word	0x00000005
        /*0674*/ 	.word	0x00000000
        /*0678*/ 	.short	0x010a
        /*067a*/ 	.byte	0x3f
	.zero		1


	//   ....[61]....
        /*067c*/ 	.word	0x00010d90
        /*0680*/ 	.word	0x00000005
        /*0684*/ 	.word	0x00000000
        /*0688*/ 	.short	0x010a
        /*068a*/ 	.byte	0x3f
	.zero		1


	//   ....[62]....
        /*068c*/ 	.word	0x00010dc0
        /*0690*/ 	.word	0x00000003
        /*0694*/ 	.word	0x00000000
        /*0698*/ 	.short	0x010a
        /*069a*/ 	.byte	0x3f
	.zero		1


	//   ....[63]....
        /*069c*/ 	.word	0x00010e30
        /*06a0*/ 	.word	0x00000005
        /*06a4*/ 	.word	0x00028c50
        /*06a8*/ 	.short	0x010a
        /*06aa*/ 	.byte	0x3f
	.zero		1


	//   ....[64]....
        /*06ac*/ 	.word	0x00010e90
        /*06b0*/ 	.word	0x00000005
        /*06b4*/ 	.word	0x00028c50
        /*06b8*/ 	.short	0x010a
        /*06ba*/ 	.byte	0x3f
	.zero		1


	//   ....[65]....
        /*06bc*/ 	.word	0x00010ef0
        /*06c0*/ 	.word	0x00000000
        /*06c4*/ 	.word	0x00028c00
        /*06c8*/ 	.short	0x010a
        /*06ca*/ 	.byte	0x3f
	.zero		1


	//   ....[66]....
        /*06cc*/ 	.word	0x00010f50
        /*06d0*/ 	.word	0x00000004
        /*06d4*/ 	.word	0x00028c30
        /*06d8*/ 	.short	0x010a
        /*06da*/ 	.byte	0x3f
	.zero		1


	//   ....[67]....
        /*06dc*/ 	.word	0x00010fa0
        /*06e0*/ 	.word	0x0000000e
        /*06e4*/ 	.word	0x00028c50
        /*06e8*/ 	.short	0x010a
        /*06ea*/ 	.byte	0x3f
	.zero		1


	//   ....[68]....
        /*06ec*/ 	.word	0x00011000
        /*06f0*/ 	.word	0x00000004
        /*06f4*/ 	.word	0x00028c30
        /*06f8*/ 	.short	0x010a
        /*06fa*/ 	.byte	0x3f
	.zero		1


	//   ....[69]....
        /*06fc*/ 	.word	0x00011050
        /*0700*/ 	.word	0x0000000e
        /*0704*/ 	.word	0x00028c50
        /*0708*/ 	.short	0x010a
        /*070a*/ 	.byte	0x3f
	.zero		1


	//   ....[70]....
        /*070c*/ 	.word	0x000110b0
        /*0710*/ 	.word	0x00000004
        /*0714*/ 	.word	0x00028c30
        /*0718*/ 	.short	0x010a
        /*071a*/ 	.byte	0x3f
	.zero		1


	//   ....[71]....
        /*071c*/ 	.word	0x00011100
        /*0720*/ 	.word	0x000000be
        /*0724*/ 	.word	0x00028c50
        /*0728*/ 	.short	0x010a
        /*072a*/ 	.byte	0x3f
	.zero		1


	//   ....[72]....
        /*072c*/ 	.word	0x00011260
        /*0730*/ 	.word	0x00000003
        /*0734*/ 	.word	0x00028c40
        /*0738*/ 	.short	0x010a
        /*073a*/ 	.byte	0x3f
	.zero		1


	//   ....[73]....
        /*073c*/ 	.word	0x00011770
        /*0740*/ 	.word	0x00000003
        /*0744*/ 	.word	0x00028c20
        /*0748*/ 	.short	0x010a
        /*074a*/ 	.byte	0x3f
	.zero		1


	//   ....[74]....
        /*074c*/ 	.word	0x000117d0
        /*0750*/ 	.word	0x00000003
        /*0754*/ 	.word	0x00028c60
        /*0758*/ 	.short	0x010a
        /*075a*/ 	.byte	0x3f
	.zero		1


	//   ....[75]....
        /*075c*/ 	.word	0x00011830
        /*0760*/ 	.word	0x00000003
        /*0764*/ 	.word	0x00028c48
        /*0768*/ 	.short	0x010a
        /*076a*/ 	.byte	0x3f
	.zero		1


	//   ....[76]....
        /*076c*/ 	.word	0x00011890
        /*0770*/ 	.word	0x00000003
        /*0774*/ 	.word	0x00028c68
        /*0778*/ 	.short	0x010a
        /*077a*/ 	.byte	0x3f
	.zero		1


	//   ....[77]....
        /*077c*/ 	.word	0x000118f0
        /*0780*/ 	.word	0x00000003
        /*0784*/ 	.word	0x00028c40
        /*0788*/ 	.short	0x010a
        /*078a*/ 	.byte	0x3f
	.zero		1


	//   ....[78]....
        /*078c*/ 	.word	0x00011950
        /*0790*/ 	.word	0x00000003
        /*0794*/ 	.word	0x00028c60
        /*0798*/ 	.short	0x010a
        /*079a*/ 	.byte	0x3f
	.zero		1


	//   ....[79]....
        /*079c*/ 	.word	0x000119b0
        /*07a0*/ 	.word	0x00000003
        /*07a4*/ 	.word	0x00028c48
        /*07a8*/ 	.short	0x010a
        /*07aa*/ 	.byte	0x3f
	.zero		1


	//   ....[80]....
        /*07ac*/ 	.word	0x00011a10
        /*07b0*/ 	.word	0x00000003
        /*07b4*/ 	.word	0x00028c68
        /*07b8*/ 	.short	0x010a
        /*07ba*/ 	.byte	0x3f
	.zero		1


	//   ....[81]....
        /*07bc*/ 	.word	0x00011a60
        /*07c0*/ 	.word	0x00000002
        /*07c4*/ 	.word	0x00028c20
        /*07c8*/ 	.short	0x010a
        /*07ca*/ 	.byte	0x3f
	.zero		1


	//   ....[82]....
        /*07cc*/ 	.word	0x00011c00
        /*07d0*/ 	.word	0x00000007
        /*07d4*/ 	.word	0x00000000
        /*07d8*/ 	.short	0x010a
        /*07da*/ 	.byte	0x3f
	.zero		1


	//   ....[83]....
        /*07dc*/ 	.word	0x00011c50
        /*07e0*/ 	.word	0x00000005
        /*07e4*/ 	.word	0x00000000
        /*07e8*/ 	.short	0x010a
        /*07ea*/ 	.byte	0x3f
	.zero		1


	//   ....[84]....
        /*07ec*/ 	.word	0x00011ca0
        /*07f0*/ 	.word	0x00000005
        /*07f4*/ 	.word	0x00000000
        /*07f8*/ 	.short	0x010a
        /*07fa*/ 	.byte	0x3f
	.zero		1


	//----- nvinfo : EIATTR_NUM_MBARRIERS
	.align		4
.L_502:
        /*07fc*/ 	.byte	0x03, 0x38
        /*07fe*/ 	.short	0x0016


	//----- nvinfo : EIATTR_EXIT_INSTR_OFFSETS
	.align		4
        /*0800*/ 	.byte	0x04, 0x1c
        /*0802*/ 	.short	(.L_504 - .L_503)


	//   ....[0]....
.L_503:
        /*0804*/ 	.word	0x00010e10


	//----- nvinfo : EIATTR_MAX_THREADS
	.align		4
.L_504:
        /*0808*/ 	.byte	0x04, 0x05
        /*080a*/ 	.short	(.L_506 - .L_505)
.L_505:
        /*080c*/ 	.word	0x00000180
        /*0810*/ 	.word	0x00000001
        /*0814*/ 	.word	0x00000001


	//----- nvinfo : EIATTR_CRS_STACK_SIZE
	.align		4
.L_506:
        /*0818*/ 	.byte	0x04, 0x1e
        /*081a*/ 	.short	(.L_508 - .L_507)
.L_507:
        /*081c*/ 	.word	0x00000000


	//----- nvinfo : EIATTR_CBANK_PARAM_SIZE
	.align		4
.L_508:
        /*0820*/ 	.byte	0x03, 0x19
        /*0822*/ 	.short	0x0a70


	//----- nvinfo : EIATTR_PARAM_CBANK
	.align		4
        /*0824*/ 	.byte	0x04, 0x0a
        /*0826*/ 	.short	(.L_510 - .L_509)
	.align		4
.L_509:
        /*0828*/ 	.word	index@(.nv.constant0._ZN7cutlass13device_kernelIN5flash11enable_sm90INS1_16FlashAttnFwdSm90INS1_25CollectiveMainloopFwdSm90ILi2EN4cute5tupleIJNS5_1CILi1EEES8_S8_EEENS6_IJNS7_ILi64EEESA_SA_EEELi512ENS_6half_tEfNS_4arch4Sm90ELb1ELb0ELb1ELb0ELb0ELb0ELb0ELb0ELb0ELb1ELb1ELb0EEENS1_21CollectiveEpilogueFwdINS6_IJSA_NS7_ILi512EEESA_EEES9_SC_SE_Li256ELb0ELb1ELb1ELb0EEENS1_19SingleTileSchedulerILb0ELb1ELb1ELi64EEEEEEEEEvNT_6ParamsE)
        /*082c*/ 	.short	0x0210
        /*082e*/ 	.short	0x0a70


	//----- nvinfo : EIATTR_SW_WAR
	.align		4
.L_510:
        /*0830*/ 	.byte	0x04, 0x36
        /*0832*/ 	.short	(.L_512 - .L_511)
.L_511:
        /*0834*/ 	.word	0x00000008
.L_512:


//--------------------- .nv.info._ZN7cutlass13device_kernelIN5flash11enable_sm90INS1_16FlashAttnFwdSm90INS1_25CollectiveMainloopFwdSm90ILi2EN4cute5tupleIJNS5_1CILi1EEES8_S8_EEENS6_IJNS7_ILi64EEESA_SA_EEELi512ENS_6half_tEfNS_4arch4Sm90ELb1ELb0ELb1ELb0ELb0ELb0ELb1ELb0ELb0ELb1ELb1ELb0EEENS1_21CollectiveEpilogueFwdINS6_IJSA_NS7_ILi512EEESA_EEES9_SC_SE_Li256ELb0ELb1ELb1ELb0EEENS1_19SingleTileSchedulerILb0ELb1ELb1ELi64EEEEEEEEEvNT_6ParamsE --------------------------
	.section	.nv.info._ZN7cutlass13device_kernelIN5flash11enable_sm90INS1_16FlashAttnFwdSm90INS1_25CollectiveMainloopFwdSm90ILi2EN4cute5tupleIJNS5_1CILi1EEES8_S8_EEENS6_IJNS7_ILi64EEESA_SA_EEELi512ENS_6half_tEfNS_4arch4Sm90ELb1ELb0ELb1ELb0ELb0ELb0ELb1ELb0ELb0ELb1ELb1ELb0EEENS1_21CollectiveEpilogueFwdINS6_IJSA_NS7_ILi512EEESA_EEES9_SC_SE_Li256ELb0ELb1ELb1ELb0EEENS1_19SingleTileSchedulerILb0ELb1ELb1ELi64EEEEEEEEEvNT_6ParamsE,"",@"SHT_CUDA_INFO"
	.sectionflags	@""
	.align	4


	//----- nvinfo : EIATTR_CUDA_API_VERSION
	.align		4
        /*0000*/ 	.byte	0x04, 0x37
        /*0002*/ 	.short	(.L_514 - .L_513)
.L_513:
        /*0004*/ 	.word	0x00000082


	//----- nvinfo : EIATTR_KPARAM_INFO
	.align		4
.L_514:
        /*0008*/ 	.byte	0x04, 0x17
        /*000a*/ 	.short	(.L_516 - .L_515)
.L_515:
        /*000c*/ 	.word	0x00000000
        /*0010*/ 	.short	0x0000
        /*0012*/ 	.short	0x0070
        /*0014*/ 	.byte	0x00, 0xf0, 0x01, 0x2c


	//----- nvinfo : EIATTR_SPARSE_MMA_MASK
	.align		4
.L_516:
        /*0018*/ 	.byte	0x03, 0x50
        /*001a*/ 	.short	0x0000


	//----- nvinfo : EIATTR_MAXREG_COUNT
	.align		4
        /*001c*/ 	.byte	0x03, 0x1b
        /*001e*/ 	.short	0x00a8


	//----- nvinfo : EIATTR_NUM_BARRIERS
	.align		4
        /*0020*/ 	.byte	0x02, 0x4c
        /*0022*/ 	.byte	0x10
	.zero		1


	//----- nvinfo : EIATTR_EXTERNS
	.align		4
        /*0024*/ 	.byte	0x04, 0x0f
        /*0026*/ 	.short	(.L_518 - .L_517)


	//   ....[0]....
	.align		4
.L_517:
        /*0028*/ 	.word	index@(__assertfail)


	//----- nvinfo : EIATTR_ANNOTATIONS
	.align		4
.L_518:
        /*002c*/ 	.byte	0x04, 0x55
        /*002e*/ 	.short	(.L_520 - .L_519)


	//   ....[0]....
.L_519:
        /* <DEDUP_REMOVED lines=18> */


	//----- nvinfo : EIATTR_MERCURY_ISA_VERSION
	.align		4
.L_520:
        /*0138*/ 	.byte	0x03, 0x5f
        /*013a*/ 	.short	0x0101


	//----- nvinfo : EIATTR_INT_WARP_WIDE_INSTR_OFFSETS
	.align		4
        /*013c*/ 	.byte	0x04, 0x31
        /*013e*/ 	.short	(.L_522 - .L_521)


	//   ....[0]....
.L_521:
        /*0140*/ 	.word	0x00000130


	//   ....[1]....
        /*0144*/ 	.word	0x00000170


	//   ....[2]....
        /*0148*/ 	.word	0x000001e0


	//   ....[3]....
        /*014c*/ 	.word	0x000001f0


	//----- nvinfo : EIATTR_COOP_GROUP_MASK_REGIDS
	.align		4
.L_522:
        /*0150*/ 	.byte	0x04, 0x29
        /*0152*/ 	.short	(.L_524 - .L_523)


	//   ....[0]....
.L_523:
        /*0154*/ 	.word	0xffffffff


	//   ....[1]....
        /*0158*/ 	.word	0xffffffff


	//   ....[2]....
        /*015c*/ 	.word	0xffffffff


	//   ....[3]....
        /*0160*/ 	.word	0xffffffff


	//   ....[4]....
        /*0164*/ 	.word	0xffffffff


	//   ....[5]....
        /*0168*/ 	.word	0xffffffff


	//   ....[6]....
        /*016c*/ 	.word	0xffffffff


	//   ....[7]....
        /*0170*/ 	.word	0xffffffff


	//   ....[8]....
        /*0174*/ 	.word	0xffffffff


	//   ....[9]....
        /*0178*/ 	.word	0xffffffff


	//   ....[10]....
        /*017c*/ 	.word	0xffffffff


	//   ....[11]....
        /*0180*/ 	.word	0xffffffff


	//   ....[12]....
        /*0184*/ 	.word	0xffffffff


	//   ....[13]....
        /*0188*/ 	.word	0xffffffff


	//   ....[14]....
        /*018c*/ 	.word	0xffffffff


	//   ....[15]....
        /*0190*/ 	.word	0xffffffff


	//   ....[16]....
        /*0194*/ 	.word	0xffffffff


	//   ....[17]....
        /*0198*/ 	.word	0xffffffff


	//   ....[18]....
        /*019c*/ 	.word	0xffffffff


	//   ....[19]....
        /*01a0*/ 	.word	0xffffffff


	//   ....[20]....
        /*01a4*/ 	.word	0xffffffff


	//   ....[21]....
        /*01a8*/ 	.word	0xffffffff


	//   ....[22]....
        /*01ac*/ 	.word	0xffffffff


	//   ....[23]....
        /*01b0*/ 	.word	0xffffffff


	//   ....[24]....
        /*01b4*/ 	.word	0xffffffff


	//   ....[25]....
        /*01b8*/ 	.word	0xffffffff


	//   ....[26]....
        /*01bc*/ 	.word	0xffffffff


	//   ....[27]....
        /*01c0*/ 	.word	0xffffffff


	//   ....[28]....
        /*01c4*/ 	.word	0xffffffff


	//   ....[29]....
        /*01c8*/ 	.word	0xffffffff


	//   ....[30]....
        /*01cc*/ 	.word	0xffffffff


	//   ....[31]....
        /*01d0*/ 	.word	0xffffffff


	//   ....[32]....
        /*01d4*/ 	.word	0xffffffff


	//   ....[33]....
        /*01d8*/ 	.word	0xffffffff


	//   ....[34]....
        /*01dc*/ 	.word	0xffffffff


	//   ....[35]....
        /*01e0*/ 	.word	0xffffffff


	//   ....[36]....
        /*01e4*/ 	.word	0xffffffff


	//   ....[37]....
        /*01e8*/ 	.word	0xffffffff


	//   ....[38]....
        /*01ec*/ 	.word	0xffffffff


	//   ....[39]....
        /*01f0*/ 	.word	0xffffffff


	//   ....[40]....
        /*01f4*/ 	.word	0xffffffff


	//   ....[41]....
        /*01f8*/ 	.word	0xffffffff


	//   ....[42]....
        /*01fc*/ 	.word	0xffffffff


	//   ....[43]....
        /*0200*/ 	.word	0xffffffff


	//   ....[44]....
        /*0204*/ 	.word	0xffffffff


	//   ....[45]....
        /*0208*/ 	.word	0xffffffff


	//   ....[46]....
        /*020c*/ 	.word	0xffffffff


	//   ....[47]....
        /*0210*/ 	.word	0xffffffff


	//   ....[48]....
        /*0214*/ 	.word	0xffffffff


	//   ....[49]....
        /*0218*/ 	.word	0xffffffff


	//   ....[50]....
        /*021c*/ 	.word	0xffffffff


	//   ....[51]....
        /*0220*/ 	.word	0xffffffff


	//   ....[52]....
        /*0224*/ 	.word	0xffffffff


	//   ....[53]....
        /*0228*/ 	.word	0xffffffff


	//   ....[54]....
        /*022c*/ 	.word	0xffffffff


	//   ....[55]....
        /*0230*/ 	.word	0xffffffff


	//   ....[56]....
        /*0234*/ 	.word	0xffffffff


	//   ....[57]....
        /*0238*/ 	.word	0xffffffff


	//   ....[58]....
        /*023c*/ 	.word	0xffffffff


	//   ....[59]....
        /*0240*/ 	.word	0xffffffff


	//   ....[60]....
        /*0244*/ 	.word	0xffffffff


	//   ....[61]....
        /*0248*/ 	.word	0xffffffff


	//   ....[62]....
        /*024c*/ 	.word	0xffffffff


	//   ....[63]....
        /*0250*/ 	.word	0x0500000f


	//   ....[64]....
        /*0254*/ 	.word	0x0500000f


	//   ....[65]....
        /*0258*/ 	.word	0x0500000f


	//   ....[66]....
        /*025c*/ 	.word	0x0500000f


	//   ....[67]....
        /*0260*/ 	.word	0x0500000f


	//   ....[68]....
        /*0264*/ 	.word	0x0500000f


	//   ....[69]....
        /*0268*/ 	.word	0x0500000f


	//   ....[70]....
        /*026c*/ 	.word	0x0500000f


	//   ....[71]....
        /*0270*/ 	.word	0x0500000f


	//   ....[72]....
        /*0274*/ 	.word	0x0500000f


	//   ....[73]....
        /*0278*/ 	.word	0x0500000f


	//   ....[74]....
        /*027c*/ 	.word	0x0500000f


	//   ....[75]....
        /*0280*/ 	.word	0x0500000f


	//   ....[76]....
        /*0284*/ 	.word	0x0500000f


	//   ....[77]....
        /*0288*/ 	.word	0x0500000f


	//   ....[78]....
        /*028c*/ 	.word	0x0500000f


	//   ....[79]....
        /*0290*/ 	.word	0x0500000f


	//   ....[80]....
        /*0294*/ 	.word	0x0500000f


	//----- nvinfo : EIATTR_COOP_GROUP_INSTR_OFFSETS
	.align		4
.L_524:
        /*0298*/ 	.byte	0x04, 0x28
        /*029a*/ 	.short	(.L_526 - .L_525)


	//   ....[0]....
.L_525:
        /*029c*/ 	.word	0x00000070


	//   ....[1]....
        /*02a0*/ 	.word	0x00000140


	//   ....[2]....
        /*02a4*/ 	.word	0x00000190


	//   ....[3]....
        /*02a8*/ 	.word	0x000003a0


	//   ....[4]....
        /*02ac*/ 	.word	0x00000500


	//   ....[5]....
        /*02b0*/ 	.word	0x00000620


	//   ....[6]....
        /*02b4*/ 	.word	0x00000780


	//   ....[7]....
        /*02b8*/ 	.word	0x000014c0


	//   ....[8]....
        /*02bc*/ 	.word	0x00003420


	//   ....[9]....
        /*02c0*/ 	.word	0x00004550


	//   ....[10]....
        /*02c4*/ 	.word	0x000053e0


	//   ....[11]....
        /*02c8*/ 	.word	0x000053f0


	//   ....[12]....
        /*02cc*/ 	.word	0x00005b60


	//   ....[13]....
        /*02d0*/ 	.word	0x00005c00


	//   ....[14]....
        /*02d4*/ 	.word	0x00006050


	//   ....[15]....
        /*02d8*/ 	.word	0x000060c0


	//   ....[16]....
        /*02dc*/ 	.word	0x00006b90


	//   ....[17]....
        /*02e0*/ 	.word	0x00007580


	//   ....[18]....
        /*02e4*/ 	.word	0x00008390


	//   ....[19]....
        /*02e8*/ 	.word	0x00008960


	//   ....[20]....
        /*02ec*/ 	.word	0x00008ab0


	//   ....[21]....
        /*02f0*/ 	.word	0x00008c00


	//   ....[22]....
        /*02f4*/ 	.word	0x00008fe0


	//   ....[23]....
        /*02f8*/ 	.word	0x00009060


	//   ....[24]....
        /*02fc*/ 	.word	0x0000a1e0


	//   ....[25]....
        /*0300*/ 	.word	0x0000aa70


	//   ....[26]....
        /*0304*/ 	.word	0x0000bc40


	//   ....[27]....
        /*0308*/ 	.word	0x0000bd00


	//   ....[28]....
        /*030c*/ 	.word	0x0000c000


	//   ....[29]....
        /*0310*/ 	.word	0x0000c1d0


	//   ....[30]....
        /*0314*/ 	.word	0x0000d150


	//   ....[31]....
        /*0318*/ 	.word	0x0000d190


	//   ....[32]....
        /*031c*/ 	.word	0x0000d1e0


	//   ....[33]....
        /*0320*/ 	.word	0x0000d200


	//   ....[34]....
        /*0324*/ 	.word	0x0000d220


	//   ....[35]....
        /*0328*/ 	.word	0x0000dce0


	//   ....[36]....
        /*032c*/ 	.word	0x0000e210


	//   ....[37]....
        /*0330*/ 	.word	0x0000e240


	//   ....[38]....
        /*0334*/ 	.word	0x0000e260


	//   ....[39]....
        /*0338*/ 	.word	0x0000e270


	//   ....[40]....
        /*033c*/ 	.word	0x0000e710


	//   ....[41]....
        /*0340*/ 	.word	0x0000e740


	//   ....[42]....
        /*0344*/ 	.word	0x0000f3b0


	//   ....[43]....
        /*0348*/ 	.word	0x0000f3d0


	//   ....[44]....
        /*034c*/ 	.word	0x00010460


	//   ....[45]....
        /*0350*/ 	.word	0x00011010


	//   ....[46]....
        /*0354*/ 	.word	0x00011980


	//   ....[47]....
        /*0358*/ 	.word	0x00011a20


	//   ....[48]....
        /*035c*/ 	.word	0x00011a70


	//   ....[49]....
        /*0360*/ 	.word	0x00011aa0


	//   ....[50]....
        /*0364*/ 	.word	0x00011ad0


	//   ....[51]....
        /*0368*/ 	.word	0x00011b20


	//   ....[52]....
        /*036c*/ 	.word	0x00011b50


	//   ....[53]....
        /*0370*/ 	.word	0x00011b60


	//   ....[54]....
        /*0374*/ 	.word	0x000124d0


	//   ....[55]....
        /*0378*/ 	.word	0x000124f0


	//   ....[56]....
        /*037c*/ 	.word	0x00012510


	//   ....[57]....
        /*0380*/ 	.word	0x00012630


	//   ....[58]....
        /*0384*/ 	.word	0x000127e0


	//   ....[59]....
        /*0388*/ 	.word	0x00012810


	//   ....[60]....
        /*038c*/ 	.word	0x00012960


	//   ....[61]....
        /*0390*/ 	.word	0x00012970


	//   ....[62]....
        /*0394*/ 	.word	0x00015a30


	//   ....[63]....
        /*0398*/ 	.word	0x00015f90


	//   ....[64]....
        /*039c*/ 	.word	0x00016110


	//   ....[65]....
        /*03a0*/ 	.word	0x00016180


	//   ....[66]....
        /*03a4*/ 	.word	0x00016290


	//   ....[67]....
        /*03a8*/ 	.word	0x00016340


	//   ....[68]....
        /*03ac*/ 	.word	0x00016430


	//   ....[69]....
        /*03b0*/ 	.word	0x00016490


	//   ....[70]....
        /*03b4*/ 	.word	0x00016580


	//   ....[71]....
        /*03b8*/ 	.word	0x000165d0


	//   ....[72]....
        /*03bc*/ 	.word	0x00016660


	//   ....[73]....
        /*03c0*/ 	.word	0x00016780


	//   ....[74]....
        /*03c4*/ 	.word	0x00016a90


	//   ....[75]....
        /*03c8*/ 	.word	0x00016ae0


	//   ....[76]....
        /*03cc*/ 	.word	0x00016cd0


	//   ....[77]....
        /*03d0*/ 	.word	0x00016d20


	//   ....[78]....
        /*03d4*/ 	.word	0x00016f50


	//   ....[79]....
        /*03d8*/ 	.word	0x00016fa0


	//   ....[80]....
        /*03dc*/ 	.word	0x000173b0


	//----- nvinfo : EIATTR_REG_RECONFIG
	.align		4
.L_526:
        /*03e0*/ 	.byte	0x01, 0x54
	.zero		2


	//----- nvinfo : EIATTR_SYSCALL_OFFSETS
	.align		4
        /*03e4*/ 	.byte	0x04, 0x46
        /*03e6*/ 	.short	(.L_528 - .L_527)


	//   ....[0]....
.L_527:
        /*03e8*/ 	.word	0x000035e0


	//   ....[1]....
        /*03ec*/ 	.word	0x00010c50


	//   ....[2]....
        /*03f0*/ 	.word	0x00010d90


	//   ....[3]....
        /*03f4*/ 	.word	0x00010e80


	//   ....[4]....
        /*03f8*/ 	.word	0x000115a0


	//   ....[5]....
        /*03fc*/ 	.word	0x00011ea0


	//----- nvinfo : EIATTR_MBARRIER_INSTR_OFFSETS
	.align		4
.L_528:
        /*0400*/ 	.byte	0x04, 0x39
        /*0402*/ 	.short	(.L_530 - .L_529)


	//   ....[0]....
.L_529:
        /*0404*/ 	.word	0x00000280
        /*0408*/ 	.word	0x000000ff
        /*040c*/ 	.word	0x00038800
        /*0410*/ 	.short	0x0100
        /*0412*/ 	.byte	0x08
	.zero		1


	//   ....[1]....
        /*0414*/ 	.word	0x00000290
        /*0418*/ 	.word	0x000000ff
        /*041c*/ 	.word	0x00038810
        /*0420*/ 	.short	0x0100
        /*0422*/ 	.byte	0x08
	.zero		1


	//   ....[2]....
        /*0424*/ 	.word	0x000002a0
        /*0428*/ 	.word	0x000000ff
        /*042c*/ 	.word	0x00038820
        /*0430*/ 	.short	0x0100
        /*0432*/ 	.byte	0x08
	.zero		1


	//   ....[3]....
        /*0434*/ 	.word	0x00000350
        /*0438*/ 	.word	0x000000ff
        /*043c*/ 	.word	0x00038830
        /*0440*/ 	.short	0x0100
        /*0442*/ 	.byte	0x06
	.zero		1


	//   ....[4]....
        /*0444*/ 	.word	0x00000360
        /*0448*/ 	.word	0x000000ff
        /*044c*/ 	.word	0x00038840
        /*0450*/ 	.short	0x0100
        /*0452*/ 	.byte	0x06
	.zero		1


	//   ....[5]....
        /*0454*/ 	.word	0x00000370
        /*0458*/ 	.word	0x000000ff
        /*045c*/ 	.word	0x00038838
        /*0460*/ 	.short	0x0100
        /*0462*/ 	.byte	0x06
	.zero		1


	//   ....[6]....
        /*0464*/ 	.word	0x00000380
        /*0468*/ 	.word	0x000000ff
        /*046c*/ 	.word	0x00038848
        /*0470*/ 	.short	0x0100
        /*0472*/ 	.byte	0x06
	.zero		1


	//   ....[7]....
        /*0474*/ 	.word	0x000004b0
        /*0478*/ 	.word	0x000000ff
        /*047c*/ 	.word	0x00038850
        /*0480*/ 	.short	0x0100
        /*0482*/ 	.byte	0x08
	.zero		1


	//   ....[8]....
        /*0484*/ 	.word	0x000004c0
        /*0488*/ 	.word	0x000000ff
        /*048c*/ 	.word	0x00038860
        /*0490*/ 	.short	0x0100
        /*0492*/ 	.byte	0x08
	.zero		1


	//   ....[9]....
        /*0494*/ 	.word	0x000004d0
        /*0498*/ 	.word	0x000000ff
        /*049c*/ 	.word	0x00038858
        /*04a0*/ 	.short	0x0100
        /*04a2*/ 	.byte	0x08
	.zero		1


	//   ....[10]....
        /*04a4*/ 	.word	0x000004e0
        /*04a8*/ 	.word	0x000000ff
        /*04ac*/ 	.word	0x00038868
        /*04b0*/ 	.short	0x0100
        /*04b2*/ 	.byte	0x08
	.zero		1


	//   ....[11]....
        /*04b4*/ 	.word	0x000005d0
        /*04b8*/ 	.word	0x000000ff
        /*04bc*/ 	.word	0x00038870
        /*04c0*/ 	.short	0x0100
        /*04c2*/ 	.byte	0x06
	.zero		1


	//   ....[12]....
        /*04c4*/ 	.word	0x000005e0
        /*04c8*/ 	.word	0x000000ff
        /*04cc*/ 	.word	0x00038880
        /*04d0*/ 	.short	0x0100
        /*04d2*/ 	.byte	0x06
	.zero		1


	//   ....[13]....
        /*04d4*/ 	.word	0x000005f0
        /*04d8*/ 	.word	0x000000ff
        /*04dc*/ 	.word	0x00038878
        /*04e0*/ 	.short	0x0100
        /*04e2*/ 	.byte	0x06
	.zero		1


	//   ....[14]....
        /*04e4*/ 	.word	0x00000600
        /*04e8*/ 	.word	0x000000ff
        /*04ec*/ 	.word	0x00038888
        /*04f0*/ 	.short	0x0100
        /*04f2*/ 	.byte	0x06
	.zero		1


	//   ....[15]....
        /*04f4*/ 	.word	0x00000730
        /*04f8*/ 	.word	0x000000ff
        /*04fc*/ 	.word	0x00038890
        /*0500*/ 	.short	0x0100
        /*0502*/ 	.byte	0x08
	.zero		1


	//   ....[16]....
        /*0504*/ 	.word	0x00000740
        /*0508*/ 	.word	0x000000ff
        /*050c*/ 	.word	0x000388a0
        /*0510*/ 	.short	0x0100
        /*0512*/ 	.byte	0x08
	.zero		1


	//   ....[17]....
        /*0514*/ 	.word	0x00000750
        /*0518*/ 	.word	0x000000ff
        /*051c*/ 	.word	0x00038898
        /*0520*/ 	.short	0x0100
        /*0522*/ 	.byte	0x08
	.zero		1


	//   ....[18]....
        /*0524*/ 	.word	0x00000760
        /*0528*/ 	.word	0x000000ff
        /*052c*/ 	.word	0x000388a8
        /*0530*/ 	.short	0x0100
        /*0532*/ 	.byte	0x08
	.zero		1


	//   ....[19]....
        /*0534*/ 	.word	0x00000890
        /*0538*/ 	.word	0x000000ff
        /*053c*/ 	.word	0x000388b0
        /*0540*/ 	.short	0x0100
        /*0542*/ 	.byte	0x08
	.zero		1


	//   ....[20]....
        /*0544*/ 	.word	0x000008a0
        /*0548*/ 	.word	0x000000ff
        /*054c*/ 	.word	0x000388c0
        /*0550*/ 	.short	0x0100
        /*0552*/ 	.byte	0x08
	.zero		1


	//   ....[21]....
        /*0554*/ 	.word	0x000008b0
        /*0558*/ 	.word	0x000000ff
        /*055c*/ 	.word	0x000388b8
        /*0560*/ 	.short	0x0100
        /*0562*/ 	.byte	0x08
	.zero		1


	//   ....[22]....
        /*0564*/ 	.word	0x000008c0
        /*0568*/ 	.word	0x000000ff
        /*056c*/ 	.word	0x000388c8
        /*0570*/ 	.short	0x0100
        /*0572*/ 	.byte	0x08
	.zero		1


	//   ....[23]....
        /*0574*/ 	.word	0x00001860
        /*0578*/ 	.word	0x00000008
        /*057c*/ 	.word	0x00000000
        /*0580*/ 	.short	0x0101
        /*0582*/ 	.byte	0x3f
	.zero		1


	//   ....[24]....
        /*0584*/ 	.word	0x00002300
        /*0588*/ 	.word	0x00000004
        /*058c*/ 	.word	0x00000000
        /*0590*/ 	.short	0x0101
        /*0592*/ 	.byte	0x3f
	.zero		1


	//   ....[25]....
        /*0594*/ 	.word	0x00003610
        /*0598*/ 	.word	0x000000c3
        /*059c*/ 	.word	0x00038800
        /*05a0*/ 	.short	0x010a
        /*05a2*/ 	.byte	0x3f
	.zero		1


	//   ....[26]....
        /*05a4*/ 	.word	0x000037c0
        /*05a8*/ 	.word	0x000000c3
        /*05ac*/ 	.word	0x00038830
        /*05b0*/ 	.short	0x010a
        /*05b2*/ 	.byte	0x3f
	.zero		1


	//   ....[27]....
        /*05b4*/ 	.word	0x00003800
        /*05b8*/ 	.word	0x000000c3
        /*05bc*/ 	.word	0x00038830
        /*05c0*/ 	.short	0x010a
        /*05c2*/ 	.byte	0x3f
	.zero		1


	//   ....[28]....
        /*05c4*/ 	.word	0x00003c10
        /*05c8*/ 	.word	0x000000c3
        /*05cc*/ 	.word	0x00038810
        /*05d0*/ 	.short	0x010a
        /*05d2*/ 	.byte	0x3f
	.zero		1


	//   ....[29]....
        /*05d4*/ 	.word	0x00003c50
        /*05d8*/ 	.word	0x000000c3
        /*05dc*/ 	.word	0x00038850
        /*05e0*/ 	.short	0x010a
        /*05e2*/ 	.byte	0x3f
	.zero		1


	//   ....[30]....
        /*05e4*/ 	.word	0x00003d10
        /*05e8*/ 	.word	0x000000c3
        /*05ec*/ 	.word	0x00038850
        /*05f0*/ 	.short	0x010a
        /*05f2*/ 	.byte	0x3f
	.zero		1


	//   ....[31]....
        /*05f4*/ 	.word	0x00006520
        /*05f8*/ 	.word	0x00000018
        /*05fc*/ 	.word	0x00000000
        /*0600*/ 	.short	0x0101
        /*0602*/ 	.byte	0x3f
	.zero		1


	//   ....[32]....
        /*0604*/ 	.word	0x00006bb0
        /*0608*/ 	.word	0x00000015
        /*060c*/ 	.word	0x00000000
        /*0610*/ 	.short	0x0101
        /*0612*/ 	.byte	0x3f
	.zero		1


	//   ....[33]....
        /*0614*/ 	.word	0x00006cf0
        /*0618*/ 	.word	0x000000c5
        /*061c*/ 	.word	0x00038830
        /*0620*/ 	.short	0x010a
        /*0622*/ 	.byte	0x3f
	.zero		1


	//   ....[34]....
        /*0624*/ 	.word	0x00006d40
        /*0628*/ 	.word	0x000000c5
        /*062c*/ 	.word	0x00038830
        /*0630*/ 	.short	0x010a
        /*0632*/ 	.byte	0x3f
	.zero		1


	//   ....[35]....
        /*0634*/ 	.word	0x00007070
        /*0638*/ 	.word	0x000000c5
        /*063c*/ 	.word	0x00038850
        /*0640*/ 	.short	0x010a
        /*0642*/ 	.byte	0x3f
	.zero		1


	//   ....[36]....
        /*0644*/ 	.word	0x000070b0
        /*0648*/ 	.word	0x000000c5
        /*064c*/ 	.word	0x00038850
        /*0650*/ 	.short	0x010a
        /*0652*/ 	.byte	0x3f
	.zero		1


	//   ....[37]....
        /*0654*/ 	.word	0x00009280
        /*0658*/ 	.word	0x00000099
        /*065c*/ 	.word	0x00000000
        /*0660*/ 	.short	0x0101
        /*0662*/ 	.byte	0x3f
	.zero		1


	//   ....[38]....
        /*0664*/ 	.word	0x0000a200
        /*0668*/ 	.word	0x000000c5
        /*066c*/ 	.word	0x00000000
        /*0670*/ 	.short	0x0101
        /*0672*/ 	.byte	0x3f
	.zero		1


	//   ....[39]....
        /*0674*/ 	.word	0x0000a350
        /*0678*/ 	.word	0x000000ba
        /*067c*/ 	.word	0x00038830
        /*0680*/ 	.short	0x010a
        /*0682*/ 	.byte	0x3f
	.zero		1


	//   ....[40]....
        /*0684*/ 	.word	0x0000a3a0
        /*0688*/ 	.word	0x000000ba
        /*068c*/ 	.word	0x00038830
        /*0690*/ 	.short	0x010a
        /*0692*/ 	.byte	0x3f
	.zero		1


	//   ....[41]....
        /*0694*/ 	.word	0x0000a5d0
        /*0698*/ 	.word	0x000000ba
        /*069c*/ 	.word	0x00038850
        /*06a0*/ 	.short	0x010a
        /*06a2*/ 	.byte	0x3f
	.zero		1


	//   ....[42]....
        /*06a4*/ 	.word	0x0000a610
        /*06a8*/ 	.word	0x000000ba
        /*06ac*/ 	.word	0x00038850
        /*06b0*/ 	.short	0x010a
        /*06b2*/ 	.byte	0x3f
	.zero		1


	//   ....[43]....
        /*06b4*/ 	.word	0x0000c530
        /*06b8*/ 	.word	0x00000098
        /*06bc*/ 	.word	0x00000000
        /*06c0*/ 	.short	0x0101
        /*06c2*/ 	.byte	0x3f
	.zero		1


	//   ....[44]....
        /*06c4*/ 	.word	0x0000d170
        /*06c8*/ 	.word	0x000000ba
        /*06cc*/ 	.word	0x00000000
        /*06d0*/ 	.short	0x0101
        /*06d2*/ 	.byte	0x3f
	.zero		1


	//   ....[45]....
        /*06d4*/ 	.word	0x0000dd00
        /*06d8*/ 	.word	0x000000ff
        /*06dc*/ 	.word	0x00000000
        /*06e0*/ 	.short	0x0101
        /*06e2*/ 	.byte	0x04
	.zero		1


	//   ....[46]....
        /*06e4*/ 	.word	0x00011260
        /*06e8*/ 	.word	0x000000ff
        /*06ec*/ 	.word	0x00038840
        /*06f0*/ 	.short	0x010a
        /*06f2*/ 	.byte	0x26
	.zero		1


	//   ....[47]....
        /*06f4*/ 	.word	0x00011cb0
        /*06f8*/ 	.word	0x000000ff
        /*06fc*/ 	.word	0x00038800
        /*0700*/ 	.short	0x0107
        /*0702*/ 	.byte	0x26
	.zero		1


	//   ....[48]....
        /*0704*/ 	.word	0x00011d30
        /*0708*/ 	.word	0x000000ff
        /*070c*/ 	.word	0x00038800
        /*0710*/ 	.short	0x0101
        /*0712*/ 	.byte	0x26
	.zero		1


	//   ....[49]....
        /*0714*/ 	.word	0x00012c00
        /*0718*/ 	.word	0x000000ff
        /*071c*/ 	.word	0x00038810
        /*0720*/ 	.short	0x0107
        /*0722*/ 	.byte	0x26
	.zero		1


	//   ....[50]....
        /*0724*/ 	.word	0x00012c60
        /*0728*/ 	.word	0x000000ff
        /*072c*/ 	.word	0x00038810
        /*0730*/ 	.short	0x0101
        /*0732*/ 	.byte	0x26
	.zero		1


	//   ....[51]....
        /*0734*/ 	.word	0x00012c70
        /*0738*/ 	.word	0x000000ff
        /*073c*/ 	.word	0x00038820
        /*0740*/ 	.short	0x010a
        /*0742*/ 	.byte	0x26
	.zero		1


	//   ....[52]....
        /*0744*/ 	.word	0x00012cd0
        /*0748*/ 	.word	0x000000ff
        /*074c*/ 	.word	0x00038860
        /*0750*/ 	.short	0x010a
        /*0752*/ 	.byte	0x26
	.zero		1


	//   ....[53]....
        /*0754*/ 	.word	0x00013890
        /*0758*/ 	.word	0x000000ff
        /*075c*/ 	.word	0x00038848
        /*0760*/ 	.short	0x010a
        /*0762*/ 	.byte	0x26
	.zero		1


	//   ....[54]....
        /*0764*/ 	.word	0x00013a60
        /*0768*/ 	.word	0x000000ff
        /*076c*/ 	.word	0x00038868
        /*0770*/ 	.short	0x010a
        /*0772*/ 	.byte	0x26
	.zero		1


	//   ....[55]....
        /*0774*/ 	.word	0x00014410
        /*0778*/ 	.word	0x000000ff
        /*077c*/ 	.word	0x00038840
        /*0780*/ 	.short	0x010a
        /*0782*/ 	.byte	0x26
	.zero		1


	//   ....[56]....
        /*0784*/ 	.word	0x000145f0
        /*0788*/ 	.word	0x000000ff
        /*078c*/ 	.word	0x00038860
        /*0790*/ 	.short	0x010a
        /*0792*/ 	.byte	0x26
	.zero		1


	//   ....[57]....
        /*0794*/ 	.word	0x00014fc0
        /*0798*/ 	.word	0x000000ff
        /*079c*/ 	.word	0x00038848
        /*07a0*/ 	.short	0x010a
        /*07a2*/ 	.byte	0x26
	.zero		1


	//   ....[58]....
        /*07a4*/ 	.word	0x000151a0
        /*07a8*/ 	.word	0x000000ff
        /*07ac*/ 	.word	0x00038868
        /*07b0*/ 	.short	0x010a
        /*07b2*/ 	.byte	0x26
	.zero		1


	//   ....[59]....
        /*07b4*/ 	.word	0x000159c0
        /*07b8*/ 	.word	0x00000002
        /*07bc*/ 	.word	0x00038820
        /*07c0*/ 	.short	0x010a
        /*07c2*/ 	.byte	0x3f
	.zero		1


	//   ....[60]....
        /*07c4*/ 	.word	0x00015b60
        /*07c8*/ 	.word	0x00000007
        /*07cc*/ 	.word	0x00000000
        /*07d0*/ 	.short	0x010a
        /*07d2*/ 	.byte	0x3f
	.zero		1


	//   ....[61]....
        /*07d4*/ 	.word	0x00015bd0
        /*07d8*/ 	.word	0x00000005
        /*07dc*/ 	.word	0x00000000
        /*07e0*/ 	.short	0x010a
        /*07e2*/ 	.byte	0x3f
	.zero		1


	//   ....[62]....
        /*07e4*/ 	.word	0x00015c30
        /*07e8*/ 	.word	0x00000005
        /*07ec*/ 	.word	0x00000000
        /*07f0*/ 	.short	0x010a
        /*07f2*/ 	.byte	0x3f
	.zero		1


	//   ....[63]....
        /*07f4*/ 	.word	0x00015c60
        /*07f8*/ 	.word	0x00000003
        /*07fc*/ 	.word	0x00000000
        /*0800*/ 	.short	0x010a
        /*0802*/ 	.byte	0x3f
	.zero		1


	//   ....[64]....
        /*0804*/ 	.word	0x00015cc0
        /*0808*/ 	.word	0x000000c3
        /*080c*/ 	.word	0x00038800
        /*0810*/ 	.short	0x010a
        /*0812*/ 	.byte	0x3f
	.zero		1


	//   ....[65]....
        /*0814*/ 	.word	0x00015d10
        /*0818*/ 	.word	0x000000c3
        /*081c*/ 	.word	0x00038830
        /*0820*/ 	.short	0x010a
        /*0822*/ 	.byte	0x3f
	.zero		1


	//   ....[66]....
        /*0824*/ 	.word	0x00015d60
        /*0828*/ 	.word	0x000000c3
        /*082c*/ 	.word	0x00038810
        /*0830*/ 	.short	0x010a
        /*0832*/ 	.byte	0x3f
	.zero		1


	//   ....[67]....
        /*0834*/ 	.word	0x00015db0
        /*0838*/ 	.word	0x000000c3
        /*083c*/ 	.word	0x00038850
        /*0840*/ 	.short	0x010a
        /*0842*/ 	.byte	0x3f
	.zero		1


	//   ....[68]....
        /*0844*/ 	.word	0x00015e00
        /*0848*/ 	.word	0x000000c5
        /*084c*/ 	.word	0x00038830
        /*0850*/ 	.short	0x010a
        /*0852*/ 	.byte	0x3f
	.zero		1


	//   ....[69]....
        /*0854*/ 	.word	0x00015e50
        /*0858*/ 	.word	0x000000c5
        /*085c*/ 	.word	0x00038850
        /*0860*/ 	.short	0x010a
        /*0862*/ 	.byte	0x3f
	.zero		1


	//   ....[70]....
        /*0864*/ 	.word	0x00015ea0
        /*0868*/ 	.word	0x000000ba
        /*086c*/ 	.word	0x00038830
        /*0870*/ 	.short	0x010a
        /*0872*/ 	.byte	0x3f
	.zero		1


	//   ....[71]....
        /*0874*/ 	.word	0x00015ef0
        /*0878*/ 	.word	0x000000ba
        /*087c*/ 	.word	0x00038850
        /*0880*/ 	.short	0x010a
        /*0882*/ 	.byte	0x3f
	.zero		1


	//   ....[72]....
        /*0884*/ 	.word	0x00016050
        /*0888*/ 	.word	0x00000003
        /*088c*/ 	.word	0x00038840
        /*0890*/ 	.short	0x010a
        /*0892*/ 	.byte	0x3f
	.zero		1


	//   ....[73]....
        /*0894*/ 	.word	0x00016fe0
        /*0898*/ 	.word	0x00000003
        /*089c*/ 	.word	0x00038820
        /*08a0*/ 	.short	0x010a
        /*08a2*/ 	.byte	0x3f
	.zero		1


	//   ....[74]....
        /*08a4*/ 	.word	0x00017040
        /*08a8*/ 	.word	0x00000003
        /*08ac*/ 	.word	0x00038860
        /*08b0*/ 	.short	0x010a
        /*08b2*/ 	.byte	0x3f
	.zero		1


	//   ....[75]....
        /*08b4*/ 	.word	0x000170a0
        /*08b8*/ 	.word	0x00000003
        /*08bc*/ 	.word	0x00038848
        /*08c0*/ 	.short	0x010a
        /*08c2*/ 	.byte	0x3f
	.zero		1


	//   ....[76]....
        /*08c4*/ 	.word	0x00017100
        /*08c8*/ 	.word	0x00000003
        /*08cc*/ 	.word	0x00038868
        /*08d0*/ 	.short	0x010a
        /*08d2*/ 	.byte	0x3f
	.zero		1


	//   ....[77]....
        /*08d4*/ 	.word	0x00017160
        /*08d8*/ 	.word	0x00000003
        /*08dc*/ 	.word	0x00038840
        /*08e0*/ 	.short	0x010a
        /*08e2*/ 	.byte	0x3f
	.zero		1


	//   ....[78]....
        /*08e4*/ 	.word	0x000171c0
        /*08e8*/ 	.word	0x00000003
        /*08ec*/ 	.word	0x00038860
        /*08f0*/ 	.short	0x010a
        /*08f2*/ 	.byte	0x3f
	.zero		1


	//   ....[79]....
        /*08f4*/ 	.word	0x00017220
        /*08f8*/ 	.word	0x00000003
        /*08fc*/ 	.word	0x00038848
        /*0900*/ 	.short	0x010a
        /*0902*/ 	.byte	0x3f
	.zero		1


	//   ....[80]....
        /*0904*/ 	.word	0x00017280
        /*0908*/ 	.word	0x00000003
        /*090c*/ 	.word	0x00038868
        /*0910*/ 	.short	0x010a
        /*0912*/ 	.byte	0x3f
	.zero		1


	//   ....[81]....
        /*0914*/ 	.word	0x000172d0
        /*0918*/ 	.word	0x00000002
        /*091c*/ 	.word	0x00038820
        /*0920*/ 	.short	0x010a
        /*0922*/ 	.byte	0x3f
	.zero		1


	//   ....[82]....
        /*0924*/ 	.word	0x00017470
        /*0928*/ 	.word	0x00000007
        /*092c*/ 	.word	0x00000000
        /*0930*/ 	.short	0x010a
        /*0932*/ 	.byte	0x3f
	.zero		1


	//   ....[83]....
        /*0934*/ 	.word	0x000174c0
        /*0938*/ 	.word	0x00000005
        /*093c*/ 	.word	0x00000000
        /*0940*/ 	.short	0x010a
        /*0942*/ 	.byte	0x3f
	.zero		1


	//   ....[84]....
        /*0944*/ 	.word	0x00017510
        /*0948*/ 	.word	0x00000005
        /*094c*/ 	.word	0x00000000
        /*0950*/ 	.short	0x010a
        /*0952*/ 	.byte	0x3f
	.zero		1


	//----- nvinfo : EIATTR_NUM_MBARRIERS
	.align		4
.L_530:
        /*0954*/ 	.byte	0x03, 0x38
        /*0956*/ 	.short	0x0017


	//----- nvinfo : EIATTR_EXIT_INSTR_OFFSETS
	.align		4
        /*0958*/ 	.byte	0x04, 0x1c
        /*095a*/ 	.short	(.L_532 - .L_531)


	//   ....[0]....
.L_531:
        /*095c*/ 	.word	0x00015cb0


	//----- nvinfo : EIATTR_MAX_THREADS
	.align		4
.L_532:
        /*0960*/ 	.byte	0x04, 0x05
        /*0962*/ 	.short	(.L_534 - .L_533)
.L_533:
        /*0964*/ 	.word	0x00000180
        /*0968*/ 	.word	0x00000001
        /*096c*/ 	.word	0x00000001


	//----- nvinfo : EIATTR_CRS_STACK_SIZE
	.align		4
.L_534:
        /*0970*/ 	.byte	0x04, 0x1e
        /*0972*/ 	.short	(.L_536 - .L_535)
.L_535:
        /*0974*/ 	.word	0x00000000


	//----- nvinfo : EIATTR_CBANK_PARAM_SIZE
	.align		4
.L_536:
        /*0978*/ 	.byte	0x03, 0x19
        /*097a*/ 	.short	0x0b70


	//----- nvinfo : EIATTR_PARAM_CBANK
	.align		4
        /*097c*/ 	.byte	0x04, 0x0a
        /*097e*/ 	.short	(.L_538 - .L_537)
	.align		4
.L_537:
        /*0980*/ 	.word	index@(.nv.constant0._ZN7cutlass13device_kernelIN5flash11enable_sm90INS1_16FlashAttnFwdSm90INS1_25CollectiveMainloopFwdSm90ILi2EN4cute5tupleIJNS5_1CILi1EEES8_S8_EEENS6_IJNS7_ILi64EEESA_SA_EEELi512ENS_6half_tEfNS_4arch4Sm90ELb1ELb0ELb1ELb0ELb0ELb0ELb1ELb0ELb0ELb1ELb1ELb0EEENS1_21CollectiveEpilogueFwdINS6_IJSA_NS7_ILi512EEESA_EEES9_SC_SE_Li256ELb0ELb1ELb1ELb0EEENS1_19SingleTileSchedulerILb0ELb1ELb1ELi64EEEEEEEEEvNT_6ParamsE)
        /*0984*/ 	.short	0x0210
        /*0986*/ 	.short	0x0b70


	//----- nvinfo : EIATTR_SW_WAR
	.align		4
.L_538:
        /*0988*/ 	.byte	0x04, 0x36
        /*098a*/ 	.short	(.L_540 - .L_539)
.L_539:
        /*098c*/ 	.word	0x00000008
.L_540:


//--------------------- .nv.info._ZN7cutlass13device_kernelIN5flash11enable_sm90INS1_16FlashAttnFwdSm90INS1_25CollectiveMainloopFwdSm90ILi2EN4cute5tupleIJNS5_1CILi1EEES8_S8_EEENS6_IJNS7_ILi64EEESA_SA_EEELi512ENS_6half_tEfNS_4arch4Sm90ELb1ELb0ELb1ELb1ELb0ELb0ELb0ELb0ELb0ELb1ELb1ELb0EEENS1_21CollectiveEpilogueFwdINS6_IJSA_NS7_ILi512EEESA_EEES9_SC_SE_Li256ELb1ELb1ELb1ELb0EEENS1_36VarlenDynamicPersistentTileSchedulerILi64ELi64ELi256ELi128ELb1ELb1ELb1ELb1ELb1ELb1EEEEEEEEEvNT_6ParamsE --------------------------
	.section	.nv.info._ZN7cutlass13device_kernelIN5flash11enable_sm90INS1_16FlashAttnFwdSm90INS1_25CollectiveMainloopFwdSm90ILi2EN4cute5tupleIJNS5_1CILi1EEES8_S8_EEENS6_IJNS7_ILi64EEESA_SA_EEELi512ENS_6half_tEfNS_4arch4Sm90ELb1ELb0ELb1ELb1ELb0ELb0ELb0ELb0ELb0ELb1ELb1ELb0EEENS1_21CollectiveEpilogueFwdINS6_IJSA_NS7_ILi512EEESA_EEES9_SC_SE_Li256ELb1ELb1ELb1ELb0EEENS1_36VarlenDynamicPersistentTileSchedulerILi64ELi64ELi256ELi128ELb1ELb1ELb1ELb1ELb1ELb1EEEEEEEEEvNT_6ParamsE,"",@"SHT_CUDA_INFO"
	.sectionflags	@""
	.align	4


	//----- nvinfo : EIATTR_CUDA_API_VERSION
	.align		4
        /*0000*/ 	.byte	0x04, 0x37
        /*0002*/ 	.short	(.L_542 - .L_541)
.L_541:
        /*0004*/ 	.word	0x00000082


	//----- nvinfo : EIATTR_KPARAM_INFO
	.align		4
.L_542:
        /*0008*/ 	.byte	0x04, 0x17
        /*000a*/ 	.short	(.L_544 - .L_543)
.L_543:
        /*000c*/ 	.word	0x00000000
        /*0010*/ 	.short	0x0000
        /*0012*/ 	.short	0x0070
        /*0014*/ 	.byte	0x00, 0xf0, 0x01, 0x2a


	//----- nvinfo : EIATTR_SPARSE_MMA_MASK
	.align		4
.L_544:
        /*0018*/ 	.byte	0x03, 0x50
        /*001a*/ 	.short	0x0000


	//----- nvinfo : EIATTR_MAXREG_COUNT
	.align		4
        /*001c*/ 	.byte	0x03, 0x1b
        /*001e*/ 	.short	0x00a8


	//----- nvinfo : EIATTR_NUM_BARRIERS
	.align		4
        /*0020*/ 	.byte	0x02, 0x4c
        /*0022*/ 	.byte	0x10
	.zero		1


	//----- nvinfo : EIATTR_EXTERNS
	.align		4
        /*0024*/ 	.byte	0x04, 0x0f
        /*0026*/ 	.short	(.L_546 - .L_545)


	//   ....[0]....
	.align		4
.L_545:
        /*0028*/ 	.word	index@(__assertfail)


	//----- nvinfo : EIATTR_ANNOTATIONS
	.align		4
.L_546:
        /*002c*/ 	.byte	0x04, 0x55
        /*002e*/ 	.short	(.L_548 - .L_547)


	//   ....[0]....
.L_547:
        /* <DEDUP_REMOVED lines=72> */


	//----- nvinfo : EIATTR_MERCURY_ISA_VERSION
	.align		4
.L_548:
        /*04a0*/ 	.byte	0x03, 0x5f
        /*04a2*/ 	.short	0x0101


	//----- nvinfo : EIATTR_UNUSED_LOAD_BYTE_OFFSET
	.align		4
        /*04a4*/ 	.byte	0x04, 0x44
        /*04a6*/ 	.short	(.L_550 - .L_549)


	//   ....[0]....
.L_549:
        /*04a8*/ 	.word	0x00000a10
        /*04ac*/ 	.word	0x0000fff0


	//   ....[1]....
        /*04b0*/ 	.word	0x0000aa00
        /*04b4*/ 	.word	0x0000fff0


	//----- nvinfo : EIATTR_INT_WARP_WIDE_INSTR_OFFSETS
	.align		4
.L_550:
        /*04b8*/ 	.byte	0x04, 0x31
        /*04ba*/ 	.short	(.L_552 - .L_551)


	//   ....[0]....
.L_551:
        /*04bc*/ 	.word	0x00000130


	//   ....[1]....
        /*04c0*/ 	.word	0x00000170


	//   ....[2]....
        /*04c4*/ 	.word	0x000001e0


	//   ....[3]....
        /*04c8*/ 	.word	0x00010e90


	//   ....[4]....
        /*04cc*/ 	.word	0x00010f20


	//   ....[5]....
        /*04d0*/ 	.word	0x00015850


	//   ....[6]....
        /*04d4*/ 	.word	0x000158e0


	//----- nvinfo : EIATTR_COOP_GROUP_MASK_REGIDS
	.align		4
.L_552:
        /*04d8*/ 	.byte	0x04, 0x29
        /*04da*/ 	.short	(.L_554 - .L_553)


	//   ....[0]....
.L_553:
        /*04dc*/ 	.word	0xffffffff


	//   ....[1]....
        /*04e0*/ 	.word	0xffffffff


	//   ....[2]....
        /*04e4*/ 	.word	0xffffffff


	//   ....[3]....
        /*04e8*/ 	.word	0xffffffff


	//   ....[4]....
        /*04ec*/ 	.word	0xffffffff


	//   ....[5]....
        /*04f0*/ 	.word	0xffffffff


	//   ....[6]....
        /*04f4*/ 	.word	0xffffffff


	//   ....[7]....
        /*04f8*/ 	.word	0xffffffff


	//   ....[8]....
        /*04fc*/ 	.word	0xffffffff


	//   ....[9]....
        /*0500*/ 	.word	0xffffffff


	//   ....[10]....
        /*0504*/ 	.word	0xffffffff


	//   ....[11]....
        /*0508*/ 	.word	0xffffffff


	//   ....[12]....
        /*050c*/ 	.word	0xffffffff


	//   ....[13]....
        /*0510*/ 	.word	0xffffffff


	//   ....[14]....
        /*0514*/ 	.word	0xffffffff


	//   ....[15]....
        /*0518*/ 	.word	0xffffffff


	//   ....[16]....
        /*051c*/ 	.word	0xffffffff


	//   ....[17]....
        /*0520*/ 	.word	0xffffffff


	//   ....[18]....
        /*0524*/ 	.word	0xffffffff


	//   ....[19]....
        /*0528*/ 	.word	0xffffffff


	//   ....[20]....
        /*052c*/ 	.word	0xffffffff


	//   ....[21]....
        /*0530*/ 	.word	0xffffffff


	//   ....[22]....
        /*0534*/ 	.word	0xffffffff


	//   ....[23]....
        /*0538*/ 	.word	0xffffffff


	//   ....[24]....
        /*053c*/ 	.word	0xffffffff


	//   ....[25]....
        /*0540*/ 	.word	0xffffffff


	//   ....[26]....
        /*0544*/ 	.word	0xffffffff


	//   ....[27]....
        /*0548*/ 	.word	0xffffffff


	//   ....[28]....
        /*054c*/ 	.word	0xffffffff


	//   ....[29]....
        /*0550*/ 	.word	0xffffffff


	//   ....[30]....
        /*0554*/ 	.word	0xffffffff


	//   ....[31]....
        /*0558*/ 	.word	0xffffffff


	//   ....[32]....
        /*055c*/ 	.word	0xffffffff


	//   ....[33]....
        /*0560*/ 	.word	0xffffffff


	//   ....[34]....
        /*0564*/ 	.word	0xffffffff


	//   ....[35]....
        /*0568*/ 	.word	0xffffffff


	//   ....[36]....
        /*056c*/ 	.word	0xffffffff


	//   ....[37]....
        /*0570*/ 	.word	0xffffffff


	//   ....[38]....
        /*0574*/ 	.word	0xffffffff


	//   ....[39]....
        /*0578*/ 	.word	0xffffffff


	//   ....[40]....
        /*057c*/ 	.word	0xffffffff


	//   ....[41]....
        /*0580*/ 	.word	0xffffffff


	//   ....[42]....
        /*0584*/ 	.word	0xffffffff


	//   ....[43]....
        /*0588*/ 	.word	0xffffffff


	//   ....[44]....
        /*058c*/ 	.word	0xffffffff


	//   ....[45]....
        /*0590*/ 	.word	0xffffffff


	//   ....[46]....
        /*0594*/ 	.word	0xffffffff


	//   ....[47]....
        /*0598*/ 	.word	0xffffffff


	//   ....[48]....
        /*059c*/ 	.word	0xffffffff


	//   ....[49]....
        /*05a0*/ 	.word	0xffffffff


	//   ....[50]....
        /*05a4*/ 	.word	0xffffffff


	//   ....[51]....
        /*05a8*/ 	.word	0xffffffff


	//   ....[52]....
        /*05ac*/ 	.word	0xffffffff


	//   ....[53]....
        /*05b0*/ 	.word	0xffffffff


	//   ....[54]....
        /*05b4*/ 	.word	0xffffffff


	//   ....[55]....
        /*05b8*/ 	.word	0xffffffff


	//   ....[56]....
        /*05bc*/ 	.word	0xffffffff


	//   ....[57]....
        /*05c0*/ 	.word	0xffffffff


	//   ....[58]....
        /*05c4*/ 	.word	0xffffffff


	//   ....[59]....
        /*05c8*/ 	.word	0xffffffff


	//   ....[60]....
        /*05cc*/ 	.word	0xffffffff


	//   ....[61]....
        /*05d0*/ 	.word	0xffffffff


	//   ....[62]....
        /*05d4*/ 	.word	0xffffffff


	//   ....[63]....
        /*05d8*/ 	.word	0xffffffff


	//   ....[64]....
        /*05dc*/ 	.word	0xffffffff


	//   ....[65]....
        /*05e0*/ 	.word	0xffffffff


	//   ....[66]....
        /*05e4*/ 	.word	0xffffffff


	//   ....[67]....
        /*05e8*/ 	.word	0xffffffff


	//   ....[68]....
        /*05ec*/ 	.word	0xffffffff


	//   ....[69]....
        /*05f0*/ 	.word	0xffffffff


	//   ....[70]....
        /*05f4*/ 	.word	0xffffffff


	//   ....[71]....
        /*05f8*/ 	.word	0xffffffff


	//   ....[72]....
        /*05fc*/ 	.word	0xffffffff


	//   ....[73]....
        /*0600*/ 	.word	0xffffffff


	//   ....[74]....
        /*0604*/ 	.word	0xffffffff


	//   ....[75]....
        /*0608*/ 	.word	0xffffffff


	//   ....[76]....
        /*060c*/ 	.word	0xffffffff


	//   ....[77]....
        /*0610*/ 	.word	0xffffffff


	//   ....[78]....
        /*0614*/ 	.word	0xffffffff


	//   ....[79]....
        /*0618*/ 	.word	0xffffffff


	//   ....[80]....
        /*061c*/ 	.word	0xffffffff


	//   ....[81]....
        /*0620*/ 	.word	0xffffffff


	//   ....[82]....
        /*0624*/ 	.word	0xffffffff


	//   ....[83]....
        /*0628*/ 	.word	0xffffffff


	//   ....[84]....
        /*062c*/ 	.word	0xffffffff


	//   ....[85]....
        /*0630*/ 	.word	0xffffffff


	//   ....[86]....
        /*0634*/ 	.word	0xffffffff


	//   ....[87]....
        /*0638*/ 	.word	0xffffffff


	//   ....[88]....
        /*063c*/ 	.word	0xffffffff


	//   ....[89]....
        /*0640*/ 	.word	0xffffffff


	//   ....[90]....
        /*0644*/ 	.word	0xffffffff


	//   ....[91]....
        /*0648*/ 	.word	0xffffffff


	//   ....[92]....
        /*064c*/ 	.word	0xffffffff


	//   ....[93]....
        /*0650*/ 	.word	0xffffffff


	//   ....[94]....
        /*0654*/ 	.word	0x0500000f


	//   ....[95]....
        /*0658*/ 	.word	0x0500000f


	//   ....[96]....
        /*065c*/ 	.word	0x0500000f


	//   ....[97]....
        /*0660*/ 	.word	0x0500000f


	//   ....[98]....
        /*0664*/ 	.word	0x0500000f


	//   ....[99]....
        /*0668*/ 	.word	0x0500000f


	//   ....[100]....
        /*066c*/ 	.word	0x0500000f


	//   ....[101]....
        /*0670*/ 	.word	0x0500000f


	//   ....[102]....
        /*0674*/ 	.word	0x0500000f


	//   ....[103]....
        /*0678*/ 	.word	0x0500000f


	//   ....[104]....
        /*067c*/ 	.word	0x0500000f


	//   ....[105]....
        /*0680*/ 	.word	0x0500000f


	//   ....[106]....
        /*0684*/ 	.word	0x0500000f


	//   ....[107]....
        /*0688*/ 	.word	0x0500000f


	//   ....[108]....
        /*068c*/ 	.word	0x0500000f


	//   ....[109]....
        /*0690*/ 	.word	0x0500000f


	//   ....[110]....
        /*0694*/ 	.word	0x0500000f


	//   ....[111]....
        /*0698*/ 	.word	0x0500000f


	//   ....[112]....
        /*069c*/ 	.word	0x0500000f


	//   ....[113]....
        /*06a0*/ 	.word	0x0500000f


	//   ....[114]....
        /*06a4*/ 	.word	0x0500000f


	//   ....[115]....
        /*06a8*/ 	.word	0x0500000f


	//   ....[116]....
        /*06ac*/ 	.word	0x0500000f


	//   ....[117]....
        /*06b0*/ 	.word	0x0500000f


	//   ....[118]....
        /*06b4*/ 	.word	0x0500000f


	//   ....[119]....
        /*06b8*/ 	.word	0x0500000f


	//   ....[120]....
        /*06bc*/ 	.word	0x0500000f


	//   ....[121]....
        /*06c0*/ 	.word	0x0500000f


	//----- nvinfo : EIATTR_COOP_GROUP_INSTR_OFFSETS
	.align		4
.L_554:
        /*06c4*/ 	.byte	0x04, 0x28
        /*06c6*/ 	.short	(.L_556 - .L_555)


	//   ....[0]....
.L_555:
        /*06c8*/ 	.word	0x00000060


	//   ....[1]....
        /*06cc*/ 	.word	0x00000140


	//   ....[2]....
        /*06d0*/ 	.word	0x00000190


	//   ....[3]....
        /*06d4*/ 	.word	0x00000380


	//   ....[4]....
        /*06d8*/ 	.word	0x000004e0


	//   ....[5]....
        /*06dc*/ 	.word	0x00000600


	//   ....[6]....
        /*06e0*/ 	.word	0x00000760


	//   ....[7]....
        /*06e4*/ 	.word	0x00002170


	//   ....[8]....
        /*06e8*/ 	.word	0x00004220


	//   ....[9]....
        /*06ec*/ 	.word	0x00004860


	//   ....[10]....
        /*06f0*/ 	.word	0x00004890


	//   ....[11]....
        /*06f4*/ 	.word	0x00004ff0


	//   ....[12]....
        /*06f8*/ 	.word	0x00005090


	//   ....[13]....
        /*06fc*/ 	.word	0x00005500


	//   ....[14]....
        /*0700*/ 	.word	0x00005560


	//   ....[15]....
        /*0704*/ 	.word	0x00005f00


	//   ....[16]....
        /*0708*/ 	.word	0x000061f0


	//   ....[17]....
        /*070c*/ 	.word	0x00006210


	//   ....[18]....
        /*0710*/ 	.word	0x00006b40


	//   ....[19]....
        /*0714*/ 	.word	0x00006c00


	//   ....[20]....
        /*0718*/ 	.word	0x000073b0


	//   ....[21]....
        /*071c*/ 	.word	0x00007520


	//   ....[22]....
        /*0720*/ 	.word	0x000081d0


	//   ....[23]....
        /*0724*/ 	.word	0x00008850


	//   ....[24]....
        /*0728*/ 	.word	0x00008880


	//   ....[25]....
        /*072c*/ 	.word	0x000091b0


	//   ....[26]....
        /*0730*/ 	.word	0x00009230


	//   ....[27]....
        /*0734*/ 	.word	0x00009eb0


	//   ....[28]....
        /*0738*/ 	.word	0x00009f00


	//   ....[29]....
        /*073c*/ 	.word	0x00009f70


	//   ....[30]....
        /*0740*/ 	.word	0x00009fa0


	//   ....[31]....
        /*0744*/ 	.word	0x00009fd0


	//   ....[32]....
        /*0748*/ 	.word	0x0000b7e0


	//   ....[33]....
        /*074c*/ 	.word	0x0000bbd0


	//   ....[34]....
        /*0750*/ 	.word	0x0000bbe0


	//   ....[35]....
        /*0754*/ 	.word	0x0000bbf0


	//   ....[36]....
        /*0758*/ 	.word	0x0000bc20


	//   ....[37]....
        /*075c*/ 	.word	0x0000c840


	//   ....[38]....
        /*0760*/ 	.word	0x0000c860


	//   ....[39]....
        /*0764*/ 	.word	0x0000cb10


	//   ....[40]....
        /*0768*/ 	.word	0x0000cb30


	//   ....[41]....
        /*076c*/ 	.word	0x0000d250


	//   ....[42]....
        /*0770*/ 	.word	0x0000d260


	//   ....[43]....
        /*0774*/ 	.word	0x0000dab0


	//   ....[44]....
        /*0778*/ 	.word	0x0000dad0


	//   ....[45]....
        /*077c*/ 	.word	0x0000ee40


	//   ....[46]....
        /*0780*/ 	.word	0x0000ee80


	//   ....[47]....
        /*0784*/ 	.word	0x0000f0c0


	//   ....[48]....
        /*0788*/ 	.word	0x0000f0e0


	//   ....[49]....
        /*078c*/ 	.word	0x0000f3a0


	//   ....[50]....
        /*0790*/ 	.word	0x0000f5b0


	//   ....[51]....
        /*0794*/ 	.word	0x0000f5e0


	//   ....[52]....
        /*0798*/ 	.word	0x0000f610


	//   ....[53]....
        /*079c*/ 	.word	0x0000f640


	//   ....[54]....
        /*07a0*/ 	.word	0x0000f670


	//   ....[55]....
        /*07a4*/ 	.word	0x0000f6a0


	//   ....[56]....
        /*07a8*/ 	.word	0x0000f840


	//   ....[57]....
        /*07ac*/ 	.word	0x0000f870


	//   ....[58]....
        /*07b0*/ 	.word	0x0000f8a0


	//   ....[59]....
        /*07b4*/ 	.word	0x0000f8d0


	//   ....[60]....
        /*07b8*/ 	.word	0x0000f900


	//   ....[61]....
        /*07bc*/ 	.word	0x0000f930


	//   ....[62]....
        /*07c0*/ 	.word	0x0000f9d0


	//   ....[63]....
        /*07c4*/ 	.word	0x0000fa00


	//   ....[64]....
        /*07c8*/ 	.word	0x0000fa10


	//   ....[65]....
        /*07cc*/ 	.word	0x0000fa40


	//   ....[66]....
        /*07d0*/ 	.word	0x00011470


	//   ....[67]....
        /*07d4*/ 	.word	0x00011f60


	//   ....[68]....
        /*07d8*/ 	.word	0x00011f70


	//   ....[69]....
        /*07dc*/ 	.word	0x00012010


	//   ....[70]....
        /*07e0*/ 	.word	0x00012020


	//   ....[71]....
        /*07e4*/ 	.word	0x000120a0


	//   ....[72]....
        /*07e8*/ 	.word	0x000120b0


	//   ....[73]....
        /*07ec*/ 	.word	0x00012100


	//   ....[74]....
        /*07f0*/ 	.word	0x00012120


	//   ....[75]....
        /*07f4*/ 	.word	0x00015b70


	//   ....[76]....
        /*07f8*/ 	.word	0x00015ba0


	//   ....[77]....
        /*07fc*/ 	.word	0x00015c00


	//   ....[78]....
        /*0800*/ 	.word	0x00015c30


	//   ....[79]....
        /*0804*/ 	.word	0x00015c60


	//   ....[80]....
        /*0808*/ 	.word	0x00015c90


	//   ....[81]....
        /*080c*/ 	.word	0x00015cc0


	//   ....[82]....
        /*0810*/ 	.word	0x00015cf0


	//   ....[83]....
        /*0814*/ 	.word	0x00015eb0


	//   ....[84]....
        /*0818*/ 	.word	0x00015ee0


	//   ....[85]....
        /*081c*/ 	.word	0x00015f10


	//   ....[86]....
        /*0820*/ 	.word	0x00015f40


	//   ....[87]....
        /*0824*/ 	.word	0x00015f70


	//   ....[88]....
        /*0828*/ 	.word	0x00015fa0


	//   ....[89]....
        /*082c*/ 	.word	0x00016070


	//   ....[90]....
        /*0830*/ 	.word	0x00016090


	//   ....[91]....
        /*0834*/ 	.word	0x000160a0


	//   ....[92]....
        /*0838*/ 	.word	0x00016120


	//   ....[93]....
        /*083c*/ 	.word	0x00016c50


	//   ....[94]....
        /*0840*/ 	.word	0x000172b0


	//   ....[95]....
        /*0844*/ 	.word	0x00017490


	//   ....[96]....
        /*0848*/ 	.word	0x000174e0


	//   ....[97]....
        /*084c*/ 	.word	0x00017540


	//   ....[98]....
        /*0850*/ 	.word	0x00017630


	//   ....[99]....
        /*0854*/ 	.word	0x00017690


	//   ....[100]....
        /*0858*/ 	.word	0x00017780


	//   ....[101]....
        /*085c*/ 	.word	0x000177e0


	//   ....[102]....
        /*0860*/ 	.word	0x000178b0


	//   ....[103]....
        /*0864*/ 	.word	0x00017be0


	//   ....[104]....
        /*0868*/ 	.word	0x00017c80


	//   ....[105]....
        /*086c*/ 	.word	0x00017e20


	//   ....[106]....
        /*0870*/ 	.word	0x00017e90


	//   ....[107]....
        /*0874*/ 	.word	0x00017f00


	//   ....[108]....
        /*0878*/ 	.word	0x00017f70


	//   ....[109]....
        /*087c*/ 	.word	0x00017fe0


	//   ....[110]....
        /*0880*/ 	.word	0x00018060


	//   ....[111]....
        /*0884*/ 	.word	0x000180f0


	//   ....[112]....
        /*0888*/ 	.word	0x00018190


	//   ....[113]....
        /*088c*/ 	.word	0x00018200


	//   ....[114]....
        /*0890*/ 	.word	0x00018270


	//   ....[115]....
        /*0894*/ 	.word	0x000182e0


	//   ....[116]....
        /*0898*/ 	.word	0x00018360


	//   ....[117]....
        /*089c*/ 	.word	0x000183d0


	//   ....[118]....
        /*08a0*/ 	.word	0x00018480


	//   ....[119]....
        /*08a4*/ 	.word	0x000184d0


	//   ....[120]....
        /*08a8*/ 	.word	0x00018580


	//   ....[121]....
        /*08ac*/ 	.word	0x000186b0


	//----- nvinfo : EIATTR_REG_RECONFIG
	.align		4
.L_556:
        /*08b0*/ 	.byte	0x01, 0x54
	.zero		2


	//----- nvinfo : EIATTR_SYSCALL_OFFSETS
	.align		4
        /*08b4*/ 	.byte	0x04, 0x46
        /*08b6*/ 	.short	(.L_558 - .L_557)


	//   ....[0]....
.L_557:
        /*08b8*/ 	.word	0x000043f0


	//   ....[1]....
        /*08bc*/ 	.word	0x00011090


	//   ....[2]....
        /*08c0*/ 	.word	0x000111e0


	//   ....[3]....
        /*08c4*/ 	.word	0x000112e0


	//   ....[4]....
        /*08c8*/ 	.word	0x00011b80


	//----- nvinfo : EIATTR_MBARRIER_INSTR_OFFSETS
	.align		4
.L_558:
        /*08cc*/ 	.byte	0x04, 0x39
        /*08ce*/ 	.short	(.L_560 - .L_559)


	//   ....[0]....
.L_559:
        /*08d0*/ 	.word	0x00000270
        /*08d4*/ 	.word	0x000000ff
        /*08d8*/ 	.word	0x00028c00
        /*08dc*/ 	.short	0x0100
        /*08de*/ 	.byte	0x08
	.zero		1


	//   ....[1]....
        /*08e0*/ 	.word	0x00000280
        /*08e4*/ 	.word	0x000000ff
        /*08e8*/ 	.word	0x00028c20
        /*08ec*/ 	.short	0x0100
        /*08ee*/ 	.byte	0x08
	.zero		1


	//   ....[2]....
        /*08f0*/ 	.word	0x00000330
        /*08f4*/ 	.word	0x000000ff
        /*08f8*/ 	.word	0x00028c30
        /*08fc*/ 	.short	0x0100
        /*08fe*/ 	.byte	0x06
	.zero		1


	//   ....[3]....
        /*0900*/ 	.word	0x00000340
        /*0904*/ 	.word	0x000000ff
        /*0908*/ 	.word	0x00028c40
        /*090c*/ 	.short	0x0100
        /*090e*/ 	.byte	0x06
	.zero		1


	//   ....[4]....
        /*0910*/ 	.word	0x00000350
        /*0914*/ 	.word	0x000000ff
        /*0918*/ 	.word	0x00028c38
        /*091c*/ 	.short	0x0100
        /*091e*/ 	.byte	0x06
	.zero		1


	//   ....[5]....
        /*0920*/ 	.word	0x00000360
        /*0924*/ 	.word	0x000000ff
        /*0928*/ 	.word	0x00028c48
        /*092c*/ 	.short	0x0100
        /*092e*/ 	.byte	0x06
	.zero		1


	//   ....[6]....
        /*0930*/ 	.word	0x00000490
        /*0934*/ 	.word	0x000000ff
        /*0938*/ 	.word	0x00028c50
        /*093c*/ 	.short	0x0100
        /*093e*/ 	.byte	0x08
	.zero		1


	//   ....[7]....
        /*0940*/ 	.word	0x000004a0
        /*0944*/ 	.word	0x000000ff
        /*0948*/ 	.word	0x00028c60
        /*094c*/ 	.short	0x0100
        /*094e*/ 	.byte	0x08
	.zero		1


	//   ....[8]....
        /*0950*/ 	.word	0x000004b0
        /*0954*/ 	.word	0x000000ff
        /*0958*/ 	.word	0x00028c58
        /*095c*/ 	.short	0x0100
        /*095e*/ 	.byte	0x08
	.zero		1


	//   ....[9]....
        /*0960*/ 	.word	0x000004c0
        /*0964*/ 	.word	0x000000ff
        /*0968*/ 	.word	0x00028c68
        /*096c*/ 	.short	0x0100
        /*096e*/ 	.byte	0x08
	.zero		1


	//   ....[10]....
        /*0970*/ 	.word	0x000005b0
        /*0974*/ 	.word	0x000000ff
        /*0978*/ 	.word	0x00028c70
        /*097c*/ 	.short	0x0100
        /*097e*/ 	.byte	0x06
	.zero		1


	//   ....[11]....
        /*0980*/ 	.word	0x000005c0
        /*0984*/ 	.word	0x000000ff
        /*0988*/ 	.word	0x00028c80
        /*098c*/ 	.short	0x0100
        /*098e*/ 	.byte	0x06
	.zero		1


	//   ....[12]....
        /*0990*/ 	.word	0x000005d0
        /*0994*/ 	.word	0x000000ff
        /*0998*/ 	.word	0x00028c78
        /*099c*/ 	.short	0x0100
        /*099e*/ 	.byte	0x06
	.zero		1


	//   ....[13]....
        /*09a0*/ 	.word	0x000005e0
        /*09a4*/ 	.word	0x000000ff
        /*09a8*/ 	.word	0x00028c88
        /*09ac*/ 	.short	0x0100
        /*09ae*/ 	.byte	0x06
	.zero		1


	//   ....[14]....
        /*09b0*/ 	.word	0x00000710
        /*09b4*/ 	.word	0x000000ff
        /*09b8*/ 	.word	0x00028c90
        /*09bc*/ 	.short	0x0100
        /*09be*/ 	.byte	0x08
	.zero		1


	//   ....[15]....
        /*09c0*/ 	.word	0x00000720
        /*09c4*/ 	.word	0x000000ff
        /*09c8*/ 	.word	0x00028ca0
        /*09cc*/ 	.short	0x0100
        /*09ce*/ 	.byte	0x08
	.zero		1


	//   ....[16]....
        /*09d0*/ 	.word	0x00000730
        /*09d4*/ 	.word	0x000000ff
        /*09d8*/ 	.word	0x00028c98
        /*09dc*/ 	.short	0x0100
        /*09de*/ 	.byte	0x08
	.zero		1


	//   ....[17]....
        /*09e0*/ 	.word	0x00000740
        /*09e4*/ 	.word	0x000000ff
        /*09e8*/ 	.word	0x00028ca8
        /*09ec*/ 	.short	0x0100
        /*09ee*/ 	.byte	0x08
	.zero		1


	//   ....[18]....
        /*09f0*/ 	.word	0x00000870
        /*09f4*/ 	.word	0x000000ff
        /*09f8*/ 	.word	0x00028cb0
        /*09fc*/ 	.short	0x0100
        /*09fe*/ 	.byte	0x08
	.zero		1


	//   ....[19]....
        /*0a00*/ 	.word	0x00000880
        /*0a04*/ 	.word	0x000000ff
        /*0a08*/ 	.word	0x00028cc0
        /*0a0c*/ 	.short	0x0100
        /*0a0e*/ 	.byte	0x08
	.zero		1


	//   ....[20]....
        /*0a10*/ 	.word	0x00000890
        /*0a14*/ 	.word	0x000000ff
        /*0a18*/ 	.word	0x00028cb8
        /*0a1c*/ 	.short	0x0100
        /*0a1e*/ 	.byte	0x08
	.zero		1


	//   ....[21]....
        /*0a20*/ 	.word	0x000008a0
        /*0a24*/ 	.word	0x000000ff
        /*0a28*/ 	.word	0x00028cc8
        /*0a2c*/ 	.short	0x0100
        /*0a2e*/ 	.byte	0x08
	.zero		1


	//   ....[22]....
        /*0a30*/ 	.word	0x000022b0
        /*0a34*/ 	.word	0x000000ff
        /*0a38*/ 	.word	0x00028c50
        /*0a3c*/ 	.short	0x010a
        /*0a3e*/ 	.byte	0x17
	.zero		1


	//   ....[23]....
        /*0a40*/ 	.word	0x00002580
        /*0a44*/ 	.word	0x00000000
        /*0a48*/ 	.word	0x00000000
        /*0a4c*/ 	.short	0x0101
        /*0a4e*/ 	.byte	0x3f
	.zero		1


	//   ....[24]....
        /*0a50*/ 	.word	0x00002ee0
        /*0a54*/ 	.word	0x000000ff
        /*0a58*/ 	.word	0x00028c50
        /*0a5c*/ 	.short	0x010a
        /*0a5e*/ 	.byte	0x17
	.zero		1


	//   ....[25]....
        /*0a60*/ 	.word	0x00002f20
        /*0a64*/ 	.word	0x000000ff
        /*0a68*/ 	.word	0x00028c50
        /*0a6c*/ 	.short	0x010a
        /*0a6e*/ 	.byte	0x17
	.zero		1


	//   ....[26]....
        /*0a70*/ 	.word	0x00003100
        /*0a74*/ 	.word	0x00000000
        /*0a78*/ 	.word	0x00000000
        /*0a7c*/ 	.short	0x0101
        /*0a7e*/ 	.byte	0x3f
	.zero		1


	//   ....[27]....
        /*0a80*/ 	.word	0x000044a0
        /*0a84*/ 	.word	0x000000ff
        /*0a88*/ 	.word	0x00028c00
        /*0a8c*/ 	.short	0x010a
        /*0a8e*/ 	.byte	0x2e
	.zero		1


	//   ....[28]....
        /*0a90*/ 	.word	0x00004520
        /*0a94*/ 	.word	0x00000007
        /*0a98*/ 	.word	0x00028c30
        /*0a9c*/ 	.short	0x010a
        /*0a9e*/ 	.byte	0x3f
	.zero		1


	//   ....[29]....
        /*0aa0*/ 	.word	0x00004560
        /*0aa4*/ 	.word	0x00000007
        /*0aa8*/ 	.word	0x00028c30
        /*0aac*/ 	.short	0x010a
        /*0aae*/ 	.byte	0x3f
	.zero		1


	//   ....[30]....
        /*0ab0*/ 	.word	0x00005840
        /*0ab4*/ 	.word	0x00000004
        /*0ab8*/ 	.word	0x00000000
        /*0abc*/ 	.short	0x0101
        /*0abe*/ 	.byte	0x3f
	.zero		1


	//   ....[31]....
        /*0ac0*/ 	.word	0x00005bc0
        /*0ac4*/ 	.word	0x00000007
        /*0ac8*/ 	.word	0x00028c50
        /*0acc*/ 	.short	0x010a
        /*0ace*/ 	.byte	0x3f
	.zero		1


	//   ....[32]....
        /*0ad0*/ 	.word	0x00005c00
        /*0ad4*/ 	.word	0x00000007
        /*0ad8*/ 	.word	0x00028c50
        /*0adc*/ 	.short	0x010a
        /*0ade*/ 	.byte	0x3f
	.zero		1


	//   ....[33]....
        /*0ae0*/ 	.word	0x00005f20
        /*0ae4*/ 	.word	0x00000007
        /*0ae8*/ 	.word	0x00000000
        /*0aec*/ 	.short	0x0101
        /*0aee*/ 	.byte	0x3f
	.zero		1


	//   ....[34]....
        /*0af0*/ 	.word	0x00006030
        /*0af4*/ 	.word	0x000000ff
        /*0af8*/ 	.word	0x00028c30
        /*0afc*/ 	.short	0x010a
        /*0afe*/ 	.byte	0x19
	.zero		1


	//   ....[35]....
        /*0b00*/ 	.word	0x00006080
        /*0b04*/ 	.word	0x000000ff
        /*0b08*/ 	.word	0x00028c30
        /*0b0c*/ 	.short	0x010a
        /*0b0e*/ 	.byte	0x19
	.zero		1


	//   ....[36]....
        /*0b10*/ 	.word	0x00006f20
        /*0b14*/ 	.word	0x00000000
        /*0b18*/ 	.word	0x00000000
        /*0b1c*/ 	.short	0x0101
        /*0b1e*/ 	.byte	0x3f
	.zero		1


	//   ....[37]....
        /*0b20*/ 	.word	0x00007f10
        /*0b24*/ 	.word	0x000000ff
        /*0b28*/ 	.word	0x00028c50
        /*0b2c*/ 	.short	0x010a
        /*0b2e*/ 	.byte	0x19
	.zero		1


	//   ....[38]....
        /*0b30*/ 	.word	0x00007f50
        /*0b34*/ 	.word	0x000000ff
        /*0b38*/ 	.word	0x00028c50
        /*0b3c*/ 	.short	0x010a
        /*0b3e*/ 	.byte	0x19
	.zero		1


	//   ....[39]....
        /*0b40*/ 	.word	0x000081f0
        /*0b44*/ 	.word	0x0000000b
        /*0b48*/ 	.word	0x00000000
        /*0b4c*/ 	.short	0x0101
        /*0b4e*/ 	.byte	0x3f
	.zero		1


	//   ....[40]....
        /*0b50*/ 	.word	0x00008330
        /*0b54*/ 	.word	0x000000ff
        /*0b58*/ 	.word	0x00028c30
        /*0b5c*/ 	.short	0x010a
        /*0b5e*/ 	.byte	0x18
	.zero		1


	//   ....[41]....
        /*0b60*/ 	.word	0x00008370
        /*0b64*/ 	.word	0x000000ff
        /*0b68*/ 	.word	0x00028c30
        /*0b6c*/ 	.short	0x010a
        /*0b6e*/ 	.byte	0x18
	.zero		1


	//   ....[42]....
        /*0b70*/ 	.word	0x000095e0
        /*0b74*/ 	.word	0x000000a0
        /*0b78*/ 	.word	0x00000000
        /*0b7c*/ 	.short	0x0101
        /*0b7e*/ 	.byte	0x3f
	.zero		1


	//   ....[43]....
        /*0b80*/ 	.word	0x00009c00
        /*0b84*/ 	.word	0x000000ff
        /*0b88*/ 	.word	0x00028c50
        /*0b8c*/ 	.short	0x010a
        /*0b8e*/ 	.byte	0x18
	.zero		1


	//   ....[44]....
        /*0b90*/ 	.word	0x00009c40
        /*0b94*/ 	.word	0x000000ff
        /*0b98*/ 	.word	0x00028c50
        /*0b9c*/ 	.short	0x010a
        /*0b9e*/ 	.byte	0x18
	.zero		1


	//   ....[45]....
        /*0ba0*/ 	.word	0x00009ed0
        /*0ba4*/ 	.word	0x00000009
        /*0ba8*/ 	.word	0x00000000
        /*0bac*/ 	.short	0x0101
        /*0bae*/ 	.byte	0x3f
	.zero		1


	//   ....[46]....
        /*0bb0*/ 	.word	0x0000c850
        /*0bb4*/ 	.word	0x000000ff
        /*0bb8*/ 	.word	0x00000000
        /*0bbc*/ 	.short	0x0101
        /*0bbe*/ 	.byte	0x04
	.zero		1


	//   ....[47]....
        /*0bc0*/ 	.word	0x0000d170
        /*0bc4*/ 	.word	0x000000ff
        /*0bc8*/ 	.word	0x00000000
        /*0bcc*/ 	.short	0x0101
        /*0bce*/ 	.byte	0x04
	.zero		1


	//   ....[48]....
        /*0bd0*/ 	.word	0x000116d0
        /*0bd4*/ 	.word	0x00000000
        /*0bd8*/ 	.word	0x00028c40
        /*0bdc*/ 	.short	0x010a
        /*0bde*/ 	.byte	0x3f
	.zero		1


	//   ....[49]....
        /*0be0*/ 	.word	0x000121c0
        /*0be4*/ 	.word	0x00000013
        /*0be8*/ 	.word	0x00028c00
        /*0bec*/ 	.short	0x0107
        /*0bee*/ 	.byte	0x3f
	.zero		1


	//   ....[50]....
        /*0bf0*/ 	.word	0x000122b0
        /*0bf4*/ 	.word	0x00000013
        /*0bf8*/ 	.word	0x00028c00
        /*0bfc*/ 	.short	0x0101
        /*0bfe*/ 	.byte	0x3f
	.zero		1


	//   ....[51]....
        /*0c00*/ 	.word	0x000122d0
        /*0c04*/ 	.word	0x00000013
        /*0c08*/ 	.word	0x00028c20
        /*0c0c*/ 	.short	0x010a
        /*0c0e*/ 	.byte	0x3f
	.zero		1


	//   ....[52]....
        /*0c10*/ 	.word	0x000123b0
        /*0c14*/ 	.word	0x00000000
        /*0c18*/ 	.word	0x00028c60
        /*0c1c*/ 	.short	0x010a
        /*0c1e*/ 	.byte	0x3f
	.zero		1


	//   ....[53]....
        /*0c20*/ 	.word	0x00013040
        /*0c24*/ 	.word	0x00000003
        /*0c28*/ 	.word	0x00028c40
        /*0c2c*/ 	.short	0x010a
        /*0c2e*/ 	.byte	0x3f
	.zero		1


	//   ....[54]....
        /*0c30*/ 	.word	0x000132a0
        /*0c34*/ 	.word	0x00000003
        /*0c38*/ 	.word	0x00028c60
        /*0c3c*/ 	.short	0x010a
        /*0c3e*/ 	.byte	0x3f
	.zero		1


	//   ....[55]....
        /*0c40*/ 	.word	0x00013e60
        /*0c44*/ 	.word	0x00000004
        /*0c48*/ 	.word	0x00028c40
        /*0c4c*/ 	.short	0x010a
        /*0c4e*/ 	.byte	0x3f
	.zero		1


	//   ....[56]....
        /*0c50*/ 	.word	0x000140b0
        /*0c54*/ 	.word	0x00000004
        /*0c58*/ 	.word	0x00028c60
        /*0c5c*/ 	.short	0x010a
        /*0c5e*/ 	.byte	0x3f
	.zero		1


	//   ....[57]....
        /*0c60*/ 	.word	0x00014bf0
        /*0c64*/ 	.word	0x00000004
        /*0c68*/ 	.word	0x00028c40
        /*0c6c*/ 	.short	0x010a
        /*0c6e*/ 	.byte	0x3f
	.zero		1


	//   ....[58]....
        /*0c70*/ 	.word	0x00014e50
        /*0c74*/ 	.word	0x00000004
        /*0c78*/ 	.word	0x00028c60
        /*0c7c*/ 	.short	0x010a
        /*0c7e*/ 	.byte	0x3f
	.zero		1


	//   ....[59]....
        /*0c80*/ 	.word	0x00016bd0
        /*0c84*/ 	.word	0x00000000
        /*0c88*/ 	.word	0x00028c20
        /*0c8c*/ 	.short	0x010a
        /*0c8e*/ 	.byte	0x3f
	.zero		1


	//   ....[60]....
        /*0c90*/ 	.word	0x00016d90
        /*0c94*/ 	.word	0x00000006
        /*0c98*/ 	.word	0x00000000
        /*0c9c*/ 	.short	0x010a
        /*0c9e*/ 	.byte	0x3f
	.zero		1


	//   ....[61]....
        /*0ca0*/ 	.word	0x00016e00
        /*0ca4*/ 	.word	0x00000007
        /*0ca8*/ 	.word	0x00000000
        /*0cac*/ 	.short	0x010a
        /*0cae*/ 	.byte	0x3f
	.zero		1


	//   ....[62]....
        /*0cb0*/ 	.word	0x00016e70
        /*0cb4*/ 	.word	0x00000004
        /*0cb8*/ 	.word	0x00000000
        /*0cbc*/ 	.short	0x010a
        /*0cbe*/ 	.byte	0x3f
	.zero		1


	//   ....[63]....
        /*0cc0*/ 	.word	0x00016ea0
        /*0cc4*/ 	.word	0x00000003
        /*0cc8*/ 	.word	0x00000000
        /*0ccc*/ 	.short	0x010a
        /*0cce*/ 	.byte	0x3f
	.zero		1


	//   ....[64]....
        /*0cd0*/ 	.word	0x00016f10
        /*0cd4*/ 	.word	0x00000003
        /*0cd8*/ 	.word	0x00028c50
        /*0cdc*/ 	.short	0x010a
        /*0cde*/ 	.byte	0x3f
	.zero		1


	//   ....[65]....
        /*0ce0*/ 	.word	0x00016f70
        /*0ce4*/ 	.word	0x00000003
        /*0ce8*/ 	.word	0x00028c50
        /*0cec*/ 	.short	0x010a
        /*0cee*/ 	.byte	0x3f
	.zero		1


	//   ....[66]....
        /*0cf0*/ 	.word	0x00016fd0
        /*0cf4*/ 	.word	0x00000003
        /*0cf8*/ 	.word	0x00028c00
        /*0cfc*/ 	.short	0x010a
        /*0cfe*/ 	.byte	0x3f
	.zero		1


	//   ....[67]....
        /*0d00*/ 	.word	0x00017020
        /*0d04*/ 	.word	0x00000007
        /*0d08*/ 	.word	0x00028c30
        /*0d0c*/ 	.short	0x010a
        /*0d0e*/ 	.byte	0x3f
	.zero		1


	//   ....[68]....
        /*0d10*/ 	.word	0x00017070
        /*0d14*/ 	.word	0x00000007
        /*0d18*/ 	.word	0x00028c50
        /*0d1c*/ 	.short	0x010a
        /*0d1e*/ 	.byte	0x3f
	.zero		1


	//   ....[69]....
        /*0d20*/ 	.word	0x000170d0
        /*0d24*/ 	.word	0x00000000
        /*0d28*/ 	.word	0x00028c30
        /*0d2c*/ 	.short	0x010a
        /*0d2e*/ 	.byte	0x3f
	.zero		1


	//   ....[70]....
        /*0d30*/ 	.word	0x00017120
        /*0d34*/ 	.word	0x0000000b
        /*0d38*/ 	.word	0x00028c50
        /*0d3c*/ 	.short	0x010a
        /*0d3e*/ 	.byte	0x3f
	.zero		1


	//   ....[71]....
        /*0d40*/ 	.word	0x00017180
        /*0d44*/ 	.word	0x00000000
        /*0d48*/ 	.word	0x00028c30
        /*0d4c*/ 	.short	0x010a
        /*0d4e*/ 	.byte	0x3f
	.zero		1


	//   ....[72]....
        /*0d50*/ 	.word	0x000171d0
        /*0d54*/ 	.word	0x00000009
        /*0d58*/ 	.word	0x00028c50
        /*0d5c*/ 	.short	0x010a
        /*0d5e*/ 	.byte	0x3f
	.zero		1


	//   ....[73]....
        /*0d60*/ 	.word	0x00017370
        /*0d64*/ 	.word	0x00000000
        /*0d68*/ 	.word	0x00028c40
        /*0d6c*/ 	.short	0x010a
        /*0d6e*/ 	.byte	0x3f
	.zero		1


	//   ....[74]....
        /*0d70*/ 	.word	0x000178f0
        /*0d74*/ 	.word	0x00000013
        /*0d78*/ 	.word	0x00028c20
        /*0d7c*/ 	.short	0x010a
        /*0d7e*/ 	.byte	0x3f
	.zero		1


	//   ....[75]....
        /*0d80*/ 	.word	0x00017940
        /*0d84*/ 	.word	0x00000000
        /*0d88*/ 	.word	0x00028c60
        /*0d8c*/ 	.short	0x010a
        /*0d8e*/ 	.byte	0x3f
	.zero		1


	//   ....[76]....
        /*0d90*/ 	.word	0x00017990
        /*0d94*/ 	.word	0x00000003
        /*0d98*/ 	.word	0x00028c40
        /*0d9c*/ 	.short	0x010a
        /*0d9e*/ 	.byte	0x3f
	.zero		1


	//   ....[77]....
        /*0da0*/ 	.word	0x000179e0
        /*0da4*/ 	.word	0x00000003
        /*0da8*/ 	.word	0x00028c60
        /*0dac*/ 	.short	0x010a
        /*0dae*/ 	.byte	0x3f
	.zero		1


	//   ....[78]....
        /*0db0*/ 	.word	0x00017a30
        /*0db4*/ 	.word	0x00000004
        /*0db8*/ 	.word	0x00028c40
        /*0dbc*/ 	.short	0x010a
        /*0dbe*/ 	.byte	0x3f
	.zero		1


	//   ....[79]....
        /*0dc0*/ 	.word	0x00017a80
        /*0dc4*/ 	.word	0x00000004
        /*0dc8*/ 	.word	0x00028c60
        /*0dcc*/ 	.short	0x010a
        /*0dce*/ 	.byte	0x3f
	.zero		1


	//   ....[80]....
        /*0dd0*/ 	.word	0x00017ad0
        /*0dd4*/ 	.word	0x00000004
        /*0dd8*/ 	.word	0x00028c40
        /*0ddc*/ 	.short	0x010a
        /*0dde*/ 	.byte	0x3f
	.zero		1


	//   ....[81]....
        /*0de0*/ 	.word	0x00017b20
        /*0de4*/ 	.word	0x00000004
        /*0de8*/ 	.word	0x00028c60
        /*0dec*/ 	.short	0x010a
        /*0dee*/ 	.byte	0x3f
	.zero		1


	//   ....[82]....
        /*0df0*/ 	.word	0x000185d0
        /*0df4*/ 	.word	0x00000000
        /*0df8*/ 	.word	0x00028c20
        /*0dfc*/ 	.short	0x010a
        /*0dfe*/ 	.byte	0x3f
	.zero		1


	//   ....[83]....
        /*0e00*/ 	.word	0x00018770
        /*0e04*/ 	.word	0x00000006
        /*0e08*/ 	.word	0x00000000
        /*0e0c*/ 	.short	0x010a
        /*0e0e*/ 	.byte	0x3f
	.zero		1


	//   ....[84]....
        /*0e10*/ 	.word	0x000187c0
        /*0e14*/ 	.word	0x00000007
        /*0e18*/ 	.word	0x00000000
        /*0e1c*/ 	.short	0x010a
        /*0e1e*/ 	.byte	0x3f
	.zero		1


	//   ....[85]....
        /*0e20*/ 	.word	0x00018810
        /*0e24*/ 	.word	0x00000004
        /*0e28*/ 	.word	0x00000000
        /*0e2c*/ 	.short	0x010a
        /*0e2e*/ 	.byte	0x3f
	.zero		1


	//----- nvinfo : EIATTR_NUM_MBARRIERS
	.align		4
.L_560:
        /*0e30*/ 	.byte	0x03, 0x38
        /*0e32*/ 	.short	0x0016


	//----- nvinfo : EIATTR_EXIT_INSTR_OFFSETS
	.align		4
        /*0e34*/ 	.byte	0x04, 0x1c
        /*0e36*/ 	.short	(.L_562 - .L_561)


	//   ....[0]....
.L_561:
        /*0e38*/ 	.word	0x00000a40


	//   ....[1]....
        /*0e3c*/ 	.word	0x0000f340


	//   ....[2]....
        /*0e40*/ 	.word	0x00016ef0


	//----- nvinfo : EIATTR_MAX_THREADS
	.align		4
.L_562:
        /*0e44*/ 	.byte	0x04, 0x05
        /*0e46*/ 	.short	(.L_564 - .L_563)
.L_563:
        /*0e48*/ 	.word	0x00000180
        /*0e4c*/ 	.word	0x00000001
        /*0e50*/ 	.word	0x00000001


	//----- nvinfo : EIATTR_CRS_STACK_SIZE
	.align		4
.L_564:
        /*0e54*/ 	.byte	0x04, 0x1e
        /*0e56*/ 	.short	(.L_566 - .L_565)
.L_565:
        /*0e58*/ 	.word	0x00000000


	//----- nvinfo : EIATTR_CBANK_PARAM_SIZE
	.align		4
.L_566:
        /*0e5c*/ 	.byte	0x03, 0x19
        /*0e5e*/ 	.short	0x0af0


	//----- nvinfo : EIATTR_PARAM_CBANK
	.align		4
        /*0e60*/ 	.byte	0x04, 0x0a
        /*0e62*/ 	.short	(.L_568 - .L_567)
	.align		4
.L_567:
        /*0e64*/ 	.word	index@(.nv.constant0._ZN7cutlass13device_kernelIN5flash11enable_sm90INS1_16FlashAttnFwdSm90INS1_25CollectiveMainloopFwdSm90ILi2EN4cute5tupleIJNS5_1CILi1EEES8_S8_EEENS6_IJNS7_ILi64EEESA_SA_EEELi512ENS_6half_tEfNS_4arch4Sm90ELb1ELb0ELb1ELb1ELb0ELb0ELb0ELb0ELb0ELb1ELb1ELb0EEENS1_21CollectiveEpilogueFwdINS6_IJSA_NS7_ILi512EEESA_EEES9_SC_SE_Li256ELb1ELb1ELb1ELb0EEENS1_36VarlenDynamicPersistentTileSchedulerILi64ELi64ELi256ELi128ELb1ELb1ELb1ELb1ELb1ELb1EEEEEEEEEvNT_6ParamsE)
        /*0e68*/ 	.short	0x0210
        /*0e6a*/ 	.short	0x0af0


	//----- nvinfo : EIATTR_SW_WAR
	.align		4
.L_568:
        /*0e6c*/ 	.byte	0x04, 0x36
        /*0e6e*/ 	.short	(.L_570 - .L_569)
.L_569:
        /*0e70*/ 	.word	0x00000008
.L_570:


//--------------------- .nv.info._ZN7cutlass13device_kernelIN5flash11enable_sm90INS1_16FlashAttnFwdSm90INS1_25CollectiveMainloopFwdSm90ILi2EN4cute5tupleIJNS5_1CILi1EEES8_S8_EEENS6_IJNS7_ILi64EEESA_SA_EEELi512ENS_6half_tEfNS_4arch4Sm90ELb1ELb0ELb1ELb1ELb0ELb1ELb0ELb0ELb0ELb1ELb1ELb0EEENS1_21CollectiveEpilogueFwdINS6_IJSA_NS7_ILi512EEESA_EEES9_SC_SE_Li256ELb1ELb1ELb1ELb0EEENS1_36VarlenDynamicPersistentTileSchedulerILi64ELi64ELi256ELi128ELb1ELb1ELb1ELb1ELb1ELb1EEEEEEEEEvNT_6ParamsE --------------------------
	.section	.nv.info._ZN7cutlass13device_kernelIN5flash11enable_sm90INS1_16FlashAttnFwdSm90INS1_25CollectiveMainloopFwdSm90ILi2EN4cute5tupleIJNS5_1CILi1EEES8_S8_EEENS6_IJNS7_ILi64EEESA_SA_EEELi512ENS_6half_tEfNS_4arch4Sm90ELb1ELb0ELb1ELb1ELb0ELb1ELb0ELb0ELb0ELb1ELb1ELb0EEENS1_21CollectiveEpilogueFwdINS6_IJSA_NS7_ILi512EEESA_EEES9_SC_SE_Li256ELb1ELb1ELb1ELb0EEENS1_36VarlenDynamicPersistentTileSchedulerILi64ELi64ELi256ELi128ELb1ELb1ELb1ELb1ELb1ELb1EEEEEEEEEvNT_6ParamsE,"",@"SHT_CUDA_INFO"
	.sectionflags	@""
	.align	4


	//----- nvinfo : EIATTR_CUDA_API_VERSION
	.align		4
        /*0000*/ 	.byte	0x04, 0x37
        /*0002*/ 	.short	(.L_572 - .L_571)
.L_571:
        /*0004*/ 	.word	0x00000082


	//----- nvinfo : EIATTR_KPARAM_INFO
	.align		4
.L_572:
        /*0008*/ 	.byte	0x04, 0x17
        /*000a*/ 	.short	(.L_574 - .L_573)
.L_573:
        /*000c*/ 	.word	0x00000000
        /*0010*/ 	.short	0x0000
        /*0012*/ 	.short	0x0070
        /*0014*/ 	.byte	0x00, 0xf0, 0x01, 0x2a


	//----- nvinfo : EIATTR_SPARSE_MMA_MASK
	.align		4
.L_574:
        /*0018*/ 	.byte	0x03, 0x50
        /*001a*/ 	.short	0x0000


	//----- nvinfo : EIATTR_MAXREG_COUNT
	.align		4
        /*001c*/ 	.byte	0x03, 0x1b
        /*001e*/ 	.short	0x00a8


	//----- nvinfo : EIATTR_NUM_BARRIERS
	.align		4
        /*0020*/ 	.byte	0x02, 0x4c
        /*0022*/ 	.byte	0x10
	.zero		1


	//----- nvinfo : EIATTR_EXTERNS
	.align		4
        /*0024*/ 	.byte	0x04, 0x0f
        /*0026*/ 	.short	(.L_576 - .L_575)


	//   ....[0]....
	.align		4
.L_575:
        /*0028*/ 	.word	index@(__assertfail)


	//----- nvinfo : EIATTR_ANNOTATIONS
	.align		4
.L_576:
        /*002c*/ 	.byte	0x04, 0x55
        /*002e*/ 	.short	(.L_578 - .L_577)


	//   ....[0]....
.L_577:
        /* <DEDUP_REMOVED lines=88> */


	//----- nvinfo : EIATTR_MERCURY_ISA_VERSION
	.align		4
.L_578:
        /*05a0*/ 	.byte	0x03, 0x5f
        /*05a2*/ 	.short	0x0101


	//----- nvinfo : EIATTR_UNUSED_LOAD_BYTE_OFFSET
	.align		4
        /*05a4*/ 	.byte	0x04, 0x44
        /*05a6*/ 	.short	(.L_580 - .L_579)


	//   ....[0]....
.L_579:
        /*05a8*/ 	.word	0x00000a80
        /*05ac*/ 	.word	0x0000fff0


	//   ....[1]....
        /*05b0*/ 	.word	0x00010aa0
        /*05b4*/ 	.word	0x0000fff0


	//----- nvinfo : EIATTR_INT_WARP_WIDE_INSTR_OFFSETS
	.align		4
.L_580:
        /*05b8*/ 	.byte	0x04, 0x31
        /*05ba*/ 	.short	(.L_582 - .L_581)


	//   ....[0]....
.L_581:
        /*05bc*/ 	.word	0x00000190


	//   ....[1]....
        /*05c0*/ 	.word	0x000001d0


	//   ....[2]....
        /*05c4*/ 	.word	0x00000240


	//   ....[3]....
        /*05c8*/ 	.word	0x00018f00


	//   ....[4]....
        /*05cc*/ 	.word	0x00018f90


	//   ....[5]....
        /*05d0*/ 	.word	0x0001d8c0


	//   ....[6]....
        /*05d4*/ 	.word	0x0001d950


	//----- nvinfo : EIATTR_COOP_GROUP_MASK_REGIDS
	.align		4
.L_582:
        /*05d8*/ 	.byte	0x04, 0x29
        /*05da*/ 	.short	(.L_584 - .L_583)


	//   ....[0]....
.L_583:
        /*05dc*/ 	.word	0xffffffff


	//   ....[1]....
        /*05e0*/ 	.word	0xffffffff


	//   ....[2]....
        /*05e4*/ 	.word	0xffffffff


	//   ....[3]....
        /*05e8*/ 	.word	0xffffffff


	//   ....[4]....
        /*05ec*/ 	.word	0xffffffff


	//   ....[5]....
        /*05f0*/ 	.word	0xffffffff


	//   ....[6]....
        /*05f4*/ 	.word	0xffffffff


	//   ....[7]....
        /*05f8*/ 	.word	0xffffffff


	//   ....[8]....
        /*05fc*/ 	.word	0xffffffff


	//   ....[9]....
        /*0600*/ 	.word	0xffffffff


	//   ....[10]....
        /*0604*/ 	.word	0xffffffff


	//   ....[11]....
        /*0608*/ 	.word	0xffffffff


	//   ....[12]....
        /*060c*/ 	.word	0xffffffff


	//   ....[13]....
        /*0610*/ 	.word	0xffffffff


	//   ....[14]....
        /*0614*/ 	.word	0xffffffff


	//   ....[15]....
        /*0618*/ 	.word	0xffffffff


	//   ....[16]....
        /*061c*/ 	.word	0xffffffff


	//   ....[17]....
        /*0620*/ 	.word	0xffffffff


	//   ....[18]....
        /*0624*/ 	.word	0xffffffff


	//   ....[19]....
        /*0628*/ 	.word	0xffffffff


	//   ....[20]....
        /*062c*/ 	.word	0xffffffff


	//   ....[21]....
        /*0630*/ 	.word	0xffffffff


	//   ....[22]....
        /*0634*/ 	.word	0xffffffff


	//   ....[23]....
        /*0638*/ 	.word	0xffffffff


	//   ....[24]....
        /*063c*/ 	.word	0xffffffff


	//   ....[25]....
        /*0640*/ 	.word	0xffffffff


	//   ....[26]....
        /*0644*/ 	.word	0xffffffff


	//   ....[27]....
        /*0648*/ 	.word	0xffffffff


	//   ....[28]....
        /*064c*/ 	.word	0xffffffff


	//   ....[29]....
        /*0650*/ 	.word	0xffffffff


	//   ....[30]....
        /*0654*/ 	.word	0xffffffff


	//   ....[31]....
        /*0658*/ 	.word	0xffffffff


	//   ....[32]....
        /*065c*/ 	.word	0xffffffff


	//   ....[33]....
        /*0660*/ 	.word	0xffffffff


	//   ....[34]....
        /*0664*/ 	.word	0xffffffff


	//   ....[35]....
        /*0668*/ 	.word	0xffffffff


	//   ....[36]....
        /*066c*/ 	.word	0xffffffff


	//   ....[37]....
        /*0670*/ 	.word	0xffffffff


	//   ....[38]....
        /*0674*/ 	.word	0xffffffff


	//   ....[39]....
        /*0678*/ 	.word	0xffffffff


	//   ....[40]....
        /*067c*/ 	.word	0xffffffff


	//   ....[41]....
        /*0680*/ 	.word	0xffffffff


	//   ....[42]....
        /*0684*/ 	.word	0xffffffff


	//   ....[43]....
        /*0688*/ 	.word	0xffffffff


	//   ....[44]....
        /*068c*/ 	.word	0xffffffff


	//   ....[45]....
        /*0690*/ 	.word	0xffffffff


	//   ....[46]....
        /*0694*/ 	.word	0xffffffff


	//   ....[47]....
        /*0698*/ 	.word	0xffffffff


	//   ....[48]....
        /*069c*/ 	.word	0xffffffff


	//   ....[49]....
        /*06a0*/ 	.word	0xffffffff


	//   ....[50]....
        /*06a4*/ 	.word	0xffffffff


	//   ....[51]....
        /*06a8*/ 	.word	0xffffffff


	//   ....[52]....
        /*06ac*/ 	.word	0xffffffff


	//   ....[53]....
        /*06b0*/ 	.word	0xffffffff


	//   ....[54]....
        /*06b4*/ 	.word	0xffffffff


	//   ....[55]....
        /*06b8*/ 	.word	0xffffffff


	//   ....[56]....
        /*06bc*/ 	.word	0xffffffff


	//   ....[57]....
        /*06c0*/ 	.word	0xffffffff


	//   ....[58]....
        /*06c4*/ 	.word	0xffffffff


	//   ....[59]....
        /*06c8*/ 	.word	0xffffffff


	//   ....[60]....
        /*06cc*/ 	.word	0xffffffff


	//   ....[61]....
        /*06d0*/ 	.word	0xffffffff


	//   ....[62]....
        /*06d4*/ 	.word	0xffffffff


	//   ....[63]....
        /*06d8*/ 	.word	0xffffffff


	//   ....[64]....
        /*06dc*/ 	.word	0xffffffff


	//   ....[65]....
        /*06e0*/ 	.word	0xffffffff


	//   ....[66]....
        /*06e4*/ 	.word	0xffffffff


	//   ....[67]....
        /*06e8*/ 	.word	0xffffffff


	//   ....[68]....
        /*06ec*/ 	.word	0xffffffff


	//   ....[69]....
        /*06f0*/ 	.word	0xffffffff


	//   ....[70]....
        /*06f4*/ 	.word	0xffffffff


	//   ....[71]....
        /*06f8*/ 	.word	0xffffffff


	//   ....[72]....
        /*06fc*/ 	.word	0xffffffff


	//   ....[73]....
        /*0700*/ 	.word	0xffffffff


	//   ....[74]....
        /*0704*/ 	.word	0xffffffff


	//   ....[75]....
        /*0708*/ 	.word	0xffffffff


	//   ....[76]....
        /*070c*/ 	.word	0xffffffff


	//   ....[77]....
        /*0710*/ 	.word	0xffffffff


	//   ....[78]....
        /*0714*/ 	.word	0xffffffff


	//   ....[79]....
        /*0718*/ 	.word	0xffffffff


	//   ....[80]....
        /*071c*/ 	.word	0xffffffff


	//   ....[81]....
        /*0720*/ 	.word	0xffffffff


	//   ....[82]....
        /*0724*/ 	.word	0xffffffff


	//   ....[83]....
        /*0728*/ 	.word	0xffffffff


	//   ....[84]....
        /*072c*/ 	.word	0xffffffff


	//   ....[85]....
        /*0730*/ 	.word	0xffffffff


	//   ....[86]....
        /*0734*/ 	.word	0xffffffff


	//   ....[87]....
        /*0738*/ 	.word	0xffffffff


	//   ....[88]....
        /*073c*/ 	.word	0xffffffff


	//   ....[89]....
        /*0740*/ 	.word	0xffffffff


	//   ....[90]....
        /*0744*/ 	.word	0xffffffff


	//   ....[91]....
        /*0748*/ 	.word	0xffffffff


	//   ....[92]....
        /*074c*/ 	.word	0xffffffff


	//   ....[93]....
        /*0750*/ 	.word	0xffffffff


	//   ....[94]....
        /*0754*/ 	.word	0xffffffff


	//   ....[95]....
        /*0758*/ 	.word	0xffffffff


	//   ....[96]....
        /*075c*/ 	.word	0xffffffff


	//   ....[97]....
        /*0760*/ 	.word	0xffffffff


	//   ....[98]....
        /*0764*/ 	.word	0xffffffff


	//   ....[99]....
        /*0768*/ 	.word	0xffffffff


	//   ....[100]....
        /*076c*/ 	.word	0xffffffff


	//   ....[101]....
        /*0770*/ 	.word	0xffffffff


	//   ....[102]....
        /*0774*/ 	.word	0xffffffff


	//   ....[103]....
        /*0778*/ 	.word	0xffffffff


	//   ....[104]....
        /*077c*/ 	.word	0xffffffff


	//   ....[105]....
        /*0780*/ 	.word	0xffffffff


	//   ....[106]....
        /*0784*/ 	.word	0xffffffff


	//   ....[107]....
        /*0788*/ 	.word	0xffffffff


	//   ....[108]....
        /*078c*/ 	.word	0xffffffff


	//   ....[109]....
        /*0790*/ 	.word	0xffffffff


	//   ....[110]....
        /*0794*/ 	.word	0xffffffff


	//   ....[111]....
        /*0798*/ 	.word	0x0500000f


	//   ....[112]....
        /*079c*/ 	.word	0x0500000f


	//   ....[113]....
        /*07a0*/ 	.word	0x0500000f


	//   ....[114]....
        /*07a4*/ 	.word	0x0500000f


	//   ....[115]....
        /*07a8*/ 	.word	0x0500000f


	//   ....[116]....
        /*07ac*/ 	.word	0x0500000f


	//   ....[117]....
        /*07b0*/ 	.word	0x0500000f


	//   ....[118]....
        /*07b4*/ 	.word	0x0500000f


	//   ....[119]....
        /*07b8*/ 	.word	0x0500000f


	//   ....[120]....
        /*07bc*/ 	.word	0x0500000f


	//   ....[121]....
        /*07c0*/ 	.word	0x0500000f


	//   ....[122]....
        /*07c4*/ 	.word	0x0500000f


	//   ....[123]....
        /*07c8*/ 	.word	0x0500000f


	//   ....[124]....
        /*07cc*/ 	.word	0x0500000f


	//   ....[125]....
        /*07d0*/ 	.word	0x0500000f


	//   ....[126]....
        /*07d4*/ 	.word	0x0500000f


	//   ....[127]....
        /*07d8*/ 	.word	0x0500000f


	//   ....[128]....
        /*07dc*/ 	.word	0x0500000f


	//   ....[129]....
        /*07e0*/ 	.word	0x0500000f


	//   ....[130]....
        /*07e4*/ 	.word	0x0500000f


	//   ....[131]....
        /*07e8*/ 	.word	0x0500000f


	//   ....[132]....
        /*07ec*/ 	.word	0x0500000f


	//   ....[133]....
        /*07f0*/ 	.word	0x0500000f


	//   ....[134]....
        /*07f4*/ 	.word	0x0500000f


	//   ....[135]....
        /*07f8*/ 	.word	0x0500000f


	//   ....[136]....
        /*07fc*/ 	.word	0x0500000f


	//   ....[137]....
        /*0800*/ 	.word	0x0500000f


	//   ....[138]....
        /*0804*/ 	.word	0x0500000f


	//   ....[139]....
        /*0808*/ 	.word	0x0500000f


	//   ....[140]....
        /*080c*/ 	.word	0x0500000f


	//   ....[141]....
        /*0810*/ 	.word	0x0500000f


	//   ....[142]....
        /*0814*/ 	.word	0x0500000f


	//   ....[143]....
        /*0818*/ 	.word	0x0500000f


	//   ....[144]....
        /*081c*/ 	.word	0x0500000f


	//   ....[145]....
        /*0820*/ 	.word	0x0500000f


	//   ....[146]....
        /*0824*/ 	.word	0x0500000f


	//   ....[147]....
        /*0828*/ 	.word	0x0500000f


	//   ....[148]....
        /*082c*/ 	.word	0x0500000f


	//   ....[149]....
        /*0830*/ 	.word	0x0500000f


	//   ....[150]....
        /*0834*/ 	.word	0x0500000f


	//   ....[151]....
        /*0838*/ 	.word	0x0500000f


	//   ....[152]....
        /*083c*/ 	.word	0x0500000f


	//   ....[153]....
        /*0840*/ 	.word	0x0500000f


	//   ....[154]....
        /*0844*/ 	.word	0x0500000f


	//   ....[155]....
        /*0848*/ 	.word	0x0500000f


	//----- nvinfo : EIATTR_COOP_GROUP_INSTR_OFFSETS
	.align		4
.L_584:
        /*084c*/ 	.byte	0x04, 0x28
        /*084e*/ 	.short	(.L_586 - .L_585)


	//   ....[0]....
.L_585:
        /*0850*/ 	.word	0x00000060


	//   ....[1]....
        /*0854*/ 	.word	0x000001a0


	//   ....[2]....
        /*0858*/ 	.word	0x000001f0


	//   ....[3]....
        /*085c*/ 	.word	0x000003e0


	//   ....[4]....
        /*0860*/ 	.word	0x00000540


	//   ....[5]....
        /*0864*/ 	.word	0x00000660


	//   ....[6]....
        /*0868*/ 	.word	0x000007c0


	//   ....[7]....
        /*086c*/ 	.word	0x00005050


	//   ....[8]....
        /*0870*/ 	.word	0x00007220


	//   ....[9]....
        /*0874*/ 	.word	0x00007990


	//   ....[10]....
        /*0878*/ 	.word	0x000079a0


	//   ....[11]....
        /*087c*/ 	.word	0x000079b0


	//   ....[12]....
        /*0880*/ 	.word	0x000079c0


	//   ....[13]....
        /*0884*/ 	.word	0x00007cc0


	//   ....[14]....
        /*0888*/ 	.word	0x00007cd0


	//   ....[15]....
        /*088c*/ 	.word	0x00007ce0


	//   ....[16]....
        /*0890*/ 	.word	0x00007cf0


	//   ....[17]....
        /*0894*/ 	.word	0x00008ed0


	//   ....[18]....
        /*0898*/ 	.word	0x00008ee0


	//   ....[19]....
        /*089c*/ 	.word	0x00008ef0


	//   ....[20]....
        /*08a0*/ 	.word	0x00008f00


	//   ....[21]....
        /*08a4*/ 	.word	0x00009120


	//   ....[22]....
        /*08a8*/ 	.word	0x00009130


	//   ....[23]....
        /*08ac*/ 	.word	0x00009140


	//   ....[24]....
        /*08b0*/ 	.word	0x00009150


	//   ....[25]....
        /*08b4*/ 	.word	0x0000a5d0


	//   ....[26]....
        /*08b8*/ 	.word	0x0000a5f0


	//   ....[27]....
        /*08bc*/ 	.word	0x0000acd0


	//   ....[28]....
        /*08c0*/ 	.word	0x0000ada0


	//   ....[29]....
        /*08c4*/ 	.word	0x0000b130


	//   ....[30]....
        /*08c8*/ 	.word	0x0000b250


	//   ....[31]....
        /*08cc*/ 	.word	0x0000bd00


	//   ....[32]....
        /*08d0*/ 	.word	0x0000bff0


	//   ....[33]....
        /*08d4*/ 	.word	0x0000c070


	//   ....[34]....
        /*08d8*/ 	.word	0x0000cb00


	//   ....[35]....
        /*08dc*/ 	.word	0x0000cb70


	//   ....[36]....
        /*08e0*/ 	.word	0x0000d330


	//   ....[37]....
        /*08e4*/ 	.word	0x0000d460


	//   ....[38]....
        /*08e8*/ 	.word	0x0000e130


	//   ....[39]....
        /*08ec*/ 	.word	0x0000e980


	//   ....[40]....
        /*08f0*/ 	.word	0x0000e9e0


	//   ....[41]....
        /*08f4*/ 	.word	0x0000f230


	//   ....[42]....
        /*08f8*/ 	.word	0x0000f2e0


	//   ....[43]....
        /*08fc*/ 	.word	0x0000ff70


	//   ....[44]....
        /*0900*/ 	.word	0x0000ffc0


	//   ....[45]....
        /*0904*/ 	.word	0x00010020


	//   ....[46]....
        /*0908*/ 	.word	0x00010170


	//   ....[47]....
        /*090c*/ 	.word	0x00010340


	//   ....[48]....
        /*0910*/ 	.word	0x000117b0


	//   ....[49]....
        /*0914*/ 	.word	0x00011b30


	//   ....[50]....
        /*0918*/ 	.word	0x00011b40


	//   ....[51]....
        /*091c*/ 	.word	0x00011b50


	//   ....[52]....
        /*0920*/ 	.word	0x00011b60


	//   ....[53]....
        /*0924*/ 	.word	0x000127c0


	//   ....[54]....
        /*0928*/ 	.word	0x00012800


	//   ....[55]....
        /*092c*/ 	.word	0x00012a90


	//   ....[56]....
        /*0930*/ 	.word	0x00012ab0


	//   ....[57]....
        /*0934*/ 	.word	0x000132f0


	//   ....[58]....
        /*0938*/ 	.word	0x00013340


	//   ....[59]....
        /*093c*/ 	.word	0x00013c90


	//   ....[60]....
        /*0940*/ 	.word	0x00013cb0


	//   ....[61]....
        /*0944*/ 	.word	0x00014f80


	//   ....[62]....
        /*0948*/ 	.word	0x00014fa0


	//   ....[63]....
        /*094c*/ 	.word	0x000151d0


	//   ....[64]....
        /*0950*/ 	.word	0x000151f0


	//   ....[65]....
        /*0954*/ 	.word	0x000154a0


	//   ....[66]....
        /*0958*/ 	.word	0x000156b0


	//   ....[67]....
        /*095c*/ 	.word	0x000156e0


	//   ....[68]....
        /*0960*/ 	.word	0x00015710


	//   ....[69]....
        /*0964*/ 	.word	0x00015740


	//   ....[70]....
        /*0968*/ 	.word	0x00015770


	//   ....[71]....
        /*096c*/ 	.word	0x000157a0


	//   ....[72]....
        /*0970*/ 	.word	0x00015940


	//   ....[73]....
        /*0974*/ 	.word	0x00015970


	//   ....[74]....
        /*0978*/ 	.word	0x000159a0


	//   ....[75]....
        /*097c*/ 	.word	0x000159d0


	//   ....[76]....
        /*0980*/ 	.word	0x00015a00


	//   ....[77]....
        /*0984*/ 	.word	0x00015a30


	//   ....[78]....
        /*0988*/ 	.word	0x00015ad0


	//   ....[79]....
        /*098c*/ 	.word	0x00015b00


	//   ....[80]....
        /*0990*/ 	.word	0x00015b10


	//   ....[81]....
        /*0994*/ 	.word	0x00015b40


	//   ....[82]....
        /*0998*/ 	.word	0x000170d0


	//   ....[83]....
        /*099c*/ 	.word	0x000194e0


	//   ....[84]....
        /*09a0*/ 	.word	0x00019fd0


	//   ....[85]....
        /*09a4*/ 	.word	0x00019fe0


	//   ....[86]....
        /*09a8*/ 	.word	0x0001a080


	//   ....[87]....
        /*09ac*/ 	.word	0x0001a090


	//   ....[88]....
        /*09b0*/ 	.word	0x0001a110


	//   ....[89]....
        /*09b4*/ 	.word	0x0001a120


	//   ....[90]....
        /*09b8*/ 	.word	0x0001a170


	//   ....[91]....
        /*09bc*/ 	.word	0x0001a190


	//   ....[92]....
        /*09c0*/ 	.word	0x0001dbe0


	//   ....[93]....
        /*09c4*/ 	.word	0x0001dc60


	//   ....[94]....
        /*09c8*/ 	.word	0x0001dc90


	//   ....[95]....
        /*09cc*/ 	.word	0x0001dca0


	//   ....[96]....
        /*09d0*/ 	.word	0x0001dcd0


	//   ....[97]....
        /*09d4*/ 	.word	0x0001dd00


	//   ....[98]....
        /*09d8*/ 	.word	0x0001dd30


	//   ....[99]....
        /*09dc*/ 	.word	0x0001dd60


	//   ....[100]....
        /*09e0*/ 	.word	0x0001df20


	//   ....[101]....
        /*09e4*/ 	.word	0x0001df50


	//   ....[102]....
        /*09e8*/ 	.word	0x0001df80


	//   ....[103]....
        /*09ec*/ 	.word	0x0001dfb0


	//   ....[104]....
        /*09f0*/ 	.word	0x0001dfe0


	//   ....[105]....
        /*09f4*/ 	.word	0x0001e010


	//   ....[106]....
        /*09f8*/ 	.word	0x0001e0e0


	//   ....[107]....
        /*09fc*/ 	.word	0x0001e100


	//   ....[108]....
        /*0a00*/ 	.word	0x0001e110


	//   ....[109]....
        /*0a04*/ 	.word	0x0001e190


	//   ....[110]....
        /*0a08*/ 	.word	0x0001ecc0


	//   ....[111]....
        /*0a0c*/ 	.word	0x0001f1a0


	//   ....[112]....
        /*0a10*/ 	.word	0x0001f230


	//   ....[113]....
        /*0a14*/ 	.word	0x0001f280


	//   ....[114]....
        /*0a18*/ 	.word	0x0001f2d0


	//   ....[115]....
        /*0a1c*/ 	.word	0x0001f370


	//   ....[116]....
        /*0a20*/ 	.word	0x0001f400


	//   ....[117]....
        /*0a24*/ 	.word	0x0001f450


	//   ....[118]....
        /*0a28*/ 	.word	0x0001f4a0


	//   ....[119]....
        /*0a2c*/ 	.word	0x0001f590


	//   ....[120]....
        /*0a30*/ 	.word	0x0001f620


	//   ....[121]....
        /*0a34*/ 	.word	0x0001f670


	//   ....[122]....
        /*0a38*/ 	.word	0x0001f6c0


	//   ....[123]....
        /*0a3c*/ 	.word	0x0001f760


	//   ....[124]....
        /*0a40*/ 	.word	0x0001f7f0


	//   ....[125]....
        /*0a44*/ 	.word	0x0001f840


	//   ....[126]....
        /*0a48*/ 	.word	0x0001f890


	//   ....[127]....
        /*0a4c*/ 	.word	0x0001fba0


	//   ....[128]....
        /*0a50*/ 	.word	0x0001fe80


	//   ....[129]....
        /*0a54*/ 	.word	0x00020060


	//   ....[130]....
        /*0a58*/ 	.word	0x000200b0


	//   ....[131]....
        /*0a5c*/ 	.word	0x00020110


	//   ....[132]....
        /*0a60*/ 	.word	0x00020200


	//   ....[133]....
        /*0a64*/ 	.word	0x00020260


	//   ....[134]....
        /*0a68*/ 	.word	0x00020350


	//   ....[135]....
        /*0a6c*/ 	.word	0x000203b0


	//   ....[136]....
        /*0a70*/ 	.word	0x00020480


	//   ....[137]....
        /*0a74*/ 	.word	0x000207b0


	//   ....[138]....
        /*0a78*/ 	.word	0x00020850


	//   ....[139]....
        /*0a7c*/ 	.word	0x000209f0


	//   ....[140]....
        /*0a80*/ 	.word	0x00020a70


	//   ....[141]....
        /*0a84*/ 	.word	0x00020af0


	//   ....[142]....
        /*0a88*/ 	.word	0x00020b70


	//   ....[143]....
        /*0a8c*/ 	.word	0x00020bf0


	//   ....[144]....
        /*0a90*/ 	.word	0x00020c80


	//   ....[145]....
        /*0a94*/ 	.word	0x00020d20


	//   ....[146]....
        /*0a98*/ 	.word	0x00020dd0


	//   ....[147]....
        /*0a9c*/ 	.word	0x00020e50


	//   ....[148]....
        /*0aa0*/ 	.word	0x00020ed0


	//   ....[149]....
        /*0aa4*/ 	.word	0x00020f50


	//   ....[150]....
        /*0aa8*/ 	.word	0x00020fe0


	//   ....[151]....
        /*0aac*/ 	.word	0x00021060


	//   ....[152]....
        /*0ab0*/ 	.word	0x00021110


	//   ....[153]....
        /*0ab4*/ 	.word	0x00021160


	//   ....[154]....
        /*0ab8*/ 	.word	0x00021220


	//   ....[155]....
        /*0abc*/ 	.word	0x00021350


	//----- nvinfo : EIATTR_REG_RECONFIG
	.align		4
.L_586:
        /*0ac0*/ 	.byte	0x01, 0x54
	.zero		2


	//----- nvinfo : EIATTR_SYSCALL_OFFSETS
	.align		4
        /*0ac4*/ 	.byte	0x04, 0x46
        /*0ac6*/ 	.short	(.L_588 - .L_587)


	//   ....[0]....
.L_587:
        /*0ac8*/ 	.word	0x000020a0


	//   ....[1]....
        /*0acc*/ 	.word	0x000021f0


	//   ....[2]....
        /*0ad0*/ 	.word	0x000073c0


	//   ....[3]....
        /*0ad4*/ 	.word	0x000076e0


	//   ....[4]....
        /*0ad8*/ 	.word	0x00019100


	//   ....[5]....
        /*0adc*/ 	.word	0x00019250


	//   ....[6]....
        /*0ae0*/ 	.word	0x00019350


	//   ....[7]....
        /*0ae4*/ 	.word	0x00019bf0


	//----- nvinfo : EIATTR_MBARRIER_INSTR_OFFSETS
	.align		4
.L_588:
        /*0ae8*/ 	.byte	0x04, 0x39
        /*0aea*/ 	.short	(.L_590 - .L_589)


	//   ....[0]....
.L_589:
        /*0aec*/ 	.word	0x000002d0
        /*0af0*/ 	.word	0x000000ff
        /*0af4*/ 	.word	0x00028c00
        /*0af8*/ 	.short	0x0100
        /*0afa*/ 	.byte	0x08
	.zero		1


	//   ....[1]....
        /*0afc*/ 	.word	0x000002e0
        /*0b00*/ 	.word	0x000000ff
        /*0b04*/ 	.word	0x00028c20
        /*0b08*/ 	.short	0x0100
        /*0b0a*/ 	.byte	0x08
	.zero		1


	//   ....[2]....
        /*0b0c*/ 	.word	0x00000390
        /*0b10*/ 	.word	0x000000ff
        /*0b14*/ 	.word	0x00028c30
        /*0b18*/ 	.short	0x0100
        /*0b1a*/ 	.byte	0x06
	.zero		1


	//   ....[3]....
        /*0b1c*/ 	.word	0x000003a0
        /*0b20*/ 	.word	0x000000ff
        /*0b24*/ 	.word	0x00028c40
        /*0b28*/ 	.short	0x0100
        /*0b2a*/ 	.byte	0x06
	.zero		1


	//   ....[4]....
        /*0b2c*/ 	.word	0x000003b0
        /*0b30*/ 	.word	0x000000ff
        /*0b34*/ 	.word	0x00028c38
        /*0b38*/ 	.short	0x0100
        /*0b3a*/ 	.byte	0x06
	.zero		1


	//   ....[5]....
        /*0b3c*/ 	.word	0x000003c0
        /*0b40*/ 	.word	0x000000ff
        /*0b44*/ 	.word	0x00028c48
        /*0b48*/ 	.short	0x0100
        /*0b4a*/ 	.byte	0x06
	.zero		1


	//   ....[6]....
        /*0b4c*/ 	.word	0x000004f0
        /*0b50*/ 	.word	0x000000ff
        /*0b54*/ 	.word	0x00028c50
        /*0b58*/ 	.short	0x0100
        /*0b5a*/ 	.byte	0x08
	.zero		1


	//   ....[7]....
        /*0b5c*/ 	.word	0x00000500
        /*0b60*/ 	.word	0x000000ff
        /*0b64*/ 	.word	0x00028c60
        /*0b68*/ 	.short	0x0100
        /*0b6a*/ 	.byte	0x08
	.zero		1


	//   ....[8]....
        /*0b6c*/ 	.word	0x00000510
        /*0b70*/ 	.word	0x000000ff
        /*0b74*/ 	.word	0x00028c58
        /*0b78*/ 	.short	0x0100
        /*0b7a*/ 	.byte	0x08
	.zero		1


	//   ....[9]....
        /*0b7c*/ 	.word	0x00000520
        /*0b80*/ 	.word	0x000000ff
        /*0b84*/ 	.word	0x00028c68
        /*0b88*/ 	.short	0x0100
        /*0b8a*/ 	.byte	0x08
	.zero		1


	//   ....[10]....
        /*0b8c*/ 	.word	0x00000610
        /*0b90*/ 	.word	0x000000ff
        /*0b94*/ 	.word	0x00028c70
        /*0b98*/ 	.short	0x0100
        /*0b9a*/ 	.byte	0x06
	.zero		1


	//   ....[11]....
        /*0b9c*/ 	.word	0x00000620
        /*0ba0*/ 	.word	0x000000ff
        /*0ba4*/ 	.word	0x00028c80
        /*0ba8*/ 	.short	0x0100
        /*0baa*/ 	.byte	0x06
	.zero		1


	//   ....[12]....
        /*0bac*/ 	.word	0x00000630
        /*0bb0*/ 	.word	0x000000ff
        /*0bb4*/ 	.word	0x00028c78
        /*0bb8*/ 	.short	0x0100
        /*0bba*/ 	.byte	0x06
	.zero		1


	//   ....[13]....
        /*0bbc*/ 	.word	0x00000640
        /*0bc0*/ 	.word	0x000000ff
        /*0bc4*/ 	.word	0x00028c88
        /*0bc8*/ 	.short	0x0100
        /*0bca*/ 	.byte	0x06
	.zero		1


	//   ....[14]....
        /*0bcc*/ 	.word	0x00000770
        /*0bd0*/ 	.word	0x000000ff
        /*0bd4*/ 	.word	0x00028c90
        /*0bd8*/ 	.short	0x0100
        /*0bda*/ 	.byte	0x08
	.zero		1


	//   ....[15]....
        /*0bdc*/ 	.word	0x00000780
        /*0be0*/ 	.word	0x000000ff
        /*0be4*/ 	.word	0x00028ca0
        /*0be8*/ 	.short	0x0100
        /*0bea*/ 	.byte	0x08
	.zero		1


	//   ....[16]....
        /*0bec*/ 	.word	0x00000790
        /*0bf0*/ 	.word	0x000000ff
        /*0bf4*/ 	.word	0x00028c98
        /*0bf8*/ 	.short	0x0100
        /*0bfa*/ 	.byte	0x08
	.zero		1


	//   ....[17]....
        /*0bfc*/ 	.word	0x000007a0
        /*0c00*/ 	.word	0x000000ff
        /*0c04*/ 	.word	0x00028ca8
        /*0c08*/ 	.short	0x0100
        /*0c0a*/ 	.byte	0x08
	.zero		1


	//   ....[18]....
        /*0c0c*/ 	.word	0x000008d0
        /*0c10*/ 	.word	0x000000ff
        /*0c14*/ 	.word	0x00028cb0
        /*0c18*/ 	.short	0x0100
        /*0c1a*/ 	.byte	0x08
	.zero		1


	//   ....[19]....
        /*0c1c*/ 	.word	0x000008e0
        /*0c20*/ 	.word	0x000000ff
        /*0c24*/ 	.word	0x00028cc0
        /*0c28*/ 	.short	0x0100
        /*0c2a*/ 	.byte	0x08
	.zero		1


	//   ....[20]....
        /*0c2c*/ 	.word	0x000008f0
        /*0c30*/ 	.word	0x000000ff
        /*0c34*/ 	.word	0x00028cb8
        /*0c38*/ 	.short	0x0100
        /*0c3a*/ 	.byte	0x08
	.zero		1


	//   ....[21]....
        /*0c3c*/ 	.word	0x00000900
        /*0c40*/ 	.word	0x000000ff
        /*0c44*/ 	.word	0x00028cc8
        /*0c48*/ 	.short	0x0100
        /*0c4a*/ 	.byte	0x08
	.zero		1


	//   ....[22]....
        /*0c4c*/ 	.word	0x00002d70
        /*0c50*/ 	.word	0x0000004b
        /*0c54*/ 	.word	0x00028c90
        /*0c58*/ 	.short	0x010a
        /*0c5a*/ 	.byte	0x3f
	.zero		1


	//   ....[23]....
        /*0c5c*/ 	.word	0x00003700
        /*0c60*/ 	.word	0x0000004b
        /*0c64*/ 	.word	0x00028c90
        /*0c68*/ 	.short	0x010a
        /*0c6a*/ 	.byte	0x3f
	.zero		1


	//   ....[24]....
        /*0c6c*/ 	.word	0x00003f90
        /*0c70*/ 	.word	0x0000004b
        /*0c74*/ 	.word	0x00028c90
        /*0c78*/ 	.short	0x010a
        /*0c7a*/ 	.byte	0x3f
	.zero		1


	//   ....[25]....
        /*0c7c*/ 	.word	0x00004190
        /*0c80*/ 	.word	0x00000004
        /*0c84*/ 	.word	0x00000000
        /*0c88*/ 	.short	0x0101
        /*0c8a*/ 	.byte	0x3f
	.zero		1


	//   ....[26]....
        /*0c8c*/ 	.word	0x000041d0
        /*0c90*/ 	.word	0x0000004b
        /*0c94*/ 	.word	0x00028cb0
        /*0c98*/ 	.short	0x010a
        /*0c9a*/ 	.byte	0x3f
	.zero		1


	//   ....[27]....
        /*0c9c*/ 	.word	0x00004800
        /*0ca0*/ 	.word	0x0000004b
        /*0ca4*/ 	.word	0x00000000
        /*0ca8*/ 	.short	0x0101
        /*0caa*/ 	.byte	0x3f
	.zero		1


	//   ....[28]....
        /*0cac*/ 	.word	0x00005170
        /*0cb0*/ 	.word	0x00000005
        /*0cb4*/ 	.word	0x00028c50
        /*0cb8*/ 	.short	0x010a
        /*0cba*/ 	.byte	0x3f
	.zero		1


	//   ....[29]....
        /*0cbc*/ 	.word	0x00005530
        /*0cc0*/ 	.word	0x00000005
        /*0cc4*/ 	.word	0x00000000
        /*0cc8*/ 	.short	0x0101
        /*0cca*/ 	.byte	0x3f
	.zero		1


	//   ....[30]....
        /*0ccc*/ 	.word	0x00005e70
        /*0cd0*/ 	.word	0x00000015
        /*0cd4*/ 	.word	0x00028c50
        /*0cd8*/ 	.short	0x010a
        /*0cda*/ 	.byte	0x3f
	.zero		1


	//   ....[31]....
        /*0cdc*/ 	.word	0x00005ec0
        /*0ce0*/ 	.word	0x00000015
        /*0ce4*/ 	.word	0x00028c50
        /*0ce8*/ 	.short	0x010a
        /*0cea*/ 	.byte	0x3f
	.zero		1


	//   ....[32]....
        /*0cec*/ 	.word	0x00006190
        /*0cf0*/ 	.word	0x00000015
        /*0cf4*/ 	.word	0x00000000
        /*0cf8*/ 	.short	0x0101
        /*0cfa*/ 	.byte	0x3f
	.zero		1


	//   ....[33]....
        /*0cfc*/ 	.word	0x00007450
        /*0d00*/ 	.word	0x00000002
        /*0d04*/ 	.word	0x00028c00
        /*0d08*/ 	.short	0x010a
        /*0d0a*/ 	.byte	0x3f
	.zero		1


	//   ....[34]....
        /*0d0c*/ 	.word	0x000074a0
        /*0d10*/ 	.word	0x00000002
        /*0d14*/ 	.word	0x00028c00
        /*0d18*/ 	.short	0x010a
        /*0d1a*/ 	.byte	0x3f
	.zero		1


	//   ....[35]....
        /*0d1c*/ 	.word	0x00007f40
        /*0d20*/ 	.word	0x00000002
        /*0d24*/ 	.word	0x00028c00
        /*0d28*/ 	.short	0x010a
        /*0d2a*/ 	.byte	0x3f
	.zero		1


	//   ....[36]....
        /*0d2c*/ 	.word	0x00009300
        /*0d30*/ 	.word	0x00000002
        /*0d34*/ 	.word	0x00028c00
        /*0d38*/ 	.short	0x010a
        /*0d3a*/ 	.byte	0x3f
	.zero		1


	//   ....[37]....
        /*0d3c*/ 	.word	0x0000a190
        /*0d40*/ 	.word	0x00000015
        /*0d44*/ 	.word	0x00028c30
        /*0d48*/ 	.short	0x010a
        /*0d4a*/ 	.byte	0x3f
	.zero		1


	//   ....[38]....
        /*0d4c*/ 	.word	0x0000a230
        /*0d50*/ 	.word	0x00000015
        /*0d54*/ 	.word	0x00028c30
        /*0d58*/ 	.short	0x010a
        /*0d5a*/ 	.byte	0x3f
	.zero		1


	//   ....[39]....
        /*0d5c*/ 	.word	0x0000b4a0
        /*0d60*/ 	.word	0x0000001e
        /*0d64*/ 	.word	0x00000000
        /*0d68*/ 	.short	0x0101
        /*0d6a*/ 	.byte	0x3f
	.zero		1


	//   ....[40]....
        /*0d6c*/ 	.word	0x0000b900
        /*0d70*/ 	.word	0x00000015
        /*0d74*/ 	.word	0x00028c50
        /*0d78*/ 	.short	0x010a
        /*0d7a*/ 	.byte	0x3f
	.zero		1


	//   ....[41]....
        /*0d7c*/ 	.word	0x0000b9d0
        /*0d80*/ 	.word	0x00000015
        /*0d84*/ 	.word	0x00028c50
        /*0d88*/ 	.short	0x010a
        /*0d8a*/ 	.byte	0x3f
	.zero		1


	//   ....[42]....
        /*0d8c*/ 	.word	0x0000bd20
        /*0d90*/ 	.word	0x00000015
        /*0d94*/ 	.word	0x00000000
        /*0d98*/ 	.short	0x0101
        /*0d9a*/ 	.byte	0x3f
	.zero		1


	//   ....[43]....
        /*0d9c*/ 	.word	0x0000be40
        /*0da0*/ 	.word	0x000000d7
        /*0da4*/ 	.word	0x00028c30
        /*0da8*/ 	.short	0x010a
        /*0daa*/ 	.byte	0x3f
	.zero		1


	//   ....[44]....
        /*0dac*/ 	.word	0x0000bf00
        /*0db0*/ 	.word	0x000000d7
        /*0db4*/ 	.word	0x00028c30
        /*0db8*/ 	.short	0x010a
        /*0dba*/ 	.byte	0x3f
	.zero		1


	//   ....[45]....
        /*0dbc*/ 	.word	0x0000cea0
        /*0dc0*/ 	.word	0x0000000f
        /*0dc4*/ 	.word	0x00000000
        /*0dc8*/ 	.short	0x0101
        /*0dca*/ 	.byte	0x3f
	.zero		1


	//   ....[46]....
        /*0dcc*/ 	.word	0x0000de00
        /*0dd0*/ 	.word	0x000000d7
        /*0dd4*/ 	.word	0x00028c50
        /*0dd8*/ 	.short	0x010a
        /*0dda*/ 	.byte	0x3f
	.zero		1


	//   ....[47]....
        /*0ddc*/ 	.word	0x0000de50
        /*0de0*/ 	.word	0x000000d7
        /*0de4*/ 	.word	0x00028c50
        /*0de8*/ 	.short	0x010a
        /*0dea*/ 	.byte	0x3f
	.zero		1


	//   ....[48]....
        /*0dec*/ 	.word	0x0000e150
        /*0df0*/ 	.word	0x000000d7
        /*0df4*/ 	.word	0x00000000
        /*0df8*/ 	.short	0x0101
        /*0dfa*/ 	.byte	0x3f
	.zero		1


	//   ....[49]....
        /*0dfc*/ 	.word	0x0000e280
        /*0e00*/ 	.word	0x00000015
        /*0e04*/ 	.word	0x00028c30
        /*0e08*/ 	.short	0x010a
        /*0e0a*/ 	.byte	0x3f
	.zero		1


	//   ....[50]....
        /*0e0c*/ 	.word	0x0000e2f0
        /*0e10*/ 	.word	0x00000015
        /*0e14*/ 	.word	0x00028c30
        /*0e18*/ 	.short	0x010a
        /*0e1a*/ 	.byte	0x3f
	.zero		1


	//   ....[51]....
        /*0e1c*/ 	.word	0x0000ede0
        /*0e20*/ 	.word	0x00000014
        /*0e24*/ 	.word	0x00000000
        /*0e28*/ 	.short	0x0101
        /*0e2a*/ 	.byte	0x3f
	.zero		1


	//   ....[52]....
        /*0e2c*/ 	.word	0x0000fc40
        /*0e30*/ 	.word	0x00000015
        /*0e34*/ 	.word	0x00028c50
        /*0e38*/ 	.short	0x010a
        /*0e3a*/ 	.byte	0x3f
	.zero		1


	//   ....[53]....
        /*0e3c*/ 	.word	0x0000fc90
        /*0e40*/ 	.word	0x00000015
        /*0e44*/ 	.word	0x00028c50
        /*0e48*/ 	.short	0x010a
        /*0e4a*/ 	.byte	0x3f
	.zero		1


	//   ....[54]....
        /*0e4c*/ 	.word	0x0000ff90
        /*0e50*/ 	.word	0x00000015
        /*0e54*/ 	.word	0x00000000
        /*0e58*/ 	.short	0x0101
        /*0e5a*/ 	.byte	0x3f
	.zero		1


	//   ....[55]....
        /*0e5c*/ 	.word	0x000127b0
        /*0e60*/ 	.word	0x00000004
        /*0e64*/ 	.word	0x00000000
        /*0e68*/ 	.short	0x0101
        /*0e6a*/ 	.byte	0x3f
	.zero		1


	//   ....[56]....
        /*0e6c*/ 	.word	0x00013380
        /*0e70*/ 	.word	0x00000008
        /*0e74*/ 	.word	0x00000000
        /*0e78*/ 	.short	0x0101
        /*0e7a*/ 	.byte	0x3f
	.zero		1


	//   ....[57]....
        /*0e7c*/ 	.word	0x000171b0
        /*0e80*/ 	.word	0x00000012
        /*0e84*/ 	.word	0x00028c20
        /*0e88*/ 	.short	0x010a
        /*0e8a*/ 	.byte	0x3f
	.zero		1


	//   ....[58]....
        /*0e8c*/ 	.word	0x00017280
        /*0e90*/ 	.word	0x00000005
        /*0e94*/ 	.word	0x00028ca0
        /*0e98*/ 	.short	0x010a
        /*0e9a*/ 	.byte	0x3f
	.zero		1


	//   ....[59]....
        /*0e9c*/ 	.word	0x000174c0
        /*0ea0*/ 	.word	0x00000005
        /*0ea4*/ 	.word	0x00028cc0
        /*0ea8*/ 	.short	0x010a
        /*0eaa*/ 	.byte	0x3f
	.zero		1


	//   ....[60]....
        /*0eac*/ 	.word	0x00017f20
        /*0eb0*/ 	.word	0x00000005
        /*0eb4*/ 	.word	0x00028ca0
        /*0eb8*/ 	.short	0x010a
        /*0eba*/ 	.byte	0x3f
	.zero		1


	//   ....[61]....
        /*0ebc*/ 	.word	0x00018150
        /*0ec0*/ 	.word	0x00000005
        /*0ec4*/ 	.word	0x00028cc0
        /*0ec8*/ 	.short	0x010a
        /*0eca*/ 	.byte	0x3f
	.zero		1


	//   ....[62]....
        /*0ecc*/ 	.word	0x00019740
        /*0ed0*/ 	.word	0x00000000
        /*0ed4*/ 	.word	0x00028c40
        /*0ed8*/ 	.short	0x010a
        /*0eda*/ 	.byte	0x3f
	.zero		1


	//   ....[63]....
        /*0edc*/ 	.word	0x0001a230
        /*0ee0*/ 	.word	0x00000012
        /*0ee4*/ 	.word	0x00028c00
        /*0ee8*/ 	.short	0x0107
        /*0eea*/ 	.byte	0x3f
	.zero		1


	//   ....[64]....
        /*0eec*/ 	.word	0x0001a320
        /*0ef0*/ 	.word	0x00000012
        /*0ef4*/ 	.word	0x00028c00
        /*0ef8*/ 	.short	0x0101
        /*0efa*/ 	.byte	0x3f
	.zero		1


	//   ....[65]....
        /*0efc*/ 	.word	0x0001a340
        /*0f00*/ 	.word	0x00000012
        /*0f04*/ 	.word	0x00028c20
        /*0f08*/ 	.short	0x010a
        /*0f0a*/ 	.byte	0x3f
	.zero		1


	//   ....[66]....
        /*0f0c*/ 	.word	0x0001a420
        /*0f10*/ 	.word	0x00000000
        /*0f14*/ 	.word	0x00028c60
        /*0f18*/ 	.short	0x010a
        /*0f1a*/ 	.byte	0x3f
	.zero		1


	//   ....[67]....
        /*0f1c*/ 	.word	0x0001b0b0
        /*0f20*/ 	.word	0x00000002
        /*0f24*/ 	.word	0x00028c40
        /*0f28*/ 	.short	0x010a
        /*0f2a*/ 	.byte	0x3f
	.zero		1


	//   ....[68]....
        /*0f2c*/ 	.word	0x0001b310
        /*0f30*/ 	.word	0x00000002
        /*0f34*/ 	.word	0x00028c60
        /*0f38*/ 	.short	0x010a
        /*0f3a*/ 	.byte	0x3f
	.zero		1


	//   ....[69]....
        /*0f3c*/ 	.word	0x0001bed0
        /*0f40*/ 	.word	0x00000002
        /*0f44*/ 	.word	0x00028c40
        /*0f48*/ 	.short	0x010a
        /*0f4a*/ 	.byte	0x3f
	.zero		1


	//   ....[70]....
        /*0f4c*/ 	.word	0x0001c120
        /*0f50*/ 	.word	0x00000002
        /*0f54*/ 	.word	0x00028c60
        /*0f58*/ 	.short	0x010a
        /*0f5a*/ 	.byte	0x3f
	.zero		1


	//   ....[71]....
        /*0f5c*/ 	.word	0x0001cc60
        /*0f60*/ 	.word	0x00000003
        /*0f64*/ 	.word	0x00028c40
        /*0f68*/ 	.short	0x010a
        /*0f6a*/ 	.byte	0x3f
	.zero		1


	//   ....[72]....
        /*0f6c*/ 	.word	0x0001cec0
        /*0f70*/ 	.word	0x00000003
        /*0f74*/ 	.word	0x00028c60
        /*0f78*/ 	.short	0x010a
        /*0f7a*/ 	.byte	0x3f
	.zero		1


	//   ....[73]....
        /*0f7c*/ 	.word	0x0001ec40
        /*0f80*/ 	.word	0x00000000
        /*0f84*/ 	.word	0x00028c20
        /*0f88*/ 	.short	0x010a
        /*0f8a*/ 	.byte	0x3f
	.zero		1


	//   ....[74]....
        /*0f8c*/ 	.word	0x0001edf0
        /*0f90*/ 	.word	0x00000006
        /*0f94*/ 	.word	0x00000000
        /*0f98*/ 	.short	0x010a
        /*0f9a*/ 	.byte	0x3f
	.zero		1


	//   ....[75]....
        /*0f9c*/ 	.word	0x0001ee60
        /*0fa0*/ 	.word	0x00000007
        /*0fa4*/ 	.word	0x00000000
        /*0fa8*/ 	.short	0x010a
        /*0faa*/ 	.byte	0x3f
	.zero		1


	//   ....[76]....
        /*0fac*/ 	.word	0x0001eed0
        /*0fb0*/ 	.word	0x00000004
        /*0fb4*/ 	.word	0x00000000
        /*0fb8*/ 	.short	0x010a
        /*0fba*/ 	.byte	0x3f
	.zero		1


	//   ....[77]....
        /*0fbc*/ 	.word	0x0001ef00
        /*0fc0*/ 	.word	0x00000003
        /*0fc4*/ 	.word	0x00000000
        /*0fc8*/ 	.short	0x010a
        /*0fca*/ 	.byte	0x3f
	.zero		1


	//   ....[78]....
        /*0fcc*/ 	.word	0x0001ef60
        /*0fd0*/ 	.word	0x0000004b
        /*0fd4*/ 	.word	0x00028c90
        /*0fd8*/ 	.short	0x010a
        /*0fda*/ 	.byte	0x3f
	.zero		1


	//   ....[79]....
        /*0fdc*/ 	.word	0x0001efb0
        /*0fe0*/ 	.word	0x0000004b
        /*0fe4*/ 	.word	0x00028c90
        /*0fe8*/ 	.short	0x010a
        /*0fea*/ 	.byte	0x3f
	.zero		1


	//   ....[80]....
        /*0fec*/ 	.word	0x0001f000
        /*0ff0*/ 	.word	0x0000004b
        /*0ff4*/ 	.word	0x00028c90
        /*0ff8*/ 	.short	0x010a
        /*0ffa*/ 	.byte	0x3f
	.zero		1


	//   ....[81]....
        /*0ffc*/ 	.word	0x0001f050
        /*1000*/ 	.word	0x0000004b
        /*1004*/ 	.word	0x00028cb0
        /*1008*/ 	.short	0x010a
        /*100a*/ 	.byte	0x3f
	.zero		1


	//   ....[82]....
        /*100c*/ 	.word	0x0001f0a0
        /*1010*/ 	.word	0x00000005
        /*1014*/ 	.word	0x00028c50
        /*1018*/ 	.short	0x010a
        /*101a*/ 	.byte	0x3f
	.zero		1


	//   ....[83]....
        /*101c*/ 	.word	0x0001f0f0
        /*1020*/ 	.word	0x00000015
        /*1024*/ 	.word	0x00028c50
        /*1028*/ 	.short	0x010a
        /*102a*/ 	.byte	0x3f
	.zero		1


	//   ....[84]....
        /*102c*/ 	.word	0x0001f4e0
        /*1030*/ 	.word	0x00000002
        /*1034*/ 	.word	0x00028c00
        /*1038*/ 	.short	0x010a
        /*103a*/ 	.byte	0x3f
	.zero		1


	//   ....[85]....
        /*103c*/ 	.word	0x0001f8e0
        /*1040*/ 	.word	0x00000002
        /*1044*/ 	.word	0x00028c00
        /*1048*/ 	.short	0x010a
        /*104a*/ 	.byte	0x3f
	.zero		1


	//   ....[86]....
        /*104c*/ 	.word	0x0001f930
        /*1050*/ 	.word	0x00000015
        /*1054*/ 	.word	0x00028c30
        /*1058*/ 	.short	0x010a
        /*105a*/ 	.byte	0x3f
	.zero		1


	//   ....[87]....
        /*105c*/ 	.word	0x0001f980
        /*1060*/ 	.word	0x00000015
        /*1064*/ 	.word	0x00028c50
        /*1068*/ 	.short	0x010a
        /*106a*/ 	.byte	0x3f
	.zero		1


	//   ....[88]....
        /*106c*/ 	.word	0x0001f9d0
        /*1070*/ 	.word	0x000000d7
        /*1074*/ 	.word	0x00028c30
        /*1078*/ 	.short	0x010a
        /*107a*/ 	.byte	0x3f
	.zero		1


	//   ....[89]....
        /*107c*/ 	.word	0x0001fa20
        /*1080*/ 	.word	0x000000d7
        /*1084*/ 	.word	0x00028c50
        /*1088*/ 	.short	0x010a
        /*108a*/ 	.byte	0x3f
	.zero		1


	//   ....[90]....
        /*108c*/ 	.word	0x0001fa70
        /*1090*/ 	.word	0x00000015
        /*1094*/ 	.word	0x00028c30
        /*1098*/ 	.short	0x010a
        /*109a*/ 	.byte	0x3f
	.zero		1


	//   ....[91]....
        /*109c*/ 	.word	0x0001fac0
        /*10a0*/ 	.word	0x00000015
        /*10a4*/ 	.word	0x00028c50
        /*10a8*/ 	.short	0x010a
        /*10aa*/ 	.byte	0x3f
	.zero		1


	//   ....[92]....
        /*10ac*/ 	.word	0x0001fc60
        /*10b0*/ 	.word	0x00000012
        /*10b4*/ 	.word	0x00028c20
        /*10b8*/ 	.short	0x010a
        /*10ba*/ 	.byte	0x3f
	.zero		1


	//   ....[93]....
        /*10bc*/ 	.word	0x0001fcb0
        /*10c0*/ 	.word	0x00000005
        /*10c4*/ 	.word	0x00028ca0
        /*10c8*/ 	.short	0x010a
        /*10ca*/ 	.byte	0x3f
	.zero		1


	//   ....[94]....
        /*10cc*/ 	.word	0x0001fd00
        /*10d0*/ 	.word	0x00000005
        /*10d4*/ 	.word	0x00028cc0
        /*10d8*/ 	.short	0x010a
        /*10da*/ 	.byte	0x3f
	.zero		1


	//   ....[95]....
        /*10dc*/ 	.word	0x0001fd50
        /*10e0*/ 	.word	0x00000005
        /*10e4*/ 	.word	0x00028ca0
        /*10e8*/ 	.short	0x010a
        /*10ea*/ 	.byte	0x3f
	.zero		1


	//   ....[96]....
        /*10ec*/ 	.word	0x0001fda0
        /*10f0*/ 	.word	0x00000005
        /*10f4*/ 	.word	0x00028cc0
        /*10f8*/ 	.short	0x010a
        /*10fa*/ 	.byte	0x3f
	.zero		1


	//   ....[97]....
        /*10fc*/ 	.word	0x0001ff40
        /*1100*/ 	.word	0x00000000
        /*1104*/ 	.word	0x00028c40
        /*1108*/ 	.short	0x010a
        /*110a*/ 	.byte	0x3f
	.zero		1


	//   ....[98]....
        /*110c*/ 	.word	0x000204c0
        /*1110*/ 	.word	0x00000012
        /*1114*/ 	.word	0x00028c20
        /*1118*/ 	.short	0x010a
        /*111a*/ 	.byte	0x3f
	.zero		1


	//   ....[99]....
        /*111c*/ 	.word	0x00020510
        /*1120*/ 	.word	0x00000000
        /*1124*/ 	.word	0x00028c60
        /*1128*/ 	.short	0x010a
        /*112a*/ 	.byte	0x3f
	.zero		1


	//   ....[100]....
        /*112c*/ 	.word	0x00020560
        /*1130*/ 	.word	0x00000002
        /*1134*/ 	.word	0x00028c40
        /*1138*/ 	.short	0x010a
        /*113a*/ 	.byte	0x3f
	.zero		1


	//   ....[101]....
        /*113c*/ 	.word	0x000205b0
        /*1140*/ 	.word	0x00000002
        /*1144*/ 	.word	0x00028c60
        /*1148*/ 	.short	0x010a
        /*114a*/ 	.byte	0x3f
	.zero		1


	//   ....[102]....
        /*114c*/ 	.word	0x00020600
        /*1150*/ 	.word	0x00000002
        /*1154*/ 	.word	0x00028c40
        /*1158*/ 	.short	0x010a
        /*115a*/ 	.byte	0x3f
	.zero		1


	//   ....[103]....
        /*115c*/ 	.word	0x00020650
        /*1160*/ 	.word	0x00000002
        /*1164*/ 	.word	0x00028c60
        /*1168*/ 	.short	0x010a
        /*116a*/ 	.byte	0x3f
	.zero		1


	//   ....[104]....
        /*116c*/ 	.word	0x000206a0
        /*1170*/ 	.word	0x00000003
        /*1174*/ 	.word	0x00028c40
        /*1178*/ 	.short	0x010a
        /*117a*/ 	.byte	0x3f
	.zero		1


	//   ....[105]....
        /*117c*/ 	.word	0x000206f0
        /*1180*/ 	.word	0x00000003
        /*1184*/ 	.word	0x00028c60
        /*1188*/ 	.short	0x010a
        /*118a*/ 	.byte	0x3f
	.zero		1


	//   ....[106]....
        /*118c*/ 	.word	0x00021270
        /*1190*/ 	.word	0x00000000
        /*1194*/ 	.word	0x00028c20
        /*1198*/ 	.short	0x010a
        /*119a*/ 	.byte	0x3f
	.zero		1


	//   ....[107]....
        /*119c*/ 	.word	0x00021410
        /*11a0*/ 	.word	0x00000006
        /*11a4*/ 	.word	0x00000000
        /*11a8*/ 	.short	0x010a
        /*11aa*/ 	.byte	0x3f
	.zero		1


	//   ....[108]....
        /*11ac*/ 	.word	0x00021460
        /*11b0*/ 	.word	0x00000007
        /*11b4*/ 	.word	0x00000000
        /*11b8*/ 	.short	0x010a
        /*11ba*/ 	.byte	0x3f
	.zero		1


	//   ....[109]....
        /*11bc*/ 	.word	0x000214b0
        /*11c0*/ 	.word	0x00000004
        /*11c4*/ 	.word	0x00000000
        /*11c8*/ 	.short	0x010a
        /*11ca*/ 	.byte	0x3f
	.zero		1


	//----- nvinfo : EIATTR_NUM_MBARRIERS
	.align		4
.L_590:
        /*11cc*/ 	.byte	0x03, 0x38
        /*11ce*/ 	.short	0x0016


	//----- nvinfo : EIATTR_EXIT_INSTR_OFFSETS
	.align		4
        /*11d0*/ 	.byte	0x04, 0x1c
        /*11d2*/ 	.short	(.L_592 - .L_591)


	//   ....[0]....
.L_591:
        /*11d4*/ 	.word	0x0001ef50


	//----- nvinfo : EIATTR_MAX_THREADS
	.align		4
.L_592:
        /*11d8*/ 	.byte	0x04, 0x05
        /*11da*/ 	.short	(.L_594 - .L_593)
.L_593:
        /*11dc*/ 	.word	0x00000180
        /*11e0*/ 	.word	0x00000001
        /*11e4*/ 	.word	0x00000001


	//----- nvinfo : EIATTR_CRS_STACK_SIZE
	.align		4
.L_594:
        /*11e8*/ 	.byte	0x04, 0x1e
        /*11ea*/ 	.short	(.L_596 - .L_595)
.L_595:
        /*11ec*/ 	.word	0x00000000


	//----- nvinfo : EIATTR_CBANK_PARAM_SIZE
	.align		4
.L_596:
        /*11f0*/ 	.byte	0x03, 0x19
        /*11f2*/ 	.short	0x0af0


	//----- nvinfo : EIATTR_PARAM_CBANK
	.align		4
        /*11f4*/ 	.byte	0x04, 0x0a
        /*11f6*/ 	.short	(.L_598 - .L_597)
	.align		4
.L_597:
        /*11f8*/ 	.word	index@(.nv.constant0._ZN7cutlass13device_kernelIN5flash11enable_sm90INS1_16FlashAttnFwdSm90INS1_25CollectiveMainloopFwdSm90ILi2EN4cute5tupleIJNS5_1CILi1EEES8_S8_EEENS6_IJNS7_ILi64EEESA_SA_EEELi512ENS_6half_tEfNS_4arch4Sm90ELb1ELb0ELb1ELb1ELb0ELb1ELb0ELb0ELb0ELb1ELb1ELb0EEENS1_21CollectiveEpilogueFwdINS6_IJSA_NS7_ILi512EEESA_EEES9_SC_SE_Li256ELb1ELb1ELb1ELb0EEENS1_36VarlenDynamicPersistentTileSchedulerILi64ELi64ELi256ELi128ELb1ELb1ELb1ELb1ELb1ELb1EEEEEEEEEvNT_6ParamsE)
        /*11fc*/ 	.short	0x0210
        /*11fe*/ 	.short	0x0af0


	//----- nvinfo : EIATTR_SW_WAR
	.align		4
.L_598:
        /*1200*/ 	.byte	0x04, 0x36
        /*1202*/ 	.short	(.L_600 - .L_599)
.L_599:
        /*1204*/ 	.word	0x00000008
.L_600:


//--------------------- .nv.info._ZN7cutlass13device_kernelIN5flash11enable_sm90INS1_16FlashAttnFwdSm90INS1_25CollectiveMainloopFwdSm90ILi2EN4cute5tupleIJNS5_1CILi1EEES8_S8_EEENS6_IJNS7_ILi64EEESA_SA_EEELi512ENS_6half_tEfNS_4arch4Sm90ELb1ELb0ELb1ELb1ELb0ELb0ELb1ELb0ELb0ELb1ELb1ELb0EEENS1_21CollectiveEpilogueFwdINS6_IJSA_NS7_ILi512EEESA_EEES9_SC_SE_Li256ELb1ELb1ELb1ELb0EEENS1_36VarlenDynamicPersistentTileSchedulerILi64ELi64ELi256ELi128ELb1ELb1ELb1ELb1ELb1ELb1EEEEEEEEEvNT_6ParamsE --------------------------
	.section	.nv.info._ZN7cutlass13device_kernelIN5flash11enable_sm90INS1_16FlashAttnFwdSm90INS1_25CollectiveMainloopFwdSm90ILi2EN4cute5tupleIJNS5_1CILi1EEES8_S8_EEENS6_IJNS7_ILi64EEESA_SA_EEELi512ENS_6half_tEfNS_4arch4Sm90ELb1ELb0ELb1ELb1ELb0ELb0ELb1ELb0ELb0ELb1ELb1ELb0EEENS1_21CollectiveEpilogueFwdINS6_IJSA_NS7_ILi512EEESA_EEES9_SC_SE_Li256ELb1ELb1ELb1ELb0EEENS1_36VarlenDynamicPersistentTileSchedulerILi64ELi64ELi256ELi128ELb1ELb1ELb1ELb1ELb1ELb1EEEEEEEEEvNT_6ParamsE,"",@"SHT_CUDA_INFO"
	.sectionflags	@""
	.align	4


	//----- nvinfo : EIATTR_CUDA_API_VERSION
	.align		4
        /*0000*/ 	.byte	0x04, 0x37
        /*0002*/ 	.short	(.L_602 - .L_601)
.L_601:
        /*0004*/ 	.word	0x00000082


	//----- nvinfo : EIATTR_KPARAM_INFO
	.align		4
.L_602:
        /*0008*/ 	.byte	0x04, 0x17
        /*000a*/ 	.short	(.L_604 - .L_603)
.L_603:
        /*000c*/ 	.word	0x00000000
        /*0010*/ 	.short	0x0000
        /*0012*/ 	.short	0x0070
        /*0014*/ 	.byte	0x00, 0xf0, 0x01, 0x2e


	//----- nvinfo : EIATTR_SPARSE_MMA_MASK
	.align		4
.L_604:
        /*0018*/ 	.byte	0x03, 0x50
        /*001a*/ 	.short	0x0000


	//----- nvinfo : EIATTR_MAXREG_COUNT
	.align		4
        /*001c*/ 	.byte	0x03, 0x1b
        /*001e*/ 	.short	0x00a8


	//----- nvinfo : EIATTR_NUM_BARRIERS
	.align		4
        /*0020*/ 	.byte	0x02, 0x4c
        /*0022*/ 	.byte	0x10
	.zero		1


	//----- nvinfo : EIATTR_EXTERNS
	.align		4
        /*0024*/ 	.byte	0x04, 0x0f
        /*0026*/ 	.short	(.L_606 - .L_605)


	//   ....[0]....
	.align		4
.L_605:
        /*0028*/ 	.word	index@(__assertfail)


	//----- nvinfo : EIATTR_ANNOTATIONS
	.align		4
.L_606:
        /*002c*/ 	.byte	0x04, 0x55
        /*002e*/ 	.short	(.L_608 - .L_607)


	//   ....[0]....
.L_607:
        /* <DEDUP_REMOVED lines=88> */


	//----- nvinfo : EIATTR_MERCURY_ISA_VERSION
	.align		4
.L_608:
        /*0598*/ 	.byte	0x03, 0x5f
        /*059a*/ 	.short	0x0101


	//----- nvinfo : EIATTR_UNUSED_LOAD_BYTE_OFFSET
	.align		4
        /*059c*/ 	.byte	0x04, 0x44
        /*059e*/ 	.short	(.L_610 - .L_609)


	//   ....[0]....
.L_609:
        /*05a0*/ 	.word	0x00000a40
        /*05a4*/ 	.word	0x0000fff0


	//   ....[1]....
        /*05a8*/ 	.word	0x0000e460
        /*05ac*/ 	.word	0x0000fff0


	//----- nvinfo : EIATTR_INT_WARP_WIDE_INSTR_OFFSETS
	.align		4
.L_610:
        /*05b0*/ 	.byte	0x04, 0x31
        /*05b2*/ 	.short	(.L_612 - .L_611)


	//   ....[0]....
.L_611:
        /*05b4*/ 	.word	0x00000130


	//   ....[1]....
        /*05b8*/ 	.word	0x00000170


	//   ....[2]....
        /*05bc*/ 	.word	0x000001e0


	//   ....[3]....
        /*05c0*/ 	.word	0x000001f0


	//   ....[4]....
        /*05c4*/ 	.word	0x00014880


	//   ....[5]....
        /*05c8*/ 	.word	0x000148e0


	//   ....[6]....
        /*05cc*/ 	.word	0x0001a270


	//   ....[7]....
        /*05d0*/ 	.word	0x0001a300


	//----- nvinfo : EIATTR_COOP_GROUP_MASK_REGIDS
	.align		4
.L_612:
        /*05d4*/ 	.byte	0x04, 0x29
        /*05d6*/ 	.short	(.L_614 - .L_613)


	//   ....[0]....
.L_613:
        /*05d8*/ 	.word	0xffffffff


	//   ....[1]....
        /*05dc*/ 	.word	0xffffffff


	//   ....[2]....
        /*05e0*/ 	.word	0xffffffff


	//   ....[3]....
        /*05e4*/ 	.word	0xffffffff


	//   ....[4]....
        /*05e8*/ 	.word	0xffffffff


	//   ....[5]....
        /*05ec*/ 	.word	0xffffffff


	//   ....[6]....
        /*05f0*/ 	.word	0xffffffff


	//   ....[7]....
        /*05f4*/ 	.word	0xffffffff


	//   ....[8]....
        /*05f8*/ 	.word	0xffffffff


	//   ....[9]....
        /*05fc*/ 	.word	0xffffffff


	//   ....[10]....
        /*0600*/ 	.word	0xffffffff


	//   ....[11]....
        /*0604*/ 	.word	0xffffffff


	//   ....[12]....
        /*0608*/ 	.word	0xffffffff


	//   ....[13]....
        /*060c*/ 	.word	0xffffffff


	//   ....[14]....
        /*0610*/ 	.word	0xffffffff


	//   ....[15]....
        /*0614*/ 	.word	0xffffffff


	//   ....[16]....
        /*0618*/ 	.word	0xffffffff


	//   ....[17]....
        /*061c*/ 	.word	0xffffffff


	//   ....[18]....
        /*0620*/ 	.word	0xffffffff


	//   ....[19]....
        /*0624*/ 	.word	0xffffffff


	//   ....[20]....
        /*0628*/ 	.word	0xffffffff


	//   ....[21]....
        /*062c*/ 	.word	0xffffffff


	//   ....[22]....
        /*0630*/ 	.word	0xffffffff


	//   ....[23]....
        /*0634*/ 	.word	0xffffffff


	//   ....[24]....
        /*0638*/ 	.word	0xffffffff


	//   ....[25]....
        /*063c*/ 	.word	0xffffffff


	//   ....[26]....
        /*0640*/ 	.word	0xffffffff


	//   ....[27]....
        /*0644*/ 	.word	0xffffffff


	//   ....[28]....
        /*0648*/ 	.word	0xffffffff


	//   ....[29]....
        /*064c*/ 	.word	0xffffffff


	//   ....[30]....
        /*0650*/ 	.word	0xffffffff


	//   ....[31]....
        /*0654*/ 	.word	0xffffffff


	//   ....[32]....
        /*0658*/ 	.word	0xffffffff


	//   ....[33]....
        /*065c*/ 	.word	0xffffffff


	//   ....[34]....
        /*0660*/ 	.word	0xffffffff


	//   ....[35]....
        /*0664*/ 	.word	0xffffffff


	//   ....[36]....
        /*0668*/ 	.word	0xffffffff


	//   ....[37]....
        /*066c*/ 	.word	0xffffffff


	//   ....[38]....
        /*0670*/ 	.word	0xffffffff


	//   ....[39]....
        /*0674*/ 	.word	0xffffffff


	//   ....[40]....
        /*0678*/ 	.word	0xffffffff


	//   ....[41]....
        /*067c*/ 	.word	0xffffffff


	//   ....[42]....
        /*0680*/ 	.word	0xffffffff


	//   ....[43]....
        /*0684*/ 	.word	0xffffffff


	//   ....[44]....
        /*0688*/ 	.word	0xffffffff


	//   ....[45]....
        /*068c*/ 	.word	0xffffffff


	//   ....[46]....
        /*0690*/ 	.word	0xffffffff


	//   ....[47]....
        /*0694*/ 	.word	0xffffffff


	//   ....[48]....
        /*0698*/ 	.word	0xffffffff


	//   ....[49]....
        /*069c*/ 	.word	0xffffffff


	//   ....[50]....
        /*06a0*/ 	.word	0xffffffff


	//   ....[51]....
        /*06a4*/ 	.word	0xffffffff


	//   ....[52]....
        /*06a8*/ 	.word	0xffffffff


	//   ....[53]....
        /*06ac*/ 	.word	0xffffffff


	//   ....[54]....
        /*06b0*/ 	.word	0xffffffff


	//   ....[55]....
        /*06b4*/ 	.word	0xffffffff


	//   ....[56]....
        /*06b8*/ 	.word	0xffffffff


	//   ....[57]....
        /*06bc*/ 	.word	0xffffffff


	//   ....[58]....
        /*06c0*/ 	.word	0xffffffff


	//   ....[59]....
        /*06c4*/ 	.word	0xffffffff


	//   ....[60]....
        /*06c8*/ 	.word	0xffffffff


	//   ....[61]....
        /*06cc*/ 	.word	0xffffffff


	//   ....[62]....
        /*06d0*/ 	.word	0xffffffff


	//   ....[63]....
        /*06d4*/ 	.word	0xffffffff


	//   ....[64]....
        /*06d8*/ 	.word	0xffffffff


	//   ....[65]....
        /*06dc*/ 	.word	0xffffffff


	//   ....[66]....
        /*06e0*/ 	.word	0xffffffff


	//   ....[67]....
        /*06e4*/ 	.word	0xffffffff


	//   ....[68]....
        /*06e8*/ 	.word	0xffffffff


	//   ....[69]....
        /*06ec*/ 	.word	0xffffffff


	//   ....[70]....
        /*06f0*/ 	.word	0xffffffff


	//   ....[71]....
        /*06f4*/ 	.word	0xffffffff


	//   ....[72]....
        /*06f8*/ 	.word	0xffffffff


	//   ....[73]....
        /*06fc*/ 	.word	0xffffffff


	//   ....[74]....
        /*0700*/ 	.word	0xffffffff


	//   ....[75]....
        /*0704*/ 	.word	0xffffffff


	//   ....[76]....
        /*0708*/ 	.word	0xffffffff


	//   ....[77]....
        /*070c*/ 	.word	0xffffffff


	//   ....[78]....
        /*0710*/ 	.word	0xffffffff


	//   ....[79]....
        /*0714*/ 	.word	0xffffffff


	//   ....[80]....
        /*0718*/ 	.word	0xffffffff


	//   ....[81]....
        /*071c*/ 	.word	0xffffffff


	//   ....[82]....
        /*0720*/ 	.word	0xffffffff


	//   ....[83]....
        /*0724*/ 	.word	0xffffffff


	//   ....[84]....
        /*0728*/ 	.word	0xffffffff


	//   ....[85]....
        /*072c*/ 	.word	0xffffffff


	//   ....[86]....
        /*0730*/ 	.word	0xffffffff


	//   ....[87]....
        /*0734*/ 	.word	0xffffffff


	//   ....[88]....
        /*0738*/ 	.word	0xffffffff


	//   ....[89]....
        /*073c*/ 	.word	0xffffffff


	//   ....[90]....
        /*0740*/ 	.word	0xffffffff


	//   ....[91]....
        /*0744*/ 	.word	0xffffffff


	//   ....[92]....
        /*0748*/ 	.word	0xffffffff


	//   ....[93]....
        /*074c*/ 	.word	0xffffffff


	//   ....[94]....
        /*0750*/ 	.word	0xffffffff


	//   ....[95]....
        /*0754*/ 	.word	0xffffffff


	//   ....[96]....
        /*0758*/ 	.word	0xffffffff


	//   ....[97]....
        /*075c*/ 	.word	0xffffffff


	//   ....[98]....
        /*0760*/ 	.word	0xffffffff


	//   ....[99]....
        /*0764*/ 	.word	0xffffffff


	//   ....[100]....
        /*0768*/ 	.word	0xffffffff


	//   ....[101]....
        /*076c*/ 	.word	0xffffffff


	//   ....[102]....
        /*0770*/ 	.word	0xffffffff


	//   ....[103]....
        /*0774*/ 	.word	0xffffffff


	//   ....[104]....
        /*0778*/ 	.word	0xffffffff


	//   ....[105]....
        /*077c*/ 	.word	0x0500000f


	//   ....[106]....
        /*0780*/ 	.word	0x0500000f


	//   ....[107]....
        /*0784*/ 	.word	0x0500000f


	//   ....[108]....
        /*0788*/ 	.word	0x0500000f


	//   ....[109]....
        /*078c*/ 	.word	0x0500000f


	//   ....[110]....
        /*0790*/ 	.word	0x0500000f


	//   ....[111]....
        /*0794*/ 	.word	0x0500000f


	//   ....[112]....
        /*0798*/ 	.word	0x0500000f


	//   ....[113]....
        /*079c*/ 	.word	0x0500000f


	//   ....[114]....
        /*07a0*/ 	.word	0x0500000f


	//   ....[115]....
        /*07a4*/ 	.word	0x0500000f


	//   ....[116]....
        /*07a8*/ 	.word	0x0500000f


	//   ....[117]....
        /*07ac*/ 	.word	0x0500000f


	//   ....[118]....
        /*07b0*/ 	.word	0x0500000f


	//   ....[119]....
        /*07b4*/ 	.word	0x0500000f


	//   ....[120]....
        /*07b8*/ 	.word	0x0500000f


	//   ....[121]....
        /*07bc*/ 	.word	0x0500000f


	//   ....[122]....
        /*07c0*/ 	.word	0x0500000f


	//   ....[123]....
        /*07c4*/ 	.word	0x0500000f


	//   ....[124]....
        /*07c8*/ 	.word	0x0500000f


	//   ....[125]....
        /*07cc*/ 	.word	0x0500000f


	//   ....[126]....
        /*07d0*/ 	.word	0x0500000f


	//   ....[127]....
        /*07d4*/ 	.word	0x0500000f


	//   ....[128]....
        /*07d8*/ 	.word	0x0500000f


	//   ....[129]....
        /*07dc*/ 	.word	0x0500000f


	//   ....[130]....
        /*07e0*/ 	.word	0x0500000f


	//   ....[131]....
        /*07e4*/ 	.word	0x0500000f


	//   ....[132]....
        /*07e8*/ 	.word	0x0500000f


	//   ....[133]....
        /*07ec*/ 	.word	0x0500000f


	//   ....[134]....
        /*07f0*/ 	.word	0x0500000f


	//   ....[135]....
        /*07f4*/ 	.word	0x0500000f


	//   ....[136]....
        /*07f8*/ 	.word	0x0500000f


	//   ....[137]....
        /*07fc*/ 	.word	0x0500000f


	//   ....[138]....
        /*0800*/ 	.word	0x0500000f


	//   ....[139]....
        /*0804*/ 	.word	0x0500000f


	//   ....[140]....
        /*0808*/ 	.word	0x0500000f


	//----- nvinfo : EIATTR_COOP_GROUP_INSTR_OFFSETS
	.align		4
.L_614:
        /*080c*/ 	.byte	0x04, 0x28
        /*080e*/ 	.short	(.L_616 - .L_615)


	//   ....[0]....
.L_615:
        /*0810*/ 	.word	0x00000070


	//   ....[1]....
        /*0814*/ 	.word	0x00000140


	//   ....[2]....
        /*0818*/ 	.word	0x00000190


	//   ....[3]....
        /*081c*/ 	.word	0x000003a0


	//   ....[4]....
        /*0820*/ 	.word	0x00000500


	//   ....[5]....
        /*0824*/ 	.word	0x00000620


	//   ....[6]....
        /*0828*/ 	.word	0x00000780


	//   ....[7]....
        /*082c*/ 	.word	0x00001f80


	//   ....[8]....
        /*0830*/ 	.word	0x00003f60


	//   ....[9]....
        /*0834*/ 	.word	0x00004f60


	//   ....[10]....
        /*0838*/ 	.word	0x00005b60


	//   ....[11]....
        /*083c*/ 	.word	0x00005ba0


	//   ....[12]....
        /*0840*/ 	.word	0x000062b0


	//   ....[13]....
        /*0844*/ 	.word	0x00006330


	//   ....[14]....
        /*0848*/ 	.word	0x000067c0


	//   ....[15]....
        /*084c*/ 	.word	0x00006840


	//   ....[16]....
        /*0850*/ 	.word	0x00007170


	//   ....[17]....
        /*0854*/ 	.word	0x00007e00


	//   ....[18]....
        /*0858*/ 	.word	0x00008a10


	//   ....[19]....
        /*085c*/ 	.word	0x00009010


	//   ....[20]....
        /*0860*/ 	.word	0x00009080


	//   ....[21]....
        /*0864*/ 	.word	0x00009230


	//   ....[22]....
        /*0868*/ 	.word	0x000095a0


	//   ....[23]....
        /*086c*/ 	.word	0x00009620


	//   ....[24]....
        /*0870*/ 	.word	0x0000a7b0


	//   ....[25]....
        /*0874*/ 	.word	0x0000b450


	//   ....[26]....
        /*0878*/ 	.word	0x0000c400


	//   ....[27]....
        /*087c*/ 	.word	0x0000c4a0


	//   ....[28]....
        /*0880*/ 	.word	0x0000c760


	//   ....[29]....
        /*0884*/ 	.word	0x0000c920


	//   ....[30]....
        /*0888*/ 	.word	0x0000d920


	//   ....[31]....
        /*088c*/ 	.word	0x0000d960


	//   ....[32]....
        /*0890*/ 	.word	0x0000d9d0


	//   ....[33]....
        /*0894*/ 	.word	0x0000d9f0


	//   ....[34]....
        /*0898*/ 	.word	0x0000da20


	//   ....[35]....
        /*089c*/ 	.word	0x0000f1c0


	//   ....[36]....
        /*08a0*/ 	.word	0x0000f530


	//   ....[37]....
        /*08a4*/ 	.word	0x0000f540


	//   ....[38]....
        /*08a8*/ 	.word	0x0000f550


	//   ....[39]....
        /*08ac*/ 	.word	0x0000f580


	//   ....[40]....
        /*08b0*/ 	.word	0x000101d0


	//   ....[41]....
        /*08b4*/ 	.word	0x00010210


	//   ....[42]....
        /*08b8*/ 	.word	0x000104c0


	//   ....[43]....
        /*08bc*/ 	.word	0x000104e0


	//   ....[44]....
        /*08c0*/ 	.word	0x00010bc0


	//   ....[45]....
        /*08c4*/ 	.word	0x00010bf0


	//   ....[46]....
        /*08c8*/ 	.word	0x000114b0


	//   ....[47]....
        /*08cc*/ 	.word	0x000114d0


	//   ....[48]....
        /*08d0*/ 	.word	0x000127b0


	//   ....[49]....
        /*08d4*/ 	.word	0x000127f0


	//   ....[50]....
        /*08d8*/ 	.word	0x00012a30


	//   ....[51]....
        /*08dc*/ 	.word	0x00012a50


	//   ....[52]....
        /*08e0*/ 	.word	0x00012d10


	//   ....[53]....
        /*08e4*/ 	.word	0x00012f20


	//   ....[54]....
        /*08e8*/ 	.word	0x00012f50


	//   ....[55]....
        /*08ec*/ 	.word	0x00012f80


	//   ....[56]....
        /*08f0*/ 	.word	0x00012fb0


	//   ....[57]....
        /*08f4*/ 	.word	0x00012fe0


	//   ....[58]....
        /*08f8*/ 	.word	0x00013010


	//   ....[59]....
        /*08fc*/ 	.word	0x000131b0


	//   ....[60]....
        /*0900*/ 	.word	0x000131e0


	//   ....[61]....
        /*0904*/ 	.word	0x00013210


	//   ....[62]....
        /*0908*/ 	.word	0x00013240


	//   ....[63]....
        /*090c*/ 	.word	0x00013270


	//   ....[64]....
        /*0910*/ 	.word	0x000132a0


	//   ....[65]....
        /*0914*/ 	.word	0x00013340


	//   ....[66]....
        /*0918*/ 	.word	0x00013370


	//   ....[67]....
        /*091c*/ 	.word	0x00013380


	//   ....[68]....
        /*0920*/ 	.word	0x000133b0


	//   ....[69]....
        /*0924*/ 	.word	0x00014e60


	//   ....[70]....
        /*0928*/ 	.word	0x000158f0


	//   ....[71]....
        /*092c*/ 	.word	0x00015920


	//   ....[72]....
        /*0930*/ 	.word	0x00015940


	//   ....[73]....
        /*0934*/ 	.word	0x000159f0


	//   ....[74]....
        /*0938*/ 	.word	0x00015a80


	//   ....[75]....
        /*093c*/ 	.word	0x00015aa0


	//   ....[76]....
        /*0940*/ 	.word	0x00015b30


	//   ....[77]....
        /*0944*/ 	.word	0x00015b40


	//   ....[78]....
        /*0948*/ 	.word	0x000164d0


	//   ....[79]....
        /*094c*/ 	.word	0x00016560


	//   ....[80]....
        /*0950*/ 	.word	0x000165b0


	//   ....[81]....
        /*0954*/ 	.word	0x000166e0


	//   ....[82]....
        /*0958*/ 	.word	0x00016850


	//   ....[83]....
        /*095c*/ 	.word	0x00016860


	//   ....[84]....
        /*0960*/ 	.word	0x000169c0


	//   ....[85]....
        /*0964*/ 	.word	0x000169d0


	//   ....[86]....
        /*0968*/ 	.word	0x0001a580


	//   ....[87]....
        /*096c*/ 	.word	0x0001a5b0


	//   ....[88]....
        /*0970*/ 	.word	0x0001a610


	//   ....[89]....
        /*0974*/ 	.word	0x0001a640


	//   ....[90]....
        /*0978*/ 	.word	0x0001a670


	//   ....[91]....
        /*097c*/ 	.word	0x0001a6a0


	//   ....[92]....
        /*0980*/ 	.word	0x0001a6d0


	//   ....[93]....
        /*0984*/ 	.word	0x0001a700


	//   ....[94]....
        /*0988*/ 	.word	0x0001a8c0


	//   ....[95]....
        /*098c*/ 	.word	0x0001a8f0


	//   ....[96]....
        /*0990*/ 	.word	0x0001a920


	//   ....[97]....
        /*0994*/ 	.word	0x0001a950


	//   ....[98]....
        /*0998*/ 	.word	0x0001a980


	//   ....[99]....
        /*099c*/ 	.word	0x0001a9b0


	//   ....[100]....
        /*09a0*/ 	.word	0x0001aa80


	//   ....[101]....
        /*09a4*/ 	.word	0x0001aaa0


	//   ....[102]....
        /*09a8*/ 	.word	0x0001aab0


	//   ....[103]....
        /*09ac*/ 	.word	0x0001ab30


	//   ....[104]....
        /*09b0*/ 	.word	0x0001b670


	//   ....[105]....
        /*09b4*/ 	.word	0x0001bc30


	//   ....[106]....
        /*09b8*/ 	.word	0x0001bdb0


	//   ....[107]....
        /*09bc*/ 	.word	0x0001be10


	//   ....[108]....
        /*09c0*/ 	.word	0x0001bea0


	//   ....[109]....
        /*09c4*/ 	.word	0x0001bef0


	//   ....[110]....
        /*09c8*/ 	.word	0x0001c050


	//   ....[111]....
        /*09cc*/ 	.word	0x0001c0f0


	//   ....[112]....
        /*09d0*/ 	.word	0x0001c1a0


	//   ....[113]....
        /*09d4*/ 	.word	0x0001c280


	//   ....[114]....
        /*09d8*/ 	.word	0x0001c440


	//   ....[115]....
        /*09dc*/ 	.word	0x0001c520


	//   ....[116]....
        /*09e0*/ 	.word	0x0001c7b0


	//   ....[117]....
        /*09e4*/ 	.word	0x0001c8b0


	//   ....[118]....
        /*09e8*/ 	.word	0x0001ca80


	//   ....[119]....
        /*09ec*/ 	.word	0x0001cb40


	//   ....[120]....
        /*09f0*/ 	.word	0x0001cd60


	//   ....[121]....
        /*09f4*/ 	.word	0x0001cdb0


	//   ....[122]....
        /*09f8*/ 	.word	0x0001d0e0


	//   ....[123]....
        /*09fc*/ 	.word	0x0001d180


	//   ....[124]....
        /*0a00*/ 	.word	0x0001d310


	//   ....[125]....
        /*0a04*/ 	.word	0x0001d390


	//   ....[126]....
        /*0a08*/ 	.word	0x0001d410


	//   ....[127]....
        /*0a0c*/ 	.word	0x0001d490


	//   ....[128]....
        /*0a10*/ 	.word	0x0001d510


	//   ....[129]....
        /*0a14*/ 	.word	0x0001d5a0


	//   ....[130]....
        /*0a18*/ 	.word	0x0001d640


	//   ....[131]....
        /*0a1c*/ 	.word	0x0001d6f0


	//   ....[132]....
        /*0a20*/ 	.word	0x0001d770


	//   ....[133]....
        /*0a24*/ 	.word	0x0001d7f0


	//   ....[134]....
        /*0a28*/ 	.word	0x0001d870


	//   ....[135]....
        /*0a2c*/ 	.word	0x0001d900


	//   ....[136]....
        /*0a30*/ 	.word	0x0001d980


	//   ....[137]....
        /*0a34*/ 	.word	0x0001da30


	//   ....[138]....
        /*0a38*/ 	.word	0x0001da80


	//   ....[139]....
        /*0a3c*/ 	.word	0x0001db40


	//   ....[140]....
        /*0a40*/ 	.word	0x0001dc70


	//----- nvinfo : EIATTR_REG_RECONFIG
	.align		4
.L_616:
        /*0a44*/ 	.byte	0x01, 0x54
	.zero		2


	//----- nvinfo : EIATTR_SYSCALL_OFFSETS
	.align		4
        /*0a48*/ 	.byte	0x04, 0x46
        /*0a4a*/ 	.short	(.L_618 - .L_617)


	//   ....[0]....
.L_617:
        /*0a4c*/ 	.word	0x00004110


	//   ....[1]....
        /*0a50*/ 	.word	0x00014a80


	//   ....[2]....
        /*0a54*/ 	.word	0x00014bd0


	//   ....[3]....
        /*0a58*/ 	.word	0x00014cd0


	//   ....[4]....
        /*0a5c*/ 	.word	0x00015510


	//   ....[5]....
        /*0a60*/ 	.word	0x00015e50


	//----- nvinfo : EIATTR_MBARRIER_INSTR_OFFSETS
	.align		4
.L_618:
        /*0a64*/ 	.byte	0x04, 0x39
        /*0a66*/ 	.short	(.L_620 - .L_619)


	//   ....[0]....
.L_619:
        /*0a68*/ 	.word	0x00000280
        /*0a6c*/ 	.word	0x000000ff
        /*0a70*/ 	.word	0x00038800
        /*0a74*/ 	.short	0x0100
        /*0a76*/ 	.byte	0x08
	.zero		1


	//   ....[1]....
        /*0a78*/ 	.word	0x00000290
        /*0a7c*/ 	.word	0x000000ff
        /*0a80*/ 	.word	0x00038810
        /*0a84*/ 	.short	0x0100
        /*0a86*/ 	.byte	0x08
	.zero		1


	//   ....[2]....
        /*0a88*/ 	.word	0x000002a0
        /*0a8c*/ 	.word	0x000000ff
        /*0a90*/ 	.word	0x00038820
        /*0a94*/ 	.short	0x0100
        /*0a96*/ 	.byte	0x08
	.zero		1


	//   ....[3]....
        /*0a98*/ 	.word	0x00000350
        /*0a9c*/ 	.word	0x000000ff
        /*0aa0*/ 	.word	0x00038830
        /*0aa4*/ 	.short	0x0100
        /*0aa6*/ 	.byte	0x06
	.zero		1


	//   ....[4]....
        /*0aa8*/ 	.word	0x00000360
        /*0aac*/ 	.word	0x000000ff
        /*0ab0*/ 	.word	0x00038840
        /*0ab4*/ 	.short	0x0100
        /*0ab6*/ 	.byte	0x06
	.zero		1


	//   ....[5]....
        /*0ab8*/ 	.word	0x00000370
        /*0abc*/ 	.word	0x000000ff
        /*0ac0*/ 	.word	0x00038838
        /*0ac4*/ 	.short	0x0100
        /*0ac6*/ 	.byte	0x06
	.zero		1


	//   ....[6]....
        /*0ac8*/ 	.word	0x00000380
        /*0acc*/ 	.word	0x000000ff
        /*0ad0*/ 	.word	0x00038848
        /*0ad4*/ 	.short	0x0100
        /*0ad6*/ 	.byte	0x06
	.zero		1


	//   ....[7]....
        /*0ad8*/ 	.word	0x000004b0
        /*0adc*/ 	.word	0x000000ff
        /*0ae0*/ 	.word	0x00038850
        /*0ae4*/ 	.short	0x0100
        /*0ae6*/ 	.byte	0x08
	.zero		1


	//   ....[8]....
        /*0ae8*/ 	.word	0x000004c0
        /*0aec*/ 	.word	0x000000ff
        /*0af0*/ 	.word	0x00038860
        /*0af4*/ 	.short	0x0100
        /*0af6*/ 	.byte	0x08
	.zero		1


	//   ....[9]....
        /*0af8*/ 	.word	0x000004d0
        /*0afc*/ 	.word	0x000000ff
        /*0b00*/ 	.word	0x00038858
        /*0b04*/ 	.short	0x0100
        /*0b06*/ 	.byte	0x08
	.zero		1


	//   ....[10]....
        /*0b08*/ 	.word	0x000004e0
        /*0b0c*/ 	.word	0x000000ff
        /*0b10*/ 	.word	0x00038868
        /*0b14*/ 	.short	0x0100
        /*0b16*/ 	.byte	0x08
	.zero		1


	//   ....[11]....
        /*0b18*/ 	.word	0x000005d0
        /*0b1c*/ 	.word	0x000000ff
        /*0b20*/ 	.word	0x00038870
        /*0b24*/ 	.short	0x0100
        /*0b26*/ 	.byte	0x06
	.zero		1


	//   ....[12]....
        /*0b28*/ 	.word	0x000005e0
        /*0b2c*/ 	.word	0x000000ff
        /*0b30*/ 	.word	0x00038880
        /*0b34*/ 	.short	0x0100
        /*0b36*/ 	.byte	0x06
	.zero		1


	//   ....[13]....
        /*0b38*/ 	.word	0x000005f0
        /*0b3c*/ 	.word	0x000000ff
        /*0b40*/ 	.word	0x00038878
        /*0b44*/ 	.short	0x0100
        /*0b46*/ 	.byte	0x06
	.zero		1


	//   ....[14]....
        /*0b48*/ 	.word	0x00000600
        /*0b4c*/ 	.word	0x000000ff
        /*0b50*/ 	.word	0x00038888
        /*0b54*/ 	.short	0x0100
        /*0b56*/ 	.byte	0x06
	.zero		1


	//   ....[15]....
        /*0b58*/ 	.word	0x00000730
        /*0b5c*/ 	.word	0x000000ff
        /*0b60*/ 	.word	0x00038890
        /*0b64*/ 	.short	0x0100
        /*0b66*/ 	.byte	0x08
	.zero		1


	//   ....[16]....
        /*0b68*/ 	.word	0x00000740
        /*0b6c*/ 	.word	0x000000ff
        /*0b70*/ 	.word	0x000388a0
        /*0b74*/ 	.short	0x0100
        /*0b76*/ 	.byte	0x08
	.zero		1


	//   ....[17]....
        /*0b78*/ 	.word	0x00000750
        /*0b7c*/ 	.word	0x000000ff
        /*0b80*/ 	.word	0x00038898
        /*0b84*/ 	.short	0x0100
        /*0b86*/ 	.byte	0x08
	.zero		1


	//   ....[18]....
        /*0b88*/ 	.word	0x00000760
        /*0b8c*/ 	.word	0x000000ff
        /*0b90*/ 	.word	0x000388a8
        /*0b94*/ 	.short	0x0100
        /*0b96*/ 	.byte	0x08
	.zero		1


	//   ....[19]....
        /*0b98*/ 	.word	0x00000890
        /*0b9c*/ 	.word	0x000000ff
        /*0ba0*/ 	.word	0x000388b0
        /*0ba4*/ 	.short	0x0100
        /*0ba6*/ 	.byte	0x08
	.zero		1


	//   ....[20]....
        /*0ba8*/ 	.word	0x000008a0
        /*0bac*/ 	.word	0x000000ff
        /*0bb0*/ 	.word	0x000388c0
        /*0bb4*/ 	.short	0x0100
        /*0bb6*/ 	.byte	0x08
	.zero		1


	//   ....[21]....
        /*0bb8*/ 	.word	0x000008b0
        /*0bbc*/ 	.word	0x000000ff
        /*0bc0*/ 	.word	0x000388b8
        /*0bc4*/ 	.short	0x0100
        /*0bc6*/ 	.byte	0x08
	.zero		1


	//   ....[22]....
        /*0bc8*/ 	.word	0x000008c0
        /*0bcc*/ 	.word	0x000000ff
        /*0bd0*/ 	.word	0x000388c8
        /*0bd4*/ 	.short	0x0100
        /*0bd6*/ 	.byte	0x08
	.zero		1


	//   ....[23]....
        /*0bd8*/ 	.word	0x00002350
        /*0bdc*/ 	.word	0x00000004
        /*0be0*/ 	.word	0x00000000
        /*0be4*/ 	.short	0x0101
        /*0be6*/ 	.byte	0x3f
	.zero		1


	//   ....[24]....
        /*0be8*/ 	.word	0x00002e40
        /*0bec*/ 	.word	0x00000004
        /*0bf0*/ 	.word	0x00000000
        /*0bf4*/ 	.short	0x0101
        /*0bf6*/ 	.byte	0x3f
	.zero		1


	//   ....[25]....
        /*0bf8*/ 	.word	0x000041c0
        /*0bfc*/ 	.word	0x00000010
        /*0c00*/ 	.word	0x00038800
        /*0c04*/ 	.short	0x010a
        /*0c06*/ 	.byte	0x3f
	.zero		1


	//   ....[26]....
        /*0c08*/ 	.word	0x00004230
        /*0c0c*/ 	.word	0x00000009
        /*0c10*/ 	.word	0x00038830
        /*0c14*/ 	.short	0x010a
        /*0c16*/ 	.byte	0x3f
	.zero		1


	//   ....[27]....
        /*0c18*/ 	.word	0x000042a0
        /*0c1c*/ 	.word	0x00000009
        /*0c20*/ 	.word	0x00038830
        /*0c24*/ 	.short	0x010a
        /*0c26*/ 	.byte	0x3f
	.zero		1


	//   ....[28]....
        /*0c28*/ 	.word	0x00004520
        /*0c2c*/ 	.word	0x00000010
        /*0c30*/ 	.word	0x00038810
        /*0c34*/ 	.short	0x010a
        /*0c36*/ 	.byte	0x3f
	.zero		1


	//   ....[29]....
        /*0c38*/ 	.word	0x00004560
        /*0c3c*/ 	.word	0x00000009
        /*0c40*/ 	.word	0x00038850
        /*0c44*/ 	.short	0x010a
        /*0c46*/ 	.byte	0x3f
	.zero		1


	//   ....[30]....
        /*0c48*/ 	.word	0x00004630
        /*0c4c*/ 	.word	0x00000009
        /*0c50*/ 	.word	0x00038850
        /*0c54*/ 	.short	0x010a
        /*0c56*/ 	.byte	0x3f
	.zero		1


	//   ....[31]....
        /*0c58*/ 	.word	0x00006a90
        /*0c5c*/ 	.word	0x00000006
        /*0c60*/ 	.word	0x00000000
        /*0c64*/ 	.short	0x0101
        /*0c66*/ 	.byte	0x3f
	.zero		1


	//   ....[32]....
        /*0c68*/ 	.word	0x00007190
        /*0c6c*/ 	.word	0x00000009
        /*0c70*/ 	.word	0x00000000
        /*0c74*/ 	.short	0x0101
        /*0c76*/ 	.byte	0x3f
	.zero		1


	//   ....[33]....
        /*0c78*/ 	.word	0x000072b0
        /*0c7c*/ 	.word	0x00000009
        /*0c80*/ 	.word	0x00038830
        /*0c84*/ 	.short	0x010a
        /*0c86*/ 	.byte	0x3f
	.zero		1


	//   ....[34]....
        /*0c88*/ 	.word	0x00007300
        /*0c8c*/ 	.word	0x00000009
        /*0c90*/ 	.word	0x00038830
        /*0c94*/ 	.short	0x010a
        /*0c96*/ 	.byte	0x3f
	.zero		1


	//   ....[35]....
        /*0c98*/ 	.word	0x00007480
        /*0c9c*/ 	.word	0x00000009
        /*0ca0*/ 	.word	0x00038850
        /*0ca4*/ 	.short	0x010a
        /*0ca6*/ 	.byte	0x3f
	.zero		1


	//   ....[36]....
        /*0ca8*/ 	.word	0x000074c0
        /*0cac*/ 	.word	0x00000009
        /*0cb0*/ 	.word	0x00038850
        /*0cb4*/ 	.short	0x010a
        /*0cb6*/ 	.byte	0x3f
	.zero		1


	//   ....[37]....
        /*0cb8*/ 	.word	0x00009800
        /*0cbc*/ 	.word	0x0000000b
        /*0cc0*/ 	.word	0x00000000
        /*0cc4*/ 	.short	0x0101
        /*0cc6*/ 	.byte	0x3f
	.zero		1


	//   ....[38]....
        /*0cc8*/ 	.word	0x0000a7d0
        /*0ccc*/ 	.word	0x00000009
        /*0cd0*/ 	.word	0x00000000
        /*0cd4*/ 	.short	0x0101
        /*0cd6*/ 	.byte	0x3f
	.zero		1


	//   ....[39]....
        /*0cd8*/ 	.word	0x0000a920
        /*0cdc*/ 	.word	0x00000009
        /*0ce0*/ 	.word	0x00038830
        /*0ce4*/ 	.short	0x010a
        /*0ce6*/ 	.byte	0x3f
	.zero		1


	//   ....[40]....
        /*0ce8*/ 	.word	0x0000a970
        /*0cec*/ 	.word	0x00000009
        /*0cf0*/ 	.word	0x00038830
        /*0cf4*/ 	.short	0x010a
        /*0cf6*/ 	.byte	0x3f
	.zero		1


	//   ....[41]....
        /*0cf8*/ 	.word	0x0000aaf0
        /*0cfc*/ 	.word	0x00000009
        /*0d00*/ 	.word	0x00038850
        /*0d04*/ 	.short	0x010a
        /*0d06*/ 	.byte	0x3f
	.zero		1


	//   ....[42]....
        /*0d08*/ 	.word	0x0000ab30
        /*0d0c*/ 	.word	0x00000009
        /*0d10*/ 	.word	0x00038850
        /*0d14*/ 	.short	0x010a
        /*0d16*/ 	.byte	0x3f
	.zero		1


	//   ....[43]....
        /*0d18*/ 	.word	0x0000cd10
        /*0d1c*/ 	.word	0x00000099
        /*0d20*/ 	.word	0x00000000
        /*0d24*/ 	.short	0x0101
        /*0d26*/ 	.byte	0x3f
	.zero		1


	//   ....[44]....
        /*0d28*/ 	.word	0x0000d940
        /*0d2c*/ 	.word	0x00000009
        /*0d30*/ 	.word	0x00000000
        /*0d34*/ 	.short	0x0101
        /*0d36*/ 	.byte	0x3f
	.zero		1


	//   ....[45]....
        /*0d38*/ 	.word	0x00010200
        /*0d3c*/ 	.word	0x00000008
        /*0d40*/ 	.word	0x00000000
        /*0d44*/ 	.short	0x0101
        /*0d46*/ 	.byte	0x3f
	.zero		1


	//   ....[46]....
        /*0d48*/ 	.word	0x00010af0
        /*0d4c*/ 	.word	0x00000008
        /*0d50*/ 	.word	0x00000000
        /*0d54*/ 	.short	0x0101
        /*0d56*/ 	.byte	0x3f
	.zero		1


	//   ....[47]....
        /*0d58*/ 	.word	0x000150c0
        /*0d5c*/ 	.word	0x00000000
        /*0d60*/ 	.word	0x00038840
        /*0d64*/ 	.short	0x010a
        /*0d66*/ 	.byte	0x3f
	.zero		1


	//   ....[48]....
        /*0d68*/ 	.word	0x00015c00
        /*0d6c*/ 	.word	0x00000012
        /*0d70*/ 	.word	0x00038800
        /*0d74*/ 	.short	0x0107
        /*0d76*/ 	.byte	0x3f
	.zero		1


	//   ....[49]....
        /*0d78*/ 	.word	0x00015ca0
        /*0d7c*/ 	.word	0x00000012
        /*0d80*/ 	.word	0x00038800
        /*0d84*/ 	.short	0x0101
        /*0d86*/ 	.byte	0x3f
	.zero		1


	//   ....[50]....
        /*0d88*/ 	.word	0x00016bd0
        /*0d8c*/ 	.word	0x00000012
        /*0d90*/ 	.word	0x00038810
        /*0d94*/ 	.short	0x0107
        /*0d96*/ 	.byte	0x3f
	.zero		1


	//   ....[51]....
        /*0d98*/ 	.word	0x00016cd0
        /*0d9c*/ 	.word	0x00000012
        /*0da0*/ 	.word	0x00038810
        /*0da4*/ 	.short	0x0101
        /*0da6*/ 	.byte	0x3f
	.zero		1


	//   ....[52]....
        /*0da8*/ 	.word	0x00016cf0
        /*0dac*/ 	.word	0x00000012
        /*0db0*/ 	.word	0x00038820
        /*0db4*/ 	.short	0x010a
        /*0db6*/ 	.byte	0x3f
	.zero		1


	//   ....[53]....
        /*0db8*/ 	.word	0x00016dd0
        /*0dbc*/ 	.word	0x00000000
        /*0dc0*/ 	.word	0x00038860
        /*0dc4*/ 	.short	0x010a
        /*0dc6*/ 	.byte	0x3f
	.zero		1


	//   ....[54]....
        /*0dc8*/ 	.word	0x00017a60
        /*0dcc*/ 	.word	0x00000003
        /*0dd0*/ 	.word	0x00038840
        /*0dd4*/ 	.short	0x010a
        /*0dd6*/ 	.byte	0x3f
	.zero		1


	//   ....[55]....
        /*0dd8*/ 	.word	0x00017cc0
        /*0ddc*/ 	.word	0x00000003
        /*0de0*/ 	.word	0x00038860
        /*0de4*/ 	.short	0x010a
        /*0de6*/ 	.byte	0x3f
	.zero		1


	//   ....[56]....
        /*0de8*/ 	.word	0x00018880
        /*0dec*/ 	.word	0x00000004
        /*0df0*/ 	.word	0x00038840
        /*0df4*/ 	.short	0x010a
        /*0df6*/ 	.byte	0x3f
	.zero		1


	//   ....[57]....
        /*0df8*/ 	.word	0x00018ad0
        /*0dfc*/ 	.word	0x00000004
        /*0e00*/ 	.word	0x00038860
        /*0e04*/ 	.short	0x010a
        /*0e06*/ 	.byte	0x3f
	.zero		1


	//   ....[58]....
        /*0e08*/ 	.word	0x00019610
        /*0e0c*/ 	.word	0x00000004
        /*0e10*/ 	.word	0x00038840
        /*0e14*/ 	.short	0x010a
        /*0e16*/ 	.byte	0x3f
	.zero		1


	//   ....[59]....
        /*0e18*/ 	.word	0x00019870
        /*0e1c*/ 	.word	0x00000004
        /*0e20*/ 	.word	0x00038860
        /*0e24*/ 	.short	0x010a
        /*0e26*/ 	.byte	0x3f
	.zero		1


	//   ....[60]....
        /*0e28*/ 	.word	0x0001b5f0
        /*0e2c*/ 	.word	0x00000000
        /*0e30*/ 	.word	0x00038820
        /*0e34*/ 	.short	0x010a
        /*0e36*/ 	.byte	0x3f
	.zero		1


	//   ....[61]....
        /*0e38*/ 	.word	0x0001b7b0
        /*0e3c*/ 	.word	0x00000006
        /*0e40*/ 	.word	0x00000000
        /*0e44*/ 	.short	0x010a
        /*0e46*/ 	.byte	0x3f
	.zero		1


	//   ....[62]....
        /*0e48*/ 	.word	0x0001b820
        /*0e4c*/ 	.word	0x00000007
        /*0e50*/ 	.word	0x00000000
        /*0e54*/ 	.short	0x010a
        /*0e56*/ 	.byte	0x3f
	.zero		1


	//   ....[63]....
        /*0e58*/ 	.word	0x0001b890
        /*0e5c*/ 	.word	0x00000004
        /*0e60*/ 	.word	0x00000000
        /*0e64*/ 	.short	0x010a
        /*0e66*/ 	.byte	0x3f
	.zero		1


	//   ....[64]....
        /*0e68*/ 	.word	0x0001b8c0
        /*0e6c*/ 	.word	0x00000003
        /*0e70*/ 	.word	0x00000000
        /*0e74*/ 	.short	0x010a
        /*0e76*/ 	.byte	0x3f
	.zero		1


	//   ....[65]....
        /*0e78*/ 	.word	0x0001b920
        /*0e7c*/ 	.word	0x00000010
        /*0e80*/ 	.word	0x00038800
        /*0e84*/ 	.short	0x010a
        /*0e86*/ 	.byte	0x3f
	.zero		1


	//   ....[66]....
        /*0e88*/ 	.word	0x0001b970
        /*0e8c*/ 	.word	0x00000009
        /*0e90*/ 	.word	0x00038830
        /*0e94*/ 	.short	0x010a
        /*0e96*/ 	.byte	0x3f
	.zero		1


	//   ....[67]....
        /*0e98*/ 	.word	0x0001b9c0
        /*0e9c*/ 	.word	0x00000010
        /*0ea0*/ 	.word	0x00038810
        /*0ea4*/ 	.short	0x010a
        /*0ea6*/ 	.byte	0x3f
	.zero		1


	//   ....[68]....
        /*0ea8*/ 	.word	0x0001ba10
        /*0eac*/ 	.word	0x00000009
        /*0eb0*/ 	.word	0x00038850
        /*0eb4*/ 	.short	0x010a
        /*0eb6*/ 	.byte	0x3f
	.zero		1


	//   ....[69]....
        /*0eb8*/ 	.word	0x0001ba60
        /*0ebc*/ 	.word	0x00000009
        /*0ec0*/ 	.word	0x00038830
        /*0ec4*/ 	.short	0x010a
        /*0ec6*/ 	.byte	0x3f
	.zero		1


	//   ....[70]....
        /*0ec8*/ 	.word	0x0001bab0
        /*0ecc*/ 	.word	0x00000009
        /*0ed0*/ 	.word	0x00038850
        /*0ed4*/ 	.short	0x010a
        /*0ed6*/ 	.byte	0x3f
	.zero		1


	//   ....[71]....
        /*0ed8*/ 	.word	0x0001bb00
        /*0edc*/ 	.word	0x00000009
        /*0ee0*/ 	.word	0x00038830
        /*0ee4*/ 	.short	0x010a
        /*0ee6*/ 	.byte	0x3f
	.zero		1


	//   ....[72]....
        /*0ee8*/ 	.word	0x0001bb50
        /*0eec*/ 	.word	0x00000009
        /*0ef0*/ 	.word	0x00038850
        /*0ef4*/ 	.short	0x010a
        /*0ef6*/ 	.byte	0x3f
	.zero		1


	//   ....[73]....
        /*0ef8*/ 	.word	0x0001bcf0
        /*0efc*/ 	.word	0x00000000
        /*0f00*/ 	.word	0x00038840
        /*0f04*/ 	.short	0x010a
        /*0f06*/ 	.byte	0x3f
	.zero		1


	//   ....[74]....
        /*0f08*/ 	.word	0x0001cdf0
        /*0f0c*/ 	.word	0x00000012
        /*0f10*/ 	.word	0x00038820
        /*0f14*/ 	.short	0x010a
        /*0f16*/ 	.byte	0x3f
	.zero		1


	//   ....[75]....
        /*0f18*/ 	.word	0x0001ce40
        /*0f1c*/ 	.word	0x00000000
        /*0f20*/ 	.word	0x00038860
        /*0f24*/ 	.short	0x010a
        /*0f26*/ 	.byte	0x3f
	.zero		1


	//   ....[76]....
        /*0f28*/ 	.word	0x0001ce90
        /*0f2c*/ 	.word	0x00000003
        /*0f30*/ 	.word	0x00038840
        /*0f34*/ 	.short	0x010a
        /*0f36*/ 	.byte	0x3f
	.zero		1


	//   ....[77]....
        /*0f38*/ 	.word	0x0001cee0
        /*0f3c*/ 	.word	0x00000003
        /*0f40*/ 	.word	0x00038860
        /*0f44*/ 	.short	0x010a
        /*0f46*/ 	.byte	0x3f
	.zero		1


	//   ....[78]....
        /*0f48*/ 	.word	0x0001cf30
        /*0f4c*/ 	.word	0x00000004
        /*0f50*/ 	.word	0x00038840
        /*0f54*/ 	.short	0x010a
        /*0f56*/ 	.byte	0x3f
	.zero		1


	//   ....[79]....
        /*0f58*/ 	.word	0x0001cf80
        /*0f5c*/ 	.word	0x00000004
        /*0f60*/ 	.word	0x00038860
        /*0f64*/ 	.short	0x010a
        /*0f66*/ 	.byte	0x3f
	.zero		1


	//   ....[80]....
        /*0f68*/ 	.word	0x0001cfd0
        /*0f6c*/ 	.word	0x00000004
        /*0f70*/ 	.word	0x00038840
        /*0f74*/ 	.short	0x010a
        /*0f76*/ 	.byte	0x3f
	.zero		1


	//   ....[81]....
        /*0f78*/ 	.word	0x0001d020
        /*0f7c*/ 	.word	0x00000004
        /*0f80*/ 	.word	0x00038860
        /*0f84*/ 	.short	0x010a
        /*0f86*/ 	.byte	0x3f
	.zero		1


	//   ....[82]....
        /*0f88*/ 	.word	0x0001db90
        /*0f8c*/ 	.word	0x00000000
        /*0f90*/ 	.word	0x00038820
        /*0f94*/ 	.short	0x010a
        /*0f96*/ 	.byte	0x3f
	.zero		1


	//   ....[83]....
        /*0f98*/ 	.word	0x0001dd30
        /*0f9c*/ 	.word	0x00000006
        /*0fa0*/ 	.word	0x00000000
        /*0fa4*/ 	.short	0x010a
        /*0fa6*/ 	.byte	0x3f
	.zero		1


	//   ....[84]....
        /*0fa8*/ 	.word	0x0001dd80
        /*0fac*/ 	.word	0x00000007
        /*0fb0*/ 	.word	0x00000000
        /*0fb4*/ 	.short	0x010a
        /*0fb6*/ 	.byte	0x3f
	.zero		1


	//   ....[85]....
        /*0fb8*/ 	.word	0x0001ddd0
        /*0fbc*/ 	.word	0x00000004
        /*0fc0*/ 	.word	0x00000000
        /*0fc4*/ 	.short	0x010a
        /*0fc6*/ 	.byte	0x3f
	.zero		1


	//----- nvinfo : EIATTR_NUM_MBARRIERS
	.align		4
.L_620:
        /*0fc8*/ 	.byte	0x03, 0x38
        /*0fca*/ 	.short	0x0017


	//----- nvinfo : EIATTR_EXIT_INSTR_OFFSETS
	.align		4
        /*0fcc*/ 	.byte	0x04, 0x1c
        /*0fce*/ 	.short	(.L_622 - .L_621)


	//   ....[0]....
.L_621:
        /*0fd0*/ 	.word	0x00000a70


	//   ....[1]....
        /*0fd4*/ 	.word	0x00012cb0


	//   ....[2]....
        /*0fd8*/ 	.word	0x0001b910


	//----- nvinfo : EIATTR_MAX_THREADS
	.align		4
.L_622:
        /*0fdc*/ 	.byte	0x04, 0x05
        /*0fde*/ 	.short	(.L_624 - .L_623)
.L_623:
        /*0fe0*/ 	.word	0x00000180
        /*0fe4*/ 	.word	0x00000001
        /*0fe8*/ 	.word	0x00000001


	//----- nvinfo : EIATTR_CRS_STACK_SIZE
	.align		4
.L_624:
        /*0fec*/ 	.byte	0x04, 0x1e
        /*0fee*/ 	.short	(.L_626 - .L_625)
.L_625:
        /*0ff0*/ 	.word	0x00000000


	//----- nvinfo : EIATTR_CBANK_PARAM_SIZE
	.align		4
.L_626:
        /*0ff4*/ 	.byte	0x03, 0x19
        /*0ff6*/ 	.short	0x0bf0


	//----- nvinfo : EIATTR_PARAM_CBANK
	.align		4
        /*0ff8*/ 	.byte	0x04, 0x0a
        /*0ffa*/ 	.short	(.L_628 - .L_627)
	.align		4
.L_627:
        /*0ffc*/ 	.word	index@(.nv.constant0._ZN7cutlass13device_kernelIN5flash11enable_sm90INS1_16FlashAttnFwdSm90INS1_25CollectiveMainloopFwdSm90ILi2EN4cute5tupleIJNS5_1CILi1EEES8_S8_EEENS6_IJNS7_ILi64EEESA_SA_EEELi512ENS_6half_tEfNS_4arch4Sm90ELb1ELb0ELb1ELb1ELb0ELb0ELb1ELb0ELb0ELb1ELb1ELb0EEENS1_21CollectiveEpilogueFwdINS6_IJSA_NS7_ILi512EEESA_EEES9_SC_SE_Li256ELb1ELb1ELb1ELb0EEENS1_36VarlenDynamicPersistentTileSchedulerILi64ELi64ELi256ELi128ELb1ELb1ELb1ELb1ELb1ELb1EEEEEEEEEvNT_6ParamsE)
        /*1000*/ 	.short	0x0210
        /*1002*/ 	.short	0x0bf0


	//----- nvinfo : EIATTR_SW_WAR
	.align		4
.L_628:
        /*1004*/ 	.byte	0x04, 0x36
        /*1006*/ 	.short	(.L_630 - .L_629)
.L_629:
        /*1008*/ 	.word	0x00000008
.L_630:


//--------------------- .nv.info._ZN7cutlass13device_kernelIN5flash11enable_sm90INS1_16FlashAttnFwdSm90INS1_25CollectiveMainloopFwdSm90ILi2EN4cute5tupleIJNS5_1CILi1EEES8_S8_EEENS6_IJNS7_ILi64EEESA_SA_EEELi512ENS_6half_tEfNS_4arch4Sm90ELb1ELb0ELb1ELb1ELb0ELb1ELb1ELb0ELb0ELb1ELb1ELb0EEENS1_21CollectiveEpilogueFwdINS6_IJSA_NS7_ILi512EEESA_EEES9_SC_SE_Li256ELb1ELb1ELb1ELb0EEENS1_36VarlenDynamicPersistentTileSchedulerILi64ELi64ELi256ELi128ELb1ELb1ELb1ELb1ELb1ELb1EEEEEEEEEvNT_6ParamsE --------------------------
	.section	.nv.info._ZN7cutlass13device_kernelIN5flash11enable_sm90INS1_16FlashAttnFwdSm90INS1_25CollectiveMainloopFwdSm90ILi2EN4cute5tupleIJNS5_1CILi1EEES8_S8_EEENS6_IJNS7_ILi64EEESA_SA_EEELi512ENS_6half_tEfNS_4arch4Sm90ELb1ELb0ELb1ELb1ELb0ELb1ELb1ELb0ELb0ELb1ELb1ELb0EEENS1_21CollectiveEpilogueFwdINS6_IJSA_NS7_ILi512EEESA_EEES9_SC_SE_Li256ELb1ELb1ELb1ELb0EEENS1_36VarlenDynamicPersistentTileSchedulerILi64ELi64ELi256ELi128ELb1ELb1ELb1ELb1ELb1ELb1EEEEEEEEEvNT_6ParamsE,"",@"SHT_CUDA_INFO"
	.sectionflags	@""
	.align	4


	//----- nvinfo : EIATTR_CUDA_API_VERSION
	.align		4
        /*0000*/ 	.byte	0x04, 0x37
        /*0002*/ 	.short	(.L_632 - .L_631)
.L_631:
        /*0004*/ 	.word	0x00000082


	//----- nvinfo : EIATTR_KPARAM_INFO
	.align		4
.L_632:
        /*0008*/ 	.byte	0x04, 0x17
        /*000a*/ 	.short	(.L_634 - .L_633)
.L_633:
        /*000c*/ 	.word	0x00000000
        /*0010*/ 	.short	0x0000
        /*0012*/ 	.short	0x0070
        /*0014*/ 	.byte	0x00, 0xf0, 0x01, 0x2e


	//----- nvinfo : EIATTR_SPARSE_MMA_MASK
	.align		4
.L_634:
        /*0018*/ 	.byte	0x03, 0x50
        /*001a*/ 	.short	0x0000


	//----- nvinfo : EIATTR_MAXREG_COUNT
	.align		4
        /*001c*/ 	.byte	0x03, 0x1b
        /*001e*/ 	.short	0x00a8


	//----- nvinfo : EIATTR_NUM_BARRIERS
	.align		4
        /*0020*/ 	.byte	0x02, 0x4c
        /*0022*/ 	.byte	0x10
	.zero		1


	//----- nvinfo : EIATTR_EXTERNS
	.align		4
        /*0024*/ 	.byte	0x04, 0x0f
        /*0026*/ 	.short	(.L_636 - .L_635)


	//   ....[0]....
	.align		4
.L_635:
        /*0028*/ 	.word	index@(__assertfail)


	//----- nvinfo : EIATTR_ANNOTATIONS
	.align		4
.L_636:
        /*002c*/ 	.byte	0x04, 0x55
        /*002e*/ 	.short	(.L_638 - .L_637)


	//   ....[0]....
.L_637:
        /* <DEDUP_REMOVED lines=104> */


	//----- nvinfo : EIATTR_MERCURY_ISA_VERSION
	.align		4
.L_638:
        /*0698*/ 	.byte	0x03, 0x5f
        /*069a*/ 	.short	0x0101


	//----- nvinfo : EIATTR_UNUSED_LOAD_BYTE_OFFSET
	.align		4
        /*069c*/ 	.byte	0x04, 0x44
        /*069e*/ 	.short	(.L_640 - .L_639)


	//   ....[0]....
.L_639:
        /*06a0*/ 	.word	0x00000ab0
        /*06a4*/ 	.word	0x0000fff0


	//   ....[1]....
        /*06a8*/ 	.word	0x000152a0
        /*06ac*/ 	.word	0x0000fff0


	//----- nvinfo : EIATTR_INT_WARP_WIDE_INSTR_OFFSETS
	.align		4
.L_640:
        /*06b0*/ 	.byte	0x04, 0x31
        /*06b2*/ 	.short	(.L_642 - .L_641)


	//   ....[0]....
.L_641:
        /*06b4*/ 	.word	0x00000190


	//   ....[1]....
        /*06b8*/ 	.word	0x000001d0


	//   ....[2]....
        /*06bc*/ 	.word	0x00000240


	//   ....[3]....
        /*06c0*/ 	.word	0x00000250


	//   ....[4]....
        /*06c4*/ 	.word	0x0001d880


	//   ....[5]....
        /*06c8*/ 	.word	0x0001d8e0


	//   ....[6]....
        /*06cc*/ 	.word	0x00023270


	//   ....[7]....
        /*06d0*/ 	.word	0x000232d0


	//----- nvinfo : EIATTR_COOP_GROUP_MASK_REGIDS
	.align		4
.L_642:
        /*06d4*/ 	.byte	0x04, 0x29
        /*06d6*/ 	.short	(.L_644 - .L_643)


	//   ....[0]....
.L_643:
        /*06d8*/ 	.word	0xffffffff


	//   ....[1]....
        /*06dc*/ 	.word	0xffffffff


	//   ....[2]....
        /*06e0*/ 	.word	0xffffffff


	//   ....[3]....
        /*06e4*/ 	.word	0xffffffff


	//   ....[4]....
        /*06e8*/ 	.word	0xffffffff


	//   ....[5]....
        /*06ec*/ 	.word	0xffffffff


	//   ....[6]....
        /*06f0*/ 	.word	0xffffffff


	//   ....[7]....
        /*06f4*/ 	.word	0xffffffff


	//   ....[8]....
        /*06f8*/ 	.word	0xffffffff


	//   ....[9]....
        /*06fc*/ 	.word	0xffffffff


	//   ....[10]....
        /*0700*/ 	.word	0xffffffff


	//   ....[11]....
        /*0704*/ 	.word	0xffffffff


	//   ....[12]....
        /*0708*/ 	.word	0xffffffff


	//   ....[13]....
        /*070c*/ 	.word	0xffffffff


	//   ....[14]....
        /*0710*/ 	.word	0xffffffff


	//   ....[15]....
        /*0714*/ 	.word	0xffffffff


	//   ....[16]....
        /*0718*/ 	.word	0xffffffff


	//   ....[17]....
        /*071c*/ 	.word	0xffffffff


	//   ....[18]....
        /*0720*/ 	.word	0xffffffff


	//   ....[19]....
        /*0724*/ 	.word	0xffffffff


	//   ....[20]....
        /*0728*/ 	.word	0xffffffff


	//   ....[21]....
        /*072c*/ 	.word	0xffffffff


	//   ....[22]....
        /*0730*/ 	.word	0xffffffff


	//   ....[23]....
        /*0734*/ 	.word	0xffffffff


	//   ....[24]....
        /*0738*/ 	.word	0xffffffff


	//   ....[25]....
        /*073c*/ 	.word	0xffffffff


	//   ....[26]....
        /*0740*/ 	.word	0xffffffff


	//   ....[27]....
        /*0744*/ 	.word	0xffffffff


	//   ....[28]....
        /*0748*/ 	.word	0xffffffff


	//   ....[29]....
        /*074c*/ 	.word	0xffffffff


	//   ....[30]....
        /*0750*/ 	.word	0xffffffff


	//   ....[31]....
        /*0754*/ 	.word	0xffffffff


	//   ....[32]....
        /*0758*/ 	.word	0xffffffff


	//   ....[33]....
        /*075c*/ 	.word	0xffffffff


	//   ....[34]....
        /*0760*/ 	.word	0xffffffff


	//   ....[35]....
        /*0764*/ 	.word	0xffffffff


	//   ....[36]....
        /*0768*/ 	.word	0xffffffff


	//   ....[37]....
        /*076c*/ 	.word	0xffffffff


	//   ....[38]....
        /*0770*/ 	.word	0xffffffff


	//   ....[39]....
        /*0774*/ 	.word	0xffffffff


	//   ....[40]....
        /*0778*/ 	.word	0xffffffff


	//   ....[41]....
        /*077c*/ 	.word	0xffffffff


	//   ....[42]....
        /*0780*/ 	.word	0xffffffff


	//   ....[43]....
        /*0784*/ 	.word	0xffffffff


	//   ....[44]....
        /*0788*/ 	.word	0xffffffff


	//   ....[45]....
        /*078c*/ 	.word	0xffffffff


	//   ....[46]....
        /*0790*/ 	.word	0xffffffff


	//   ....[47]....
        /*0794*/ 	.word	0xffffffff


	//   ....[48]....
        /*0798*/ 	.word	0xffffffff


	//   ....[49]....
        /*079c*/ 	.word	0xffffffff


	//   ....[50]....
        /*07a0*/ 	.word	0xffffffff


	//   ....[51]....
        /*07a4*/ 	.word	0xffffffff


	//   ....[52]....
        /*07a8*/ 	.word	0xffffffff


	//   ....[53]....
        /*07ac*/ 	.word	0xffffffff


	//   ....[54]....
        /*07b0*/ 	.word	0xffffffff


	//   ....[55]....
        /*07b4*/ 	.word	0xffffffff


	//   ....[56]....
        /*07b8*/ 	.word	0xffffffff


	//   ....[57]....
        /*07bc*/ 	.word	0xffffffff


	//   ....[58]....
        /*07c0*/ 	.word	0xffffffff


	//   ....[59]....
        /*07c4*/ 	.word	0xffffffff


	//   ....[60]....
        /*07c8*/ 	.word	0xffffffff


	//   ....[61]....
        /*07cc*/ 	.word	0xffffffff


	//   ....[62]....
        /*07d0*/ 	.word	0xffffffff


	//   ....[63]....
        /*07d4*/ 	.word	0xffffffff


	//   ....[64]....
        /*07d8*/ 	.word	0xffffffff


	//   ....[65]....
        /*07dc*/ 	.word	0xffffffff


	//   ....[66]....
        /*07e0*/ 	.word	0xffffffff


	//   ....[67]....
        /*07e4*/ 	.word	0xffffffff


	//   ....[68]....
        /*07e8*/ 	.word	0xffffffff


	//   ....[69]....
        /*07ec*/ 	.word	0xffffffff


	//   ....[70]....
        /*07f0*/ 	.word	0xffffffff


	//   ....[71]....
        /*07f4*/ 	.word	0xffffffff


	//   ....[72]....
        /*07f8*/ 	.word	0xffffffff


	//   ....[73]....
        /*07fc*/ 	.word	0xffffffff


	//   ....[74]....
        /*0800*/ 	.word	0xffffffff


	//   ....[75]....
        /*0804*/ 	.word	0xffffffff


	//   ....[76]....
        /*0808*/ 	.word	0xffffffff


	//   ....[77]....
        /*080c*/ 	.word	0xffffffff


	//   ....[78]....
        /*0810*/ 	.word	0xffffffff


	//   ....[79]....
        /*0814*/ 	.word	0xffffffff


	//   ....[80]....
        /*0818*/ 	.word	0xffffffff


	//   ....[81]....
        /*081c*/ 	.word	0xffffffff


	//   ....[82]....
        /*0820*/ 	.word	0xffffffff


	//   ....[83]....
        /*0824*/ 	.word	0xffffffff


	//   ....[84]....
        /*0828*/ 	.word	0xffffffff


	//   ....[85]....
        /*082c*/ 	.word	0xffffffff


	//   ....[86]....
        /*0830*/ 	.word	0xffffffff


	//   ....[87]....
        /*0834*/ 	.word	0xffffffff


	//   ....[88]....
        /*0838*/ 	.word	0xffffffff


	//   ....[89]....
        /*083c*/ 	.word	0xffffffff


	//   ....[90]....
        /*0840*/ 	.word	0xffffffff


	//   ....[91]....
        /*0844*/ 	.word	0xffffffff


	//   ....[92]....
        /*0848*/ 	.word	0xffffffff


	//   ....[93]....
        /*084c*/ 	.word	0xffffffff


	//   ....[94]....
        /*0850*/ 	.word	0xffffffff


	//   ....[95]....
        /*0854*/ 	.word	0xffffffff


	//   ....[96]....
        /*0858*/ 	.word	0xffffffff


	//   ....[97]....
        /*085c*/ 	.word	0xffffffff


	//   ....[98]....
        /*0860*/ 	.word	0xffffffff


	//   ....[99]....
        /*0864*/ 	.word	0xffffffff


	//   ....[100]....
        /*0868*/ 	.word	0xffffffff


	//   ....[101]....
        /*086c*/ 	.word	0xffffffff


	//   ....[102]....
        /*0870*/ 	.word	0xffffffff


	//   ....[103]....
        /*0874*/ 	.word	0xffffffff


	//   ....[104]....
        /*0878*/ 	.word	0xffffffff


	//   ....[105]....
        /*087c*/ 	.word	0xffffffff


	//   ....[106]....
        /*0880*/ 	.word	0xffffffff


	//   ....[107]....
        /*0884*/ 	.word	0xffffffff


	//   ....[108]....
        /*0888*/ 	.word	0xffffffff


	//   ....[109]....
        /*088c*/ 	.word	0xffffffff


	//   ....[110]....
        /*0890*/ 	.word	0xffffffff


	//   ....[111]....
        /*0894*/ 	.word	0xffffffff


	//   ....[112]....
        /*0898*/ 	.word	0xffffffff


	//   ....[113]....
        /*089c*/ 	.word	0xffffffff


	//   ....[114]....
        /*08a0*/ 	.word	0xffffffff


	//   ....[115]....
        /*08a4*/ 	.word	0xffffffff


	//   ....[116]....
        /*08a8*/ 	.word	0xffffffff


	//   ....[117]....
        /*08ac*/ 	.word	0xffffffff


	//   ....[118]....
        /*08b0*/ 	.word	0xffffffff


	//   ....[119]....
        /*08b4*/ 	.word	0xffffffff


	//   ....[120]....
        /*08b8*/ 	.word	0xffffffff


	//   ....[121]....
        /*08bc*/ 	.word	0xffffffff


	//   ....[122]....
        /*08c0*/ 	.word	0x0500000f


	//   ....[123]....
        /*08c4*/ 	.word	0x0500000f


	//   ....[124]....
        /*08c8*/ 	.word	0x0500000f


	//   ....[125]....
        /*08cc*/ 	.word	0x0500000f


	//   ....[126]....
        /*08d0*/ 	.word	0x0500000f


	//   ....[127]....
        /*08d4*/ 	.word	0x0500000f


	//   ....[128]....
        /*08d8*/ 	.word	0x0500000f


	//   ....[129]....
        /*08dc*/ 	.word	0x0500000f


	//   ....[130]....
        /*08e0*/ 	.word	0x0500000f


	//   ....[131]....
        /*08e4*/ 	.word	0x0500000f


	//   ....[132]....
        /*08e8*/ 	.word	0x0500000f


	//   ....[133]....
        /*08ec*/ 	.word	0x0500000f


	//   ....[134]....
        /*08f0*/ 	.word	0x0500000f


	//   ....[135]....
        /*08f4*/ 	.word	0x0500000f


	//   ....[136]....
        /*08f8*/ 	.word	0x0500000f


	//   ....[137]....
        /*08fc*/ 	.word	0x0500000f


	//   ....[138]....
        /*0900*/ 	.word	0x0500000f


	//   ....[139]....
        /*0904*/ 	.word	0x0500000f


	//   ....[140]....
        /*0908*/ 	.word	0x0500000f


	//   ....[141]....
        /*090c*/ 	.word	0x0500000f


	//   ....[142]....
        /*0910*/ 	.word	0x0500000f


	//   ....[143]....
        /*0914*/ 	.word	0x0500000f


	//   ....[144]....
        /*0918*/ 	.word	0x0500000f


	//   ....[145]....
        /*091c*/ 	.word	0x0500000f


	//   ....[146]....
        /*0920*/ 	.word	0x0500000f


	//   ....[147]....
        /*0924*/ 	.word	0x0500000f


	//   ....[148]....
        /*0928*/ 	.word	0x0500000f


	//   ....[149]....
        /*092c*/ 	.word	0x0500000f


	//   ....[150]....
        /*0930*/ 	.word	0x0500000f


	//   ....[151]....
        /*0934*/ 	.word	0x0500000f


	//   ....[152]....
        /*0938*/ 	.word	0x0500000f


	//   ....[153]....
        /*093c*/ 	.word	0x0500000f


	//   ....[154]....
        /*0940*/ 	.word	0x0500000f


	//   ....[155]....
        /*0944*/ 	.word	0x0500000f


	//   ....[156]....
        /*0948*/ 	.word	0x0500000f


	//   ....[157]....
        /*094c*/ 	.word	0x0500000f


	//   ....[158]....
        /*0950*/ 	.word	0x0500000f


	//   ....[159]....
        /*0954*/ 	.word	0x0500000f


	//   ....[160]....
        /*0958*/ 	.word	0x0500000f


	//   ....[161]....
        /*095c*/ 	.word	0x0500000f


	//   ....[162]....
        /*0960*/ 	.word	0x0500000f


	//   ....[163]....
        /*0964*/ 	.word	0x0500000f


	//   ....[164]....
        /*0968*/ 	.word	0x0500000f


	//   ....[165]....
        /*096c*/ 	.word	0x0500000f


	//   ....[166]....
        /*0970*/ 	.word	0x0500000f


	//   ....[167]....
        /*0974*/ 	.word	0x0500000f


	//   ....[168]....
        /*0978*/ 	.word	0x0500000f


	//   ....[169]....
        /*097c*/ 	.word	0x0500000f


	//   ....[170]....
        /*0980*/ 	.word	0x0500000f


	//   ....[171]....
        /*0984*/ 	.word	0x0500000f


	//   ....[172]....
        /*0988*/ 	.word	0x0500000f


	//   ....[173]....
        /*098c*/ 	.word	0x0500000f


	//   ....[174]....
        /*0990*/ 	.word	0x0500000f


	//----- nvinfo : EIATTR_COOP_GROUP_INSTR_OFFSETS
	.align		4
.L_644:
        /*0994*/ 	.byte	0x04, 0x28
        /*0996*/ 	.short	(.L_646 - .L_645)


	//   ....[0]....
.L_645:
        /*0998*/ 	.word	0x00000070


	//   ....[1]....
        /*099c*/ 	.word	0x000001a0


	//   ....[2]....
        /*09a0*/ 	.word	0x000001f0


	//   ....[3]....
        /*09a4*/ 	.word	0x00000400


	//   ....[4]....
        /*09a8*/ 	.word	0x00000560


	//   ....[5]....
        /*09ac*/ 	.word	0x00000680


	//   ....[6]....
        /*09b0*/ 	.word	0x000007e0


	//   ....[7]....
        /*09b4*/ 	.word	0x000051b0


	//   ....[8]....
        /*09b8*/ 	.word	0x00007110


	//   ....[9]....
        /*09bc*/ 	.word	0x00007880


	//   ....[10]....
        /*09c0*/ 	.word	0x00007890


	//   ....[11]....
        /*09c4*/ 	.word	0x000078a0


	//   ....[12]....
        /*09c8*/ 	.word	0x000078b0


	//   ....[13]....
        /*09cc*/ 	.word	0x00007bb0


	//   ....[14]....
        /*09d0*/ 	.word	0x00007bc0


	//   ....[15]....
        /*09d4*/ 	.word	0x00007bd0


	//   ....[16]....
        /*09d8*/ 	.word	0x00007be0


	//   ....[17]....
        /*09dc*/ 	.word	0x00008dc0


	//   ....[18]....
        /*09e0*/ 	.word	0x00008dd0


	//   ....[19]....
        /*09e4*/ 	.word	0x00008de0


	//   ....[20]....
        /*09e8*/ 	.word	0x00008df0


	//   ....[21]....
        /*09ec*/ 	.word	0x00009010


	//   ....[22]....
        /*09f0*/ 	.word	0x00009020


	//   ....[23]....
        /*09f4*/ 	.word	0x00009030


	//   ....[24]....
        /*09f8*/ 	.word	0x00009040


	//   ....[25]....
        /*09fc*/ 	.word	0x0000a7e0


	//   ....[26]....
        /*0a00*/ 	.word	0x0000bf10


	//   ....[27]....
        /*0a04*/ 	.word	0x0000bf30


	//   ....[28]....
        /*0a08*/ 	.word	0x0000c640


	//   ....[29]....
        /*0a0c*/ 	.word	0x0000c6f0


	//   ....[30]....
        /*0a10*/ 	.word	0x0000cb00


	//   ....[31]....
        /*0a14*/ 	.word	0x0000cc00


	//   ....[32]....
        /*0a18*/ 	.word	0x0000d4f0


	//   ....[33]....
        /*0a1c*/ 	.word	0x0000e480


	//   ....[34]....
        /*0a20*/ 	.word	0x0000f2a0


	//   ....[35]....
        /*0a24*/ 	.word	0x0000f410


	//   ....[36]....
        /*0a28*/ 	.word	0x0000fa30


	//   ....[37]....
        /*0a2c*/ 	.word	0x0000fae0


	//   ....[38]....
        /*0a30*/ 	.word	0x0000fea0


	//   ....[39]....
        /*0a34*/ 	.word	0x0000ff00


	//   ....[40]....
        /*0a38*/ 	.word	0x000110b0


	//   ....[41]....
        /*0a3c*/ 	.word	0x00012090


	//   ....[42]....
        /*0a40*/ 	.word	0x00013300


	//   ....[43]....
        /*0a44*/ 	.word	0x000133a0


	//   ....[44]....
        /*0a48*/ 	.word	0x00013570


	//   ....[45]....
        /*0a4c*/ 	.word	0x00013700


	//   ....[46]....
        /*0a50*/ 	.word	0x00014770


	//   ....[47]....
        /*0a54*/ 	.word	0x000147c0


	//   ....[48]....
        /*0a58*/ 	.word	0x00014830


	//   ....[49]....
        /*0a5c*/ 	.word	0x000148b0


	//   ....[50]....
        /*0a60*/ 	.word	0x00014a80


	//   ....[51]....
        /*0a64*/ 	.word	0x00015fb0


	//   ....[52]....
        /*0a68*/ 	.word	0x00016330


	//   ....[53]....
        /*0a6c*/ 	.word	0x00016340


	//   ....[54]....
        /*0a70*/ 	.word	0x00016350


	//   ....[55]....
        /*0a74*/ 	.word	0x00016360


	//   ....[56]....
        /*0a78*/ 	.word	0x00016fc0


	//   ....[57]....
        /*0a7c*/ 	.word	0x00017000


	//   ....[58]....
        /*0a80*/ 	.word	0x00017290


	//   ....[59]....
        /*0a84*/ 	.word	0x000172b0


	//   ....[60]....
        /*0a88*/ 	.word	0x00017b90


	//   ....[61]....
        /*0a8c*/ 	.word	0x00017be0


	//   ....[62]....
        /*0a90*/ 	.word	0x00018590


	//   ....[63]....
        /*0a94*/ 	.word	0x000185b0


	//   ....[64]....
        /*0a98*/ 	.word	0x00019880


	//   ....[65]....
        /*0a9c*/ 	.word	0x000198a0


	//   ....[66]....
        /*0aa0*/ 	.word	0x00019ad0


	//   ....[67]....
        /*0aa4*/ 	.word	0x00019af0


	//   ....[68]....
        /*0aa8*/ 	.word	0x00019da0


	//   ....[69]....
        /*0aac*/ 	.word	0x00019fb0


	//   ....[70]....
        /*0ab0*/ 	.word	0x00019fe0


	//   ....[71]....
        /*0ab4*/ 	.word	0x0001a010


	//   ....[72]....
        /*0ab8*/ 	.word	0x0001a040


	//   ....[73]....
        /*0abc*/ 	.word	0x0001a070


	//   ....[74]....
        /*0ac0*/ 	.word	0x0001a0a0


	//   ....[75]....
        /*0ac4*/ 	.word	0x0001a240


	//   ....[76]....
        /*0ac8*/ 	.word	0x0001a270


	//   ....[77]....
        /*0acc*/ 	.word	0x0001a2a0


	//   ....[78]....
        /*0ad0*/ 	.word	0x0001a2d0


	//   ....[79]....
        /*0ad4*/ 	.word	0x0001a300


	//   ....[80]....
        /*0ad8*/ 	.word	0x0001a330


	//   ....[81]....
        /*0adc*/ 	.word	0x0001a3d0


	//   ....[82]....
        /*0ae0*/ 	.word	0x0001a400


	//   ....[83]....
        /*0ae4*/ 	.word	0x0001a410


	//   ....[84]....
        /*0ae8*/ 	.word	0x0001a440


	//   ....[85]....
        /*0aec*/ 	.word	0x0001ba50


	//   ....[86]....
        /*0af0*/ 	.word	0x0001de60


	//   ....[87]....
        /*0af4*/ 	.word	0x0001e8f0


	//   ....[88]....
        /*0af8*/ 	.word	0x0001e920


	//   ....[89]....
        /*0afc*/ 	.word	0x0001e940


	//   ....[90]....
        /*0b00*/ 	.word	0x0001e9f0


	//   ....[91]....
        /*0b04*/ 	.word	0x0001ea80


	//   ....[92]....
        /*0b08*/ 	.word	0x0001eaa0


	//   ....[93]....
        /*0b0c*/ 	.word	0x0001eb30


	//   ....[94]....
        /*0b10*/ 	.word	0x0001eb40


	//   ....[95]....
        /*0b14*/ 	.word	0x0001f4d0


	//   ....[96]....
        /*0b18*/ 	.word	0x0001f4e0


	//   ....[97]....
        /*0b1c*/ 	.word	0x0001f5b0


	//   ....[98]....
        /*0b20*/ 	.word	0x0001f5c0


	//   ....[99]....
        /*0b24*/ 	.word	0x0001f850


	//   ....[100]....
        /*0b28*/ 	.word	0x0001f860


	//   ....[101]....
        /*0b2c*/ 	.word	0x0001f9c0


	//   ....[102]....
        /*0b30*/ 	.word	0x0001f9d0


	//   ....[103]....
        /*0b34*/ 	.word	0x00023590


	//   ....[104]....
        /*0b38*/ 	.word	0x000235c0


	//   ....[105]....
        /*0b3c*/ 	.word	0x00023620


	//   ....[106]....
        /*0b40*/ 	.word	0x00023650


	//   ....[107]....
        /*0b44*/ 	.word	0x00023680


	//   ....[108]....
        /*0b48*/ 	.word	0x000236b0


	//   ....[109]....
        /*0b4c*/ 	.word	0x000236e0


	//   ....[110]....
        /*0b50*/ 	.word	0x00023710


	//   ....[111]....
        /*0b54*/ 	.word	0x000238d0


	//   ....[112]....
        /*0b58*/ 	.word	0x00023900


	//   ....[113]....
        /*0b5c*/ 	.word	0x00023930


	//   ....[114]....
        /*0b60*/ 	.word	0x00023960


	//   ....[115]....
        /*0b64*/ 	.word	0x00023990


	//   ....[116]....
        /*0b68*/ 	.word	0x000239c0


	//   ....[117]....
        /*0b6c*/ 	.word	0x00023a90


	//   ....[118]....
        /*0b70*/ 	.word	0x00023ab0


	//   ....[119]....
        /*0b74*/ 	.word	0x00023ac0


	//   ....[120]....
        /*0b78*/ 	.word	0x00023b40


	//   ....[121]....
        /*0b7c*/ 	.word	0x00024680


	//   ....[122]....
        /*0b80*/ 	.word	0x00024ac0


	//   ....[123]....
        /*0b84*/ 	.word	0x00024b50


	//   ....[124]....
        /*0b88*/ 	.word	0x00024ba0


	//   ....[125]....
        /*0b8c*/ 	.word	0x00024bf0


	//   ....[126]....
        /*0b90*/ 	.word	0x00024c90


	//   ....[127]....
        /*0b94*/ 	.word	0x00024d20


	//   ....[128]....
        /*0b98*/ 	.word	0x00024d70


	//   ....[129]....
        /*0b9c*/ 	.word	0x00024dc0


	//   ....[130]....
        /*0ba0*/ 	.word	0x00024eb0


	//   ....[131]....
        /*0ba4*/ 	.word	0x00024f40


	//   ....[132]....
        /*0ba8*/ 	.word	0x00024f90


	//   ....[133]....
        /*0bac*/ 	.word	0x00024fe0


	//   ....[134]....
        /*0bb0*/ 	.word	0x00025080


	//   ....[135]....
        /*0bb4*/ 	.word	0x00025110


	//   ....[136]....
        /*0bb8*/ 	.word	0x00025160


	//   ....[137]....
        /*0bbc*/ 	.word	0x000251b0


	//   ....[138]....
        /*0bc0*/ 	.word	0x00025510


	//   ....[139]....
        /*0bc4*/ 	.word	0x000257f0


	//   ....[140]....
        /*0bc8*/ 	.word	0x00025970


	//   ....[141]....
        /*0bcc*/ 	.word	0x000259d0


	//   ....[142]....
        /*0bd0*/ 	.word	0x00025a60


	//   ....[143]....
        /*0bd4*/ 	.word	0x00025ab0


	//   ....[144]....
        /*0bd8*/ 	.word	0x00025c10


	//   ....[145]....
        /*0bdc*/ 	.word	0x00025cb0


	//   ....[146]....
        /*0be0*/ 	.word	0x00025d60


	//   ....[147]....
        /*0be4*/ 	.word	0x00025e40


	//   ....[148]....
        /*0be8*/ 	.word	0x00026000


	//   ....[149]....
        /*0bec*/ 	.word	0x000260e0


	//   ....[150]....
        /*0bf0*/ 	.word	0x00026360


	//   ....[151]....
        /*0bf4*/ 	.word	0x00026470


	//   ....[152]....
        /*0bf8*/ 	.word	0x00026640


	//   ....[153]....
        /*0bfc*/ 	.word	0x00026700


	//   ....[154]....
        /*0c00*/ 	.word	0x00026920


	//   ....[155]....
        /*0c04*/ 	.word	0x00026970


	//   ....[156]....
        /*0c08*/ 	.word	0x00026ca0


	//   ....[157]....
        /*0c0c*/ 	.word	0x00026d40


	//   ....[158]....
        /*0c10*/ 	.word	0x00026ee0


	//   ....[159]....
        /*0c14*/ 	.word	0x00026f60


	//   ....[160]....
        /*0c18*/ 	.word	0x00026fe0


	//   ....[161]....
        /*0c1c*/ 	.word	0x00027060


	//   ....[162]....
        /*0c20*/ 	.word	0x000270e0


	//   ....[163]....
        /*0c24*/ 	.word	0x00027170


	//   ....[164]....
        /*0c28*/ 	.word	0x00027210


	//   ....[165]....
        /*0c2c*/ 	.word	0x000272c0


	//   ....[166]....
        /*0c30*/ 	.word	0x00027340


	//   ....[167]....
        /*0c34*/ 	.word	0x000273c0


	//   ....[168]....
        /*0c38*/ 	.word	0x00027440


	//   ....[169]....
        /*0c3c*/ 	.word	0x000274d0


	//   ....[170]....
        /*0c40*/ 	.word	0x00027550


	//   ....[171]....
        /*0c44*/ 	.word	0x00027600


	//   ....[172]....
        /*0c48*/ 	.word	0x00027650


	//   ....[173]....
        /*0c4c*/ 	.word	0x00027710


	//   ....[174]....
        /*0c50*/ 	.word	0x00027840


	//----- nvinfo : EIATTR_REG_RECONFIG
	.align		4
.L_646:
        /*0c54*/ 	.byte	0x01, 0x54
	.zero		2


	//----- nvinfo : EIATTR_SYSCALL_OFFSETS
	.align		4
        /*0c58*/ 	.byte	0x04, 0x46
        /*0c5a*/ 	.short	(.L_648 - .L_647)


	//   ....[0]....
.L_647:
        /*0c5c*/ 	.word	0x000020d0


	//   ....[1]....
        /*0c60*/ 	.word	0x00002220


	//   ....[2]....
        /*0c64*/ 	.word	0x000072b0


	//   ....[3]....
        /*0c68*/ 	.word	0x000075d0


	//   ....[4]....
        /*0c6c*/ 	.word	0x0001da80


	//   ....[5]....
        /*0c70*/ 	.word	0x0001dbd0


	//   ....[6]....
        /*0c74*/ 	.word	0x0001dcd0


	//   ....[7]....
        /*0c78*/ 	.word	0x0001e510


	//   ....[8]....
        /*0c7c*/ 	.word	0x0001ee50


	//----- nvinfo : EIATTR_MBARRIER_INSTR_OFFSETS
	.align		4
.L_648:
        /*0c80*/ 	.byte	0x04, 0x39
        /*0c82*/ 	.short	(.L_650 - .L_649)


	//   ....[0]....
.L_649:
        /*0c84*/ 	.word	0x000002e0
        /*0c88*/ 	.word	0x000000ff
        /*0c8c*/ 	.word	0x00038800
        /*0c90*/ 	.short	0x0100
        /*0c92*/ 	.byte	0x08
	.zero		1


	//   ....[1]....
        /*0c94*/ 	.word	0x000002f0
        /*0c98*/ 	.word	0x000000ff
        /*0c9c*/ 	.word	0x00038810
        /*0ca0*/ 	.short	0x0100
        /*0ca2*/ 	.byte	0x08
	.zero		1


	//   ....[2]....
        /*0ca4*/ 	.word	0x00000300
        /*0ca8*/ 	.word	0x000000ff
        /*0cac*/ 	.word	0x00038820
        /*0cb0*/ 	.short	0x0100
        /*0cb2*/ 	.byte	0x08
	.zero		1


	//   ....[3]....
        /*0cb4*/ 	.word	0x000003b0
        /*0cb8*/ 	.word	0x000000ff
        /*0cbc*/ 	.word	0x00038830
        /*0cc0*/ 	.short	0x0100
        /*0cc2*/ 	.byte	0x06
	.zero		1


	//   ....[4]....
        /*0cc4*/ 	.word	0x000003c0
        /*0cc8*/ 	.word	0x000000ff
        /*0ccc*/ 	.word	0x00038840
        /*0cd0*/ 	.short	0x0100
        /*0cd2*/ 	.byte	0x06
	.zero		1


	//   ....[5]....
        /*0cd4*/ 	.word	0x000003d0
        /*0cd8*/ 	.word	0x000000ff
        /*0cdc*/ 	.word	0x00038838
        /*0ce0*/ 	.short	0x0100
        /*0ce2*/ 	.byte	0x06
	.zero		1


	//   ....[6]....
        /*0ce4*/ 	.word	0x000003e0
        /*0ce8*/ 	.word	0x000000ff
        /*0cec*/ 	.word	0x00038848
        /*0cf0*/ 	.short	0x0100
        /*0cf2*/ 	.byte	0x06
	.zero		1


	//   ....[7]....
        /*0cf4*/ 	.word	0x00000510
        /*0cf8*/ 	.word	0x000000ff
        /*0cfc*/ 	.word	0x00038850
        /*0d00*/ 	.short	0x0100
        /*0d02*/ 	.byte	0x08
	.zero		1


	//   ....[8]....
        /*0d04*/ 	.word	0x00000520
        /*0d08*/ 	.word	0x000000ff
        /*0d0c*/ 	.word	0x00038860
        /*0d10*/ 	.short	0x0100
        /*0d12*/ 	.byte	0x08
	.zero		1


	//   ....[9]....
        /*0d14*/ 	.word	0x00000530
        /*0d18*/ 	.word	0x000000ff
        /*0d1c*/ 	.word	0x00038858
        /*0d20*/ 	.short	0x0100
        /*0d22*/ 	.byte	0x08
	.zero		1


	//   ....[10]....
        /*0d24*/ 	.word	0x00000540
        /*0d28*/ 	.word	0x000000ff
        /*0d2c*/ 	.word	0x00038868
        /*0d30*/ 	.short	0x0100
        /*0d32*/ 	.byte	0x08
	.zero		1


	//   ....[11]....
        /*0d34*/ 	.word	0x00000630
        /*0d38*/ 	.word	0x000000ff
        /*0d3c*/ 	.word	0x00038870
        /*0d40*/ 	.short	0x0100
        /*0d42*/ 	.byte	0x06
	.zero		1


	//   ....[12]....
        /*0d44*/ 	.word	0x00000640
        /*0d48*/ 	.word	0x000000ff
        /*0d4c*/ 	.word	0x00038880
        /*0d50*/ 	.short	0x0100
        /*0d52*/ 	.byte	0x06
	.zero		1


	//   ....[13]....
        /*0d54*/ 	.word	0x00000650
        /*0d58*/ 	.word	0x000000ff
        /*0d5c*/ 	.word	0x00038878
        /*0d60*/ 	.short	0x0100
        /*0d62*/ 	.byte	0x06
	.zero		1


	//   ....[14]....
        /*0d64*/ 	.word	0x00000660
        /*0d68*/ 	.word	0x000000ff
        /*0d6c*/ 	.word	0x00038888
        /*0d70*/ 	.short	0x0100
        /*0d72*/ 	.byte	0x06
	.zero		1


	//   ....[15]....
        /*0d74*/ 	.word	0x00000790
        /*0d78*/ 	.word	0x000000ff
        /*0d7c*/ 	.word	0x00038890
        /*0d80*/ 	.short	0x0100
        /*0d82*/ 	.byte	0x08
	.zero		1


	//   ....[16]....
        /*0d84*/ 	.word	0x000007a0
        /*0d88*/ 	.word	0x000000ff
        /*0d8c*/ 	.word	0x000388a0
        /*0d90*/ 	.short	0x0100
        /*0d92*/ 	.byte	0x08
	.zero		1


	//   ....[17]....
        /*0d94*/ 	.word	0x000007b0
        /*0d98*/ 	.word	0x000000ff
        /*0d9c*/ 	.word	0x00038898
        /*0da0*/ 	.short	0x0100
        /*0da2*/ 	.byte	0x08
	.zero		1


	//   ....[18]....
        /*0da4*/ 	.word	0x000007c0
        /*0da8*/ 	.word	0x000000ff
        /*0dac*/ 	.word	0x000388a8
        /*0db0*/ 	.short	0x0100
        /*0db2*/ 	.byte	0x08
	.zero		1


	//   ....[19]....
        /*0db4*/ 	.word	0x000008f0
        /*0db8*/ 	.word	0x000000ff
        /*0dbc*/ 	.word	0x000388b0
        /*0dc0*/ 	.short	0x0100
        /*0dc2*/ 	.byte	0x08
	.zero		1


	//   ....[20]....
        /*0dc4*/ 	.word	0x00000900
        /*0dc8*/ 	.word	0x000000ff
        /*0dcc*/ 	.word	0x000388c0
        /*0dd0*/ 	.short	0x0100
        /*0dd2*/ 	.byte	0x08
	.zero		1


	//   ....[21]....
        /*0dd4*/ 	.word	0x00000910
        /*0dd8*/ 	.word	0x000000ff
        /*0ddc*/ 	.word	0x000388b8
        /*0de0*/ 	.short	0x0100
        /*0de2*/ 	.byte	0x08
	.zero		1


	//   ....[22]....
        /*0de4*/ 	.word	0x00000920
        /*0de8*/ 	.word	0x000000ff
        /*0dec*/ 	.word	0x000388c8
        /*0df0*/ 	.short	0x0100
        /*0df2*/ 	.byte	0x08
	.zero		1


	//   ....[23]....
        /*0df4*/ 	.word	0x00002db0
        /*0df8*/ 	.word	0x0000004b
        /*0dfc*/ 	.word	0x00038890
        /*0e00*/ 	.short	0x010a
        /*0e02*/ 	.byte	0x3f
	.zero		1


	//   ....[24]....
        /*0e04*/ 	.word	0x00003740
        /*0e08*/ 	.word	0x0000004b
        /*0e0c*/ 	.word	0x00038890
        /*0e10*/ 	.short	0x010a
        /*0e12*/ 	.byte	0x3f
	.zero		1


	//   ....[25]....
        /*0e14*/ 	.word	0x00003fd0
        /*0e18*/ 	.word	0x0000004b
        /*0e1c*/ 	.word	0x00038890
        /*0e20*/ 	.short	0x010a
        /*0e22*/ 	.byte	0x3f
	.zero		1


	//   ....[26]....
        /*0e24*/ 	.word	0x000041d0
        /*0e28*/ 	.word	0x00000004
        /*0e2c*/ 	.word	0x00000000
        /*0e30*/ 	.short	0x0101
        /*0e32*/ 	.byte	0x3f
	.zero		1


	//   ....[27]....
        /*0e34*/ 	.word	0x00004210
        /*0e38*/ 	.word	0x0000004b
        /*0e3c*/ 	.word	0x000388b0
        /*0e40*/ 	.short	0x010a
        /*0e42*/ 	.byte	0x3f
	.zero		1


	//   ....[28]....
        /*0e44*/ 	.word	0x00004840
        /*0e48*/ 	.word	0x0000004b
        /*0e4c*/ 	.word	0x00000000
        /*0e50*/ 	.short	0x0101
        /*0e52*/ 	.byte	0x3f
	.zero		1


	//   ....[29]....
        /*0e54*/ 	.word	0x000054e0
        /*0e58*/ 	.word	0x00000005
        /*0e5c*/ 	.word	0x00000000
        /*0e60*/ 	.short	0x0101
        /*0e62*/ 	.byte	0x3f
	.zero		1


	//   ....[30]....
        /*0e64*/ 	.word	0x00006080
        /*0e68*/ 	.word	0x00000004
        /*0e6c*/ 	.word	0x00000000
        /*0e70*/ 	.short	0x0101
        /*0e72*/ 	.byte	0x3f
	.zero		1


	//   ....[31]....
        /*0e74*/ 	.word	0x00007340
        /*0e78*/ 	.word	0x00000002
        /*0e7c*/ 	.word	0x00038800
        /*0e80*/ 	.short	0x010a
        /*0e82*/ 	.byte	0x3f
	.zero		1


	//   ....[32]....
        /*0e84*/ 	.word	0x00007390
        /*0e88*/ 	.word	0x00000002
        /*0e8c*/ 	.word	0x00038800
        /*0e90*/ 	.short	0x010a
        /*0e92*/ 	.byte	0x3f
	.zero		1


	//   ....[33]....
        /*0e94*/ 	.word	0x00007e30
        /*0e98*/ 	.word	0x00000002
        /*0e9c*/ 	.word	0x00038800
        /*0ea0*/ 	.short	0x010a
        /*0ea2*/ 	.byte	0x3f
	.zero		1


	//   ....[34]....
        /*0ea4*/ 	.word	0x000091f0
        /*0ea8*/ 	.word	0x00000002
        /*0eac*/ 	.word	0x00038800
        /*0eb0*/ 	.short	0x010a
        /*0eb2*/ 	.byte	0x3f
	.zero		1


	//   ....[35]....
        /*0eb4*/ 	.word	0x0000a080
        /*0eb8*/ 	.word	0x00000015
        /*0ebc*/ 	.word	0x00038830
        /*0ec0*/ 	.short	0x010a
        /*0ec2*/ 	.byte	0x3f
	.zero		1


	//   ....[36]....
        /*0ec4*/ 	.word	0x0000a130
        /*0ec8*/ 	.word	0x00000015
        /*0ecc*/ 	.word	0x00038830
        /*0ed0*/ 	.short	0x010a
        /*0ed2*/ 	.byte	0x3f
	.zero		1


	//   ....[37]....
        /*0ed4*/ 	.word	0x0000a440
        /*0ed8*/ 	.word	0x00000002
        /*0edc*/ 	.word	0x00038810
        /*0ee0*/ 	.short	0x010a
        /*0ee2*/ 	.byte	0x3f
	.zero		1


	//   ....[38]....
        /*0ee4*/ 	.word	0x0000a490
        /*0ee8*/ 	.word	0x00000015
        /*0eec*/ 	.word	0x00038850
        /*0ef0*/ 	.short	0x010a
        /*0ef2*/ 	.byte	0x3f
	.zero		1


	//   ....[39]....
        /*0ef4*/ 	.word	0x0000a540
        /*0ef8*/ 	.word	0x00000015
        /*0efc*/ 	.word	0x00038850
        /*0f00*/ 	.short	0x010a
        /*0f02*/ 	.byte	0x3f
	.zero		1


	//   ....[40]....
        /*0f04*/ 	.word	0x0000ce30
        /*0f08*/ 	.word	0x00000000
        /*0f0c*/ 	.word	0x00000000
        /*0f10*/ 	.short	0x0101
        /*0f12*/ 	.byte	0x3f
	.zero		1


	//   ....[41]....
        /*0f14*/ 	.word	0x0000d510
        /*0f18*/ 	.word	0x00000015
        /*0f1c*/ 	.word	0x00000000
        /*0f20*/ 	.short	0x0101
        /*0f22*/ 	.byte	0x3f
	.zero		1


	//   ....[42]....
        /*0f24*/ 	.word	0x0000d620
        /*0f28*/ 	.word	0x000000c3
        /*0f2c*/ 	.word	0x00038830
        /*0f30*/ 	.short	0x010a
        /*0f32*/ 	.byte	0x3f
	.zero		1


	//   ....[43]....
        /*0f34*/ 	.word	0x0000d690
        /*0f38*/ 	.word	0x000000c3
        /*0f3c*/ 	.word	0x00038830
        /*0f40*/ 	.short	0x010a
        /*0f42*/ 	.byte	0x3f
	.zero		1


	//   ....[44]....
        /*0f44*/ 	.word	0x0000d900
        /*0f48*/ 	.word	0x000000c3
        /*0f4c*/ 	.word	0x00038850
        /*0f50*/ 	.short	0x010a
        /*0f52*/ 	.byte	0x3f
	.zero		1


	//   ....[45]....
        /*0f54*/ 	.word	0x0000d950
        /*0f58*/ 	.word	0x000000c3
        /*0f5c*/ 	.word	0x00038850
        /*0f60*/ 	.short	0x010a
        /*0f62*/ 	.byte	0x3f
	.zero		1


	//   ....[46]....
        /*0f64*/ 	.word	0x00010110
        /*0f68*/ 	.word	0x000000a6
        /*0f6c*/ 	.word	0x00000000
        /*0f70*/ 	.short	0x0101
        /*0f72*/ 	.byte	0x3f
	.zero		1


	//   ....[47]....
        /*0f74*/ 	.word	0x000110d0
        /*0f78*/ 	.word	0x000000c3
        /*0f7c*/ 	.word	0x00000000
        /*0f80*/ 	.short	0x0101
        /*0f82*/ 	.byte	0x3f
	.zero		1


	//   ....[48]....
        /*0f84*/ 	.word	0x00011210
        /*0f88*/ 	.word	0x000000c0
        /*0f8c*/ 	.word	0x00038830
        /*0f90*/ 	.short	0x010a
        /*0f92*/ 	.byte	0x3f
	.zero		1


	//   ....[49]....
        /*0f94*/ 	.word	0x00011280
        /*0f98*/ 	.word	0x000000c0
        /*0f9c*/ 	.word	0x00038830
        /*0fa0*/ 	.short	0x010a
        /*0fa2*/ 	.byte	0x3f
	.zero		1


	//   ....[50]....
        /*0fa4*/ 	.word	0x000114f0
        /*0fa8*/ 	.word	0x000000c0
        /*0fac*/ 	.word	0x00038850
        /*0fb0*/ 	.short	0x010a
        /*0fb2*/ 	.byte	0x3f
	.zero		1


	//   ....[51]....
        /*0fb4*/ 	.word	0x00011540
        /*0fb8*/ 	.word	0x000000c0
        /*0fbc*/ 	.word	0x00038850
        /*0fc0*/ 	.short	0x010a
        /*0fc2*/ 	.byte	0x3f
	.zero		1


	//   ....[52]....
        /*0fc4*/ 	.word	0x00013a20
        /*0fc8*/ 	.word	0x000000a2
        /*0fcc*/ 	.word	0x00000000
        /*0fd0*/ 	.short	0x0101
        /*0fd2*/ 	.byte	0x3f
	.zero		1


	//   ....[53]....
        /*0fd4*/ 	.word	0x00014790
        /*0fd8*/ 	.word	0x000000c0
        /*0fdc*/ 	.word	0x00000000
        /*0fe0*/ 	.short	0x0101
        /*0fe2*/ 	.byte	0x3f
	.zero		1


	//   ....[54]....
        /*0fe4*/ 	.word	0x00016fb0
        /*0fe8*/ 	.word	0x00000004
        /*0fec*/ 	.word	0x00000000
        /*0ff0*/ 	.short	0x0101
        /*0ff2*/ 	.byte	0x3f
	.zero		1


	//   ....[55]....
        /*0ff4*/ 	.word	0x00017c20
        /*0ff8*/ 	.word	0x00000008
        /*0ffc*/ 	.word	0x00000000
        /*1000*/ 	.short	0x0101
        /*1002*/ 	.byte	0x3f
	.zero		1


	//   ....[56]....
        /*1004*/ 	.word	0x0001bb30
        /*1008*/ 	.word	0x00000012
        /*100c*/ 	.word	0x00038820
        /*1010*/ 	.short	0x010a
        /*1012*/ 	.byte	0x3f
	.zero		1


	//   ....[57]....
        /*1014*/ 	.word	0x0001bc00
        /*1018*/ 	.word	0x00000004
        /*101c*/ 	.word	0x000388a0
        /*1020*/ 	.short	0x010a
        /*1022*/ 	.byte	0x3f
	.zero		1


	//   ....[58]....
        /*1024*/ 	.word	0x0001be40
        /*1028*/ 	.word	0x00000004
        /*102c*/ 	.word	0x000388c0
        /*1030*/ 	.short	0x010a
        /*1032*/ 	.byte	0x3f
	.zero		1


	//   ....[59]....
        /*1034*/ 	.word	0x0001c8a0
        /*1038*/ 	.word	0x00000004
        /*103c*/ 	.word	0x000388a0
        /*1040*/ 	.short	0x010a
        /*1042*/ 	.byte	0x3f
	.zero		1


	//   ....[60]....
        /*1044*/ 	.word	0x0001cad0
        /*1048*/ 	.word	0x00000004
        /*104c*/ 	.word	0x000388c0
        /*1050*/ 	.short	0x010a
        /*1052*/ 	.byte	0x3f
	.zero		1


	//   ....[61]....
        /*1054*/ 	.word	0x0001e0c0
        /*1058*/ 	.word	0x00000000
        /*105c*/ 	.word	0x00038840
        /*1060*/ 	.short	0x010a
        /*1062*/ 	.byte	0x3f
	.zero		1


	//   ....[62]....
        /*1064*/ 	.word	0x0001ec00
        /*1068*/ 	.word	0x00000012
        /*106c*/ 	.word	0x00038800
        /*1070*/ 	.short	0x0107
        /*1072*/ 	.byte	0x3f
	.zero		1


	//   ....[63]....
        /*1074*/ 	.word	0x0001eca0
        /*1078*/ 	.word	0x00000012
        /*107c*/ 	.word	0x00038800
        /*1080*/ 	.short	0x0101
        /*1082*/ 	.byte	0x3f
	.zero		1


	//   ....[64]....
        /*1084*/ 	.word	0x0001fbd0
        /*1088*/ 	.word	0x00000012
        /*108c*/ 	.word	0x00038810
        /*1090*/ 	.short	0x0107
        /*1092*/ 	.byte	0x3f
	.zero		1


	//   ....[65]....
        /*1094*/ 	.word	0x0001fcd0
        /*1098*/ 	.word	0x00000012
        /*109c*/ 	.word	0x00038810
        /*10a0*/ 	.short	0x0101
        /*10a2*/ 	.byte	0x3f
	.zero		1


	//   ....[66]....
        /*10a4*/ 	.word	0x0001fcf0
        /*10a8*/ 	.word	0x00000012
        /*10ac*/ 	.word	0x00038820
        /*10b0*/ 	.short	0x010a
        /*10b2*/ 	.byte	0x3f
	.zero		1


	//   ....[67]....
        /*10b4*/ 	.word	0x0001fdd0
        /*10b8*/ 	.word	0x00000000
        /*10bc*/ 	.word	0x00038860
        /*10c0*/ 	.short	0x010a
        /*10c2*/ 	.byte	0x3f
	.zero		1


	//   ....[68]....
        /*10c4*/ 	.word	0x00020a60
        /*10c8*/ 	.word	0x00000002
        /*10cc*/ 	.word	0x00038840
        /*10d0*/ 	.short	0x010a
        /*10d2*/ 	.byte	0x3f
	.zero		1


	//   ....[69]....
        /*10d4*/ 	.word	0x00020cc0
        /*10d8*/ 	.word	0x00000002
        /*10dc*/ 	.word	0x00038860
        /*10e0*/ 	.short	0x010a
        /*10e2*/ 	.byte	0x3f
	.zero		1


	//   ....[70]....
        /*10e4*/ 	.word	0x00021880
        /*10e8*/ 	.word	0x00000003
        /*10ec*/ 	.word	0x00038840
        /*10f0*/ 	.short	0x010a
        /*10f2*/ 	.byte	0x3f
	.zero		1


	//   ....[71]....
        /*10f4*/ 	.word	0x00021ad0
        /*10f8*/ 	.word	0x00000003
        /*10fc*/ 	.word	0x00038860
        /*1100*/ 	.short	0x010a
        /*1102*/ 	.byte	0x3f
	.zero		1


	//   ....[72]....
        /*1104*/ 	.word	0x00022610
        /*1108*/ 	.word	0x00000003
        /*110c*/ 	.word	0x00038840
        /*1110*/ 	.short	0x010a
        /*1112*/ 	.byte	0x3f
	.zero		1


	//   ....[73]....
        /*1114*/ 	.word	0x00022870
        /*1118*/ 	.word	0x00000003
        /*111c*/ 	.word	0x00038860
        /*1120*/ 	.short	0x010a
        /*1122*/ 	.byte	0x3f
	.zero		1


	//   ....[74]....
        /*1124*/ 	.word	0x00024600
        /*1128*/ 	.word	0x00000000
        /*112c*/ 	.word	0x00038820
        /*1130*/ 	.short	0x010a
        /*1132*/ 	.byte	0x3f
	.zero		1


	//   ....[75]....
        /*1134*/ 	.word	0x000247b0
        /*1138*/ 	.word	0x00000006
        /*113c*/ 	.word	0x00000000
        /*1140*/ 	.short	0x010a
        /*1142*/ 	.byte	0x3f
	.zero		1


	//   ....[76]....
        /*1144*/ 	.word	0x00024820
        /*1148*/ 	.word	0x00000007
        /*114c*/ 	.word	0x00000000
        /*1150*/ 	.short	0x010a
        /*1152*/ 	.byte	0x3f
	.zero		1


	//   ....[77]....
        /*1154*/ 	.word	0x00024890
        /*1158*/ 	.word	0x00000004
        /*115c*/ 	.word	0x00000000
        /*1160*/ 	.short	0x010a
        /*1162*/ 	.byte	0x3f
	.zero		1


	//   ....[78]....
        /*1164*/ 	.word	0x000248c0
        /*1168*/ 	.word	0x00000003
        /*116c*/ 	.word	0x00000000
        /*1170*/ 	.short	0x010a
        /*1172*/ 	.byte	0x3f
	.zero		1


	//   ....[79]....
        /*1174*/ 	.word	0x00024920
        /*1178*/ 	.word	0x0000004b
        /*117c*/ 	.word	0x00038890
        /*1180*/ 	.short	0x010a
        /*1182*/ 	.byte	0x3f
	.zero		1


	//   ....[80]....
        /*1184*/ 	.word	0x00024970
        /*1188*/ 	.word	0x0000004b
        /*118c*/ 	.word	0x00038890
        /*1190*/ 	.short	0x010a
        /*1192*/ 	.byte	0x3f
	.zero		1


	//   ....[81]....
        /*1194*/ 	.word	0x000249c0
        /*1198*/ 	.word	0x0000004b
        /*119c*/ 	.word	0x00038890
        /*11a0*/ 	.short	0x010a
        /*11a2*/ 	.byte	0x3f
	.zero		1


	//   ....[82]....
        /*11a4*/ 	.word	0x00024a10
        /*11a8*/ 	.word	0x0000004b
        /*11ac*/ 	.word	0x000388b0
        /*11b0*/ 	.short	0x010a
        /*11b2*/ 	.byte	0x3f
	.zero		1


	//   ....[83]....
        /*11b4*/ 	.word	0x00024e00
        /*11b8*/ 	.word	0x00000002
        /*11bc*/ 	.word	0x00038800
        /*11c0*/ 	.short	0x010a
        /*11c2*/ 	.byte	0x3f
	.zero		1


	//   ....[84]....
        /*11c4*/ 	.word	0x00025200
        /*11c8*/ 	.word	0x00000002
        /*11cc*/ 	.word	0x00038800
        /*11d0*/ 	.short	0x010a
        /*11d2*/ 	.byte	0x3f
	.zero		1


	//   ....[85]....
        /*11d4*/ 	.word	0x00025250
        /*11d8*/ 	.word	0x00000015
        /*11dc*/ 	.word	0x00038830
        /*11e0*/ 	.short	0x010a
        /*11e2*/ 	.byte	0x3f
	.zero		1


	//   ....[86]....
        /*11e4*/ 	.word	0x000252a0
        /*11e8*/ 	.word	0x00000002
        /*11ec*/ 	.word	0x00038810
        /*11f0*/ 	.short	0x010a
        /*11f2*/ 	.byte	0x3f
	.zero		1


	//   ....[87]....
        /*11f4*/ 	.word	0x000252f0
        /*11f8*/ 	.word	0x00000015
        /*11fc*/ 	.word	0x00038850
        /*1200*/ 	.short	0x010a
        /*1202*/ 	.byte	0x3f
	.zero		1


	//   ....[88]....
        /*1204*/ 	.word	0x00025340
        /*1208*/ 	.word	0x000000c3
        /*120c*/ 	.word	0x00038830
        /*1210*/ 	.short	0x010a
        /*1212*/ 	.byte	0x3f
	.zero		1


	//   ....[89]....
        /*1214*/ 	.word	0x00025390
        /*1218*/ 	.word	0x000000c3
        /*121c*/ 	.word	0x00038850
        /*1220*/ 	.short	0x010a
        /*1222*/ 	.byte	0x3f
	.zero		1


	//   ....[90]....
        /*1224*/ 	.word	0x000253e0
        /*1228*/ 	.word	0x000000c0
        /*122c*/ 	.word	0x00038830
        /*1230*/ 	.short	0x010a
        /*1232*/ 	.byte	0x3f
	.zero		1


	//   ....[91]....
        /*1234*/ 	.word	0x00025430
        /*1238*/ 	.word	0x000000c0
        /*123c*/ 	.word	0x00038850
        /*1240*/ 	.short	0x010a
        /*1242*/ 	.byte	0x3f
	.zero		1


	//   ....[92]....
        /*1244*/ 	.word	0x000255d0
        /*1248*/ 	.word	0x00000012
        /*124c*/ 	.word	0x00038820
        /*1250*/ 	.short	0x010a
        /*1252*/ 	.byte	0x3f
	.zero		1


	//   ....[93]....
        /*1254*/ 	.word	0x00025620
        /*1258*/ 	.word	0x00000004
        /*125c*/ 	.word	0x000388a0
        /*1260*/ 	.short	0x010a
        /*1262*/ 	.byte	0x3f
	.zero		1


	//   ....[94]....
        /*1264*/ 	.word	0x00025670
        /*1268*/ 	.word	0x00000004
        /*126c*/ 	.word	0x000388c0
        /*1270*/ 	.short	0x010a
        /*1272*/ 	.byte	0x3f
	.zero		1


	//   ....[95]....
        /*1274*/ 	.word	0x000256c0
        /*1278*/ 	.word	0x00000004
        /*127c*/ 	.word	0x000388a0
        /*1280*/ 	.short	0x010a
        /*1282*/ 	.byte	0x3f
	.zero		1


	//   ....[96]....
        /*1284*/ 	.word	0x00025710
        /*1288*/ 	.word	0x00000004
        /*128c*/ 	.word	0x000388c0
        /*1290*/ 	.short	0x010a
        /*1292*/ 	.byte	0x3f
	.zero		1


	//   ....[97]....
        /*1294*/ 	.word	0x000258b0
        /*1298*/ 	.word	0x00000000
        /*129c*/ 	.word	0x00038840
        /*12a0*/ 	.short	0x010a
        /*12a2*/ 	.byte	0x3f
	.zero		1


	//   ....[98]....
        /*12a4*/ 	.word	0x000269b0
        /*12a8*/ 	.word	0x00000012
        /*12ac*/ 	.word	0x00038820
        /*12b0*/ 	.short	0x010a
        /*12b2*/ 	.byte	0x3f
	.zero		1


	//   ....[99]....
        /*12b4*/ 	.word	0x00026a00
        /*12b8*/ 	.word	0x00000000
        /*12bc*/ 	.word	0x00038860
        /*12c0*/ 	.short	0x010a
        /*12c2*/ 	.byte	0x3f
	.zero		1


	//   ....[100]....
        /*12c4*/ 	.word	0x00026a50
        /*12c8*/ 	.word	0x00000002
        /*12cc*/ 	.word	0x00038840
        /*12d0*/ 	.short	0x010a
        /*12d2*/ 	.byte	0x3f
	.zero		1


	//   ....[101]....
        /*12d4*/ 	.word	0x00026aa0
        /*12d8*/ 	.word	0x00000002
        /*12dc*/ 	.word	0x00038860
        /*12e0*/ 	.short	0x010a
        /*12e2*/ 	.byte	0x3f
	.zero		1


	//   ....[102]....
        /*12e4*/ 	.word	0x00026af0
        /*12e8*/ 	.word	0x00000003
        /*12ec*/ 	.word	0x00038840
        /*12f0*/ 	.short	0x010a
        /*12f2*/ 	.byte	0x3f
	.zero		1


	//   ....[103]....
        /*12f4*/ 	.word	0x00026b40
        /*12f8*/ 	.word	0x00000003
        /*12fc*/ 	.word	0x00038860
        /*1300*/ 	.short	0x010a
        /*1302*/ 	.byte	0x3f
	.zero		1


	//   ....[104]....
        /*1304*/ 	.word	0x00026b90
        /*1308*/ 	.word	0x00000003
        /*130c*/ 	.word	0x00038840
        /*1310*/ 	.short	0x010a
        /*1312*/ 	.byte	0x3f
	.zero		1


	//   ....[105]....
        /*1314*/ 	.word	0x00026be0
        /*1318*/ 	.word	0x00000003
        /*131c*/ 	.word	0x00038860
        /*1320*/ 	.short	0x010a
        /*1322*/ 	.byte	0x3f
	.zero		1


	//   ....[106]....
        /*1324*/ 	.word	0x00027760
        /*1328*/ 	.word	0x00000000
        /*132c*/ 	.word	0x00038820
        /*1330*/ 	.short	0x010a
        /*1332*/ 	.byte	0x3f
	.zero		1


	//   ....[107]....
        /*1334*/ 	.word	0x00027900
        /*1338*/ 	.word	0x00000006
        /*133c*/ 	.word	0x00000000
        /*1340*/ 	.short	0x010a
        /*1342*/ 	.byte	0x3f
	.zero		1


	//   ....[108]....
        /*1344*/ 	.word	0x00027950
        /*1348*/ 	.word	0x00000007
        /*134c*/ 	.word	0x00000000
        /*1350*/ 	.short	0x010a
        /*1352*/ 	.byte	0x3f
	.zero		1


	//   ....[109]....
        /*1354*/ 	.word	0x000279a0
        /*1358*/ 	.word	0x00000004
        /*135c*/ 	.word	0x00000000
        /*1360*/ 	.short	0x010a
        /*1362*/ 	.byte	0x3f
	.zero		1


	//----- nvinfo : EIATTR_NUM_MBARRIERS
	.align		4
.L_650:
        /*1364*/ 	.byte	0x03, 0x38
        /*1366*/ 	.short	0x0017


	//----- nvinfo : EIATTR_EXIT_INSTR_OFFSETS
	.align		4
        /*1368*/ 	.byte	0x04, 0x1c
        /*136a*/ 	.short	(.L_652 - .L_651)


	//   ....[0]....
.L_651:
        /*136c*/ 	.word	0x00024910


	//----- nvinfo : EIATTR_MAX_THREADS
	.align		4
.L_652:
        /*1370*/ 	.byte	0x04, 0x05
        /*1372*/ 	.short	(.L_654 - .L_653)
.L_653:
        /*1374*/ 	.word	0x00000180
        /*1378*/ 	.word	0x00000001
        /*137c*/ 	.word	0x00000001


	//----- nvinfo : EIATTR_CRS_STACK_SIZE
	.align		4
.L_654:
        /*1380*/ 	.byte	0x04, 0x1e
        /*1382*/ 	.short	(.L_656 - .L_655)
.L_655:
        /*1384*/ 	.word	0x00000000


	//----- nvinfo : EIATTR_CBANK_PARAM_SIZE
	.align		4
.L_656:
        /*1388*/ 	.byte	0x03, 0x19
        /*138a*/ 	.short	0x0bf0


	//----- nvinfo : EIATTR_PARAM_CBANK
	.align		4
        /*138c*/ 	.byte	0x04, 0x0a
        /*138e*/ 	.short	(.L_658 - .L_657)
	.align		4
.L_657:
        /*1390*/ 	.word	index@(.nv.constant0._ZN7cutlass13device_kernelIN5flash11enable_sm90INS1_16FlashAttnFwdSm90INS1_25CollectiveMainloopFwdSm90ILi2EN4cute5tupleIJNS5_1CILi1EEES8_S8_EEENS6_IJNS7_ILi64EEESA_SA_EEELi512ENS_6half_tEfNS_4arch4Sm90ELb1ELb0ELb1ELb1ELb0ELb1ELb1ELb0ELb0ELb1ELb1ELb0EEENS1_21CollectiveEpilogueFwdINS6_IJSA_NS7_ILi512EEESA_EEES9_SC_SE_Li256ELb1ELb1ELb1ELb0EEENS1_36VarlenDynamicPersistentTileSchedulerILi64ELi64ELi256ELi128ELb1ELb1ELb1ELb1ELb1ELb1EEEEEEEEEvNT_6ParamsE)
        /*1394*/ 	.short	0x0210
        /*1396*/ 	.short	0x0bf0


	//----- nvinfo : EIATTR_SW_WAR
	.align		4
.L_658:
        /*1398*/ 	.byte	0x04, 0x36
        /*139a*/ 	.short	(.L_660 - .L_659)
.L_659:
        /*139c*/ 	.word	0x00000008
.L_660:


//--------------------- .nv.callgraph             --------------------------
	.section	.nv.callgraph,"",@"SHT_CUDA_CALLGRAPH"
	.align	4
	.sectionentsize	8
	.align		4
        /*0000*/ 	.word	0x00000000
	.align		4
        /*0004*/ 	.word	0xffffffff
	.align		4
        /*0008*/ 	.word	index@(_ZN7cutlass13device_kernelIN5flash11enable_sm90INS1_16FlashAttnFwdSm90INS1_25CollectiveMainloopFwdSm90ILi2EN4cute5tupleIJNS5_1CILi1EEES8_S8_EEENS6_IJNS7_ILi64EEESA_SA_EEELi512ENS_6half_tEfNS_4arch4Sm90ELb0ELb0ELb1ELb0ELb0ELb0ELb0ELb0ELb0ELb1ELb1ELb0EEENS1_21CollectiveEpilogueFwdINS6_IJSA_NS7_ILi512EEESA_EEES9_SC_SE_Li256ELb0ELb1ELb1ELb0EEENS1_19SingleTileSchedulerILb0ELb1ELb1ELi64EEEEEEEEEvNT_6ParamsE)
	.align		4
        /*000c*/ 	.word	index@(__assertfail)
	.align		4
        /*0010*/ 	.word	index@(_ZN7cutlass13device_kernelIN5flash11enable_sm90INS1_16FlashAttnFwdSm90INS1_25CollectiveMainloopFwdSm90ILi2EN4cute5tupleIJNS5_1CILi1EEES8_S8_EEENS6_IJNS7_ILi64EEESA_SA_EEELi512ENS_6half_tEfNS_4arch4Sm90ELb0ELb0ELb1ELb0ELb0ELb0ELb1ELb0ELb0ELb1ELb1ELb0EEENS1_21CollectiveEpilogueFwdINS6_IJSA_NS7_ILi512EEESA_EEES9_SC_SE_Li256ELb0ELb1ELb1ELb0EEENS1_19SingleTileSchedulerILb0ELb1ELb1ELi64EEEEEEEEEvNT_6ParamsE)
	.align		4
        /*0014*/ 	.word	index@(__assertfail)
	.align		4
        /*0018*/ 	.word	index@(_ZN7cutlass13device_kernelIN5flash11enable_sm90INS1_16FlashAttnFwdSm90INS1_25CollectiveMainloopFwdSm90ILi2EN4cute5tupleIJNS5_1CILi1EEES8_S8_EEENS6_IJNS7_ILi64EEESA_SA_EEELi512ENS_6half_tEfNS_4arch4Sm90ELb0ELb0ELb1ELb1ELb0ELb0ELb0ELb0ELb0ELb1ELb1ELb0EEENS1_21CollectiveEpilogueFwdINS6_IJSA_NS7_ILi512EEESA_EEES9_SC_SE_Li256ELb1ELb1ELb1ELb0EEENS1_36VarlenDynamicPersistentTileSchedulerILi64ELi64ELi256ELi128ELb1ELb1ELb1ELb0ELb1ELb1EEEEEEEEEvNT_6ParamsE)
	.align		4
        /*001c*/ 	.word	index@(__assertfail)
	.align		4
        /*0020*/ 	.word	index@(_ZN7cutlass13device_kernelIN5flash11enable_sm90INS1_16FlashAttnFwdSm90INS1_25CollectiveMainloopFwdSm90ILi2EN4cute5tupleIJNS5_1CILi1EEES8_S8_EEENS6_IJNS7_ILi64EEESA_SA_EEELi512ENS_6half_tEfNS_4arch4Sm90ELb0ELb0ELb1ELb1ELb0ELb1ELb0ELb0ELb0ELb1ELb1ELb0EEENS1_21CollectiveEpilogueFwdINS6_IJSA_NS7_ILi512EEESA_EEES9_SC_SE_Li256ELb1ELb1ELb1ELb0EEENS1_36VarlenDynamicPersistentTileSchedulerILi64ELi64ELi256ELi128ELb1ELb1ELb1ELb0ELb1ELb1EEEEEEEEEvNT_6ParamsE)
	.align		4
        /*0024*/ 	.word	index@(__assertfail)
	.align		4
        /*0028*/ 	.word	index@(_ZN7cutlass13device_kernelIN5flash11enable_sm90INS1_16FlashAttnFwdSm90INS1_25CollectiveMainloopFwdSm90ILi2EN4cute5tupleIJNS5_1CILi1EEES8_S8_EEENS6_IJNS7_ILi64EEESA_SA_EEELi512ENS_6half_tEfNS_4arch4Sm90ELb0ELb0ELb1ELb1ELb0ELb0ELb1ELb0ELb0ELb1ELb1ELb0EEENS1_21CollectiveEpilogueFwdINS6_IJSA_NS7_ILi512EEESA_EEES9_SC_SE_Li256ELb1ELb1ELb1ELb0EEENS1_36VarlenDynamicPersistentTileSchedulerILi64ELi64ELi256ELi128ELb1ELb1ELb1ELb0ELb1ELb1EEEEEEEEEvNT_6ParamsE)
	.align		4
        /*002c*/ 	.word	index@(__assertfail)
	.align		4
        /*0030*/ 	.word	index@(_ZN7cutlass13device_kernelIN5flash11enable_sm90INS1_16FlashAttnFwdSm90INS1_25CollectiveMainloopFwdSm90ILi2EN4cute5tupleIJNS5_1CILi1EEES8_S8_EEENS6_IJNS7_ILi64EEESA_SA_EEELi512ENS_6half_tEfNS_4arch4Sm90ELb0ELb0ELb1ELb1ELb0ELb1ELb1ELb0ELb0ELb1ELb1ELb0EEENS1_21CollectiveEpilogueFwdINS6_IJSA_NS7_ILi512EEESA_EEES9_SC_SE_Li256ELb1ELb1ELb1ELb0EEENS1_36VarlenDynamicPersistentTileSchedulerILi64ELi64ELi256ELi128ELb1ELb1ELb1ELb0ELb1ELb1EEEEEEEEEvNT_6ParamsE)
	.align		4
        /*0034*/ 	.word	index@(__assertfail)
	.align		4
        /*0038*/ 	.word	index@(_ZN7cutlass13device_kernelIN5flash11enable_sm90INS1_16FlashAttnFwdSm90INS1_25CollectiveMainloopFwdSm90ILi2EN4cute5tupleIJNS5_1CILi1EEES8_S8_EEENS6_IJNS7_ILi64EEESA_SA_EEELi512ENS_6half_tEfNS_4arch4Sm90ELb0ELb1ELb1ELb0ELb0ELb0ELb0ELb0ELb0ELb1ELb1ELb0EEENS1_21CollectiveEpilogueFwdINS6_IJSA_NS7_ILi512EEESA_EEES9_SC_SE_Li256ELb0ELb1ELb1ELb0EEENS1_19SingleTileSchedulerILb0ELb1ELb1ELi64EEEEEEEEEvNT_6ParamsE)
	.align		4
        /*003c*/ 	.word	index@(__assertfail)
	.align		4
        /*0040*/ 	.word	index@(_ZN7cutlass13device_kernelIN5flash11enable_sm90INS1_16FlashAttnFwdSm90INS1_25CollectiveMainloopFwdSm90ILi2EN4cute5tupleIJNS5_1CILi1EEES8_S8_EEENS6_IJNS7_ILi64EEESA_SA_EEELi512ENS_6half_tEfNS_4arch4Sm90ELb0ELb1ELb1ELb0ELb0ELb0ELb1ELb0ELb0ELb1ELb1ELb0EEENS1_21CollectiveEpilogueFwdINS6_IJSA_NS7_ILi512EEESA_EEES9_SC_SE_Li256ELb0ELb1ELb1ELb0EEENS1_19SingleTileSchedulerILb0ELb1ELb1ELi64EEEEEEEEEvNT_6ParamsE)
	.align		4
        /*0044*/ 	.word	index@(__assertfail)
	.align		4
        /*0048*/ 	.word	index@(_ZN7cutlass13device_kernelIN5flash11enable_sm90INS1_16FlashAttnFwdSm90INS1_25CollectiveMainloopFwdSm90ILi2EN4cute5tupleIJNS5_1CILi1EEES8_S8_EEENS6_IJNS7_ILi64EEESA_SA_EEELi512ENS_6half_tEfNS_4arch4Sm90ELb0ELb1ELb1ELb1ELb0ELb0ELb0ELb0ELb0ELb1ELb1ELb0EEENS1_21CollectiveEpilogueFwdINS6_IJSA_NS7_ILi512EEESA_EEES9_SC_SE_Li256ELb1ELb1ELb1ELb0EEENS1_36VarlenDynamicPersistentTileSchedulerILi64ELi64ELi256ELi128ELb1ELb1ELb1ELb1ELb0ELb1EEEEEEEEEvNT_6ParamsE)
	.align		4
        /*004c*/ 	.word	index@(__assertfail)
	.align		4
        /*0050*/ 	.word	index@(_ZN7cutlass13device_kernelIN5flash11enable_sm90INS1_16FlashAttnFwdSm90INS1_25CollectiveMainloopFwdSm90ILi2EN4cute5tupleIJNS5_1CILi1EEES8_S8_EEENS6_IJNS7_ILi64EEESA_SA_EEELi512ENS_6half_tEfNS_4arch4Sm90ELb0ELb1ELb1ELb1ELb0ELb1ELb0ELb0ELb0ELb1ELb1ELb0EEENS1_21CollectiveEpilogueFwdINS6_IJSA_NS7_ILi512EEESA_EEES9_SC_SE_Li256ELb1ELb1ELb1ELb0EEENS1_36VarlenDynamicPersistentTileSchedulerILi64ELi64ELi256ELi128ELb1ELb1ELb1ELb1ELb0ELb1EEEEEEEEEvNT_6ParamsE)
	.align		4
        /*0054*/ 	.word	index@(__assertfail)
	.align		4
        /*0058*/ 	.word	index@(_ZN7cutlass13device_kernelIN5flash11enable_sm90INS1_16FlashAttnFwdSm90INS1_25CollectiveMainloopFwdSm90ILi2EN4cute5tupleIJNS5_1CILi1EEES8_S8_EEENS6_IJNS7_ILi64EEESA_SA_EEELi512ENS_6half_tEfNS_4arch4Sm90ELb0ELb1ELb1ELb1ELb0ELb0ELb1ELb0ELb0ELb1ELb1ELb0EEENS1_21CollectiveEpilogueFwdINS6_IJSA_NS7_ILi512EEESA_EEES9_SC_SE_Li256ELb1ELb1ELb1ELb0EEENS1_36VarlenDynamicPersistentTileSchedulerILi64ELi64ELi256ELi128ELb1ELb1ELb1ELb1ELb0ELb1EEEEEEEEEvNT_6ParamsE)
	.align		4
        /*005c*/ 	.word	index@(__assertfail)
	.align		4
        /*0060*/ 	.word	index@(_ZN7cutlass13device_kernelIN5flash11enable_sm90INS1_16FlashAttnFwdSm90INS1_25CollectiveMainloopFwdSm90ILi2EN4cute5tupleIJNS5_1CILi1EEES8_S8_EEENS6_IJNS7_ILi64EEESA_SA_EEELi512ENS_6half_tEfNS_4arch4Sm90ELb0ELb1ELb1ELb1ELb0ELb1ELb1ELb0ELb0ELb1ELb1ELb0EEENS1_21CollectiveEpilogueFwdINS6_IJSA_NS7_ILi512EEESA_EEES9_SC_SE_Li256ELb1ELb1ELb1ELb0EEENS1_36VarlenDynamicPersistentTileSchedulerILi64ELi64ELi256ELi128ELb1ELb1ELb1ELb1ELb0ELb1EEEEEEEEEvNT_6ParamsE)
	.align		4
        /*0064*/ 	.word	index@(__assertfail)
	.align		4
        /*0068*/ 	.word	index@(_ZN7cutlass13device_kernelIN5flash11enable_sm90INS1_16FlashAttnFwdSm90INS1_25CollectiveMainloopFwdSm90ILi2EN4cute5tupleIJNS5_1CILi1EEES8_S8_EEENS6_IJNS7_ILi64EEESA_SA_EEELi512ENS_6half_tEfNS_4arch4Sm90ELb1ELb0ELb1ELb0ELb0ELb0ELb0ELb0ELb0ELb1ELb1ELb0EEENS1_21CollectiveEpilogueFwdINS6_IJSA_NS7_ILi512EEESA_EEES9_SC_SE_Li256ELb0ELb1ELb1ELb0EEENS1_19SingleTileSchedulerILb0ELb1ELb1ELi64EEEEEEEEEvNT_6ParamsE)
	.align		4
        /*006c*/ 	.word	index@(__assertfail)
	.align		4
        /*0070*/ 	.word	index@(_ZN7cutlass13device_kernelIN5flash11enable_sm90INS1_16FlashAttnFwdSm90INS1_25CollectiveMainloopFwdSm90ILi2EN4cute5tupleIJNS5_1CILi1EEES8_S8_EEENS6_IJNS7_ILi64EEESA_SA_EEELi512ENS_6half_tEfNS_4arch4Sm90ELb1ELb0ELb1ELb0ELb0ELb0ELb1ELb0ELb0ELb1ELb1ELb0EEENS1_21CollectiveEpilogueFwdINS6_IJSA_NS7_ILi512EEESA_EEES9_SC_SE_Li256ELb0ELb1ELb1ELb0EEENS1_19SingleTileSchedulerILb0ELb1ELb1ELi64EEEEEEEEEvNT_6ParamsE)
	.align		4
        /*0074*/ 	.word	index@(__assertfail)
	.align		4
        /*0078*/ 	.word	index@(_ZN7cutlass13device_kernelIN5flash11enable_sm90INS1_16FlashAttnFwdSm90INS1_25CollectiveMainloopFwdSm90ILi2EN4cute5tupleIJNS5_1CILi1EEES8_S8_EEENS6_IJNS7_ILi64EEESA_SA_EEELi512ENS_6half_tEfNS_4arch4Sm90ELb1ELb0ELb1ELb1ELb0ELb0ELb0ELb0ELb0ELb1ELb1ELb0EEENS1_21CollectiveEpilogueFwdINS6_IJSA_NS7_ILi512EEESA_EEES9_SC_SE_Li256ELb1ELb1ELb1ELb0EEENS1_36VarlenDynamicPersistentTileSchedulerILi64ELi64ELi256ELi128ELb1ELb1ELb1ELb1ELb1ELb1EEEEEEEEEvNT_6ParamsE)
	.align		4
        /*007c*/ 	.word	index@(__assertfail)
	.align		4
        /*0080*/ 	.word	index@(_ZN7cutlass13device_kernelIN5flash11enable_sm90INS1_16FlashAttnFwdSm90INS1_25CollectiveMainloopFwdSm90ILi2EN4cute5tupleIJNS5_1CILi1EEES8_S8_EEENS6_IJNS7_ILi64EEESA_SA_EEELi512ENS_6half_tEfNS_4arch4Sm90ELb1ELb0ELb1ELb1ELb0ELb1ELb0ELb0ELb0ELb1ELb1ELb0EEENS1_21CollectiveEpilogueFwdINS6_IJSA_NS7_ILi512EEESA_EEES9_SC_SE_Li256ELb1ELb1ELb1ELb0EEENS1_36VarlenDynamicPersistentTileSchedulerILi64ELi64ELi256ELi128ELb1ELb1ELb1ELb1ELb1ELb1EEEEEEEEEvNT_6ParamsE)
	.align		4
        /*0084*/ 	.word	index@(__assertfail)
	.align		4
        /*0088*/ 	.word	index@(_ZN7cutlass13device_kernelIN5flash11enable_sm90INS1_16FlashAttnFwdSm90INS1_25CollectiveMainloopFwdSm90ILi2EN4cute5tupleIJNS5_1CILi1EEES8_S8_EEENS6_IJNS7_ILi64EEESA_SA_EEELi512ENS_6half_tEfNS_4arch4Sm90ELb1ELb0ELb1ELb1ELb0ELb0ELb1ELb0ELb0ELb1ELb1ELb0EEENS1_21CollectiveEpilogueFwdINS6_IJSA_NS7_ILi512EEESA_EEES9_SC_SE_Li256ELb1ELb1ELb1ELb0EEENS1_36VarlenDynamicPersistentTileSchedulerILi64ELi64ELi256ELi128ELb1ELb1ELb1ELb1ELb1ELb1EEEEEEEEEvNT_6ParamsE)
	.align		4
        /*008c*/ 	.word	index@(__assertfail)
	.align		4
        /*0090*/ 	.word	index@(_ZN7cutlass13device_kernelIN5flash11enable_sm90INS1_16FlashAttnFwdSm90INS1_25CollectiveMainloopFwdSm90ILi2EN4cute5tupleIJNS5_1CILi1EEES8_S8_EEENS6_IJNS7_ILi64EEESA_SA_EEELi512ENS_6half_tEfNS_4arch4Sm90ELb1ELb0ELb1ELb1ELb0ELb1ELb1ELb0ELb0ELb1ELb1ELb0EEENS1_21CollectiveEpilogueFwdINS6_IJSA_NS7_ILi512EEESA_EEES9_SC_SE_Li256ELb1ELb1ELb1ELb0EEENS1_36VarlenDynamicPersistentTileSchedulerILi64ELi64ELi256ELi128ELb1ELb1ELb1ELb1ELb1ELb1EEEEEEEEEvNT_6ParamsE)
	.align		4
        /*0094*/ 	.word	index@(__assertfail)
	.align		4
        /*0098*/ 	.word	0x00000000
	.align		4
        /*009c*/ 	.word	0xfffffffe
	.align		4
        /*00a0*/ 	.word	0x00000000
	.align		4
        /*00a4*/ 	.word	0xfffffffd
	.align		4
        /*00a8*/ 	.word	0x00000000
	.align		4
        /*00ac*/ 	.word	0xfffffffc


//--------------------- .nv.constant4             --------------------------
	.section	.nv.constant4,"a",@progbits
	.align	8
	.align		8
.nv.constant4:
        /*0000*/ 	.dword	__assertfail
	.align		8
        /*0008*/ 	.dword	__unnamed_1
	.align		8
        /*0010*/ 	.dword	__unnamed_2
	.align		8
        /*0018*/ 	.dword	__unnamed_3
	.align		8
        /*0020*/ 	.dword	__unnamed_4
	.align		8
        /*0028*/ 	.dword	__unnamed_5
	.align		8
        /*0030*/ 	.dword	__unnamed_6
	.align		8
        /*0038*/ 	.dword	_ZN83_INTERNAL_4b3e648f_47_flash_fwd_hdim64_512_fp16_split_softcap_sm90_cu_a7f3af4d_49734cuda3std3__45__cpo5beginE
	.align		8
        /*0040*/ 	.dword	_ZN83_INTERNAL_4b3e648f_47_flash_fwd_hdim64_512_fp16_split_softcap_sm90_cu_a7f3af4d_49734cuda3std3__45__cpo3endE
	.align		8
        /*0048*/ 	.dword	_ZN83_INTERNAL_4b3e648f_47_flash_fwd_hdim64_512_fp16_split_softcap_sm90_cu_a7f3af4d_49734cuda3std3__45__cpo6cbeginE
	.align		8
        /*0050*/ 	.dword	_ZN83_INTERNAL_4b3e648f_47_flash_fwd_hdim64_512_fp16_split_softcap_sm90_cu_a7f3af4d_49734cuda3std3__45__cpo4cendE
	.align		8
        /*0058*/ 	.dword	_ZN83_INTERNAL_4b3e648f_47_flash_fwd_hdim64_512_fp16_split_softcap_sm90_cu_a7f3af4d_49734cuda3std3__485_GLOBAL__N__4b3e648f_47_flash_fwd_hdim64_512_fp16_split_softcap_sm90_cu_a7f3af4d_49736ignoreE
	.align		8
        /*0060*/ 	.dword	_ZN83_INTERNAL_4b3e648f_47_flash_fwd_hdim64_512_fp16_split_softcap_sm90_cu_a7f3af4d_49734cuda3std3__419piecewise_constructE
	.align		8
        /*0068*/ 	.dword	_ZN83_INTERNAL_4b3e648f_47_flash_fwd_hdim64_512_fp16_split_softcap_sm90_cu_a7f3af4d_49734cuda3std3__48in_placeE
	.align		8
        /*0070*/ 	.dword	_ZN83_INTERNAL_4b3e648f_47_flash_fwd_hdim64_512_fp16_split_softcap_sm90_cu_a7f3af4d_49734cuda3std6ranges3__45__cpo4swapE
	.align		8
        /*0078*/ 	.dword	_ZN83_INTERNAL_4b3e648f_47_flash_fwd_hdim64_512_fp16_split_softcap_sm90_cu_a7f3af4d_49734cuda3std6ranges3__45__cpo9iter_moveE
	.align		8
        /*0080*/ 	.dword	_ZN83_INTERNAL_4b3e648f_47_flash_fwd_hdim64_512_fp16_split_softcap_sm90_cu_a7f3af4d_49734cute7productE
	.align		8
        /*0088*/ 	.dword	_ZN83_INTERNAL_4b3e648f_47_flash_fwd_hdim64_512_fp16_split_softcap_sm90_cu_a7f3af4d_49734cute1_E
	.align		8
        /*0090*/ 	.dword	$str$20
	.align		8
        /*0098*/ 	.dword	$str$21


//--------------------- .text._ZN7cutlass13device_kernelIN5flash11enable_sm90INS1_16FlashAttnFwdSm90INS1_25CollectiveMainloopFwdSm90ILi2EN4cute5tupleIJNS5_1CILi1EEES8_S8_EEENS6_IJNS7_ILi64EEESA_SA_EEELi512ENS_6half_tEfNS_4arch4Sm90ELb0ELb0ELb1ELb0ELb0ELb0ELb0ELb0ELb0ELb1ELb1ELb0EEENS1_21CollectiveEpilogueFwdINS6_IJSA_NS7_ILi512EEESA_EEES9_SC_SE_Li256ELb0ELb1ELb1ELb0EEENS1_19SingleTileSchedulerILb0ELb1ELb1ELi64EEEEEEEEEvNT_6ParamsE --------------------------
	.section	.text._ZN7cutlass13device_kernelIN5flash11enable_sm90INS1_16FlashAttnFwdSm90INS1_25CollectiveMainloopFwdSm90ILi2EN4cute5tupleIJNS5_1CILi1EEES8_S8_EEENS6_IJNS7_ILi64EEESA_SA_EEELi512ENS_6half_tEfNS_4arch4Sm90ELb0ELb0ELb1ELb0ELb0ELb0ELb0ELb0ELb0ELb1ELb1ELb0EEENS1_21CollectiveEpilogueFwdINS6_IJSA_NS7_ILi512EEESA_EEES9_SC_SE_Li256ELb0ELb1ELb1ELb0EEENS1_19SingleTileSchedulerILb0ELb1ELb1ELi64EEEEEEEEEvNT_6ParamsE,"ax",@progbits
	.align	128
.text._ZN7cutlass13device_kernelIN5flash11enable_sm90INS1_16FlashAttnFwdSm90INS1_25CollectiveMainloopFwdSm90ILi2EN4cute5tupleIJNS5_1CILi1EEES8_S8_EEENS6_IJNS7_ILi64EEESA_SA_EEELi512ENS_6half_tEfNS_4arch4Sm90ELb0ELb0ELb1ELb0ELb0ELb0ELb0ELb0ELb0ELb1ELb1ELb0EEENS1_21CollectiveEpilogueFwdINS6_IJSA_NS7_ILi512EEESA_EEES9_SC_SE_Li256ELb0ELb1ELb1ELb0EEENS1_19SingleTileSchedulerILb0ELb1ELb1ELi64EEEEEEEEEvNT_6ParamsE:
        .type           _ZN7cutlass13device_kernelIN5flash11enable_sm90INS1_16FlashAttnFwdSm90INS1_25CollectiveMainloopFwdSm90ILi2EN4cute5tupleIJNS5_1CILi1EEES8_S8_EEENS6_IJNS7_ILi64EEESA_SA_EEELi512ENS_6half_tEfNS_4arch4Sm90ELb0ELb0ELb1ELb0ELb0ELb0ELb0ELb0ELb0ELb1ELb1ELb0EEENS1_21CollectiveEpilogueFwdINS6_IJSA_NS7_ILi512EEESA_EEES9_SC_SE_Li256ELb0ELb1ELb1ELb0EEENS1_19SingleTileSchedulerILb0ELb1ELb1ELi64EEEEEEEEEvNT_6ParamsE,@function
        .size           _ZN7cutlass13device_kernelIN5flash11enable_sm90INS1_16FlashAttnFwdSm90INS1_25CollectiveMainloopFwdSm90ILi2EN4cute5tupleIJNS5_1CILi1EEES8_S8_EEENS6_IJNS7_ILi64EEESA_SA_EEELi512ENS_6half_tEfNS_4arch4Sm90ELb0ELb0ELb1ELb0ELb0ELb0ELb0ELb0ELb0ELb1ELb1ELb0EEENS1_21CollectiveEpilogueFwdINS6_IJSA_NS7_ILi512EEESA_EEES9_SC_SE_Li256ELb0ELb1ELb1ELb0EEENS1_19SingleTileSchedulerILb0ELb1ELb1ELi64EEEEEEEEEvNT_6ParamsE,(.L_x_6038 - _ZN7cutlass13device_kernelIN5flash11enable_sm90INS1_16FlashAttnFwdSm90INS1_25CollectiveMainloopFwdSm90ILi2EN4cute5tupleIJNS5_1CILi1EEES8_S8_EEENS6_IJNS7_ILi64EEESA_SA_EEELi512ENS_6half_tEfNS_4arch4Sm90ELb0ELb0ELb1ELb0ELb0ELb0ELb0ELb0ELb0ELb1ELb1ELb0EEENS1_21CollectiveEpilogueFwdINS6_IJSA_NS7_ILi512EEESA_EEES9_SC_SE_Li256ELb0ELb1ELb1ELb0EEENS1_19SingleTileSchedulerILb0ELb1ELb1ELi64EEEEEEEEEvNT_6ParamsE)
        .other          _ZN7cutlass13device_kernelIN5flash11enable_sm90INS1_16FlashAttnFwdSm90INS1_25CollectiveMainloopFwdSm90ILi2EN4cute5tupleIJNS5_1CILi1EEES8_S8_EEENS6_IJNS7_ILi64EEESA_SA_EEELi512ENS_6half_tEfNS_4arch4Sm90ELb0ELb0ELb1ELb0ELb0ELb0ELb0ELb0ELb0ELb1ELb1ELb0EEENS1_21CollectiveEpilogueFwdINS6_IJSA_NS7_ILi512EEESA_EEES9_SC_SE_Li256ELb0ELb1ELb1ELb0EEENS1_19SingleTileSchedulerILb0ELb1ELb1ELi64EEEEEEEEEvNT_6ParamsE,@"STO_CUDA_ENTRY STV_DEFAULT"
_ZN7cutlass13device_kernelIN5flash11enable_sm90INS1_16FlashAttnFwdSm90INS1_25CollectiveMainloopFwdSm90ILi2EN4cute5tupleIJNS5_1CILi1EEES8_S8_EEENS6_IJNS7_ILi64EEESA_SA_EEELi512ENS_6half_tEfNS_4arch4Sm90ELb0ELb0ELb1ELb0ELb0ELb0ELb0ELb0ELb0ELb1ELb1ELb0EEENS1_21CollectiveEpilogueFwdINS6_IJSA_NS7_ILi512EEESA_EEES9_SC_SE_Li256ELb0ELb1ELb1ELb0EEENS1_19SingleTileSchedulerILb0ELb1ELb1ELi64EEEEEEEEEvNT_6ParamsE:
[----:B------:R-:W0:Y:S02]  /*0000*/  LDC R1, c[0x0][0x28] ;  /* 0x00000a00ff017b82 */ /* 0x000e240000000800 */
[----:B0-----:R-:W-:Y:S01]  /*0010*/  VIADD R1, R1, 0xffffffe8 ;  /* 0xffffffe801017836 */ /* 0x001fe20000000000 */
[----:B------:R-:W0:Y:S01]  /*0020*/  S2R R3, SR_TID.X ;  /* 0x0000000000037919 */ /* 0x000e220000002100 */
[----:B------:R-:W-:Y:S01]  /*0030*/  ELECT P0, URZ, PT ;  /* 0x00000000003f782f */ /* 0x000fe20003800000 */
[----:B------:R-:W-:Y:S01]  /*0040*/  BSSY B0, `(.L_x_0) ;  /* 0x000000d000007945 */ /* 0x000fe20003800000 */
[----:B0-----:R-:W-:-:S05]  /*0050*/  SHF.R.U32.HI R0, RZ, 0x5, R3 ;  /* 0x00000005ff007819 */ /* 0x001fca0000011603 */
[----:B------:R-:W0:Y:S02]  /*0060*/  SHFL.IDX PT, R2, R0, RZ, 0x1f ;  /* 0x00001fff00027589 */ /* 0x000e2400000e0000 */
[----:B0-----:R-:W-:-:S13]  /*0070*/  ISETP.EQ.AND P0, PT, R2, RZ, P0 ;  /* 0x000000ff0200720c */ /* 0x001fda0000702270 */
[----:B------:R-:W-:Y:S05]  /*0080*/  @!P0 BRA `(.L_x_1) ;  /* 0x0000000000208947 */ /* 0x000fea0003800000 */
[----:B------:R-:W-:Y:S02]  /*0090*/  ULDC.64 UR4, c[0x0][0x198] ;  /* 0x0000660000047ab9 */ /* 0x000fe40000000a00 */
[----:B------:R-:W-:Y:S02]  /*00a0*/  UIADD3 UR6, UP0, UR4, 0x370, URZ ;  /* 0x0000037004067890 */ /* 0x000fe4000ff1e03f */
[----:B------:R-:W-:Y:S02]  /*00b0*/  UIADD3 UR4, UP1, UR4, 0x470, URZ ;  /* 0x0000047004047890 */ /* 0x000fe4000ff3e03f */
[----:B------:R-:W-:Y:S02]  /*00c0*/  UIADD3.X UR7, URZ, UR5, URZ, UP0, !UPT ;  /* 0x000000053f077290 */ /* 0x000fe400087fe43f */
[----:B------:R-:W-:-:S07]  /*00d0*/  UIADD3.X UR5, URZ, UR5, URZ, UP1, !UPT ;  /* 0x000000053f057290 */ /* 0x000fce0008ffe43f */
[----:B------:R0:W-:Y:S02]  /*00e0*/  UTMACCTL.PF [UR6] ;  /* 0x00000000060079b9 */ /* 0x0001e40008040000 */
[----:B------:R0:W-:Y:S02]  /*00f0*/  UTMACCTL.PF [UR4] ;  /* 0x00000000040079b9 */ /* 0x0001e40008040000 */
[----:B0-----:R-:W-:Y:S01]  /*0100*/  NOP ;  /* 0x0000000000007918 */ /* 0x001fe20000000000 */
.L_x_1:
[----:B------:R-:W-:Y:S05]  /*0110*/  BSYNC B0 ;  /* 0x0000000000007941 */ /* 0x000fea0003800000 */
.L_x_0:
[----:B------:R-:W-:Y:S01]  /*0120*/  VOTEU.ANY UP0, P0 ;  /* 0x00000000003f7886 */ /* 0x000fe20000000100 */
[----:B------:R-:W0:Y:S01]  /*0130*/  SHFL.IDX PT, R2, R0, RZ, 0x1f ;  /* 0x00001fff00027589 */ /* 0x000e2200000e0000 */
[----:B------:R-:W-:Y:S01]  /*0140*/  UMOV UR4, 0x80 ;  /* 0x0000008000047882 */ /* 0x000fe20000000000 */
[----:B------:R-:W-:Y:S01]  /*0150*/  UMOV UR7, 0x100 ;  /* 0x0000010000077882 */ /* 0x000fe20000000000 */
[----:B------:R-:W-:Y:S01]  /*0160*/  VOTEU.ANY UP1, P0 ;  /* 0x00000000003f7886 */ /* 0x000fe20000020100 */
[----:B------:R-:W1:Y:S01]  /*0170*/  @UP0 S2UR UR8, SR_CgaCtaId ;  /* 0x00000000000809c3 */ /* 0x000e620000008800 */
[----:B------:R-:W-:Y:S01]  /*0180*/  @UP0 UMOV UR6, 0x400 ;  /* 0x0000040000060882 */ /* 0x000fe20000000000 */
[----:B------:R-:W-:-:S04]  /*0190*/  @UP0 UIADD3 UR4, -UR4, 0x100000, URZ ;  /* 0x0010000004040890 */ /* 0x000fc8000fffe13f */
[----:B------:R-:W-:Y:S02]  /*01a0*/  @UP0 USHF.L.U32 UR5, UR4, 0xb, URZ ;  /* 0x0000000b04050899 */ /* 0x000fe4000800063f */
[----:B------:R-:W-:Y:S01]  /*01b0*/  @UP0 USHF.L.U32 UR4, UR4, 0x1, URZ ;  /* 0x0000000104040899 */ /* 0x000fe2000800063f */
[----:B0-----:R-:W-:Y:S02]  /*01c0*/  ISETP.NE.AND P1, PT, R2, RZ, PT ;  /* 0x000000ff0200720c */ /* 0x001fe40003f25270 */
[----:B------:R-:W-:Y:S01]  /*01d0*/  SHF.R.U32.HI R2, RZ, 0x7, R3 ;  /* 0x00000007ff027819 */ /* 0x000fe20000011603 */
[----:B-1----:R-:W-:Y:S02]  /*01e0*/  @UP0 ULEA UR8, UR8, UR6, 0x18 ;  /* 0x0000000608080291 */ /* 0x002fe4000f8ec03f */
[----:B------:R-:W-:-:S04]  /*01f0*/  @UP0 UIADD3 UR6, -UR7, 0x100000, URZ ;  /* 0x0010000007060890 */ /* 0x000fc8000fffe13f */
[----:B------:R-:W-:Y:S02]  /*0200*/  @UP0 USHF.L.U32 UR7, UR6, 0xb, URZ ;  /* 0x0000000b06070899 */ /* 0x000fe4000800063f */
[----:B------:R-:W-:Y:S01]  /*0210*/  @UP0 USHF.L.U32 UR6, UR6, 0x1, URZ ;  /* 0x0000000106060899 */ /* 0x000fe2000800063f */
[----:B------:R0:W1:Y:S01]  /*0220*/  SHFL.IDX PT, R3, R2, RZ, 0x1f ;  /* 0x00001fff02037589 */ /* 0x00006200000e0000 */
[----:B------:R-:W-:-:S03]  /*0230*/  VOTEU.ANY UP0, P0 ;  /* 0x00000000003f7886 */ /* 0x000fc60000000100 */
[----:B------:R-:W2:Y:S02]  /*0240*/  FENCE.VIEW.ASYNC.S ;  /* 0x00000000000073c6 */ /* 0x000ea40000000000 */
[----:B--2---:R0:W2:Y:S05]  /*0250*/  @UP0 SYNCS.EXCH.64 URZ, [UR8+0x28c00], UR4 ;  /* 0x028c0004083f05b2 */ /* 0x0040aa0008000100 */
[----:B------:R0:W3:Y:S02]  /*0260*/  @UP1 SYNCS.EXCH.64 URZ, [UR8+0x28c20], UR6 ;  /* 0x028c2006083f15b2 */ /* 0x0000e40008000100 */
[----:B0-----:R-:W-:Y:S05]  /*0270*/  @P1 BRA `(.L_x_2) ;  /* 0x0000000000381947 */ /* 0x001fea0003800000 */
[----:B------:R-:W0:Y:S01]  /*0280*/  S2UR UR5, SR_CgaCtaId ;  /* 0x00000000000579c3 */ /* 0x000e220000008800 */
[----:B------:R-:W-:Y:S01]  /*0290*/  UMOV UR4, 0x400 ;  /* 0x0000040000047882 */ /* 0x000fe20000000000 */
[----:B------:R-:W-:Y:S01]  /*02a0*/  UMOV UR7, 0x1 ;  /* 0x0000000100077882 */ /* 0x000fe20000000000 */
[----:B------:R-:W-:Y:S01]  /*02b0*/  ELECT P0, URZ, PT ;  /* 0x00000000003f782f */ /* 0x000fe20003800000 */
[----:B0-----:R-:W-:Y:S02]  /*02c0*/  ULEA UR6, UR5, UR4, 0x18 ;  /* 0x0000000405067291 */ /* 0x001fe4000f8ec03f */
[----:B------:R-:W-:-:S04]  /*02d0*/  UIADD3 UR4, -UR7, 0x100000, URZ ;  /* 0x0010000007047890 */ /* 0x000fc8000fffe13f */
[----:B------:R-:W-:Y:S02]  /*02e0*/  USHF.L.U32 UR5, UR4, 0xb, URZ ;  /* 0x0000000b04057899 */ /* 0x000fe4000800063f */
[----:B------:R-:W-:Y:S01]  /*02f0*/  USHF.L.U32 UR4, UR4, 0x1, URZ ;  /* 0x0000000104047899 */ /* 0x000fe2000800063f */
[----:B------:R-:W0:Y:S11]  /*0300*/  FENCE.VIEW.ASYNC.S ;  /* 0x00000000000073c6 */ /* 0x000e360000000000 */
[----:B0-----:R0:W4:Y:S01]  /*0310*/  SYNCS.EXCH.64 URZ, [UR6+0x28c30], UR4 ;  /* 0x028c3004063f75b2 */ /* 0x0011220008000100 */
[----:B------:R0:W0:Y:S01]  /*0320*/  SYNCS.EXCH.64 URZ, [UR6+0x28c40], UR4 ;  /* 0x028c4004063f75b2 */ /* 0x0000220008000100 */
[----:B------:R0:W0:Y:S01]  /*0330*/  SYNCS.EXCH.64 URZ, [UR6+0x28c38], UR4 ;  /* 0x028c3804063f75b2 */ /* 0x0000220008000100 */
[----:B------:R0:W0:Y:S01]  /*0340*/  SYNCS.EXCH.64 URZ, [UR6+0x28c48], UR4 ;  /* 0x028c4804063f75b2 */ /* 0x0000220008000100 */
[----:B------:R-:W-:Y:S01]  /*0350*/  NOP ;  /* 0x0000000000007918 */ /* 0x000fe20000000000 */
.L_x_2:
[----:B------:R-:W5:Y:S01]  /*0360*/  SHFL.IDX PT, R2, R0, RZ, 0x1f ;  /* 0x00001fff00027589 */ /* 0x000f6200000e0000 */
[----:B------:R-:W-:Y:S01]  /*0370*/  NOP ;  /* 0x0000000000007918 */ /* 0x000fe20000000000 */
[----:B-----5:R-:W-:-:S13]  /*0380*/  ISETP.NE.AND P0, PT, R2, RZ, PT ;  /* 0x000000ff0200720c */ /* 0x020fda0003f05270 */
[----:B------:R-:W-:Y:S05]  /*0390*/  @P0 BRA `(.L_x_3) ;  /* 0x0000000000480947 */ /* 0x000fea0003800000 */
[----:B0-----:R-:W0:Y:S01]  /*03a0*/  S2UR UR5, SR_CgaCtaId ;  /* 0x00000000000579c3 */ /* 0x001e220000008800 */
[----:B------:R-:W-:Y:S01]  /*03b0*/  UMOV UR4, 0x400 ;  /* 0x0000040000047882 */ /* 0x000fe20000000000 */
[----:B------:R-:W-:Y:S01]  /*03c0*/  UMOV UR6, 0x1 ;  /* 0x0000000100067882 */ /* 0x000fe20000000000 */
[----:B------:R-:W-:Y:S01]  /*03d0*/  UMOV UR9, 0x2 ;  /* 0x0000000200097882 */ /* 0x000fe20000000000 */
[----:B------:R-:W-:-:S04]  /*03e0*/  UIADD3 UR6, -UR6, 0x100000, URZ ;  /* 0x0010000006067890 */ /* 0x000fc8000fffe13f */
[----:B------:R-:W-:Y:S02]  /*03f0*/  USHF.L.U32 UR7, UR6, 0xb, URZ ;  /* 0x0000000b06077899 */ /* 0x000fe4000800063f */
[----:B------:R-:W-:Y:S01]  /*0400*/  USHF.L.U32 UR6, UR6, 0x1, URZ ;  /* 0x0000000106067899 */ /* 0x000fe2000800063f */
[----:B------:R-:W-:Y:S01]  /*0410*/  ELECT P0, URZ, PT ;  /* 0x00000000003f782f */ /* 0x000fe20003800000 */
[----:B0-----:R-:W-:Y:S02]  /*0420*/  ULEA UR8, UR5, UR4, 0x18 ;  /* 0x0000000405087291 */ /* 0x001fe4000f8ec03f */
[----:B------:R-:W-:-:S04]  /*0430*/  UIADD3 UR4, -UR9, 0x100000, URZ ;  /* 0x0010000009047890 */ /* 0x000fc8000fffe13f */
[----:B------:R-:W-:Y:S02]  /*0440*/  USHF.L.U32 UR5, UR4, 0xb, URZ ;  /* 0x0000000b04057899 */ /* 0x000fe4000800063f */
[----:B------:R-:W-:Y:S01]  /*0450*/  USHF.L.U32 UR4, UR4, 0x1, URZ ;  /* 0x0000000104047899 */ /* 0x000fe2000800063f */
[----:B------:R-:W0:Y:S03]  /*0460*/  FENCE.VIEW.ASYNC.S ;  /* 0x00000000000073c6 */ /* 0x000e260000000000 */
[----:B0-----:R0:W0:Y:S08]  /*0470*/  SYNCS.EXCH.64 URZ, [UR8+0x28c50], UR6 ;  /* 0x028c5006083f75b2 */ /* 0x0010300008000100 */
[----:B------:R0:W0:Y:S01]  /*0480*/  SYNCS.EXCH.64 URZ, [UR8+0x28c60], UR4 ;  /* 0x028c6004083f75b2 */ /* 0x0000220008000100 */
[----:B------:R0:W0:Y:S01]  /*0490*/  SYNCS.EXCH.64 URZ, [UR8+0x28c58], UR6 ;  /* 0x028c5806083f75b2 */ /* 0x0000220008000100 */
[----:B------:R0:W0:Y:S01]  /*04a0*/  SYNCS.EXCH.64 URZ, [UR8+0x28c68], UR4 ;  /* 0x028c6804083f75b2 */ /* 0x0000220008000100 */
[----:B------:R-:W-:Y:S01]  /*04b0*/  NOP ;  /* 0x0000000000007918 */ /* 0x000fe20000000000 */
.L_x_3:
[----:B------:R-:W5:Y:S01]  /*04c0*/  SHFL.IDX PT, R2, R0, RZ, 0x1f ;  /* 0x00001fff00027589 */ /* 0x000f6200000e0000 */
[----:B------:R-:W-:Y:S01]  /*04d0*/  NOP ;  /* 0x0000000000007918 */ /* 0x000fe20000000000 */
[----:B-----5:R-:W-:-:S13]  /*04e0*/  ISETP.NE.AND P0, PT, R2, RZ, PT ;  /* 0x000000ff0200720c */ /* 0x020fda0003f05270 */
[----:B------:R-:W-:Y:S05]  /*04f0*/  @P0 BRA `(.L_x_4) ;  /* 0x0000000000380947 */ /* 0x000fea0003800000 */
[----:B0-----:R-:W0:Y:S01]  /*0500*/  S2UR UR5, SR_CgaCtaId ;  /* 0x00000000000579c3 */ /* 0x001e220000008800 */
        /* <DEDUP_REMOVED lines=8> */
[----:B0-----:R0:W0:Y:S01]  /*0590*/  SYNCS.EXCH.64 URZ, [UR6+0x28c70], UR4 ;  /* 0x028c7004063f75b2 */ /* 0x0010220008000100 */
[----:B------:R0:W0:Y:S01]  /*05a0*/  SYNCS.EXCH.64 URZ, [UR6+0x28c80], UR4 ;  /* 0x028c8004063f75b2 */ /* 0x0000220008000100 */
[----:B------:R0:W0:Y:S01]  /*05b0*/  SYNCS.EXCH.64 URZ, [UR6+0x28c78], UR4 ;  /* 0x028c7804063f75b2 */ /* 0x0000220008000100 */
[----:B------:R0:W0:Y:S01]  /*05c0*/  SYNCS.EXCH.64 URZ, [UR6+0x28c88], UR4 ;  /* 0x028c8804063f75b2 */ /* 0x0000220008000100 */
[----:B------:R-:W-:Y:S01]  /*05d0*/  NOP ;  /* 0x0000000000007918 */ /* 0x000fe20000000000 */
.L_x_4:
        /* <DEDUP_REMOVED lines=8> */
[----:B------:R-:W-:Y:S01]  /*0660*/  ELECT P0, URZ, PT ;  /* 0x00000000003f782f */ /* 0x000fe20003800000 */
[----:B0-----:R-:W-:Y:S02]  /*0670*/  ULEA UR8, UR5, UR4, 0x18 ;  /* 0x0000000405087291 */ /* 0x001fe4000f8ec03f */
[----:B------:R-:W-:-:S04]  /*0680*/  UIADD3 UR4, -UR6, 0x100000, URZ ;  /* 0x0010000006047890 */ /* 0x000fc8000fffe13f */
[----:B------:R-:W-:Y:S02]  /*0690*/  USHF.L.U32 UR5, UR4, 0xb, URZ ;  /* 0x0000000b04057899 */ /* 0x000fe4000800063f */
[----:B------:R-:W-:Y:S02]  /*06a0*/  USHF.L.U32 UR4, UR4, 0x1, URZ ;  /* 0x0000000104047899 */ /* 0x000fe4000800063f */
        /* <DEDUP_REMOVED lines=9> */
.L_x_5:
        /* <DEDUP_REMOVED lines=22> */
.L_x_6:
[----:B------:R-:W-:Y:S01]  /*08a0*/  IMAD.MOV.U32 R2, RZ, RZ, 0x1 ;  /* 0x00000001ff027424 */ /* 0x000fe200078e00ff */
[----:B-1----:R-:W-:Y:S01]  /*08b0*/  ISETP.NE.AND P0, PT, R3, RZ, PT ;  /* 0x000000ff0300720c */ /* 0x002fe20003f05270 */
[----:B------:R-:W-:Y:S01]  /*08c0*/  NOP ;  /* 0x0000000000007918 */ /* 0x000fe20000000000 */
[----:B------:R-:W-:Y:S01]  /*08d0*/  ULDC.64 UR42, c[0x0][0x208] ;  /* 0x00008200002a7ab9 */ /* 0x000fe20000000a00 */
[----:B------:R-:W-:Y:S01]  /*08e0*/  BSSY B6, `(.L_x_7) ;  /* 0x0000d99000067945 */ /* 0x000fe20003800000 */
[----:B------:R-:W-:-:S05]  /*08f0*/  SEL R2, R2, 0x2, !P0 ;  /* 0x0000000202027807 */ /* 0x000fca0004000000 */
[----:B------:R1:W-:Y:S01]  /*0900*/  STL [R1+0x14], R2 ;  /* 0x0000140201007387 */ /* 0x0003e20000100800 */
[----:B0-234-:R-:W-:Y:S06]  /*0910*/  BAR.SYNC.DEFER_BLOCKING 0x0 ;  /* 0x0000000000007b1d */ /* 0x01dfec0000010000 */
[----:B------:R-:W-:Y:S05]  /*0920*/  @!P0 BRA `(.L_x_8) ;  /* 0x0000009000d48947 */ /* 0x000fea0003800000 */
.L_x_9:
[----:B------:R-:W-:-:S08]  /*0930*/  NOP ;  /* 0x0000000000007918 */ /* 0x000fd00000000000 */
[----:B------:R-:W0:Y:S02]  /*0940*/  USETMAXREG.TRY_ALLOC.CTAPOOL UP0, 0xf0 ;  /* 0x000000f0000079c8 */ /* 0x000e240008000600 */
[----:B0-----:R-:W-:-:S13]  /*0950*/  PLOP3.LUT P0, PT, PT, PT, UP0, 0x80, 0x0 ;  /* 0x000000000000781c */ /* 0x001fda0003f0f008 */
[----:B------:R-:W-:Y:S05]  /*0960*/  @!P0 BRA `(.L_x_9) ;  /* 0xfffffffc00f08947 */ /* 0x000fea000383ffff */
[----:B------:R-:W0:Y:S01]  /*0970*/  S2R R6, SR_TID.X ;  /* 0x0000000000067919 */ /* 0x000e220000002100 */
[----:B------:R-:W2:Y:S08]  /*0980*/  LDC R4, c[0x0][0xc50] ;  /* 0x00031400ff047b82 */ /* 0x000eb00000000800 */
[----:B------:R-:W1:Y:S08]  /*0990*/  S2UR UR4, SR_CTAID.Y ;  /* 0x00000000000479c3 */ /* 0x000e700000002600 */
[----:B------:R-:W3:Y:S01]  /*09a0*/  S2UR UR5, SR_CTAID.Z ;  /* 0x00000000000579c3 */ /* 0x000ee20000002700 */
[----:B--2---:R-:W-:-:S02]  /*09b0*/  ISETP.NE.AND P1, PT, R4, 0x1, PT ;  /* 0x000000010400780c */ /* 0x004fc40003f25270 */
[----:B0-----:R-:W-:Y:S01]  /*09c0*/  LOP3.LUT R0, R6, 0xffffff80, RZ, 0xc0, !PT ;  /* 0xffffff8006007812 */ /* 0x001fe200078ec0ff */
[----:B-1----:R-:W-:-:S03]  /*09d0*/  IMAD.U32 R2, RZ, RZ, UR4 ;  /* 0x00000004ff027e24 */ /* 0x002fc6000f8e00ff */
[----:B------:R-:W-:-:S07]  /*09e0*/  ISETP.NE.AND P0, PT, R0, 0x80, PT ;  /* 0x000000800000780c */ /* 0x000fce0003f05270 */
[----:B------:R-:W0:Y:S08]  /*09f0*/  @P1 LDC R0, c[0x0][0xc54] ;  /* 0x00031500ff001b82 */ /* 0x000e300000000800 */
[----:B------:R-:W1:Y:S08]  /*0a00*/  @P1 LDC R5, c[0x0][0xc58] ;  /* 0x00031600ff051b82 */ /* 0x000e700000000800 */
[----:B------:R-:W-:Y:S06]  /*0a10*/  @!P0 BAR.ARV 0x8, 0x100 ;  /* 0x0204000000008b1d */ /* 0x000fec0000002000 */
[----:B------:R-:W-:Y:S01]  /*0a20*/  ISETP.GE.U32.AND P0, PT, R6, 0x100, PT ;  /* 0x000001000600780c */ /* 0x000fe20003f06070 */
[----:B0-----:R-:W-:-:S12]  /*0a30*/  @P1 IMAD.HI.U32 R0, R0, UR4, RZ ;  /* 0x0000000400001c27 */ /* 0x001fd8000f8e00ff */
[----:B------:R-:W-:Y:S06]  /*0a40*/  @P0 BAR.ARV 0xf, 0x100 ;  /* 0x03c4000000000b1d */ /* 0x000fec0000002000 */
[----:B---3--:R-:W-:Y:S02]  /*0a50*/  ISETP.LE.AND P0, PT, RZ, UR5, PT ;  /* 0x00000005ff007c0c */ /* 0x008fe4000bf03270 */
[----:B-1----:R-:W-:-:S05]  /*0a60*/  @P1 SHF.R.U32.HI R2, RZ, R5, R0 ;  /* 0x00000005ff021219 */ /* 0x002fca0000011600 */
[----:B------:R-:W-:-:S04]  /*0a70*/  IMAD.MOV R5, RZ, RZ, -R2 ;  /* 0x000000ffff057224 */ /* 0x000fc800078e0a02 */
[----:B------:R-:W-:Y:S02]  /*0a80*/  IMAD R4, R4, R5, UR4 ;  /* 0x0000000404047e24 */ /* 0x000fe4000f8e0205 */
[----:B------:R-:W-:Y:S05]  /*0a90*/  @!P0 BRA `(.L_x_10) ;  /* 0x000000d400f48947 */ /* 0x000fea0003800000 */
[----:B------:R-:W0:Y:S01]  /*0aa0*/  LDC.64 R8, c[0x0][0x418] ;  /* 0x00010600ff087b82 */ /* 0x000e220000000a00 */
[----:B------:R-:W-:Y:S02]  /*0ab0*/  SHF.R.U32.HI R7, RZ, 0x10, R4 ;  /* 0x00000010ff077819 */ /* 0x000fe40000011604 */
[----:B------:R-:W-:Y:S02]  /*0ac0*/  IADD3 R18, R6, -0x80, RZ ;  /* 0xffffff8006127810 */ /* 0x000fe40007ffe0ff */
[----:B------:R-:W-:Y:S02]  /*0ad0*/  ISETP.NE.AND P1, PT, R7, RZ, PT ;  /* 0x000000ff0700720c */ /* 0x000fe40003f25270 */
[----:B------:R-:W-:Y:S01]  /*0ae0*/  LOP3.LUT R16, R4, 0xffff, RZ, 0xc0, !PT ;  /* 0x0000ffff04107812 */ /* 0x000fe200078ec0ff */
[----:B------:R-:W1:Y:S08]  /*0af0*/  LDC R22, c[0x0][0x424] ;  /* 0x00010900ff167b82 */ /* 0x000e700000000800 */
[----:B------:R-:W2:Y:S01]  /*0b00*/  LDC R5, c[0x0][0x2f0] ;  /* 0x0000bc00ff057b82 */ /* 0x000ea20000000800 */
[----:B0-----:R-:W-:-:S07]  /*0b10*/  ISETP.NE.U32.AND P0, PT, R8, RZ, PT ;  /* 0x000000ff0800720c */ /* 0x001fce0003f05070 */
[----:B------:R-:W0:Y:S01]  /*0b20*/  @!P1 LDC R7, c[0x0][0x9f0] ;  /* 0x00027c00ff079b82 */ /* 0x000e220000000800 */
[----:B------:R-:W-:-:S04]  /*0b30*/  ISETP.NE.AND.EX P0, PT, R9, RZ, PT, P0 ;  /* 0x000000ff0900720c */ /* 0x000fc80003f05300 */
[----:B-1----:R-:W-:Y:S02]  /*0b40*/  SEL R22, R22, 0x1, P0 ;  /* 0x0000000116167807 */ /* 0x002fe40000000000 */
[----:B------:R-:W-:-:S03]  /*0b50*/  ISETP.NE.AND P0, PT, R3, 0x1, PT ;  /* 0x000000010300780c */ /* 0x000fc60003f05270 */
[----:B--2---:R-:W-:-:S04]  /*0b60*/  IMAD R22, R22, R5, RZ ;  /* 0x0000000516167224 */ /* 0x004fc800078e02ff */
[----:B------:R-:W-:-:S05]  /*0b70*/  VIADD R0, R22, 0x3f ;  /* 0x0000003f16007836 */ /* 0x000fca0000000000 */
[----:B------:R-:W-:-:S04]  /*0b80*/  SHF.R.S32.HI R5, RZ, 0x1f, R0 ;  /* 0x0000001fff057819 */ /* 0x000fc80000011400 */
[----:B------:R-:W-:-:S04]  /*0b90*/  LEA.HI R5, R5, R0, RZ, 0x6 ;  /* 0x0000000005057211 */ /* 0x000fc800078f30ff */
[----:B------:R-:W-:Y:S01]  /*0ba0*/  SHF.R.S32.HI R0, RZ, 0x6, R5 ;  /* 0x00000006ff007819 */ /* 0x000fe20000011405 */
[----:B------:R-:W-:Y:S06]  /*0bb0*/  @!P0 BRA `(.L_x_11) ;  /* 0x0000001c00d88947 */ /* 0x000fec0003800000 */
[----:B------:R-:W-:Y:S01]  /*0bc0*/  ISETP.GE.AND P0, PT, R22, 0x1, PT ;  /* 0x000000011600780c */ /* 0x000fe20003f06270 */
[----:B------:R-:W-:-:S12]  /*0bd0*/  IMAD.MOV.U32 R4, RZ, RZ, RZ ;  /* 0x000000ffff047224 */ /* 0x000fd800078e00ff */
[----:B------:R-:W-:Y:S05]  /*0be0*/  @!P0 BRA `(.L_x_12) ;  /* 0x0000000000688947 */ /* 0x000fea0003800000 */
[-C--:B0-----:R-:W-:Y:S02]  /*0bf0*/  IABS R8, R7.reuse ;  /* 0x0000000700087213 */ /* 0x081fe40000000000 */
[----:B------:R-:W-:Y:S02]  /*0c00*/  IADD3 R6, R0, -0x1, R7 ;  /* 0xffffffff00067810 */ /* 0x000fe40007ffe007 */
[----:B------:R-:W0:Y:S01]  /*0c10*/  I2F.RP R3, R8 ;  /* 0x0000000800037306 */ /* 0x000e220000209400 */
[-C--:B------:R-:W-:Y:S02]  /*0c20*/  IABS R11, R7.reuse ;  /* 0x00000007000b7213 */ /* 0x080fe40000000000 */
[----:B------:R-:W-:Y:S02]  /*0c30*/  IABS R10, R6 ;  /* 0x00000006000a7213 */ /* 0x000fe40000000000 */
[----:B------:R-:W-:-:S04]  /*0c40*/  LOP3.LUT R6, R6, R7, RZ, 0x3c, !PT ;  /* 0x0000000706067212 */ /* 0x000fc800078e3cff */
[----:B------:R-:W-:Y:S01]  /*0c50*/  ISETP.GE.AND P2, PT, R6, RZ, PT ;  /* 0x000000ff0600720c */ /* 0x000fe20003f46270 */
[----:B0-----:R-:W0:Y:S02]  /*0c60*/  MUFU.RCP R3, R3 ;  /* 0x0000000300037308 */ /* 0x001e240000001000 */
[----:B0-----:R-:W-:Y:S02]  /*0c70*/  VIADD R4, R3, 0xffffffe ;  /* 0x0ffffffe03047836 */ /* 0x001fe40000000000 */
[----:B------:R-:W-:-:S04]  /*0c80*/  IMAD.MOV R3, RZ, RZ, -R11 ;  /* 0x000000ffff037224 */ /* 0x000fc800078e0a0b */
[----:B------:R0:W1:Y:S02]  /*0c90*/  F2I.FTZ.U32.TRUNC.NTZ R5, R4 ;  /* 0x0000000400057305 */ /* 0x000064000021f000 */
[----:B0-----:R-:W-:Y:S02]  /*0ca0*/  IMAD.MOV.U32 R4, RZ, RZ, RZ ;  /* 0x000000ffff047224 */ /* 0x001fe400078e00ff */
[----:B-1----:R-:W-:-:S04]  /*0cb0*/  IMAD.MOV R9, RZ, RZ, -R5 ;  /* 0x000000ffff097224 */ /* 0x002fc800078e0a05 */
[----:B------:R-:W-:-:S04]  /*0cc0*/  IMAD R9, R9, R8, RZ ;  /* 0x0000000809097224 */ /* 0x000fc800078e02ff */
[----:B------:R-:W-:-:S06]  /*0cd0*/  IMAD.HI.U32 R5, R5, R9, R4 ;  /* 0x0000000905057227 */ /* 0x000fcc00078e0004 */
[----:B------:R-:W-:-:S04]  /*0ce0*/  IMAD.HI.U32 R5, R5, R10, RZ ;  /* 0x0000000a05057227 */ /* 0x000fc800078e00ff */
[----:B------:R-:W-:-:S05]  /*0cf0*/  IMAD R3, R5, R3, R10 ;  /* 0x0000000305037224 */ /* 0x000fca00078e020a */
[----:B------:R-:W-:-:S13]  /*0d00*/  ISETP.GT.U32.AND P1, PT, R8, R3, PT ;  /* 0x000000030800720c */ /* 0x000fda0003f24070 */
[-C--:B------:R-:W-:Y:S01]  /*0d10*/  @!P1 IADD3 R3, R3, -R8.reuse, RZ ;  /* 0x8000000803039210 */ /* 0x080fe20007ffe0ff */
[----:B------:R-:W-:Y:S01]  /*0d20*/  @!P1 VIADD R5, R5, 0x1 ;  /* 0x0000000105059836 */ /* 0x000fe20000000000 */
[----:B------:R-:W-:Y:S02]  /*0d30*/  ISETP.NE.AND P1, PT, R7, RZ, PT ;  /* 0x000000ff0700720c */ /* 0x000fe40003f25270 */
[----:B------:R-:W-:-:S13]  /*0d40*/  ISETP.GE.U32.AND P0, PT, R3, R8, PT ;  /* 0x000000080300720c */ /* 0x000fda0003f06070 */
[----:B------:R-:W-:-:S04]  /*0d50*/  @P0 VIADD R5, R5, 0x1 ;  /* 0x0000000105050836 */ /* 0x000fc80000000000 */
[----:B------:R-:W-:-:S04]  /*0d60*/  IMAD.MOV.U32 R4, RZ, RZ, R5 ;  /* 0x000000ffff047224 */ /* 0x000fc800078e0005 */
[----:B------:R-:W-:Y:S01]  /*0d70*/  @!P2 IMAD.MOV R4, RZ, RZ, -R4 ;  /* 0x000000ffff04a224 */ /* 0x000fe200078e0a04 */
[----:B------:R-:W-:-:S07]  /*0d80*/  @!P1 LOP3.LUT R4, RZ, R7, RZ, 0x33, !PT ;  /* 0x00000007ff049212 */ /* 0x000fce00078e33ff */
.L_x_12:
[-C--:B------:R-:W-:Y:S01]  /*0d90*/  IMAD R3, R16, R4.reuse, RZ ;  /* 0x0000000410037224 */ /* 0x080fe200078e02ff */
[----:B------:R-:W-:Y:S02]  /*0da0*/  PLOP3.LUT P0, PT, PT, PT, PT, 0x80, 0x0 ;  /* 0x000000000000781c */ /* 0x000fe40003f0f070 */
[----:B0-----:R-:W-:Y:S02]  /*0db0*/  CS2R R6, SRZ ;  /* 0x0000000000067805 */ /* 0x001fe4000001ff00 */
[----:B------:R-:W-:Y:S02]  /*0dc0*/  CS2R R150, SRZ ;  /* 0x0000000000967805 */ /* 0x000fe4000001ff00 */
[----:B------:R-:W-:Y:S02]  /*0dd0*/  CS2R R148, SRZ ;  /* 0x0000000000947805 */ /* 0x000fe4000001ff00 */
[----:B------:R-:W-:Y:S02]  /*0de0*/  VIADDMNMX R0, R3, R4, R0, PT ;  /* 0x0000000403007246 */ /* 0x000fe40003800100 */
[----:B------:R-:W-:-:S02]  /*0df0*/  CS2R R146, SRZ ;  /* 0x0000000000927805 */ /* 0x000fc4000001ff00 */
[----:B------:R-:W-:Y:S02]  /*0e00*/  CS2R R144, SRZ ;  /* 0x0000000000907805 */ /* 0x000fe4000001ff00 */
[----:B------:R-:W-:Y:S02]  /*0e10*/  CS2R R142, SRZ ;  /* 0x00000000008e7805 */ /* 0x000fe4000001ff00 */
[----:B------:R-:W-:Y:S02]  /*0e20*/  ISETP.GT.AND P1, PT, R0, R3, PT ;  /* 0x000000030000720c */ /* 0x000fe40003f24270 */
[----:B------:R-:W-:Y:S02]  /*0e30*/  CS2R R140, SRZ ;  /* 0x00000000008c7805 */ /* 0x000fe4000001ff00 */
[----:B------:R-:W-:Y:S02]  /*0e40*/  CS2R R138, SRZ ;  /* 0x00000000008a7805 */ /* 0x000fe4000001ff00 */
[----:B------:R-:W-:-:S02]  /*0e50*/  CS2R R136, SRZ ;  /* 0x0000000000887805 */ /* 0x000fc4000001ff00 */
[----:B------:R-:W-:Y:S02]  /*0e60*/  CS2R R134, SRZ ;  /* 0x0000000000867805 */ /* 0x000fe4000001ff00 */
[----:B------:R-:W-:Y:S02]  /*0e70*/  CS2R R132, SRZ ;  /* 0x0000000000847805 */ /* 0x000fe4000001ff00 */
[----:B------:R-:W-:Y:S02]  /*0e80*/  CS2R R130, SRZ ;  /* 0x0000000000827805 */ /* 0x000fe4000001ff00 */
        /* <DEDUP_REMOVED lines=52> */
[----:B------:R-:W-:Y:S01]  /*11d0*/  CS2R R24, SRZ ;  /* 0x0000000000187805 */ /* 0x000fe2000001ff00 */
[----:B------:R-:W-:Y:S06]  /*11e0*/  @!P1 BRA `(.L_x_13) ;  /* 0x0000006000d89947 */ /* 0x000fec0003800000 */
[----:B------:R-:W2:Y:S01]  /*11f0*/  LDL.LU R8, [R1+0x14] ;  /* 0x0000140001087983 */ /* 0x000ea20000300800 */
[----:B------:R-:W-:Y:S01]  /*1200*/  SHF.R.S32.HI R5, RZ, 0x1f, R18 ;  /* 0x0000001fff057819 */ /* 0x000fe20000011412 */
[----:B------:R-:W0:Y:S01]  /*1210*/  S2UR UR8, SR_CgaCtaId ;  /* 0x00000000000879c3 */ /* 0x000e220000008800 */
[----:B------:R-:W-:Y:S02]  /*1220*/  UMOV UR7, 0x400 ;  /* 0x0000040000077882 */ /* 0x000fe40000000000 */
[----:B------:R-:W-:-:S04]  /*1230*/  LEA.HI R5, R5, R18, RZ, 0x7 ;  /* 0x0000001205057211 */ /* 0x000fc800078f38ff */
[----:B------:R-:W-:Y:S02]  /*1240*/  SHF.R.S32.HI R4, RZ, 0x7, R5 ;  /* 0x00000007ff047819 */ /* 0x000fe40000011405 */
[----:B------:R-:W-:-:S04]  /*1250*/  LOP3.LUT R5, R5, 0xffffff80, RZ, 0xc0, !PT ;  /* 0xffffff8005057812 */ /* 0x000fc800078ec0ff */
[----:B------:R-:W1:Y:S01]  /*1260*/  SHFL.IDX PT, R4, R4, RZ, 0x1f ;  /* 0x00001fff04047589 */ /* 0x000e6200000e0000 */
[----:B------:R-:W-:-:S05]  /*1270*/  IMAD.IADD R5, R18, 0x1, -R5 ;  /* 0x0000000112057824 */ /* 0x000fca00078e0a05 */
[----:B------:R-:W-:Y:S02]  /*1280*/  SHF.R.S32.HI R6, RZ, 0x1f, R5 ;  /* 0x0000001fff067819 */ /* 0x000fe40000011405 */
[----:B-1----:R-:W-:Y:S02]  /*1290*/  R2UR UR4, R4 ;  /* 0x00000000040472ca */ /* 0x002fe400000e0000 */
[CC--:B------:R-:W-:Y:S02]  /*12a0*/  LEA.HI R4, R6.reuse, R5.reuse, RZ, 0x2 ;  /* 0x0000000506047211 */ /* 0x0c0fe400078f10ff */
[----:B------:R-:W-:Y:S02]  /*12b0*/  LEA.HI R5, R6, R5, RZ, 0x5 ;  /* 0x0000000506057211 */ /* 0x000fe400078f28ff */
[--C-:B------:R-:W-:Y:S02]  /*12c0*/  SHF.R.S32.HI R7, RZ, 0x2, R4.reuse ;  /* 0x00000002ff077819 */ /* 0x100fe40000011404 */
[----:B------:R-:W-:-:S02]  /*12d0*/  SHF.R.S32.HI R4, RZ, 0x1f, R4 ;  /* 0x0000001fff047819 */ /* 0x000fc40000011404 */
[----:B------:R-:W-:Y:S02]  /*12e0*/  SHF.R.S32.HI R5, RZ, 0x5, R5 ;  /* 0x00000005ff057819 */ /* 0x000fe40000011405 */
[----:B------:R-:W-:Y:S01]  /*12f0*/  LEA.HI R4, R4, R7, RZ, 0x3 ;  /* 0x0000000704047211 */ /* 0x000fe200078f18ff */
[----:B------:R-:W-:-:S03]  /*1300*/  ULEA.HI UR5, UR4, UR4, URZ, 0x1 ;  /* 0x0000000404057291 */ /* 0x000fc6000f8f083f */
[----:B------:R-:W-:Y:S01]  /*1310*/  LOP3.LUT R4, R4, 0xfffffff8, RZ, 0xc0, !PT ;  /* 0xfffffff804047812 */ /* 0x000fe200078ec0ff */
[----:B------:R-:W-:Y:S02]  /*1320*/  ULOP3.LUT UR6, UR5, 0x1fffe, URZ, 0xc0, !UPT ;  /* 0x0001fffe05067892 */ /* 0x000fe4000f8ec03f */
[----:B0-----:R-:W-:Y:S01]  /*1330*/  ULEA UR5, UR8, UR7, 0x18 ;  /* 0x0000000708057291 */ /* 0x001fe2000f8ec03f */
[----:B------:R-:W-:Y:S01]  /*1340*/  IADD3 R4, R7, -R4, RZ ;  /* 0x8000000407047210 */ /* 0x000fe20007ffe0ff */
[----:B------:R-:W-:-:S04]  /*1350*/  UIADD3 UR6, UR4, -UR6, URZ ;  /* 0x8000000604067290 */ /* 0x000fc8000fffe03f */
[----:B------:R-:W-:Y:S01]  /*1360*/  ULEA UR6, UR6, UR5, 0xf ;  /* 0x0000000506067291 */ /* 0x000fe2000f8e783f */
[----:B------:R-:W-:-:S03]  /*1370*/  IMAD R4, R5, 0x10, R4 ;  /* 0x0000001005047824 */ /* 0x000fc600078e0204 */
[----:B------:R-:W-:-:S04]  /*1380*/  UIADD3 UR6, UR6, 0x400, URZ ;  /* 0x0000040006067890 */ /* 0x000fc8000fffe03f */
[----:B------:R-:W-:-:S04]  /*1390*/  USHF.R.U32.HI UR6, URZ, 0x4, UR6 ;  /* 0x000000043f067899 */ /* 0x000fc80008011606 */
[----:B------:R-:W-:-:S04]  /*13a0*/  ULOP3.LUT UR6, UR6, 0x3fff, URZ, 0xc0, !UPT ;  /* 0x00003fff06067892 */ /* 0x000fc8000f8ec03f */
[----:B------:R-:W-:Y:S01]  /*13b0*/  ULOP3.LUT UR6, UR6, 0x2000000, URZ, 0xfc, !UPT ;  /* 0x0200000006067892 */ /* 0x000fe2000f8efc3f */
[----:B--2---:R-:W-:-:S04]  /*13c0*/  LOP3.LUT R8, R8, 0x1, RZ, 0xfc, !PT ;  /* 0x0000000108087812 */ /* 0x004fc800078efcff */
[----:B------:R-:W-:-:S13]  /*13d0*/  ISETP.NE.AND P0, PT, R8, 0x3, PT ;  /* 0x000000030800780c */ /* 0x000fda0003f05270 */
[----:B------:R-:W-:Y:S05]  /*13e0*/  @!P0 BRA `(.L_x_14) ;  /* 0x0000000000048947 */ /* 0x000fea0003800000 */
[----:B------:R-:W-:Y:S01]  /*13f0*/  BPT.TRAP 0x1 ;  /* 0x000000040000795c */ /* 0x000fe20000300000 */
.L_x_14:
[----:B------:R-:W-:-:S04]  /*1400*/  SHF.L.U32 R5, RZ, 0x1f, RZ ;  /* 0x0000001fff057819 */ /* 0x000fc800000006ff */
[----:B------:R-:W0:Y:S02]  /*1410*/  SYNCS.PHASECHK.TRANS64.TRYWAIT P1, [UR5+0x28c50], R5 ;  /* 0x028c5005ff0075a7 */ /* 0x000e240008020145 */
[----:B0-----:R-:W-:Y:S05]  /*1420*/  @!P1 BRA `(.L_x_15) ;  /* 0x000000cc00989947 */ /* 0x001fea0003800000 */
.L_x_147:
[----:B------:R-:W-:Y:S01]  /*1430*/  BAR.SYNC.DEFER_BLOCKING 0xe, 0x100 ;  /* 0x0384000000007b1d */ /* 0x000fe20000010000 */
[----:B------:R-:W-:Y:S01]  /*1440*/  UIADD3 UR4, UR5, 0x26800, URZ ;  /* 0x0002680005047890 */ /* 0x000fe2000fffe03f */
[----:B------:R-:W-:Y:S01]  /*1450*/  VIADD R0, R0, 0xfffffffe ;  /* 0xfffffffe00007836 */ /* 0x000fe20000000000 */
[----:B------:R-:W-:Y:S01]  /*1460*/  UIADD3 UR14, UR6, 0x80, URZ ;  /* 0x00000080060e7890 */ /* 0x000fe2000fffe03f */
[----:B0-----:R-:W-:Y:S01]  /*1470*/  IMAD.U32 R5, RZ, RZ, UR5 ;  /* 0x00000005ff057e24 */ /* 0x001fe2000f8e00ff */
[----:B------:R-:W-:Y:S01]  /*1480*/  USHF.R.U32.HI UR4, URZ, 0x4, UR4 ;  /* 0x000000043f047899 */ /* 0x000fe20008011604 */
[----:B------:R-:W-:Y:S01]  /*1490*/  UMOV UR9, 0x40000040 ;  /* 0x4000004000097882 */ /* 0x000fe20000000000 */
[----:B------:R-:W-:Y:S02]  /*14a0*/  UMOV UR10, UR6 ;  /* 0x00000006000a7c82 */ /* 0x000fe40008000000 */
[----:B------:R-:W-:Y:S01]  /*14b0*/  ULOP3.LUT UR4, UR4, 0x3fff, URZ, 0xc0, !UPT ;  /* 0x00003fff04047892 */ /* 0x000fe2000f8ec03f */
[----:B------:R-:W0:Y:S01]  /*14c0*/  S2R R6, SR_TID.X ;  /* 0x0000000000067919 */ /* 0x000e220000002100 */
[----:B------:R-:W-:Y:S01]  /*14d0*/  UMOV UR11, 0x40000040 ;  /* 0x40000040000b7882 */ /* 0x000fe20000000000 */
[----:B------:R-:W-:Y:S01]  /*14e0*/  UMOV UR13, 0x40000040 ;  /* 0x40000040000d7882 */ /* 0x000fe20000000000 */
[----:B------:R-:W-:Y:S01]  /*14f0*/  ULOP3.LUT UR4, UR4, 0x10000, URZ, 0xfc, !UPT ;  /* 0x0001000004047892 */ /* 0x000fe2000f8efc3f */
[----:B------:R-:W-:Y:S01]  /*1500*/  ISETP.GE.AND P1, PT, R0, R3, PT ;  /* 0x000000030000720c */ /* 0x000fe20003f26270 */
[----:B------:R-:W-:Y:S01]  /*1510*/  UMOV UR15, 0x40000040 ;  /* 0x40000040000f7882 */ /* 0x000fe20000000000 */
[----:B------:R-:W-:-:S02]  /*1520*/  UIADD3 UR18, UR6, 0x100, URZ ;  /* 0x0000010006127890 */ /* 0x000fc4000fffe03f */
[----:B------:R-:W-:Y:S02]  /*1530*/  UIADD3 UR12, UR4, 0x2, URZ ;  /* 0x00000002040c7890 */ /* 0x000fe4000fffe03f */
[----:B------:R-:W-:Y:S01]  /*1540*/  UMOV UR8, UR4 ;  /* 0x0000000400087c82 */ /* 0x000fe20008000000 */
[----:B------:R-:W-:Y:S01]  /*1550*/  UIADD3 UR16, UR4, 0x4, URZ ;  /* 0x0000000404107890 */ /* 0x000fe2000fffe03f */
[----:B------:R-:W-:Y:S01]  /*1560*/  UMOV UR17, 0x40000040 ;  /* 0x4000004000117882 */ /* 0x000fe20000000000 */
[----:B------:R-:W-:Y:S01]  /*1570*/  WARPGROUP.ARRIVE ;  /* 0x00000000000079c5 */ /* 0x000fe20000000000 */
[----:B------:R-:W-:Y:S01]  /*1580*/  UMOV UR19, 0x40000040 ;  /* 0x4000004000137882 */ /* 0x000fe20000000000 */
[----:B------:R-:W-:Y:S02]  /*1590*/  UIADD3 UR20, UR4, 0x6, URZ ;  /* 0x0000000604147890 */ /* 0x000fe4000fffe03f */
[----:B------:R-:W-:Y:S02]  /*15a0*/  UIADD3 UR22, UR6, 0x180, URZ ;  /* 0x0000018006167890 */ /* 0x000fe4000fffe03f */
[----:B------:R-:W-:Y:S01]  /*15b0*/  HGMMA.64x256x16.F32 R24, gdesc[UR8].tnspB, RZ, !UPT, gsb0 ;  /* 0x43e00000081879f0 */ /* 0x000fe2000c0008ff */
[----:B------:R-:W-:Y:S01]  /*15c0*/  UMOV UR21, 0x40000040 ;  /* 0x4000004000157882 */ /* 0x000fe20000000000 */
[----:B------:R-:W-:Y:S01]  /*15d0*/  UMOV UR23, 0x40000040 ;  /* 0x4000004000177882 */ /* 0x000fe20000000000 */
[----:B------:R-:W-:Y:S01]  /*15e0*/  UMOV UR4, URZ ;  /* 0x0000003f00047c82 */ /* 0x000fe20008000000 */
[----:B0-----:R-:W-:-:S04]  /*15f0*/  LOP3.LUT R6, R6, 0x7f, RZ, 0xc0, !PT ;  /* 0x0000007f06067812 */ /* 0x001fc800078ec0ff */
[----:B------:R-:W-:-:S13]  /*1600*/  ISETP.NE.AND P2, PT, R6, RZ, PT ;  /* 0x000000ff0600720c */ /* 0x000fda0003f45270 */
[----:B------:R-:W-:-:S05]  /*1610*/  @!P2 VIADD R5, R5, 0x28c60 ;  /* 0x00028c600505a836 */ /* 0x000fca0000000000 */
[----:B------:R-:W-:Y:S01]  /*1620*/  @!P2 PRMT R5, RZ, 0x654, R5 ;  /* 0x00000654ff05a816 */ /* 0x000fe20000000005 */
[----:B------:R-:W-:Y:S02]  /*1630*/  WARPGROUP.DEPBAR.LE gsb0, 0x0 ;  /* 0x00008000000079c5 */ /* 0x000fe40000010000 */
[----:B------:R-:W-:-:S06]  /*1640*/  WARPGROUP.ARRIVE ;  /* 0x00000000000079c5 */ /* 0x000fcc0000000000 */
[----:B------:R-:W-:Y:S03]  /*1650*/  HGMMA.64x256x16.F32 R24, gdesc[UR12].tnspB, R24, gsb0 ;  /* 0x43e000000c1879f0 */ /* 0x000fe60008000818 */
[----:B------:R-:W-:Y:S02]  /*1660*/  WARPGROUP.DEPBAR.LE gsb0, 0x0 ;  /* 0x00008000000079c5 */ /* 0x000fe40000010000 */
[----:B------:R-:W-:-:S15]  /*1670*/  WARPGROUP.ARRIVE ;  /* 0x00000000000079c5 */ /* 0x000fde0000000000 */
[----:B------:R-:W-:-:S08]  /*1680*/  NOP ;  /* 0x0000000000007918 */ /* 0x000fd00000000000 */
[----:B------:R-:W-:Y:S03]  /*1690*/  HGMMA.64x256x16.F32 R24, gdesc[UR16].tnspB, R24, gsb0 ;  /* 0x43e00000101879f0 */ /* 0x000fe60008000818 */
[----:B------:R-:W-:Y:S02]  /*16a0*/  WARPGROUP.DEPBAR.LE gsb0, 0x0 ;  /* 0x00008000000079c5 */ /* 0x000fe40000010000 */
[----:B------:R-:W-:-:S15]  /*16b0*/  WARPGROUP.ARRIVE ;  /* 0x00000000000079c5 */ /* 0x000fde0000000000 */
[----:B------:R-:W-:-:S08]  /*16c0*/  NOP ;  /* 0x0000000000007918 */ /* 0x000fd00000000000 */
[----:B------:R-:W-:Y:S03]  /*16d0*/  HGMMA.64x256x16.F32 R24, gdesc[UR20].tnspB, R24, gsb0 ;  /* 0x43e00000141879f0 */ /* 0x000fe60008000818 */
[----:B------:R-:W-:Y:S02]  /*16e0*/  WARPGROUP.DEPBAR.LE gsb0, 0x0 ;  /* 0x00008000000079c5 */ /* 0x000fe40000010000 */
[----:B------:R-:W-:Y:S06]  /*16f0*/  BAR.ARV 0xf, 0x100 ;  /* 0x03c4000000007b1d */ /* 0x000fec0000002000 */
[----:B------:R0:W-:Y:S01]  /*1700*/  @!P2 SYNCS.ARRIVE.TRANS64.RED.A1T0 RZ, [R5+URZ], RZ ;  /* 0x000000ff05ffa9a7 */ /* 0x0001e2000810043f */
[----:B------:R-:W-:Y:S05]  /*1710*/  @!P1 BRA `(.L_x_16) ;  /* 0x0000000800dc9947 */ /* 0x000fea0003800000 */
[----:B------:R-:W-:Y:S01]  /*1720*/  IMAD.MOV.U32 R8, RZ, RZ, RZ ;  /* 0x000000ffff087224 */ /* 0x000fe200078e00ff */
[----:B------:R-:W-:-:S06]  /*1730*/  UMOV UR4, URZ ;  /* 0x0000003f00047c82 */ /* 0x000fcc0008000000 */
.L_x_21:
[----:B------:R-:W-:Y:S01]  /*1740*/  BAR.SYNC.DEFER_BLOCKING 0xe, 0x100 ;  /* 0x0384000000007b1d */ /* 0x000fe20000010000 */
[----:B01----:R-:W-:Y:S01]  /*1750*/  MOV R5, UR4 ;  /* 0x0000000400057c02 */ /* 0x003fe20008000f00 */
[----:B------:R-:W-:Y:S01]  /*1760*/  UIADD3 UR4, UR4, 0x1, URZ ;  /* 0x0000000104047890 */ /* 0x000fe2000fffe03f */
[C---:B------:R-:W-:Y:S01]  /*1770*/  ISETP.GT.AND P3, PT, R0.reuse, R3, PT ;  /* 0x000000030000720c */ /* 0x040fe20003f64270 */
[----:B------:R-:W-:Y:S02]  /*1780*/  VIADD R0, R0, 0xffffffff ;  /* 0xffffffff00007836 */ /* 0x000fe40000000000 */
[----:B------:R-:W-:Y:S01]  /*1790*/  IMAD R5, R5, 0x40, R4 ;  /* 0x0000004005057824 */ /* 0x000fe200078e0204 */
[----:B------:R-:W-:-:S04]  /*17a0*/  UISETP.NE.AND UP0, UPT, UR4, 0x2, UPT ;  /* 0x000000020400788c */ /* 0x000fc8000bf05270 */
[----:B------:R-:W-:Y:S01]  /*17b0*/  LEA R5, R5, UR5, 0x2 ;  /* 0x0000000505057c11 */ /* 0x000fe2000f8e10ff */
[----:B------:R-:W-:Y:S02]  /*17c0*/  USEL UR7, URZ, 0x1, UP0 ;  /* 0x000000013f077887 */ /* 0x000fe40008000000 */
[----:B------:R-:W-:-:S04]  /*17d0*/  USEL UR4, UR4, URZ, UP0 ;  /* 0x0000003f04047287 */ /* 0x000fc80008000000 */
[----:B------:R-:W-:Y:S01]  /*17e0*/  LOP3.LUT R8, R8, UR7, RZ, 0x3c, !PT ;  /* 0x0000000708087c12 */ /* 0x000fe2000f8e3cff */
[----:B------:R-:W0:Y:S04]  /*17f0*/  LDS R6, [R5+0x28800] ;  /* 0x0288000005067984 */ /* 0x000e280000000800 */
[----:B------:R-:W1:Y:S01]  /*1800*/  LDS R7, [R5+0x28820] ;  /* 0x0288200005077984 */ /* 0x000e620000000800 */
[-C--:B0-----:R-:W-:Y:S01]  /*1810*/  FMUL.FTZ R24, R24, R6.reuse ;  /* 0x0000000618187220 */ /* 0x081fe20000410000 */
[-C--:B------:R-:W-:Y:S01]  /*1820*/  FMUL.FTZ R25, R25, R6.reuse ;  /* 0x0000000619197220 */ /* 0x080fe20000410000 */
        /* <DEDUP_REMOVED lines=61> */
[----:B------:R-:W-:Y:S01]  /*1c00*/  FMUL.FTZ R149, R149, R6 ;  /* 0x0000000695957220 */ /* 0x000fe20000410000 */
[-C--:B-1----:R-:W-:Y:S01]  /*1c10*/  FMUL.FTZ R26, R26, R7.reuse ;  /* 0x000000071a1a7220 */ /* 0x082fe20000410000 */
        /* <DEDUP_REMOVED lines=63> */
[----:B------:R-:W-:Y:S06]  /*2010*/  @!P0 BRA `(.L_x_17) ;  /* 0x0000000000048947 */ /* 0x000fec0003800000 */
[----:B------:R-:W-:Y:S01]  /*2020*/  BPT.TRAP 0x1 ;  /* 0x000000040000795c */ /* 0x000fe20000300000 */
.L_x_17:
[----:B------:R-:W-:Y:S01]  /*2030*/  ULEA UR7, UR4, UR5, 0x3 ;  /* 0x0000000504077291 */ /* 0x000fe2000f8e183f */
[----:B------:R-:W-:-:S08]  /*2040*/  SHF.L.U32 R5, R8, 0x1f, RZ ;  /* 0x0000001f08057819 */ /* 0x000fd000000006ff */
[----:B------:R0:W1:Y:S01]  /*2050*/  SYNCS.PHASECHK.TRANS64.TRYWAIT P1, [UR7+0x28c50], R5 ;  /* 0x028c5005ff0075a7 */ /* 0x0000620008020147 */
[----:B------:R-:W-:Y:S05]  /*2060*/  @!P0 BRA `(.L_x_18) ;  /* 0x0000000000048947 */ /* 0x000fea0003800000 */
[----:B------:R-:W-:Y:S01]  /*2070*/  BPT.TRAP 0x1 ;  /* 0x000000040000795c */ /* 0x000fe20000300000 */
.L_x_18:
[----:B-1----:R-:W-:Y:S05]  /*2080*/  @P1 BRA `(.L_x_19) ;  /* 0x0000000000081947 */ /* 0x002fea0003800000 */
[----:B------:R-:W1:Y:S02]  /*2090*/  SYNCS.PHASECHK.TRANS64.TRYWAIT P1, [UR7+0x28c50], R5 ;  /* 0x028c5005ff0075a7 */ /* 0x000e640008020147 */
[----:B-1----:R-:W-:Y:S05]  /*20a0*/  @!P1 BRA `(.L_x_20) ;  /* 0x000000c000909947 */ /* 0x002fea0003800000 */
.L_x_19:
[----:B------:R-:W-:Y:S01]  /*20b0*/  ULEA UR10, UR4, UR6, 0xc ;  /* 0x00000006040a7291 */ /* 0x000fe2000f8e603f */
[----:B------:R-:W-:Y:S01]  /*20c0*/  WARPGROUP.ARRIVE ;  /* 0x00000000000079c5 */ /* 0x000fe20000000000 */
[----:B------:R-:W-:Y:S01]  /*20d0*/  UMOV UR11, 0x40000040 ;  /* 0x40000040000b7882 */ /* 0x000fe20000000000 */
[----:B------:R-:W-:Y:S01]  /*20e0*/  UMOV UR15, 0x40000040 ;  /* 0x40000040000f7882 */ /* 0x000fe20000000000 */
[----:B------:R-:W-:Y:S01]  /*20f0*/  UIADD3 UR14, UR10, 0x80, URZ ;  /* 0x000000800a0e7890 */ /* 0x000fe2000fffe03f */
[----:B01----:R-:W-:Y:S01]  /*2100*/  IMAD.U32 R5, RZ, RZ, UR7 ;  /* 0x00000007ff057e24 */ /* 0x003fe2000f8e00ff */
[----:B------:R-:W-:Y:S01]  /*2110*/  UIADD3 UR18, UR10, 0x100, URZ ;  /* 0x000001000a127890 */ /* 0x000fe2000fffe03f */
[----:B------:R-:W-:Y:S02]  /*2120*/  UMOV UR19, 0x40000040 ;  /* 0x4000004000137882 */ /* 0x000fe40000000000 */
[----:B------:R-:W-:Y:S01]  /*2130*/  HGMMA.64x256x16.F32 R24, gdesc[UR8].tnspB, R24, gsb0 ;  /* 0x43e00000081879f0 */ /* 0x000fe20008000818 */
[----:B------:R-:W-:Y:S01]  /*2140*/  UIADD3 UR22, UR10, 0x180, URZ ;  /* 0x000001800a167890 */ /* 0x000fe2000fffe03f */
[----:B------:R-:W-:Y:S01]  /*2150*/  @!P2 VIADD R5, R5, 0x28c60 ;  /* 0x00028c600505a836 */ /* 0x000fe20000000000 */
[----:B------:R-:W-:-:S04]  /*2160*/  UMOV UR23, 0x40000040 ;  /* 0x4000004000177882 */ /* 0x000fc80000000000 */
[----:B------:R-:W-:Y:S01]  /*2170*/  @!P2 PRMT R5, RZ, 0x654, R5 ;  /* 0x00000654ff05a816 */ /* 0x000fe20000000005 */
[----:B------:R-:W-:Y:S02]  /*2180*/  WARPGROUP.DEPBAR.LE gsb0, 0x0 ;  /* 0x00008000000079c5 */ /* 0x000fe40000010000 */
[----:B------:R-:W-:-:S15]  /*2190*/  WARPGROUP.ARRIVE ;  /* 0x00000000000079c5 */ /* 0x000fde0000000000 */
[----:B------:R-:W-:-:S03]  /*21a0*/  NOP ;  /* 0x0000000000007918 */ /* 0x000fc60000000000 */
        /* <DEDUP_REMOVED lines=12> */
[----:B------:R-:W-:Y:S05]  /*2270*/  @P3 BRA `(.L_x_21) ;  /* 0xfffffff400303947 */ /* 0x000fea000383ffff */
[----:B------:R-:W-:-:S12]  /*2280*/  USHF.L.U32 UR4, UR4, 0x6, URZ ;  /* 0x0000000604047899 */ /* 0x000fd8000800063f */
.L_x_16:
[----:B------:R-:W-:Y:S01]  /*2290*/  BAR.SYNC.DEFER_BLOCKING 0xe, 0x100 ;  /* 0x0384000000007b1d */ /* 0x000fe20000010000 */
[----:B------:R-:W-:Y:S01]  /*22a0*/  VIADD R4, R4, UR4 ;  /* 0x0000000404047c36 */ /* 0x000fe20008000000 */
[----:B------:R-:W-:Y:S02]  /*22b0*/  PLOP3.LUT P0, PT, PT, PT, PT, 0x8, 0x0 ;  /* 0x000000000000781c */ /* 0x000fe40003f0e170 */
[----:B------:R-:W-:Y:S02]  /*22c0*/  CS2R R6, SRZ ;  /* 0x0000000000067805 */ /* 0x000fe4000001ff00 */
[----:B------:R-:W-:-:S05]  /*22d0*/  LEA R4, R4, UR5, 0x2 ;  /* 0x0000000504047c11 */ /* 0x000fca000f8e10ff */
[----:B------:R-:W2:Y:S04]  /*22e0*/  LDS R3, [R4+0x28800] ;  /* 0x0288000004037984 */ /* 0x000ea80000000800 */
[----:B------:R-:W3:Y:S01]  /*22f0*/  LDS R0, [R4+0x28820] ;  /* 0x0288200004007984 */ /* 0x000ee20000000800 */
[-C--:B--2---:R-:W-:Y:S01]  /*2300*/  FMUL.FTZ R24, R24, R3.reuse ;  /* 0x0000000318187220 */ /* 0x084fe20000410000 */
        /* <DEDUP_REMOVED lines=63> */
[-C--:B---3--:R-:W-:Y:S01]  /*2700*/  FMUL.FTZ R26, R26, R0.reuse ;  /* 0x000000001a1a7220 */ /* 0x088fe20000410000 */
        /* <DEDUP_REMOVED lines=63> */
[----:B------:R-:W-:Y:S06]  /*2b00*/  BAR.ARV 0xf, 0x100 ;  /* 0x03c4000000007b1d */ /* 0x000fec0000002000 */
[----:B------:R-:W-:Y:S05]  /*2b10*/  BRA `(.L_x_13) ;  /* 0x00000048008c7947 */ /* 0x000fea0003800000 */
.L_x_11:
[----:B------:R-:W-:Y:S02]  /*2b20*/  ISETP.GE.AND P0, PT, R22, 0x1, PT ;  /* 0x000000011600780c */ /* 0x000fe40003f06270 */
[----:B------:R-:W-:-:S11]  /*2b30*/  MOV R17, RZ ;  /* 0x000000ff00117202 */ /* 0x000fd60000000f00 */
[----:B------:R-:W-:Y:S05]  /*2b40*/  @!P0 BRA `(.L_x_22) ;  /* 0x0000000000688947 */ /* 0x000fea0003800000 */
[-C--:B0-----:R-:W-:Y:S02]  /*2b50*/  IABS R3, R7.reuse ;  /* 0x0000000700037213 */ /* 0x081fe40000000000 */
[----:B------:R-:W-:Y:S02]  /*2b60*/  IADD3 R6, R0, -0x1, R7 ;  /* 0xffffffff00067810 */ /* 0x000fe40007ffe007 */
[----:B------:R-:W0:Y:S01]  /*2b70*/  I2F.RP R8, R3 ;  /* 0x0000000300087306 */ /* 0x000e220000209400 */
[----:B------:R-:W-:-:S05]  /*2b80*/  IABS R11, R7 ;  /* 0x00000007000b7213 */ /* 0x000fca0000000000 */
[----:B------:R-:W-:Y:S02]  /*2b90*/  IMAD.MOV R11, RZ, RZ, -R11 ;  /* 0x000000ffff0b7224 */ /* 0x000fe400078e0a0b */
[----:B0-----:R-:W0:Y:S02]  /*2ba0*/  MUFU.RCP R8, R8 ;  /* 0x0000000800087308 */ /* 0x001e240000001000 */
[----:B0-----:R-:W-:Y:S01]  /*2bb0*/  VIADD R4, R8, 0xffffffe ;  /* 0x0ffffffe08047836 */ /* 0x001fe20000000000 */
[----:B------:R-:W-:Y:S02]  /*2bc0*/  IABS R8, R6 ;  /* 0x0000000600087213 */ /* 0x000fe40000000000 */
[----:B------:R-:W-:-:S03]  /*2bd0*/  LOP3.LUT R6, R6, R7, RZ, 0x3c, !PT ;  /* 0x0000000706067212 */ /* 0x000fc600078e3cff */
[----:B------:R0:W1:Y:S01]  /*2be0*/  F2I.FTZ.U32.TRUNC.NTZ R5, R4 ;  /* 0x0000000400057305 */ /* 0x000062000021f000 */
[----:B------:R-:W-:Y:S01]  /*2bf0*/  ISETP.GE.AND P2, PT, R6, RZ, PT ;  /* 0x000000ff0600720c */ /* 0x000fe20003f46270 */
[----:B0-----:R-:W-:Y:S02]  /*2c00*/  IMAD.MOV.U32 R4, RZ, RZ, RZ ;  /* 0x000000ffff047224 */ /* 0x001fe400078e00ff */
[----:B-1----:R-:W-:-:S04]  /*2c10*/  IMAD.MOV R10, RZ, RZ, -R5 ;  /* 0x000000ffff0a7224 */ /* 0x002fc800078e0a05 */
[----:B------:R-:W-:-:S04]  /*2c20*/  IMAD R9, R10, R3, RZ ;  /* 0x000000030a097224 */ /* 0x000fc800078e02ff */
[----:B------:R-:W-:-:S04]  /*2c30*/  IMAD.HI.U32 R9, R5, R9, R4 ;  /* 0x0000000905097227 */ /* 0x000fc800078e0004 */
[----:B------:R-:W-:Y:S02]  /*2c40*/  IMAD.MOV.U32 R4, RZ, RZ, R11 ;  /* 0x000000ffff047224 */ /* 0x000fe400078e000b */
        /* <DEDUP_REMOVED lines=8> */
[----:B------:R-:W-:Y:S01]  /*2cd0*/  @!P2 IMAD.MOV R17, RZ, RZ, -R17 ;  /* 0x000000ffff11a224 */ /* 0x000fe200078e0a11 */
[----:B------:R-:W-:-:S07]  /*2ce0*/  @!P0 LOP3.LUT R17, RZ, R7, RZ, 0x33, !PT ;  /* 0x00000007ff118212 */ /* 0x000fce00078e33ff */
.L_x_22:
        /* <DEDUP_REMOVED lines=70> */
[----:B------:R-:W-:Y:S01]  /*3150*/  SHF.R.S32.HI R19, RZ, 0x1f, R18 ;  /* 0x0000001fff137819 */ /* 0x000fe20000011412 */
[----:B------:R-:W0:Y:S01]  /*3160*/  S2UR UR6, SR_CgaCtaId ;  /* 0x00000000000679c3 */ /* 0x000e220000008800 */
[----:B------:R-:W-:Y:S02]  /*3170*/  UMOV UR36, 0x400 ;  /* 0x0000040000247882 */ /* 0x000fe40000000000 */
[----:B------:R-:W-:-:S04]  /*3180*/  LEA.HI R23, R19, R18, RZ, 0x7 ;  /* 0x0000001213177211 */ /* 0x000fc800078f38ff */
[----:B------:R-:W-:-:S05]  /*3190*/  SHF.R.S32.HI R24, RZ, 0x7, R23 ;  /* 0x00000007ff187819 */ /* 0x000fca0000011417 */
[----:B------:R-:W1:Y:S01]  /*31a0*/  SHFL.IDX PT, R0, R24, RZ, 0x1f ;  /* 0x00001fff18007589 */ /* 0x000e6200000e0000 */
[----:B0-----:R-:W-:Y:S01]  /*31b0*/  ULEA UR36, UR6, UR36, 0x18 ;  /* 0x0000002406247291 */ /* 0x001fe2000f8ec03f */
[----:B-1----:R-:W-:-:S13]  /*31c0*/  R2UR UR4, R0 ;  /* 0x00000000000472ca */ /* 0x002fda00000e0000 */
[----:B------:R-:W-:-:S04]  /*31d0*/  ULEA.HI UR5, UR4, UR4, URZ, 0x1 ;  /* 0x0000000404057291 */ /* 0x000fc8000f8f083f */
[----:B------:R-:W-:-:S04]  /*31e0*/  ULOP3.LUT UR5, UR5, 0x1fffe, URZ, 0xc0, !UPT ;  /* 0x0001fffe05057892 */ /* 0x000fc8000f8ec03f */
[----:B------:R-:W-:Y:S02]  /*31f0*/  UIADD3 UR5, UR4, -UR5, URZ ;  /* 0x8000000504057290 */ /* 0x000fe4000fffe03f */
[----:B------:R-:W-:Y:S02]  /*3200*/  UIADD3 UR4, UR36, 0x26800, URZ ;  /* 0x0002680024047890 */ /* 0x000fe4000fffe03f */
[----:B------:R-:W-:Y:S02]  /*3210*/  ULEA UR5, UR5, UR36, 0xf ;  /* 0x0000002405057291 */ /* 0x000fe4000f8e783f */
[----:B------:R-:W-:Y:S02]  /*3220*/  ULOP3.LUT UP0, URZ, UR4, 0x3ff, URZ, 0xc0, !UPT ;  /* 0x000003ff043f7892 */ /* 0x000fe4000f80c03f */
[----:B------:R-:W-:-:S04]  /*3230*/  UIADD3 UR5, UR5, 0x400, URZ ;  /* 0x0000040005057890 */ /* 0x000fc8000fffe03f */
[----:B------:R-:W-:Y:S01]  /*3240*/  PLOP3.LUT P0, PT, PT, PT, UP0, 0x80, 0x0 ;  /* 0x000000000000781c */ /* 0x000fe20003f0f008 */
[----:B------:R-:W-:-:S04]  /*3250*/  USHF.R.U32.HI UR5, URZ, 0x4, UR5 ;  /* 0x000000043f057899 */ /* 0x000fc80008011605 */
[----:B------:R-:W-:-:S08]  /*3260*/  ULOP3.LUT UR37, UR5, 0x3fff, URZ, 0xc0, !UPT ;  /* 0x00003fff05257892 */ /* 0x000fd0000f8ec03f */
[----:B------:R-:W-:Y:S05]  /*3270*/  @!P0 BRA `(.L_x_23) ;  /* 0x0000000000408947 */ /* 0x000fea0003800000 */
[----:B------:R-:W-:Y:S01]  /*3280*/  MOV R0, 0x0 ;  /* 0x0000000000007802 */ /* 0x000fe20000000f00 */
[----:B------:R-:W-:Y:S01]  /*3290*/  ULDC.64 UR4, c[0x4][0x90] ;  /* 0x0100240000047ab9 */ /* 0x000fe20000000a00 */
[----:B------:R-:W-:Y:S01]  /*32a0*/  ULDC.64 UR6, c[0x4][0x20] ;  /* 0x0100080000067ab9 */ /* 0x000fe20000000a00 */
[----:B------:R-:W-:Y:S01]  /*32b0*/  IMAD.U32 R4, RZ, RZ, UR4 ;  /* 0x00000004ff047e24 */ /* 0x000fe2000f8e00ff */
[----:B------:R0:W1:Y:S01]  /*32c0*/  LDC.64 R14, c[0x4][R0] ;  /* 0x01000000000e7b82 */ /* 0x0000620000000a00 */
[----:B------:R-:W-:Y:S01]  /*32d0*/  IMAD.U32 R5, RZ, RZ, UR5 ;  /* 0x00000005ff057e24 */ /* 0x000fe2000f8e00ff */
[----:B------:R-:W-:Y:S01]  /*32e0*/  ULDC.64 UR4, c[0x4][0x98] ;  /* 0x0100260000047ab9 */ /* 0x000fe20000000a00 */
[----:B------:R-:W-:Y:S01]  /*32f0*/  IMAD.U32 R10, RZ, RZ, UR6 ;  /* 0x00000006ff0a7e24 */ /* 0x000fe2000f8e00ff */
[----:B------:R-:W-:Y:S01]  /*3300*/  MOV R6, UR4 ;  /* 0x0000000400067c02 */ /* 0x000fe20008000f00 */
[----:B------:R-:W-:Y:S01]  /*3310*/  IMAD.U32 R7, RZ, RZ, UR5 ;  /* 0x00000005ff077e24 */ /* 0x000fe2000f8e00ff */
[----:B------:R-:W-:Y:S01]  /*3320*/  MOV R13, RZ ;  /* 0x000000ff000d7202 */ /* 0x000fe20000000f00 */
[----:B------:R-:W-:-:S02]  /*3330*/  IMAD.U32 R11, RZ, RZ, UR7 ;  /* 0x00000007ff0b7e24 */ /* 0x000fc4000f8e00ff */
[----:B------:R-:W-:Y:S02]  /*3340*/  IMAD.MOV.U32 R8, RZ, RZ, 0x70 ;  /* 0x00000070ff087424 */ /* 0x000fe400078e00ff */
[----:B0-----:R-:W-:-:S07]  /*3350*/  IMAD.MOV.U32 R12, RZ, RZ, 0x1 ;  /* 0x00000001ff0c7424 */ /* 0x001fce00078e00ff */
[----:B------:R-:W-:-:S07]  /*3360*/  LEPC R20, `(.L_x_23) ;  /* 0x000000001014794e */ /* 0x000fce0000000000 */
[----:B-1----:R-:W-:Y:S05]  /*3370*/  CALL.ABS.NOINC R14 ;  /* 0x000000000e007343 */ /* 0x002fea0003c00000 */
.L_x_23:
[----:B------:R-:W2:Y:S01]  /*3380*/  LDL.LU R20, [R1+0x14] ;  /* 0x0000140001147983 */ /* 0x000ea20000300800 */
[----:B------:R-:W-:Y:S02]  /*3390*/  SHF.L.U32 R13, RZ, 0x1f, RZ ;  /* 0x0000001fff0d7819 */ /* 0x000fe400000006ff */
[----:B------:R-:W-:Y:S02]  /*33a0*/  LOP3.LUT R23, R23, 0xffffff80, RZ, 0xc0, !PT ;  /* 0xffffff8017177812 */ /* 0x000fe400078ec0ff */
[----:B------:R-:W0:Y:S01]  /*33b0*/  SYNCS.PHASECHK.TRANS64.TRYWAIT P1, [UR36+0x28c00], R13 ;  /* 0x028c000dff0075a7 */ /* 0x000e220008020164 */
[----:B------:R-:W-:Y:S02]  /*33c0*/  LEA.HI R3, R24, R24, RZ, 0x1 ;  /* 0x0000001818037211 */ /* 0x000fe400078f08ff */
[----:B------:R-:W-:Y:S02]  /*33d0*/  IMAD.IADD R23, R18, 0x1, -R23 ;  /* 0x0000000112177824 */ /* 0x000fe400078e0a17 */
[----:B------:R-:W-:-:S03]  /*33e0*/  LOP3.LUT R3, R3, 0xfffffe, RZ, 0xc0, !PT ;  /* 0x00fffffe03037812 */ /* 0x000fc600078ec0ff */
[----:B------:R-:W-:Y:S02]  /*33f0*/  SHF.R.S32.HI R4, RZ, 0x1f, R23 ;  /* 0x0000001fff047819 */ /* 0x000fe40000011417 */
[----:B------:R-:W-:Y:S02]  /*3400*/  IMAD.IADD R3, R24, 0x1, -R3 ;  /* 0x0000000118037824 */ /* 0x000fe400078e0a03 */
[CC--:B------:R-:W-:Y:S02]  /*3410*/  LEA.HI R0, R4.reuse, R23.reuse, RZ, 0x2 ;  /* 0x0000001704007211 */ /* 0x0c0fe400078f10ff */
[----:B------:R-:W-:Y:S02]  /*3420*/  LEA.HI R4, R4, R23, RZ, 0x5 ;  /* 0x0000001704047211 */ /* 0x000fe400078f28ff */
[--C-:B------:R-:W-:Y:S02]  /*3430*/  SHF.R.S32.HI R5, RZ, 0x2, R0.reuse ;  /* 0x00000002ff057819 */ /* 0x100fe40000011400 */
[----:B------:R-:W-:-:S02]  /*3440*/  SHF.R.S32.HI R6, RZ, 0x1f, R0 ;  /* 0x0000001fff067819 */ /* 0x000fc40000011400 */
[----:B------:R-:W-:Y:S02]  /*3450*/  LOP3.LUT R0, R0, 0x7ffffffc, RZ, 0xc0, !PT ;  /* 0x7ffffffc00007812 */ /* 0x000fe400078ec0ff */
[----:B------:R-:W-:Y:S02]  /*3460*/  LEA.HI R6, R6, R5, RZ, 0x3 ;  /* 0x0000000506067211 */ /* 0x000fe400078f18ff */
[----:B------:R-:W-:Y:S01]  /*3470*/  SHF.R.S32.HI R4, RZ, 0x5, R4 ;  /* 0x00000005ff047819 */ /* 0x000fe20000011404 */
[----:B------:R-:W-:Y:S01]  /*3480*/  IMAD.IADD R0, R23, 0x1, -R0 ;  /* 0x0000000117007824 */ /* 0x000fe200078e0a00 */
[----:B------:R-:W-:-:S03]  /*3490*/  LOP3.LUT R6, R6, 0xfffffff8, RZ, 0xc0, !PT ;  /* 0xfffffff806067812 */ /* 0x000fc600078ec0ff */
[----:B------:R-:W-:Y:S02]  /*34a0*/  IMAD.SHL.U32 R0, R0, 0x2, RZ ;  /* 0x0000000200007824 */ /* 0x000fe400078e00ff */
[----:B------:R-:W-:Y:S01]  /*34b0*/  IMAD.IADD R5, R5, 0x1, -R6 ;  /* 0x0000000105057824 */ /* 0x000fe200078e0a06 */
[----:B--2---:R-:W-:-:S04]  /*34c0*/  LOP3.LUT R7, R20, 0x1, RZ, 0xfc, !PT ;  /* 0x0000000114077812 */ /* 0x004fc800078efcff */
[----:B------:R-:W-:Y:S01]  /*34d0*/  ISETP.NE.AND P0, PT, R7, 0x3, PT ;  /* 0x000000030700780c */ /* 0x000fe20003f05270 */
[----:B0-----:R-:W-:-:S12]  /*34e0*/  @!P1 BRA `(.L_x_24) ;  /* 0x000000ac00989947 */ /* 0x001fd80003800000 */
.L_x_148:
[----:B0-----:R-:W-:Y:S01]  /*34f0*/  LEA R6, R4, R5, 0x4 ;  /* 0x0000000504067211 */ /* 0x001fe200078e20ff */
[----:B------:R-:W-:Y:S01]  /*3500*/  IMAD R4, R3, 0x100, R0 ;  /* 0x0000010003047824 */ /* 0x000fe200078e0200 */
[----:B------:R-:W-:Y:S06]  /*3510*/  @!P0 BRA `(.L_x_25) ;  /* 0x0000000000048947 */ /* 0x000fec0003800000 */
[----:B------:R-:W-:Y:S01]  /*3520*/  BPT.TRAP 0x1 ;  /* 0x000000040000795c */ /* 0x000fe20000300000 */
.L_x_25:
[----:B------:R0:W1:Y:S01]  /*3530*/  SYNCS.PHASECHK.TRANS64.TRYWAIT P2, [UR36+0x28c30], R13 ;  /* 0x028c300dff0075a7 */ /* 0x0000620008040164 */
[----:B------:R-:W-:Y:S05]  /*3540*/  @!P0 BRA `(.L_x_26) ;  /* 0x0000000000048947 */ /* 0x000fea0003800000 */
[----:B------:R-:W-:Y:S01]  /*3550*/  BPT.TRAP 0x1 ;  /* 0x000000040000795c */ /* 0x000fe20000300000 */
.L_x_26:
[----:B------:R-:W2:Y:S02]  /*3560*/  S2R R3, SR_TID.X ;  /* 0x0000000000037919 */ /* 0x000ea40000002100 */
[----:B--2---:R-:W-:-:S04]  /*3570*/  LOP3.LUT R3, R3, 0x7f, RZ, 0xc0, !PT ;  /* 0x0000007f03037812 */ /* 0x004fc800078ec0ff */
[----:B------:R-:W-:Y:S01]  /*3580*/  ISETP.NE.AND P1, PT, R3, RZ, PT ;  /* 0x000000ff0300720c */ /* 0x000fe20003f25270 */
[----:B-1----:R-:W-:-:S12]  /*3590*/  @P2 BRA `(.L_x_27) ;  /* 0x0000000000082947 */ /* 0x002fd80003800000 */
[----:B------:R-:W1:Y:S02]  /*35a0*/  SYNCS.PHASECHK.TRANS64.TRYWAIT P2, [UR36+0x28c30], R13 ;  /* 0x028c300dff0075a7 */ /* 0x000e640008040164 */
[----:B-1----:R-:W-:Y:S05]  /*35b0*/  @!P2 BRA `(.L_x_28) ;  /* 0x000000ac007ca947 */ /* 0x002fea0003800000 */
.L_x_27:
[----:B------:R-:W-:Y:S05]  /*35c0*/  WARPSYNC.ALL ;  /* 0x0000000000007948 */ /* 0x000fea0003800000 */
[----:B------:R-:W-:Y:S01]  /*35d0*/  UIADD3 UR4, UR36, 0x20400, URZ ;  /* 0x0002040024047890 */ /* 0x000fe2000fffe03f */
[----:B------:R-:W-:Y:S01]  /*35e0*/  WARPGROUP.ARRIVE ;  /* 0x00000000000079c5 */ /* 0x000fe20000000000 */
[----:B------:R-:W-:Y:S01]  /*35f0*/  UIADD3 UR5, UR36, 0x22400, URZ ;  /* 0x0002240024057890 */ /* 0x000fe2000fffe03f */
[----:B------:R-:W-:Y:S01]  /*3600*/  IMAD R3, R17, -0x40, R22 ;  /* 0xffffffc011037824 */ /* 0x000fe200078e0216 */
[----:B------:R-:W-:Y:S02]  /*3610*/  USHF.R.U32.HI UR4, URZ, 0x4, UR4 ;  /* 0x000000043f047899 */ /* 0x000fe40008011604 */
[----:B------:R-:W-:-:S02]  /*3620*/  USHF.R.U32.HI UR5, URZ, 0x4, UR5 ;  /* 0x000000043f057899 */ /* 0x000fc40008011605 */
[----:B------:R-:W-:Y:S01]  /*3630*/  ULOP3.LUT UR4, UR4, 0x3fff, URZ, 0xc0, !UPT ;  /* 0x00003fff04047892 */ /* 0x000fe2000f8ec03f */
[----:B------:R-:W-:Y:S01]  /*3640*/  IADD3 R3, -R0, 0x40, R3 ;  /* 0x0000004000037810 */ /* 0x000fe20007ffe103 */
[----:B------:R-:W-:Y:S02]  /*3650*/  ULOP3.LUT UR5, UR5, 0x3fff, URZ, 0xc0, !UPT ;  /* 0x00003fff05057892 */ /* 0x000fe4000f8ec03f */
[----:B------:R-:W-:Y:S01]  /*3660*/  ULOP3.LUT UR8, UR4, 0x10000, URZ, 0xfc, !UPT ;  /* 0x0001000004087892 */ /* 0x000fe2000f8efc3f */
[C---:B------:R-:W-:Y:S01]  /*3670*/  ISETP.GT.AND P3, PT, R3.reuse, RZ, PT ;  /* 0x000000ff0300720c */ /* 0x040fe20003f64270 */
[----:B------:R-:W-:Y:S01]  /*3680*/  ULOP3.LUT UR6, UR5, 0x10000, URZ, 0xfc, !UPT ;  /* 0x0001000005067892 */ /* 0x000fe2000f8efc3f */
[C---:B------:R-:W-:Y:S01]  /*3690*/  ISETP.GT.AND P6, PT, R3.reuse, 0x1, PT ;  /* 0x000000010300780c */ /* 0x040fe20003fc4270 */
[----:B------:R-:W-:Y:S01]  /*36a0*/  UMOV UR9, 0x40000040 ;  /* 0x4000004000097882 */ /* 0x000fe20000000000 */
[----:B------:R-:W-:Y:S01]  /*36b0*/  UMOV UR7, 0x40000040 ;  /* 0x4000004000077882 */ /* 0x000fe20000000000 */
[----:B------:R-:W-:Y:S01]  /*36c0*/  UMOV UR5, UR9 ;  /* 0x0000000900057c82 */ /* 0x000fe20008000000 */
[----:B------:R-:W-:Y:S01]  /*36d0*/  UMOV UR4, UR8 ;  /* 0x0000000800047c82 */ /* 0x000fe20008000000 */
[----:B------:R-:W-:Y:S01]  /*36e0*/  UIADD3 UR12, UR8, 0x2, URZ ;  /* 0x00000002080c7890 */ /* 0x000fe2000fffe03f */
[----:B------:R-:W-:Y:S01]  /*36f0*/  ISETP.GT.AND P5, PT, R3, 0x8, PT ;  /* 0x000000080300780c */ /* 0x000fe20003fa4270 */
[----:B------:R-:W-:-:S02]  /*3700*/  UIADD3 UR14, UR6, 0x2, URZ ;  /* 0x00000002060e7890 */ /* 0x000fc4000fffe03f */
[----:B------:R-:W-:Y:S01]  /*3710*/  HGMMA.64x64x16.F32 R24, gdesc[UR4], RZ, !UPT, gsb0 ;  /* 0x00e00000041879f0 */ /* 0x000fe2000c0008ff */
[----:B------:R-:W-:Y:S01]  /*3720*/  UMOV UR13, 0x40000040 ;  /* 0x40000040000d7882 */ /* 0x000fe20000000000 */
[----:B------:R-:W-:Y:S01]  /*3730*/  UMOV UR15, 0x40000040 ;  /* 0x40000040000f7882 */ /* 0x000fe20000000000 */
[----:B------:R-:W-:Y:S01]  /*3740*/  UIADD3 UR16, UR8, 0x4, URZ ;  /* 0x0000000408107890 */ /* 0x000fe2000fffe03f */
[C---:B------:R-:W-:Y:S01]  /*3750*/  ISETP.GT.AND P4, PT, R3.reuse, 0x9, PT ;  /* 0x000000090300780c */ /* 0x040fe20003f84270 */
[----:B------:R-:W-:Y:S01]  /*3760*/  UIADD3 UR18, UR6, 0x4, URZ ;  /* 0x0000000406127890 */ /* 0x000fe2000fffe03f */
[----:B------:R-:W-:Y:S01]  /*3770*/  ISETP.GT.AND P2, PT, R3, 0x10, PT ;  /* 0x000000100300780c */ /* 0x000fe20003f44270 */
[----:B------:R-:W-:Y:S01]  /*3780*/  UMOV UR17, 0x40000040 ;  /* 0x4000004000117882 */ /* 0x000fe20000000000 */
[----:B------:R-:W-:Y:S01]  /*3790*/  UMOV UR19, 0x40000040 ;  /* 0x4000004000137882 */ /* 0x000fe20000000000 */
[----:B------:R-:W-:Y:S02]  /*37a0*/  UIADD3 UR20, UR8, 0x6, URZ ;  /* 0x0000000608147890 */ /* 0x000fe4000fffe03f */
[----:B------:R-:W-:Y:S01]  /*37b0*/  UIADD3 UR22, UR6, 0x6, URZ ;  /* 0x0000000606167890 */ /* 0x000fe2000fffe03f */
[----:B------:R-:W-:Y:S01]  /*37c0*/  UMOV UR21, 0x40000040 ;  /* 0x4000004000157882 */ /* 0x000fe20000000000 */
[----:B------:R-:W-:Y:S01]  /*37d0*/  UMOV UR23, 0x40000040 ;  /* 0x4000004000177882 */ /* 0x000fe20000000000 */
[----:B------:R-:W-:Y:S01]  /*37e0*/  ULDC UR4, c[0x0][0x9d8] ;  /* 0x0002760000047ab9 */ /* 0x000fe20000000800 */
[----:B------:R-:W-:Y:S01]  /*37f0*/  ULDC UR5, c[0x0][0x988] ;  /* 0x0002620000057ab9 */ /* 0x000fe20000000800 */
[----:B------:R-:W-:-:S02]  /*3800*/  WARPGROUP.DEPBAR.LE gsb0, 0x0 ;  /* 0x00008000000079c5 */ /* 0x000fc40000010000 */
[----:B------:R-:W-:-:S06]  /*3810*/  WARPGROUP.ARRIVE ;  /* 0x00000000000079c5 */ /* 0x000fcc0000000000 */
[----:B------:R-:W-:Y:S03]  /*3820*/  HGMMA.64x64x16.F32 R24, gdesc[UR12], R24, gsb0 ;  /* 0x00e000000c1879f0 */ /* 0x000fe60008000818 */
[----:B------:R-:W-:Y:S02]  /*3830*/  WARPGROUP.DEPBAR.LE gsb0, 0x0 ;  /* 0x00008000000079c5 */ /* 0x000fe40000010000 */
[----:B------:R-:W-:-:S06]  /*3840*/  WARPGROUP.ARRIVE ;  /* 0x00000000000079c5 */ /* 0x000fcc0000000000 */
[----:B------:R-:W-:Y:S03]  /*3850*/  HGMMA.64x64x16.F32 R24, gdesc[UR16], R24, gsb0 ;  /* 0x00e00000101879f0 */ /* 0x000fe60008000818 */
[----:B------:R-:W-:Y:S02]  /*3860*/  WARPGROUP.DEPBAR.LE gsb0, 0x0 ;  /* 0x00008000000079c5 */ /* 0x000fe40000010000 */
[----:B------:R-:W-:-:S06]  /*3870*/  WARPGROUP.ARRIVE ;  /* 0x00000000000079c5 */ /* 0x000fcc0000000000 */
[----:B------:R-:W-:Y:S03]  /*3880*/  HGMMA.64x64x16.F32 R24, gdesc[UR20], R24, gsb0 ;  /* 0x00e00000141879f0 */ /* 0x000fe60008000818 */
[----:B------:R-:W-:Y:S02]  /*3890*/  WARPGROUP.DEPBAR.LE gsb0, 0x0 ;  /* 0x00008000000079c5 */ /* 0x000fe40000010000 */
[----:B------:R-:W-:Y:S01]  /*38a0*/  FMUL.FTZ R24, R24, UR4 ;  /* 0x0000000418187c20 */ /* 0x000fe20008410000 */
[----:B------:R-:W-:Y:S01]  /*38b0*/  FMUL.FTZ R25, R25, UR4 ;  /* 0x0000000419197c20 */ /* 0x000fe20008410000 */
[----:B------:R-:W-:Y:S01]  /*38c0*/  FMUL.FTZ R28, R28, UR4 ;  /* 0x000000041c1c7c20 */ /* 0x000fe20008410000 */
[----:B------:R-:W-:Y:S01]  /*38d0*/  FMUL.FTZ R29, R29, UR4 ;  /* 0x000000041d1d7c20 */ /* 0x000fe20008410000 */
[----:B------:R-:W-:Y:S01]  /*38e0*/  FMUL.FTZ R26, R26, UR4 ;  /* 0x000000041a1a7c20 */ /* 0x000fe20008410000 */
[----:B------:R-:W-:Y:S01]  /*38f0*/  FMUL.FTZ R32, R32, UR4 ;  /* 0x0000000420207c20 */ /* 0x000fe20008410000 */
[----:B------:R-:W2:Y:S01]  /*3900*/  MUFU.TANH R24, R24 ;  /* 0x0000001800187308 */ /* 0x000ea20000002400 */
[----:B------:R-:W-:Y:S01]  /*3910*/  FMUL.FTZ R27, R27, UR4 ;  /* 0x000000041b1b7c20 */ /* 0x000fe20008410000 */
[----:B------:R-:W-:Y:S01]  /*3920*/  FMUL.FTZ R33, R33, UR4 ;  /* 0x0000000421217c20 */ /* 0x000fe20008410000 */
[----:B------:R-:W-:Y:S01]  /*3930*/  FMUL.FTZ R30, R30, UR4 ;  /* 0x000000041e1e7c20 */ /* 0x000fe20008410000 */
[----:B------:R-:W-:Y:S01]  /*3940*/  FMUL.FTZ R36, R36, UR4 ;  /* 0x0000000424247c20 */ /* 0x000fe20008410000 */
[----:B------:R-:W-:Y:S01]  /*3950*/  FMUL.FTZ R31, R31, UR4 ;  /* 0x000000041f1f7c20 */ /* 0x000fe20008410000 */
[----:B------:R-:W-:Y:S01]  /*3960*/  FMUL.FTZ R37, R37, UR4 ;  /* 0x0000000425257c20 */ /* 0x000fe20008410000 */
[----:B------:R-:W-:Y:S01]  /*3970*/  FMUL.FTZ R35, R35, UR4 ;  /* 0x0000000423237c20 */ /* 0x000fe20008410000 */
[----:B------:R-:W3:Y:S01]  /*3980*/  MUFU.TANH R25, R25 ;  /* 0x0000001900197308 */ /* 0x000ee20000002400 */
[----:B------:R-:W-:Y:S01]  /*3990*/  FMUL.FTZ R40, R40, UR4 ;  /* 0x0000000428287c20 */ /* 0x000fe20008410000 */
[----:B------:R-:W-:Y:S01]  /*39a0*/  FMUL.FTZ R34, R34, UR4 ;  /* 0x0000000422227c20 */ /* 0x000fe20008410000 */
[----:B------:R-:W-:Y:S01]  /*39b0*/  FMUL.FTZ R41, R41, UR4 ;  /* 0x0000000429297c20 */ /* 0x000fe20008410000 */
[----:B------:R-:W-:Y:S01]  /*39c0*/  FMUL.FTZ R38, R38, UR4 ;  /* 0x0000000426267c20 */ /* 0x000fe20008410000 */
[----:B------:R-:W-:Y:S01]  /*39d0*/  FMUL.FTZ R44, R44, UR4 ;  /* 0x000000042c2c7c20 */ /* 0x000fe20008410000 */
[----:B------:R-:W-:Y:S01]  /*39e0*/  FMUL.FTZ R39, R39, UR4 ;  /* 0x0000000427277c20 */ /* 0x000fe20008410000 */
[----:B------:R-:W-:Y:S01]  /*39f0*/  FMUL.FTZ R45, R45, UR4 ;  /* 0x000000042d2d7c20 */ /* 0x000fe20008410000 */
[----:B------:R-:W4:Y:S01]  /*3a00*/  MUFU.TANH R28, R28 ;  /* 0x0000001c001c7308 */ /* 0x000f220000002400 */
[----:B--2---:R-:W-:Y:S01]  /*3a10*/  FSEL R24, R24, -INF , P3 ;  /* 0xff80000018187808 */ /* 0x004fe20001800000 */
[----:B------:R-:W-:Y:S01]  /*3a20*/  FMUL.FTZ R42, R42, UR4 ;  /* 0x000000042a2a7c20 */ /* 0x000fe20008410000 */
[----:B------:R-:W-:Y:S01]  /*3a30*/  FMUL.FTZ R48, R48, UR4 ;  /* 0x0000000430307c20 */ /* 0x000fe20008410000 */
[----:B------:R-:W-:Y:S01]  /*3a40*/  FMUL.FTZ R43, R43, UR4 ;  /* 0x000000042b2b7c20 */ /* 0x000fe20008410000 */
[----:B------:R-:W-:Y:S01]  /*3a50*/  FMUL.FTZ R49, R49, UR4 ;  /* 0x0000000431317c20 */ /* 0x000fe20008410000 */
[----:B------:R-:W-:Y:S01]  /*3a60*/  FMUL.FTZ R46, R46, UR4 ;  /* 0x000000042e2e7c20 */ /* 0x000fe20008410000 */
[----:B------:R-:W-:Y:S01]  /*3a70*/  FMUL.FTZ R52, R52, UR4 ;  /* 0x0000000434347c20 */ /* 0x000fe20008410000 */
[----:B------:R-:W2:Y:S01]  /*3a80*/  MUFU.TANH R29, R29 ;  /* 0x0000001d001d7308 */ /* 0x000ea20000002400 */
[----:B---3--:R-:W-:Y:S01]  /*3a90*/  FSEL R25, R25, -INF , P6 ;  /* 0xff80000019197808 */ /* 0x008fe20003000000 */
[----:B------:R-:W-:Y:S01]  /*3aa0*/  FMUL.FTZ R53, R53, UR4 ;  /* 0x0000000435357c20 */ /* 0x000fe20008410000 */
[----:B------:R-:W-:Y:S01]  /*3ab0*/  FMUL.FTZ R47, R47, UR4 ;  /* 0x000000042f2f7c20 */ /* 0x000fe20008410000 */
[----:B------:R-:W-:Y:S01]  /*3ac0*/  FMUL.FTZ R50, R50, UR4 ;  /* 0x0000000432327c20 */ /* 0x000fe20008410000 */
[----:B------:R-:W-:Y:S01]  /*3ad0*/  FMNMX.FTZ R5, R24, R25, !PT ;  /* 0x0000001918057209 */ /* 0x000fe20007810000 */
[----:B------:R-:W-:Y:S01]  /*3ae0*/  FMUL.FTZ R51, R51, UR4 ;  /* 0x0000000433337c20 */ /* 0x000fe20008410000 */
[----:B------:R-:W-:Y:S01]  /*3af0*/  FMUL.FTZ R54, R54, UR4 ;  /* 0x0000000436367c20 */ /* 0x000fe20008410000 */
[----:B------:R-:W3:Y:S01]  /*3b00*/  MUFU.TANH R26, R26 ;  /* 0x0000001a001a7308 */ /* 0x000ee20000002400 */
[----:B----4-:R-:W-:Y:S01]  /*3b10*/  FSEL R28, R28, -INF , P5 ;  /* 0xff8000001c1c7808 */ /* 0x010fe20002800000 */
[----:B------:R-:W-:-:S03]  /*3b20*/  FMUL.FTZ R55, R55, UR4 ;  /* 0x0000000437377c20 */ /* 0x000fc60008410000 */
[----:B------:R-:W-:-:S03]  /*3b30*/  FMNMX.FTZ R5, R28, R5, !PT ;  /* 0x000000051c057209 */ /* 0x000fc60007810000 */
[----:B------:R-:W4:Y:S01]  /*3b40*/  MUFU.TANH R32, R32 ;  /* 0x0000002000207308 */ /* 0x000f220000002400 */
[----:B--2---:R-:W-:-:S04]  /*3b50*/  FSEL R10, R29, -INF , P4 ;  /* 0xff8000001d0a7808 */ /* 0x004fc80002000000 */
[----:B------:R-:W-:-:S03]  /*3b60*/  FMNMX.FTZ R5, R10, R5, !PT ;  /* 0x000000050a057209 */ /* 0x000fc60007810000 */
[----:B------:R-:W2:Y:S01]  /*3b70*/  MUFU.TANH R27, R27 ;  /* 0x0000001b001b7308 */ /* 0x000ea20000002400 */
[----:B---3--:R-:W-:Y:S02]  /*3b80*/  FSEL R26, R26, -INF , P3 ;  /* 0xff8000001a1a7808 */ /* 0x008fe40001800000 */
[----:B------:R-:W-:-:S05]  /*3b90*/  ISETP.GT.AND P3, PT, R3, 0x11, PT ;  /* 0x000000110300780c */ /* 0x000fca0003f64270 */
[----:B------:R-:W3:Y:S01]  /*3ba0*/  MUFU.TANH R33, R33 ;  /* 0x0000002100217308 */ /* 0x000ee20000002400 */
[----:B----4-:R-:W-:-:S04]  /*3bb0*/  FSEL R32, R32, -INF , P2 ;  /* 0xff80000020207808 */ /* 0x010fc80001000000 */
[----:B------:R-:W-:-:S03]  /*3bc0*/  FMNMX.FTZ R5, R32, R5, !PT ;  /* 0x0000000520057209 */ /* 0x000fc60007810000 */
[----:B------:R-:W4:Y:S01]  /*3bd0*/  MUFU.TANH R30, R30 ;  /* 0x0000001e001e7308 */ /* 0x000f220000002400 */
[----:B--2---:R-:W-:Y:S02]  /*3be0*/  FSEL R27, R27, -INF , P6 ;  /* 0xff8000001b1b7808 */ /* 0x004fe40003000000 */
[----:B------:R-:W-:-:S05]  /*3bf0*/  ISETP.GT.AND P6, PT, R3, 0x18, PT ;  /* 0x000000180300780c */ /* 0x000fca0003fc4270 */
[----:B------:R-:W2:Y:S01]  /*3c00*/  MUFU.TANH R36, R36 ;  /* 0x0000002400247308 */ /* 0x000ea20000002400 */
[----:B---3--:R-:W-:-:S04]  /*3c10*/  FSEL R14, R33, -INF , P3 ;  /* 0xff800000210e7808 */ /* 0x008fc80001800000 */
[----:B------:R-:W-:-:S03]  /*3c20*/  FMNMX.FTZ R5, R14, R5, !PT ;  /* 0x000000050e057209 */ /* 0x000fc60007810000 */
[----:B------:R-:W1:Y:S01]  /*3c30*/  MUFU.TANH R31, R31 ;  /* 0x0000001f001f7308 */ /* 0x000e620000002400 */
[----:B----4-:R-:W-:Y:S02]  /*3c40*/  FSEL R30, R30, -INF , P5 ;  /* 0xff8000001e1e7808 */ /* 0x010fe40002800000 */
[----:B------:R-:W-:-:S05]  /*3c50*/  ISETP.GT.AND P5, PT, R3, 0x19, PT ;  /* 0x000000190300780c */ /* 0x000fca0003fa4270 */
[----:B------:R-:W3:Y:S01]  /*3c60*/  MUFU.TANH R37, R37 ;  /* 0x0000002500257308 */ /* 0x000ee20000002400 */
[----:B--2---:R-:W-:-:S04]  /*3c70*/  FSEL R36, R36, -INF , P6 ;  /* 0xff80000024247808 */ /* 0x004fc80003000000 */
[----:B------:R-:W-:-:S03]  /*3c80*/  FMNMX.FTZ R5, R36, R5, !PT ;  /* 0x0000000524057209 */ /* 0x000fc60007810000 */
[----:B------:R-:W2:Y:S01]  /*3c90*/  MUFU.TANH R35, R35 ;  /* 0x0000002300237308 */ /* 0x000ea20000002400 */
[----:B-1----:R-:W-:Y:S02]  /*3ca0*/  FSEL R8, R31, -INF , P4 ;  /* 0xff8000001f087808 */ /* 0x002fe40002000000 */
[----:B------:R-:W-:-:S05]  /*3cb0*/  ISETP.GT.AND P4, PT, R3, 0x20, PT ;  /* 0x000000200300780c */ /* 0x000fca0003f84270 */
[----:B------:R-:W1:Y:S01]  /*3cc0*/  MUFU.TANH R40, R40 ;  /* 0x0000002800287308 */ /* 0x000e620000002400 */
[----:B---3--:R-:W-:-:S04]  /*3cd0*/  FSEL R22, R37, -INF , P5 ;  /* 0xff80000025167808 */ /* 0x008fc80002800000 */
[----:B------:R-:W-:-:S03]  /*3ce0*/  FMNMX.FTZ R5, R22, R5, !PT ;  /* 0x0000000516057209 */ /* 0x000fc60007810000 */
[----:B------:R-:W3:Y:S01]  /*3cf0*/  MUFU.TANH R34, R34 ;  /* 0x0000002200227308 */ /* 0x000ee20000002400 */
[----:B--2---:R-:W-:Y:S02]  /*3d00*/  FSEL R12, R35, -INF , P3 ;  /* 0xff800000230c7808 */ /* 0x004fe40001800000 */
[----:B------:R-:W-:-:S05]  /*3d10*/  ISETP.GT.AND P3, PT, R3, 0x21, PT ;  /* 0x000000210300780c */ /* 0x000fca0003f64270 */
[----:B------:R-:W2:Y:S01]  /*3d20*/  MUFU.TANH R41, R41 ;  /* 0x0000002900297308 */ /* 0x000ea20000002400 */
[----:B-1----:R-:W-:-:S04]  /*3d30*/  FSEL R40, R40, -INF , P4 ;  /* 0xff80000028287808 */ /* 0x002fc80002000000 */
[----:B------:R-:W-:-:S03]  /*3d40*/  FMNMX.FTZ R5, R40, R5, !PT ;  /* 0x0000000528057209 */ /* 0x000fc60007810000 */
[----:B------:R-:W1:Y:S01]  /*3d50*/  MUFU.TANH R38, R38 ;  /* 0x0000002600267308 */ /* 0x000e620000002400 */
[----:B---3--:R-:W-:Y:S02]  /*3d60*/  FSEL R34, R34, -INF , P2 ;  /* 0xff80000022227808 */ /* 0x008fe40001000000 */
        /* <DEDUP_REMOVED lines=30> */
[----:B------:R-:W-:Y:S02]  /*3f50*/  ISETP.GT.AND P2, PT, R3, 0x39, PT ;  /* 0x000000390300780c */ /* 0x000fe40003f44270 */
[----:B------:R-:W-:-:S03]  /*3f60*/  FMNMX.FTZ R3, R26, R27, !PT ;  /* 0x0000001b1a037209 */ /* 0x000fc60007810000 */
[----:B------:R-:W2:Y:S01]  /*3f70*/  MUFU.TANH R47, R47 ;  /* 0x0000002f002f7308 */ /* 0x000ea20000002400 */
[----:B-1----:R-:W-:Y:S02]  /*3f80*/  FSEL R52, R52, -INF , P3 ;  /* 0xff80000034347808 */ /* 0x002fe40001800000 */
[----:B------:R-:W-:Y:S02]  /*3f90*/  FMNMX.FTZ R3, R30, R3, !PT ;  /* 0x000000031e037209 */ /* 0x000fe40007810000 */
[----:B------:R-:W-:Y:S02]  /*3fa0*/  FMNMX.FTZ R5, R52, R5, !PT ;  /* 0x0000000534057209 */ /* 0x000fe40007810000 */
[----:B------:R-:W-:Y:S01]  /*3fb0*/  FMNMX.FTZ R3, R8, R3, !PT ;  /* 0x0000000308037209 */ /* 0x000fe20007810000 */
[----:B------:R-:W1:Y:S01]  /*3fc0*/  MUFU.TANH R50, R50 ;  /* 0x0000003200327308 */ /* 0x000e620000002400 */
[----:B---3--:R-:W-:Y:S02]  /*3fd0*/  FSEL R68, R53, -INF , P2 ;  /* 0xff80000035447808 */ /* 0x008fe40001000000 */
[----:B------:R-:W-:-:S02]  /*3fe0*/  FMNMX.FTZ R3, R34, R3, !PT ;  /* 0x0000000322037209 */ /* 0x000fc40007810000 */
[----:B------:R-:W-:Y:S02]  /*3ff0*/  FMNMX.FTZ R5, R68, R5, !PT ;  /* 0x0000000544057209 */ /* 0x000fe40007810000 */
[----:B------:R-:W-:Y:S01]  /*4000*/  FMNMX.FTZ R3, R12, R3, !PT ;  /* 0x000000030c037209 */ /* 0x000fe20007810000 */
[----:B------:R-:W-:Y:S01]  /*4010*/  MUFU.TANH R51, R51 ;  /* 0x0000003300337308 */ /* 0x000fe20000002400 */
[----:B--2---:R-:W-:Y:S01]  /*4020*/  FSEL R48, R47, -INF , P6 ;  /* 0xff8000002f307808 */ /* 0x004fe20003000000 */
[----:B------:R-:W2:Y:S01]  /*4030*/  SHFL.BFLY PT, R0, R5, 0x2, 0x1f ;  /* 0x0c401f0005007f89 */ /* 0x000ea200000e0000 */
[----:B------:R-:W-:-:S04]  /*4040*/  FMNMX.FTZ R3, R38, R3, !PT ;  /* 0x0000000326037209 */ /* 0x000fc80007810000 */
[----:B------:R-:W-:Y:S01]  /*4050*/  FMNMX.FTZ R3, R20, R3, !PT ;  /* 0x0000000314037209 */ /* 0x000fe20007810000 */
[----:B------:R-:W3:Y:S01]  /*4060*/  MUFU.TANH R54, R54 ;  /* 0x0000003600367308 */ /* 0x000ee20000002400 */
[----:B-1----:R-:W-:Y:S02]  /*4070*/  FSEL R50, R50, -INF , P5 ;  /* 0xff80000032327808 */ /* 0x002fe40002800000 */
[----:B------:R-:W-:-:S04]  /*4080*/  FMNMX.FTZ R3, R42, R3, !PT ;  /* 0x000000032a037209 */ /* 0x000fc80007810000 */
[----:B------:R-:W-:Y:S01]  /*4090*/  FMNMX.FTZ R3, R44, R3, !PT ;  /* 0x000000032c037209 */ /* 0x000fe20007810000 */
[----:B------:R-:W1:Y:S03]  /*40a0*/  MUFU.TANH R55, R55 ;  /* 0x0000003700377308 */ /* 0x000e660000002400 */
[----:B------:R-:W-:-:S04]  /*40b0*/  FMNMX.FTZ R3, R46, R3, !PT ;  /* 0x000000032e037209 */ /* 0x000fc80007810000 */
[----:B------:R-:W-:Y:S02]  /*40c0*/  FMNMX.FTZ R3, R48, R3, !PT ;  /* 0x0000000330037209 */ /* 0x000fe40007810000 */
[----:B---3--:R-:W-:Y:S02]  /*40d0*/  FSEL R54, R54, -INF , P3 ;  /* 0xff80000036367808 */ /* 0x008fe40001800000 */
[----:B--2---:R-:W-:Y:S01]  /*40e0*/  FMNMX.FTZ R0, R5, R0, !PT ;  /* 0x0000000005007209 */ /* 0x004fe20007810000 */
[----:B------:R-:W-:Y:S01]  /*40f0*/  IMAD.U32 R5, RZ, RZ, UR5 ;  /* 0x00000005ff057e24 */ /* 0x000fe2000f8e00ff */
[----:B------:R-:W-:-:S03]  /*4100*/  FMNMX.FTZ R3, R50, R3, !PT ;  /* 0x0000000332037209 */ /* 0x000fc60007810000 */
[----:B------:R-:W2:Y:S01]  /*4110*/  SHFL.BFLY PT, R7, R0, 0x1, 0x1f ;  /* 0x0c201f0000077f89 */ /* 0x000ea200000e0000 */
[----:B-1----:R-:W-:Y:S02]  /*4120*/  FSEL R66, R55, -INF , P2 ;  /* 0xff80000037427808 */ /* 0x002fe40001000000 */
[----:B--2---:R-:W-:-:S04]  /*4130*/  FMNMX.FTZ R0, R0, R7, !PT ;  /* 0x0000000700007209 */ /* 0x004fc80007810000 */
[C---:B------:R-:W-:Y:S01]  /*4140*/  FSETP.NEU.FTZ.AND P6, PT, R0.reuse, -INF , PT ;  /* 0xff8000000000780b */ /* 0x040fe20003fdd000 */
[----:B------:R-:W-:-:S05]  /*4150*/  FMUL.FTZ R7, R0, R5 ;  /* 0x0000000500077220 */ /* 0x000fca0000410000 */
[----:B------:R-:W-:-:S05]  /*4160*/  FSEL R7, R7, RZ, P6 ;  /* 0x000000ff07077208 */ /* 0x000fca0003000000 */
[-CC-:B------:R-:W-:Y:S01]  /*4170*/  FFMA.FTZ R9, R24, R5.reuse, -R7.reuse ;  /* 0x0000000518097223 */ /* 0x180fe20000010807 */
[----:B------:R-:W-:Y:S01]  /*4180*/  FSEL R24, R51, -INF , P4 ;  /* 0xff80000033187808 */ /* 0x000fe20002000000 */
[-CC-:B------:R-:W-:Y:S01]  /*4190*/  FFMA.FTZ R25, R25, R5.reuse, -R7.reuse ;  /* 0x0000000519197223 */ /* 0x180fe20000010807 */
[--C-:B------:R-:W-:Y:S01]  /*41a0*/  FFMA.FTZ R28, R28, R5, -R7.reuse ;  /* 0x000000051c1c7223 */ /* 0x100fe20000010807 */
[----:B------:R1:W-:Y:S01]  /*41b0*/  MUFU.EX2 R152, R9 ;  /* 0x0000000900987308 */ /* 0x0003e20000000800 */
[----:B------:R-:W-:Y:S01]  /*41c0*/  FMNMX.FTZ R3, R24, R3, !PT ;  /* 0x0000000318037209 */ /* 0x000fe20007810000 */
[-CC-:B------:R-:W-:Y:S01]  /*41d0*/  FFMA.FTZ R32, R32, R5.reuse, -R7.reuse ;  /* 0x0000000520207223 */ /* 0x180fe20000010807 */
[-CC-:B------:R-:W-:Y:S01]  /*41e0*/  FFMA.FTZ R14, R14, R5.reuse, -R7.reuse ;  /* 0x000000050e0e7223 */ /* 0x180fe20000010807 */
[--C-:B------:R-:W-:Y:S01]  /*41f0*/  FFMA.FTZ R36, R36, R5, -R7.reuse ;  /* 0x0000000524247223 */ /* 0x100fe20000010807 */
[----:B------:R-:W-:Y:S01]  /*4200*/  FMNMX.FTZ R3, R54, R3, !PT ;  /* 0x0000000336037209 */ /* 0x000fe20007810000 */
[-CC-:B------:R-:W-:Y:S01]  /*4210*/  FFMA.FTZ R22, R22, R5.reuse, -R7.reuse ;  /* 0x0000000516167223 */ /* 0x180fe20000010807 */
[-CC-:B------:R-:W-:Y:S01]  /*4220*/  FFMA.FTZ R40, R40, R5.reuse, -R7.reuse ;  /* 0x0000000528287223 */ /* 0x180fe20000010807 */
[--C-:B------:R-:W-:Y:S01]  /*4230*/  FFMA.FTZ R56, R56, R5, -R7.reuse ;  /* 0x0000000538387223 */ /* 0x100fe20000010807 */
[----:B------:R-:W-:Y:S01]  /*4240*/  FMNMX.FTZ R3, R66, R3, !PT ;  /* 0x0000000342037209 */ /* 0x000fe20007810000 */
[-CC-:B-1----:R-:W-:Y:S01]  /*4250*/  FFMA.FTZ R9, R10, R5.reuse, -R7.reuse ;  /* 0x000000050a097223 */ /* 0x182fe20000010807 */
[-CC-:B------:R-:W-:Y:S01]  /*4260*/  FFMA.FTZ R58, R58, R5.reuse, -R7.reuse ;  /* 0x000000053a3a7223 */ /* 0x180fe20000010807 */
[-CC-:B------:R-:W-:Y:S01]  /*4270*/  FFMA.FTZ R60, R60, R5.reuse, -R7.reuse ;  /* 0x000000053c3c7223 */ /* 0x180fe20000010807 */
[-CC-:B------:R-:W-:Y:S01]  /*4280*/  FFMA.FTZ R62, R62, R5.reuse, -R7.reuse ;  /* 0x000000053e3e7223 */ /* 0x180fe20000010807 */
[----:B------:R-:W1:Y:S01]  /*4290*/  SHFL.BFLY PT, R10, R3, 0x2, 0x1f ;  /* 0x0c401f00030a7f89 */ /* 0x000e6200000e0000 */
[----:B------:R-:W-:Y:S01]  /*42a0*/  MUFU.EX2 R11, R9 ;  /* 0x00000009000b7308 */ /* 0x000fe20000000800 */
[-CC-:B------:R-:W-:Y:S01]  /*42b0*/  FFMA.FTZ R64, R64, R5.reuse, -R7.reuse ;  /* 0x0000000540407223 */ /* 0x180fe20000010807 */
[-CC-:B------:R-:W-:Y:S01]  /*42c0*/  FFMA.FTZ R52, R52, R5.reuse, -R7.reuse ;  /* 0x0000000534347223 */ /* 0x180fe20000010807 */
[----:B------:R-:W-:Y:S01]  /*42d0*/  FFMA.FTZ R68, R68, R5, -R7 ;  /* 0x0000000544447223 */ /* 0x000fe20000010807 */
[----:B------:R-:W-:-:S04]  /*42e0*/  LEA.HI R7, R19, R18, RZ, 0x4 ;  /* 0x0000001213077211 */ /* 0x000fc800078f20ff */
[----:B------:R-:W-:Y:S08]  /*42f0*/  MUFU.EX2 R25, R25 ;  /* 0x0000001900197308 */ /* 0x000ff00000000800 */
[----:B------:R-:W2:Y:S01]  /*4300*/  MUFU.EX2 R28, R28 ;  /* 0x0000001c001c7308 */ /* 0x000ea20000000800 */
[----:B-1----:R-:W-:-:S07]  /*4310*/  FMNMX.FTZ R10, R3, R10, !PT ;  /* 0x0000000a030a7209 */ /* 0x002fce0007810000 */
[----:B------:R-:W-:Y:S01]  /*4320*/  MUFU.EX2 R32, R32 ;  /* 0x0000002000207308 */ /* 0x000fe20000000800 */
[----:B------:R-:W1:Y:S07]  /*4330*/  SHFL.BFLY PT, R3, R10, 0x1, 0x1f ;  /* 0x0c201f000a037f89 */ /* 0x000e6e00000e0000 */
[----:B------:R3:W4:Y:S01]  /*4340*/  MUFU.EX2 R15, R14 ;  /* 0x0000000e000f7308 */ /* 0x0007220000000800 */
[----:B--2---:R-:W-:-:S07]  /*4350*/  F2FP.F16.F32.PACK_AB R154, R11, R28 ;  /* 0x0000001c0b9a723e */ /* 0x004fce00000000ff */
[----:B------:R-:W-:Y:S01]  /*4360*/  MUFU.EX2 R36, R36 ;  /* 0x0000002400247308 */ /* 0x000fe20000000800 */
[----:B---3--:R-:W-:-:S07]  /*4370*/  IMAD.U32 R14, RZ, RZ, UR36 ;  /* 0x00000024ff0e7e24 */ /* 0x008fce000f8e00ff */
[----:B------:R-:W-:Y:S01]  /*4380*/  MUFU.EX2 R21, R22 ;  /* 0x0000001600157308 */ /* 0x000fe20000000800 */
[----:B----4-:R-:W-:Y:S02]  /*4390*/  F2FP.F16.F32.PACK_AB R156, R15, R32 ;  /* 0x000000200f9c723e */ /* 0x010fe400000000ff */
[----:B-1----:R-:W-:-:S04]  /*43a0*/  FMNMX.FTZ R3, R10, R3, !PT ;  /* 0x000000030a037209 */ /* 0x002fc80007810000 */
[C---:B------:R-:W-:Y:S01]  /*43b0*/  FSETP.NEU.FTZ.AND P2, PT, R3.reuse, -INF , PT ;  /* 0xff8000000300780b */ /* 0x040fe20003f5d000 */
[-C--:B------:R-:W-:Y:S01]  /*43c0*/  FMUL.FTZ R9, R3, R5.reuse ;  /* 0x0000000503097220 */ /* 0x080fe20000410000 */
[----:B------:R-:W-:Y:S04]  /*43d0*/  MUFU.EX2 R40, R40 ;  /* 0x0000002800287308 */ /* 0x000fe80000000800 */
[----:B------:R-:W-:Y:S02]  /*43e0*/  FSEL R35, R9, RZ, P2 ;  /* 0x000000ff09237208 */ /* 0x000fe40001000000 */
[----:B------:R-:W-:Y:S02]  /*43f0*/  LOP3.LUT R9, R7, 0xfffffff0, RZ, 0xc0, !PT ;  /* 0xfffffff007097812 */ /* 0x000fe400078ec0ff */
[----:B------:R-:W1:Y:S01]  /*4400*/  MUFU.EX2 R23, R56 ;  /* 0x0000003800177308 */ /* 0x000e620000000800 */
[-CC-:B------:R-:W-:Y:S01]  /*4410*/  FFMA.FTZ R10, R8, R5.reuse, -R35.reuse ;  /* 0x00000005080a7223 */ /* 0x180fe20000010823 */
[----:B------:R-:W-:Y:S01]  /*4420*/  FFMA.FTZ R12, R12, R5, -R35 ;  /* 0x000000050c0c7223 */ /* 0x000fe20000010823 */
[----:B------:R-:W-:-:S02]  /*4430*/  IMAD.IADD R9, R18, 0x1, -R9 ;  /* 0x0000000112097824 */ /* 0x000fc400078e0a09 */
[-CC-:B------:R-:W-:Y:S01]  /*4440*/  FFMA.FTZ R26, R26, R5.reuse, -R35.reuse ;  /* 0x000000051a1a7223 */ /* 0x180fe20000010823 */
[-CC-:B------:R-:W-:Y:S01]  /*4450*/  FFMA.FTZ R27, R27, R5.reuse, -R35.reuse ;  /* 0x000000051b1b7223 */ /* 0x180fe20000010823 */
[-CC-:B------:R-:W-:Y:S01]  /*4460*/  FFMA.FTZ R30, R30, R5.reuse, -R35.reuse ;  /* 0x000000051e1e7223 */ /* 0x180fe20000010823 */
[-C--:B------:R-:W-:Y:S01]  /*4470*/  FFMA.FTZ R34, R34, R5.reuse, -R35 ;  /* 0x0000000522227223 */ /* 0x080fe20000010823 */
[----:B------:R-:W-:Y:S01]  /*4480*/  SHF.R.S32.HI R8, RZ, 0x1f, R9 ;  /* 0x0000001fff087819 */ /* 0x000fe20000011409 */
[----:B------:R2:W-:Y:S01]  /*4490*/  MUFU.EX2 R155, R10 ;  /* 0x0000000a009b7308 */ /* 0x0005e20000000800 */
[-CC-:B------:R-:W-:Y:S01]  /*44a0*/  FFMA.FTZ R38, R38, R5.reuse, -R35.reuse ;  /* 0x0000000526267223 */ /* 0x180fe20000010823 */
[----:B------:R-:W-:Y:S01]  /*44b0*/  LEA.HI R18, R19, R18, RZ, 0x5 ;  /* 0x0000001213127211 */ /* 0x000fe200078f28ff */
[--C-:B------:R-:W-:Y:S01]  /*44c0*/  FFMA.FTZ R20, R20, R5, -R35.reuse ;  /* 0x0000000514147223 */ /* 0x100fe20000010823 */
[----:B------:R-:W-:Y:S01]  /*44d0*/  LEA.HI R8, R8, R9, RZ, 0x3 ;  /* 0x0000000908087211 */ /* 0x000fe200078f18ff */
[-CC-:B------:R-:W-:Y:S01]  /*44e0*/  FFMA.FTZ R42, R42, R5.reuse, -R35.reuse ;  /* 0x000000052a2a7223 */ /* 0x180fe20000010823 */
[----:B------:R-:W-:Y:S01]  /*44f0*/  FFMA.FTZ R44, R44, R5, -R35 ;  /* 0x000000052c2c7223 */ /* 0x000fe20000010823 */
[----:B------:R-:W-:Y:S01]  /*4500*/  IMAD.SHL.U32 R18, R18, 0x20, RZ ;  /* 0x0000002012127824 */ /* 0x000fe200078e00ff */
[----:B------:R3:W-:Y:S01]  /*4510*/  MUFU.EX2 R157, R12 ;  /* 0x0000000c009d7308 */ /* 0x0007e20000000800 */
[C---:B--2---:R-:W-:Y:S01]  /*4520*/  LOP3.LUT R10, R8.reuse, 0xfffffff8, RZ, 0xc0, !PT ;  /* 0xfffffff8080a7812 */ /* 0x044fe200078ec0ff */
[----:B------:R-:W-:-:S02]  /*4530*/  IMAD.SHL.U32 R8, R8, 0x40, RZ ;  /* 0x0000004008087824 */ /* 0x000fc400078e00ff */
[-CC-:B------:R-:W-:Y:S01]  /*4540*/  FFMA.FTZ R46, R46, R5.reuse, -R35.reuse ;  /* 0x000000052e2e7223 */ /* 0x180fe20000010823 */
[----:B------:R-:W-:Y:S01]  /*4550*/  LOP3.LUT R37, R18, 0x7ffffc00, RZ, 0xc0, !PT ;  /* 0x7ffffc0012257812 */ /* 0x000fe200078ec0ff */
[-C--:B------:R-:W-:Y:S01]  /*4560*/  FFMA.FTZ R48, R48, R5.reuse, -R35 ;  /* 0x0000000530307223 */ /* 0x080fe20000010823 */
[----:B------:R-:W-:Y:S01]  /*4570*/  IMAD.IADD R10, R9, 0x1, -R10 ;  /* 0x00000001090a7824 */ /* 0x000fe200078e0a0a */
[----:B------:R-:W-:Y:S01]  /*4580*/  SHF.R.S32.HI R9, RZ, 0x4, R7 ;  /* 0x00000004ff097819 */ /* 0x000fe20000011407 */
[----:B------:R-:W-:Y:S01]  /*4590*/  MUFU.EX2 R26, R26 ;  /* 0x0000001a001a7308 */ /* 0x000fe20000000800 */
[-C--:B------:R-:W-:Y:S01]  /*45a0*/  FFMA.FTZ R50, R50, R5.reuse, -R35 ;  /* 0x0000000532327223 */ /* 0x080fe20000010823 */
[----:B------:R-:W-:Y:S01]  /*45b0*/  IMAD.SHL.U32 R7, R10, 0x40, RZ ;  /* 0x000000400a077824 */ /* 0x000fe200078e00ff */
[----:B---3--:R-:W-:Y:S01]  /*45c0*/  SHF.L.U32 R12, R9, 0x3, RZ ;  /* 0x00000003090c7819 */ /* 0x008fe200000006ff */
[----:B------:R-:W-:Y:S01]  /*45d0*/  FADD.FTZ R9, R152, R25 ;  /* 0x0000001998097221 */ /* 0x000fe20000010000 */
[----:B------:R-:W-:Y:S01]  /*45e0*/  LOP3.LUT P2, RZ, R10, 0x4, RZ, 0xc0, !PT ;  /* 0x000000040aff7812 */ /* 0x000fe2000784c0ff */
[-C--:B------:R-:W-:Y:S01]  /*45f0*/  FFMA.FTZ R24, R24, R5.reuse, -R35 ;  /* 0x0000000518187223 */ /* 0x080fe20000010823 */
[----:B------:R-:W-:Y:S01]  /*4600*/  LOP3.LUT R7, R7, 0x1c0, RZ, 0xc0, !PT ;  /* 0x000001c007077812 */ /* 0x000fe200078ec0ff */
[----:B------:R-:W2:Y:S01]  /*4610*/  MUFU.EX2 R27, R27 ;  /* 0x0000001b001b7308 */ /* 0x000ea20000000800 */
[----:B------:R-:W-:Y:S01]  /*4620*/  LOP3.LUT P3, RZ, R10, 0x2, RZ, 0xc0, !PT ;  /* 0x000000020aff7812 */ /* 0x000fe2000786c0ff */
[----:B------:R-:W-:Y:S01]  /*4630*/  FADD.FTZ R10, R28, R9 ;  /* 0x000000091c0a7221 */ /* 0x000fe20000010000 */
[----:B------:R-:W-:Y:S01]  /*4640*/  LOP3.LUT R12, R7, 0x8, R12, 0xf8, !PT ;  /* 0x00000008070c7812 */ /* 0x000fe200078ef80c */
[----:B------:R-:W-:Y:S01]  /*4650*/  FFMA.FTZ R54, R54, R5, -R35 ;  /* 0x0000000536367223 */ /* 0x000fe20000010823 */
[----:B------:R-:W-:Y:S01]  /*4660*/  SHF.R.U32.HI R7, RZ, 0x3, R7 ;  /* 0x00000003ff077819 */ /* 0x000fe20000011607 */
[----:B------:R-:W-:Y:S01]  /*4670*/  FADD.FTZ R9, R11, R10 ;  /* 0x0000000a0b097221 */ /* 0x000fe20000010000 */
[----:B------:R-:W-:Y:S01]  /*4680*/  LOP3.LUT R10, R8, 0x7ffffe00, RZ, 0xc0, !PT ;  /* 0x7ffffe00080a7812 */ /* 0x000fe200078ec0ff */
[----:B------:R-:W3:Y:S01]  /*4690*/  MUFU.EX2 R30, R30 ;  /* 0x0000001e001e7308 */ /* 0x000ee20000000800 */
[----:B------:R-:W-:Y:S01]  /*46a0*/  LOP3.LUT R12, R12, R7, RZ, 0x3c, !PT ;  /* 0x000000070c0c7212 */ /* 0x000fe200078e3cff */
[----:B------:R-:W-:-:S02]  /*46b0*/  @!P1 VIADD R7, R14, 0x28c40 ;  /* 0x00028c400e079836 */ /* 0x000fc40000000000 */
[----:B------:R-:W-:Y:S01]  /*46c0*/  FADD.FTZ R8, R32, R9 ;  /* 0x0000000920087221 */ /* 0x000fe20000010000 */
[----:B-1----:R-:W-:Y:S01]  /*46d0*/  F2FP.F16.F32.PACK_AB R160, R23, R40 ;  /* 0x0000002817a0723e */ /* 0x002fe200000000ff */
[----:B------:R-:W-:Y:S01]  /*46e0*/  FFMA.FTZ R35, R66, R5, -R35 ;  /* 0x0000000542237223 */ /* 0x000fe20000010823 */
[----:B------:R-:W-:Y:S01]  /*46f0*/  IADD3 R12, R12, R10, R37 ;  /* 0x0000000a0c0c7210 */ /* 0x000fe20007ffe025 */
[----:B------:R-:W-:Y:S01]  /*4700*/  FADD.FTZ R9, R15, R8 ;  /* 0x000000080f097221 */ /* 0x000fe20000010000 */
[----:B------:R-:W1:Y:S01]  /*4710*/  MUFU.EX2 R34, R34 ;  /* 0x0000002200227308 */ /* 0x000e620000000800 */
[----:B------:R-:W-:Y:S02]  /*4720*/  @!P1 PRMT R7, RZ, 0x654, R7 ;  /* 0x00000654ff079816 */ /* 0x000fe40000000007 */
[----:B------:R-:W-:Y:S01]  /*4730*/  FADD.FTZ R10, R36, R9 ;  /* 0x00000009240a7221 */ /* 0x000fe20000010000 */
[----:B------:R-:W-:Y:S01]  /*4740*/  F2FP.F16.F32.PACK_AB R158, R21, R36 ;  /* 0x00000024159e723e */ /* 0x000fe200000000ff */
[----:B------:R4:W-:Y:S01]  /*4750*/  @!P1 SYNCS.ARRIVE.TRANS64.RED.A1T0 RZ, [R7+URZ], RZ ;  /* 0x000000ff07ff99a7 */ /* 0x0009e2000810043f */
[----:B------:R-:W-:Y:S01]  /*4760*/  F2FP.F16.F32.PACK_AB R152, R25, R152 ;  /* 0x000000981998723e */ /* 0x000fe200000000ff */
[----:B------:R-:W-:Y:S01]  /*4770*/  FADD.FTZ R9, R21, R10 ;  /* 0x0000000a15097221 */ /* 0x000fe20000010000 */
[----:B------:R-:W5:Y:S01]  /*4780*/  MUFU.EX2 R38, R38 ;  /* 0x0000002600267308 */ /* 0x000f620000000800 */
[----:B--2---:R-:W-:-:S02]  /*4790*/  F2FP.F16.F32.PACK_AB R153, R27, R26 ;  /* 0x0000001a1b99723e */ /* 0x004fc400000000ff */
[----:B------:R-:W-:Y:S01]  /*47a0*/  FADD.FTZ R10, R40, R9 ;  /* 0x00000009280a7221 */ /* 0x000fe20000010000 */
[----:B----4-:R-:W-:-:S03]  /*47b0*/  FADD.FTZ R7, R26, R27 ;  /* 0x0000001b1a077221 */ /* 0x010fc60000010000 */
[----:B------:R-:W-:Y:S01]  /*47c0*/  FADD.FTZ R15, R23, R10 ;  /* 0x0000000a170f7221 */ /* 0x000fe20000010000 */
[----:B------:R-:W2:Y:S01]  /*47d0*/  MUFU.EX2 R159, R20 ;  /* 0x00000014009f7308 */ /* 0x000ea20000000800 */
[----:B---3--:R-:W-:Y:S01]  /*47e0*/  FADD.FTZ R8, R30, R7 ;  /* 0x000000071e087221 */ /* 0x008fe20000010000 */
[----:B------:R-:W-:-:S03]  /*47f0*/  IMAD.MOV.U32 R23, RZ, RZ, 0x40 ;  /* 0x00000040ff177424 */ /* 0x000fc600078e00ff */
[C---:B------:R-:W-:Y:S01]  /*4800*/  FADD.FTZ R7, R155.reuse, R8 ;  /* 0x000000089b077221 */ /* 0x040fe20000010000 */
[----:B------:R-:W-:Y:S02]  /*4810*/  F2FP.F16.F32.PACK_AB R155, R155, R30 ;  /* 0x0000001e9b9b723e */ /* 0x000fe400000000ff */
[----:B------:R-:W3:Y:S01]  /*4820*/  MUFU.EX2 R42, R42 ;  /* 0x0000002a002a7308 */ /* 0x000ee20000000800 */
[----:B-1----:R-:W-:Y:S01]  /*4830*/  FADD.FTZ R8, R34, R7 ;  /* 0x0000000722087221 */ /* 0x002fe20000010000 */
[----:B------:R-:W-:-:S03]  /*4840*/  SEL R23, R23, 0xffffffc0, !P2 ;  /* 0xffffffc017177807 */ /* 0x000fc60005000000 */
[C---:B------:R-:W-:Y:S01]  /*4850*/  FADD.FTZ R7, R157.reuse, R8 ;  /* 0x000000089d077221 */ /* 0x040fe20000010000 */
[----:B------:R-:W-:Y:S02]  /*4860*/  F2FP.F16.F32.PACK_AB R157, R157, R34 ;  /* 0x000000229d9d723e */ /* 0x000fe400000000ff */
[----:B------:R-:W1:Y:S01]  /*4870*/  MUFU.EX2 R161, R44 ;  /* 0x0000002c00a17308 */ /* 0x000e620000000800 */
[----:B-----5:R-:W-:Y:S01]  /*4880*/  FADD.FTZ R8, R38, R7 ;  /* 0x0000000726087221 */ /* 0x020fe20000010000 */
[----:B------:R-:W-:Y:S01]  /*4890*/  LEA R7, R12, UR36, 0x1 ;  /* 0x000000240c077c11 */ /* 0x000fe2000f8e08ff */
[----:B------:R-:W-:Y:S02]  /*48a0*/  BAR.SYNC.DEFER_BLOCKING 0xf, 0x100 ;  /* 0x03c4000000007b1d */ /* 0x000fe40000010000 */
[----:B--2---:R-:W-:Y:S01]  /*48b0*/  FADD.FTZ R9, R159, R8 ;  /* 0x000000089f097221 */ /* 0x004fe20000010000 */
[C---:B------:R-:W-:Y:S01]  /*48c0*/  IADD3 R12, R7.reuse, 0x26800, RZ ;  /* 0x00026800070c7810 */ /* 0x040fe20007ffe0ff */
[----:B------:R-:W-:Y:S01]  /*48d0*/  VIADD R8, R7, 0x26820 ;  /* 0x0002682007087836 */ /* 0x000fe20000000000 */
[----:B------:R-:W-:Y:S01]  /*48e0*/  F2FP.F16.F32.PACK_AB R159, R159, R38 ;  /* 0x000000269f9f723e */ /* 0x000fe200000000ff */
[----:B------:R-:W2:Y:S01]  /*48f0*/  MUFU.EX2 R58, R58 ;  /* 0x0000003a003a7308 */ /* 0x000ea20000000800 */
[----:B---3--:R-:W-:Y:S01]  /*4900*/  FADD.FTZ R10, R42, R9 ;  /* 0x000000092a0a7221 */ /* 0x008fe20000010000 */
[----:B------:R-:W-:-:S02]  /*4910*/  @P3 VIADD R8, R12, 0xffffffe0 ;  /* 0xffffffe00c083836 */ /* 0x000fc40000000000 */
[----:B------:R-:W-:-:S04]  /*4920*/  IMAD.IADD R9, R12, 0x1, R23 ;  /* 0x000000010c097824 */ /* 0x000fc800078e0217 */
[----:B------:R-:W3:Y:S01]  /*4930*/  MUFU.EX2 R46, R46 ;  /* 0x0000002e002e7308 */ /* 0x000ee20000000800 */
[C---:B-1----:R-:W-:Y:S01]  /*4940*/  FADD.FTZ R21, R161.reuse, R10 ;  /* 0x0000000aa1157221 */ /* 0x042fe20000010000 */
[----:B------:R-:W-:Y:S01]  /*4950*/  F2FP.F16.F32.PACK_AB R161, R161, R42 ;  /* 0x0000002aa1a1723e */ /* 0x000fe200000000ff */
[----:B------:R-:W-:-:S05]  /*4960*/  IMAD.IADD R10, R23, 0x1, R8 ;  /* 0x00000001170a7824 */ /* 0x000fca00078e0208 */
[----:B------:R-:W1:Y:S01]  /*4970*/  MUFU.EX2 R29, R60 ;  /* 0x0000003c001d7308 */ /* 0x000e620000000800 */
[----:B--2---:R-:W-:Y:S01]  /*4980*/  FADD.FTZ R12, R58, R15 ;  /* 0x0000000f3a0c7221 */ /* 0x004fe20000010000 */
[----:B------:R2:W-:Y:S04]  /*4990*/  STSM.16.M88.4 [R7+0x26800], R152 ;  /* 0x0268009807007844 */ /* 0x0005e80000000200 */
[----:B------:R2:W-:Y:S02]  /*49a0*/  STSM.16.M88.4 [R8], R156 ;  /* 0x0000009c08007844 */ /* 0x0005e40000000200 */
[----:B------:R-:W4:Y:S01]  /*49b0*/  MUFU.EX2 R19, R48 ;  /* 0x0000003000137308 */ /* 0x000f220000000800 */
[----:B---3--:R-:W-:-:S07]  /*49c0*/  FADD.FTZ R18, R46, R21 ;  /* 0x000000152e127221 */ /* 0x008fce0000010000 */
[----:B------:R-:W-:Y:S01]  /*49d0*/  MUFU.EX2 R62, R62 ;  /* 0x0000003e003e7308 */ /* 0x000fe20000000800 */
[C---:B-1----:R-:W-:Y:S01]  /*49e0*/  F2FP.F16.F32.PACK_AB R162, R29.reuse, R58 ;  /* 0x0000003a1da2723e */ /* 0x042fe200000000ff */
[----:B------:R-:W-:-:S06]  /*49f0*/  FADD.FTZ R29, R29, R12 ;  /* 0x0000000c1d1d7221 */ /* 0x000fcc0000010000 */
[----:B------:R-:W1:Y:S01]  /*4a00*/  MUFU.EX2 R31, R64 ;  /* 0x00000040001f7308 */ /* 0x000e620000000800 */
[C---:B----4-:R-:W-:Y:S01]  /*4a10*/  F2FP.F16.F32.PACK_AB R163, R19.reuse, R46 ;  /* 0x0000002e13a3723e */ /* 0x050fe200000000ff */
[----:B------:R-:W-:-:S04]  /*4a20*/  FADD.FTZ R19, R19, R18 ;  /* 0x0000001213137221 */ /* 0x000fc80000010000 */
[----:B------:R2:W-:Y:S02]  /*4a30*/  STSM.16.M88.4 [R9], R160 ;  /* 0x000000a009007844 */ /* 0x0005e40000000200 */
[----:B------:R-:W-:Y:S08]  /*4a40*/  MUFU.EX2 R50, R50 ;  /* 0x0000003200327308 */ /* 0x000ff00000000800 */
[----:B------:R-:W3:Y:S01]  /*4a50*/  MUFU.EX2 R11, R24 ;  /* 0x00000018000b7308 */ /* 0x000ee20000000800 */
[----:B-1----:R-:W-:Y:S01]  /*4a60*/  F2FP.F16.F32.PACK_AB R164, R31, R62 ;  /* 0x0000003e1fa4723e */ /* 0x002fe200000000ff */
[----:B------:R-:W-:-:S04]  /*4a70*/  FADD.FTZ R62, R62, R29 ;  /* 0x0000001d3e3e7221 */ /* 0x000fc80000010000 */
[----:B------:R-:W-:Y:S02]  /*4a80*/  FADD.FTZ R31, R31, R62 ;  /* 0x0000003e1f1f7221 */ /* 0x000fe40000010000 */
[----:B------:R-:W1:Y:S08]  /*4a90*/  MUFU.EX2 R52, R52 ;  /* 0x0000003400347308 */ /* 0x000e700000000800 */
[----:B------:R-:W4:Y:S01]  /*4aa0*/  MUFU.EX2 R33, R68 ;  /* 0x0000004400217308 */ /* 0x000f220000000800 */
[----:B---3--:R-:W-:Y:S01]  /*4ab0*/  F2FP.F16.F32.PACK_AB R165, R11, R50 ;  /* 0x000000320ba5723e */ /* 0x008fe200000000ff */
[----:B------:R-:W-:-:S04]  /*4ac0*/  FADD.FTZ R50, R50, R19 ;  /* 0x0000001332327221 */ /* 0x000fc80000010000 */
[----:B------:R-:W-:Y:S02]  /*4ad0*/  FADD.FTZ R11, R11, R50 ;  /* 0x000000320b0b7221 */ /* 0x000fe40000010000 */
[----:B------:R-:W-:Y:S01]  /*4ae0*/  MUFU.EX2 R54, R54 ;  /* 0x0000003600367308 */ /* 0x000fe20000000800 */
[----:B-1----:R-:W-:-:S07]  /*4af0*/  FADD.FTZ R12, R52, R31 ;  /* 0x0000001f340c7221 */ /* 0x002fce0000010000 */
[----:B------:R-:W1:Y:S01]  /*4b00*/  MUFU.EX2 R35, R35 ;  /* 0x0000002300237308 */ /* 0x000e620000000800 */
[C---:B----4-:R-:W-:Y:S01]  /*4b10*/  F2FP.F16.F32.PACK_AB R166, R33.reuse, R52 ;  /* 0x0000003421a6723e */ /* 0x050fe200000000ff */
[----:B------:R-:W-:Y:S01]  /*4b20*/  FADD.FTZ R12, R33, R12 ;  /* 0x0000000c210c7221 */ /* 0x000fe20000010000 */
[----:B-1----:R-:W-:Y:S01]  /*4b30*/  F2FP.F16.F32.PACK_AB R167, R35, R54 ;  /* 0x0000003623a7723e */ /* 0x002fe200000000ff */
[----:B------:R-:W-:-:S04]  /*4b40*/  FADD.FTZ R54, R54, R11 ;  /* 0x0000000b36367221 */ /* 0x000fc80000010000 */
[----:B------:R2:W-:Y:S01]  /*4b50*/  STSM.16.M88.4 [R10], R164 ;  /* 0x000000a40a007844 */ /* 0x0005e20000000200 */
[----:B------:R-:W-:Y:S01]  /*4b60*/  FADD.FTZ R11, R35, R54 ;  /* 0x00000036230b7221 */ /* 0x000fe20000010000 */
[----:B------:R-:W-:Y:S06]  /*4b70*/  @!P0 BRA `(.L_x_29) ;  /* 0x0000000000048947 */ /* 0x000fec0003800000 */
[----:B------:R-:W-:Y:S01]  /*4b80*/  BPT.TRAP 0x1 ;  /* 0x000000040000795c */ /* 0x000fe20000300000 */
.L_x_29:
[----:B------:R1:W3:Y:S01]  /*4b90*/  SYNCS.PHASECHK.TRANS64.TRYWAIT P2, [UR36+0x28c50], R13 ;  /* 0x028c500dff0075a7 */ /* 0x0002e20008040164 */
[----:B------:R-:W-:Y:S05]  /*4ba0*/  @!P0 BRA `(.L_x_30) ;  /* 0x0000000000048947 */ /* 0x000fea0003800000 */
[----:B------:R-:W-:Y:S01]  /*4bb0*/  BPT.TRAP 0x1 ;  /* 0x000000040000795c */ /* 0x000fe20000300000 */
.L_x_30:
[----:B------:R-:W-:Y:S01]  /*4bc0*/  ULOP3.LUT UR24, UR37, 0x2000000, URZ, 0xfc, !UPT ;  /* 0x0200000025187892 */ /* 0x000fe2000f8efc3f */
[----:B---3--:R-:W-:Y:S11]  /*4bd0*/  @P2 BRA `(.L_x_31) ;  /* 0x0000000000082947 */ /* 0x008ff60003800000 */
[----:B------:R-:W3:Y:S02]  /*4be0*/  SYNCS.PHASECHK.TRANS64.TRYWAIT P2, [UR36+0x28c50], R13 ;  /* 0x028c500dff0075a7 */ /* 0x000ee40008040164 */
[----:B---3--:R-:W-:Y:S05]  /*4bf0*/  @!P2 BRA `(.L_x_32) ;  /* 0x000000980004a947 */ /* 0x008fea0003800000 */
.L_x_31:
[----:B------:R-:W-:Y:S01]  /*4c00*/  WARPGROUP.ARRIVE ;  /* 0x00000000000079c5 */ /* 0x000fe20000000000 */
[----:B------:R-:W-:Y:S01]  /*4c10*/  UMOV UR10, UR24 ;  /* 0x00000018000a7c82 */ /* 0x000fe20008000000 */
[----:B------:R-:W-:Y:S01]  /*4c20*/  UMOV UR11, 0x40000040 ;  /* 0x40000040000b7882 */ /* 0x000fe20000000000 */
[----:B------:R-:W-:Y:S01]  /*4c30*/  UIADD3 UR4, UR24, 0x80, URZ ;  /* 0x0000008018047890 */ /* 0x000fe2000fffe03f */
[----:B01-3--:R-:W-:Y:S01]  /*4c40*/  IADD3 R13, R17, -0x2, RZ ;  /* 0xfffffffe110d7810 */ /* 0x00bfe20007ffe0ff */
[----:B------:R-:W-:Y:S01]  /*4c50*/  @!P1 VIADD R14, R14, 0x28c60 ;  /* 0x00028c600e0e9836 */ /* 0x000fe20000000000 */
[----:B------:R-:W-:Y:S01]  /*4c60*/  HGMMA.64x256x16.F32 R24, R152, gdesc[UR8].tnspB, RZ, !UPT, gsb0 ;  /* 0x43e0000898187df0 */ /* 0x000fe2000c0008ff */
[----:B------:R-:W-:Y:S01]  /*4c70*/  UMOV UR11, 0x40000040 ;  /* 0x40000040000b7882 */ /* 0x000fe20000000000 */
[----:B------:R-:W-:Y:S02]  /*4c80*/  ISETP.GE.AND P2, PT, R13, R16, PT ;  /* 0x000000100d00720c */ /* 0x000fe40003f46270 */
[----:B------:R-:W-:Y:S01]  /*4c90*/  UMOV UR10, UR4 ;  /* 0x00000004000a7c82 */ /* 0x000fe20008000000 */
[----:B------:R-:W-:Y:S01]  /*4ca0*/  UIADD3 UR4, UR24, 0x100, URZ ;  /* 0x0000010018047890 */ /* 0x000fe2000fffe03f */
[----:B------:R-:W-:Y:S01]  /*4cb0*/  @!P1 PRMT R14, RZ, 0x654, R14 ;  /* 0x00000654ff0e9816 */ /* 0x000fe2000000000e */
[----:B------:R-:W-:-:S02]  /*4cc0*/  WARPGROUP.DEPBAR.LE gsb0, 0x0 ;  /* 0x00008000000079c5 */ /* 0x000fc40000010000 */
[----:B------:R-:W-:-:S15]  /*4cd0*/  WARPGROUP.ARRIVE ;  /* 0x00000000000079c5 */ /* 0x000fde0000000000 */
[----:B------:R-:W-:-:S04]  /*4ce0*/  NOP ;  /* 0x0000000000007918 */ /* 0x000fc80000000000 */
[----:B------:R-:W-:Y:S01]  /*4cf0*/  HGMMA.64x256x16.F32 R24, R156, gdesc[UR8].tnspB, R24, gsb0 ;  /* 0x43e000089c187df0 */ /* 0x000fe20008000818 */
[----:B------:R-:W-:Y:S01]  /*4d00*/  UMOV UR10, UR4 ;  /* 0x00000004000a7c82 */ /* 0x000fe20008000000 */
[----:B------:R-:W-:Y:S01]  /*4d10*/  UMOV UR11, 0x40000040 ;  /* 0x40000040000b7882 */ /* 0x000fe20000000000 */
[----:B------:R-:W-:Y:S01]  /*4d20*/  UIADD3 UR4, UR24, 0x180, URZ ;  /* 0x0000018018047890 */ /* 0x000fe2000fffe03f */
[----:B------:R-:W-:Y:S02]  /*4d30*/  WARPGROUP.DEPBAR.LE gsb0, 0x0 ;  /* 0x00008000000079c5 */ /* 0x000fe40000010000 */
[----:B------:R-:W-:-:S15]  /*4d40*/  WARPGROUP.ARRIVE ;  /* 0x00000000000079c5 */ /* 0x000fde0000000000 */
[----:B------:R-:W-:-:S07]  /*4d50*/  NOP ;  /* 0x0000000000007918 */ /* 0x000fce0000000000 */
[----:B------:R-:W-:Y:S01]  /*4d60*/  HGMMA.64x256x16.F32 R24, R160, gdesc[UR8].tnspB, R24, gsb0 ;  /* 0x43e00008a0187df0 */ /* 0x000fe20008000818 */
[----:B------:R-:W-:Y:S01]  /*4d70*/  UMOV UR10, UR4 ;  /* 0x00000004000a7c82 */ /* 0x000fe20008000000 */
[----:B------:R-:W-:Y:S01]  /*4d80*/  UMOV UR11, 0x40000040 ;  /* 0x40000040000b7882 */ /* 0x000fe20000000000 */
[----:B------:R-:W-:Y:S01]  /*4d90*/  UMOV UR4, URZ ;  /* 0x0000003f00047c82 */ /* 0x000fe20008000000 */
[----:B------:R-:W-:Y:S02]  /*4da0*/  WARPGROUP.DEPBAR.LE gsb0, 0x0 ;  /* 0x00008000000079c5 */ /* 0x000fe40000010000 */
[----:B------:R-:W-:-:S15]  /*4db0*/  WARPGROUP.ARRIVE ;  /* 0x00000000000079c5 */ /* 0x000fde0000000000 */
[----:B------:R-:W-:-:S07]  /*4dc0*/  NOP ;  /* 0x0000000000007918 */ /* 0x000fce0000000000 */
[----:B------:R-:W-:Y:S03]  /*4dd0*/  HGMMA.64x256x16.F32 R24, R164, gdesc[UR8].tnspB, R24, gsb0 ;  /* 0x43e00008a4187df0 */ /* 0x000fe60008000818 */
[----:B------:R-:W-:Y:S02]  /*4de0*/  WARPGROUP.DEPBAR.LE gsb0, 0x0 ;  /* 0x00008000000079c5 */ /* 0x000fe40000010000 */
[----:B------:R-:W-:Y:S01]  /*4df0*/  @!PT LDS RZ, [RZ] ;  /* 0x00000000fffff984 */ /* 0x000fe20000000800 */
[----:B------:R-:W-:Y:S01]  /*4e00*/  @!PT LDS RZ, [RZ] ;  /* 0x00000000fffff984 */ /* 0x000fe20000000800 */
[----:B------:R-:W-:Y:S01]  /*4e10*/  @!PT LDS RZ, [RZ] ;  /* 0x00000000fffff984 */ /* 0x000fe20000000800 */
[----:B------:R-:W-:Y:S01]  /*4e20*/  @!PT LDS RZ, [RZ] ;  /* 0x00000000fffff984 */ /* 0x000fe20000000800 */
[----:B------:R0:W-:Y:S06]  /*4e30*/  MEMBAR.ALL.CTA ;  /* 0x0000000000007992 */ /* 0x0001ec0000008000 */
[----:B0-----:R-:W0:Y:S02]  /*4e40*/  FENCE.VIEW.ASYNC.S ;  /* 0x00000000000073c6 */ /* 0x001e240000000000 */
[----:B0-----:R-:W-:Y:S01]  /*4e50*/  NOP ;  /* 0x0000000000007918 */ /* 0x001fe20000000000 */
[----:B------:R-:W-:Y:S06]  /*4e60*/  BAR.ARV 0xe, 0x100 ;  /* 0x0384000000007b1d */ /* 0x000fec0000002000 */
[----:B------:R0:W-:Y:S01]  /*4e70*/  @!P1 SYNCS.ARRIVE.TRANS64.RED.A1T0 RZ, [R14+URZ], RZ ;  /* 0x000000ff0eff99a7 */ /* 0x0001e2000810043f */
[----:B------:R-:W-:Y:S05]  /*4e80*/  @!P2 BRA `(.L_x_33) ;  /* 0x0000001c002ca947 */ /* 0x000fea0003800000 */
[----:B------:R-:W-:Y:S01]  /*4e90*/  IMAD.MOV.U32 R185, RZ, RZ, RZ ;  /* 0x000000ffffb97224 */ /* 0x000fe200078e00ff */
[----:B------:R-:W-:Y:S01]  /*4ea0*/  UMOV UR4, URZ ;  /* 0x0000003f00047c82 */ /* 0x000fe20008000000 */
[----:B------:R-:W-:-:S05]  /*4eb0*/  ULDC UR25, c[0x0][0x9d8] ;  /* 0x0002760000197ab9 */ /* 0x000fca0000000800 */
.L_x_42:
[----:B------:R-:W-:Y:S01]  /*4ec0*/  UIADD3 UR5, UR4, 0x1, URZ ;  /* 0x0000000104057890 */ /* 0x000fe2000fffe03f */
[C---:B------:R-:W-:Y:S01]  /*4ed0*/  ISETP.GT.AND P2, PT, R13.reuse, R16, PT ;  /* 0x000000100d00720c */ /* 0x040fe20003f44270 */
[----:B------:R-:W-:Y:S02]  /*4ee0*/  VIADD R13, R13, 0xffffffff ;  /* 0xffffffff0d0d7836 */ /* 0x000fe40000000000 */
[----:B------:R-:W-:-:S04]  /*4ef0*/  UISETP.NE.AND UP0, UPT, UR5, 0x2, UPT ;  /* 0x000000020500788c */ /* 0x000fc8000bf05270 */
[----:B------:R-:W-:Y:S02]  /*4f00*/  USEL UR7, URZ, 0x1, UP0 ;  /* 0x000000013f077887 */ /* 0x000fe40008000000 */
[----:B------:R-:W-:-:S04]  /*4f10*/  USEL UR5, UR5, URZ, UP0 ;  /* 0x0000003f05057287 */ /* 0x000fc80008000000 */
[----:B------:R-:W-:Y:S01]  /*4f20*/  LOP3.LUT R185, R185, UR7, RZ, 0x3c, !PT ;  /* 0x00000007b9b97c12 */ /* 0x000fe2000f8e3cff */
[----:B-1-34-:R-:W-:Y:S07]  /*4f30*/  @!P0 BRA `(.L_x_34) ;  /* 0x0000000000048947 */ /* 0x01afee0003800000 */
[----:B------:R-:W-:Y:S01]  /*4f40*/  BPT.TRAP 0x1 ;  /* 0x000000040000795c */ /* 0x000fe20000300000 */
.L_x_34:
[----:B------:R-:W-:Y:S01]  /*4f50*/  ULEA UR7, UR5, UR36, 0x3 ;  /* 0x0000002405077291 */ /* 0x000fe2000f8e183f */
[----:B0-----:R-:W-:-:S08]  /*4f60*/  SHF.L.U32 R14, R185, 0x1f, RZ ;  /* 0x0000001fb90e7819 */ /* 0x001fd000000006ff */
[----:B------:R0:W1:Y:S01]  /*4f70*/  SYNCS.PHASECHK.TRANS64.TRYWAIT P3, [UR7+0x28c30], R14 ;  /* 0x028c300eff0075a7 */ /* 0x0000620008060147 */
[----:B------:R-:W-:Y:S05]  /*4f80*/  @!P0 BRA `(.L_x_35) ;  /* 0x0000000000048947 */ /* 0x000fea0003800000 */
[----:B------:R-:W-:Y:S01]  /*4f90*/  BPT.TRAP 0x1 ;  /* 0x000000040000795c */ /* 0x000fe20000300000 */
.L_x_35:
[----:B-1----:R-:W-:Y:S05]  /*4fa0*/  @P3 BRA `(.L_x_36) ;  /* 0x0000000000083947 */ /* 0x002fea0003800000 */
[----:B------:R-:W1:Y:S02]  /*4fb0*/  SYNCS.PHASECHK.TRANS64.TRYWAIT P3, [UR7+0x28c30], R14 ;  /* 0x028c300eff0075a7 */ /* 0x000e640008060147 */
[----:B-1----:R-:W-:Y:S05]  /*4fc0*/  @!P3 BRA `(.L_x_37) ;  /* 0x000000940024b947 */ /* 0x002fea0003800000 */
.L_x_36:
[----:B------:R-:W-:Y:S01]  /*4fd0*/  ULEA UR10, UR5, UR6, 0x9 ;  /* 0x00000006050a7291 */ /* 0x000fe2000f8e483f */
[----:B--2---:R-:W-:Y:S01]  /*4fe0*/  WARPGROUP.ARRIVE ;  /* 0x00000000000079c5 */ /* 0x004fe20000000000 */
[----:B------:R-:W-:Y:S01]  /*4ff0*/  UMOV UR11, 0x40000040 ;  /* 0x40000040000b7882 */ /* 0x000fe20000000000 */
[----:B------:R-:W-:Y:S01]  /*5000*/  UMOV UR15, 0x40000040 ;  /* 0x40000040000f7882 */ /* 0x000fe20000000000 */
[----:B------:R-:W-:Y:S01]  /*5010*/  UIADD3 UR14, UR10, 0x2, URZ ;  /* 0x000000020a0e7890 */ /* 0x000fe2000fffe03f */
[----:B------:R-:W-:Y:S01]  /*5020*/  ISETP.NE.AND P3, PT, R4, RZ, PT ;  /* 0x000000ff0400720c */ /* 0x000fe20003f65270 */
[----:B------:R-:W-:Y:S01]  /*5030*/  UIADD3 UR18, UR10, 0x4, URZ ;  /* 0x000000040a127890 */ /* 0x000fe2000fffe03f */
[----:B------:R-:W-:Y:S02]  /*5040*/  UMOV UR19, 0x40000040 ;  /* 0x4000004000137882 */ /* 0x000fe40000000000 */
[----:B------:R-:W-:Y:S01]  /*5050*/  HGMMA.64x64x16.F32 R152, gdesc[UR8], RZ, !UPT, gsb0 ;  /* 0x00e00000089879f0 */ /* 0x000fe2000c0008ff */
[----:B------:R-:W-:Y:S01]  /*5060*/  UIADD3 UR22, UR10, 0x6, URZ ;  /* 0x000000060a167890 */ /* 0x000fe2000fffe03f */
[----:B------:R-:W-:Y:S01]  /*5070*/  UMOV UR23, 0x40000040 ;  /* 0x4000004000177882 */ /* 0x000fe20000000000 */
        /* <DEDUP_REMOVED lines=16> */
[----:B------:R-:W1:Y:S01]  /*5180*/  MUFU.TANH R15, R15 ;  /* 0x0000000f000f7308 */ /* 0x000e620000002400 */
[----:B------:R-:W-:Y:S01]  /*5190*/  FMUL.FTZ R158, R160, UR25 ;  /* 0x00000019a09e7c20 */ /* 0x000fe20008410000 */
        /* <DEDUP_REMOVED lines=15> */
[----:B-1----:R-:W-:Y:S01]  /*5290*/  FMNMX.FTZ R5, R15, R0, !PT ;  /* 0x000000000f057209 */ /* 0x002fe20007810000 */
[----:B------:R-:W-:Y:S01]  /*52a0*/  FMUL.FTZ R162, R162, UR25 ;  /* 0x00000019a2a27c20 */ /* 0x000fe20008410000 */
[----:B------:R-:W-:Y:S01]  /*52b0*/  FMUL.FTZ R196, R163, UR25 ;  /* 0x00000019a3c47c20 */ /* 0x000fe20008410000 */
[----:B------:R-:W-:Y:S01]  /*52c0*/  FMUL.FTZ R166, R166, UR25 ;  /* 0x00000019a6a67c20 */ /* 0x000fe20008410000 */
[----:B------:R-:W-:Y:S01]  /*52d0*/  FMUL.FTZ R198, R167, UR25 ;  /* 0x00000019a7c67c20 */ /* 0x000fe20008410000 */
[----:B------:R-:W-:Y:S01]  /*52e0*/  FMUL.FTZ R170, R170, UR25 ;  /* 0x00000019aaaa7c20 */ /* 0x000fe20008410000 */
[----:B------:R-:W-:Y:S01]  /*52f0*/  FMUL.FTZ R200, R171, UR25 ;  /* 0x00000019abc87c20 */ /* 0x000fe20008410000 */
[----:B------:R-:W1:Y:S01]  /*5300*/  MUFU.TANH R156, R156 ;  /* 0x0000009c009c7308 */ /* 0x000e620000002400 */
[----:B--2---:R-:W-:Y:S01]  /*5310*/  FMNMX.FTZ R5, R184, R5, !PT ;  /* 0x00000005b8057209 */ /* 0x004fe20007810000 */
[----:B------:R-:W-:Y:S01]  /*5320*/  FMUL.FTZ R174, R174, UR25 ;  /* 0x00000019aeae7c20 */ /* 0x000fe20008410000 */
[----:B------:R-:W-:Y:S01]  /*5330*/  FMUL.FTZ R178, R178, UR25 ;  /* 0x00000019b2b27c20 */ /* 0x000fe20008410000 */
[----:B------:R-:W-:Y:S01]  /*5340*/  FMUL.FTZ R204, R179, UR25 ;  /* 0x00000019b3cc7c20 */ /* 0x000fe20008410000 */
[----:B------:R-:W-:Y:S01]  /*5350*/  FMUL.FTZ R182, R182, UR25 ;  /* 0x00000019b6b67c20 */ /* 0x000fe20008410000 */
[----:B------:R-:W-:Y:S01]  /*5360*/  FMUL.FTZ R206, R183, UR25 ;  /* 0x00000019b7ce7c20 */ /* 0x000fe20008410000 */
[----:B------:R-:W-:Y:S01]  /*5370*/  IMAD.U32 R177, RZ, RZ, UR4 ;  /* 0x00000004ffb17e24 */ /* 0x000fe2000f8e00ff */
[----:B------:R-:W2:Y:S01]  /*5380*/  MUFU.TANH R158, R158 ;  /* 0x0000009e009e7308 */ /* 0x000ea20000002400 */
[----:B---3--:R-:W-:Y:S01]  /*5390*/  FMNMX.FTZ R5, R154, R5, !PT ;  /* 0x000000059a057209 */ /* 0x008fe20007810000 */
[----:B------:R-:W-:-:S06]  /*53a0*/  IMAD.U32 R171, RZ, RZ, UR7 ;  /* 0x00000007ffab7e24 */ /* 0x000fcc000f8e00ff */
[----:B------:R-:W3:Y:S01]  /*53b0*/  MUFU.TANH R160, R160 ;  /* 0x000000a000a07308 */ /* 0x000ee20000002400 */
[----:B-1----:R-:W-:-:S07]  /*53c0*/  FMNMX.FTZ R5, R156, R5, !PT ;  /* 0x000000059c057209 */ /* 0x002fce0007810000 */
[----:B------:R-:W1:Y:S01]  /*53d0*/  MUFU.TANH R164, R164 ;  /* 0x000000a400a47308 */ /* 0x000e620000002400 */
[----:B--2---:R-:W-:-:S07]  /*53e0*/  FMNMX.FTZ R5, R158, R5, !PT ;  /* 0x000000059e057209 */ /* 0x004fce0007810000 */
[----:B------:R-:W2:Y:S01]  /*53f0*/  MUFU.TANH R186, R186 ;  /* 0x000000ba00ba7308 */ /* 0x000ea20000002400 */
[----:B---3--:R-:W-:-:S07]  /*5400*/  FMNMX.FTZ R5, R160, R5, !PT ;  /* 0x00000005a0057209 */ /* 0x008fce0007810000 */
        /* <DEDUP_REMOVED lines=19> */
[----:B-1----:R-:W-:-:S05]  /*5540*/  FMNMX.FTZ R5, R194, R5, !PT ;  /* 0x00000005c2057209 */ /* 0x002fca0007810000 */
[----:B------:R-:W1:Y:S02]  /*5550*/  SHFL.BFLY PT, R202, R5, 0x2, 0x1f ;  /* 0x0c401f0005ca7f89 */ /* 0x000e6400000e0000 */
[----:B------:R-:W4:Y:S01]  /*5560*/  MUFU.TANH R22, R22 ;  /* 0x0000001600167308 */ /* 0x000f220000002400 */
[----:B--2---:R-:W-:-:S07]  /*5570*/  FMNMX.FTZ R17, R18, R3, !PT ;  /* 0x0000000312117209 */ /* 0x004fce0007810000 */
[----:B------:R-:W2:Y:S01]  /*5580*/  MUFU.TANH R152, R152 ;  /* 0x0000009800987308 */ /* 0x000ea20000002400 */
[----:B---3--:R-:W-:-:S07]  /*5590*/  FMNMX.FTZ R17, R20, R17, !PT ;  /* 0x0000001114117209 */ /* 0x008fce0007810000 */
[----:B------:R-:W3:Y:S01]  /*55a0*/  MUFU.TANH R162, R162 ;  /* 0x000000a200a27308 */ /* 0x000ee20000002400 */
[----:B----4-:R-:W-:Y:S02]  /*55b0*/  FMNMX.FTZ R17, R22, R17, !PT ;  /* 0x0000001116117209 */ /* 0x010fe40007810000 */
[----:B-1----:R-:W-:Y:S01]  /*55c0*/  FMNMX.FTZ R21, R5, R202, !PT ;  /* 0x000000ca05157209 */ /* 0x002fe20007810000 */
[----:B------:R-:W-:-:S04]  /*55d0*/  FMUL.FTZ R202, R175, UR25 ;  /* 0x00000019afca7c20 */ /* 0x000fc80008410000 */
[----:B------:R-:W1:Y:S01]  /*55e0*/  MUFU.TANH R196, R196 ;  /* 0x000000c400c47308 */ /* 0x000e620000002400 */
[----:B--2---:R-:W-:Y:S01]  /*55f0*/  FMNMX.FTZ R17, R152, R17, !PT ;  /* 0x0000001198117209 */ /* 0x004fe20007810000 */
[----:B------:R-:W2:Y:S01]  /*5600*/  LDC R5, c[0x0][0x988] ;  /* 0x00026200ff057b82 */ /* 0x000ea20000000800 */
[----:B------:R-:W4:Y:S05]  /*5610*/  SHFL.BFLY PT, R208, R21, 0x1, 0x1f ;  /* 0x0c201f0015d07f89 */ /* 0x000f2a00000e0000 */
[----:B------:R-:W5:Y:S01]  /*5620*/  MUFU.TANH R166, R166 ;  /* 0x000000a600a67308 */ /* 0x000f620000002400 */
[----:B---3--:R-:W-:-:S07]  /*5630*/  FMNMX.FTZ R19, R162, R17, !PT ;  /* 0x00000011a2137209 */ /* 0x008fce0007810000 */
[----:B------:R-:W3:Y:S01]  /*5640*/  MUFU.TANH R198, R198 ;  /* 0x000000c600c67308 */ /* 0x000ee20000002400 */
[----:B-1----:R-:W-:-:S07]  /*5650*/  FMNMX.FTZ R19, R196, R19, !PT ;  /* 0x00000013c4137209 */ /* 0x002fce0007810000 */
[----:B------:R-:W1:Y:S01]  /*5660*/  MUFU.TANH R170, R170 ;  /* 0x000000aa00aa7308 */ /* 0x000e620000002400 */
[----:B-----5:R-:W-:Y:S02]  /*5670*/  FMNMX.FTZ R19, R166, R19, !PT ;  /* 0x00000013a6137209 */ /* 0x020fe40007810000 */
[----:B----4-:R-:W-:-:S05]  /*5680*/  FMNMX.FTZ R17, R21, R208, !PT ;  /* 0x000000d015117209 */ /* 0x010fca0007810000 */
[----:B------:R-:W4:Y:S01]  /*5690*/  MUFU.TANH R200, R200 ;  /* 0x000000c800c87308 */ /* 0x000f220000002400 */
[----:B---3--:R-:W-:Y:S01]  /*56a0*/  FMNMX.FTZ R21, R198, R19, !PT ;  /* 0x00000013c6157209 */ /* 0x008fe20007810000 */
[C---:B------:R-:W-:Y:S01]  /*56b0*/  FADD.FTZ R0, -R17.reuse, R0 ;  /* 0x0000000011007221 */ /* 0x040fe20000010100 */
[----:B--2---:R-:W-:-:S03]  /*56c0*/  FMUL.FTZ R163, R17, R5 ;  /* 0x0000000511a37220 */ /* 0x004fc60000410000 */
[-C--:B------:R-:W-:Y:S01]  /*56d0*/  FMUL.FTZ R23, R0, R5.reuse ;  /* 0x0000000500177220 */ /* 0x080fe20000410000 */
[--C-:B------:R-:W-:Y:S01]  /*56e0*/  FFMA.FTZ R0, R15, R5, -R163.reuse ;  /* 0x000000050f007223 */ /* 0x100fe200000108a3 */
[----:B------:R-:W2:Y:S01]  /*56f0*/  MUFU.TANH R174, R174 ;  /* 0x000000ae00ae7308 */ /* 0x000ea20000002400 */
[----:B-1----:R-:W-:Y:S01]  /*5700*/  FMNMX.FTZ R21, R170, R21, !PT ;  /* 0x00000015aa157209 */ /* 0x002fe20007810000 */
[-CC-:B------:R-:W-:Y:S01]  /*5710*/  FFMA.FTZ R15, R184, R5.reuse, -R163.reuse ;  /* 0x00000005b80f7223 */ /* 0x180fe200000108a3 */
[-CC-:B------:R-:W-:Y:S01]  /*5720*/  FFMA.FTZ R157, R156, R5.reuse, -R163.reuse ;  /* 0x000000059c9d7223 */ /* 0x180fe200000108a3 */
[-CC-:B------:R-:W-:Y:S01]  /*5730*/  FFMA.FTZ R154, R154, R5.reuse, -R163.reuse ;  /* 0x000000059a9a7223 */ /* 0x180fe200000108a3 */
[-CC-:B------:R-:W-:Y:S01]  /*5740*/  FFMA.FTZ R156, R158, R5.reuse, -R163.reuse ;  /* 0x000000059e9c7223 */ /* 0x180fe200000108a3 */
[-CC-:B------:R-:W-:Y:S01]  /*5750*/  FFMA.FTZ R158, R164, R5.reuse, -R163.reuse ;  /* 0x00000005a49e7223 */ /* 0x180fe200000108a3 */
[--C-:B------:R-:W-:Y:S01]  /*5760*/  FFMA.FTZ R159, R176, R5, -R163.reuse ;  /* 0x00000005b09f7223 */ /* 0x100fe200000108a3 */
[----:B------:R-:W1:Y:S01]  /*5770*/  MUFU.TANH R202, R202 ;  /* 0x000000ca00ca7308 */ /* 0x000e620000002400 */
[----:B----4-:R-:W-:Y:S01]  /*5780*/  FMNMX.FTZ R21, R200, R21, !PT ;  /* 0x00000015c8157209 */ /* 0x010fe20007810000 */
[-CC-:B------:R-:W-:Y:S01]  /*5790*/  FFMA.FTZ R165, R180, R5.reuse, -R163.reuse ;  /* 0x00000005b4a57223 */ /* 0x180fe200000108a3 */
[-CC-:B------:R-:W-:Y:S01]  /*57a0*/  FFMA.FTZ R153, R186, R5.reuse, -R163.reuse ;  /* 0x00000005ba997223 */ /* 0x180fe200000108a3 */
[-CC-:B------:R-:W-:Y:S01]  /*57b0*/  FFMA.FTZ R164, R190, R5.reuse, -R163.reuse ;  /* 0x00000005bea47223 */ /* 0x180fe200000108a3 */
[-CC-:B------:R-:W-:Y:S01]  /*57c0*/  FFMA.FTZ R176, R192, R5.reuse, -R163.reuse ;  /* 0x00000005c0b07223 */ /* 0x180fe200000108a3 */
[----:B------:R-:W-:-:S02]  /*57d0*/  FFMA.FTZ R180, R194, R5, -R163 ;  /* 0x00000005c2b47223 */ /* 0x000fc400000108a3 */
[----:B------:R-:W3:Y:S01]  /*57e0*/  MUFU.TANH R178, R178 ;  /* 0x000000b200b27308 */ /* 0x000ee20000002400 */
[----:B--2---:R-:W-:-:S07]  /*57f0*/  FMNMX.FTZ R21, R174, R21, !PT ;  /* 0x00000015ae157209 */ /* 0x004fce0007810000 */
[----:B------:R-:W2:Y:S01]  /*5800*/  MUFU.TANH R204, R204 ;  /* 0x000000cc00cc7308 */ /* 0x000ea20000002400 */
[----:B-1----:R-:W-:-:S07]  /*5810*/  FMNMX.FTZ R21, R202, R21, !PT ;  /* 0x00000015ca157209 */ /* 0x002fce0007810000 */
[----:B------:R-:W1:Y:S01]  /*5820*/  MUFU.TANH R182, R182 ;  /* 0x000000b600b67308 */ /* 0x000e620000002400 */
[----:B---3--:R-:W-:-:S07]  /*5830*/  FMNMX.FTZ R21, R178, R21, !PT ;  /* 0x00000015b2157209 */ /* 0x008fce0007810000 */
[----:B------:R-:W3:Y:S01]  /*5840*/  MUFU.TANH R206, R206 ;  /* 0x000000ce00ce7308 */ /* 0x000ee20000002400 */
[----:B--2---:R-:W-:-:S07]  /*5850*/  FMNMX.FTZ R21, R204, R21, !PT ;  /* 0x00000015cc157209 */ /* 0x004fce0007810000 */
[----:B------:R2:W4:Y:S01]  /*5860*/  MUFU.EX2 R19, R23 ;  /* 0x0000001700137308 */ /* 0x0005220000000800 */
[----:B-1----:R-:W-:-:S07]  /*5870*/  FMNMX.FTZ R21, R182, R21, !PT ;  /* 0x00000015b6157209 */ /* 0x002fce0007810000 */
[----:B------:R-:W1:Y:S01]  /*5880*/  MUFU.EX2 R0, R0 ;  /* 0x0000000000007308 */ /* 0x000e620000000800 */
[----:B---3--:R-:W-:Y:S01]  /*5890*/  FMNMX.FTZ R155, R206, R21, !PT ;  /* 0x00000015ce9b7209 */ /* 0x008fe20007810000 */
[-CC-:B--2---:R-:W-:Y:S01]  /*58a0*/  FFMA.FTZ R23, R160, R5.reuse, -R163.reuse ;  /* 0x00000005a0177223 */ /* 0x184fe200000108a3 */
[----:B------:R-:W-:-:S03]  /*58b0*/  FFMA.FTZ R160, R168, R5, -R163 ;  /* 0x00000005a8a07223 */ /* 0x000fc600000108a3 */
[----:B------:R-:W2:Y:S02]  /*58c0*/  SHFL.BFLY PT, R184, R155, 0x2, 0x1f ;  /* 0x0c401f009bb87f89 */ /* 0x000ea400000e0000 */
[----:B------:R3:W-:Y:S01]  /*58d0*/  MUFU.EX2 R21, R157 ;  /* 0x0000009d00157308 */ /* 0x0007e20000000800 */
[-C--:B----4-:R-:W-:Y:S01]  /*58e0*/  FMUL.FTZ R24, R24, R19.reuse ;  /* 0x0000001318187220 */ /* 0x090fe20000410000 */
[-C--:B------:R-:W-:Y:S01]  /*58f0*/  FMUL.FTZ R25, R25, R19.reuse ;  /* 0x0000001319197220 */ /* 0x080fe20000410000 */
[-C--:B------:R-:W-:Y:S01]  /*5900*/  FMUL.FTZ R28, R28, R19.reuse ;  /* 0x000000131c1c7220 */ /* 0x080fe20000410000 */
[-C--:B------:R-:W-:Y:S01]  /*5910*/  FMUL.FTZ R29, R29, R19.reuse ;  /* 0x000000131d1d7220 */ /* 0x080fe20000410000 */
[-C--:B------:R-:W-:Y:S01]  /*5920*/  FMUL.FTZ R32, R32, R19.reuse ;  /* 0x0000001320207220 */ /* 0x080fe20000410000 */
[-C--:B------:R-:W-:Y:S01]  /*5930*/  FMUL.FTZ R33, R33, R19.reuse ;  /* 0x0000001321217220 */ /* 0x080fe20000410000 */
[----:B------:R-:W-:Y:S01]  /*5940*/  FMUL.FTZ R36, R36, R19 ;  /* 0x0000001324247220 */ /* 0x000fe20000410000 */
[----:B------:R-:W4:Y:S01]  /*5950*/  MUFU.EX2 R15, R15 ;  /* 0x0000000f000f7308 */ /* 0x000f220000000800 */
[--C-:B---3--:R-:W-:Y:S01]  /*5960*/  FFMA.FTZ R157, R172, R5, -R163.reuse ;  /* 0x00000005ac9d7223 */ /* 0x108fe200000108a3 */
[----:B-1----:R-:W-:Y:S01]  /*5970*/  FFMA.FTZ R12, R19, R12, R0 ;  /* 0x0000000c130c7223 */ /* 0x002fe20000010000 */
[-C--:B------:R-:W-:Y:S01]  /*5980*/  FMUL.FTZ R37, R37, R19.reuse ;  /* 0x0000001325257220 */ /* 0x080fe20000410000 */
[-C--:B------:R-:W-:Y:S01]  /*5990*/  FMUL.FTZ R40, R40, R19.reuse ;  /* 0x0000001328287220 */ /* 0x080fe20000410000 */
[-C--:B------:R-:W-:Y:S01]  /*59a0*/  FMUL.FTZ R41, R41, R19.reuse ;  /* 0x0000001329297220 */ /* 0x080fe20000410000 */
[-C--:B------:R-:W-:Y:S01]  /*59b0*/  FMUL.FTZ R44, R44, R19.reuse ;  /* 0x000000132c2c7220 */ /* 0x080fe20000410000 */
[-C--:B------:R-:W-:Y:S01]  /*59c0*/  FMUL.FTZ R45, R45, R19.reuse ;  /* 0x000000132d2d7220 */ /* 0x080fe20000410000 */
[----:B------:R-:W1:Y:S01]  /*59d0*/  MUFU.EX2 R154, R154 ;  /* 0x0000009a009a7308 */ /* 0x000e620000000800 */
[-C--:B------:R-:W-:Y:S01]  /*59e0*/  FMUL.FTZ R48, R48, R19.reuse ;  /* 0x0000001330307220 */ /* 0x080fe20000410000 */
[-C--:B------:R-:W-:Y:S01]  /*59f0*/  FMUL.FTZ R49, R49, R19.reuse ;  /* 0x0000001331317220 */ /* 0x080fe20000410000 */
[-C--:B------:R-:W-:Y:S01]  /*5a00*/  FMUL.FTZ R52, R52, R19.reuse ;  /* 0x0000001334347220 */ /* 0x080fe20000410000 */
[-C--:B------:R-:W-:Y:S01]  /*5a10*/  FMUL.FTZ R53, R53, R19.reuse ;  /* 0x0000001335357220 */ /* 0x080fe20000410000 */
[----:B------:R-:W-:Y:S01]  /*5a20*/  FMUL.FTZ R56, R56, R19 ;  /* 0x0000001338387220 */ /* 0x000fe20000410000 */
[----:B--2---:R-:W-:Y:S01]  /*5a30*/  FMNMX.FTZ R184, R155, R184, !PT ;  /* 0x000000b89bb87209 */ /* 0x004fe20007810000 */
[----:B------:R-:W-:Y:S01]  /*5a40*/  FFMA.FTZ R155, R188, R5, -R163 ;  /* 0x00000005bc9b7223 */ /* 0x000fe200000108a3 */
[----:B------:R-:W2:Y:S01]  /*5a50*/  MUFU.EX2 R156, R156 ;  /* 0x0000009c009c7308 */ /* 0x000ea20000000800 */
[-C--:B------:R-:W-:Y:S01]  /*5a60*/  FMUL.FTZ R57, R57, R19.reuse ;  /* 0x0000001339397220 */ /* 0x080fe20000410000 */
[-C--:B------:R-:W-:Y:S01]  /*5a70*/  FMUL.FTZ R60, R60, R19.reuse ;  /* 0x000000133c3c7220 */ /* 0x080fe20000410000 */
[----:B------:R-:W3:Y:S01]  /*5a80*/  SHFL.BFLY PT, R161, R184, 0x1, 0x1f ;  /* 0x0c201f00b8a17f89 */ /* 0x000ee200000e0000 */
[-C--:B------:R-:W-:Y:S01]  /*5a90*/  FMUL.FTZ R61, R61, R19.reuse ;  /* 0x000000133d3d7220 */ /* 0x080fe20000410000 */
[-C--:B------:R-:W-:Y:S01]  /*5aa0*/  FMUL.FTZ R64, R64, R19.reuse ;  /* 0x0000001340407220 */ /* 0x080fe20000410000 */
[-C--:B------:R-:W-:Y:S01]  /*5ab0*/  FMUL.FTZ R65, R65, R19.reuse ;  /* 0x0000001341417220 */ /* 0x080fe20000410000 */
[-C--:B------:R-:W-:Y:S01]  /*5ac0*/  FMUL.FTZ R68, R68, R19.reuse ;  /* 0x0000001344447220 */ /* 0x080fe20000410000 */
[----:B------:R-:W-:Y:S01]  /*5ad0*/  MUFU.EX2 R23, R23 ;  /* 0x0000001700177308 */ /* 0x000fe20000000800 */
[-C--:B------:R-:W-:Y:S01]  /*5ae0*/  FMUL.FTZ R69, R69, R19.reuse ;  /* 0x0000001345457220 */ /* 0x080fe20000410000 */
[-C--:B------:R-:W-:Y:S01]  /*5af0*/  FMUL.FTZ R72, R72, R19.reuse ;  /* 0x0000001348487220 */ /* 0x080fe20000410000 */
[-C--:B------:R-:W-:Y:S01]  /*5b00*/  FMUL.FTZ R73, R73, R19.reuse ;  /* 0x0000001349497220 */ /* 0x080fe20000410000 */
        /* <DEDUP_REMOVED lines=14> */
[----:B------:R-:W-:Y:S01]  /*5bf0*/  FMUL.FTZ R100, R100, R19 ;  /* 0x0000001364647220 */ /* 0x000fe20000410000 */
[----:B---3--:R-:W-:Y:S01]  /*5c00*/  FMNMX.FTZ R168, R184, R161, !PT ;  /* 0x000000a1b8a87209 */ /* 0x008fe20007810000 */
[-C--:B------:R-:W-:Y:S01]  /*5c10*/  FMUL.FTZ R101, R101, R19.reuse ;  /* 0x0000001365657220 */ /* 0x080fe20000410000 */
[-C--:B------:R-:W-:Y:S01]  /*5c20*/  FMUL.FTZ R104, R104, R19.reuse ;  /* 0x0000001368687220 */ /* 0x080fe20000410000 */
[-C--:B------:R-:W-:Y:S01]  /*5c30*/  FMUL.FTZ R105, R105, R19.reuse ;  /* 0x0000001369697220 */ /* 0x080fe20000410000 */
[----:B------:R-:W-:Y:S01]  /*5c40*/  FMUL.FTZ R108, R108, R19 ;  /* 0x000000136c6c7220 */ /* 0x000fe20000410000 */
[C---:B------:R-:W-:Y:S01]  /*5c50*/  FADD.FTZ R172, -R168.reuse, R3 ;  /* 0x00000003a8ac7221 */ /* 0x040fe20000010100 */
[----:B------:R-:W-:Y:S01]  /*5c60*/  FMUL.FTZ R175, R168, R5 ;  /* 0x00000005a8af7220 */ /* 0x000fe20000410000 */
[----:B------:R3:W-:Y:S01]  /*5c70*/  MUFU.EX2 R161, R165 ;  /* 0x000000a500a17308 */ /* 0x0007e20000000800 */
[----:B------:R-:W-:Y:S01]  /*5c80*/  FMUL.FTZ R109, R109, R19 ;  /* 0x000000136d6d7220 */ /* 0x000fe20000410000 */
[-C--:B------:R-:W-:Y:S01]  /*5c90*/  FMUL.FTZ R172, R172, R5.reuse ;  /* 0x00000005acac7220 */ /* 0x080fe20000410000 */
[-CC-:B------:R-:W-:Y:S01]  /*5ca0*/  FFMA.FTZ R3, R18, R5.reuse, -R175.reuse ;  /* 0x0000000512037223 */ /* 0x180fe200000108af */
[-CC-:B------:R-:W-:Y:S01]  /*5cb0*/  FFMA.FTZ R18, R20, R5.reuse, -R175.reuse ;  /* 0x0000000514127223 */ /* 0x180fe200000108af */
[-CC-:B------:R-:W-:Y:S01]  /*5cc0*/  FFMA.FTZ R20, R22, R5.reuse, -R175.reuse ;  /* 0x0000000516147223 */ /* 0x180fe200000108af */
[-CC-:B------:R-:W-:Y:S01]  /*5cd0*/  FFMA.FTZ R163, R152, R5.reuse, -R175.reuse ;  /* 0x0000000598a37223 */ /* 0x180fe200000108af */
[----:B------:R-:W-:Y:S01]  /*5ce0*/  FFMA.FTZ R22, R162, R5, -R175 ;  /* 0x00000005a2167223 */ /* 0x000fe200000108af */
[----:B------:R-:W-:Y:S01]  /*5cf0*/  MUFU.EX2 R172, R172 ;  /* 0x000000ac00ac7308 */ /* 0x000fe20000000800 */
[----:B------:R-:W-:Y:S01]  /*5d00*/  @!P3 LEA R162, R177, R6, 0x6 ;  /* 0x00000006b1a2b211 */ /* 0x000fe200078e30ff */
[----:B----4-:R-:W-:Y:S01]  /*5d10*/  FADD.FTZ R177, R15, R12 ;  /* 0x0000000c0fb17221 */ /* 0x010fe20000010000 */
[----:B------:R-:W-:-:S02]  /*5d20*/  @!P1 VIADD R152, R171, 0x28c40 ;  /* 0x00028c40ab989836 */ /* 0x000fc40000000000 */
[-CC-:B---3--:R-:W-:Y:S01]  /*5d30*/  FFMA.FTZ R165, R196, R5.reuse, -R175.reuse ;  /* 0x00000005c4a57223 */ /* 0x188fe200000108af */
[-C--:B------:R-:W-:Y:S01]  /*5d40*/  FFMA.FTZ R167, R166, R5.reuse, -R175 ;  /* 0x00000005a6a77223 */ /* 0x080fe200000108af */
[----:B-1----:R-:W-:Y:S01]  /*5d50*/  FADD.FTZ R12, R154, R177 ;  /* 0x000000b19a0c7221 */ /* 0x002fe20000010000 */
[-CC-:B------:R-:W-:Y:S01]  /*5d60*/  FFMA.FTZ R184, R198, R5.reuse, -R175.reuse ;  /* 0x00000005c6b87223 */ /* 0x180fe200000108af */
[----:B------:R-:W1:Y:S01]  /*5d70*/  MUFU.EX2 R3, R3 ;  /* 0x0000000300037308 */ /* 0x000e620000000800 */
[----:B------:R-:W-:Y:S01]  /*5d80*/  @!P1 PRMT R152, RZ, 0x654, R152 ;  /* 0x00000654ff989816 */ /* 0x000fe20000000098 */
[----:B------:R-:W-:Y:S01]  /*5d90*/  FADD.FTZ R177, R21, R12 ;  /* 0x0000000c15b17221 */ /* 0x000fe20000010000 */
[-CC-:B------:R-:W-:Y:S01]  /*5da0*/  FFMA.FTZ R169, R170, R5.reuse, -R175.reuse ;  /* 0x00000005aaa97223 */ /* 0x180fe200000108af */
[-CC-:B------:R-:W-:Y:S01]  /*5db0*/  FFMA.FTZ R170, R200, R5.reuse, -R175.reuse ;  /* 0x00000005c8aa7223 */ /* 0x180fe200000108af */
[----:B------:R2:W-:Y:S01]  /*5dc0*/  @!P1 SYNCS.ARRIVE.TRANS64.RED.A1T0 RZ, [R152+URZ], RZ ;  /* 0x000000ff98ff99a7 */ /* 0x0005e2000810043f */
[-CC-:B------:R-:W-:Y:S01]  /*5dd0*/  FFMA.FTZ R173, R174, R5.reuse, -R175.reuse ;  /* 0x00000005aead7223 */ /* 0x180fe200000108af */
[-CC-:B------:R-:W-:Y:S01]  /*5de0*/  FFMA.FTZ R202, R202, R5.reuse, -R175.reuse ;  /* 0x00000005caca7223 */ /* 0x180fe200000108af */
[----:B------:R-:W3:Y:S01]  /*5df0*/  MUFU.EX2 R18, R18 ;  /* 0x0000001200127308 */ /* 0x000ee20000000800 */
[----:B------:R-:W-:Y:S01]  /*5e00*/  @!P3 LEA R162, R162, UR36, 0x2 ;  /* 0x00000024a2a2bc11 */ /* 0x000fe2000f8e10ff */
[-CC-:B------:R-:W-:Y:S01]  /*5e10*/  FFMA.FTZ R178, R178, R5.reuse, -R175.reuse ;  /* 0x00000005b2b27223 */ /* 0x180fe200000108af */
[-CC-:B------:R-:W-:Y:S01]  /*5e20*/  FFMA.FTZ R182, R182, R5.reuse, -R175.reuse ;  /* 0x00000005b6b67223 */ /* 0x180fe200000108af */
[-C--:B------:R-:W-:Y:S01]  /*5e30*/  FFMA.FTZ R204, R204, R5.reuse, -R175 ;  /* 0x00000005cccc7223 */ /* 0x080fe200000108af */
[----:B--2---:R-:W-:Y:S01]  /*5e40*/  FADD.FTZ R152, R156, R177 ;  /* 0x000000b19c987221 */ /* 0x004fe20000010000 */
[----:B------:R-:W-:Y:S01]  /*5e50*/  @!P3 STS [R162+0x28800], R19 ;  /* 0x02880013a200b388 */ /* 0x000fe20000000800 */
[----:B------:R-:W-:Y:S01]  /*5e60*/  FFMA.FTZ R206, R206, R5, -R175 ;  /* 0x00000005cece7223 */ /* 0x000fe200000108af */
[----:B------:R-:W2:Y:S01]  /*5e70*/  MUFU.EX2 R20, R20 ;  /* 0x0000001400147308 */ /* 0x000ea20000000800 */
[----:B-1----:R-:W-:Y:S01]  /*5e80*/  FFMA.FTZ R11, R172, R11, R3 ;  /* 0x0000000bac0b7223 */ /* 0x002fe20000010003 */
[----:B------:R-:W-:Y:S01]  /*5e90*/  FADD.FTZ R177, R23, R152 ;  /* 0x0000009817b17221 */ /* 0x000fe20000010000 */
[----:B------:R1:W-:Y:S01]  /*5ea0*/  @!P3 STS [R162+0x28820], R172 ;  /* 0x028820aca200b388 */ /* 0x0003e20000000800 */
[-C--:B------:R-:W-:Y:S01]  /*5eb0*/  FMUL.FTZ R112, R112, R19.reuse ;  /* 0x0000001370707220 */ /* 0x080fe20000410000 */
[-C--:B------:R-:W-:Y:S01]  /*5ec0*/  FMUL.FTZ R113, R113, R19.reuse ;  /* 0x0000001371717220 */ /* 0x080fe20000410000 */
[----:B------:R-:W-:Y:S01]  /*5ed0*/  FADD.FTZ R152, R158, R177 ;  /* 0x000000b19e987221 */ /* 0x000fe20000010000 */
[-C--:B------:R-:W-:Y:S01]  /*5ee0*/  FMUL.FTZ R116, R116, R19.reuse ;  /* 0x0000001374747220 */ /* 0x080fe20000410000 */
[----:B------:R-:W4:Y:S01]  /*5ef0*/  MUFU.EX2 R163, R163 ;  /* 0x000000a300a37308 */ /* 0x000f220000000800 */
[----:B---3--:R-:W-:Y:S01]  /*5f00*/  FADD.FTZ R11, R18, R11 ;  /* 0x0000000b120b7221 */ /* 0x008fe20000010000 */
[-C--:B------:R-:W-:Y:S01]  /*5f10*/  FMUL.FTZ R117, R117, R19.reuse ;  /* 0x0000001375757220 */ /* 0x080fe20000410000 */
[-C--:B------:R-:W-:Y:S01]  /*5f20*/  FMUL.FTZ R120, R120, R19.reuse ;  /* 0x0000001378787220 */ /* 0x080fe20000410000 */
[-C--:B------:R-:W-:Y:S01]  /*5f30*/  FMUL.FTZ R121, R121, R19.reuse ;  /* 0x0000001379797220 */ /* 0x080fe20000410000 */
[-C--:B------:R-:W-:Y:S01]  /*5f40*/  FMUL.FTZ R124, R124, R19.reuse ;  /* 0x000000137c7c7220 */ /* 0x080fe20000410000 */
[-C--:B------:R-:W-:Y:S01]  /*5f50*/  FMUL.FTZ R125, R125, R19.reuse ;  /* 0x000000137d7d7220 */ /* 0x080fe20000410000 */
[-C--:B------:R-:W-:Y:S01]  /*5f60*/  FMUL.FTZ R128, R128, R19.reuse ;  /* 0x0000001380807220 */ /* 0x080fe20000410000 */
[----:B------:R-:W3:Y:S01]  /*5f70*/  MUFU.EX2 R22, R22 ;  /* 0x0000001600167308 */ /* 0x000ee20000000800 */
[----:B--2---:R-:W-:Y:S01]  /*5f80*/  FADD.FTZ R12, R20, R11 ;  /* 0x0000000b140c7221 */ /* 0x004fe20000010000 */
[-C--:B------:R-:W-:Y:S01]  /*5f90*/  FMUL.FTZ R129, R129, R19.reuse ;  /* 0x0000001381817220 */ /* 0x080fe20000410000 */
[-C--:B------:R-:W-:Y:S01]  /*5fa0*/  FMUL.FTZ R132, R132, R19.reuse ;  /* 0x0000001384847220 */ /* 0x080fe20000410000 */
[-C--:B------:R-:W-:Y:S01]  /*5fb0*/  FMUL.FTZ R133, R133, R19.reuse ;  /* 0x0000001385857220 */ /* 0x080fe20000410000 */
[-C--:B------:R-:W-:Y:S01]  /*5fc0*/  FMUL.FTZ R136, R136, R19.reuse ;  /* 0x0000001388887220 */ /* 0x080fe20000410000 */
[-C--:B------:R-:W-:Y:S01]  /*5fd0*/  FMUL.FTZ R137, R137, R19.reuse ;  /* 0x0000001389897220 */ /* 0x080fe20000410000 */
[-C--:B------:R-:W-:Y:S01]  /*5fe0*/  FMUL.FTZ R140, R140, R19.reuse ;  /* 0x000000138c8c7220 */ /* 0x080fe20000410000 */
[----:B------:R-:W2:Y:S01]  /*5ff0*/  MUFU.EX2 R165, R165 ;  /* 0x000000a500a57308 */ /* 0x000ea20000000800 */
[----:B----4-:R-:W-:Y:S01]  /*6000*/  FADD.FTZ R11, R163, R12 ;  /* 0x0000000ca30b7221 */ /* 0x010fe20000010000 */
[-C--:B------:R-:W-:Y:S01]  /*6010*/  FMUL.FTZ R141, R141, R19.reuse ;  /* 0x000000138d8d7220 */ /* 0x080fe20000410000 */
[-C--:B------:R-:W-:Y:S01]  /*6020*/  FMUL.FTZ R144, R144, R19.reuse ;  /* 0x0000001390907220 */ /* 0x080fe20000410000 */
[-C--:B------:R-:W-:Y:S01]  /*6030*/  FMUL.FTZ R145, R145, R19.reuse ;  /* 0x0000001391917220 */ /* 0x080fe20000410000 */
[-C--:B------:R-:W-:Y:S01]  /*6040*/  FMUL.FTZ R148, R148, R19.reuse ;  /* 0x0000001394947220 */ /* 0x080fe20000410000 */
[----:B------:R-:W-:Y:S01]  /*6050*/  FMUL.FTZ R149, R149, R19 ;  /* 0x0000001395957220 */ /* 0x000fe20000410000 */
[C---:B------:R-:W-:Y:S01]  /*6060*/  F2FP.F16.F32.PACK_AB R158, R153.reuse, R158 ;  /* 0x0000009e999e723e */ /* 0x040fe200000000ff */
[----:B------:R-:W4:Y:S01]  /*6070*/  MUFU.EX2 R160, R160 ;  /* 0x000000a000a07308 */ /* 0x000f220000000800 */
[----:B---3--:R-:W-:Y:S01]  /*6080*/  FADD.FTZ R12, R22, R11 ;  /* 0x0000000b160c7221 */ /* 0x008fe20000010000 */
[----:B------:R-:W-:Y:S01]  /*6090*/  FADD.FTZ R11, R153, R152 ;  /* 0x00000098990b7221 */ /* 0x000fe20000010000 */
[----:B------:R-:W-:Y:S01]  /*60a0*/  F2FP.F16.F32.PACK_AB R154, R21, R154 ;  /* 0x0000009a159a723e */ /* 0x000fe200000000ff */
[-C--:B------:R-:W-:Y:S01]  /*60b0*/  FMUL.FTZ R26, R26, R172.reuse ;  /* 0x000000ac1a1a7220 */ /* 0x080fe20000410000 */
[----:B------:R-:W-:Y:S01]  /*60c0*/  F2FP.F16.F32.PACK_AB R153, R18, R3 ;  /* 0x000000031299723e */ /* 0x000fe200000000ff */
[----:B------:R-:W-:Y:S01]  /*60d0*/  FMUL.FTZ R27, R27, R172 ;  /* 0x000000ac1b1b7220 */ /* 0x000fe20000410000 */
[----:B------:R-:W-:Y:S01]  /*60e0*/  F2FP.F16.F32.PACK_AB R156, R23, R156 ;  /* 0x0000009c179c723e */ /* 0x000fe200000000ff */
        /* <DEDUP_REMOVED lines=14> */
[-C--:B------:R-:W-:Y:S01]  /*61d0*/  FMUL.FTZ R50, R50, R172.reuse ;  /* 0x000000ac32327220 */ /* 0x080fe20000410000 */
        /* <DEDUP_REMOVED lines=8> */
[----:B------:R-:W-:Y:S01]  /*6260*/  FMUL.FTZ R63, R63, R172 ;  /* 0x000000ac3f3f7220 */ /* 0x000fe20000410000 */
[----:B------:R-:W3:Y:S01]  /*6270*/  MUFU.EX2 R157, R157 ;  /* 0x0000009d009d7308 */ /* 0x000ee20000000800 */
[C---:B--2---:R-:W-:Y:S01]  /*6280*/  FADD.FTZ R152, R155.reuse, R152 ;  /* 0x000000989b987221 */ /* 0x044fe20000010000 */
[----:B------:R-:W-:Y:S01]  /*6290*/  F2FP.F16.F32.PACK_AB R160, R155, R160 ;  /* 0x000000a09ba0723e */ /* 0x000fe200000000ff */
[----:B------:R-:W-:Y:S01]  /*62a0*/  FMUL.FTZ R66, R66, R172 ;  /* 0x000000ac42427220 */ /* 0x000fe20000410000 */
[----:B------:R-:W-:Y:S01]  /*62b0*/  F2FP.F16.F32.PACK_AB R155, R163, R20 ;  /* 0x00000014a39b723e */ /* 0x000fe200000000ff */
        /* <DEDUP_REMOVED lines=10> */
[----:B------:R-:W-:Y:S01]  /*6360*/  FMUL.FTZ R83, R83, R172 ;  /* 0x000000ac53537220 */ /* 0x000fe20000410000 */
[----:B------:R-:W4:Y:S01]  /*6370*/  MUFU.EX2 R164, R164 ;  /* 0x000000a400a47308 */ /* 0x000f220000000800 */
[----:B---3--:R-:W-:Y:S01]  /*6380*/  FADD.FTZ R177, R157, R152 ;  /* 0x000000989db17221 */ /* 0x008fe20000010000 */
[----:B------:R-:W-:Y:S01]  /*6390*/  F2FP.F16.F32.PACK_AB R152, R15, R0 ;  /* 0x000000000f98723e */ /* 0x000fe200000000ff */
[----:B------:R-:W-:Y:S01]  /*63a0*/  BAR.SYNC.DEFER_BLOCKING 0xf, 0x100 ;  /* 0x03c4000000007b1d */ /* 0x000fe20000010000 */
        /* <DEDUP_REMOVED lines=14> */
[C---:B----4-:R-:W-:Y:S01]  /*6490*/  FADD.FTZ R12, R164.reuse, R177 ;  /* 0x000000b1a40c7221 */ /* 0x050fe20000010000 */
[----:B-1----:R-:W-:Y:S01]  /*64a0*/  F2FP.F16.F32.PACK_AB R162, R164, R157 ;  /* 0x0000009da4a2723e */ /* 0x002fe200000000ff */
[----:B------:R-:W-:Y:S01]  /*64b0*/  FMUL.FTZ R107, R107, R172 ;  /* 0x000000ac6b6b7220 */ /* 0x000fe20000410000 */
[----:B------:R-:W-:Y:S01]  /*64c0*/  F2FP.F16.F32.PACK_AB R157, R165, R22 ;  /* 0x00000016a59d723e */ /* 0x000fe200000000ff */
[-C--:B------:R-:W-:Y:S01]  /*64d0*/  FMUL.FTZ R110, R110, R172.reuse ;  /* 0x000000ac6e6e7220 */ /* 0x080fe20000410000 */
[-C--:B------:R-:W-:Y:S01]  /*64e0*/  FMUL.FTZ R111, R111, R172.reuse ;  /* 0x000000ac6f6f7220 */ /* 0x080fe20000410000 */
[-C--:B------:R-:W-:Y:S01]  /*64f0*/  FMUL.FTZ R114, R114, R172.reuse ;  /* 0x000000ac72727220 */ /* 0x080fe20000410000 */
[----:B------:R-:W1:Y:S01]  /*6500*/  MUFU.EX2 R173, R173 ;  /* 0x000000ad00ad7308 */ /* 0x000e620000000800 */
[----:B---3--:R-:W-:Y:S01]  /*6510*/  FADD.FTZ R15, R159, R12 ;  /* 0x0000000c9f0f7221 */ /* 0x008fe20000010000 */
[----:B------:R3:W-:Y:S01]  /*6520*/  STSM.16.M88.4 [R7+0x26800], R152 ;  /* 0x0268009807007844 */ /* 0x0007e20000000200 */
[-C--:B------:R-:W-:Y:S01]  /*6530*/  FMUL.FTZ R115, R115, R172.reuse ;  /* 0x000000ac73737220 */ /* 0x080fe20000410000 */
[-C--:B------:R-:W-:Y:S01]  /*6540*/  FMUL.FTZ R118, R118, R172.reuse ;  /* 0x000000ac76767220 */ /* 0x080fe20000410000 */
[-C--:B------:R-:W-:Y:S01]  /*6550*/  FMUL.FTZ R119, R119, R172.reuse ;  /* 0x000000ac77777220 */ /* 0x080fe20000410000 */
[-C--:B------:R-:W-:Y:S01]  /*6560*/  FMUL.FTZ R122, R122, R172.reuse ;  /* 0x000000ac7a7a7220 */ /* 0x080fe20000410000 */
[-C--:B------:R-:W-:Y:S01]  /*6570*/  FMUL.FTZ R123, R123, R172.reuse ;  /* 0x000000ac7b7b7220 */ /* 0x080fe20000410000 */
[----:B------:R-:W4:Y:S01]  /*6580*/  MUFU.EX2 R176, R176 ;  /* 0x000000b000b07308 */ /* 0x000f220000000800 */
        /* <DEDUP_REMOVED lines=8> */
[----:B-1----:R-:W-:Y:S01]  /*6610*/  FADD.FTZ R11, R173, R0 ;  /* 0x00000000ad0b7221 */ /* 0x002fe20000010000 */
[-C--:B------:R-:W-:Y:S01]  /*6620*/  FMUL.FTZ R138, R138, R172.reuse ;  /* 0x000000ac8a8a7220 */ /* 0x080fe20000410000 */
[-C--:B------:R-:W-:Y:S01]  /*6630*/  FMUL.FTZ R139, R139, R172.reuse ;  /* 0x000000ac8b8b7220 */ /* 0x080fe20000410000 */
[-C--:B------:R-:W-:Y:S01]  /*6640*/  FMUL.FTZ R142, R142, R172.reuse ;  /* 0x000000ac8e8e7220 */ /* 0x080fe20000410000 */
[-C--:B------:R-:W-:Y:S01]  /*6650*/  FMUL.FTZ R143, R143, R172.reuse ;  /* 0x000000ac8f8f7220 */ /* 0x080fe20000410000 */
[-C--:B------:R-:W-:Y:S01]  /*6660*/  FMUL.FTZ R146, R146, R172.reuse ;  /* 0x000000ac92927220 */ /* 0x080fe20000410000 */
[-C--:B------:R-:W-:Y:S01]  /*6670*/  FMUL.FTZ R147, R147, R172.reuse ;  /* 0x000000ac93937220 */ /* 0x080fe20000410000 */
[----:B------:R-:W1:Y:S01]  /*6680*/  MUFU.EX2 R178, R178 ;  /* 0x000000b200b27308 */ /* 0x000e620000000800 */
[C---:B----4-:R-:W-:Y:S01]  /*6690*/  FADD.FTZ R0, R176.reuse, R15 ;  /* 0x0000000fb0007221 */ /* 0x050fe20000010000 */
[----:B------:R-:W-:Y:S01]  /*66a0*/  F2FP.F16.F32.PACK_AB R164, R176, R159 ;  /* 0x0000009fb0a4723e */ /* 0x000fe200000000ff */
[-C--:B------:R-:W-:Y:S01]  /*66b0*/  FMUL.FTZ R150, R150, R172.reuse ;  /* 0x000000ac96967220 */ /* 0x080fe20000410000 */
[----:B------:R-:W-:Y:S01]  /*66c0*/  F2FP.F16.F32.PACK_AB R159, R184, R167 ;  /* 0x000000a7b89f723e */ /* 0x000fe200000000ff */
[----:B------:R-:W-:Y:S01]  /*66d0*/  FADD.FTZ R19, R161, R0 ;  /* 0x00000000a1137221 */ /* 0x000fe20000010000 */
[----:B------:R-:W-:-:S02]  /*66e0*/  FMUL.FTZ R151, R151, R172 ;  /* 0x000000ac97977220 */ /* 0x000fc40000410000 */
[----:B------:R-:W4:Y:S01]  /*66f0*/  MUFU.EX2 R180, R180 ;  /* 0x000000b400b47308 */ /* 0x000f220000000800 */
[C---:B--2---:R-:W-:Y:S01]  /*6700*/  FADD.FTZ R11, R202.reuse, R11 ;  /* 0x0000000bca0b7221 */ /* 0x044fe20000010000 */
[----:B------:R-:W-:Y:S01]  /*6710*/  F2FP.F16.F32.PACK_AB R163, R202, R173 ;  /* 0x000000adcaa3723e */ /* 0x000fe200000000ff */
[----:B------:R3:W-:Y:S05]  /*6720*/  STSM.16.M88.4 [R8], R156 ;  /* 0x0000009c08007844 */ /* 0x0007ea0000000200 */
[----:B------:R-:W2:Y:S01]  /*6730*/  MUFU.EX2 R175, R204 ;  /* 0x000000cc00af7308 */ /* 0x000ea20000000800 */
[----:B-1----:R-:W-:-:S07]  /*6740*/  FADD.FTZ R0, R178, R11 ;  /* 0x0000000bb2007221 */ /* 0x002fce0000010000 */
[----:B------:R-:W1:Y:S01]  /*6750*/  MUFU.EX2 R182, R182 ;  /* 0x000000b600b67308 */ /* 0x000e620000000800 */
[C---:B----4-:R-:W-:Y:S01]  /*6760*/  F2FP.F16.F32.PACK_AB R166, R180.reuse, R161 ;  /* 0x000000a1b4a6723e */ /* 0x050fe200000000ff */
[----:B------:R-:W-:Y:S01]  /*6770*/  FADD.FTZ R12, R180, R19 ;  /* 0x00000013b40c7221 */ /* 0x000fe20000010000 */
[----:B------:R-:W-:-:S05]  /*6780*/  F2FP.F16.F32.PACK_AB R161, R170, R169 ;  /* 0x000000a9aaa1723e */ /* 0x000fca00000000ff */
[----:B------:R-:W4:Y:S01]  /*6790*/  MUFU.EX2 R15, R206 ;  /* 0x000000ce000f7308 */ /* 0x000f220000000800 */
[C---:B--2---:R-:W-:Y:S01]  /*67a0*/  FADD.FTZ R3, R175.reuse, R0 ;  /* 0x00000000af037221 */ /* 0x044fe20000010000 */
[----:B------:R-:W-:Y:S01]  /*67b0*/  F2FP.F16.F32.PACK_AB R165, R175, R178 ;  /* 0x000000b2afa5723e */ /* 0x000fe200000000ff */
[----:B------:R3:W-:Y:S02]  /*67c0*/  STSM.16.M88.4 [R9], R160 ;  /* 0x000000a009007844 */ /* 0x0007e40000000200 */
[----:B-1----:R-:W-:Y:S01]  /*67d0*/  FADD.FTZ R0, R182, R3 ;  /* 0x00000003b6007221 */ /* 0x002fe20000010000 */
[----:B----4-:R-:W-:-:S03]  /*67e0*/  F2FP.F16.F32.PACK_AB R167, R15, R182 ;  /* 0x000000b60fa7723e */ /* 0x010fc600000000ff */
[----:B------:R-:W-:Y:S02]  /*67f0*/  FADD.FTZ R11, R15, R0 ;  /* 0x000000000f0b7221 */ /* 0x000fe40000010000 */
[----:B------:R3:W-:Y:S01]  /*6800*/  STSM.16.M88.4 [R10], R164 ;  /* 0x000000a40a007844 */ /* 0x0007e20000000200 */
[----:B------:R-:W-:Y:S05]  /*6810*/  @!P0 BRA `(.L_x_38) ;  /* 0x0000000000048947 */ /* 0x000fea0003800000 */
[----:B------:R-:W-:Y:S01]  /*6820*/  BPT.TRAP 0x1 ;  /* 0x000000040000795c */ /* 0x000fe20000300000 */
.L_x_38:
[----:B------:R1:W2:Y:S01]  /*6830*/  SYNCS.PHASECHK.TRANS64.TRYWAIT P3, [UR7+0x28c50], R14 ;  /* 0x028c500eff0075a7 */ /* 0x0002a20008060147 */
[----:B------:R-:W-:Y:S05]  /*6840*/  @!P0 BRA `(.L_x_39) ;  /* 0x0000000000048947 */ /* 0x000fea0003800000 */
[----:B------:R-:W-:Y:S01]  /*6850*/  BPT.TRAP 0x1 ;  /* 0x000000040000795c */ /* 0x000fe20000300000 */
.L_x_39:
[----:B--2---:R-:W-:Y:S05]  /*6860*/  @P3 BRA `(.L_x_40) ;  /* 0x0000000000083947 */ /* 0x004fea0003800000 */
[----:B------:R-:W2:Y:S02]  /*6870*/  SYNCS.PHASECHK.TRANS64.TRYWAIT P3, [UR7+0x28c50], R14 ;  /* 0x028c500eff0075a7 */ /* 0x000ea40008060147 */
[----:B--2---:R-:W-:Y:S05]  /*6880*/  @!P3 BRA `(.L_x_41) ;  /* 0x0000007c000cb947 */ /* 0x004fea0003800000 */
.L_x_40:
[----:B------:R-:W-:Y:S01]  /*6890*/  ULEA UR4, UR5, UR24, 0xc ;  /* 0x0000001805047291 */ /* 0x000fe2000f8e603f */
[----:B------:R-:W-:Y:S01]  /*68a0*/  WARPGROUP.ARRIVE ;  /* 0x00000000000079c5 */ /* 0x000fe20000000000 */
[----:B------:R-:W-:Y:S01]  /*68b0*/  UMOV UR11, 0x40000040 ;  /* 0x40000040000b7882 */ /* 0x000fe20000000000 */
[----:B--2---:R-:W-:Y:S02]  /*68c0*/  @!P1 VIADD R171, R171, 0x28c60 ;  /* 0x00028c60abab9836 */ /* 0x004fe40000000000 */
[----:B------:R-:W-:Y:S02]  /*68d0*/  IMAD.MOV.U32 R3, RZ, RZ, R168 ;  /* 0x000000ffff037224 */ /* 0x000fe400078e00a8 */
[----:B------:R-:W-:Y:S01]  /*68e0*/  UMOV UR10, UR4 ;  /* 0x00000004000a7c82 */ /* 0x000fe20008000000 */
[----:B------:R-:W-:Y:S01]  /*68f0*/  @!P1 PRMT R171, RZ, 0x654, R171 ;  /* 0x00000654ffab9816 */ /* 0x000fe200000000ab */
[----:B------:R-:W-:Y:S01]  /*6900*/  HGMMA.64x256x16.F32 R24, R152, gdesc[UR8].tnspB, R24, gsb0 ;  /* 0x43e0000898187df0 */ /* 0x000fe20008000818 */
[----:B------:R-:W-:Y:S01]  /*6910*/  UIADD3 UR10, UR4, 0x80, URZ ;  /* 0x00000080040a7890 */ /* 0x000fe2000fffe03f */
[----:B------:R-:W-:Y:S01]  /*6920*/  IMAD.MOV.U32 R0, RZ, RZ, R17 ;  /* 0x000000ffff007224 */ /* 0x000fe200078e0011 */
[----:B------:R-:W-:Y:S01]  /*6930*/  UMOV UR11, 0x40000040 ;  /* 0x40000040000b7882 */ /* 0x000fe20000000000 */
[----:B------:R-:W-:-:S02]  /*6940*/  WARPGROUP.DEPBAR.LE gsb0, 0x0 ;  /* 0x00008000000079c5 */ /* 0x000fc40000010000 */
[----:B------:R-:W-:-:S15]  /*6950*/  WARPGROUP.ARRIVE ;  /* 0x00000000000079c5 */ /* 0x000fde0000000000 */
[----:B------:R-:W-:-:S07]  /*6960*/  NOP ;  /* 0x0000000000007918 */ /* 0x000fce0000000000 */
[----:B------:R-:W-:Y:S01]  /*6970*/  HGMMA.64x256x16.F32 R24, R156, gdesc[UR8].tnspB, R24, gsb0 ;  /* 0x43e000089c187df0 */ /* 0x000fe20008000818 */
[----:B------:R-:W-:Y:S01]  /*6980*/  UIADD3 UR10, UR4, 0x100, URZ ;  /* 0x00000100040a7890 */ /* 0x000fe2000fffe03f */
        /* <DEDUP_REMOVED lines=8> */
[----:B------:R-:W-:Y:S01]  /*6a10*/  UMOV UR4, UR5 ;  /* 0x0000000500047c82 */ /* 0x000fe20008000000 */
        /* <DEDUP_REMOVED lines=10> */
[----:B--2---:R-:W2:Y:S02]  /*6ac0*/  FENCE.VIEW.ASYNC.S ;  /* 0x00000000000073c6 */ /* 0x004ea40000000000 */
[----:B--2---:R-:W-:Y:S01]  /*6ad0*/  NOP ;  /* 0x0000000000007918 */ /* 0x004fe20000000000 */
[----:B------:R-:W-:Y:S06]  /*6ae0*/  BAR.ARV 0xe, 0x100 ;  /* 0x0384000000007b1d */ /* 0x000fec0000002000 */
[----:B------:R4:W-:Y:S01]  /*6af0*/  @!P1 SYNCS.ARRIVE.TRANS64.RED.A1T0 RZ, [R171+URZ], RZ ;  /* 0x000000ffabff99a7 */ /* 0x0009e2000810043f */
[----:B------:R-:W-:Y:S05]  /*6b00*/  @P2 BRA `(.L_x_42) ;  /* 0xffffffe000ec2947 */ /* 0x000fea000383ffff */
[----:B------:R-:W-:Y:S01]  /*6b10*/  IMAD.MOV.U32 R3, RZ, RZ, R168 ;  /* 0x000000ffff037224 */ /* 0x000fe200078e00a8 */
[----:B------:R-:W-:Y:S01]  /*6b20*/  USHF.L.U32 UR4, UR5, 0x6, URZ ;  /* 0x0000000605047899 */ /* 0x000fe2000800063f */
[----:B------:R-:W-:-:S11]  /*6b30*/  IMAD.MOV.U32 R0, RZ, RZ, R17 ;  /* 0x000000ffff007224 */ /* 0x000fd600078e0011 */
.L_x_33:
[----:B--23--:R-:W2:Y:S01]  /*6b40*/  SHFL.BFLY PT, R7, R12, 0x2, 0x1f ;  /* 0x0c401f000c077f89 */ /* 0x00cea200000e0000 */
[----:B------:R-:W-:Y:S08]  /*6b50*/  BAR.ARV 0x8, 0x100 ;  /* 0x0204000000007b1d */ /* 0x000ff00000002000 */
[----:B------:R-:W-:Y:S01]  /*6b60*/  BAR.SYNC.DEFER_BLOCKING 0xf, 0x100 ;  /* 0x03c4000000007b1d */ /* 0x000fe20000010000 */
[----:B------:R-:W-:Y:S01]  /*6b70*/  ISETP.NE.AND P0, PT, R4, RZ, PT ;  /* 0x000000ff0400720c */ /* 0x000fe20003f05270 */
[----:B------:R-:W-:-:S04]  /*6b80*/  IMAD.MOV.U32 R4, RZ, RZ, RZ ;  /* 0x000000ffff047224 */ /* 0x000fc800078e00ff */
[----:B------:R-:W3:Y:S01]  /*6b90*/  SHFL.BFLY PT, R10, R11, 0x2, 0x1f ;  /* 0x0c401f000b0a7f89 */ /* 0x000ee200000e0000 */
[----:B--2---:R-:W-:-:S05]  /*6ba0*/  FADD.FTZ R7, R7, R12 ;  /* 0x0000000c07077221 */ /* 0x004fca0000010000 */
[----:B------:R-:W2:Y:S01]  /*6bb0*/  SHFL.BFLY PT, R8, R7, 0x1, 0x1f ;  /* 0x0c201f0007087f89 */ /* 0x000ea200000e0000 */
[----:B---3--:R-:W-:-:S05]  /*6bc0*/  FADD.FTZ R10, R10, R11 ;  /* 0x0000000b0a0a7221 */ /* 0x008fca0000010000 */
[----:B------:R-:W3:Y:S01]  /*6bd0*/  SHFL.BFLY PT, R9, R10, 0x1, 0x1f ;  /* 0x0c201f000a097f89 */ /* 0x000ee200000e0000 */
[----:B--2---:R-:W-:Y:S01]  /*6be0*/  FADD.FTZ R13, R7, R8 ;  /* 0x00000008070d7221 */ /* 0x004fe20000010000 */
[----:B------:R-:W-:Y:S01]  /*6bf0*/  MOV R8, RZ ;  /* 0x000000ff00087202 */ /* 0x000fe20000000f00 */
[----:B------:R-:W-:Y:S02]  /*6c00*/  VIADD R7, R6, UR4 ;  /* 0x0000000406077c36 */ /* 0x000fe40008000000 */
[----:B------:R-:W-:Y:S01]  /*6c10*/  IMAD.MOV.U32 R6, RZ, RZ, -0x800000 ;  /* 0xff800000ff067424 */ /* 0x000fe200078e00ff */
[----:B------:R-:W-:Y:S02]  /*6c20*/  FSETP.NE.FTZ.AND P1, PT, R13, RZ, PT ;  /* 0x000000ff0d00720b */ /* 0x000fe40003f35000 */
[----:B------:R-:W-:-:S11]  /*6c30*/  @!P0 LEA R7, R7, UR36, 0x2 ;  /* 0x0000002407078c11 */ /* 0x000fd6000f8e10ff */
[----:B------:R-:W2:Y:S01]  /*6c40*/  @P1 MUFU.RCP R8, R13 ;  /* 0x0000000d00081308 */ /* 0x000ea20000001000 */
[----:B---3--:R-:W-:-:S05]  /*6c50*/  FADD.FTZ R9, R10, R9 ;  /* 0x000000090a097221 */ /* 0x008fca0000010000 */
[----:B------:R-:W-:Y:S02]  /*6c60*/  FSETP.NE.FTZ.AND P2, PT, R9, RZ, PT ;  /* 0x000000ff0900720b */ /* 0x000fe40003f55000 */
[----:B------:R-:W-:Y:S01]  /*6c70*/  @P1 MUFU.LG2 R10, R13 ;  /* 0x0000000d000a1308 */ /* 0x000fe20000000c00 */
[----:B--2---:R2:W-:Y:S01]  /*6c80*/  @!P0 STS [R7+0x28800], R8 ;  /* 0x0288000807008388 */ /* 0x0045e20000000800 */
[-C--:B------:R-:W-:Y:S01]  /*6c90*/  FMUL.FTZ R24, R24, R8.reuse ;  /* 0x0000000818187220 */ /* 0x080fe20000410000 */
[----:B------:R-:W-:-:S08]  /*6ca0*/  FMUL.FTZ R25, R25, R8 ;  /* 0x0000000819197220 */ /* 0x000fd00000410000 */
[----:B------:R-:W3:Y:S01]  /*6cb0*/  @P2 MUFU.RCP R4, R9 ;  /* 0x0000000900042308 */ /* 0x000ee20000001000 */
[-C--:B------:R-:W-:Y:S01]  /*6cc0*/  FMUL.FTZ R28, R28, R8.reuse ;  /* 0x000000081c1c7220 */ /* 0x080fe20000410000 */
[-C--:B------:R-:W-:Y:S01]  /*6cd0*/  FMUL.FTZ R29, R29, R8.reuse ;  /* 0x000000081d1d7220 */ /* 0x080fe20000410000 */
[-C--:B------:R-:W-:Y:S01]  /*6ce0*/  FMUL.FTZ R32, R32, R8.reuse ;  /* 0x0000000820207220 */ /* 0x080fe20000410000 */
[-C--:B------:R-:W-:Y:S01]  /*6cf0*/  FMUL.FTZ R33, R33, R8.reuse ;  /* 0x0000000821217220 */ /* 0x080fe20000410000 */
[-C--:B------:R-:W-:Y:S01]  /*6d00*/  FMUL.FTZ R36, R36, R8.reuse ;  /* 0x0000000824247220 */ /* 0x080fe20000410000 */
[-C--:B------:R-:W-:Y:S01]  /*6d10*/  FMUL.FTZ R37, R37, R8.reuse ;  /* 0x0000000825257220 */ /* 0x080fe20000410000 */
[-C--:B------:R-:W-:Y:S01]  /*6d20*/  FMUL.FTZ R40, R40, R8.reuse ;  /* 0x0000000828287220 */ /* 0x080fe20000410000 */
[----:B------:R5:W2:Y:S01]  /*6d30*/  @P2 MUFU.LG2 R11, R9 ;  /* 0x00000009000b2308 */ /* 0x000aa20000000c00 */
        /* <DEDUP_REMOVED lines=8> */
[----:B---3--:R3:W-:Y:S01]  /*6dc0*/  @!P0 STS [R7+0x28820], R4 ;  /* 0x0288200407008388 */ /* 0x0087e20000000800 */
        /* <DEDUP_REMOVED lines=47> */
[C---:B-----5:R-:W-:Y:S01]  /*70c0*/  @P1 FMUL.FTZ R9, R5.reuse, 0.69314718246459960938 ;  /* 0x3f31721805091820 */ /* 0x060fe20000410000 */
[----:B------:R-:W-:Y:S01]  /*70d0*/  @P2 FMUL.FTZ R5, R5, 0.69314718246459960938 ;  /* 0x3f31721805052820 */ /* 0x000fe20000410000 */
[----:B------:R-:W-:Y:S01]  /*70e0*/  @P1 FMUL.FTZ R10, R10, 0.69314718246459960938 ;  /* 0x3f3172180a0a1820 */ /* 0x000fe20000410000 */
[----:B--2---:R-:W-:Y:S01]  /*70f0*/  @P2 FMUL.FTZ R8, R11, 0.69314718246459960938 ;  /* 0x3f3172180b082820 */ /* 0x004fe20000410000 */
[----:B---3--:R-:W-:Y:S01]  /*7100*/  IMAD.MOV.U32 R7, RZ, RZ, -0x800000 ;  /* 0xff800000ff077424 */ /* 0x008fe200078e00ff */
[----:B------:R-:W-:Y:S01]  /*7110*/  PLOP3.LUT P0, PT, PT, PT, PT, 0x8, 0x0 ;  /* 0x000000000000781c */ /* 0x000fe20003f0e170 */
        /* <DEDUP_REMOVED lines=64> */
[----:B------:R-:W-:Y:S01]  /*7520*/  @P1 FFMA.FTZ R6, R9, R0, R10 ;  /* 0x0000000009061223 */ /* 0x000fe2000001000a */
[----:B------:R-:W-:Y:S01]  /*7530*/  @P2 FFMA.FTZ R7, R5, R3, R8 ;  /* 0x0000000305072223 */ /* 0x000fe20000010008 */
[----:B------:R-:W-:Y:S06]  /*7540*/  BAR.ARV 0xe, 0x100 ;  /* 0x0384000000007b1d */ /* 0x000fec0000002000 */
.L_x_13:
[----:B------:R-:W-:Y:S05]  /*7550*/  @P0 BRA `(.L_x_43) ;  /* 0x0000002000e00947 */ /* 0x000fea0003800000 */
[----:B------:R-:W2:Y:S01]  /*7560*/  S2R R0, SR_TID.X ;  /* 0x0000000000007919 */ /* 0x000ea20000002100 */
[----:B------:R-:W3:Y:S01]  /*7570*/  S2UR UR5, SR_CgaCtaId ;  /* 0x00000000000579c3 */ /* 0x000ee20000008800 */
[----:B------:R-:W-:Y:S01]  /*7580*/  UMOV UR4, 0x400 ;  /* 0x0000040000047882 */ /* 0x000fe20000000000 */
[----:B------:R-:W-:-:S06]  /*7590*/  IADD3 R3, -R2, RZ, RZ ;  /* 0x000000ff02037210 */ /* 0x000fcc0007ffe1ff */
[----:B------:R-:W-:Y:S01]  /*75a0*/  BAR.SYNC.DEFER_BLOCKING 0x1, 0x100 ;  /* 0x0044000000007b1d */ /* 0x000fe20000010000 */
[----:B------:R-:W-:-:S07]  /*75b0*/  SHF.R.S32.HI R19, RZ, 0x1f, R2 ;  /* 0x0000001fff137819 */ /* 0x000fce0000011402 */
[----:B------:R-:W5:Y:S08]  /*75c0*/  S2UR UR6, SR_CTAID.Y ;  /* 0x00000000000679c3 */ /* 0x000f700000002600 */
[----:B------:R-:W5:Y:S01]  /*75d0*/  LDC R4, c[0x0][0xc50] ;  /* 0x00031400ff047b82 */ /* 0x000f620000000800 */
[----:B---3--:R-:W-:-:S07]  /*75e0*/  ULEA UR4, UR5, UR4, 0x18 ;  /* 0x0000000405047291 */ /* 0x008fce000f8ec03f */
[----:B------:R-:W3:Y:S01]  /*75f0*/  LDC R9, c[0x0][0xbe8] ;  /* 0x0002fa00ff097b82 */ /* 0x000ee20000000800 */
[----:B------:R-:W-:Y:S01]  /*7600*/  UIADD3 UR4, UR4, 0x28c20, URZ ;  /* 0x00028c2004047890 */ /* 0x000fe2000fffe03f */
[----:B--2---:R-:W-:-:S03]  /*7610*/  VIADD R152, R0, 0xffffff80 ;  /* 0xffffff8000987836 */ /* 0x004fc60000000000 */
[----:B------:R-:W-:Y:S02]  /*7620*/  UPRMT UR4, URZ, 0x654, UR4 ;  /* 0x000006543f047896 */ /* 0x000fe40008000004 */
[----:B------:R-:W-:-:S04]  /*7630*/  SHF.R.S32.HI R21, RZ, 0x1f, R152 ;  /* 0x0000001fff157819 */ /* 0x000fc80000011498 */
[----:B01----:R-:W-:Y:S01]  /*7640*/  LEA.HI R5, R21, R152, RZ, 0x7 ;  /* 0x0000009815057211 */ /* 0x003fe200078f38ff */
[----:B-----5:R-:W-:Y:S02]  /*7650*/  IMAD R3, R4, R3, UR6 ;  /* 0x0000000604037e24 */ /* 0x020fe4000f8e0203 */
[----:B------:R-:W-:Y:S01]  /*7660*/  SYNCS.ARRIVE.TRANS64.RED.A1T0 RZ, [UR4], RZ ;  /* 0x000000ffffff79a7 */ /* 0x000fe20008100404 */
[----:B------:R-:W-:Y:S02]  /*7670*/  SHF.R.S32.HI R8, RZ, 0x7, R5 ;  /* 0x00000007ff087819 */ /* 0x000fe40000011405 */
[----:B------:R-:W-:Y:S02]  /*7680*/  LOP3.LUT R11, R5, 0xffffff80, RZ, 0xc0, !PT ;  /* 0xffffff80050b7812 */ /* 0x000fe400078ec0ff */
[----:B------:R-:W-:Y:S01]  /*7690*/  SHF.R.S32.HI R4, RZ, 0x1f, R3 ;  /* 0x0000001fff047819 */ /* 0x000fe20000011403 */
[----:B------:R-:W0:Y:S02]  /*76a0*/  SHFL.IDX PT, R10, R8, RZ, 0x1f ;  /* 0x00001fff080a7589 */ /* 0x000e2400000e0000 */
[----:B------:R-:W-:-:S05]  /*76b0*/  IMAD.IADD R0, R152, 0x1, -R11 ;  /* 0x0000000198007824 */ /* 0x000fca00078e0a0b */
[----:B------:R-:W-:Y:S02]  /*76c0*/  SHF.R.S32.HI R157, RZ, 0x1f, R0 ;  /* 0x0000001fff9d7819 */ /* 0x000fe40000011400 */
[----:B0-----:R-:W-:Y:S02]  /*76d0*/  ISETP.NE.AND P0, PT, R10, RZ, PT ;  /* 0x000000ff0a00720c */ /* 0x001fe40003f05270 */
[----:B------:R-:W-:-:S11]  /*76e0*/  LEA.HI R10, R157, R0, RZ, 0x2 ;  /* 0x000000009d0a7211 */ /* 0x000fd600078f10ff */
[----:B---3--:R-:W-:Y:S05]  /*76f0*/  @P0 BRA `(.L_x_44) ;  /* 0x0000000400380947 */ /* 0x008fea0003800000 */
[----:B------:R-:W0:Y:S01]  /*7700*/  LDC R18, c[0x0][0xbe8] ;  /* 0x0002fa00ff127b82 */ /* 0x000e220000000800 */
[----:B------:R-:W-:Y:S01]  /*7710*/  LOP3.LUT R5, R5, 0xffffff80, RZ, 0xc0, !PT ;  /* 0xffffff8005057812 */ /* 0x000fe200078ec0ff */
[----:B------:R-:W1:Y:S01]  /*7720*/  S2R R16, SR_CTAID.X ;  /* 0x0000000000107919 */ /* 0x000e620000002500 */
[----:B------:R-:W-:-:S03]  /*7730*/  ULDC.64 UR4, c[0x0][0xbd0] ;  /* 0x0002f40000047ab9 */ /* 0x000fc60000000a00 */
[----:B------:R-:W-:Y:S01]  /*7740*/  IMAD.IADD R153, R152, 0x1, -R5 ;  /* 0x0000000198997824 */ /* 0x000fe200078e0a05 */
[----:B------:R-:W-:Y:S01]  /*7750*/  LEA.HI R5, R21, R152, RZ, 0x2 ;  /* 0x0000009815057211 */ /* 0x000fe200078f10ff */
[----:B------:R-:W2:Y:S03]  /*7760*/  S2UR UR6, SR_CTAID.Z ;  /* 0x00000000000679c3 */ /* 0x000ea60000002700 */
[----:B------:R-:W-:Y:S02]  /*7770*/  SHF.R.S32.HI R12, RZ, 0x1f, R153 ;  /* 0x0000001fff0c7819 */ /* 0x000fe40000011499 */
[----:B------:R-:W-:Y:S02]  /*7780*/  LOP3.LUT R5, R5, 0xfffffffc, RZ, 0xc0, !PT ;  /* 0xfffffffc05057812 */ /* 0x000fe400078ec0ff */
[CC--:B------:R-:W-:Y:S01]  /*7790*/  LEA.HI R154, R12.reuse, R153.reuse, RZ, 0x2 ;  /* 0x000000990c9a7211 */ /* 0x0c0fe200078f10ff */
[----:B------:R-:W3:Y:S01]  /*77a0*/  LDC.64 R22, c[0x0][0xbd8] ;  /* 0x0002f600ff167b82 */ /* 0x000ee20000000a00 */
[----:B------:R-:W-:Y:S01]  /*77b0*/  LEA.HI R13, R12, R153, RZ, 0x5 ;  /* 0x000000990c0d7211 */ /* 0x000fe200078f28ff */
[----:B------:R-:W-:Y:S01]  /*77c0*/  IMAD.IADD R5, R152, 0x1, -R5 ;  /* 0x0000000198057824 */ /* 0x000fe200078e0a05 */
[----:B------:R-:W-:-:S02]  /*77d0*/  SHF.R.S32.HI R11, RZ, 0x2, R154 ;  /* 0x00000002ff0b7819 */ /* 0x000fc4000001149a */
[----:B------:R-:W-:Y:S02]  /*77e0*/  SHF.R.S32.HI R14, RZ, 0x1f, R154 ;  /* 0x0000001fff0e7819 */ /* 0x000fe4000001149a */
[----:B------:R-:W-:Y:S02]  /*77f0*/  SHF.R.S32.HI R13, RZ, 0x5, R13 ;  /* 0x00000005ff0d7819 */ /* 0x000fe4000001140d */
[----:B0-----:R-:W-:Y:S02]  /*7800*/  ISETP.NE.AND P0, PT, R18, 0x1, PT ;  /* 0x000000011200780c */ /* 0x001fe40003f05270 */
[----:B------:R-:W-:Y:S02]  /*7810*/  LEA.HI R14, R14, R11, RZ, 0x3 ;  /* 0x0000000b0e0e7211 */ /* 0x000fe400078f18ff */
[----:B------:R-:W-:Y:S02]  /*7820*/  LOP3.LUT R154, R154, 0x7ffffffc, RZ, 0xc0, !PT ;  /* 0x7ffffffc9a9a7812 */ /* 0x000fe400078ec0ff */
[----:B------:R-:W-:-:S03]  /*7830*/  LOP3.LUT R14, R14, 0xfffffff8, RZ, 0xc0, !PT ;  /* 0xfffffff80e0e7812 */ /* 0x000fc600078ec0ff */
[----:B------:R-:W-:Y:S02]  /*7840*/  IMAD.IADD R154, R153, 0x1, -R154 ;  /* 0x00000001999a7824 */ /* 0x000fe400078e0a9a */
[----:B------:R-:W-:Y:S01]  /*7850*/  IMAD.IADD R14, R11, 0x1, -R14 ;  /* 0x000000010b0e7824 */ /* 0x000fe200078e0a0e */
[----:B------:R-:W-:Y:S01]  /*7860*/  LEA.HI R11, R5, R5, RZ, 0x1 ;  /* 0x00000005050b7211 */ /* 0x000fe200078f08ff */
[----:B------:R-:W0:Y:S01]  /*7870*/  @P0 LDC R20, c[0x0][0xbec] ;  /* 0x0002fb00ff140b82 */ /* 0x000e220000000800 */
[----:B------:R-:W-:Y:S02]  /*7880*/  SHF.L.U32 R154, R154, 0x1, RZ ;  /* 0x000000019a9a7819 */ /* 0x000fe400000006ff */
[----:B------:R-:W-:Y:S01]  /*7890*/  LOP3.LUT R12, R11, 0x1ffffffe, RZ, 0xc0, !PT ;  /* 0x1ffffffe0b0c7812 */ /* 0x000fe200078ec0ff */
[----:B------:R-:W-:Y:S01]  /*78a0*/  IMAD R11, R19, UR4, RZ ;  /* 0x00000004130b7c24 */ /* 0x000fe2000f8e02ff */
[----:B------:R-:W-:-:S03]  /*78b0*/  LEA R155, R13, R14, 0x4 ;  /* 0x0000000e0d9b7211 */ /* 0x000fc600078e20ff */
[----:B------:R-:W5:Y:S01]  /*78c0*/  @P0 LDC R17, c[0x0][0xbf0] ;  /* 0x0002fc00ff110b82 */ /* 0x000f620000000800 */
[----:B------:R-:W-:Y:S02]  /*78d0*/  IMAD.IADD R5, R5, 0x1, -R12 ;  /* 0x0000000105057824 */ /* 0x000fe400078e0a0c */
[----:B------:R-:W-:Y:S01]  /*78e0*/  IMAD.WIDE.U32 R12, R2, UR4, RZ ;  /* 0x00000004020c7c25 */ /* 0x000fe2000f8e00ff */
[----:B--2---:R-:W-:-:S03]  /*78f0*/  USHF.R.S32.HI UR4, URZ, 0x1f, UR6 ;  /* 0x0000001f3f047899 */ /* 0x004fc60008011406 */
[----:B------:R-:W-:Y:S02]  /*7900*/  IMAD R5, R5, 0x8, R155 ;  /* 0x0000000805057824 */ /* 0x000fe400078e029b */
[----:B------:R-:W-:Y:S02]  /*7910*/  IMAD R11, R2, UR5, R11 ;  /* 0x00000005020b7c24 */ /* 0x000fe4000f8e020b */
[----:B---3--:R-:W-:Y:S01]  /*7920*/  IMAD R14, R22, UR4, RZ ;  /* 0x00000004160e7c24 */ /* 0x008fe2000f8e02ff */
[----:B------:R-:W-:Y:S01]  /*7930*/  ULDC.64 UR4, c[0x0][0xbe0] ;  /* 0x0002f80000047ab9 */ /* 0x000fe20000000a00 */
[----:B-1----:R-:W-:Y:S02]  /*7940*/  IMAD R5, R16, 0x40, R5 ;  /* 0x0000004010057824 */ /* 0x002fe400078e0205 */
[----:B------:R-:W-:Y:S02]  /*7950*/  IMAD R15, R23, UR6, R14 ;  /* 0x00000006170f7c24 */ /* 0x000fe4000f8e020e */
[----:B------:R-:W-:-:S02]  /*7960*/  IMAD.IADD R13, R13, 0x1, R11 ;  /* 0x000000010d0d7824 */ /* 0x000fc400078e020b */
[----:B0-----:R-:W-:-:S04]  /*7970*/  @P0 IMAD.HI.U32 R14, R5, R20, RZ ;  /* 0x00000014050e0227 */ /* 0x001fc800078e00ff */
[----:B------:R-:W-:-:S04]  /*7980*/  IMAD.WIDE.U32 R12, R22, UR6, R12 ;  /* 0x00000006160c7c25 */ /* 0x000fc8000f8e000c */
[----:B------:R-:W-:Y:S01]  /*7990*/  IMAD.MOV.U32 R11, RZ, RZ, R5 ;  /* 0x000000ffff0b7224 */ /* 0x000fe200078e0005 */
[----:B-----5:R-:W-:Y:S01]  /*79a0*/  @P0 SHF.R.U32.HI R11, RZ, R17, R14 ;  /* 0x00000011ff0b0219 */ /* 0x020fe2000001160e */
[----:B------:R-:W-:Y:S02]  /*79b0*/  IMAD.IADD R13, R13, 0x1, R15 ;  /* 0x000000010d0d7824 */ /* 0x000fe400078e020f */
[----:B------:R-:W-:Y:S01]  /*79c0*/  IMAD R14, R4, UR4, RZ ;  /* 0x00000004040e7c24 */ /* 0x000fe2000f8e02ff */
[----:B------:R-:W-:Y:S01]  /*79d0*/  IADD3 R15, -R11, RZ, RZ ;  /* 0x000000ff0b0f7210 */ /* 0x000fe20007ffe1ff */
[----:B------:R-:W-:-:S04]  /*79e0*/  IMAD.WIDE.U32 R12, R3, UR4, R12 ;  /* 0x00000004030c7c25 */ /* 0x000fc8000f8e000c */
[----:B------:R-:W-:Y:S01]  /*79f0*/  IMAD R5, R18, R15, R5 ;  /* 0x0000000f12057224 */ /* 0x000fe200078e0205 */
[----:B------:R-:W-:Y:S01]  /*7a00*/  SHF.R.S32.HI R15, RZ, 0x1f, R11 ;  /* 0x0000001fff0f7819 */ /* 0x000fe2000001140b */
[----:B------:R-:W-:Y:S01]  /*7a10*/  IMAD R14, R3, UR5, R14 ;  /* 0x00000005030e7c24 */ /* 0x000fe2000f8e020e */
[----:B------:R-:W-:Y:S01]  /*7a20*/  IADD3 R12, P0, R11, R12, RZ ;  /* 0x0000000c0b0c7210 */ /* 0x000fe20007f1e0ff */
[----:B------:R-:W-:Y:S01]  /*7a30*/  ULDC.64 UR4, c[0x0][0xbc8] ;  /* 0x0002f20000047ab9 */ /* 0x000fe20000000a00 */
[----:B------:R-:W-:Y:S02]  /*7a40*/  SHF.R.S32.HI R11, RZ, 0x1f, R5 ;  /* 0x0000001fff0b7819 */ /* 0x000fe40000011405 */
[----:B------:R-:W-:-:S03]  /*7a50*/  IADD3.X R13, R15, R13, R14, P0, !PT ;  /* 0x0000000d0f0d7210 */ /* 0x000fc600007fe40e */
[----:B------:R-:W-:Y:S01]  /*7a60*/  IMAD R14, R11, UR4, RZ ;  /* 0x000000040b0e7c24 */ /* 0x000fe2000f8e02ff */
[----:B------:R-:W-:Y:S01]  /*7a70*/  LEA.HI R11, R8, R8, RZ, 0x1 ;  /* 0x00000008080b7211 */ /* 0x000fe200078f08ff */
[----:B------:R-:W-:-:S03]  /*7a80*/  IMAD.WIDE.U32 R12, R5, UR4, R12 ;  /* 0x00000004050c7c25 */ /* 0x000fc6000f8e000c */
[----:B------:R-:W-:Y:S01]  /*7a90*/  LOP3.LUT R11, R11, 0xfffffe, RZ, 0xc0, !PT ;  /* 0x00fffffe0b0b7812 */ /* 0x000fe200078ec0ff */
[----:B------:R-:W-:Y:S01]  /*7aa0*/  IMAD R5, R5, UR5, R14 ;  /* 0x0000000505057c24 */ /* 0x000fe2000f8e020e */
[----:B------:R-:W-:Y:S02]  /*7ab0*/  ULDC.64 UR4, c[0x0][0xba8] ;  /* 0x0002ea0000047ab9 */ /* 0x000fe40000000a00 */
[----:B------:R-:W-:Y:S01]  /*7ac0*/  LEA R17, P0, R12, UR4, 0x2 ;  /* 0x000000040c117c11 */ /* 0x000fe2000f8010ff */
[----:B------:R-:W-:Y:S01]  /*7ad0*/  IMAD.IADD R5, R13, 0x1, R5 ;  /* 0x000000010d057824 */ /* 0x000fe200078e0205 */
[----:B------:R-:W-:Y:S01]  /*7ae0*/  ULDC UR4, c[0x0][0xa88] ;  /* 0x0002a20000047ab9 */ /* 0x000fe20000000800 */
[----:B------:R-:W-:Y:S02]  /*7af0*/  IMAD.IADD R11, R8, 0x1, -R11 ;  /* 0x00000001080b7824 */ /* 0x000fe400078e0a0b */
[----:B------:R-:W-:Y:S01]  /*7b00*/  SHFL.IDX PT, R14, R17, 0x1, 0x1c1f ;  /* 0x003c1f00110e7f89 */ /* 0x000fe200000e0000 */
[----:B------:R-:W-:Y:S01]  /*7b10*/  LEA.HI.X R20, R12, UR5, R5, 0x2, P0 ;  /* 0x000000050c147c11 */ /* 0x000fe200080f1405 */
[----:B------:R-:W-:-:S02]  /*7b20*/  IMAD.U32 R11, R11, -0x100, RZ ;  /* 0xffffff000b0b7824 */ /* 0x000fc400078e00ff */
[----:B------:R-:W-:Y:S01]  /*7b30*/  SHFL.IDX PT, R12, R17, RZ, 0x1c1f ;  /* 0x001c1fff110c7589 */ /* 0x000fe200000e0000 */
[----:B------:R-:W-:Y:S02]  /*7b40*/  IMAD R5, R16, 0x40, R155 ;  /* 0x0000004010057824 */ /* 0x000fe400078e029b */
[----:B------:R-:W-:Y:S01]  /*7b50*/  IMAD R16, R18, UR4, RZ ;  /* 0x0000000412107c24 */ /* 0x000fe2000f8e02ff */
[----:B------:R-:W0:Y:S01]  /*7b60*/  SHFL.IDX PT, R13, R20, RZ, 0x1c1f ;  /* 0x001c1fff140d7589 */ /* 0x000e2200000e0000 */
[----:B------:R-:W-:Y:S01]  /*7b70*/  ISETP.NE.AND P0, PT, R154, R11, PT ;  /* 0x0000000b9a00720c */ /* 0x000fe20003f05270 */
[C---:B------:R-:W-:Y:S02]  /*7b80*/  VIADD R11, R5.reuse, 0x8 ;  /* 0x00000008050b7836 */ /* 0x040fe40000000000 */
[----:B------:R-:W1:Y:S01]  /*7b90*/  SHFL.IDX PT, R15, R20, 0x1, 0x1c1f ;  /* 0x003c1f00140f7f89 */ /* 0x000e6200000e0000 */
[-C--:B------:R-:W-:Y:S02]  /*7ba0*/  ISETP.GE.OR P1, PT, R5, R16.reuse, P0 ;  /* 0x000000100500720c */ /* 0x080fe40000726670 */
[----:B------:R-:W-:-:S11]  /*7bb0*/  ISETP.GE.OR P0, PT, R11, R16, P0 ;  /* 0x000000100b00720c */ /* 0x000fd60000706670 */
[----:B0-----:R0:W-:Y:S04]  /*7bc0*/  @!P1 ST.E desc[UR42][R12.64], R6 ;  /* 0x000000060c009985 */ /* 0x0011e8000c10192a */
[----:B-1----:R0:W-:Y:S02]  /*7bd0*/  @!P0 ST.E desc[UR42][R14.64], R7 ;  /* 0x000000070e008985 */ /* 0x0021e4000c10192a */
.L_x_44:
[----:B------:R-:W-:Y:S01]  /*7be0*/  ISETP.NE.AND P0, PT, R9, 0x1, PT ;  /* 0x000000010900780c */ /* 0x000fe20003f05270 */
[----:B0-----:R-:W0:Y:S01]  /*7bf0*/  S2R R15, SR_CTAID.X ;  /* 0x00000000000f7919 */ /* 0x001e220000002500 */
[--C-:B------:R-:W-:Y:S01]  /*7c00*/  SHF.R.S32.HI R5, RZ, 0x2, R10.reuse ;  /* 0x00000002ff057819 */ /* 0x100fe2000001140a */
[----:B------:R-:W1:Y:S01]  /*7c10*/  S2UR UR6, SR_CTAID.Z ;  /* 0x00000000000679c3 */ /* 0x000e620000002700 */
[----:B------:R-:W-:Y:S01]  /*7c20*/  SHF.R.S32.HI R6, RZ, 0x1f, R10 ;  /* 0x0000001fff067819 */ /* 0x000fe2000001140a */
[----:B------:R-:W-:Y:S01]  /*7c30*/  ULDC.64 UR4, c[0x0][0xb38] ;  /* 0x0002ce0000047ab9 */ /* 0x000fe20000000a00 */
[----:B------:R-:W-:Y:S01]  /*7c40*/  LEA.HI R21, R21, R152, RZ, 0x2 ;  /* 0x0000009815157211 */ /* 0x000fe200078f10ff */
[----:B------:R-:W-:Y:S01]  /*7c50*/  BSSY B0, `(.L_x_45) ;  /* 0x0000101000007945 */ /* 0x000fe20003800000 */
[----:B------:R-:W-:Y:S02]  /*7c60*/  LEA.HI R6, R6, R5, RZ, 0x3 ;  /* 0x0000000506067211 */ /* 0x000fe400078f18ff */
[----:B------:R-:W-:Y:S01]  /*7c70*/  LOP3.LUT R21, R21, 0xfffffffc, RZ, 0xc0, !PT ;  /* 0xfffffffc15157812 */ /* 0x000fe200078ec0ff */
[----:B------:R-:W2:Y:S01]  /*7c80*/  LDC.64 R12, c[0x0][0xb40] ;  /* 0x0002d000ff0c7b82 */ /* 0x000ea20000000a00 */
[----:B------:R-:W-:-:S02]  /*7c90*/  LOP3.LUT R6, R6, 0xfffffff8, RZ, 0xc0, !PT ;  /* 0xfffffff806067812 */ /* 0x000fc400078ec0ff */
[----:B------:R-:W-:Y:S01]  /*7ca0*/  LEA.HI R157, R157, R0, RZ, 0x5 ;  /* 0x000000009d9d7211 */ /* 0x000fe200078f28ff */
[----:B------:R-:W-:Y:S02]  /*7cb0*/  IMAD.IADD R21, R152, 0x1, -R21 ;  /* 0x0000000198157824 */ /* 0x000fe400078e0a15 */
[----:B------:R-:W-:Y:S01]  /*7cc0*/  IMAD.IADD R14, R5, 0x1, -R6 ;  /* 0x00000001050e7824 */ /* 0x000fe200078e0a06 */
[----:B------:R-:W-:Y:S01]  /*7cd0*/  SHF.R.S32.HI R157, RZ, 0x5, R157 ;  /* 0x00000005ff9d7819 */ /* 0x000fe2000001149d */
[----:B------:R-:W3:Y:S01]  /*7ce0*/  @P0 LDC R16, c[0x0][0xbec] ;  /* 0x0002fb00ff100b82 */ /* 0x000ee20000000800 */
[----:B------:R-:W-:-:S03]  /*7cf0*/  LEA.HI R5, R21, R21, RZ, 0x1 ;  /* 0x0000001515057211 */ /* 0x000fc600078f08ff */
[----:B------:R-:W-:Y:S01]  /*7d00*/  IMAD R14, R157, 0x10, R14 ;  /* 0x000000109d0e7824 */ /* 0x000fe200078e020e */
[----:B------:R-:W-:Y:S01]  /*7d10*/  LOP3.LUT R6, R5, 0x1ffffffe, RZ, 0xc0, !PT ;  /* 0x1ffffffe05067812 */ /* 0x000fe200078ec0ff */
[----:B------:R-:W-:Y:S02]  /*7d20*/  IMAD R5, R19, UR4, RZ ;  /* 0x0000000413057c24 */ /* 0x000fe4000f8e02ff */
[----:B------:R-:W5:Y:S02]  /*7d30*/  @P0 LDC R17, c[0x0][0xbf0] ;  /* 0x0002fc00ff110b82 */ /* 0x000f640000000800 */
[----:B------:R-:W-:Y:S02]  /*7d40*/  IMAD.IADD R21, R21, 0x1, -R6 ;  /* 0x0000000115157824 */ /* 0x000fe400078e0a06 */
[C---:B------:R-:W-:Y:S01]  /*7d50*/  IMAD.WIDE.U32 R6, R2.reuse, UR4, RZ ;  /* 0x0000000402067c25 */ /* 0x040fe2000f8e00ff */
[----:B-1----:R-:W-:Y:S02]  /*7d60*/  USHF.R.S32.HI UR4, URZ, 0x1f, UR6 ;  /* 0x0000001f3f047899 */ /* 0x002fe40008011406 */
[----:B------:R-:W-:Y:S01]  /*7d70*/  LEA R21, R21, R14, 0x3 ;  /* 0x0000000e15157211 */ /* 0x000fe200078e18ff */
[----:B------:R-:W-:-:S03]  /*7d80*/  IMAD R5, R2, UR5, R5 ;  /* 0x0000000502057c24 */ /* 0x000fc6000f8e0205 */
[C---:B--2---:R-:W-:Y:S01]  /*7d90*/  IMAD R2, R12.reuse, UR4, RZ ;  /* 0x000000040c027c24 */ /* 0x044fe2000f8e02ff */
[----:B------:R-:W-:Y:S01]  /*7da0*/  ULDC.64 UR4, c[0x0][0xb48] ;  /* 0x0002d20000047ab9 */ /* 0x000fe20000000a00 */
[----:B------:R-:W-:Y:S02]  /*7db0*/  IMAD.IADD R7, R7, 0x1, R5 ;  /* 0x0000000107077824 */ /* 0x000fe400078e0205 */
[----:B0-----:R-:W-:Y:S02]  /*7dc0*/  IMAD R21, R15, 0x40, R21 ;  /* 0x000000400f157824 */ /* 0x001fe400078e0215 */
[----:B------:R-:W-:Y:S02]  /*7dd0*/  IMAD R11, R13, UR6, R2 ;  /* 0x000000060d0b7c24 */ /* 0x000fe4000f8e0202 */
[----:B------:R-:W-:-:S04]  /*7de0*/  IMAD.WIDE.U32 R6, R12, UR6, R6 ;  /* 0x000000060c067c25 */ /* 0x000fc8000f8e0006 */
[----:B---3--:R-:W-:-:S04]  /*7df0*/  @P0 IMAD.HI.U32 R16, R21, R16, RZ ;  /* 0x0000001015100227 */ /* 0x008fc800078e00ff */
[----:B------:R-:W-:Y:S02]  /*7e00*/  IMAD R4, R4, UR4, RZ ;  /* 0x0000000404047c24 */ /* 0x000fe4000f8e02ff */
[----:B------:R-:W-:Y:S01]  /*7e10*/  IMAD.MOV.U32 R5, RZ, RZ, R21 ;  /* 0x000000ffff057224 */ /* 0x000fe200078e0015 */
[----:B-----5:R-:W-:Y:S01]  /*7e20*/  @P0 SHF.R.U32.HI R5, RZ, R17, R16 ;  /* 0x00000011ff050219 */ /* 0x020fe20000011610 */
[----:B------:R-:W-:Y:S02]  /*7e30*/  IMAD.IADD R7, R7, 0x1, R11 ;  /* 0x0000000107077824 */ /* 0x000fe400078e020b */
[C---:B------:R-:W-:Y:S01]  /*7e40*/  IMAD R11, R3.reuse, UR5, R4 ;  /* 0x00000005030b7c24 */ /* 0x040fe2000f8e0204 */
[----:B------:R-:W-:Y:S01]  /*7e50*/  SHF.R.S32.HI R4, RZ, 0x1f, R5 ;  /* 0x0000001fff047819 */ /* 0x000fe20000011405 */
[----:B------:R-:W-:Y:S01]  /*7e60*/  IMAD.WIDE.U32 R2, R3, UR4, R6 ;  /* 0x0000000403027c25 */ /* 0x000fe2000f8e0006 */
[----:B------:R-:W-:Y:S01]  /*7e70*/  ULDC.64 UR4, c[0x0][0xb30] ;  /* 0x0002cc0000047ab9 */ /* 0x000fe20000000a00 */
[----:B------:R-:W-:-:S02]  /*7e80*/  LEA.HI R6, R8, R8, RZ, 0x1 ;  /* 0x0000000808067211 */ /* 0x000fc400078f08ff */
[----:B------:R-:W-:Y:S01]  /*7e90*/  IMAD.MOV R12, RZ, RZ, -R5 ;  /* 0x000000ffff0c7224 */ /* 0x000fe200078e0a05 */
[----:B------:R-:W-:Y:S01]  /*7ea0*/  IADD3 R3, R3, R11, RZ ;  /* 0x0000000b03037210 */ /* 0x000fe20007ffe0ff */
[----:B------:R-:W-:Y:S01]  /*7eb0*/  IMAD R4, R4, UR4, RZ ;  /* 0x0000000404047c24 */ /* 0x000fe2000f8e02ff */
[----:B------:R-:W-:Y:S01]  /*7ec0*/  LOP3.LUT R13, R6, 0xfffffe, RZ, 0xc0, !PT ;  /* 0x00fffffe060d7812 */ /* 0x000fe200078ec0ff */
[----:B------:R-:W-:Y:S02]  /*7ed0*/  IMAD R7, R9, R12, R21 ;  /* 0x0000000c09077224 */ /* 0x000fe400078e0215 */
[C---:B------:R-:W-:Y:S02]  /*7ee0*/  IMAD R11, R5.reuse, UR5, R4 ;  /* 0x00000005050b7c24 */ /* 0x040fe4000f8e0204 */
[----:B------:R-:W-:Y:S01]  /*7ef0*/  IMAD.WIDE.U32 R2, R5, UR4, R2 ;  /* 0x0000000405027c25 */ /* 0x000fe2000f8e0002 */
[----:B------:R-:W-:Y:S01]  /*7f00*/  SHF.R.S32.HI R4, RZ, 0x1f, R7 ;  /* 0x0000001fff047819 */ /* 0x000fe20000011407 */
[----:B------:R-:W-:-:S02]  /*7f10*/  ULDC.64 UR4, c[0x0][0xb28] ;  /* 0x0002ca0000047ab9 */ /* 0x000fc40000000a00 */
[----:B------:R-:W-:Y:S01]  /*7f20*/  IMAD.IADD R3, R3, 0x1, R11 ;  /* 0x0000000103037824 */ /* 0x000fe200078e020b */
[----:B------:R-:W-:Y:S01]  /*7f30*/  LOP3.LUT R11, R10, 0x7ffffffc, RZ, 0xc0, !PT ;  /* 0x7ffffffc0a0b7812 */ /* 0x000fe200078ec0ff */
[----:B------:R-:W-:Y:S02]  /*7f40*/  IMAD R4, R4, UR4, RZ ;  /* 0x0000000404047c24 */ /* 0x000fe4000f8e02ff */
[----:B------:R-:W-:-:S04]  /*7f50*/  IMAD.WIDE.U32 R2, R7, UR4, R2 ;  /* 0x0000000407027c25 */ /* 0x000fc8000f8e0002 */
[----:B------:R-:W-:Y:S01]  /*7f60*/  IMAD R5, R7, UR5, R4 ;  /* 0x0000000507057c24 */ /* 0x000fe2000f8e0204 */
[----:B------:R-:W-:Y:S01]  /*7f70*/  ULDC.64 UR4, c[0x0][0xb00] ;  /* 0x0002c00000047ab9 */ /* 0x000fe20000000a00 */
[----:B------:R-:W-:Y:S01]  /*7f80*/  IMAD R7, R15, 0x40, R14 ;  /* 0x000000400f077824 */ /* 0x000fe200078e020e */
[----:B------:R-:W-:Y:S01]  /*7f90*/  LEA R4, P0, R2, UR4, 0x2 ;  /* 0x0000000402047c11 */ /* 0x000fe2000f8010ff */
[----:B------:R-:W-:Y:S01]  /*7fa0*/  ULDC UR4, c[0x0][0xa88] ;  /* 0x0002a20000047ab9 */ /* 0x000fe20000000800 */
[----:B------:R-:W-:Y:S02]  /*7fb0*/  IMAD.IADD R5, R3, 0x1, R5 ;  /* 0x0000000103057824 */ /* 0x000fe400078e0205 */
[----:B------:R-:W-:Y:S02]  /*7fc0*/  IMAD R6, R9, UR4, RZ ;  /* 0x0000000409067c24 */ /* 0x000fe4000f8e02ff */
[----:B------:R-:W-:Y:S01]  /*7fd0*/  IMAD.IADD R13, R8, 0x1, -R13 ;  /* 0x00000001080d7824 */ /* 0x000fe200078e0a0d */
[----:B------:R-:W-:Y:S01]  /*7fe0*/  LEA.HI.X R5, R2, UR5, R5, 0x2, P0 ;  /* 0x0000000502057c11 */ /* 0x000fe200080f1405 */
[----:B------:R-:W-:Y:S01]  /*7ff0*/  IMAD.IADD R0, R0, 0x1, -R11 ;  /* 0x0000000100007824 */ /* 0x000fe200078e0a0b */
[----:B------:R-:W-:Y:S01]  /*8000*/  ISETP.GE.AND P0, PT, R7, R6, PT ;  /* 0x000000060700720c */ /* 0x000fe20003f06270 */
[----:B------:R0:W1:Y:S03]  /*8010*/  SHFL.IDX PT, R2, R4, RZ, 0x1c1f ;  /* 0x001c1fff04027589 */ /* 0x00006600000e0000 */
[----:B------:R-:W-:Y:S01]  /*8020*/  LEA R0, R13, R0, 0x7 ;  /* 0x000000000d007211 */ /* 0x000fe200078e38ff */
[----:B------:R0:W2:Y:S04]  /*8030*/  SHFL.IDX PT, R3, R5, RZ, 0x1c1f ;  /* 0x001c1fff05037589 */ /* 0x0000a800000e0000 */
[----:B------:R-:W-:-:S04]  /*8040*/  IMAD.SHL.U32 R0, R0, 0x2, RZ ;  /* 0x0000000200007824 */ /* 0x000fc800078e00ff */
[----:B0-----:R-:W-:Y:S05]  /*8050*/  @P0 BRA `(.L_x_46) ;  /* 0x0000000c00000947 */ /* 0x001fea0003800000 */
[C---:B------:R-:W-:Y:S01]  /*8060*/  VIADD R9, R0.reuse, 0x8 ;  /* 0x0000000800097836 */ /* 0x040fe20000000000 */
[----:B------:R-:W-:Y:S01]  /*8070*/  ULDC UR4, c[0x0][0xac8] ;  /* 0x0002b20000047ab9 */ /* 0x000fe20000000800 */
[C---:B------:R-:W-:Y:S01]  /*8080*/  VIADD R11, R0.reuse, 0x10 ;  /* 0x00000010000b7836 */ /* 0x040fe20000000000 */
[C---:B------:R-:W-:Y:S01]  /*8090*/  ISETP.GE.AND P2, PT, R0.reuse, UR4, PT ;  /* 0x0000000400007c0c */ /* 0x040fe2000bf46270 */
[C---:B------:R-:W-:Y:S01]  /*80a0*/  VIADD R13, R0.reuse, 0x18 ;  /* 0x00000018000d7836 */ /* 0x040fe20000000000 */
[----:B------:R-:W-:Y:S01]  /*80b0*/  ISETP.GE.AND P3, PT, R9, UR4, PT ;  /* 0x0000000409007c0c */ /* 0x000fe2000bf66270 */
[C---:B------:R-:W-:Y:S01]  /*80c0*/  VIADD R16, R0.reuse, 0x20 ;  /* 0x0000002000107836 */ /* 0x040fe20000000000 */
[----:B------:R-:W-:Y:S01]  /*80d0*/  ISETP.GE.AND P4, PT, R11, UR4, PT ;  /* 0x000000040b007c0c */ /* 0x000fe2000bf86270 */
[C---:B------:R-:W-:Y:S01]  /*80e0*/  VIADD R18, R0.reuse, 0x30 ;  /* 0x0000003000127836 */ /* 0x040fe20000000000 */
[----:B------:R-:W-:Y:S01]  /*80f0*/  ISETP.GE.AND P5, PT, R13, UR4, PT ;  /* 0x000000040d007c0c */ /* 0x000fe2000bfa6270 */
[C---:B------:R-:W-:Y:S01]  /*8100*/  VIADD R19, R0.reuse, 0x38 ;  /* 0x0000003800137836 */ /* 0x040fe20000000000 */
[C---:B------:R-:W-:Y:S01]  /*8110*/  IADD3 R17, R0.reuse, 0x28, RZ ;  /* 0x0000002800117810 */ /* 0x040fe20007ffe0ff */
[----:B------:R-:W-:Y:S01]  /*8120*/  VIADD R20, R0, 0x40 ;  /* 0x0000004000147836 */ /* 0x000fe20000000000 */
[----:B------:R-:W-:Y:S01]  /*8130*/  ISETP.GE.AND P0, PT, R16, UR4, PT ;  /* 0x0000000410007c0c */ /* 0x000fe2000bf06270 */
[C---:B------:R-:W-:Y:S01]  /*8140*/  VIADD R21, R0.reuse, 0x48 ;  /* 0x0000004800157836 */ /* 0x040fe20000000000 */
[----:B------:R-:W-:Y:S01]  /*8150*/  ISETP.GE.AND P1, PT, R17, UR4, PT ;  /* 0x0000000411007c0c */ /* 0x000fe2000bf26270 */
[C---:B------:R-:W-:Y:S01]  /*8160*/  VIADD R22, R0.reuse, 0x50 ;  /* 0x0000005000167836 */ /* 0x040fe20000000000 */
[----:B------:R-:W-:-:S02]  /*8170*/  @!P2 LEA.HI R8, R0, R0, RZ, 0x1 ;  /* 0x000000000008a211 */ /* 0x000fc400078f08ff */
[----:B------:R-:W-:Y:S02]  /*8180*/  @!P3 LEA.HI R10, R9, R9, RZ, 0x1 ;  /* 0x00000009090ab211 */ /* 0x000fe400078f08ff */
[----:B------:R-:W-:Y:S02]  /*8190*/  @!P4 LEA.HI R12, R11, R11, RZ, 0x1 ;  /* 0x0000000b0b0cc211 */ /* 0x000fe400078f08ff */
[----:B------:R-:W-:Y:S02]  /*81a0*/  @!P5 LEA.HI R14, R13, R13, RZ, 0x1 ;  /* 0x0000000d0d0ed211 */ /* 0x000fe400078f08ff */
[----:B------:R-:W-:Y:S02]  /*81b0*/  @!P2 LOP3.LUT R9, R8, 0xfffffffe, RZ, 0xc0, !PT ;  /* 0xfffffffe0809a812 */ /* 0x000fe400078ec0ff */
[----:B------:R-:W-:Y:S02]  /*81c0*/  @!P3 LOP3.LUT R11, R10, 0xfffffffe, RZ, 0xc0, !PT ;  /* 0xfffffffe0a0bb812 */ /* 0x000fe400078ec0ff */
[----:B------:R-:W-:Y:S01]  /*81d0*/  @!P4 LOP3.LUT R13, R12, 0xfffffffe, RZ, 0xc0, !PT ;  /* 0xfffffffe0c0dc812 */ /* 0x000fe200078ec0ff */
[----:B-12---:R-:W-:Y:S01]  /*81e0*/  @!P2 IMAD.WIDE R8, R9, 0x4, R2 ;  /* 0x000000040908a825 */ /* 0x006fe200078e0202 */
[----:B------:R-:W-:-:S02]  /*81f0*/  @!P5 LOP3.LUT R15, R14, 0xfffffffe, RZ, 0xc0, !PT ;  /* 0xfffffffe0e0fd812 */ /* 0x000fc400078ec0ff */
[----:B------:R-:W-:Y:S01]  /*8200*/  ISETP.GE.AND P6, PT, R22, UR4, PT ;  /* 0x0000000416007c0c */ /* 0x000fe2000bfc6270 */
[--C-:B------:R-:W-:Y:S01]  /*8210*/  @!P3 IMAD.WIDE R10, R11, 0x4, R2.reuse ;  /* 0x000000040b0ab825 */ /* 0x100fe200078e0202 */
[----:B------:R0:W-:Y:S01]  /*8220*/  @!P2 ST.E.64 desc[UR42][R8.64], R24 ;  /* 0x000000180800a985 */ /* 0x0001e2000c101b2a */
[----:B------:R-:W-:Y:S02]  /*8230*/  ISETP.GE.AND P2, PT, R18, UR4, PT ;  /* 0x0000000412007c0c */ /* 0x000fe4000bf46270 */
[--C-:B------:R-:W-:Y:S01]  /*8240*/  @!P4 IMAD.WIDE R12, R13, 0x4, R2.reuse ;  /* 0x000000040d0cc825 */ /* 0x100fe200078e0202 */
[----:B------:R1:W-:Y:S01]  /*8250*/  @!P3 ST.E.64 desc[UR42][R10.64], R28 ;  /* 0x0000001c0a00b985 */ /* 0x0003e2000c101b2a */
[----:B------:R-:W-:Y:S02]  /*8260*/  ISETP.GE.AND P3, PT, R19, UR4, PT ;  /* 0x0000000413007c0c */ /* 0x000fe4000bf66270 */
[----:B------:R-:W-:Y:S01]  /*8270*/  @!P5 IMAD.WIDE R14, R15, 0x4, R2 ;  /* 0x000000040f0ed825 */ /* 0x000fe200078e0202 */
[----:B------:R2:W-:Y:S01]  /*8280*/  @!P4 ST.E.64 desc[UR42][R12.64], R32 ;  /* 0x000000200c00c985 */ /* 0x0005e2000c101b2a */
[----:B------:R-:W-:-:S02]  /*8290*/  ISETP.GE.AND P4, PT, R20, UR4, PT ;  /* 0x0000000414007c0c */ /* 0x000fc4000bf86270 */
[----:B------:R-:W-:Y:S01]  /*82a0*/  @!P0 LEA.HI R16, R16, R16, RZ, 0x1 ;  /* 0x0000001010108211 */ /* 0x000fe200078f08ff */
[----:B------:R3:W-:Y:S01]  /*82b0*/  @!P5 ST.E.64 desc[UR42][R14.64], R36 ;  /* 0x000000240e00d985 */ /* 0x0007e2000c101b2a */
[----:B------:R-:W-:Y:S01]  /*82c0*/  ISETP.GE.AND P5, PT, R21, UR4, PT ;  /* 0x0000000415007c0c */ /* 0x000fe2000bfa6270 */
[----:B0-----:R-:W-:Y:S01]  /*82d0*/  VIADD R24, R0, 0x60 ;  /* 0x0000006000187836 */ /* 0x001fe20000000000 */
[----:B------:R-:W-:Y:S02]  /*82e0*/  @!P1 LEA.HI R17, R17, R17, RZ, 0x1 ;  /* 0x0000001111119211 */ /* 0x000fe400078f08ff */
[----:B------:R-:W-:Y:S02]  /*82f0*/  @!P0 LOP3.LUT R9, R16, 0xfffffffe, RZ, 0xc0, !PT ;  /* 0xfffffffe10098812 */ /* 0x000fe400078ec0ff */
[----:B-1----:R-:W-:Y:S02]  /*8300*/  @!P1 LOP3.LUT R11, R17, 0xfffffffe, RZ, 0xc0, !PT ;  /* 0xfffffffe110b9812 */ /* 0x002fe400078ec0ff */
[----:B------:R-:W-:Y:S01]  /*8310*/  @!P2 LEA.HI R18, R18, R18, RZ, 0x1 ;  /* 0x000000121212a211 */ /* 0x000fe200078f08ff */
[----:B------:R-:W-:Y:S01]  /*8320*/  @!P0 IMAD.WIDE R8, R9, 0x4, R2 ;  /* 0x0000000409088825 */ /* 0x000fe200078e0202 */
[----:B------:R-:W-:-:S02]  /*8330*/  @!P3 LEA.HI R19, R19, R19, RZ, 0x1 ;  /* 0x000000131313b211 */ /* 0x000fc400078f08ff */
[----:B------:R-:W-:Y:S01]  /*8340*/  @!P4 LEA.HI R20, R20, R20, RZ, 0x1 ;  /* 0x000000141414c211 */ /* 0x000fe200078f08ff */
[----:B------:R-:W-:Y:S01]  /*8350*/  @!P1 IMAD.WIDE R10, R11, 0x4, R2 ;  /* 0x000000040b0a9825 */ /* 0x000fe200078e0202 */
[----:B------:R-:W-:Y:S01]  /*8360*/  @!P5 LEA.HI R21, R21, R21, RZ, 0x1 ;  /* 0x000000151515d211 */ /* 0x000fe200078f08ff */
[----:B------:R0:W-:Y:S01]  /*8370*/  @!P0 ST.E.64 desc[UR42][R8.64], R40 ;  /* 0x0000002808008985 */ /* 0x0001e2000c101b2a */
[----:B------:R-:W-:Y:S02]  /*8380*/  @!P6 LEA.HI R22, R22, R22, RZ, 0x1 ;  /* 0x000000161616e211 */ /* 0x000fe400078f08ff */
[----:B--2---:R-:W-:Y:S01]  /*8390*/  @!P2 LOP3.LUT R13, R18, 0xfffffffe, RZ, 0xc0, !PT ;  /* 0xfffffffe120da812 */ /* 0x004fe200078ec0ff */
[----:B------:R1:W-:Y:S01]  /*83a0*/  @!P1 ST.E.64 desc[UR42][R10.64], R44 ;  /* 0x0000002c0a009985 */ /* 0x0003e2000c101b2a */
[----:B------:R-:W-:Y:S01]  /*83b0*/  @!P3 LOP3.LUT R19, R19, 0xfffffffe, RZ, 0xc0, !PT ;  /* 0xfffffffe1313b812 */ /* 0x000fe200078ec0ff */
[----:B------:R-:W-:Y:S01]  /*83c0*/  VIADD R18, R0, 0x68 ;  /* 0x0000006800127836 */ /* 0x000fe20000000000 */
[----:B---3--:R-:W-:Y:S01]  /*83d0*/  @!P4 LOP3.LUT R15, R20, 0xfffffffe, RZ, 0xc0, !PT ;  /* 0xfffffffe140fc812 */ /* 0x008fe200078ec0ff */
[----:B------:R-:W-:Y:S01]  /*83e0*/  VIADD R20, R0, 0x78 ;  /* 0x0000007800147836 */ /* 0x000fe20000000000 */
[----:B------:R-:W-:-:S02]  /*83f0*/  @!P5 LOP3.LUT R21, R21, 0xfffffffe, RZ, 0xc0, !PT ;  /* 0xfffffffe1515d812 */ /* 0x000fc400078ec0ff */
[----:B------:R-:W-:Y:S02]  /*8400*/  IADD3 R23, R0, 0x58, RZ ;  /* 0x0000005800177810 */ /* 0x000fe40007ffe0ff */
[----:B------:R-:W-:Y:S01]  /*8410*/  @!P6 LOP3.LUT R17, R22, 0xfffffffe, RZ, 0xc0, !PT ;  /* 0xfffffffe1611e812 */ /* 0x000fe200078ec0ff */
[--C-:B0-----:R-:W-:Y:S01]  /*8420*/  @!P2 IMAD.WIDE R8, R13, 0x4, R2.reuse ;  /* 0x000000040d08a825 */ /* 0x101fe200078e0202 */
[----:B------:R-:W-:Y:S02]  /*8430*/  ISETP.GE.AND P1, PT, R23, UR4, PT ;  /* 0x0000000417007c0c */ /* 0x000fe4000bf26270 */
[----:B------:R-:W-:Y:S01]  /*8440*/  ISETP.GE.AND P0, PT, R24, UR4, PT ;  /* 0x0000000418007c0c */ /* 0x000fe2000bf06270 */
[--C-:B-1----:R-:W-:Y:S01]  /*8450*/  @!P3 IMAD.WIDE R10, R19, 0x4, R2.reuse ;  /* 0x00000004130ab825 */ /* 0x102fe200078e0202 */
[----:B------:R0:W-:Y:S01]  /*8460*/  @!P2 ST.E.64 desc[UR42][R8.64], R48 ;  /* 0x000000300800a985 */ /* 0x0001e2000c101b2a */
[----:B------:R-:W-:Y:S02]  /*8470*/  IADD3 R22, R0, 0x88, RZ ;  /* 0x0000008800167810 */ /* 0x000fe40007ffe0ff */
[----:B------:R-:W-:Y:S01]  /*8480*/  @!P4 IMAD.WIDE R12, R15, 0x4, R2 ;  /* 0x000000040f0cc825 */ /* 0x000fe200078e0202 */
[----:B------:R1:W-:Y:S01]  /*8490*/  @!P3 ST.E.64 desc[UR42][R10.64], R52 ;  /* 0x000000340a00b985 */ /* 0x0003e2000c101b2a */
[----:B------:R-:W-:-:S02]  /*84a0*/  ISETP.GE.AND P2, PT, R18, UR4, PT ;  /* 0x0000000412007c0c */ /* 0x000fc4000bf46270 */
[--C-:B------:R-:W-:Y:S01]  /*84b0*/  @!P5 IMAD.WIDE R14, R21, 0x4, R2.reuse ;  /* 0x00000004150ed825 */ /* 0x100fe200078e0202 */
[----:B------:R2:W-:Y:S01]  /*84c0*/  @!P4 ST.E.64 desc[UR42][R12.64], R56 ;  /* 0x000000380c00c985 */ /* 0x0005e2000c101b2a */
[----:B------:R-:W-:Y:S02]  /*84d0*/  ISETP.GE.AND P3, PT, R22, UR4, PT ;  /* 0x0000000416007c0c */ /* 0x000fe4000bf66270 */
[----:B------:R-:W-:Y:S01]  /*84e0*/  @!P6 IMAD.WIDE R16, R17, 0x4, R2 ;  /* 0x000000041110e825 */ /* 0x000fe200078e0202 */
[----:B------:R3:W-:Y:S01]  /*84f0*/  @!P5 ST.E.64 desc[UR42][R14.64], R60 ;  /* 0x0000003c0e00d985 */ /* 0x0007e2000c101b2a */
[----:B------:R-:W-:Y:S02]  /*8500*/  ISETP.GE.AND P5, PT, R20, UR4, PT ;  /* 0x0000000414007c0c */ /* 0x000fe4000bfa6270 */
[C---:B------:R-:W-:Y:S01]  /*8510*/  VIADD R19, R0.reuse, 0x70 ;  /* 0x0000007000137836 */ /* 0x040fe20000000000 */
[----:B------:R5:W-:Y:S01]  /*8520*/  @!P6 ST.E.64 desc[UR42][R16.64], R64 ;  /* 0x000000401000e985 */ /* 0x000be2000c101b2a */
[----:B------:R-:W-:Y:S01]  /*8530*/  VIADD R21, R0, 0x80 ;  /* 0x0000008000157836 */ /* 0x000fe20000000000 */
[----:B------:R-:W-:-:S02]  /*8540*/  @!P1 LEA.HI R23, R23, R23, RZ, 0x1 ;  /* 0x0000001717179211 */ /* 0x000fc400078f08ff */
[----:B------:R-:W-:Y:S02]  /*8550*/  ISETP.GE.AND P6, PT, R19, UR4, PT ;  /* 0x0000000413007c0c */ /* 0x000fe4000bfc6270 */
[----:B------:R-:W-:Y:S02]  /*8560*/  ISETP.GE.AND P4, PT, R21, UR4, PT ;  /* 0x0000000415007c0c */ /* 0x000fe4000bf86270 */
[----:B------:R-:W-:Y:S02]  /*8570*/  @!P0 LEA.HI R24, R24, R24, RZ, 0x1 ;  /* 0x0000001818188211 */ /* 0x000fe400078f08ff */
[----:B0-----:R-:W-:Y:S01]  /*8580*/  @!P1 LOP3.LUT R9, R23, 0xfffffffe, RZ, 0xc0, !PT ;  /* 0xfffffffe17099812 */ /* 0x001fe200078ec0ff */
[----:B------:R-:W-:Y:S01]  /*8590*/  VIADD R23, R0, 0x90 ;  /* 0x0000009000177836 */ /* 0x000fe20000000000 */
[----:B-1----:R-:W-:Y:S01]  /*85a0*/  @!P0 LOP3.LUT R11, R24, 0xfffffffe, RZ, 0xc0, !PT ;  /* 0xfffffffe180b8812 */ /* 0x002fe200078ec0ff */
[----:B------:R-:W-:Y:S01]  /*85b0*/  VIADD R24, R0, 0x98 ;  /* 0x0000009800187836 */ /* 0x000fe20000000000 */
        /* <DEDUP_REMOVED lines=12> */
[----:B---3--:R-:W-:-:S02]  /*8680*/  @!P5 LOP3.LUT R15, R20, 0xfffffffe, RZ, 0xc0, !PT ;  /* 0xfffffffe140fd812 */ /* 0x008fc400078ec0ff */
[----:B------:R-:W-:Y:S02]  /*8690*/  @!P4 LOP3.LUT R21, R21, 0xfffffffe, RZ, 0xc0, !PT ;  /* 0xfffffffe1515c812 */ /* 0x000fe400078ec0ff */
[----:B-----5:R-:W-:Y:S01]  /*86a0*/  @!P3 LOP3.LUT R17, R22, 0xfffffffe, RZ, 0xc0, !PT ;  /* 0xfffffffe1611b812 */ /* 0x020fe200078ec0ff */
[----:B------:R-:W-:Y:S01]  /*86b0*/  VIADD R22, R0, 0xc0 ;  /* 0x000000c000167836 */ /* 0x000fe20000000000 */
[----:B------:R-:W-:Y:S01]  /*86c0*/  ISETP.GE.AND P0, PT, R23, UR4, PT ;  /* 0x0000000417007c0c */ /* 0x000fe2000bf06270 */
[--C-:B0-----:R-:W-:Y:S01]  /*86d0*/  @!P2 IMAD.WIDE R8, R13, 0x4, R2.reuse ;  /* 0x000000040d08a825 */ /* 0x101fe200078e0202 */
[----:B------:R-:W-:Y:S02]  /*86e0*/  ISETP.GE.AND P1, PT, R24, UR4, PT ;  /* 0x0000000418007c0c */ /* 0x000fe4000bf26270 */
[----:B------:R-:W-:Y:S01]  /*86f0*/  IADD3 R20, R0, 0xb0, RZ ;  /* 0x000000b000147810 */ /* 0x000fe20007ffe0ff */
[----:B-1----:R-:W-:Y:S01]  /*8700*/  @!P6 IMAD.WIDE R10, R19, 0x4, R2 ;  /* 0x00000004130ae825 */ /* 0x002fe200078e0202 */
[----:B------:R0:W-:Y:S01]  /*8710*/  @!P2 ST.E.64 desc[UR42][R8.64], R76 ;  /* 0x0000004c0800a985 */ /* 0x0001e2000c101b2a */
[----:B------:R-:W-:-:S02]  /*8720*/  ISETP.GE.AND P2, PT, R18, UR4, PT ;  /* 0x0000000412007c0c */ /* 0x000fc4000bf46270 */
[--C-:B------:R-:W-:Y:S01]  /*8730*/  @!P5 IMAD.WIDE R12, R15, 0x4, R2.reuse ;  /* 0x000000040f0cd825 */ /* 0x100fe200078e0202 */
[----:B------:R1:W-:Y:S01]  /*8740*/  @!P6 ST.E.64 desc[UR42][R10.64], R80 ;  /* 0x000000500a00e985 */ /* 0x0003e2000c101b2a */
[----:B------:R-:W-:Y:S02]  /*8750*/  ISETP.GE.AND P6, PT, R22, UR4, PT ;  /* 0x0000000416007c0c */ /* 0x000fe4000bfc6270 */
[--C-:B------:R-:W-:Y:S01]  /*8760*/  @!P4 IMAD.WIDE R14, R21, 0x4, R2.reuse ;  /* 0x00000004150ec825 */ /* 0x100fe200078e0202 */
[----:B------:R2:W-:Y:S01]  /*8770*/  @!P5 ST.E.64 desc[UR42][R12.64], R84 ;  /* 0x000000540c00d985 */ /* 0x0005e2000c101b2a */
[----:B------:R-:W-:Y:S02]  /*8780*/  @!P0 LEA.HI R23, R23, R23, RZ, 0x1 ;  /* 0x0000001717178211 */ /* 0x000fe400078f08ff */
[----:B------:R-:W-:Y:S01]  /*8790*/  @!P3 IMAD.WIDE R16, R17, 0x4, R2 ;  /* 0x000000041110b825 */ /* 0x000fe200078e0202 */
[----:B------:R3:W-:Y:S01]  /*87a0*/  @!P4 ST.E.64 desc[UR42][R14.64], R88 ;  /* 0x000000580e00c985 */ /* 0x0007e2000c101b2a */
[----:B------:R-:W-:-:S02]  /*87b0*/  ISETP.GE.AND P4, PT, R20, UR4, PT ;  /* 0x0000000414007c0c */ /* 0x000fc4000bf86270 */
[C---:B------:R-:W-:Y:S01]  /*87c0*/  VIADD R19, R0.reuse, 0xa8 ;  /* 0x000000a800137836 */ /* 0x040fe20000000000 */
[----:B------:R5:W-:Y:S01]  /*87d0*/  @!P3 ST.E.64 desc[UR42][R16.64], R92 ;  /* 0x0000005c1000b985 */ /* 0x000be2000c101b2a */
[----:B------:R-:W-:Y:S01]  /*87e0*/  VIADD R21, R0, 0xb8 ;  /* 0x000000b800157836 */ /* 0x000fe20000000000 */
[----:B------:R-:W-:Y:S02]  /*87f0*/  @!P1 LEA.HI R24, R24, R24, RZ, 0x1 ;  /* 0x0000001818189211 */ /* 0x000fe400078f08ff */
[----:B------:R-:W-:Y:S02]  /*8800*/  ISETP.GE.AND P3, PT, R19, UR4, PT ;  /* 0x0000000413007c0c */ /* 0x000fe4000bf66270 */
[----:B------:R-:W-:Y:S02]  /*8810*/  ISETP.GE.AND P5, PT, R21, UR4, PT ;  /* 0x0000000415007c0c */ /* 0x000fe4000bfa6270 */
[----:B0-----:R-:W-:Y:S02]  /*8820*/  @!P0 LOP3.LUT R9, R23, 0xfffffffe, RZ, 0xc0, !PT ;  /* 0xfffffffe17098812 */ /* 0x001fe400078ec0ff */
[----:B------:R-:W-:-:S02]  /*8830*/  @!P2 LEA.HI R18, R18, R18, RZ, 0x1 ;  /* 0x000000121212a211 */ /* 0x000fc400078f08ff */
[----:B-1----:R-:W-:Y:S01]  /*8840*/  @!P1 LOP3.LUT R11, R24, 0xfffffffe, RZ, 0xc0, !PT ;  /* 0xfffffffe180b9812 */ /* 0x002fe200078ec0ff */
[--C-:B------:R-:W-:Y:S01]  /*8850*/  @!P0 IMAD.WIDE R8, R9, 0x4, R2.reuse ;  /* 0x0000000409088825 */ /* 0x100fe200078e0202 */
[----:B------:R-:W-:Y:S02]  /*8860*/  @!P4 LEA.HI R20, R20, R20, RZ, 0x1 ;  /* 0x000000141414c211 */ /* 0x000fe400078f08ff */
[----:B--2---:R-:W-:Y:S01]  /*8870*/  @!P2 LOP3.LUT R13, R18, 0xfffffffe, RZ, 0xc0, !PT ;  /* 0xfffffffe120da812 */ /* 0x004fe200078ec0ff */
[--C-:B------:R-:W-:Y:S01]  /*8880*/  @!P1 IMAD.WIDE R10, R11, 0x4, R2.reuse ;  /* 0x000000040b0a9825 */ /* 0x100fe200078e0202 */
[----:B------:R-:W-:Y:S01]  /*8890*/  @!P3 LEA.HI R19, R19, R19, RZ, 0x1 ;  /* 0x000000131313b211 */ /* 0x000fe200078f08ff */
[----:B------:R0:W-:Y:S01]  /*88a0*/  @!P0 ST.E.64 desc[UR42][R8.64], R96 ;  /* 0x0000006008008985 */ /* 0x0001e2000c101b2a */
[----:B------:R-:W-:Y:S01]  /*88b0*/  @!P5 LEA.HI R21, R21, R21, RZ, 0x1 ;  /* 0x000000151515d211 */ /* 0x000fe200078f08ff */
[----:B------:R-:W-:Y:S01]  /*88c0*/  @!P2 IMAD.WIDE R12, R13, 0x4, R2 ;  /* 0x000000040d0ca825 */ /* 0x000fe200078e0202 */
[----:B------:R-:W-:Y:S01]  /*88d0*/  @!P3 LOP3.LUT R19, R19, 0xfffffffe, RZ, 0xc0, !PT ;  /* 0xfffffffe1313b812 */ /* 0x000fe200078ec0ff */
[----:B------:R1:W-:Y:S01]  /*88e0*/  @!P1 ST.E.64 desc[UR42][R10.64], R100 ;  /* 0x000000640a009985 */ /* 0x0003e2000c101b2a */
[----:B------:R-:W-:Y:S01]  /*88f0*/  @!P6 LEA.HI R22, R22, R22, RZ, 0x1 ;  /* 0x000000161616e211 */ /* 0x000fe200078f08ff */
[----:B------:R-:W-:Y:S01]  /*8900*/  VIADD R18, R0, 0xc8 ;  /* 0x000000c800127836 */ /* 0x000fe20000000000 */
[----:B---3--:R-:W-:Y:S01]  /*8910*/  @!P4 LOP3.LUT R15, R20, 0xfffffffe, RZ, 0xc0, !PT ;  /* 0xfffffffe140fc812 */ /* 0x008fe200078ec0ff */
[----:B------:R-:W-:Y:S01]  /*8920*/  @!P2 ST.E.64 desc[UR42][R12.64], R104 ;  /* 0x000000680c00a985 */ /* 0x000fe2000c101b2a */
[----:B------:R-:W-:-:S02]  /*8930*/  @!P5 LOP3.LUT R21, R21, 0xfffffffe, RZ, 0xc0, !PT ;  /* 0xfffffffe1515d812 */ /* 0x000fc400078ec0ff */
[----:B-----5:R-:W-:Y:S02]  /*8940*/  @!P6 LOP3.LUT R17, R22, 0xfffffffe, RZ, 0xc0, !PT ;  /* 0xfffffffe1611e812 */ /* 0x020fe400078ec0ff */
[----:B------:R-:W-:Y:S01]  /*8950*/  IADD3 R20, R0, 0xd8, RZ ;  /* 0x000000d800147810 */ /* 0x000fe20007ffe0ff */
[--C-:B0-----:R-:W-:Y:S01]  /*8960*/  @!P3 IMAD.WIDE R8, R19, 0x4, R2.reuse ;  /* 0x000000041308b825 */ /* 0x101fe200078e0202 */
[----:B------:R-:W-:Y:S02]  /*8970*/  ISETP.GE.AND P0, PT, R18, UR4, PT ;  /* 0x0000000412007c0c */ /* 0x000fe4000bf06270 */
[----:B------:R-:W-:Y:S01]  /*8980*/  ISETP.GE.AND P2, PT, R20, UR4, PT ;  /* 0x0000000414007c0c */ /* 0x000fe2000bf46270 */
[--C-:B-1----:R-:W-:Y:S01]  /*8990*/  @!P4 IMAD.WIDE R10, R15, 0x4, R2.reuse ;  /* 0x000000040f0ac825 */ /* 0x102fe200078e0202 */
[----:B------:R0:W-:Y:S03]  /*89a0*/  @!P3 ST.E.64 desc[UR42][R8.64], R108 ;  /* 0x0000006c0800b985 */ /* 0x0001e6000c101b2a */
[--C-:B------:R-:W-:Y:S01]  /*89b0*/  @!P5 IMAD.WIDE R14, R21, 0x4, R2.reuse ;  /* 0x00000004150ed825 */ /* 0x100fe200078e0202 */
[----:B------:R1:W-:Y:S03]  /*89c0*/  @!P4 ST.E.64 desc[UR42][R10.64], R112 ;  /* 0x000000700a00c985 */ /* 0x0003e6000c101b2a */
[----:B------:R-:W-:Y:S01]  /*89d0*/  VIADD R19, R0, 0xd0 ;  /* 0x000000d000137836 */ /* 0x000fe20000000000 */
[----:B------:R2:W-:Y:S01]  /*89e0*/  @!P5 ST.E.64 desc[UR42][R14.64], R116 ;  /* 0x000000740e00d985 */ /* 0x0005e2000c101b2a */
[----:B------:R-:W-:Y:S01]  /*89f0*/  @!P6 IMAD.WIDE R16, R17, 0x4, R2 ;  /* 0x000000041110e825 */ /* 0x000fe200078e0202 */
[----:B------:R-:W-:-:S02]  /*8a00*/  @!P0 LEA.HI R18, R18, R18, RZ, 0x1 ;  /* 0x0000001212128211 */ /* 0x000fc400078f08ff */
[----:B------:R-:W-:Y:S01]  /*8a10*/  ISETP.GE.AND P1, PT, R19, UR4, PT ;  /* 0x0000000413007c0c */ /* 0x000fe2000bf26270 */
[C---:B------:R-:W-:Y:S01]  /*8a20*/  VIADD R21, R0.reuse, 0xe0 ;  /* 0x000000e000157836 */ /* 0x040fe20000000000 */
[----:B------:R3:W-:Y:S01]  /*8a30*/  @!P6 ST.E.64 desc[UR42][R16.64], R120 ;  /* 0x000000781000e985 */ /* 0x0007e2000c101b2a */
[----:B0-----:R-:W-:Y:S01]  /*8a40*/  VIADD R9, R0, 0xf8 ;  /* 0x000000f800097836 */ /* 0x001fe20000000000 */
[----:B------:R-:W-:Y:S01]  /*8a50*/  @!P2 LEA.HI R20, R20, R20, RZ, 0x1 ;  /* 0x000000141414a211 */ /* 0x000fe200078f08ff */
[C---:B------:R-:W-:Y:S01]  /*8a60*/  VIADD R12, R0.reuse, 0xe8 ;  /* 0x000000e8000c7836 */ /* 0x040fe20000000000 */
[----:B------:R-:W-:Y:S01]  /*8a70*/  ISETP.GE.AND P3, PT, R21, UR4, PT ;  /* 0x0000000415007c0c */ /* 0x000fe2000bf66270 */
[----:B------:R-:W-:Y:S01]  /*8a80*/  VIADD R13, R0, 0xf0 ;  /* 0x000000f0000d7836 */ /* 0x000fe20000000000 */
[----:B------:R-:W-:Y:S02]  /*8a90*/  ISETP.GE.AND P6, PT, R9, UR4, PT ;  /* 0x0000000409007c0c */ /* 0x000fe4000bfc6270 */
[----:B------:R-:W-:-:S02]  /*8aa0*/  ISETP.GE.AND P4, PT, R12, UR4, PT ;  /* 0x000000040c007c0c */ /* 0x000fc4000bf86270 */
[----:B------:R-:W-:Y:S02]  /*8ab0*/  ISETP.GE.AND P5, PT, R13, UR4, PT ;  /* 0x000000040d007c0c */ /* 0x000fe4000bfa6270 */
[----:B------:R-:W-:-:S04]  /*8ac0*/  @!P1 LEA.HI R19, R19, R19, RZ, 0x1 ;  /* 0x0000001313139211 */ /* 0x000fc800078f08ff */
[----:B-1----:R-:W-:Y:S02]  /*8ad0*/  @!P1 LOP3.LUT R11, R19, 0xfffffffe, RZ, 0xc0, !PT ;  /* 0xfffffffe130b9812 */ /* 0x002fe400078ec0ff */
[----:B------:R-:W-:Y:S02]  /*8ae0*/  @!P3 LEA.HI R21, R21, R21, RZ, 0x1 ;  /* 0x000000151515b211 */ /* 0x000fe400078f08ff */
[----:B------:R-:W-:Y:S02]  /*8af0*/  @!P6 LEA.HI R10, R9, R9, RZ, 0x1 ;  /* 0x00000009090ae211 */ /* 0x000fe400078f08ff */
[----:B------:R-:W-:Y:S02]  /*8b00*/  @!P4 LEA.HI R12, R12, R12, RZ, 0x1 ;  /* 0x0000000c0c0cc211 */ /* 0x000fe400078f08ff */
[----:B------:R-:W-:Y:S02]  /*8b10*/  @!P5 LEA.HI R8, R13, R13, RZ, 0x1 ;  /* 0x0000000d0d08d211 */ /* 0x000fe400078f08ff */
[----:B------:R-:W-:-:S02]  /*8b20*/  @!P0 LOP3.LUT R9, R18, 0xfffffffe, RZ, 0xc0, !PT ;  /* 0xfffffffe12098812 */ /* 0x000fc400078ec0ff */
[----:B------:R-:W-:Y:S02]  /*8b30*/  @!P2 LOP3.LUT R13, R20, 0xfffffffe, RZ, 0xc0, !PT ;  /* 0xfffffffe140da812 */ /* 0x000fe400078ec0ff */
[----:B--2---:R-:W-:Y:S02]  /*8b40*/  @!P3 LOP3.LUT R15, R21, 0xfffffffe, RZ, 0xc0, !PT ;  /* 0xfffffffe150fb812 */ /* 0x004fe400078ec0ff */
[----:B---3--:R-:W-:Y:S01]  /*8b50*/  @!P4 LOP3.LUT R17, R12, 0xfffffffe, RZ, 0xc0, !PT ;  /* 0xfffffffe0c11c812 */ /* 0x008fe200078ec0ff */
[--C-:B------:R-:W-:Y:S01]  /*8b60*/  @!P2 IMAD.WIDE R12, R13, 0x4, R2.reuse ;  /* 0x000000040d0ca825 */ /* 0x100fe200078e0202 */
[----:B------:R-:W-:Y:S02]  /*8b70*/  @!P5 LOP3.LUT R19, R8, 0xfffffffe, RZ, 0xc0, !PT ;  /* 0xfffffffe0813d812 */ /* 0x000fe400078ec0ff */
[----:B------:R-:W-:Y:S01]  /*8b80*/  @!P6 LOP3.LUT R21, R10, 0xfffffffe, RZ, 0xc0, !PT ;  /* 0xfffffffe0a15e812 */ /* 0x000fe200078ec0ff */
[----:B------:R-:W-:-:S04]  /*8b90*/  @!P0 IMAD.WIDE R8, R9, 0x4, R2 ;  /* 0x0000000409088825 */ /* 0x000fc800078e0202 */
[--C-:B------:R-:W-:Y:S01]  /*8ba0*/  @!P1 IMAD.WIDE R10, R11, 0x4, R2.reuse ;  /* 0x000000040b0a9825 */ /* 0x100fe200078e0202 */
[----:B------:R0:W-:Y:S03]  /*8bb0*/  @!P0 ST.E.64 desc[UR42][R8.64], R124 ;  /* 0x0000007c08008985 */ /* 0x0001e6000c101b2a */
[--C-:B------:R-:W-:Y:S01]  /*8bc0*/  @!P3 IMAD.WIDE R14, R15, 0x4, R2.reuse ;  /* 0x000000040f0eb825 */ /* 0x100fe200078e0202 */
[----:B------:R0:W-:Y:S03]  /*8bd0*/  @!P1 ST.E.64 desc[UR42][R10.64], R128 ;  /* 0x000000800a009985 */ /* 0x0001e6000c101b2a */
[--C-:B------:R-:W-:Y:S01]  /*8be0*/  @!P4 IMAD.WIDE R16, R17, 0x4, R2.reuse ;  /* 0x000000041110c825 */ /* 0x100fe200078e0202 */
[----:B------:R0:W-:Y:S03]  /*8bf0*/  @!P2 ST.E.64 desc[UR42][R12.64], R132 ;  /* 0x000000840c00a985 */ /* 0x0001e6000c101b2a */
[--C-:B------:R-:W-:Y:S01]  /*8c00*/  @!P5 IMAD.WIDE R18, R19, 0x4, R2.reuse ;  /* 0x000000041312d825 */ /* 0x100fe200078e0202 */
[----:B------:R0:W-:Y:S03]  /*8c10*/  @!P3 ST.E.64 desc[UR42][R14.64], R136 ;  /* 0x000000880e00b985 */ /* 0x0001e6000c101b2a */
[----:B------:R-:W-:Y:S01]  /*8c20*/  @!P6 IMAD.WIDE R2, R21, 0x4, R2 ;  /* 0x000000041502e825 */ /* 0x000fe200078e0202 */
[----:B------:R0:W-:Y:S04]  /*8c30*/  @!P4 ST.E.64 desc[UR42][R16.64], R140 ;  /* 0x0000008c1000c985 */ /* 0x0001e8000c101b2a */
[----:B------:R0:W-:Y:S04]  /*8c40*/  @!P5 ST.E.64 desc[UR42][R18.64], R144 ;  /* 0x000000901200d985 */ /* 0x0001e8000c101b2a */
[----:B------:R0:W-:Y:S02]  /*8c50*/  @!P6 ST.E.64 desc[UR42][R2.64], R148 ;  /* 0x000000940200e985 */ /* 0x0001e4000c101b2a */
.L_x_46:
[----:B------:R-:W-:Y:S05]  /*8c60*/  BSYNC B0 ;  /* 0x0000000000007941 */ /* 0x000fea0003800000 */
.L_x_45:
[----:B------:R-:W-:Y:S01]  /*8c70*/  IADD3 R7, R7, 0x8, RZ ;  /* 0x0000000807077810 */ /* 0x000fe20007ffe0ff */
[----:B0-2---:R0:W2:Y:S03]  /*8c80*/  SHFL.IDX PT, R3, R5, 0x1, 0x1c1f ;  /* 0x003c1f0005037f89 */ /* 0x0050a600000e0000 */
[----:B------:R-:W-:Y:S01]  /*8c90*/  ISETP.GE.AND P0, PT, R7, R6, PT ;  /* 0x000000060700720c */ /* 0x000fe20003f06270 */
[----:B-1----:R0:W1:-:S12]  /*8ca0*/  SHFL.IDX PT, R2, R4, 0x1, 0x1c1f ;  /* 0x003c1f0004027f89 */ /* 0x00205800000e0000 */
        /* <DEDUP_REMOVED lines=9> */
[----:B------:R-:W-:Y:S01]  /*8d40*/  VIADD R13, R0, 0x30 ;  /* 0x00000030000d7836 */ /* 0x000fe20000000000 */
[----:B------:R-:W-:Y:S01]  /*8d50*/  ISETP.GE.AND P5, PT, R10, UR4, PT ;  /* 0x000000040a007c0c */ /* 0x000fe2000bfa6270 */
[C---:B------:R-:W-:Y:S01]  /*8d60*/  VIADD R14, R0.reuse, 0x38 ;  /* 0x00000038000e7836 */ /* 0x040fe20000000000 */
[----:B------:R-:W-:Y:S01]  /*8d70*/  ISETP.GE.AND P6, PT, R11, UR4, PT ;  /* 0x000000040b007c0c */ /* 0x000fe2000bfc6270 */
[C---:B------:R-:W-:Y:S01]  /*8d80*/  VIADD R15, R0.reuse, 0x40 ;  /* 0x00000040000f7836 */ /* 0x040fe20000000000 */
[C---:B------:R-:W-:Y:S01]  /*8d90*/  IADD3 R12, R0.reuse, 0x28, RZ ;  /* 0x00000028000c7810 */ /* 0x040fe20007ffe0ff */
[C---:B------:R-:W-:Y:S01]  /*8da0*/  VIADD R16, R0.reuse, 0x48 ;  /* 0x0000004800107836 */ /* 0x040fe20000000000 */
[C---:B------:R-:W-:Y:S01]  /*8db0*/  IADD3 R18, R0.reuse, 0x50, RZ ;  /* 0x0000005000127810 */ /* 0x040fe20007ffe0ff */
[C---:B------:R-:W-:Y:S01]  /*8dc0*/  VIADD R19, R0.reuse, 0x58 ;  /* 0x0000005800137836 */ /* 0x040fe20000000000 */
[C---:B------:R-:W-:Y:S01]  /*8dd0*/  @!P0 LEA.HI R4, R0.reuse, R0, RZ, 0x1 ;  /* 0x0000000000048211 */ /* 0x040fe200078f08ff */
[----:B------:R-:W-:Y:S01]  /*8de0*/  VIADD R20, R0, 0x80 ;  /* 0x0000008000147836 */ /* 0x000fe20000000000 */
[----:B------:R-:W-:-:S02]  /*8df0*/  @!P1 LEA.HI R6, R5, R5, RZ, 0x1 ;  /* 0x0000000505069211 */ /* 0x000fc400078f08ff */
[----:B------:R-:W-:Y:S02]  /*8e00*/  @!P2 LEA.HI R8, R7, R7, RZ, 0x1 ;  /* 0x000000070708a211 */ /* 0x000fe400078f08ff */
[----:B------:R-:W-:Y:S02]  /*8e10*/  @!P0 LOP3.LUT R5, R4, 0xfffffffe, RZ, 0xc0, !PT ;  /* 0xfffffffe04058812 */ /* 0x000fe400078ec0ff */
[----:B------:R-:W-:Y:S02]  /*8e20*/  @!P1 LOP3.LUT R7, R6, 0xfffffffe, RZ, 0xc0, !PT ;  /* 0xfffffffe06079812 */ /* 0x000fe400078ec0ff */
[----:B------:R-:W-:Y:S01]  /*8e30*/  @!P2 LOP3.LUT R9, R8, 0xfffffffe, RZ, 0xc0, !PT ;  /* 0xfffffffe0809a812 */ /* 0x000fe200078ec0ff */
[--C-:B-12---:R-:W-:Y:S01]  /*8e40*/  @!P0 IMAD.WIDE R4, R5, 0x4, R2.reuse ;  /* 0x0000000405048825 */ /* 0x106fe200078e0202 */
[----:B------:R-:W-:Y:S02]  /*8e50*/  ISETP.GE.AND P3, PT, R15, UR4, PT ;  /* 0x000000040f007c0c */ /* 0x000fe4000bf66270 */
[----:B------:R-:W-:Y:S01]  /*8e60*/  ISETP.GE.AND P4, PT, R16, UR4, PT ;  /* 0x0000000410007c0c */ /* 0x000fe2000bf86270 */
[----:B------:R-:W-:Y:S01]  /*8e70*/  @!P1 IMAD.WIDE R6, R7, 0x4, R2 ;  /* 0x0000000407069825 */ /* 0x000fe200078e0202 */
[----:B------:R0:W-:Y:S01]  /*8e80*/  @!P0 ST.E.64 desc[UR42][R4.64], R26 ;  /* 0x0000001a04008985 */ /* 0x0001e2000c101b2a */
[----:B------:R-:W-:-:S02]  /*8e90*/  ISETP.GE.AND P0, PT, R12, UR4, PT ;  /* 0x000000040c007c0c */ /* 0x000fc4000bf06270 */
[----:B------:R-:W-:Y:S01]  /*8ea0*/  @!P2 IMAD.WIDE R8, R9, 0x4, R2 ;  /* 0x000000040908a825 */ /* 0x000fe200078e0202 */
[----:B------:R1:W-:Y:S01]  /*8eb0*/  @!P1 ST.E.64 desc[UR42][R6.64], R30 ;  /* 0x0000001e06009985 */ /* 0x0003e2000c101b2a */
[----:B------:R-:W-:Y:S02]  /*8ec0*/  ISETP.GE.AND P1, PT, R13, UR4, PT ;  /* 0x000000040d007c0c */ /* 0x000fe4000bf26270 */
[----:B------:R-:W-:Y:S01]  /*8ed0*/  @!P5 LEA.HI R10, R10, R10, RZ, 0x1 ;  /* 0x0000000a0a0ad211 */ /* 0x000fe200078f08ff */
[----:B------:R2:W-:Y:S01]  /*8ee0*/  @!P2 ST.E.64 desc[UR42][R8.64], R34 ;  /* 0x000000220800a985 */ /* 0x0005e2000c101b2a */
[----:B------:R-:W-:Y:S02]  /*8ef0*/  ISETP.GE.AND P2, PT, R14, UR4, PT ;  /* 0x000000040e007c0c */ /* 0x000fe4000bf46270 */
[----:B------:R-:W-:Y:S02]  /*8f00*/  @!P6 LEA.HI R11, R11, R11, RZ, 0x1 ;  /* 0x0000000b0b0be211 */ /* 0x000fe400078f08ff */
[----:B------:R-:W-:-:S02]  /*8f10*/  @!P3 LEA.HI R15, R15, R15, RZ, 0x1 ;  /* 0x0000000f0f0fb211 */ /* 0x000fc400078f08ff */
[----:B0-----:R-:W-:Y:S02]  /*8f20*/  @!P5 LOP3.LUT R5, R10, 0xfffffffe, RZ, 0xc0, !PT ;  /* 0xfffffffe0a05d812 */ /* 0x001fe400078ec0ff */
[----:B------:R-:W-:Y:S02]  /*8f30*/  @!P0 LEA.HI R12, R12, R12, RZ, 0x1 ;  /* 0x0000000c0c0c8211 */ /* 0x000fe400078f08ff */
[----:B-1----:R-:W-:Y:S01]  /*8f40*/  @!P6 LOP3.LUT R7, R11, 0xfffffffe, RZ, 0xc0, !PT ;  /* 0xfffffffe0b07e812 */ /* 0x002fe200078ec0ff */
[--C-:B------:R-:W-:Y:S01]  /*8f50*/  @!P5 IMAD.WIDE R4, R5, 0x4, R2.reuse ;  /* 0x000000040504d825 */ /* 0x100fe200078e0202 */
[----:B------:R-:W-:Y:S02]  /*8f60*/  @!P1 LEA.HI R13, R13, R13, RZ, 0x1 ;  /* 0x0000000d0d0d9211 */ /* 0x000fe400078f08ff */
[----:B------:R-:W-:Y:S01]  /*8f70*/  @!P2 LEA.HI R14, R14, R14, RZ, 0x1 ;  /* 0x0000000e0e0ea211 */ /* 0x000fe200078f08ff */
[----:B------:R-:W-:Y:S01]  /*8f80*/  @!P6 IMAD.WIDE R6, R7, 0x4, R2 ;  /* 0x000000040706e825 */ /* 0x000fe200078e0202 */
[----:B------:R-:W-:Y:S01]  /*8f90*/  @!P4 LEA.HI R16, R16, R16, RZ, 0x1 ;  /* 0x000000101010c211 */ /* 0x000fe200078f08ff */
[----:B------:R0:W-:Y:S01]  /*8fa0*/  @!P5 ST.E.64 desc[UR42][R4.64], R38 ;  /* 0x000000260400d985 */ /* 0x0001e2000c101b2a */
[----:B--2---:R-:W-:-:S02]  /*8fb0*/  @!P0 LOP3.LUT R9, R12, 0xfffffffe, RZ, 0xc0, !PT ;  /* 0xfffffffe0c098812 */ /* 0x004fc400078ec0ff */
[----:B------:R-:W-:Y:S01]  /*8fc0*/  @!P1 LOP3.LUT R13, R13, 0xfffffffe, RZ, 0xc0, !PT ;  /* 0xfffffffe0d0d9812 */ /* 0x000fe200078ec0ff */
[----:B------:R1:W-:Y:S01]  /*8fd0*/  @!P6 ST.E.64 desc[UR42][R6.64], R42 ;  /* 0x0000002a0600e985 */ /* 0x0003e2000c101b2a */
[----:B------:R-:W-:Y:S01]  /*8fe0*/  @!P2 LOP3.LUT R11, R14, 0xfffffffe, RZ, 0xc0, !PT ;  /* 0xfffffffe0e0ba812 */ /* 0x000fe200078ec0ff */
[----:B------:R-:W-:Y:S01]  /*8ff0*/  VIADD R14, R0, 0x60 ;  /* 0x00000060000e7836 */ /* 0x000fe20000000000 */
[----:B------:R-:W-:Y:S02]  /*9000*/  @!P3 LOP3.LUT R15, R15, 0xfffffffe, RZ, 0xc0, !PT ;  /* 0xfffffffe0f0fb812 */ /* 0x000fe400078ec0ff */
[----:B------:R-:W-:Y:S01]  /*9010*/  @!P4 LOP3.LUT R17, R16, 0xfffffffe, RZ, 0xc0, !PT ;  /* 0xfffffffe1011c812 */ /* 0x000fe200078ec0ff */
[----:B------:R-:W-:Y:S01]  /*9020*/  VIADD R16, R0, 0x70 ;  /* 0x0000007000107836 */ /* 0x000fe20000000000 */
[----:B------:R-:W-:Y:S02]  /*9030*/  ISETP.GE.AND P5, PT, R18, UR4, PT ;  /* 0x0000000412007c0c */ /* 0x000fe4000bfa6270 */
[----:B------:R-:W-:Y:S01]  /*9040*/  ISETP.GE.AND P6, PT, R19, UR4, PT ;  /* 0x0000000413007c0c */ /* 0x000fe2000bfc6270 */
[----:B0-----:R-:W-:-:S04]  /*9050*/  @!P0 IMAD.WIDE R4, R9, 0x4, R2 ;  /* 0x0000000409048825 */ /* 0x001fc800078e0202 */
[--C-:B-1----:R-:W-:Y:S01]  /*9060*/  @!P1 IMAD.WIDE R6, R13, 0x4, R2.reuse ;  /* 0x000000040d069825 */ /* 0x102fe200078e0202 */
        /* <DEDUP_REMOVED lines=8> */
[----:B------:R-:W-:Y:S01]  /*90f0*/  @!P4 IMAD.WIDE R12, R17, 0x4, R2 ;  /* 0x00000004110cc825 */ /* 0x000fe200078e0202 */
[----:B------:R3:W-:Y:S01]  /*9100*/  @!P3 ST.E.64 desc[UR42][R10.64], R58 ;  /* 0x0000003a0a00b985 */ /* 0x0007e2000c101b2a */
[C---:B------:R-:W-:Y:S02]  /*9110*/  IADD3 R17, R0.reuse, 0x78, RZ ;  /* 0x0000007800117810 */ /* 0x040fe40007ffe0ff */
[----:B------:R-:W-:Y:S01]  /*9120*/  VIADD R15, R0, 0x68 ;  /* 0x00000068000f7836 */ /* 0x000fe20000000000 */
[----:B------:R5:W-:Y:S01]  /*9130*/  @!P4 ST.E.64 desc[UR42][R12.64], R62 ;  /* 0x0000003e0c00c985 */ /* 0x000be2000c101b2a */
[----:B------:R-:W-:Y:S02]  /*9140*/  ISETP.GE.AND P4, PT, R14, UR4, PT ;  /* 0x000000040e007c0c */ /* 0x000fe4000bf86270 */
[----:B------:R-:W-:Y:S02]  /*9150*/  ISETP.GE.AND P1, PT, R17, UR4, PT ;  /* 0x0000000411007c0c */ /* 0x000fe4000bf26270 */
[----:B------:R-:W-:-:S02]  /*9160*/  ISETP.GE.AND P3, PT, R15, UR4, PT ;  /* 0x000000040f007c0c */ /* 0x000fc4000bf66270 */
[----:B------:R-:W-:Y:S02]  /*9170*/  @!P6 LEA.HI R19, R19, R19, RZ, 0x1 ;  /* 0x000000131313e211 */ /* 0x000fe400078f08ff */
[----:B0-----:R-:W-:Y:S01]  /*9180*/  @!P5 LOP3.LUT R5, R18, 0xfffffffe, RZ, 0xc0, !PT ;  /* 0xfffffffe1205d812 */ /* 0x001fe200078ec0ff */
[C---:B------:R-:W-:Y:S01]  /*9190*/  VIADD R18, R0.reuse, 0x88 ;  /* 0x0000008800127836 */ /* 0x040fe20000000000 */
[----:B-1----:R-:W-:Y:S01]  /*91a0*/  @!P6 LOP3.LUT R7, R19, 0xfffffffe, RZ, 0xc0, !PT ;  /* 0xfffffffe1307e812 */ /* 0x002fe200078ec0ff */
[----:B------:R-:W-:Y:S01]  /*91b0*/  VIADD R19, R0, 0x90 ;  /* 0x0000009000137836 */ /* 0x000fe20000000000 */
[----:B------:R-:W-:Y:S01]  /*91c0*/  @!P2 LEA.HI R16, R16, R16, RZ, 0x1 ;  /* 0x000000101010a211 */ /* 0x000fe200078f08ff */
[--C-:B------:R-:W-:Y:S01]  /*91d0*/  @!P5 IMAD.WIDE R4, R5, 0x4, R2.reuse ;  /* 0x000000040504d825 */ /* 0x100fe200078e0202 */
[----:B------:R-:W-:Y:S02]  /*91e0*/  @!P4 LEA.HI R14, R14, R14, RZ, 0x1 ;  /* 0x0000000e0e0ec211 */ /* 0x000fe400078f08ff */
[----:B------:R-:W-:Y:S01]  /*91f0*/  @!P1 LEA.HI R17, R17, R17, RZ, 0x1 ;  /* 0x0000001111119211 */ /* 0x000fe200078f08ff */
[----:B------:R-:W-:Y:S01]  /*9200*/  @!P6 IMAD.WIDE R6, R7, 0x4, R2 ;  /* 0x000000040706e825 */ /* 0x000fe200078e0202 */
[----:B------:R-:W-:Y:S01]  /*9210*/  @!P3 LEA.HI R15, R15, R15, RZ, 0x1 ;  /* 0x0000000f0f0fb211 */ /* 0x000fe200078f08ff */
[----:B------:R0:W-:Y:S01]  /*9220*/  @!P5 ST.E.64 desc[UR42][R4.64], R66 ;  /* 0x000000420400d985 */ /* 0x0001e2000c101b2a */
[----:B------:R-:W-:-:S02]  /*9230*/  @!P0 LEA.HI R20, R20, R20, RZ, 0x1 ;  /* 0x0000001414148211 */ /* 0x000fc400078f08ff */
[----:B--2---:R-:W-:Y:S01]  /*9240*/  @!P4 LOP3.LUT R9, R14, 0xfffffffe, RZ, 0xc0, !PT ;  /* 0xfffffffe0e09c812 */ /* 0x004fe200078ec0ff */
[----:B------:R1:W-:Y:S01]  /*9250*/  @!P6 ST.E.64 desc[UR42][R6.64], R70 ;  /* 0x000000460600e985 */ /* 0x0003e2000c101b2a */
[----:B------:R-:W-:Y:S01]  /*9260*/  @!P3 LOP3.LUT R15, R15, 0xfffffffe, RZ, 0xc0, !PT ;  /* 0xfffffffe0f0fb812 */ /* 0x000fe200078ec0ff */
[----:B------:R-:W-:Y:S01]  /*9270*/  VIADD R14, R0, 0x98 ;  /* 0x00000098000e7836 */ /* 0x000fe20000000000 */
[----:B---3--:R-:W-:Y:S01]  /*9280*/  @!P2 LOP3.LUT R11, R16, 0xfffffffe, RZ, 0xc0, !PT ;  /* 0xfffffffe100ba812 */ /* 0x008fe200078ec0ff */
[----:B------:R-:W-:Y:S01]  /*9290*/  VIADD R16, R0, 0xa8 ;  /* 0x000000a800107836 */ /* 0x000fe20000000000 */
[----:B------:R-:W-:Y:S02]  /*92a0*/  @!P1 LOP3.LUT R17, R17, 0xfffffffe, RZ, 0xc0, !PT ;  /* 0xfffffffe11119812 */ /* 0x000fe400078ec0ff */
[----:B-----5:R-:W-:Y:S01]  /*92b0*/  @!P0 LOP3.LUT R13, R20, 0xfffffffe, RZ, 0xc0, !PT ;  /* 0xfffffffe140d8812 */ /* 0x020fe200078ec0ff */
[----:B------:R-:W-:Y:S01]  /*92c0*/  VIADD R20, R0, 0xb8 ;  /* 0x000000b800147836 */ /* 0x000fe20000000000 */
[----:B------:R-:W-:Y:S01]  /*92d0*/  ISETP.GE.AND P6, PT, R18, UR4, PT ;  /* 0x0000000412007c0c */ /* 0x000fe2000bfc6270 */
[----:B0-----:R-:W-:Y:S01]  /*92e0*/  @!P4 IMAD.WIDE R4, R9, 0x4, R2 ;  /* 0x000000040904c825 */ /* 0x001fe200078e0202 */
[----:B------:R-:W-:-:S03]  /*92f0*/  ISETP.GE.AND P5, PT, R19, UR4, PT ;  /* 0x0000000413007c0c */ /* 0x000fc6000bfa6270 */
[--C-:B-1----:R-:W-:Y:S01]  /*9300*/  @!P3 IMAD.WIDE R6, R15, 0x4, R2.reuse ;  /* 0x000000040f06b825 */ /* 0x102fe200078e0202 */
[----:B------:R0:W-:Y:S01]  /*9310*/  @!P4 ST.E.64 desc[UR42][R4.64], R74 ;  /* 0x0000004a0400c985 */ /* 0x0001e2000c101b2a */
[----:B------:R-:W-:Y:S02]  /*9320*/  IADD3 R15, R0, 0xa0, RZ ;  /* 0x000000a0000f7810 */ /* 0x000fe40007ffe0ff */
[--C-:B------:R-:W-:Y:S01]  /*9330*/  @!P2 IMAD.WIDE R8, R11, 0x4, R2.reuse ;  /* 0x000000040b08a825 */ /* 0x100fe200078e0202 */
[----:B------:R1:W-:Y:S01]  /*9340*/  @!P3 ST.E.64 desc[UR42][R6.64], R78 ;  /* 0x0000004e0600b985 */ /* 0x0003e2000c101b2a */
[----:B------:R-:W-:Y:S02]  /*9350*/  ISETP.GE.AND P4, PT, R15, UR4, PT ;  /* 0x000000040f007c0c */ /* 0x000fe4000bf86270 */
[----:B------:R-:W-:Y:S01]  /*9360*/  @!P1 IMAD.WIDE R10, R17, 0x4, R2 ;  /* 0x00000004110a9825 */ /* 0x000fe200078e0202 */
[----:B------:R2:W-:Y:S01]  /*9370*/  @!P2 ST.E.64 desc[UR42][R8.64], R82 ;  /* 0x000000520800a985 */ /* 0x0005e2000c101b2a */
[----:B------:R-:W-:-:S02]  /*9380*/  ISETP.GE.AND P3, PT, R16, UR4, PT ;  /* 0x0000000410007c0c */ /* 0x000fc4000bf66270 */
[----:B------:R-:W-:Y:S01]  /*9390*/  @!P0 IMAD.WIDE R12, R13, 0x4, R2 ;  /* 0x000000040d0c8825 */ /* 0x000fe200078e0202 */
[----:B------:R3:W-:Y:S01]  /*93a0*/  @!P1 ST.E.64 desc[UR42][R10.64], R86 ;  /* 0x000000560a009985 */ /* 0x0007e2000c101b2a */
[----:B------:R-:W-:Y:S02]  /*93b0*/  ISETP.GE.AND P1, PT, R20, UR4, PT ;  /* 0x0000000414007c0c */ /* 0x000fe4000bf26270 */
[----:B------:R-:W-:Y:S01]  /*93c0*/  VIADD R17, R0, 0xb0 ;  /* 0x000000b000117836 */ /* 0x000fe20000000000 */
[----:B------:R5:W-:Y:S01]  /*93d0*/  @!P0 ST.E.64 desc[UR42][R12.64], R90 ;  /* 0x0000005a0c008985 */ /* 0x000be2000c101b2a */
[----:B------:R-:W-:Y:S02]  /*93e0*/  ISETP.GE.AND P0, PT, R14, UR4, PT ;  /* 0x000000040e007c0c */ /* 0x000fe4000bf06270 */
[----:B------:R-:W-:Y:S02]  /*93f0*/  @!P6 LEA.HI R18, R18, R18, RZ, 0x1 ;  /* 0x000000121212e211 */ /* 0x000fe400078f08ff */
[----:B------:R-:W-:-:S02]  /*9400*/  ISETP.GE.AND P2, PT, R17, UR4, PT ;  /* 0x0000000411007c0c */ /* 0x000fc4000bf46270 */
[----:B------:R-:W-:Y:S02]  /*9410*/  @!P5 LEA.HI R19, R19, R19, RZ, 0x1 ;  /* 0x000000131313d211 */ /* 0x000fe400078f08ff */
[----:B0-----:R-:W-:Y:S01]  /*9420*/  @!P6 LOP3.LUT R5, R18, 0xfffffffe, RZ, 0xc0, !PT ;  /* 0xfffffffe1205e812 */ /* 0x001fe200078ec0ff */
[----:B------:R-:W-:Y:S01]  /*9430*/  VIADD R18, R0, 0xc0 ;  /* 0x000000c000127836 */ /* 0x000fe20000000000 */
[----:B-1----:R-:W-:Y:S02]  /*9440*/  @!P5 LOP3.LUT R7, R19, 0xfffffffe, RZ, 0xc0, !PT ;  /* 0xfffffffe1307d812 */ /* 0x002fe400078ec0ff */
        /* <DEDUP_REMOVED lines=15> */
[----:B-----5:R-:W-:Y:S02]  /*9540*/  @!P1 LOP3.LUT R13, R20, 0xfffffffe, RZ, 0xc0, !PT ;  /* 0xfffffffe140d9812 */ /* 0x020fe400078ec0ff */
[----:B------:R-:W-:Y:S01]  /*9550*/  IADD3 R19, R0, 0xc8, RZ ;  /* 0x000000c800137810 */ /* 0x000fe20007ffe0ff */
[----:B0-----:R-:W-:Y:S01]  /*9560*/  @!P0 IMAD.WIDE R4, R9, 0x4, R2 ;  /* 0x0000000409048825 */ /* 0x001fe200078e0202 */
[----:B------:R-:W-:-:S02]  /*9570*/  ISETP.GE.AND P5, PT, R18, UR4, PT ;  /* 0x0000000412007c0c */ /* 0x000fc4000bfa6270 */
[----:B------:R-:W-:Y:S01]  /*9580*/  ISETP.GE.AND P6, PT, R19, UR4, PT ;  /* 0x0000000413007c0c */ /* 0x000fe2000bfc6270 */
        /* <DEDUP_REMOVED lines=12> */
[C---:B------:R-:W-:Y:S01]  /*9650*/  VIADD R15, R0.reuse, 0xd8 ;  /* 0x000000d8000f7836 */ /* 0x040fe20000000000 */
[----:B------:R5:W-:Y:S01]  /*9660*/  @!P1 ST.E.64 desc[UR42][R12.64], R118 ;  /* 0x000000760c009985 */ /* 0x000be2000c101b2a */
[----:B------:R-:W-:Y:S01]  /*9670*/  VIADD R17, R0, 0xe8 ;  /* 0x000000e800117836 */ /* 0x000fe20000000000 */
[----:B------:R-:W-:Y:S01]  /*9680*/  @!P5 LEA.HI R18, R18, R18, RZ, 0x1 ;  /* 0x000000121212d211 */ /* 0x000fe200078f08ff */
[----:B------:R-:W-:Y:S01]  /*9690*/  VIADD R0, R0, 0xf8 ;  /* 0x000000f800007836 */ /* 0x000fe20000000000 */
[----:B------:R-:W-:Y:S02]  /*96a0*/  ISETP.GE.AND P1, PT, R15, UR4, PT ;  /* 0x000000040f007c0c */ /* 0x000fe4000bf26270 */
[----:B------:R-:W-:-:S02]  /*96b0*/  ISETP.GE.AND P3, PT, R17, UR4, PT ;  /* 0x0000000411007c0c */ /* 0x000fc4000bf66270 */
[----:B------:R-:W-:Y:S02]  /*96c0*/  @!P6 LEA.HI R19, R19, R19, RZ, 0x1 ;  /* 0x000000131313e211 */ /* 0x000fe400078f08ff */
[----:B0-----:R-:W-:Y:S02]  /*96d0*/  @!P5 LOP3.LUT R5, R18, 0xfffffffe, RZ, 0xc0, !PT ;  /* 0xfffffffe1205d812 */ /* 0x001fe400078ec0ff */
        /* <DEDUP_REMOVED lines=11> */
[----:B------:R-:W-:Y:S02]  /*9790*/  @!P1 LOP3.LUT R15, R15, 0xfffffffe, RZ, 0xc0, !PT ;  /* 0xfffffffe0f0f9812 */ /* 0x000fe400078ec0ff */
[----:B---3--:R-:W-:Y:S02]  /*97a0*/  @!P2 LOP3.LUT R11, R16, 0xfffffffe, RZ, 0xc0, !PT ;  /* 0xfffffffe100ba812 */ /* 0x008fe400078ec0ff */
[----:B------:R-:W-:Y:S02]  /*97b0*/  @!P3 LOP3.LUT R17, R17, 0xfffffffe, RZ, 0xc0, !PT ;  /* 0xfffffffe1111b812 */ /* 0x000fe400078ec0ff */
[----:B-----5:R-:W-:Y:S01]  /*97c0*/  @!P4 LOP3.LUT R13, R20, 0xfffffffe, RZ, 0xc0, !PT ;  /* 0xfffffffe140dc812 */ /* 0x020fe200078ec0ff */
[----:B0-----:R-:W-:-:S04]  /*97d0*/  @!P0 IMAD.WIDE R4, R9, 0x4, R2 ;  /* 0x0000000409048825 */ /* 0x001fc800078e0202 */
[--C-:B-1----:R-:W-:Y:S01]  /*97e0*/  @!P1 IMAD.WIDE R6, R15, 0x4, R2.reuse ;  /* 0x000000040f069825 */ /* 0x102fe200078e0202 */
[----:B------:R0:W-:Y:S01]  /*97f0*/  @!P0 ST.E.64 desc[UR42][R4.64], R130 ;  /* 0x0000008204008985 */ /* 0x0001e2000c101b2a */
[----:B------:R-:W-:Y:S02]  /*9800*/  ISETP.GE.AND P0, PT, R0, UR4, PT ;  /* 0x0000000400007c0c */ /* 0x000fe4000bf06270 */
[--C-:B------:R-:W-:Y:S01]  /*9810*/  @!P2 IMAD.WIDE R8, R11, 0x4, R2.reuse ;  /* 0x000000040b08a825 */ /* 0x100fe200078e0202 */
[----:B------:R0:W-:Y:S03]  /*9820*/  @!P1 ST.E.64 desc[UR42][R6.64], R134 ;  /* 0x0000008606009985 */ /* 0x0001e6000c101b2a */
[--C-:B------:R-:W-:Y:S01]  /*9830*/  @!P3 IMAD.WIDE R10, R17, 0x4, R2.reuse ;  /* 0x00000004110ab825 */ /* 0x100fe200078e0202 */
[----:B------:R0:W-:Y:S03]  /*9840*/  @!P2 ST.E.64 desc[UR42][R8.64], R138 ;  /* 0x0000008a0800a985 */ /* 0x0001e6000c101b2a */
[----:B------:R-:W-:Y:S01]  /*9850*/  @!P4 IMAD.WIDE R12, R13, 0x4, R2 ;  /* 0x000000040d0cc825 */ /* 0x000fe200078e0202 */
[----:B------:R0:W-:Y:S04]  /*9860*/  @!P3 ST.E.64 desc[UR42][R10.64], R142 ;  /* 0x0000008e0a00b985 */ /* 0x0001e8000c101b2a */
[----:B------:R0:W-:Y:S01]  /*9870*/  @!P4 ST.E.64 desc[UR42][R12.64], R146 ;  /* 0x000000920c00c985 */ /* 0x0001e2000c101b2a */
[----:B------:R-:W-:Y:S05]  /*9880*/  @P0 BRA `(.L_x_10) ;  /* 0x0000004800780947 */ /* 0x000fea0003800000 */
[----:B------:R-:W-:-:S04]  /*9890*/  LEA.HI R0, R0, R0, RZ, 0x1 ;  /* 0x0000000000007211 */ /* 0x000fc800078f08ff */
[----:B0-----:R-:W-:-:S05]  /*98a0*/  LOP3.LUT R5, R0, 0xfffffffe, RZ, 0xc0, !PT ;  /* 0xfffffffe00057812 */ /* 0x001fca00078ec0ff */
[----:B------:R-:W-:-:S05]  /*98b0*/  IMAD.WIDE R2, R5, 0x4, R2 ;  /* 0x0000000405027825 */ /* 0x000fca00078e0202 */
[----:B------:R0:W-:Y:S01]  /*98c0*/  ST.E.64 desc[UR42][R2.64], R150 ;  /* 0x0000009602007985 */ /* 0x0001e2000c101b2a */
[----:B------:R-:W-:Y:S05]  /*98d0*/  BRA `(.L_x_10) ;  /* 0x0000004800647947 */ /* 0x000fea0003800000 */
.L_x_43:
[----:B------:R-:W2:Y:S02]  /*98e0*/  S2R R0, SR_TID.X ;  /* 0x0000000000007919 */ /* 0x000ea40000002100 */
[----:B--2---:R-:W-:-:S05]  /*98f0*/  VIADD R3, R0, 0xffffff80 ;  /* 0xffffff8000037836 */ /* 0x004fca0000000000 */
[----:B------:R-:W-:-:S13]  /*9900*/  ISETP.GT.AND P0, PT, R3, 0x3f, PT ;  /* 0x0000003f0300780c */ /* 0x000fda0003f04270 */
[----:B------:R-:W-:Y:S05]  /*9910*/  @P0 BRA `(.L_x_10) ;  /* 0x0000004800540947 */ /* 0x000fea0003800000 */
[----:B------:R-:W2:Y:S01]  /*9920*/  S2R R3, SR_CTAID.X ;  /* 0x0000000000037919 */ /* 0x000ea20000002500 */
[----:B------:R-:W3:Y:S01]  /*9930*/  LDC R8, c[0x0][0xbe8] ;  /* 0x0002fa00ff087b82 */ /* 0x000ee20000000800 */
[----:B------:R-:W-:Y:S01]  /*9940*/  ULDC UR4, c[0x0][0xa88] ;  /* 0x0002a20000047ab9 */ /* 0x000fe20000000800 */
[----:B--2---:R-:W-:Y:S02]  /*9950*/  IMAD R0, R3, 0x40, R0 ;  /* 0x0000004003007824 */ /* 0x004fe400078e0200 */
[----:B---3--:R-:W-:Y:S02]  /*9960*/  IMAD R3, R8, UR4, RZ ;  /* 0x0000000408037c24 */ /* 0x008fe4000f8e02ff */
[----:B------:R-:W-:-:S05]  /*9970*/  VIADD R0, R0, 0xffffff80 ;  /* 0xffffff8000007836 */ /* 0x000fca0000000000 */
[----:B------:R-:W-:-:S13]  /*9980*/  ISETP.GE.AND P0, PT, R0, R3, PT ;  /* 0x000000030000720c */ /* 0x000fda0003f06270 */
[----:B------:R-:W-:Y:S05]  /*9990*/  @P0 BRA `(.L_x_10) ;  /* 0x0000004800340947 */ /* 0x000fea0003800000 */
[----:B------:R-:W-:Y:S01]  /*99a0*/  ISETP.NE.AND P0, PT, R8, 0x1, PT ;  /* 0x000000010800780c */ /* 0x000fe20003f05270 */
[----:B------:R-:W2:Y:S01]  /*99b0*/  S2UR UR4, SR_CTAID.Z ;  /* 0x00000000000479c3 */ /* 0x000ea20000002700 */
[----:B------:R-:W-:Y:S01]  /*99c0*/  SHF.R.S32.HI R3, RZ, 0x1f, R2 ;  /* 0x0000001fff037819 */ /* 0x000fe20000011402 */
[----:B------:R-:W-:Y:S01]  /*99d0*/  ULDC.64 UR6, c[0x0][0xbd0] ;  /* 0x0002f40000067ab9 */ /* 0x000fe20000000a00 */
[C---:B------:R-:W-:Y:S01]  /*99e0*/  IADD3 R7, -R2.reuse, RZ, RZ ;  /* 0x000000ff02077210 */ /* 0x040fe20007ffe1ff */
[----:B01----:R-:W-:-:S04]  /*99f0*/  IMAD.WIDE.U32 R4, R2, UR6, RZ ;  /* 0x0000000602047c25 */ /* 0x003fc8000f8e00ff */
[----:B------:R-:W0:Y:S01]  /*9a00*/  LDC.64 R12, c[0x0][0xbd8] ;  /* 0x0002f600ff0c7b82 */ /* 0x000e220000000a00 */
[----:B------:R-:W-:-:S04]  /*9a10*/  IMAD R3, R3, UR6, RZ ;  /* 0x0000000603037c24 */ /* 0x000fc8000f8e02ff */
[----:B------:R-:W-:Y:S02]  /*9a20*/  IMAD R3, R2, UR7, R3 ;  /* 0x0000000702037c24 */ /* 0x000fe4000f8e0203 */
[----:B------:R-:W-:Y:S01]  /*9a30*/  IMAD.MOV.U32 R2, RZ, RZ, R4 ;  /* 0x000000ffff027224 */ /* 0x000fe200078e0004 */
[----:B------:R-:W1:Y:S01]  /*9a40*/  @P0 LDC R9, c[0x0][0xbec] ;  /* 0x0002fb00ff090b82 */ /* 0x000e620000000800 */
[----:B------:R-:W-:Y:S02]  /*9a50*/  IMAD.IADD R3, R5, 0x1, R3 ;  /* 0x0000000105037824 */ /* 0x000fe400078e0203 */
[----:B------:R-:W-:-:S05]  /*9a60*/  IMAD.MOV.U32 R5, RZ, RZ, R0 ;  /* 0x000000ffff057224 */ /* 0x000fca00078e0000 */
[----:B------:R-:W3:Y:S01]  /*9a70*/  S2UR UR8, SR_CTAID.Y ;  /* 0x00000000000879c3 */ /* 0x000ee20000002600 */
[----:B--2---:R-:W-:-:S07]  /*9a80*/  USHF.R.S32.HI UR5, URZ, 0x1f, UR4 ;  /* 0x0000001f3f057899 */ /* 0x004fce0008011404 */
[----:B------:R-:W3:Y:S01]  /*9a90*/  LDC R10, c[0x0][0xc50] ;  /* 0x00031400ff0a7b82 */ /* 0x000ee20000000800 */
[C---:B0-----:R-:W-:Y:S02]  /*9aa0*/  IMAD R14, R12.reuse, UR5, RZ ;  /* 0x000000050c0e7c24 */ /* 0x041fe4000f8e02ff */
[----:B------:R-:W-:-:S04]  /*9ab0*/  IMAD.WIDE.U32 R2, R12, UR4, R2 ;  /* 0x000000040c027c25 */ /* 0x000fc8000f8e0002 */
[----:B------:R-:W-:Y:S01]  /*9ac0*/  IMAD R13, R13, UR4, R14 ;  /* 0x000000040d0d7c24 */ /* 0x000fe2000f8e020e */
[----:B------:R-:W0:Y:S01]  /*9ad0*/  @P0 LDC R11, c[0x0][0xbf0] ;  /* 0x0002fc00ff0b0b82 */ /* 0x000e220000000800 */
[----:B-1----:R-:W-:Y:S01]  /*9ae0*/  @P0 IMAD.HI.U32 R6, R0, R9, RZ ;  /* 0x0000000900060227 */ /* 0x002fe200078e00ff */
[----:B------:R-:W-:Y:S02]  /*9af0*/  ULDC.64 UR4, c[0x0][0xbe0] ;  /* 0x0002f80000047ab9 */ /* 0x000fe40000000a00 */
[----:B------:R-:W-:Y:S01]  /*9b00*/  IADD3 R3, R13, R3, RZ ;  /* 0x000000030d037210 */ /* 0x000fe20007ffe0ff */
[----:B---3--:R-:W-:-:S04]  /*9b10*/  IMAD R9, R10, R7, UR8 ;  /* 0x000000080a097e24 */ /* 0x008fc8000f8e0207 */
[----:B------:R-:W-:Y:S01]  /*9b20*/  IMAD.WIDE.U32 R2, R9, UR4, R2 ;  /* 0x0000000409027c25 */ /* 0x000fe2000f8e0002 */
[----:B------:R-:W-:Y:S02]  /*9b30*/  SHF.R.S32.HI R4, RZ, 0x1f, R9 ;  /* 0x0000001fff047819 */ /* 0x000fe40000011409 */
[----:B0-----:R-:W-:-:S03]  /*9b40*/  @P0 SHF.R.U32.HI R5, RZ, R11, R6 ;  /* 0x0000000bff050219 */ /* 0x001fc60000011606 */
[----:B------:R-:W-:Y:S01]  /*9b50*/  IMAD R4, R4, UR4, RZ ;  /* 0x0000000404047c24 */ /* 0x000fe2000f8e02ff */
[----:B------:R-:W-:Y:S01]  /*9b60*/  IADD3 R2, P0, R5, R2, RZ ;  /* 0x0000000205027210 */ /* 0x000fe20007f1e0ff */
[--C-:B------:R-:W-:Y:S02]  /*9b70*/  IMAD.MOV R7, RZ, RZ, -R5.reuse ;  /* 0x000000ffff077224 */ /* 0x100fe400078e0a05 */
[----:B------:R-:W-:Y:S01]  /*9b80*/  IMAD R4, R9, UR5, R4 ;  /* 0x0000000509047c24 */ /* 0x000fe2000f8e0204 */
[----:B------:R-:W-:Y:S01]  /*9b90*/  SHF.R.S32.HI R9, RZ, 0x1f, R5 ;  /* 0x0000001fff097819 */ /* 0x000fe20000011405 */
[----:B------:R-:W-:Y:S01]  /*9ba0*/  IMAD R7, R8, R7, R0 ;  /* 0x0000000708077224 */ /* 0x000fe200078e0200 */
[----:B------:R-:W-:Y:S02]  /*9bb0*/  ULDC.64 UR4, c[0x0][0xbc8] ;  /* 0x0002f20000047ab9 */ /* 0x000fe40000000a00 */
[----:B------:R-:W-:Y:S02]  /*9bc0*/  IADD3.X R3, R9, R3, R4, P0, !PT ;  /* 0x0000000309037210 */ /* 0x000fe400007fe404 */
[----:B------:R-:W-:Y:S01]  /*9bd0*/  SHF.R.S32.HI R0, RZ, 0x1f, R7 ;  /* 0x0000001fff007819 */ /* 0x000fe20000011407 */
[----:B------:R-:W-:-:S04]  /*9be0*/  IMAD.WIDE.U32 R2, R7, UR4, R2 ;  /* 0x0000000407027c25 */ /* 0x000fc8000f8e0002 */
[----:B------:R-:W-:-:S04]  /*9bf0*/  IMAD R0, R0, UR4, RZ ;  /* 0x0000000400007c24 */ /* 0x000fc8000f8e02ff */
[----:B------:R-:W-:Y:S01]  /*9c00*/  IMAD R5, R7, UR5, R0 ;  /* 0x0000000507057c24 */ /* 0x000fe2000f8e0200 */
[----:B------:R-:W-:Y:S02]  /*9c10*/  ULDC.64 UR4, c[0x0][0xba8] ;  /* 0x0002ea0000047ab9 */ /* 0x000fe40000000a00 */
[----:B------:R-:W-:Y:S01]  /*9c20*/  LEA R4, P0, R2, UR4, 0x2 ;  /* 0x0000000402047c11 */ /* 0x000fe2000f8010ff */
[----:B------:R-:W-:-:S05]  /*9c30*/  IMAD.IADD R3, R3, 0x1, R5 ;  /* 0x0000000103037824 */ /* 0x000fca00078e0205 */
[----:B------:R-:W-:Y:S01]  /*9c40*/  LEA.HI.X R5, R2, UR5, R3, 0x2, P0 ;  /* 0x0000000502057c11 */ /* 0x000fe200080f1403 */
[----:B------:R-:W-:-:S05]  /*9c50*/  IMAD.MOV.U32 R3, RZ, RZ, -0x800000 ;  /* 0xff800000ff037424 */ /* 0x000fca00078e00ff */
[----:B------:R0:W-:Y:S01]  /*9c60*/  STG.E desc[UR42][R4.64], R3 ;  /* 0x0000000304007986 */ /* 0x0001e2000c10192a */
[----:B------:R-:W-:Y:S05]  /*9c70*/  BRA `(.L_x_10) ;  /* 0x00000044007c7947 */ /* 0x000fea0003800000 */
.L_x_8:
[----:B------:R-:W-:-:S08]  /*9c80*/  NOP ;  /* 0x0000000000007918 */ /* 0x000fd00000000000 */
[----:B-1----:R-:W0:-:S00]  /*9c90*/  USETMAXREG.DEALLOC.CTAPOOL 0x18 ;  /* 0x00000018000079c8 */ /* 0x002e0000080e0500 */
[----:B0-----:R-:W-:Y:S01]  /*9ca0*/  LOP3.LUT R19, R0, 0x3, RZ, 0xc0, !PT ;  /* 0x0000000300137812 */ /* 0x001fe200078ec0ff */
[----:B------:R-:W0:Y:S05]  /*9cb0*/  S2R R17, SR_CTAID.Z ;  /* 0x0000000000117919 */ /* 0x000e2a0000002700 */
[----:B------:R-:W1:Y:S01]  /*9cc0*/  S2UR UR6, SR_CTAID.Y ;  /* 0x00000000000679c3 */ /* 0x000e620000002600 */
[----:B------:R-:W2:Y:S02]  /*9cd0*/  SHFL.IDX PT, R0, R19, RZ, 0x1f ;  /* 0x00001fff13007589 */ /* 0x000ea400000e0000 */
[----:B--2---:R-:W-:-:S13]  /*9ce0*/  ISETP.NE.AND P0, PT, R0, RZ, PT ;  /* 0x000000ff0000720c */ /* 0x004fda0003f05270 */
[----:B01----:R-:W-:Y:S05]  /*9cf0*/  @!P0 BRA `(.L_x_47) ;  /* 0x0000000000288947 */ /* 0x003fea0003800000 */
[----:B------:R-:W-:Y:S01]  /*9d00*/  ULDC UR7, c[0x0][0xc50] ;  /* 0x0003140000077ab9 */ /* 0x000fe20000000800 */
[----:B------:R-:W-:Y:S01]  /*9d10*/  UMOV UR36, UR6 ;  /* 0x0000000600247c82 */ /* 0x000fe20008000000 */
[----:B------:R-:W-:-:S06]  /*9d20*/  UISETP.NE.AND UP0, UPT, UR7, 0x1, UPT ;  /* 0x000000010700788c */ /* 0x000fcc000bf05270 */
[----:B------:R-:W-:-:S13]  /*9d30*/  PLOP3.LUT P0, PT, PT, PT, UP0, 0x80, 0x0 ;  /* 0x000000000000781c */ /* 0x000fda0003f0f008 */
[----:B------:R-:W-:Y:S05]  /*9d40*/  @!P0 BRA `(.L_x_48) ;  /* 0x0000000000308947 */ /* 0x000fea0003800000 */
[----:B------:R-:W-:Y:S01]  /*9d50*/  ULDC UR4, c[0x0][0xc54] ;  /* 0x0003150000047ab9 */ /* 0x000fe20000000800 */
[----:B------:R-:W-:Y:S01]  /*9d60*/  ULDC UR36, c[0x0][0xc58] ;  /* 0x0003160000247ab9 */ /* 0x000fe20000000800 */
[----:B------:R-:W-:-:S04]  /*9d70*/  UIMAD.WIDE.U32 UR4, UR6, UR4, URZ ;  /* 0x00000004060472a5 */ /* 0x000fc8000f8e003f */
[----:B------:R-:W-:Y:S01]  /*9d80*/  USHF.R.U32.HI UR36, URZ, UR36, UR5 ;  /* 0x000000243f247299 */ /* 0x000fe20008011605 */
[----:B------:R-:W-:Y:S11]  /*9d90*/  BRA `(.L_x_48) ;  /* 0x00000000001c7947 */ /* 0x000ff60003800000 */
.L_x_47:
[----:B------:R-:W-:Y:S01]  /*9da0*/  ULDC UR7, c[0x0][0xc50] ;  /* 0x0003140000077ab9 */ /* 0x000fe20000000800 */
[----:B------:R-:W-:Y:S01]  /*9db0*/  UMOV UR36, UR6 ;  /* 0x0000000600247c82 */ /* 0x000fe20008000000 */
[----:B------:R-:W-:-:S11]  /*9dc0*/  UISETP.NE.AND UP0, UPT, UR7, 0x1, UPT ;  /* 0x000000010700788c */ /* 0x000fd6000bf05270 */
[----:B------:R-:W-:Y:S01]  /*9dd0*/  @UP0 ULDC UR4, c[0x0][0xc54] ;  /* 0x0003150000040ab9 */ /* 0x000fe20000000800 */
[----:B------:R-:W-:Y:S01]  /*9de0*/  @UP0 ULDC UR8, c[0x0][0xc58] ;  /* 0x0003160000080ab9 */ /* 0x000fe20000000800 */
[----:B------:R-:W-:-:S04]  /*9df0*/  UIMAD.WIDE.U32 UR4, UR6, UR4, URZ ;  /* 0x00000004060472a5 */ /* 0x000fc8000f8e003f */
[----:B------:R-:W-:-:S12]  /*9e00*/  @UP0 USHF.R.U32.HI UR36, URZ, UR8, UR5 ;  /* 0x000000083f240299 */ /* 0x000fd80008011605 */
.L_x_48:
[----:B------:R-:W-:Y:S01]  /*9e10*/  ISETP.GE.AND P0, PT, R17, RZ, PT ;  /* 0x000000ff1100720c */ /* 0x000fe20003f06270 */
[----:B------:R-:W-:Y:S01]  /*9e20*/  UIADD3 UR4, -UR36, URZ, URZ ;  /* 0x0000003f24047290 */ /* 0x000fe2000fffe13f */
[----:B------:R-:W-:Y:S01]  /*9e30*/  IMAD.MOV.U32 R0, RZ, RZ, 0x1 ;  /* 0x00000001ff007424 */ /* 0x000fe200078e00ff */
[----:B------:R-:W-:Y:S01]  /*9e40*/  MOV R9, 0x1 ;  /* 0x0000000100097802 */ /* 0x000fe20000000f00 */
[----:B------:R-:W-:Y:S01]  /*9e50*/  IMAD.MOV.U32 R6, RZ, RZ, RZ ;  /* 0x000000ffff067224 */ /* 0x000fe200078e00ff */
[----:B------:R-:W-:-:S08]  /*9e60*/  UIMAD UR4, UR7, UR4, UR6 ;  /* 0x00000004070472a4 */ /* 0x000fd0000f8e0206 */
[----:B------:R-:W-:Y:S05]  /*9e70*/  @!P0 BRA `(.L_x_49) ;  /* 0x00000040003c8947 */ /* 0x000fea0003800000 */
[----:B------:R-:W-:Y:S01]  /*9e80*/  ULDC.64 UR6, c[0x0][0x418] ;  /* 0x0001060000067ab9 */ /* 0x000fe20000000a00 */
[----:B------:R-:W-:Y:S01]  /*9e90*/  ULDC UR5, c[0x0][0x424] ;  /* 0x0001090000057ab9 */ /* 0x000fe20000000800 */
[----:B------:R-:W-:Y:S01]  /*9ea0*/  UISETP.NE.U32.AND UP0, UPT, UR6, URZ, UPT ;  /* 0x0000003f0600728c */ /* 0x000fe2000bf05070 */
[----:B------:R0:W-:Y:S01]  /*9eb0*/  STL [R1+0xc], RZ ;  /* 0x00000cff01007387 */ /* 0x0001e20000100800 */
[----:B------:R-:W-:Y:S02]  /*9ec0*/  ULOP3.LUT UR40, UR4, 0xffff, URZ, 0xc0, !UPT ;  /* 0x0000ffff04287892 */ /* 0x000fe4000f8ec03f */
[----:B------:R-:W-:Y:S01]  /*9ed0*/  UISETP.NE.AND.EX UP0, UPT, UR7, URZ, UPT, UP0 ;  /* 0x0000003f0700728c */ /* 0x000fe2000bf05300 */
[----:B------:R-:W-:-:S03]  /*9ee0*/  ULDC UR6, c[0x0][0x2f0] ;  /* 0x0000bc0000067ab9 */ /* 0x000fc60000000800 */
[----:B------:R-:W-:-:S04]  /*9ef0*/  USEL UR5, UR5, 0x1, UP0 ;  /* 0x0000000105057887 */ /* 0x000fc80008000000 */
[----:B------:R-:W-:-:S04]  /*9f00*/  UIMAD UR5, UR5, UR6, URZ ;  /* 0x00000006050572a4 */ /* 0x000fc8000f8e023f */
[----:B------:R-:W-:Y:S02]  /*9f10*/  UISETP.GE.AND UP0, UPT, UR5, 0x1, UPT ;  /* 0x000000010500788c */ /* 0x000fe4000bf06270 */
[----:B------:R-:W-:-:S04]  /*9f20*/  UIADD3 UR5, UR5, 0x3f, URZ ;  /* 0x0000003f05057890 */ /* 0x000fc8000fffe03f */
[----:B------:R-:W-:Y:S01]  /*9f30*/  PLOP3.LUT P0, PT, PT, PT, UP0, 0x80, 0x0 ;  /* 0x000000000000781c */ /* 0x000fe20003f0f008 */
[----:B------:R-:W-:-:S04]  /*9f40*/  USHF.R.S32.HI UR6, URZ, 0x1f, UR5 ;  /* 0x0000001f3f067899 */ /* 0x000fc80008011405 */
[----:B------:R-:W-:-:S04]  /*9f50*/  ULEA.HI UR6, UR6, UR5, URZ, 0x6 ;  /* 0x0000000506067291 */ /* 0x000fc8000f8f303f */
[----:B------:R-:W-:-:S04]  /*9f60*/  USHF.R.S32.HI UR39, URZ, 0x6, UR6 ;  /* 0x000000063f277899 */ /* 0x000fc80008011406 */
[----:B0-----:R-:W-:Y:S08]  /*9f70*/  @!P0 BRA `(.L_x_50) ;  /* 0x00000000007c8947 */ /* 0x001ff00003800000 */
[----:B------:R-:W-:-:S04]  /*9f80*/  USHF.R.U32.HI UR4, URZ, 0x10, UR4 ;  /* 0x000000103f047899 */ /* 0x000fc80008011604 */
[----:B------:R-:W-:-:S11]  /*9f90*/  UISETP.NE.AND UP0, UPT, UR4, URZ, UPT ;  /* 0x0000003f0400728c */ /* 0x000fd6000bf05270 */
[----:B------:R-:W-:Y:S02]  /*9fa0*/  @!UP0 ULDC UR4, c[0x0][0x9f0] ;  /* 0x00027c0000048ab9 */ /* 0x000fe40000000800 */
[----:B------:R-:W-:Y:S01]  /*9fb0*/  IMAD.U32 R6, RZ, RZ, UR4 ;  /* 0x00000004ff067e24 */ /* 0x000fe2000f8e00ff */
[----:B------:R-:W-:-:S04]  /*9fc0*/  UIADD3 UR5, UR39, -0x1, UR4 ;  /* 0xffffffff27057890 */ /* 0x000fc8000fffe004 */
[-C--:B------:R-:W-:Y:S02]  /*9fd0*/  IABS R4, R6.reuse ;  /* 0x0000000600047213 */ /* 0x080fe40000000000 */
[----:B------:R-:W-:Y:S02]  /*9fe0*/  IABS R6, R6 ;  /* 0x0000000600067213 */ /* 0x000fe40000000000 */
[----:B------:R-:W0:Y:S08]  /*9ff0*/  I2F.RP R5, R4 ;  /* 0x0000000400057306 */ /* 0x000e300000209400 */
[----:B0-----:R-:W0:Y:S02]  /*a000*/  MUFU.RCP R5, R5 ;  /* 0x0000000500057308 */ /* 0x001e240000001000 */
[----:B0-----:R-:W-:-:S02]  /*a010*/  VIADD R2, R5, 0xffffffe ;  /* 0x0ffffffe05027836 */ /* 0x001fc40000000000 */
[----:B------:R-:W-:-:S04]  /*a020*/  IMAD.MOV R5, RZ, RZ, -R6 ;  /* 0x000000ffff057224 */ /* 0x000fc800078e0a06 */
[----:B------:R0:W1:Y:S02]  /*a030*/  F2I.FTZ.U32.TRUNC.NTZ R3, R2 ;  /* 0x0000000200037305 */ /* 0x000064000021f000 */
[----:B0-----:R-:W-:Y:S02]  /*a040*/  IMAD.MOV.U32 R2, RZ, RZ, RZ ;  /* 0x000000ffff027224 */ /* 0x001fe400078e00ff */
[----:B-1----:R-:W-:-:S04]  /*a050*/  IMAD.MOV R7, RZ, RZ, -R3 ;  /* 0x000000ffff077224 */ /* 0x002fc800078e0a03 */
[----:B------:R-:W-:-:S04]  /*a060*/  IMAD R7, R7, R4, RZ ;  /* 0x0000000407077224 */ /* 0x000fc800078e02ff */
[----:B------:R-:W-:Y:S01]  /*a070*/  IMAD.HI.U32 R3, R3, R7, R2 ;  /* 0x0000000703037227 */ /* 0x000fe200078e0002 */
[----:B------:R-:W-:Y:S01]  /*a080*/  MOV R7, UR5 ;  /* 0x0000000500077c02 */ /* 0x000fe20008000f00 */
[----:B------:R-:W-:-:S03]  /*a090*/  ULOP3.LUT UR5, UR5, UR4, URZ, 0x3c, !UPT ;  /* 0x0000000405057292 */ /* 0x000fc6000f8e3c3f */
[----:B------:R-:W-:-:S03]  /*a0a0*/  IABS R2, R7 ;  /* 0x0000000700027213 */ /* 0x000fc60000000000 */
[----:B------:R-:W-:Y:S02]  /*a0b0*/  ISETP.LE.AND P2, PT, RZ, UR5, PT ;  /* 0x00000005ff007c0c */ /* 0x000fe4000bf43270 */
[----:B------:R-:W-:-:S04]  /*a0c0*/  IMAD.HI.U32 R3, R3, R2, RZ ;  /* 0x0000000203037227 */ /* 0x000fc800078e00ff */
[----:B------:R-:W-:-:S05]  /*a0d0*/  IMAD R5, R3, R5, R2 ;  /* 0x0000000503057224 */ /* 0x000fca00078e0202 */
[----:B------:R-:W-:-:S13]  /*a0e0*/  ISETP.GT.U32.AND P1, PT, R4, R5, PT ;  /* 0x000000050400720c */ /* 0x000fda0003f24070 */
[----:B------:R-:W-:Y:S02]  /*a0f0*/  @!P1 IMAD.IADD R5, R5, 0x1, -R4 ;  /* 0x0000000105059824 */ /* 0x000fe400078e0a04 */
[----:B------:R-:W-:Y:S01]  /*a100*/  @!P1 VIADD R3, R3, 0x1 ;  /* 0x0000000103039836 */ /* 0x000fe20000000000 */
[----:B------:R-:W-:Y:S02]  /*a110*/  ISETP.NE.AND P1, PT, RZ, UR4, PT ;  /* 0x00000004ff007c0c */ /* 0x000fe4000bf25270 */
[----:B------:R-:W-:-:S13]  /*a120*/  ISETP.GE.U32.AND P0, PT, R5, R4, PT ;  /* 0x000000040500720c */ /* 0x000fda0003f06070 */
[----:B------:R-:W-:-:S05]  /*a130*/  @P0 VIADD R3, R3, 0x1 ;  /* 0x0000000103030836 */ /* 0x000fca0000000000 */
[----:B------:R-:W-:Y:S02]  /*a140*/  @!P2 IADD3 R3, -R3, RZ, RZ ;  /* 0x000000ff0303a210 */ /* 0x000fe40007ffe1ff */
[----:B------:R-:W-:-:S05]  /*a150*/  @!P1 LOP3.LUT R3, RZ, UR4, RZ, 0x33, !PT ;  /* 0x00000004ff039c12 */ /* 0x000fca000f8e33ff */
[----:B------:R0:W-:Y:S02]  /*a160*/  STL [R1+0xc], R3 ;  /* 0x00000c0301007387 */ /* 0x0001e40000100800 */
.L_x_50:
[----:B0-----:R-:W2:Y:S01]  /*a170*/  LDL R3, [R1+0xc] ;  /* 0x00000c0001037983 */ /* 0x001ea20000100800 */
[----:B------:R-:W-:Y:S02]  /*a180*/  IMAD.MOV.U32 R6, RZ, RZ, RZ ;  /* 0x000000ffff067224 */ /* 0x000fe400078e00ff */
[----:B------:R-:W-:Y:S02]  /*a190*/  IMAD.MOV.U32 R9, RZ, RZ, 0x1 ;  /* 0x00000001ff097424 */ /* 0x000fe400078e00ff */
[----:B--2---:R-:W-:-:S05]  /*a1a0*/  IMAD R2, R3, UR40, RZ ;  /* 0x0000002803027c24 */ /* 0x004fca000f8e02ff */
[----:B------:R-:W-:Y:S01]  /*a1b0*/  VIADDMNMX R18, R2, R3, UR39, PT ;  /* 0x0000002702127e46 */ /* 0x000fe2000b800103 */
[----:B------:R0:W-:Y:S03]  /*a1c0*/  STL [R1+0x8], R2 ;  /* 0x0000080201007387 */ /* 0x0001e60000100800 */
[----:B------:R-:W-:Y:S01]  /*a1d0*/  ISETP.GT.AND P0, PT, R18, R2, PT ;  /* 0x000000021200720c */ /* 0x000fe20003f04270 */
[----:B------:R0:W-:-:S12]  /*a1e0*/  STL [R1+0x10], R18 ;  /* 0x0000101201007387 */ /* 0x0001d80000100800 */
[----:B0-----:R-:W-:Y:S05]  /*a1f0*/  @!P0 BRA `(.L_x_49) ;  /* 0x0000003c005c8947 */ /* 0x001fea0003800000 */
[----:B------:R-:W0:Y:S01]  /*a200*/  S2UR UR4, SR_CgaCtaId ;  /* 0x00000000000479c3 */ /* 0x000e220000008800 */
[----:B------:R-:W-:Y:S02]  /*a210*/  UMOV UR38, 0x400 ;  /* 0x0000040000267882 */ /* 0x000fe40000000000 */
[----:B0-----:R-:W-:-:S04]  /*a220*/  ULEA UR38, UR4, UR38, 0x18 ;  /* 0x0000002604267291 */ /* 0x001fc8000f8ec03f */
[----:B------:R-:W-:-:S04]  /*a230*/  UIADD3 UR4, UR38, 0x22400, URZ ;  /* 0x0002240026047890 */ /* 0x000fc8000fffe03f */
[----:B------:R-:W-:-:S06]  /*a240*/  ULOP3.LUT UP0, URZ, UR4, 0x3ff, URZ, 0xc0, !UPT ;  /* 0x000003ff043f7892 */ /* 0x000fcc000f80c03f */
[----:B------:R-:W-:-:S13]  /*a250*/  PLOP3.LUT P0, PT, PT, PT, UP0, 0x80, 0x0 ;  /* 0x000000000000781c */ /* 0x000fda0003f0f008 */
[----:B------:R-:W-:Y:S05]  /*a260*/  @!P0 BRA `(.L_x_51) ;  /* 0x0000000000408947 */ /* 0x000fea0003800000 */
[----:B------:R-:W-:Y:S01]  /*a270*/  MOV R2, 0x0 ;  /* 0x0000000000027802 */ /* 0x000fe20000000f00 */
[----:B------:R-:W-:Y:S01]  /*a280*/  ULDC.64 UR6, c[0x4][0x90] ;  /* 0x0100240000067ab9 */ /* 0x000fe20000000a00 */
[----:B------:R-:W-:Y:S01]  /*a290*/  ULDC.64 UR8, c[0x4][0x98] ;  /* 0x0100260000087ab9 */ /* 0x000fe20000000a00 */
[----:B------:R-:W-:Y:S01]  /*a2a0*/  ULDC.64 UR4, c[0x4][0x8] ;  /* 0x0100020000047ab9 */ /* 0x000fe20000000a00 */
[----:B------:R-:W-:Y:S01]  /*a2b0*/  IMAD.U32 R4, RZ, RZ, UR6 ;  /* 0x00000006ff047e24 */ /* 0x000fe2000f8e00ff */
[----:B------:R-:W-:Y:S01]  /*a2c0*/  MOV R6, UR8 ;  /* 0x0000000800067c02 */ /* 0x000fe20008000f00 */
[----:B------:R-:W0:Y:S01]  /*a2d0*/  LDC.64 R2, c[0x4][R2] ;  /* 0x0100000002027b82 */ /* 0x000e220000000a00 */
[----:B------:R-:W-:Y:S01]  /*a2e0*/  IMAD.U32 R5, RZ, RZ, UR7 ;  /* 0x00000007ff057e24 */ /* 0x000fe2000f8e00ff */
[----:B------:R-:W-:Y:S01]  /*a2f0*/  MOV R12, 0x1 ;  /* 0x00000001000c7802 */ /* 0x000fe20000000f00 */
[----:B------:R-:W-:Y:S02]  /*a300*/  IMAD.U32 R7, RZ, RZ, UR9 ;  /* 0x00000009ff077e24 */ /* 0x000fe4000f8e00ff */
[----:B------:R-:W-:-:S02]  /*a310*/  IMAD.U32 R10, RZ, RZ, UR4 ;  /* 0x00000004ff0a7e24 */ /* 0x000fc4000f8e00ff */
[----:B------:R-:W-:Y:S02]  /*a320*/  IMAD.U32 R11, RZ, RZ, UR5 ;  /* 0x00000005ff0b7e24 */ /* 0x000fe4000f8e00ff */
[----:B------:R-:W-:Y:S02]  /*a330*/  IMAD.MOV.U32 R8, RZ, RZ, 0x70 ;  /* 0x00000070ff087424 */ /* 0x000fe400078e00ff */
[----:B------:R-:W-:-:S07]  /*a340*/  IMAD.MOV.U32 R13, RZ, RZ, RZ ;  /* 0x000000ffff0d7224 */ /* 0x000fce00078e00ff */
[----:B------:R-:W-:-:S07]  /*a350*/  LEPC R20, `(.L_x_51) ;  /* 0x000000001014794e */ /* 0x000fce0000000000 */
[----:B0-----:R-:W-:Y:S05]  /*a360*/  CALL.ABS.NOINC R2 ;  /* 0x0000000002007343 */ /* 0x001fea0003c00000 */
.L_x_51:
        /* <DEDUP_REMOVED lines=8> */
[----:B------:R0:W1:Y:S01]  /*a3f0*/  LDC.64 R2, c[0x4][R16] ;  /* 0x0100000010027b82 */ /* 0x0000620000000a00 */
[----:B------:R-:W-:Y:S01]  /*a400*/  IMAD.U32 R4, RZ, RZ, UR6 ;  /* 0x00000006ff047e24 */ /* 0x000fe2000f8e00ff */
[----:B------:R-:W-:Y:S01]  /*a410*/  MOV R7, UR9 ;  /* 0x0000000900077c02 */ /* 0x000fe20008000f00 */
[----:B------:R-:W-:Y:S01]  /*a420*/  IMAD.U32 R5, RZ, RZ, UR7 ;  /* 0x00000007ff057e24 */ /* 0x000fe2000f8e00ff */
[----:B------:R-:W-:Y:S01]  /*a430*/  MOV R13, RZ ;  /* 0x000000ff000d7202 */ /* 0x000fe20000000f00 */
[----:B------:R-:W-:Y:S02]  /*a440*/  IMAD.U32 R6, RZ, RZ, UR8 ;  /* 0x00000008ff067e24 */ /* 0x000fe4000f8e00ff */
[----:B------:R-:W-:-:S02]  /*a450*/  IMAD.U32 R10, RZ, RZ, UR4 ;  /* 0x00000004ff0a7e24 */ /* 0x000fc4000f8e00ff */
[----:B------:R-:W-:Y:S02]  /*a460*/  IMAD.U32 R11, RZ, RZ, UR5 ;  /* 0x00000005ff0b7e24 */ /* 0x000fe4000f8e00ff */
[----:B------:R-:W-:Y:S02]  /*a470*/  IMAD.MOV.U32 R8, RZ, RZ, 0x70 ;  /* 0x00000070ff087424 */ /* 0x000fe400078e00ff */
[----:B0-----:R-:W-:-:S07]  /*a480*/  IMAD.MOV.U32 R12, RZ, RZ, 0x1 ;  /* 0x00000001ff0c7424 */ /* 0x001fce00078e00ff */
[----:B------:R-:W-:-:S07]  /*a490*/  LEPC R20, `(.L_x_53) ;  /* 0x000000001014794e */ /* 0x000fce0000000000 */
[----:B-1----:R-:W-:Y:S05]  /*a4a0*/  CALL.ABS.NOINC R2 ;  /* 0x0000000002007343 */ /* 0x002fea0003c00000 */
.L_x_53:
[----:B------:R0:W1:Y:S01]  /*a4b0*/  LDC.64 R2, c[0x4][R16] ;  /* 0x0100000010027b82 */ /* 0x0000620000000a00 */
[----:B------:R-:W-:Y:S01]  /*a4c0*/  ULDC.64 UR6, c[0x4][0x90] ;  /* 0x0100240000067ab9 */ /* 0x000fe20000000a00 */
[----:B------:R-:W-:Y:S01]  /*a4d0*/  ULDC.64 UR8, c[0x4][0x98] ;  /* 0x0100260000087ab9 */ /* 0x000fe20000000a00 */
[----:B------:R-:W-:Y:S01]  /*a4e0*/  ULDC.64 UR4, c[0x4][0x18] ;  /* 0x0100060000047ab9 */ /* 0x000fe20000000a00 */
[----:B------:R-:W-:Y:S01]  /*a4f0*/  IMAD.U32 R4, RZ, RZ, UR6 ;  /* 0x00000006ff047e24 */ /* 0x000fe2000f8e00ff */
[----:B------:R-:W-:Y:S01]  /*a500*/  MOV R10, UR4 ;  /* 0x00000004000a7c02 */ /* 0x000fe20008000f00 */
[----:B------:R-:W-:Y:S02]  /*a510*/  IMAD.U32 R5, RZ, RZ, UR7 ;  /* 0x00000007ff057e24 */ /* 0x000fe4000f8e00ff */
[----:B------:R-:W-:Y:S02]  /*a520*/  IMAD.U32 R6, RZ, RZ, UR8 ;  /* 0x00000008ff067e24 */ /* 0x000fe4000f8e00ff */
[----:B------:R-:W-:-:S02]  /*a530*/  IMAD.U32 R7, RZ, RZ, UR9 ;  /* 0x00000009ff077e24 */ /* 0x000fc4000f8e00ff */
[----:B------:R-:W-:Y:S02]  /*a540*/  IMAD.U32 R11, RZ, RZ, UR5 ;  /* 0x00000005ff0b7e24 */ /* 0x000fe4000f8e00ff */
[----:B------:R-:W-:Y:S02]  /*a550*/  IMAD.MOV.U32 R8, RZ, RZ, 0x70 ;  /* 0x00000070ff087424 */ /* 0x000fe400078e00ff */
[----:B------:R-:W-:Y:S02]  /*a560*/  IMAD.MOV.U32 R12, RZ, RZ, 0x1 ;  /* 0x00000001ff0c7424 */ /* 0x000fe400078e00ff */
[----:B0-----:R-:W-:-:S07]  /*a570*/  IMAD.MOV.U32 R13, RZ, RZ, RZ ;  /* 0x000000ffff0d7224 */ /* 0x001fce00078e00ff */
[----:B------:R-:W-:-:S07]  /*a580*/  LEPC R20, `(.L_x_52) ;  /* 0x000000001014794e */ /* 0x000fce0000000000 */
[----:B-1----:R-:W-:Y:S05]  /*a590*/  CALL.ABS.NOINC R2 ;  /* 0x0000000002007343 */ /* 0x002fea0003c00000 */
.L_x_52:
[----:B------:R-:W0:Y:S02]  /*a5a0*/  LDC.64 R2, c[0x0][0x9f8] ;  /* 0x00027e00ff027b82 */ /* 0x000e240000000a00 */
[----:B0-----:R-:W-:-:S04]  /*a5b0*/  ISETP.NE.U32.AND P0, PT, R2, RZ, PT ;  /* 0x000000ff0200720c */ /* 0x001fc80003f05070 */
[----:B------:R-:W-:-:S13]  /*a5c0*/  ISETP.NE.AND.EX P0, PT, R3, RZ, PT, P0 ;  /* 0x000000ff0300720c */ /* 0x000fda0003f05300 */
[----:B------:R-:W0:Y:S02]  /*a5d0*/  @P0 LDC.64 R2, c[0x0][0x9f8] ;  /* 0x00027e00ff020b82 */ /* 0x000e240000000a00 */
[----:B0-----:R-:W-:-:S05]  /*a5e0*/  @P0 IMAD.WIDE R2, R17, 0x4, R2 ;  /* 0x0000000411020825 */ /* 0x001fca00078e0202 */
[----:B------:R0:W2:Y:S01]  /*a5f0*/  @P0 LDG.E R17, desc[UR42][R2.64] ;  /* 0x0000002a02110981 */ /* 0x0000a2000c1e1900 */
[----:B------:R-:W-:Y:S01]  /*a600*/  UMOV UR4, 0xffffffff ;  /* 0xffffffff00047882 */ /* 0x000fe20000000000 */
[----:B------:R-:W-:Y:S01]  /*a610*/  IADD3 R0, R18, -0x1, RZ ;  /* 0xffffffff12007810 */ /* 0x000fe20007ffe0ff */
[----:B0-----:R-:W0:Y:S02]  /*a620*/  LDC.64 R2, c[0x0][0x418] ;  /* 0x00010600ff027b82 */ /* 0x001e240000000a00 */
[----:B0-----:R-:W-:-:S04]  /*a630*/  ISETP.NE.U32.AND P0, PT, R2, RZ, PT ;  /* 0x000000ff0200720c */ /* 0x001fc80003f05070 */
[----:B------:R-:W-:-:S04]  /*a640*/  ISETP.NE.AND.EX P1, PT, R3, RZ, PT, P0 ;  /* 0x000000ff0300720c */ /* 0x000fc80003f25300 */
[----:B------:R-:W-:-:S05]  /*a650*/  P2R R4, PR, RZ, 0x2 ;  /* 0x00000002ff047803 */ /* 0x000fca0000000000 */
[----:B------:R0:W-:Y:S01]  /*a660*/  STL [R1], R4 ;  /* 0x0000000401007387 */ /* 0x0001e20000100800 */
[----:B--2---:R-:W-:Y:S02]  /*a670*/  SHF.R.S32.HI R18, RZ, 0x1f, R17 ;  /* 0x0000001fff127819 */ /* 0x004fe40000011411 */
[----:B------:R-:W-:Y:S01]  /*a680*/  SEL R16, R17, RZ, !P1 ;  /* 0x000000ff11107207 */ /* 0x000fe20004800000 */
[----:B0-----:R-:W-:Y:S06]  /*a690*/  BRA.DIV UR4, `(.L_x_54) ;  /* 0x0000003e049c7947 */ /* 0x001fec000b800000 */
[----:B------:R0:W1:Y:S02]  /*a6a0*/  SHFL.IDX PT, R14, R19, RZ, 0x1f ;  /* 0x00001fff130e7589 */ /* 0x00006400000e0000 */
.L_x_150:
[----:B------:R2:W-:Y:S01]  /*a6b0*/  STL [R1+0x4], R0 ;  /* 0x0000040001007387 */ /* 0x0005e20000100800 */
[----:B-1----:R-:W-:Y:S02]  /*a6c0*/  ISETP.NE.AND P0, PT, R14, RZ, PT ;  /* 0x000000ff0e00720c */ /* 0x002fe40003f05270 */
[----:B------:R-:W-:-:S04]  /*a6d0*/  PLOP3.LUT P2, PT, PT, PT, PT, 0x8, 0x0 ;  /* 0x000000000000781c */ /* 0x000fc80003f4e170 */
[----:B0-----:R-:W-:-:S07]  /*a6e0*/  P2R R19, PR, RZ, 0x4 ;  /* 0x00000004ff137803 */ /* 0x001fce0000000000 */
[----:B--2---:R-:W-:Y:S05]  /*a6f0*/  @P0 BRA `(.L_x_55) ;  /* 0x0000000000e00947 */ /* 0x004fea0003800000 */
[----:B------:R-:W-:-:S03]  /*a700*/  UMOV UR4, 0xffffffff ;  /* 0xffffffff00047882 */ /* 0x000fc60000000000 */
[----:B------:R-:W-:Y:S05]  /*a710*/  BRA.DIV UR4, `(.L_x_56) ;  /* 0x0000003e049c7947 */ /* 0x000fea000b800000 */
[----:B------:R-:W-:-:S13]  /*a720*/  ELECT P6, URZ, PT ;  /* 0x00000000003f782f */ /* 0x000fda00038c0000 */
.L_x_153:
[----:B------:R-:W-:Y:S05]  /*a730*/  @!P6 BRA `(.L_x_55) ;  /* 0x0000000000d0e947 */ /* 0x000fea0003800000 */
[----:B------:R-:W-:Y:S01]  /*a740*/  IMAD.MOV.U32 R16, RZ, RZ, R17 ;  /* 0x000000ffff107224 */ /* 0x000fe200078e0011 */
[----:B------:R-:W-:Y:S06]  /*a750*/  @!P1 BRA `(.L_x_57) ;  /* 0x00000000004c9947 */ /* 0x000fec0003800000 */
[----:B------:R-:W0:Y:S01]  /*a760*/  LDC R6, c[0x0][0x43c] ;  /* 0x00010f00ff067b82 */ /* 0x000e220000000800 */
[----:B------:R-:W-:Y:S01]  /*a770*/  IMAD.MOV.U32 R7, RZ, RZ, R0 ;  /* 0x000000ffff077224 */ /* 0x000fe200078e0000 */
[----:B------:R-:W-:Y:S01]  /*a780*/  ULDC.64 UR4, c[0x0][0x428] ;  /* 0x00010a0000047ab9 */ /* 0x000fe20000000a00 */
[----:B0-----:R-:W-:-:S13]  /*a790*/  ISETP.NE.AND P0, PT, R6, 0x1, PT ;  /* 0x000000010600780c */ /* 0x001fda0003f05270 */
[----:B------:R-:W0:Y:S02]  /*a7a0*/  @P0 LDC.64 R4, c[0x0][0x440] ;  /* 0x00011000ff040b82 */ /* 0x000e240000000a00 */
[----:B0-----:R-:W-:-:S04]  /*a7b0*/  @P0 IMAD.HI.U32 R0, R7, R4, RZ ;  /* 0x0000000407000227 */ /* 0x001fc800078e00ff */
[----:B------:R-:W-:Y:S01]  /*a7c0*/  IMAD.MOV.U32 R4, RZ, RZ, R7 ;  /* 0x000000ffff047224 */ /* 0x000fe200078e0007 */
[----:B------:R-:W-:Y:S01]  /*a7d0*/  @P0 SHF.R.U32.HI R4, RZ, R5, R0 ;  /* 0x00000005ff040219 */ /* 0x000fe20000011600 */
[----:B------:R-:W-:-:S04]  /*a7e0*/  IMAD R0, R18, UR4, RZ ;  /* 0x0000000412007c24 */ /* 0x000fc8000f8e02ff */
[----:B------:R-:W-:-:S04]  /*a7f0*/  IMAD.MOV R5, RZ, RZ, -R4 ;  /* 0x000000ffff057224 */ /* 0x000fc800078e0a04 */
[----:B------:R-:W-:Y:S01]  /*a800*/  IMAD R7, R6, R5, R7 ;  /* 0x0000000506077224 */ /* 0x000fe200078e0207 */
[----:B------:R-:W-:-:S04]  /*a810*/  SHF.R.S32.HI R5, RZ, 0x1f, R4 ;  /* 0x0000001fff057819 */ /* 0x000fc80000011404 */
[----:B------:R0:W-:Y:S01]  /*a820*/  STL [R1+0x4], R7 ;  /* 0x0000040701007387 */ /* 0x0001e20000100800 */
[----:B------:R-:W-:-:S03]  /*a830*/  IMAD.WIDE.U32 R4, R17, UR4, R4 ;  /* 0x0000000411047c25 */ /* 0x000fc6000f8e0004 */
[----:B------:R-:W-:Y:S01]  /*a840*/  LEA R2, P0, R4, R2, 0x2 ;  /* 0x0000000204027211 */ /* 0x000fe200078010ff */
[----:B0-----:R-:W-:-:S05]  /*a850*/  IMAD R7, R17, UR5, R0 ;  /* 0x0000000511077c24 */ /* 0x001fca000f8e0200 */
[----:B------:R-:W-:-:S04]  /*a860*/  IADD3 R0, R5, R7, RZ ;  /* 0x0000000705007210 */ /* 0x000fc80007ffe0ff */
[----:B------:R-:W-:-:S05]  /*a870*/  LEA.HI.X R3, R4, R3, R0, 0x2, P0 ;  /* 0x0000000304037211 */ /* 0x000fca00000f1400 */
[----:B------:R0:W5:Y:S02]  /*a880*/  LDG.E R16, desc[UR42][R2.64] ;  /* 0x0000002a02107981 */ /* 0x000164000c1e1900 */
.L_x_57:
[----:B------:R-:W-:Y:S01]  /*a890*/  IMAD.MOV.U32 R0, RZ, RZ, 0x1 ;  /* 0x00000001ff007424 */ /* 0x000fe200078e00ff */
[----:B------:R-:W0:Y:S04]  /*a8a0*/  S2R R8, SR_TID.X ;  /* 0x0000000000087919 */ /* 0x000e280000002100 */
[----:B------:R-:W-:-:S04]  /*a8b0*/  SHF.L.U32 R0, R0, 0x1f, RZ ;  /* 0x0000001f00007819 */ /* 0x000fc800000006ff */
[----:B------:R-:W1:Y:S01]  /*a8c0*/  SYNCS.PHASECHK.TRANS64.TRYWAIT P0, [UR38+0x28c40], R0 ;  /* 0x028c4000ff0075a7 */ /* 0x000e620008000166 */
[----:B0-----:R-:W-:-:S04]  /*a8d0*/  LOP3.LUT R2, R8, 0x7f, RZ, 0xc0, !PT ;  /* 0x0000007f08027812 */ /* 0x001fc800078ec0ff */
[----:B------:R-:W-:Y:S01]  /*a8e0*/  ISETP.NE.AND P1, PT, R2, RZ, PT ;  /* 0x000000ff0200720c */ /* 0x000fe20003f25270 */
[----:B-1----:R-:W-:-:S12]  /*a8f0*/  @!P0 BRA `(.L_x_58) ;  /* 0x0000003c00448947 */ /* 0x002fd80003800000 */
.L_x_154:
[----:B------:R-:W-:Y:S05]  /*a900*/  @P1 BRA `(.L_x_59) ;  /* 0x0000000000181947 */ /* 0x000fea0003800000 */
[----:B------:R-:W1:Y:S01]  /*a910*/  S2R R2, SR_TID.X ;  /* 0x0000000000027919 */ /* 0x000e620000002100 */
[----:B0-----:R-:W-:-:S04]  /*a920*/  IMAD.MOV.U32 R0, RZ, RZ, 0x2000 ;  /* 0x00002000ff007424 */ /* 0x001fc800078e00ff */
[----:B------:R2:W-:Y:S01]  /*a930*/  SYNCS.ARRIVE.TRANS64 RZ, [UR38+0x28c30], R0 ;  /* 0x028c3000ffff79a7 */ /* 0x0005e20008000026 */
[----:B-1----:R-:W-:-:S13]  /*a940*/  LOP3.LUT P0, RZ, R2, 0x1f, RZ, 0xc0, !PT ;  /* 0x0000001f02ff7812 */ /* 0x002fda000780c0ff */
[----:B--2---:R-:W-:Y:S05]  /*a950*/  @!P0 BRA `(.L_x_59) ;  /* 0x0000000000048947 */ /* 0x004fea0003800000 */
[----:B------:R-:W-:Y:S01]  /*a960*/  BPT.TRAP 0x1 ;  /* 0x000000040000795c */ /* 0x000fe20000300000 */
.L_x_59:
[----:B0-----:R-:W2:Y:S01]  /*a970*/  LDL R0, [R1+0x4] ;  /* 0x0000040001007983 */ /* 0x001ea20000100800 */
[----:B------:R-:W-:Y:S01]  /*a980*/  ULDC.64 UR4, c[0x0][0x198] ;  /* 0x0000660000047ab9 */ /* 0x000fe20000000a00 */
[----:B-----5:R-:W-:Y:S01]  /*a990*/  R2UR UR13, R16 ;  /* 0x00000000100d72ca */ /* 0x020fe200000e0000 */
[----:B------:R-:W-:Y:S01]  /*a9a0*/  UIADD3 UR4, UP0, UR4, 0x370, URZ ;  /* 0x0000037004047890 */ /* 0x000fe2000ff1e03f */
[----:B------:R-:W-:Y:S01]  /*a9b0*/  PLOP3.LUT P0, PT, PT, PT, PT, 0x80, 0x0 ;  /* 0x000000000000781c */ /* 0x000fe20003f0f070 */
[----:B------:R-:W-:Y:S02]  /*a9c0*/  UIADD3 UR8, UR38, 0x22400, URZ ;  /* 0x0002240026087890 */ /* 0x000fe4000fffe03f */
[----:B------:R-:W-:Y:S01]  /*a9d0*/  UIADD3 UR9, UR38, 0x28c30, URZ ;  /* 0x00028c3026097890 */ /* 0x000fe2000fffe03f */
[----:B------:R-:W-:Y:S01]  /*a9e0*/  P2R R19, PR, RZ, 0x1 ;  /* 0x00000001ff137803 */ /* 0x000fe20000000000 */
[----:B------:R-:W-:Y:S01]  /*a9f0*/  UIADD3.X UR5, URZ, UR5, URZ, UP0, !UPT ;  /* 0x000000053f057290 */ /* 0x000fe200087fe43f */
[----:B------:R-:W-:Y:S01]  /*aa00*/  UMOV UR6, 0x0 ;  /* 0x0000000000067882 */ /* 0x000fe20000000000 */
[----:B------:R-:W-:Y:S01]  /*aa10*/  UMOV UR7, 0x14f00000 ;  /* 0x14f0000000077882 */ /* 0x000fe20000000000 */
[----:B------:R-:W-:Y:S01]  /*aa20*/  UMOV UR10, URZ ;  /* 0x0000003f000a7c82 */ /* 0x000fe20008000000 */
[----:B------:R-:W-:Y:S01]  /*aa30*/  UMOV UR12, UR36 ;  /* 0x00000024000c7c82 */ /* 0x000fe20008000000 */
[----:B--2---:R-:W-:-:S13]  /*aa40*/  R2UR UR11, R0 ;  /* 0x00000000000b72ca */ /* 0x004fda00000e0000 */
[----:B------:R-:W-:-:S09]  /*aa50*/  USHF.L.U32 UR11, UR11, 0x6, URZ ;  /* 0x000000060b0b7899 */ /* 0x000fd2000800063f */
[----:B------:R0:W-:Y:S02]  /*aa60*/  UTMALDG.4D [UR8], [UR4], desc[UR6] ;  /* 0x00000608040075b4 */ /* 0x0001e40008019000 */
[----:B0-----:R-:W-:Y:S01]  /*aa70*/  NOP ;  /* 0x0000000000007918 */ /* 0x001fe20000000000 */
.L_x_55:
[----:B------:R-:W-:Y:S05]  /*aa80*/  WARPSYNC.ALL ;  /* 0x0000000000007948 */ /* 0x000fea0003800000 */
[----:B------:R-:W-:Y:S01]  /*aa90*/  UIADD3 UR4, UR38, 0x20400, URZ ;  /* 0x0002040026047890 */ /* 0x000fe2000fffe03f */
[----:B------:R-:W-:Y:S03]  /*aaa0*/  BAR.SYNC.DEFER_BLOCKING 0x8, 0x100 ;  /* 0x0204000000007b1d */ /* 0x000fe60000010000 */
        /* <DEDUP_REMOVED lines=19> */
.L_x_60:
[----:B------:R-:W0:Y:S01]  /*abe0*/  S2R R4, SR_CTAID.Z ;  /* 0x0000000000047919 */ /* 0x000e220000002700 */
[----:B------:R-:W1:Y:S01]  /*abf0*/  LDC R9, c[0x0][0x448] ;  /* 0x00011200ff097b82 */ /* 0x000e620000000800 */
[----:B------:R-:W-:Y:S01]  /*ac00*/  USHF.R.S32.HI UR4, URZ, 0x1f, UR36 ;  /* 0x0000001f3f047899 */ /* 0x000fe20008011424 */
[----:B------:R-:W2:Y:S01]  /*ac10*/  S2R R12, SR_TID.X ;  /* 0x00000000000c7919 */ /* 0x000ea20000002100 */
[----:B------:R-:W-:Y:S02]  /*ac20*/  ULDC.64 UR8, c[0x0][0x2d8] ;  /* 0x0000b60000087ab9 */ /* 0x000fe40000000a00 */
[----:B------:R-:W-:Y:S01]  /*ac30*/  UIMAD UR6, UR4, UR8, URZ ;  /* 0x00000008040672a4 */ /* 0x000fe2000f8e023f */
[----:B------:R-:W3:Y:S02]  /*ac40*/  S2R R10, SR_CTAID.X ;  /* 0x00000000000a7919 */ /* 0x000ee40000002500 */
[----:B------:R-:W4:Y:S01]  /*ac50*/  LDC.64 R2, c[0x0][0x2e0] ;  /* 0x0000b800ff027b82 */ /* 0x000f220000000a00 */
[----:B------:R-:W-:-:S02]  /*ac60*/  UIMAD.WIDE.U32 UR4, UR36, UR8, URZ ;  /* 0x00000008240472a5 */ /* 0x000fc4000f8e003f */
[----:B------:R-:W-:-:S04]  /*ac70*/  UIMAD UR6, UR36, UR9, UR6 ;  /* 0x00000009240672a4 */ /* 0x000fc8000f8e0206 */
[----:B------:R-:W-:Y:S01]  /*ac80*/  UIADD3 UR5, UR5, UR6, URZ ;  /* 0x0000000605057290 */ /* 0x000fe2000fffe03f */
[----:B-1----:R-:W-:Y:S02]  /*ac90*/  ISETP.NE.AND P0, PT, R9, 0x1, PT ;  /* 0x000000010900780c */ /* 0x002fe40003f05270 */
[----:B0-----:R-:W-:Y:S02]  /*aca0*/  SHF.R.S32.HI R5, RZ, 0x1f, R4 ;  /* 0x0000001fff057819 */ /* 0x001fe40000011404 */
[----:B--2---:R-:W-:-:S03]  /*acb0*/  LOP3.LUT R11, R12, 0x7f, RZ, 0xc0, !PT ;  /* 0x0000007f0c0b7812 */ /* 0x004fc600078ec0ff */
[----:B----4-:R-:W-:-:S06]  /*acc0*/  IMAD R0, R5, R2, RZ ;  /* 0x0000000205007224 */ /* 0x010fcc00078e02ff */
[----:B------:R-:W0:Y:S01]  /*acd0*/  @P0 LDC R7, c[0x0][0x44c] ;  /* 0x00011300ff070b82 */ /* 0x000e220000000800 */
[C---:B------:R-:W-:Y:S02]  /*ace0*/  IMAD R5, R4.reuse, R3, R0 ;  /* 0x0000000304057224 */ /* 0x040fe400078e0200 */
[----:B------:R-:W-:Y:S01]  /*acf0*/  IMAD.WIDE.U32 R2, R4, R2, UR4 ;  /* 0x0000000404027e25 */ /* 0x000fe2000f8e0002 */
[----:B------:R-:W-:-:S04]  /*ad00*/  ULDC.64 UR4, c[0x0][0x2d0] ;  /* 0x0000b40000047ab9 */ /* 0x000fc80000000a00 */
[----:B------:R-:W1:Y:S01]  /*ad10*/  @P0 LDC R0, c[0x0][0x450] ;  /* 0x00011400ff000b82 */ /* 0x000e620000000800 */
[----:B------:R-:W-:Y:S01]  /*ad20*/  IMAD.IADD R3, R3, 0x1, R5 ;  /* 0x0000000103037824 */ /* 0x000fe200078e0205 */
[----:B------:R-:W-:Y:S01]  /*ad30*/  SHF.R.U32.HI R5, RZ, 0x3, R11 ;  /* 0x00000003ff057819 */ /* 0x000fe2000001160b */
[----:B------:R-:W-:-:S05]  /*ad40*/  IMAD.SHL.U32 R4, R12, 0x10, RZ ;  /* 0x000000100c047824 */ /* 0x000fca00078e00ff */
[----:B------:R-:W-:-:S05]  /*ad50*/  LOP3.LUT R4, R5, 0x70, R4, 0xf8, !PT ;  /* 0x0000007005047812 */ /* 0x000fca00078ef804 */
[----:B---3--:R-:W-:-:S04]  /*ad60*/  IMAD R6, R10, 0x40, R4 ;  /* 0x000000400a067824 */ /* 0x008fc800078e0204 */
[----:B0-----:R-:W-:Y:S01]  /*ad70*/  @P0 IMAD.HI.U32 R7, R6, R7, RZ ;  /* 0x0000000706070227 */ /* 0x001fe200078e00ff */
[----:B------:R-:W-:-:S04]  /*ad80*/  MOV R4, R6 ;  /* 0x0000000600047202 */ /* 0x000fc80000000f00 */
[----:B-1----:R-:W-:-:S05]  /*ad90*/  @P0 SHF.R.U32.HI R4, RZ, R0, R7 ;  /* 0x00000000ff040219 */ /* 0x002fca0000011607 */
[----:B------:R-:W-:Y:S02]  /*ada0*/  IMAD.MOV R0, RZ, RZ, -R4 ;  /* 0x000000ffff007224 */ /* 0x000fe400078e0a04 */
[----:B------:R-:W-:-:S04]  /*adb0*/  IMAD.WIDE.U32 R2, R4, UR4, R2 ;  /* 0x0000000404027c25 */ /* 0x000fc8000f8e0002 */
[----:B------:R-:W-:Y:S01]  /*adc0*/  IMAD R0, R9, R0, R6 ;  /* 0x0000000009007224 */ /* 0x000fe200078e0206 */
[----:B------:R-:W-:-:S05]  /*add0*/  SHF.R.S32.HI R6, RZ, 0x1f, R4 ;  /* 0x0000001fff067819 */ /* 0x000fca0000011404 */
[----:B------:R-:W-:-:S04]  /*ade0*/  IMAD R6, R6, UR4, RZ ;  /* 0x0000000406067c24 */ /* 0x000fc8000f8e02ff */
[----:B------:R-:W-:Y:S01]  /*adf0*/  IMAD R7, R4, UR5, R6 ;  /* 0x0000000504077c24 */ /* 0x000fe2000f8e0206 */
[----:B------:R-:W-:Y:S01]  /*ae00*/  SHF.R.S32.HI R4, RZ, 0x1f, R0 ;  /* 0x0000001fff047819 */ /* 0x000fe20000011400 */
[----:B------:R-:W-:Y:S02]  /*ae10*/  ULDC.64 UR4, c[0x0][0x2c8] ;  /* 0x0000b20000047ab9 */ /* 0x000fe40000000a00 */
[----:B------:R-:W-:Y:S02]  /*ae20*/  IMAD.IADD R3, R3, 0x1, R7 ;  /* 0x0000000103037824 */ /* 0x000fe400078e0207 */
[----:B------:R-:W-:Y:S02]  /*ae30*/  IMAD R7, R4, UR4, RZ ;  /* 0x0000000404077c24 */ /* 0x000fe4000f8e02ff */
[----:B------:R-:W-:-:S04]  /*ae40*/  IMAD.WIDE.U32 R2, R0, UR4, R2 ;  /* 0x0000000400027c25 */ /* 0x000fc8000f8e0002 */
[----:B------:R-:W-:Y:S01]  /*ae50*/  IMAD R4, R0, UR5, R7 ;  /* 0x0000000500047c24 */ /* 0x000fe2000f8e0207 */
[----:B------:R-:W-:Y:S02]  /*ae60*/  ULDC.64 UR4, c[0x0][0x280] ;  /* 0x0000a00000047ab9 */ /* 0x000fe40000000a00 */
[----:B------:R-:W-:Y:S01]  /*ae70*/  LEA R0, P0, R2, UR4, 0x1 ;  /* 0x0000000402007c11 */ /* 0x000fe2000f8008ff */
[----:B------:R-:W-:Y:S01]  /*ae80*/  IMAD.IADD R3, R3, 0x1, R4 ;  /* 0x0000000103037824 */ /* 0x000fe200078e0204 */
[----:B------:R-:W-:Y:S01]  /*ae90*/  ULDC UR4, c[0x0][0x2b8] ;  /* 0x0000ae0000047ab9 */ /* 0x000fe20000000800 */
[----:B------:R-:W-:-:S03]  /*aea0*/  SHF.L.U32 R4, R11, 0x3, RZ ;  /* 0x000000030b047819 */ /* 0x000fc600000006ff */
[----:B------:R-:W-:Y:S01]  /*aeb0*/  LEA.HI.X R3, R2, UR5, R3, 0x1, P0 ;  /* 0x0000000502037c11 */ /* 0x000fe200080f0c03 */
[----:B------:R-:W-:-:S05]  /*aec0*/  IMAD.SHL.U32 R2, R12, 0x8, RZ ;  /* 0x000000080c027824 */ /* 0x000fca00078e00ff */
[C---:B------:R-:W-:Y:S02]  /*aed0*/  LOP3.LUT R8, R2.reuse, 0x38, RZ, 0xc0, !PT ;  /* 0x0000003802087812 */ /* 0x040fe400078ec0ff */
[----:B------:R-:W-:Y:S02]  /*aee0*/  LOP3.LUT R2, R2, 0x1f8, RZ, 0xc0, !PT ;  /* 0x000001f802027812 */ /* 0x000fe400078ec0ff */
[----:B------:R-:W-:Y:S01]  /*aef0*/  ISETP.GE.AND P0, PT, R8, UR4, PT ;  /* 0x0000000408007c0c */ /* 0x000fe2000bf06270 */
[----:B------:R-:W-:Y:S01]  /*af00*/  UMOV UR4, 0xffffffff ;  /* 0xffffffff00047882 */ /* 0x000fe20000000000 */
[----:B------:R-:W-:-:S04]  /*af10*/  LOP3.LUT R7, R2, 0x38, R12, 0x78, !PT ;  /* 0x0000003802077812 */ /* 0x000fc800078e780c */
[----:B------:R-:W-:Y:S01]  /*af20*/  LOP3.LUT R4, R7, 0x200, R4, 0xf8, !PT ;  /* 0x0000020007047812 */ /* 0x000fe200078ef804 */
[----:B------:R-:W-:Y:S06]  /*af30*/  BRA.DIV UR4, `(.L_x_61) ;  /* 0x0000003604cc7947 */ /* 0x000fec000b800000 */
[----:B------:R-:W0:Y:S01]  /*af40*/  SHFL.IDX PT, R7, R0, RZ, 0x181f ;  /* 0x00181fff00077589 */ /* 0x000e2200000e0000 */
[----:B------:R-:W-:Y:S01]  /*af50*/  ULDC UR4, c[0x0][0x288] ;  /* 0x0000a20000047ab9 */ /* 0x000fe20000000800 */
[----:B------:R-:W-:Y:S02]  /*af60*/  IMAD R5, R10, 0x40, R5 ;  /* 0x000000400a057824 */ /* 0x000fe400078e0205 */
[----:B------:R-:W1:Y:S01]  /*af70*/  SHFL.IDX PT, R6, R3, RZ, 0x181f ;  /* 0x00181fff03067589 */ /* 0x000e6200000e0000 */
[----:B------:R-:W-:Y:S02]  /*af80*/  IMAD R2, R9, UR4, RZ ;  /* 0x0000000409027c24 */ /* 0x000fe4000f8e02ff */
[C---:B------:R-:W-:Y:S01]  /*af90*/  VIADD R11, R5.reuse, 0x10 ;  /* 0x00000010050b7836 */ /* 0x040fe20000000000 */
[----:B------:R-:W2:Y:S02]  /*afa0*/  SHFL.IDX PT, R14, R0, 0x1, 0x181f ;  /* 0x00381f00000e7f89 */ /* 0x000ea400000e0000 */
[----:B------:R-:W-:-:S13]  /*afb0*/  ISETP.GE.AND P1, PT, R5, R2, PT ;  /* 0x000000020500720c */ /* 0x000fda0003f26270 */
[----:B------:R-:W-:Y:S02]  /*afc0*/  @!P1 LEA R9, R4, UR38, 0x1 ;  /* 0x0000002604099c11 */ /* 0x000fe4000f8e08ff */
[----:B0-----:R-:W-:-:S05]  /*afd0*/  @!P1 LEA R7, P2, R8, R7, 0x1 ;  /* 0x0000000708079211 */ /* 0x001fca00078408ff */
[----:B-1----:R-:W-:-:S05]  /*afe0*/  @!P1 IMAD.X R6, RZ, RZ, R6, P2 ;  /* 0x000000ffff069224 */ /* 0x002fca00010e0606 */
[----:B------:R-:W-:-:S04]  /*aff0*/  @!P1 LOP3.LUT R7, R7, R6, RZ, 0x3c, !PT ;  /* 0x0000000607079212 */ /* 0x000fc800078e3cff */
[----:B------:R-:W-:-:S04]  /*b000*/  @!P1 LOP3.LUT R6, R7, R6, RZ, 0x3c, !PT ;  /* 0x0000000607069212 */ /* 0x000fc800078e3cff */
[----:B------:R-:W-:-:S05]  /*b010*/  @!P1 LOP3.LUT R7, R7, R6, RZ, 0x3c, !PT ;  /* 0x0000000607079212 */ /* 0x000fca00078e3cff */
[----:B------:R0:W-:Y:S01]  /*b020*/  @!P1 LDGSTS.E.BYPASS.LTC128B.128 [R9+0x20400], desc[UR42][R6.64], !P0 ;  /* 0x2040000006099fae */ /* 0x0001e2000c101d6a */
[----:B------:R-:W-:Y:S02]  /*b030*/  ISETP.GE.AND P1, PT, R11, R2, PT ;  /* 0x000000020b00720c */ /* 0x000fe40003f26270 */
[----:B------:R-:W-:Y:S01]  /*b040*/  IADD3 R11, R5, 0x20, RZ ;  /* 0x00000020050b7810 */ /* 0x000fe20007ffe0ff */
[----:B0-----:R-:W0:Y:S10]  /*b050*/  SHFL.IDX PT, R6, R3, 0x1, 0x181f ;  /* 0x00381f0003067f89 */ /* 0x001e3400000e0000 */
[----:B--2---:R-:W-:-:S02]  /*b060*/  @!P1 LEA R7, P2, R8, R14, 0x1 ;  /* 0x0000000e08079211 */ /* 0x004fc400078408ff */
[----:B------:R-:W-:Y:S01]  /*b070*/  @!P1 LEA R9, R4, UR38, 0x1 ;  /* 0x0000002604099c11 */ /* 0x000fe2000f8e08ff */
[----:B------:R-:W1:Y:S02]  /*b080*/  SHFL.IDX PT, R14, R0, 0x2, 0x181f ;  /* 0x00581f00000e7f89 */ /* 0x000e6400000e0000 */
[----:B0-----:R-:W-:-:S05]  /*b090*/  @!P1 IMAD.X R6, RZ, RZ, R6, P2 ;  /* 0x000000ffff069224 */ /* 0x001fca00010e0606 */
[----:B------:R-:W-:-:S04]  /*b0a0*/  @!P1 LOP3.LUT R7, R7, R6, RZ, 0x3c, !PT ;  /* 0x0000000607079212 */ /* 0x000fc800078e3cff */
[----:B------:R-:W-:-:S04]  /*b0b0*/  @!P1 LOP3.LUT R6, R7, R6, RZ, 0x3c, !PT ;  /* 0x0000000607069212 */ /* 0x000fc800078e3cff */
[----:B------:R-:W-:-:S05]  /*b0c0*/  @!P1 LOP3.LUT R7, R7, R6, RZ, 0x3c, !PT ;  /* 0x0000000607079212 */ /* 0x000fca00078e3cff */
[----:B------:R0:W-:Y:S01]  /*b0d0*/  @!P1 LDGSTS.E.BYPASS.LTC128B.128 [R9+0x20c00], desc[UR42][R6.64], !P0 ;  /* 0x20c0000006099fae */ /* 0x0001e2000c101d6a */
[----:B------:R-:W-:-:S03]  /*b0e0*/  ISETP.GE.AND P1, PT, R11, R2, PT ;  /* 0x000000020b00720c */ /* 0x000fc60003f26270 */
[----:B0-----:R-:W0:Y:S10]  /*b0f0*/  SHFL.IDX PT, R6, R3, 0x2, 0x181f ;  /* 0x00581f0003067f89 */ /* 0x001e3400000e0000 */
[----:B-1----:R-:W-:-:S02]  /*b100*/  @!P1 LEA R7, P2, R8, R14, 0x1 ;  /* 0x0000000e08079211 */ /* 0x002fc400078408ff */
[----:B------:R-:W-:Y:S01]  /*b110*/  @!P1 LEA R9, R4, UR38, 0x1 ;  /* 0x0000002604099c11 */ /* 0x000fe2000f8e08ff */
[----:B------:R-:W1:Y:S04]  /*b120*/  SHFL.IDX PT, R3, R3, 0x3, 0x181f ;  /* 0x00781f0003037f89 */ /* 0x000e6800000e0000 */
[----:B------:R2:W3:Y:S01]  /*b130*/  SHFL.IDX PT, R14, R0, 0x3, 0x181f ;  /* 0x00781f00000e7f89 */ /* 0x0004e200000e0000 */
[----:B0-----:R-:W-:-:S05]  /*b140*/  @!P1 IMAD.X R6, RZ, RZ, R6, P2 ;  /* 0x000000ffff069224 */ /* 0x001fca00010e0606 */
[----:B------:R-:W-:-:S04]  /*b150*/  @!P1 LOP3.LUT R7, R7, R6, RZ, 0x3c, !PT ;  /* 0x0000000607079212 */ /* 0x000fc800078e3cff */
[----:B------:R-:W-:-:S04]  /*b160*/  @!P1 LOP3.LUT R6, R7, R6, RZ, 0x3c, !PT ;  /* 0x0000000607069212 */ /* 0x000fc800078e3cff */
[----:B------:R-:W-:-:S05]  /*b170*/  @!P1 LOP3.LUT R7, R7, R6, RZ, 0x3c, !PT ;  /* 0x0000000607079212 */ /* 0x000fca00078e3cff */
[----:B-1-3--:R2:W-:Y:S02]  /*b180*/  @!P1 LDGSTS.E.BYPASS.LTC128B.128 [R9+0x21400], desc[UR42][R6.64], !P0 ;  /* 0x2140000006099fae */ /* 0x00a5e4000c101d6a */
.L_x_163:
[----:B------:R-:W-:-:S05]  /*b190*/  VIADD R5, R5, 0x30 ;  /* 0x0000003005057836 */ /* 0x000fca0000000000 */
[----:B------:R-:W-:-:S13]  /*b1a0*/  ISETP.GE.AND P1, PT, R5, R2, PT ;  /* 0x000000020500720c */ /* 0x000fda0003f26270 */
[----:B------:R-:W-:Y:S02]  /*b1b0*/  @!P1 LEA R2, P2, R8, R14, 0x1 ;  /* 0x0000000e08029211 */ /* 0x000fe400078408ff */
[----:B------:R-:W-:Y:S01]  /*b1c0*/  @!P1 LEA R5, R4, UR38, 0x1 ;  /* 0x0000002604059c11 */ /* 0x000fe2000f8e08ff */
[----:B------:R-:W-:Y:S02]  /*b1d0*/  IMAD.MOV.U32 R4, RZ, RZ, 0x1 ;  /* 0x00000001ff047424 */ /* 0x000fe400078e00ff */
[----:B------:R-:W-:-:S03]  /*b1e0*/  @!P1 IMAD.X R3, RZ, RZ, R3, P2 ;  /* 0x000000ffff039224 */ /* 0x000fc600010e0603 */
[----:B------:R-:W-:Y:S02]  /*b1f0*/  SHF.L.U32 R4, R4, 0x1f, RZ ;  /* 0x0000001f04047819 */ /* 0x000fe400000006ff */
[----:B------:R-:W-:Y:S01]  /*b200*/  @!PT LDS RZ, [RZ] ;  /* 0x00000000fffff984 */ /* 0x000fe20000000800 */
[----:B------:R-:W-:Y:S01]  /*b210*/  @!PT LDS RZ, [RZ] ;  /* 0x00000000fffff984 */ /* 0x000fe20000000800 */
[----:B------:R-:W-:Y:S01]  /*b220*/  @!PT LDS RZ, [RZ] ;  /* 0x00000000fffff984 */ /* 0x000fe20000000800 */
[----:B------:R0:W-:Y:S01]  /*b230*/  @!P1 LDGSTS.E.BYPASS.LTC128B.128 [R5+0x21c00], desc[UR42][R2.64], !P0 ;  /* 0x21c0000002059fae */ /* 0x0001e2000c101d6a */
[----:B------:R-:W-:Y:S01]  /*b240*/  NOP ;  /* 0x0000000000007918 */ /* 0x000fe20000000000 */
[----:B------:R-:W-:Y:S02]  /*b250*/  SYNCS.ARRIVE.TRANS64.RED.A0T1 RZ, [UR38+0x28c00], RZ ;  /* 0x028c00ffffff79a7 */ /* 0x000fe40008200426 */
[----:B------:R-:W-:Y:S01]  /*b260*/  ARRIVES.LDGSTSBAR.64.TRANSCNT [UR38+0x28c00] ;  /* 0x028c0000ff0079b0 */ /* 0x000fe20008000aa6 */
[----:B------:R-:W-:Y:S01]  /*b270*/  NOP ;  /* 0x0000000000007918 */ /* 0x000fe20000000000 */
[----:B------:R-:W-:Y:S01]  /*b280*/  SYNCS.ARRIVE.TRANS64.A1T0 RZ, [UR38+0x28c00], RZ ;  /* 0x028c00ffffff79a7 */ /* 0x000fe20008100026 */
[----:B------:R-:W1:Y:S02]  /*b290*/  SYNCS.PHASECHK.TRANS64.TRYWAIT P0, [UR38+0x28c20], R4 ;  /* 0x028c2004ff0075a7 */ /* 0x000e640008000166 */
[----:B01----:R-:W-:Y:S05]  /*b2a0*/  @!P0 BRA `(.L_x_62) ;  /* 0x0000003800388947 */ /* 0x003fea0003800000 */
.L_x_164:
[----:B------:R-:W-:Y:S01]  /*b2b0*/  ISETP.NE.AND P0, PT, R19, RZ, PT ;  /* 0x000000ff1300720c */ /* 0x000fe20003f05270 */
[----:B------:R-:W-:Y:S01]  /*b2c0*/  BSSY B0, `(.L_x_63) ;  /* 0x000007f000007945 */ /* 0x000fe20003800000 */
[----:B--2---:R-:W-:-:S11]  /*b2d0*/  MOV R0, 0x1 ;  /* 0x0000000100007802 */ /* 0x004fd60000000f00 */
[----:B------:R-:W-:Y:S05]  /*b2e0*/  @!P0 BRA `(.L_x_64) ;  /* 0x0000000400f08947 */ /* 0x000fea0003800000 */
[----:B------:R-:W1:Y:S01]  /*b2f0*/  SYNCS.PHASECHK.TRANS64.TRYWAIT P0, [UR38+0x28c60], R4 ;  /* 0x028c6004ff0075a7 */ /* 0x000e620008000166 */
[----:B------:R-:W2:Y:S02]  /*b300*/  S2R R2, SR_TID.X ;  /* 0x0000000000027919 */ /* 0x000ea40000002100 */
[----:B--2---:R-:W-:-:S04]  /*b310*/  LOP3.LUT R2, R2, 0x7f, RZ, 0xc0, !PT ;  /* 0x0000007f02027812 */ /* 0x004fc800078ec0ff */
[----:B------:R-:W-:Y:S01]  /*b320*/  ISETP.NE.AND P1, PT, R2, RZ, PT ;  /* 0x000000ff0200720c */ /* 0x000fe20003f25270 */
[----:B-1----:R-:W-:-:S12]  /*b330*/  @!P0 BRA `(.L_x_65) ;  /* 0x00000038002c8947 */ /* 0x002fd80003800000 */
.L_x_165:
[----:B------:R-:W-:Y:S04]  /*b340*/  BSSY B1, `(.L_x_66) ;  /* 0x0000008000017945 */ /* 0x000fe80003800000 */
[----:B------:R-:W-:Y:S05]  /*b350*/  @P1 BRA `(.L_x_67) ;  /* 0x0000000000181947 */ /* 0x000fea0003800000 */
[----:B0-----:R-:W0:Y:S01]  /*b360*/  S2R R3, SR_TID.X ;  /* 0x0000000000037919 */ /* 0x001e220000002100 */
[----:B------:R-:W-:-:S04]  /*b370*/  IMAD.MOV.U32 R2, RZ, RZ, 0x10000 ;  /* 0x00010000ff027424 */ /* 0x000fc800078e00ff */
[----:B------:R1:W-:Y:S01]  /*b380*/  SYNCS.ARRIVE.TRANS64 RZ, [UR38+0x28c50], R2 ;  /* 0x028c5002ffff79a7 */ /* 0x0003e20008000026 */
[----:B0-----:R-:W-:-:S13]  /*b390*/  LOP3.LUT P0, RZ, R3, 0x1f, RZ, 0xc0, !PT ;  /* 0x0000001f03ff7812 */ /* 0x001fda000780c0ff */
[----:B-1----:R-:W-:Y:S05]  /*b3a0*/  @!P0 BRA `(.L_x_67) ;  /* 0x0000000000048947 */ /* 0x002fea0003800000 */
[----:B------:R-:W-:Y:S01]  /*b3b0*/  BPT.TRAP 0x1 ;  /* 0x000000040000795c */ /* 0x000fe20000300000 */
.L_x_67:
[----:B------:R-:W-:Y:S05]  /*b3c0*/  BSYNC B1 ;  /* 0x0000000000017941 */ /* 0x000fea0003800000 */
.L_x_66:
[----:B------:R-:W2:Y:S01]  /*b3d0*/  LDL.LU R2, [R1+0x4] ;  /* 0x0000040001027983 */ /* 0x000ea20000300800 */
[----:B------:R-:W-:Y:S01]  /*b3e0*/  ULDC.64 UR4, c[0x0][0x198] ;  /* 0x0000660000047ab9 */ /* 0x000fe20000000a00 */
[----:B------:R-:W-:Y:S01]  /*b3f0*/  PLOP3.LUT P0, PT, PT, PT, PT, 0x80, 0x0 ;  /* 0x000000000000781c */ /* 0x000fe20003f0f070 */
[----:B------:R-:W-:Y:S02]  /*b400*/  UIADD3 UR4, UP0, UR4, 0x470, URZ ;  /* 0x0000047004047890 */ /* 0x000fe4000ff1e03f */
[----:B------:R-:W-:Y:S02]  /*b410*/  UIADD3 UR8, UR38, 0x400, URZ ;  /* 0x0000040026087890 */ /* 0x000fe4000fffe03f */
[----:B------:R-:W-:Y:S02]  /*b420*/  UIADD3 UR9, UR38, 0x28c50, URZ ;  /* 0x00028c5026097890 */ /* 0x000fe4000fffe03f */
[----:B------:R-:W-:Y:S01]  /*b430*/  UIADD3.X UR5, URZ, UR5, URZ, UP0, !UPT ;  /* 0x000000053f057290 */ /* 0x000fe200087fe43f */
[----:B------:R-:W-:Y:S01]  /*b440*/  UMOV UR6, 0x0 ;  /* 0x0000000000067882 */ /* 0x000fe20000000000 */
[----:B------:R-:W-:Y:S01]  /*b450*/  UMOV UR7, 0x14f00000 ;  /* 0x14f0000000077882 */ /* 0x000fe20000000000 */
[----:B------:R-:W-:Y:S01]  /*b460*/  UMOV UR10, URZ ;  /* 0x0000003f000a7c82 */ /* 0x000fe20008000000 */
[----:B--2---:R-:W-:-:S08]  /*b470*/  IMAD.SHL.U32 R2, R2, 0x40, RZ ;  /* 0x0000004002027824 */ /* 0x004fd000078e00ff */
.L_x_68:
[----:B------:R-:W-:-:S13]  /*b480*/  @P0 ELECT P1, URZ, PT ;  /* 0x00000000003f082f */ /* 0x000fda0003820000 */
[----:B------:R-:W-:Y:S01]  /*b490*/  @P1 R2UR UR13, R16 ;  /* 0x00000000100d12ca */ /* 0x000fe200000e0000 */
[----:B------:R-:W-:Y:S01]  /*b4a0*/  UMOV UR12, UR36 ;  /* 0x00000024000c7c82 */ /* 0x000fe20008000000 */
[----:B------:R-:W-:Y:S02]  /*b4b0*/  @P1 R2UR UR11, R2 ;  /* 0x00000000020b12ca */ /* 0x000fe400000e0000 */
[----:B------:R-:W-:Y:S02]  /*b4c0*/  @P1 PLOP3.LUT P0, PT, P1, PT, PT, 0x8, 0x0 ;  /* 0x000000000000181c */ /* 0x000fe40000f0e170 */
[----:B------:R-:W-:-:S09]  /*b4d0*/  PLOP3.LUT P1, PT, PT, PT, PT, 0x8, 0x0 ;  /* 0x000000000000781c */ /* 0x000fd20003f2e170 */
[----:B------:R1:W-:Y:S02]  /*b4e0*/  UTMALDG.4D [UR8], [UR4], desc[UR6] ;  /* 0x00000608040075b4 */ /* 0x0003e40008019000 */
[----:B-1----:R-:W-:Y:S05]  /*b4f0*/  @P0 BRA.U.ANY `(.L_x_68) ;  /* 0xfffffffd00e00947 */ /* 0x002fea000393ffff */
[----:B------:R-:W-:Y:S01]  /*b500*/  PLOP3.LUT P0, PT, PT, PT, PT, 0x80, 0x0 ;  /* 0x000000000000781c */ /* 0x000fe20003f0f070 */
[----:B------:R-:W-:Y:S01]  /*b510*/  UIADD3 UR8, UR38, 0x2400, URZ ;  /* 0x0000240026087890 */ /* 0x000fe2000fffe03f */
[----:B------:R-:W-:Y:S01]  /*b520*/  UMOV UR6, 0x0 ;  /* 0x0000000000067882 */ /* 0x000fe20000000000 */
[----:B------:R-:W-:Y:S01]  /*b530*/  UMOV UR7, 0x14f00000 ;  /* 0x14f0000000077882 */ /* 0x000fe20000000000 */
[----:B------:R-:W-:-:S09]  /*b540*/  UMOV UR10, 0x40 ;  /* 0x00000040000a7882 */ /* 0x000fd20000000000 */
.L_x_69:
        /* <DEDUP_REMOVED lines=13> */
.L_x_70:
        /* <DEDUP_REMOVED lines=13> */
.L_x_71:
        /* <DEDUP_REMOVED lines=13> */
.L_x_72:
        /* <DEDUP_REMOVED lines=13> */
.L_x_73:
        /* <DEDUP_REMOVED lines=13> */
.L_x_74:
        /* <DEDUP_REMOVED lines=13> */
.L_x_75:
        /* <DEDUP_REMOVED lines=8> */
.L_x_64:
[----:B------:R-:W-:Y:S05]  /*bab0*/  BSYNC B0 ;  /* 0x0000000000007941 */ /* 0x000fea0003800000 */
.L_x_63:
[----:B0-----:R-:W2:Y:S04]  /*bac0*/  LDL.LU R4, [R1+0x10] ;  /* 0x0000100001047983 */ /* 0x001ea80000300800 */
[----:B------:R-:W3:Y:S01]  /*bad0*/  LDL R3, [R1+0x8] ;  /* 0x0000080001037983 */ /* 0x000ee20000100800 */
[----:B------:R-:W-:Y:S01]  /*bae0*/  IMAD.MOV.U32 R9, RZ, RZ, RZ ;  /* 0x000000ffff097224 */ /* 0x000fe200078e00ff */
[----:B------:R-:W-:Y:S01]  /*baf0*/  MOV R6, 0x1 ;  /* 0x0000000100067802 */ /* 0x000fe20000000f00 */
[----:B--2---:R-:W-:-:S05]  /*bb00*/  VIADD R7, R4, 0xfffffffe ;  /* 0xfffffffe04077836 */ /* 0x004fca0000000000 */
[----:B---3--:R-:W-:-:S13]  /*bb10*/  ISETP.GE.AND P0, PT, R7, R3, PT ;  /* 0x000000030700720c */ /* 0x008fda0003f06270 */
[----:B------:R-:W-:Y:S05]  /*bb20*/  @!P0 BRA `(.L_x_49) ;  /* 0x0000002400108947 */ /* 0x000fea0003800000 */
[----:B------:R-:W2:Y:S01]  /*bb30*/  LDL.LU R4, [R1+0xc] ;  /* 0x00000c0001047983 */ /* 0x000ea20000300800 */
[----:B------:R-:W-:Y:S01]  /*bb40*/  UIADD3 UR4, UR40, 0x1, URZ ;  /* 0x0000000128047890 */ /* 0x000fe2000fffe03f */
[----:B------:R-:W-:Y:S01]  /*bb50*/  LOP3.LUT R2, RZ, R3, RZ, 0x33, !PT ;  /* 0x00000003ff027212 */ /* 0x000fe200078e33ff */
[----:B------:R-:W-:-:S04]  /*bb60*/  IMAD.MOV.U32 R6, RZ, RZ, 0x1 ;  /* 0x00000001ff067424 */ /* 0x000fc800078e00ff */
[----:B--2---:R-:W-:Y:S02]  /*bb70*/  IMAD R0, R4, UR4, RZ ;  /* 0x0000000404007c24 */ /* 0x004fe4000f8e02ff */
[----:B------:R-:W0:Y:S03]  /*bb80*/  S2R R4, SR_TID.X ;  /* 0x0000000000047919 */ /* 0x000e260000002100 */
[----:B------:R-:W-:-:S05]  /*bb90*/  VIMNMX R0, R0, UR39, PT ;  /* 0x0000002700007c48 */ /* 0x000fca000bfe0100 */
[----:B------:R-:W-:-:S05]  /*bba0*/  IMAD.MOV R3, RZ, RZ, -R0 ;  /* 0x000000ffff037224 */ /* 0x000fca00078e0a00 */
[----:B------:R-:W-:Y:S02]  /*bbb0*/  VIADDMNMX R3, R3, 0x1, R2, !PT ;  /* 0x0000000103037846 */ /* 0x000fe40007800102 */
[----:B------:R-:W-:-:S03]  /*bbc0*/  LOP3.LUT R2, RZ, R0, RZ, 0x33, !PT ;  /* 0x00000000ff027212 */ /* 0x000fc600078e33ff */
[----:B------:R-:W-:Y:S02]  /*bbd0*/  VIADD R5, R3, 0xfffffffe ;  /* 0xfffffffe03057836 */ /* 0x000fe40000000000 */
[----:B------:R-:W-:Y:S01]  /*bbe0*/  IMAD.IADD R3, R0, 0x1, R3 ;  /* 0x0000000100037824 */ /* 0x000fe200078e0203 */
[----:B------:R-:W-:Y:S02]  /*bbf0*/  MOV R0, 0x1 ;  /* 0x0000000100007802 */ /* 0x000fe40000000f00 */
[----:B------:R-:W-:Y:S02]  /*bc00*/  ISETP.NE.AND P0, PT, R5, R2, PT ;  /* 0x000000020500720c */ /* 0x000fe40003f05270 */
[----:B------:R-:W-:Y:S02]  /*bc10*/  LOP3.LUT R12, R3, 0x1, RZ, 0xc0, !PT ;  /* 0x00000001030c7812 */ /* 0x000fe400078ec0ff */
[----:B0-----:R-:W-:-:S09]  /*bc20*/  LOP3.LUT R10, R4, 0x1f, RZ, 0xc0, !PT ;  /* 0x0000001f040a7812 */ /* 0x001fd200078ec0ff */
[----:B------:R-:W-:Y:S05]  /*bc30*/  @!P0 BRA `(.L_x_76) ;  /* 0x0000001400dc8947 */ /* 0x000fea0003800000 */
[----:B------:R-:W-:Y:S01]  /*bc40*/  BSSY B0, `(.L_x_76) ;  /* 0x0000176000007945 */ /* 0x000fe20003800000 */
[----:B------:R-:W-:Y:S02]  /*bc50*/  IMAD.IADD R8, R3, 0x1, -R12 ;  /* 0x0000000103087824 */ /* 0x000fe400078e0a0c */
[----:B------:R-:W-:-:S07]  /*bc60*/  IMAD.MOV.U32 R0, RZ, RZ, 0x1 ;  /* 0x00000001ff007424 */ /* 0x000fce00078e00ff */
.L_x_117:
[----:B------:R-:W-:Y:S01]  /*bc70*/  ISETP.NE.AND P0, PT, R19, RZ, PT ;  /* 0x000000ff1300720c */ /* 0x000fe20003f05270 */
[----:B------:R-:W-:Y:S01]  /*bc80*/  VIADD R8, R8, 0xfffffffe ;  /* 0xfffffffe08087836 */ /* 0x000fe20000000000 */
[----:B------:R-:W-:Y:S04]  /*bc90*/  BSSY B1, `(.L_x_77) ;  /* 0x00000b6000017945 */ /* 0x000fe80003800000 */
[----:B------:R-:W-:-:S07]  /*bca0*/  ISETP.NE.AND P1, PT, R8, RZ, PT ;  /* 0x000000ff0800720c */ /* 0x000fce0003f25270 */
[----:B------:R-:W-:Y:S06]  /*bcb0*/  @!P0 BRA `(.L_x_78) ;  /* 0x0000000800cc8947 */ /* 0x000fec0003800000 */
[----:B------:R-:W2:Y:S01]  /*bcc0*/  LDL R2, [R1] ;  /* 0x0000000001027983 */ /* 0x000ea20000100800 */
[----:B------:R-:W-:Y:S01]  /*bcd0*/  IMAD.MOV.U32 R13, RZ, RZ, R7 ;  /* 0x000000ffff0d7224 */ /* 0x000fe200078e0007 */
[----:B--2---:R-:W-:-:S13]  /*bce0*/  ISETP.NE.AND P0, PT, R2, RZ, PT ;  /* 0x000000ff0200720c */ /* 0x004fda0003f05270 */
[----:B------:R-:W-:Y:S05]  /*bcf0*/  @!P0 BRA `(.L_x_79) ;  /* 0x00000000004c8947 */ /* 0x000fea0003800000 */
[----:B------:R-:W0:Y:S01]  /*bd00*/  LDC R13, c[0x0][0x43c] ;  /* 0x00010f00ff0d7b82 */ /* 0x000e220000000800 */
[----:B------:R-:W-:Y:S01]  /*bd10*/  MOV R11, R7 ;  /* 0x00000007000b7202 */ /* 0x000fe20000000f00 */
[----:B------:R-:W-:Y:S01]  /*bd20*/  ULDC.64 UR4, c[0x0][0x428] ;  /* 0x00010a0000047ab9 */ /* 0x000fe20000000a00 */
[----:B0-----:R-:W-:-:S13]  /*bd30*/  ISETP.NE.AND P0, PT, R13, 0x1, PT ;  /* 0x000000010d00780c */ /* 0x001fda0003f05270 */
[----:B------:R-:W0:Y:S02]  /*bd40*/  @P0 LDC.64 R2, c[0x0][0x440] ;  /* 0x00011000ff020b82 */ /* 0x000e240000000a00 */
[----:B0-----:R-:W-:-:S05]  /*bd50*/  @P0 IMAD.HI.U32 R2, R7, R2, RZ ;  /* 0x0000000207020227 */ /* 0x001fca00078e00ff */
[----:B------:R-:W-:Y:S01]  /*bd60*/  @P0 SHF.R.U32.HI R11, RZ, R3, R2 ;  /* 0x00000003ff0b0219 */ /* 0x000fe20000011602 */
[----:B------:R-:W-:-:S03]  /*bd70*/  IMAD R2, R18, UR4, RZ ;  /* 0x0000000412027c24 */ /* 0x000fc6000f8e02ff */
[--C-:B------:R-:W-:Y:S01]  /*bd80*/  SHF.R.S32.HI R3, RZ, 0x1f, R11.reuse ;  /* 0x0000001fff037819 */ /* 0x100fe2000001140b */
[----:B------:R-:W-:Y:S02]  /*bd90*/  IMAD R5, R17, UR5, R2 ;  /* 0x0000000511057c24 */ /* 0x000fe4000f8e0202 */
[----:B------:R-:W-:-:S04]  /*bda0*/  IMAD.MOV.U32 R2, RZ, RZ, R11 ;  /* 0x000000ffff027224 */ /* 0x000fc800078e000b */
[----:B------:R-:W-:Y:S01]  /*bdb0*/  IMAD.WIDE.U32 R2, R17, UR4, R2 ;  /* 0x0000000411027c25 */ /* 0x000fe2000f8e0002 */
[----:B------:R-:W-:-:S03]  /*bdc0*/  ULDC.64 UR4, c[0x0][0x418] ;  /* 0x0001060000047ab9 */ /* 0x000fc60000000a00 */
[----:B------:R-:W-:Y:S01]  /*bdd0*/  IMAD.IADD R3, R5, 0x1, R3 ;  /* 0x0000000105037824 */ /* 0x000fe200078e0203 */
[----:B------:R-:W-:-:S04]  /*bde0*/  LEA R4, P0, R2, UR4, 0x2 ;  /* 0x0000000402047c11 */ /* 0x000fc8000f8010ff */
[----:B------:R-:W-:-:S05]  /*bdf0*/  LEA.HI.X R5, R2, UR5, R3, 0x2, P0 ;  /* 0x0000000502057c11 */ /* 0x000fca00080f1403 */
[----:B------:R0:W5:Y:S01]  /*be00*/  LDG.E R16, desc[UR42][R4.64] ;  /* 0x0000002a04107981 */ /* 0x000162000c1e1900 */
[----:B------:R-:W-:-:S04]  /*be10*/  IMAD.MOV R2, RZ, RZ, -R11 ;  /* 0x000000ffff027224 */ /* 0x000fc800078e0a0b */
[----:B------:R-:W-:-:S07]  /*be20*/  IMAD R13, R13, R2, R7 ;  /* 0x000000020d0d7224 */ /* 0x000fce00078e0207 */
.L_x_79:
[----:B------:R-:W1:Y:S01]  /*be30*/  S2R R2, SR_TID.X ;  /* 0x0000000000027919 */ /* 0x000e620000002100 */
[----:B------:R-:W-:Y:S01]  /*be40*/  BSSY B2, `(.L_x_80) ;  /* 0x0000006000027945 */ /* 0x000fe20003800000 */
[----:B-1----:R-:W-:Y:S02]  /*be50*/  LOP3.LUT R3, R2, 0x7f, RZ, 0xc0, !PT ;  /* 0x0000007f02037812 */ /* 0x002fe400078ec0ff */
[----:B------:R-:W-:Y:S02]  /*be60*/  SHF.L.U32 R2, R0, 0x1f, RZ ;  /* 0x0000001f00027819 */ /* 0x000fe400000006ff */
[----:B------:R-:W-:Y:S02]  /*be70*/  ISETP.NE.AND P2, PT, R3, RZ, PT ;  /* 0x000000ff0300720c */ /* 0x000fe40003f45270 */
[----:B------:R-:W1:Y:S02]  /*be80*/  SYNCS.PHASECHK.TRANS64.TRYWAIT P0, [UR38+0x28c48], R2 ;  /* 0x028c4802ff0075a7 */ /* 0x000e640008000166 */
[----:B-1----:R-:W-:Y:S09]  /*be90*/  @!P0 BRA `(.L_x_81) ;  /* 0x0000002c006c8947 */ /* 0x002ff20003800000 */
.L_x_166:
[----:B------:R-:W-:Y:S05]  /*bea0*/  BSYNC B2 ;  /* 0x0000000000027941 */ /* 0x000fea0003800000 */
.L_x_80:
[----:B------:R-:W-:Y:S04]  /*beb0*/  BSSY B2, `(.L_x_82) ;  /* 0x0000007000027945 */ /* 0x000fe80003800000 */
[----:B------:R-:W-:Y:S05]  /*bec0*/  @P2 BRA `(.L_x_83) ;  /* 0x0000000000142947 */ /* 0x000fea0003800000 */
[----:B------:R-:W-:Y:S01]  /*bed0*/  ISETP.NE.AND P0, PT, R10, RZ, PT ;  /* 0x000000ff0a00720c */ /* 0x000fe20003f05270 */
[----:B-1----:R-:W-:-:S04]  /*bee0*/  IMAD.MOV.U32 R3, RZ, RZ, 0x2000 ;  /* 0x00002000ff037424 */ /* 0x002fc800078e00ff */
[----:B------:R2:W-:Y:S08]  /*bef0*/  SYNCS.ARRIVE.TRANS64 RZ, [UR38+0x28c38], R3 ;  /* 0x028c3803ffff79a7 */ /* 0x0005f00008000026 */
[----:B--2---:R-:W-:Y:S05]  /*bf00*/  @!P0 BRA `(.L_x_83) ;  /* 0x0000000000048947 */ /* 0x004fea0003800000 */
[----:B------:R-:W-:Y:S01]  /*bf10*/  BPT.TRAP 0x1 ;  /* 0x000000040000795c */ /* 0x000fe20000300000 */
.L_x_83:
[----:B------:R-:W-:Y:S05]  /*bf20*/  BSYNC B2 ;  /* 0x0000000000027941 */ /* 0x000fea0003800000 */
.L_x_82:
[----:B0-----:R-:W-:Y:S01]  /*bf30*/  MOV R4, RZ ;  /* 0x000000ff00047202 */ /* 0x001fe20000000f00 */
[----:B------:R-:W-:Y:S01]  /*bf40*/  ULDC.64 UR4, c[0x0][0x198] ;  /* 0x0000660000047ab9 */ /* 0x000fe20000000a00 */
[----:B------:R-:W-:Y:S01]  /*bf50*/  PLOP3.LUT P0, PT, PT, PT, PT, 0x80, 0x0 ;  /* 0x000000000000781c */ /* 0x000fe20003f0f070 */
[----:B------:R-:W-:Y:S01]  /*bf60*/  UIADD3 UR4, UP0, UR4, 0x370, URZ ;  /* 0x0000037004047890 */ /* 0x000fe2000ff1e03f */
[----:B------:R-:W-:Y:S01]  /*bf70*/  R2UR UR34, R4 ;  /* 0x00000000042272ca */ /* 0x000fe200000e0000 */
[----:B------:R-:W-:Y:S01]  /*bf80*/  IMAD.SHL.U32 R5, R13, 0x40, RZ ;  /* 0x000000400d057824 */ /* 0x000fe200078e00ff */
[----:B------:R-:W-:Y:S02]  /*bf90*/  UIADD3 UR32, UR38, 0x24400, URZ ;  /* 0x0002440026207890 */ /* 0x000fe4000fffe03f */
[----:B------:R-:W-:Y:S02]  /*bfa0*/  UIADD3 UR33, UR38, 0x28c38, URZ ;  /* 0x00028c3826217890 */ /* 0x000fe4000fffe03f */
[----:B------:R-:W-:Y:S01]  /*bfb0*/  UIADD3.X UR5, URZ, UR5, URZ, UP0, !UPT ;  /* 0x000000053f057290 */ /* 0x000fe200087fe43f */
[----:B------:R-:W-:Y:S01]  /*bfc0*/  UMOV UR6, 0x0 ;  /* 0x0000000000067882 */ /* 0x000fe20000000000 */
[----:B------:R-:W-:-:S10]  /*bfd0*/  UMOV UR7, 0x14f00000 ;  /* 0x14f0000000077882 */ /* 0x000fd40000000000 */
.L_x_84:
[----:B------:R-:W-:-:S13]  /*bfe0*/  @P0 ELECT P3, URZ, PT ;  /* 0x00000000003f082f */ /* 0x000fda0003860000 */
[----:B-----5:R-:W-:Y:S02]  /*bff0*/  @P3 R2UR UR37, R16 ;  /* 0x00000000102532ca */ /* 0x020fe400000e0000 */
[----:B------:R-:W-:Y:S02]  /*c000*/  @P3 R2UR UR35, R5 ;  /* 0x00000000052332ca */ /* 0x000fe400000e0000 */
[----:B------:R-:W-:Y:S02]  /*c010*/  @P3 PLOP3.LUT P0, PT, P3, PT, PT, 0x8, 0x0 ;  /* 0x000000000000381c */ /* 0x000fe40001f0e170 */
[----:B------:R-:W-:-:S09]  /*c020*/  PLOP3.LUT P3, PT, PT, PT, PT, 0x8, 0x0 ;  /* 0x000000000000781c */ /* 0x000fd20003f6e170 */
[----:B------:R0:W-:Y:S02]  /*c030*/  UTMALDG.4D [UR32], [UR4], desc[UR6] ;  /* 0x00000620040075b4 */ /* 0x0001e40008019000 */
[----:B0-----:R-:W-:Y:S05]  /*c040*/  @P0 BRA.U.ANY `(.L_x_84) ;  /* 0xfffffffd00e40947 */ /* 0x001fea000393ffff */
[----:B------:R-:W0:Y:S01]  /*c050*/  SYNCS.PHASECHK.TRANS64.TRYWAIT P0, [UR38+0x28c68], R2 ;  /* 0x028c6802ff0075a7 */ /* 0x000e220008000166 */
[----:B------:R-:W-:Y:S04]  /*c060*/  BSSY B2, `(.L_x_85) ;  /* 0x0000002000027945 */ /* 0x000fe80003800000 */
[----:B0-----:R-:W-:Y:S05]  /*c070*/  @!P0 BRA `(.L_x_86) ;  /* 0x0000002c000c8947 */ /* 0x001fea0003800000 */
.L_x_167:
[----:B------:R-:W-:Y:S05]  /*c080*/  BSYNC B2 ;  /* 0x0000000000027941 */ /* 0x000fea0003800000 */
.L_x_85:
[----:B------:R-:W-:Y:S01]  /*c090*/  BSSY B2, `(.L_x_87) ;  /* 0x0000009000027945 */ /* 0x000fe20003800000 */
[----:B01----:R-:W-:Y:S02]  /*c0a0*/  IMAD.MOV.U32 R2, RZ, RZ, 0x0 ;  /* 0x00000000ff027424 */ /* 0x003fe400078e00ff */
[----:B------:R-:W-:Y:S01]  /*c0b0*/  IMAD.MOV.U32 R3, RZ, RZ, 0x14f00000 ;  /* 0x14f00000ff037424 */ /* 0x000fe200078e00ff */
[----:B------:R-:W-:Y:S06]  /*c0c0*/  @P2 BRA `(.L_x_88) ;  /* 0x0000000000142947 */ /* 0x000fec0003800000 */
[----:B------:R-:W-:Y:S01]  /*c0d0*/  ISETP.NE.AND P0, PT, R10, RZ, PT ;  /* 0x000000ff0a00720c */ /* 0x000fe20003f05270 */
[----:B------:R-:W-:-:S04]  /*c0e0*/  IMAD.MOV.U32 R11, RZ, RZ, 0x10000 ;  /* 0x00010000ff0b7424 */ /* 0x000fc800078e00ff */
[----:B------:R0:W-:Y:S08]  /*c0f0*/  SYNCS.ARRIVE.TRANS64 RZ, [UR38+0x28c58], R11 ;  /* 0x028c580bffff79a7 */ /* 0x0001f00008000026 */
[----:B0-----:R-:W-:Y:S05]  /*c100*/  @!P0 BRA `(.L_x_88) ;  /* 0x0000000000048947 */ /* 0x001fea0003800000 */
[----:B------:R-:W-:Y:S01]  /*c110*/  BPT.TRAP 0x1 ;  /* 0x000000040000795c */ /* 0x000fe20000300000 */
.L_x_88:
[----:B------:R-:W-:Y:S05]  /*c120*/  BSYNC B2 ;  /* 0x0000000000027941 */ /* 0x000fea0003800000 */
.L_x_87:
[----:B------:R-:W-:Y:S01]  /*c130*/  R2UR UR10, R4 ;  /* 0x00000000040a72ca */ /* 0x000fe200000e0000 */
[----:B------:R-:W-:Y:S01]  /*c140*/  ULDC.64 UR4, c[0x0][0x198] ;  /* 0x0000660000047ab9 */ /* 0x000fe20000000a00 */
[----:B------:R-:W-:Y:S01]  /*c150*/  R2UR UR6, R2 ;  /* 0x00000000020672ca */ /* 0x000fe200000e0000 */
[----:B------:R-:W-:Y:S01]  /*c160*/  UIADD3 UR4, UP0, UR4, 0x470, URZ ;  /* 0x0000047004047890 */ /* 0x000fe2000ff1e03f */
[----:B------:R-:W-:Y:S01]  /*c170*/  R2UR UR7, R3 ;  /* 0x00000000030772ca */ /* 0x000fe200000e0000 */
[----:B------:R-:W-:Y:S01]  /*c180*/  UIADD3 UR8, UR38, 0x10400, URZ ;  /* 0x0001040026087890 */ /* 0x000fe2000fffe03f */
[----:B------:R-:W-:Y:S01]  /*c190*/  PLOP3.LUT P0, PT, PT, PT, PT, 0x80, 0x0 ;  /* 0x000000000000781c */ /* 0x000fe20003f0f070 */
[----:B------:R-:W-:Y:S02]  /*c1a0*/  UIADD3 UR9, UR38, 0x28c58, URZ ;  /* 0x00028c5826097890 */ /* 0x000fe4000fffe03f */
[----:B------:R-:W-:-:S12]  /*c1b0*/  UIADD3.X UR5, URZ, UR5, URZ, UP0, !UPT ;  /* 0x000000053f057290 */ /* 0x000fd800087fe43f */
.L_x_89:
[----:B------:R-:W-:-:S13]  /*c1c0*/  @P0 ELECT P2, URZ, PT ;  /* 0x00000000003f082f */ /* 0x000fda0003840000 */
[----:B------:R-:W-:Y:S01]  /*c1d0*/  @P2 R2UR UR13, R16 ;  /* 0x00000000100d22ca */ /* 0x000fe200000e0000 */
[----:B------:R-:W-:Y:S01]  /*c1e0*/  UMOV UR12, UR36 ;  /* 0x00000024000c7c82 */ /* 0x000fe20008000000 */
[----:B------:R-:W-:Y:S02]  /*c1f0*/  @P2 R2UR UR11, R5 ;  /* 0x00000000050b22ca */ /* 0x000fe400000e0000 */
[----:B------:R-:W-:Y:S02]  /*c200*/  @P2 PLOP3.LUT P0, PT, P2, PT, PT, 0x8, 0x0 ;  /* 0x000000000000281c */ /* 0x000fe4000170e170 */
[----:B------:R-:W-:-:S09]  /*c210*/  PLOP3.LUT P2, PT, PT, PT, PT, 0x8, 0x0 ;  /* 0x000000000000781c */ /* 0x000fd20003f4e170 */
[----:B------:R0:W-:Y:S02]  /*c220*/  UTMALDG.4D [UR8], [UR4], desc[UR6] ;  /* 0x00000608040075b4 */ /* 0x0001e40008019000 */
[----:B0-----:R-:W-:Y:S05]  /*c230*/  @P0 BRA.U.ANY `(.L_x_89) ;  /* 0xfffffffd00e00947 */ /* 0x001fea000393ffff */
[----:B------:R-:W-:Y:S01]  /*c240*/  R2UR UR6, R2 ;  /* 0x00000000020672ca */ /* 0x000fe200000e0000 */
[----:B------:R-:W-:Y:S01]  /*c250*/  UIADD3 UR8, UR38, 0x12400, URZ ;  /* 0x0001240026087890 */ /* 0x000fe2000fffe03f */
[----:B------:R-:W-:Y:S01]  /*c260*/  R2UR UR7, R3 ;  /* 0x00000000030772ca */ /* 0x000fe200000e0000 */
[----:B------:R-:W-:Y:S01]  /*c270*/  UMOV UR10, 0x40 ;  /* 0x00000040000a7882 */ /* 0x000fe20000000000 */
[----:B------:R-:W-:-:S13]  /*c280*/  PLOP3.LUT P0, PT, PT, PT, PT, 0x80, 0x0 ;  /* 0x000000000000781c */ /* 0x000fda0003f0f070 */
.L_x_90:
        /* <DEDUP_REMOVED lines=13> */
.L_x_91:
        /* <DEDUP_REMOVED lines=13> */
.L_x_92:
        /* <DEDUP_REMOVED lines=13> */
.L_x_93:
        /* <DEDUP_REMOVED lines=13> */
.L_x_94:
        /* <DEDUP_REMOVED lines=13> */
.L_x_95:
        /* <DEDUP_REMOVED lines=13> */
.L_x_96:
        /* <DEDUP_REMOVED lines=8> */
.L_x_78:
[----:B------:R-:W-:Y:S05]  /*c7f0*/  BSYNC B1 ;  /* 0x0000000000017941 */ /* 0x000fea0003800000 */
.L_x_77:
[----:B------:R-:W-:Y:S01]  /*c800*/  ISETP.NE.AND P3, PT, R19, RZ, PT ;  /* 0x000000ff1300720c */ /* 0x000fe20003f65270 */
[----:B------:R-:W-:Y:S01]  /*c810*/  BSSY B1, `(.L_x_97) ;  /* 0x00000b6000017945 */ /* 0x000fe20003800000 */
[----:B------:R-:W-:-:S11]  /*c820*/  LOP3.LUT R0, R0, 0x1, RZ, 0x3c, !PT ;  /* 0x0000000100007812 */ /* 0x000fd600078e3cff */
[----:B------:R-:W-:Y:S05]  /*c830*/  @!P3 BRA `(.L_x_98) ;  /* 0x0000000800ccb947 */ /* 0x000fea0003800000 */
[----:B------:R-:W2:Y:S01]  /*c840*/  LDL R2, [R1] ;  /* 0x0000000001027983 */ /* 0x000ea20000100800 */
[----:B------:R-:W-:Y:S02]  /*c850*/  IADD3 R11, R7, -0x1, RZ ;  /* 0xffffffff070b7810 */ /* 0x000fe40007ffe0ff */
[----:B--2---:R-:W-:-:S13]  /*c860*/  ISETP.NE.AND P3, PT, R2, RZ, PT ;  /* 0x000000ff0200720c */ /* 0x004fda0003f65270 */
[----:B------:R-:W-:Y:S05]  /*c870*/  @!P3 BRA `(.L_x_99) ;  /* 0x000000000048b947 */ /* 0x000fea0003800000 */
[----:B------:R-:W0:Y:S01]  /*c880*/  LDC R5, c[0x0][0x43c] ;  /* 0x00010f00ff057b82 */ /* 0x000e220000000800 */
[----:B------:R-:W-:Y:S01]  /*c890*/  ULDC.64 UR4, c[0x0][0x428] ;  /* 0x00010a0000047ab9 */ /* 0x000fe20000000a00 */
[----:B0-----:R-:W-:-:S13]  /*c8a0*/  ISETP.NE.AND P0, PT, R5, 0x1, PT ;  /* 0x000000010500780c */ /* 0x001fda0003f05270 */
[----:B------:R-:W0:Y:S02]  /*c8b0*/  @P0 LDC.64 R2, c[0x0][0x440] ;  /* 0x00011000ff020b82 */ /* 0x000e240000000a00 */
[----:B0-----:R-:W-:-:S04]  /*c8c0*/  @P0 IMAD.HI.U32 R4, R11, R2, RZ ;  /* 0x000000020b040227 */ /* 0x001fc800078e00ff */
[----:B------:R-:W-:Y:S01]  /*c8d0*/  IMAD.MOV.U32 R2, RZ, RZ, R11 ;  /* 0x000000ffff027224 */ /* 0x000fe200078e000b */
[----:B------:R-:W-:-:S04]  /*c8e0*/  @P0 SHF.R.U32.HI R2, RZ, R3, R4 ;  /* 0x00000003ff020219 */ /* 0x000fc80000011604 */
[--C-:B------:R-:W-:Y:S01]  /*c8f0*/  SHF.R.S32.HI R3, RZ, 0x1f, R2.reuse ;  /* 0x0000001fff037819 */ /* 0x100fe20000011402 */
[----:B------:R-:W-:-:S04]  /*c900*/  IMAD.MOV R4, RZ, RZ, -R2 ;  /* 0x000000ffff047224 */ /* 0x000fc800078e0a02 */
[----:B------:R-:W-:Y:S02]  /*c910*/  IMAD R11, R5, R4, R11 ;  /* 0x00000004050b7224 */ /* 0x000fe400078e020b */
[----:B------:R-:W-:Y:S02]  /*c920*/  IMAD R4, R18, UR4, RZ ;  /* 0x0000000412047c24 */ /* 0x000fe4000f8e02ff */
[----:B------:R-:W-:-:S04]  /*c930*/  IMAD.WIDE.U32 R2, R17, UR4, R2 ;  /* 0x0000000411027c25 */ /* 0x000fc8000f8e0002 */
[----:B------:R-:W-:Y:S01]  /*c940*/  IMAD R5, R17, UR5, R4 ;  /* 0x0000000511057c24 */ /* 0x000fe2000f8e0204 */
[----:B------:R-:W-:Y:S02]  /*c950*/  ULDC.64 UR4, c[0x0][0x418] ;  /* 0x0001060000047ab9 */ /* 0x000fe40000000a00 */
[----:B------:R-:W-:Y:S01]  /*c960*/  LEA R4, P0, R2, UR4, 0x2 ;  /* 0x0000000402047c11 */ /* 0x000fe2000f8010ff */
[----:B------:R-:W-:-:S05]  /*c970*/  IMAD.IADD R3, R5, 0x1, R3 ;  /* 0x0000000105037824 */ /* 0x000fca00078e0203 */
[----:B------:R-:W-:-:S05]  /*c980*/  LEA.HI.X R5, R2, UR5, R3, 0x2, P0 ;  /* 0x0000000502057c11 */ /* 0x000fca00080f1403 */
[----:B------:R0:W5:Y:S02]  /*c990*/  LDG.E R16, desc[UR42][R4.64] ;  /* 0x0000002a04107981 */ /* 0x000164000c1e1900 */
.L_x_99:
[----:B------:R-:W1:Y:S01]  /*c9a0*/  S2R R2, SR_TID.X ;  /* 0x0000000000027919 */ /* 0x000e620000002100 */
[----:B------:R-:W-:Y:S01]  /*c9b0*/  BSSY B2, `(.L_x_100) ;  /* 0x0000006000027945 */ /* 0x000fe20003800000 */
[----:B-1----:R-:W-:Y:S02]  /*c9c0*/  LOP3.LUT R3, R2, 0x7f, RZ, 0xc0, !PT ;  /* 0x0000007f02037812 */ /* 0x002fe400078ec0ff */
[----:B------:R-:W-:Y:S02]  /*c9d0*/  SHF.L.U32 R2, R0, 0x1f, RZ ;  /* 0x0000001f00027819 */ /* 0x000fe400000006ff */
[----:B------:R-:W-:Y:S02]  /*c9e0*/  ISETP.NE.AND P2, PT, R3, RZ, PT ;  /* 0x000000ff0300720c */ /* 0x000fe40003f45270 */
[----:B------:R-:W1:Y:S02]  /*c9f0*/  SYNCS.PHASECHK.TRANS64.TRYWAIT P0, [UR38+0x28c40], R2 ;  /* 0x028c4002ff0075a7 */ /* 0x000e640008000166 */
[----:B-1----:R-:W-:Y:S09]  /*ca00*/  @!P0 BRA `(.L_x_101) ;  /* 0x0000002000c08947 */ /* 0x002ff20003800000 */
.L_x_168:
[----:B------:R-:W-:Y:S05]  /*ca10*/  BSYNC B2 ;  /* 0x0000000000027941 */ /* 0x000fea0003800000 */
.L_x_100:
[----:B------:R-:W-:Y:S04]  /*ca20*/  BSSY B2, `(.L_x_102) ;  /* 0x0000007000027945 */ /* 0x000fe80003800000 */
[----:B------:R-:W-:Y:S05]  /*ca30*/  @P2 BRA `(.L_x_103) ;  /* 0x0000000000142947 */ /* 0x000fea0003800000 */
[----:B------:R-:W-:Y:S01]  /*ca40*/  ISETP.NE.AND P0, PT, R10, RZ, PT ;  /* 0x000000ff0a00720c */ /* 0x000fe20003f05270 */
[----:B-1----:R-:W-:-:S04]  /*ca50*/  IMAD.MOV.U32 R3, RZ, RZ, 0x2000 ;  /* 0x00002000ff037424 */ /* 0x002fc800078e00ff */
[----:B------:R2:W-:Y:S08]  /*ca60*/  SYNCS.ARRIVE.TRANS64 RZ, [UR38+0x28c30], R3 ;  /* 0x028c3003ffff79a7 */ /* 0x0005f00008000026 */
[----:B--2---:R-:W-:Y:S05]  /*ca70*/  @!P0 BRA `(.L_x_103) ;  /* 0x0000000000048947 */ /* 0x004fea0003800000 */
[----:B------:R-:W-:Y:S01]  /*ca80*/  BPT.TRAP 0x1 ;  /* 0x000000040000795c */ /* 0x000fe20000300000 */
.L_x_103:
[----:B------:R-:W-:Y:S05]  /*ca90*/  BSYNC B2 ;  /* 0x0000000000027941 */ /* 0x000fea0003800000 */
.L_x_102:
        /* <DEDUP_REMOVED lines=11> */
.L_x_104:
[----:B------:R-:W-:-:S13]  /*cb50*/  @P0 ELECT P3, URZ, PT ;  /* 0x00000000003f082f */ /* 0x000fda0003860000 */
[----:B-----5:R-:W-:Y:S01]  /*cb60*/  @P3 R2UR UR13, R16 ;  /* 0x00000000100d32ca */ /* 0x020fe200000e0000 */
[----:B------:R-:W-:Y:S01]  /*cb70*/  UMOV UR12, UR36 ;  /* 0x00000024000c7c82 */ /* 0x000fe20008000000 */
        /* <DEDUP_REMOVED lines=8> */
.L_x_169:
[----:B------:R-:W-:Y:S05]  /*cc00*/  BSYNC B2 ;  /* 0x0000000000027941 */ /* 0x000fea0003800000 */
.L_x_105:
        /* <DEDUP_REMOVED lines=9> */
.L_x_108:
[----:B------:R-:W-:Y:S05]  /*cca0*/  BSYNC B2 ;  /* 0x0000000000027941 */ /* 0x000fea0003800000 */
.L_x_107:
        /* <DEDUP_REMOVED lines=9> */
.L_x_109:
        /* <DEDUP_REMOVED lines=13> */
.L_x_110:
        /* <DEDUP_REMOVED lines=13> */
.L_x_111:
        /* <DEDUP_REMOVED lines=13> */
.L_x_112:
        /* <DEDUP_REMOVED lines=13> */
.L_x_113:
        /* <DEDUP_REMOVED lines=13> */
.L_x_114:
        /* <DEDUP_REMOVED lines=13> */
.L_x_115:
        /* <DEDUP_REMOVED lines=13> */
.L_x_116:
        /* <DEDUP_REMOVED lines=8> */
.L_x_98:
[----:B------:R-:W-:Y:S05]  /*d370*/  BSYNC B1 ;  /* 0x0000000000017941 */ /* 0x000fea0003800000 */
.L_x_97:
[----:B------:R-:W-:Y:S01]  /*d380*/  IADD3 R7, R7, -0x2, RZ ;  /* 0xfffffffe07077810 */ /* 0x000fe20007ffe0ff */
[----:B------:R-:W-:Y:S06]  /*d390*/  @P1 BRA `(.L_x_117) ;  /* 0xffffffe800341947 */ /* 0x000fec000383ffff */
[----:B------:R-:W-:Y:S05]  /*d3a0*/  BSYNC B0 ;  /* 0x0000000000007941 */ /* 0x000fea0003800000 */
.L_x_76:
[----:B------:R-:W-:-:S13]  /*d3b0*/  ISETP.NE.AND P0, PT, R12, RZ, PT ;  /* 0x000000ff0c00720c */ /* 0x000fda0003f05270 */
[----:B------:R-:W-:Y:S05]  /*d3c0*/  @!P0 BRA `(.L_x_49) ;  /* 0x0000000800e88947 */ /* 0x000fea0003800000 */
[----:B------:R-:W-:Y:S01]  /*d3d0*/  ISETP.NE.AND P1, PT, R19, RZ, PT ;  /* 0x000000ff1300720c */ /* 0x000fe20003f25270 */
[----:B------:R-:W-:-:S12]  /*d3e0*/  BSSY B0, `(.L_x_118) ;  /* 0x00000b5000007945 */ /* 0x000fd80003800000 */
[----:B------:R-:W-:Y:S05]  /*d3f0*/  @!P1 BRA `(.L_x_119) ;  /* 0x0000000800cc9947 */ /* 0x000fea0003800000 */
[----:B------:R-:W2:Y:S02]  /*d400*/  LDL.LU R2, [R1] ;  /* 0x0000000001027983 */ /* 0x000ea40000300800 */
[----:B--2---:R-:W-:-:S13]  /*d410*/  ISETP.NE.AND P1, PT, R2, RZ, PT ;  /* 0x000000ff0200720c */ /* 0x004fda0003f25270 */
[----:B------:R-:W-:Y:S05]  /*d420*/  @!P1 BRA `(.L_x_120) ;  /* 0x00000000004c9947 */ /* 0x000fea0003800000 */
[----:B------:R-:W0:Y:S01]  /*d430*/  LDC R4, c[0x0][0x43c] ;  /* 0x00010f00ff047b82 */ /* 0x000e220000000800 */
[----:B------:R-:W-:Y:S01]  /*d440*/  IMAD.MOV.U32 R5, RZ, RZ, R7 ;  /* 0x000000ffff057224 */ /* 0x000fe200078e0007 */
[----:B------:R-:W-:Y:S02]  /*d450*/  ULDC.64 UR4, c[0x0][0x428] ;  /* 0x00010a0000047ab9 */ /* 0x000fe40000000a00 */
[----:B------:R-:W-:-:S04]  /*d460*/  IMAD R18, R18, UR4, RZ ;  /* 0x0000000412127c24 */ /* 0x000fc8000f8e02ff */
[----:B------:R-:W-:Y:S01]  /*d470*/  IMAD R9, R17, UR5, R18 ;  /* 0x0000000511097c24 */ /* 0x000fe2000f8e0212 */
[----:B0-----:R-:W-:-:S13]  /*d480*/  ISETP.NE.AND P0, PT, R4, 0x1, PT ;  /* 0x000000010400780c */ /* 0x001fda0003f05270 */
[----:B------:R-:W0:Y:S02]  /*d490*/  @P0 LDC.64 R2, c[0x0][0x440] ;  /* 0x00011000ff020b82 */ /* 0x000e240000000a00 */
[----:B0-----:R-:W-:-:S05]  /*d4a0*/  @P0 IMAD.HI.U32 R2, R7, R2, RZ ;  /* 0x0000000207020227 */ /* 0x001fca00078e00ff */
[----:B------:R-:W-:-:S04]  /*d4b0*/  @P0 SHF.R.U32.HI R5, RZ, R3, R2 ;  /* 0x00000003ff050219 */ /* 0x000fc80000011602 */
[--C-:B------:R-:W-:Y:S01]  /*d4c0*/  SHF.R.S32.HI R3, RZ, 0x1f, R5.reuse ;  /* 0x0000001fff037819 */ /* 0x100fe20000011405 */
        /* <DEDUP_REMOVED lines=9> */
.L_x_120:
[----:B------:R-:W1:Y:S01]  /*d560*/  S2R R2, SR_TID.X ;  /* 0x0000000000027919 */ /* 0x000e620000002100 */
[----:B------:R-:W-:Y:S01]  /*d570*/  BSSY B1, `(.L_x_121) ;  /* 0x0000006000017945 */ /* 0x000fe20003800000 */
[----:B-1----:R-:W-:Y:S02]  /*d580*/  LOP3.LUT R3, R2, 0x7f, RZ, 0xc0, !PT ;  /* 0x0000007f02037812 */ /* 0x002fe400078ec0ff */
[----:B------:R-:W-:Y:S02]  /*d590*/  SHF.L.U32 R2, R0, 0x1f, RZ ;  /* 0x0000001f00027819 */ /* 0x000fe400000006ff */
[----:B------:R-:W-:Y:S02]  /*d5a0*/  ISETP.NE.AND P1, PT, R3, RZ, PT ;  /* 0x000000ff0300720c */ /* 0x000fe40003f25270 */
[----:B------:R-:W1:Y:S02]  /*d5b0*/  SYNCS.PHASECHK.TRANS64.TRYWAIT P0, [UR38+0x28c48], R2 ;  /* 0x028c4802ff0075a7 */ /* 0x000e640008000166 */
[----:B-1----:R-:W-:Y:S09]  /*d5c0*/  @!P0 BRA `(.L_x_122) ;  /* 0x0000001800008947 */ /* 0x002ff20003800000 */
.L_x_170:
[----:B------:R-:W-:Y:S05]  /*d5d0*/  BSYNC B1 ;  /* 0x0000000000017941 */ /* 0x000fea0003800000 */
.L_x_121:
[----:B------:R-:W-:Y:S04]  /*d5e0*/  BSSY B1, `(.L_x_123) ;  /* 0x0000007000017945 */ /* 0x000fe80003800000 */
[----:B------:R-:W-:Y:S05]  /*d5f0*/  @P1 BRA `(.L_x_124) ;  /* 0x0000000000141947 */ /* 0x000fea0003800000 */
[----:B------:R-:W-:Y:S02]  /*d600*/  ISETP.NE.AND P0, PT, R10, RZ, PT ;  /* 0x000000ff0a00720c */ /* 0x000fe40003f05270 */
[----:B-1----:R-:W-:-:S04]  /*d610*/  MOV R3, 0x2000 ;  /* 0x0000200000037802 */ /* 0x002fc80000000f00 */
[----:B------:R2:W-:Y:S07]  /*d620*/  SYNCS.ARRIVE.TRANS64 RZ, [UR38+0x28c38], R3 ;  /* 0x028c3803ffff79a7 */ /* 0x0005ee0008000026 */
[----:B------:R-:W-:Y:S05]  /*d630*/  @!P0 BRA `(.L_x_124) ;  /* 0x0000000000048947 */ /* 0x000fea0003800000 */
[----:B------:R-:W-:Y:S01]  /*d640*/  BPT.TRAP 0x1 ;  /* 0x000000040000795c */ /* 0x000fe20000300000 */
.L_x_124:
[----:B------:R-:W-:Y:S05]  /*d650*/  BSYNC B1 ;  /* 0x0000000000017941 */ /* 0x000fea0003800000 */
.L_x_123:
[----:B------:R-:W-:Y:S01]  /*d660*/  IMAD.MOV.U32 R4, RZ, RZ, RZ ;  /* 0x000000ffff047224 */ /* 0x000fe200078e00ff */
[----:B------:R-:W-:Y:S01]  /*d670*/  ULDC.64 UR4, c[0x0][0x198] ;  /* 0x0000660000047ab9 */ /* 0x000fe20000000a00 */
[----:B------:R-:W-:Y:S01]  /*d680*/  PLOP3.LUT P0, PT, PT, PT, PT, 0x80, 0x0 ;  /* 0x000000000000781c */ /* 0x000fe20003f0f070 */
[----:B------:R-:W-:Y:S01]  /*d690*/  UIADD3 UR4, UP0, UR4, 0x370, URZ ;  /* 0x0000037004047890 */ /* 0x000fe2000ff1e03f */
[----:B------:R-:W-:Y:S01]  /*d6a0*/  IMAD.SHL.U32 R7, R7, 0x40, RZ ;  /* 0x0000004007077824 */ /* 0x000fe200078e00ff */
[----:B------:R-:W-:Y:S01]  /*d6b0*/  R2UR UR10, R4 ;  /* 0x00000000040a72ca */ /* 0x000fe200000e0000 */
[----:B------:R-:W-:Y:S02]  /*d6c0*/  UIADD3 UR8, UR38, 0x24400, URZ ;  /* 0x0002440026087890 */ /* 0x000fe4000fffe03f */
[----:B------:R-:W-:Y:S02]  /*d6d0*/  UIADD3 UR9, UR38, 0x28c38, URZ ;  /* 0x00028c3826097890 */ /* 0x000fe4000fffe03f */
[----:B------:R-:W-:Y:S01]  /*d6e0*/  UIADD3.X UR5, URZ, UR5, URZ, UP0, !UPT ;  /* 0x000000053f057290 */ /* 0x000fe200087fe43f */
[----:B------:R-:W-:Y:S01]  /*d6f0*/  UMOV UR6, 0x0 ;  /* 0x0000000000067882 */ /* 0x000fe20000000000 */
[----:B------:R-:W-:-:S10]  /*d700*/  UMOV UR7, 0x14f00000 ;  /* 0x14f0000000077882 */ /* 0x000fd40000000000 */
.L_x_125:
[----:B------:R-:W-:-:S13]  /*d710*/  @P0 ELECT P2, URZ, PT ;  /* 0x00000000003f082f */ /* 0x000fda0003840000 */
[----:B-----5:R-:W-:Y:S01]  /*d720*/  @P2 R2UR UR13, R16 ;  /* 0x00000000100d22ca */ /* 0x020fe200000e0000 */
[----:B------:R-:W-:Y:S01]  /*d730*/  UMOV UR12, UR36 ;  /* 0x00000024000c7c82 */ /* 0x000fe20008000000 */
[----:B------:R-:W-:Y:S02]  /*d740*/  @P2 R2UR UR11, R7 ;  /* 0x00000000070b22ca */ /* 0x000fe400000e0000 */
[----:B------:R-:W-:Y:S02]  /*d750*/  @P2 PLOP3.LUT P0, PT, P2, PT, PT, 0x8, 0x0 ;  /* 0x000000000000281c */ /* 0x000fe4000170e170 */
[----:B------:R-:W-:-:S09]  /*d760*/  PLOP3.LUT P2, PT, PT, PT, PT, 0x8, 0x0 ;  /* 0x000000000000781c */ /* 0x000fd20003f4e170 */
[----:B------:R3:W-:Y:S02]  /*d770*/  UTMALDG.4D [UR8], [UR4], desc[UR6] ;  /* 0x00000608040075b4 */ /* 0x0007e40008019000 */
[----:B---3--:R-:W-:Y:S05]  /*d780*/  @P0 BRA.U.ANY `(.L_x_125) ;  /* 0xfffffffd00e00947 */ /* 0x008fea000393ffff */
[----:B------:R-:W3:Y:S01]  /*d790*/  SYNCS.PHASECHK.TRANS64.TRYWAIT P0, [UR38+0x28c68], R2 ;  /* 0x028c6802ff0075a7 */ /* 0x000ee20008000166 */
[----:B------:R-:W-:Y:S04]  /*d7a0*/  BSSY B1, `(.L_x_126) ;  /* 0x0000002000017945 */ /* 0x000fe80003800000 */
[----:B---3--:R-:W-:Y:S05]  /*d7b0*/  @!P0 BRA `(.L_x_127) ;  /* 0x00000014009c8947 */ /* 0x008fea0003800000 */
.L_x_171:
[----:B------:R-:W-:Y:S05]  /*d7c0*/  BSYNC B1 ;  /* 0x0000000000017941 */ /* 0x000fea0003800000 */
.L_x_126:
[----:B------:R-:W-:Y:S01]  /*d7d0*/  BSSY B1, `(.L_x_128) ;  /* 0x0000009000017945 */ /* 0x000fe20003800000 */
[----:B-1----:R-:W-:Y:S02]  /*d7e0*/  IMAD.MOV.U32 R2, RZ, RZ, 0x0 ;  /* 0x00000000ff027424 */ /* 0x002fe400078e00ff */
[----:B--2---:R-:W-:Y:S01]  /*d7f0*/  IMAD.MOV.U32 R3, RZ, RZ, 0x14f00000 ;  /* 0x14f00000ff037424 */ /* 0x004fe200078e00ff */
[----:B------:R-:W-:Y:S06]  /*d800*/  @P1 BRA `(.L_x_129) ;  /* 0x0000000000141947 */ /* 0x000fec0003800000 */
[----:B------:R-:W-:Y:S02]  /*d810*/  ISETP.NE.AND P0, PT, R10, RZ, PT ;  /* 0x000000ff0a00720c */ /* 0x000fe40003f05270 */
[----:B------:R-:W-:-:S04]  /*d820*/  MOV R5, 0x10000 ;  /* 0x0001000000057802 */ /* 0x000fc80000000f00 */
[----:B------:R1:W-:Y:S07]  /*d830*/  SYNCS.ARRIVE.TRANS64 RZ, [UR38+0x28c58], R5 ;  /* 0x028c5805ffff79a7 */ /* 0x0003ee0008000026 */
[----:B------:R-:W-:Y:S05]  /*d840*/  @!P0 BRA `(.L_x_129) ;  /* 0x0000000000048947 */ /* 0x000fea0003800000 */
[----:B------:R-:W-:Y:S01]  /*d850*/  BPT.TRAP 0x1 ;  /* 0x000000040000795c */ /* 0x000fe20000300000 */
.L_x_129:
[----:B------:R-:W-:Y:S05]  /*d860*/  BSYNC B1 ;  /* 0x0000000000017941 */ /* 0x000fea0003800000 */
.L_x_128:
        /* <DEDUP_REMOVED lines=9> */
.L_x_130:
[----:B------:R-:W-:-:S13]  /*d900*/  @P0 ELECT P1, URZ, PT ;  /* 0x00000000003f082f */ /* 0x000fda0003820000 */
[----:B------:R-:W-:Y:S01]  /*d910*/  @P1 R2UR UR13, R16 ;  /* 0x00000000100d12ca */ /* 0x000fe200000e0000 */
[----:B------:R-:W-:Y:S01]  /*d920*/  UMOV UR12, UR36 ;  /* 0x00000024000c7c82 */ /* 0x000fe20008000000 */
[----:B------:R-:W-:Y:S02]  /*d930*/  @P1 R2UR UR11, R7 ;  /* 0x00000000070b12ca */ /* 0x000fe400000e0000 */
[----:B------:R-:W-:Y:S02]  /*d940*/  @P1 PLOP3.LUT P0, PT, P1, PT, PT, 0x8, 0x0 ;  /* 0x000000000000181c */ /* 0x000fe40000f0e170 */
[----:B------:R-:W-:-:S09]  /*d950*/  PLOP3.LUT P1, PT, PT, PT, PT, 0x8, 0x0 ;  /* 0x000000000000781c */ /* 0x000fd20003f2e170 */
[----:B------:R2:W-:Y:S02]  /*d960*/  UTMALDG.4D [UR8], [UR4], desc[UR6] ;  /* 0x00000608040075b4 */ /* 0x0005e40008019000 */
[----:B--2---:R-:W-:Y:S05]  /*d970*/  @P0 BRA.U.ANY `(.L_x_130) ;  /* 0xfffffffd00e00947 */ /* 0x004fea000393ffff */
[----:B------:R-:W-:Y:S01]  /*d980*/  R2UR UR6, R2 ;  /* 0x00000000020672ca */ /* 0x000fe200000e0000 */
[----:B------:R-:W-:Y:S01]  /*d990*/  UIADD3 UR8, UR38, 0x12400, URZ ;  /* 0x0001240026087890 */ /* 0x000fe2000fffe03f */
[----:B------:R-:W-:Y:S01]  /*d9a0*/  R2UR UR7, R3 ;  /* 0x00000000030772ca */ /* 0x000fe200000e0000 */
[----:B------:R-:W-:Y:S01]  /*d9b0*/  UMOV UR10, 0x40 ;  /* 0x00000040000a7882 */ /* 0x000fe20000000000 */
[----:B------:R-:W-:-:S13]  /*d9c0*/  PLOP3.LUT P0, PT, PT, PT, PT, 0x80, 0x0 ;  /* 0x000000000000781c */ /* 0x000fda0003f0f070 */
.L_x_131:
        /* <DEDUP_REMOVED lines=13> */
.L_x_132:
        /* <DEDUP_REMOVED lines=13> */
.L_x_133:
        /* <DEDUP_REMOVED lines=13> */
.L_x_134:
        /* <DEDUP_REMOVED lines=13> */
.L_x_135:
        /* <DEDUP_REMOVED lines=13> */
.L_x_136:
        /* <DEDUP_REMOVED lines=13> */
.L_x_137:
        /* <DEDUP_REMOVED lines=8> */
.L_x_119:
[----:B------:R-:W-:Y:S05]  /*df30*/  BSYNC B0 ;  /* 0x0000000000007941 */ /* 0x000fea0003800000 */
.L_x_118:
[----:B------:R-:W-:Y:S01]  /*df40*/  LOP3.LUT R0, R0, 0x1, RZ, 0x3c, !PT ;  /* 0x0000000100007812 */ /* 0x000fe200078e3cff */
[----:B------:R-:W-:Y:S02]  /*df50*/  IMAD.MOV.U32 R6, RZ, RZ, RZ ;  /* 0x000000ffff067224 */ /* 0x000fe400078e00ff */
[----:B------:R-:W-:-:S07]  /*df60*/  IMAD.MOV.U32 R9, RZ, RZ, RZ ;  /* 0x000000ffff097224 */ /* 0x000fce00078e00ff */
.L_x_49:
[----:B------:R-:W2:Y:S01]  /*df70*/  S2R R3, SR_CgaCtaId ;  /* 0x0000000000037919 */ /* 0x000ea20000008800 */
[----:B------:R-:W-:Y:S02]  /*df80*/  MOV R2, 0x400 ;  /* 0x0000040000027802 */ /* 0x000fe40000000f00 */
[----:B------:R-:W-:Y:S02]  /*df90*/  SHF.L.U32 R9, R9, 0x1f, RZ ;  /* 0x0000001f09097819 */ /* 0x000fe400000006ff */
[----:B--2---:R-:W-:-:S04]  /*dfa0*/  LEA R2, R3, R2, 0x18 ;  /* 0x0000000203027211 */ /* 0x004fc800078ec0ff */
[----:B------:R-:W2:Y:S02]  /*dfb0*/  SYNCS.PHASECHK.TRANS64.TRYWAIT P0, [R2+URZ+0x28c20], R9 ;  /* 0x028c2009020075a7 */ /* 0x000ea4000800017f */
[----:B--2---:R-:W-:Y:S05]  /*dfc0*/  @!P0 BRA `(.L_x_138) ;  /* 0x0000000c00b08947 */ /* 0x004fea0003800000 */
.L_x_172:
[----:B------:R-:W-:-:S03]  /*dfd0*/  UMOV UR4, 0xffffffff ;  /* 0xffffffff00047882 */ /* 0x000fc60000000000 */
[----:B------:R-:W-:Y:S05]  /*dfe0*/  BRA.DIV UR4, `(.L_x_139) ;  /* 0x0000000e04bc7947 */ /* 0x000fea000b800000 */
[----:B------:R-:W3:Y:S02]  /*dff0*/  S2R R3, SR_TID.X ;  /* 0x0000000000037919 */ /* 0x000ee40000002100 */
[----:B---3--:R-:W-:-:S04]  /*e000*/  SHF.R.U32.HI R3, RZ, 0x5, R3 ;  /* 0x00000005ff037819 */ /* 0x008fc80000011603 */
[----:B------:R-:W-:-:S05]  /*e010*/  LOP3.LUT R3, R3, 0x3, RZ, 0xc0, !PT ;  /* 0x0000000303037812 */ /* 0x000fca00078ec0ff */
[----:B------:R3:W4:Y:S02]  /*e020*/  SHFL.IDX PT, R14, R3, RZ, 0x1f ;  /* 0x00001fff030e7589 */ /* 0x00072400000e0000 */
.L_x_175:
[----:B----4-:R-:W-:-:S13]  /*e030*/  ISETP.NE.AND P0, PT, R14, RZ, PT ;  /* 0x000000ff0e00720c */ /* 0x010fda0003f05270 */
[----:B------:R-:W-:Y:S05]  /*e040*/  @P0 BRA `(.L_x_10) ;  /* 0x0000000000880947 */ /* 0x000fea0003800000 */
[----:B------:R-:W-:-:S03]  /*e050*/  UMOV UR4, 0xffffffff ;  /* 0xffffffff00047882 */ /* 0x000fc60000000000 */
[----:B------:R-:W-:Y:S05]  /*e060*/  BRA.DIV UR4, `(.L_x_140) ;  /* 0x0000000e04d07947 */ /* 0x000fea000b800000 */
[----:B------:R-:W-:-:S13]  /*e070*/  ELECT P6, URZ, PT ;  /* 0x00000000003f782f */ /* 0x000fda00038c0000 */
.L_x_178:
[----:B------:R-:W-:Y:S05]  /*e080*/  @!P6 BRA `(.L_x_10) ;  /* 0x000000000078e947 */ /* 0x000fea0003800000 */
[----:B---3--:R-:W3:Y:S02]  /*e090*/  LDL.LU R3, [R1+0x14] ;  /* 0x0000140001037983 */ /* 0x008ee40000300800 */
[----:B---3--:R-:W-:-:S04]  /*e0a0*/  LOP3.LUT R3, R3, 0x2, RZ, 0xfc, !PT ;  /* 0x0000000203037812 */ /* 0x008fc800078efcff */
[----:B------:R-:W-:-:S13]  /*e0b0*/  ISETP.NE.AND P2, PT, R3, 0x3, PT ;  /* 0x000000030300780c */ /* 0x000fda0003f45270 */
[----:B------:R-:W-:Y:S05]  /*e0c0*/  @!P2 BRA `(.L_x_141) ;  /* 0x000000000004a947 */ /* 0x000fea0003800000 */
[----:B------:R-:W-:Y:S01]  /*e0d0*/  BPT.TRAP 0x1 ;  /* 0x000000040000795c */ /* 0x000fe20000300000 */
.L_x_141:
[----:B------:R-:W-:Y:S01]  /*e0e0*/  VIADD R8, R2, 0x28c40 ;  /* 0x00028c4002087836 */ /* 0x000fe20000000000 */
[----:B------:R-:W-:Y:S02]  /*e0f0*/  SHF.L.U32 R4, R0, 0x1f, RZ ;  /* 0x0000001f00047819 */ /* 0x000fe400000006ff */
[C---:B------:R-:W-:Y:S01]  /*e100*/  IADD3 R3, R6.reuse, 0x1, RZ ;  /* 0x0000000106037810 */ /* 0x040fe20007ffe0ff */
[----:B------:R-:W-:-:S03]  /*e110*/  IMAD R7, R6, 0x8, R8 ;  /* 0x0000000806077824 */ /* 0x000fc600078e0208 */
[C---:B------:R-:W-:Y:S01]  /*e120*/  ISETP.NE.AND P1, PT, R3.reuse, 0x2, PT ;  /* 0x000000020300780c */ /* 0x040fe20003f25270 */
[----:B------:R-:W3:Y:S03]  /*e130*/  SYNCS.PHASECHK.TRANS64.TRYWAIT P0, [R7+URZ], R4 ;  /* 0x00000004070075a7 */ /* 0x000ee6000800017f */
[----:B-1----:R-:W-:Y:S02]  /*e140*/  SEL R5, RZ, 0x1, P1 ;  /* 0x00000001ff057807 */ /* 0x002fe40000800000 */
[----:B------:R-:W-:Y:S02]  /*e150*/  SEL R3, R3, RZ, P1 ;  /* 0x000000ff03037207 */ /* 0x000fe40000800000 */
[----:B------:R-:W-:-:S03]  /*e160*/  LOP3.LUT R0, R0, R5, RZ, 0x3c, !PT ;  /* 0x0000000500007212 */ /* 0x000fc600078e3cff */
[----:B------:R-:W-:Y:S01]  /*e170*/  IMAD R5, R3, 0x8, R8 ;  /* 0x0000000803057824 */ /* 0x000fe200078e0208 */
[----:B------:R-:W-:Y:S01]  /*e180*/  SHF.L.U32 R0, R0, 0x1f, RZ ;  /* 0x0000001f00007819 */ /* 0x000fe200000006ff */
[----:B---3--:R-:W-:Y:S06]  /*e190*/  @!P0 BRA `(.L_x_142) ;  /* 0x0000000c00a48947 */ /* 0x008fec0003800000 */
.L_x_179:
[----:B------:R-:W3:Y:S02]  /*e1a0*/  SYNCS.PHASECHK.TRANS64.TRYWAIT P0, [R5+URZ], R0 ;  /* 0x00000000050075a7 */ /* 0x000ee4000800017f */
[----:B---3--:R-:W-:Y:S05]  /*e1b0*/  @!P0 BRA `(.L_x_143) ;  /* 0x0000000c00b08947 */ /* 0x008fea0003800000 */
.L_x_180:
[----:B------:R-:W-:Y:S05]  /*e1c0*/  @!P2 BRA `(.L_x_144) ;  /* 0x000000000004a947 */ /* 0x000fea0003800000 */
[----:B------:R-:W-:Y:S01]  /*e1d0*/  BPT.TRAP 0x1 ;  /* 0x000000040000795c */ /* 0x000fe20000300000 */
.L_x_144:
[----:B--2---:R-:W-:-:S04]  /*e1e0*/  VIADD R2, R2, 0x28c60 ;  /* 0x00028c6002027836 */ /* 0x004fc80000000000 */
[----:B---3--:R-:W-:-:S04]  /*e1f0*/  IMAD R5, R6, 0x8, R2 ;  /* 0x0000000806057824 */ /* 0x008fc800078e0202 */
[----:B------:R-:W2:Y:S02]  /*e200*/  SYNCS.PHASECHK.TRANS64.TRYWAIT P0, [R5+URZ], R4 ;  /* 0x00000004050075a7 */ /* 0x000ea4000800017f */
[----:B--2---:R-:W-:Y:S05]  /*e210*/  @!P0 BRA `(.L_x_145) ;  /* 0x0000000c00ac8947 */ /* 0x004fea0003800000 */
.L_x_181:
[----:B------:R-:W-:-:S07]  /*e220*/  IMAD R3, R3, 0x8, R2 ;  /* 0x0000000803037824 */ /* 0x000fce00078e0202 */
.L_x_146:
[----:B---3--:R3:W4:Y:S02]  /*e230*/  SYNCS.PHASECHK.TRANS64.TRYWAIT P0, [R3+URZ], R0 ;  /* 0x00000000030075a7 */ /* 0x008724000800017f */
[----:B----4-:R-:W-:Y:S05]  /*e240*/  @!P0 NANOSLEEP.SYNCS 0x989680 ;  /* 0x009896800000895d */ /* 0x010fea0003900000 */
[----:B------:R-:W4:Y:S02]  /*e250*/  @!P0 SYNCS.PHASECHK.TRANS64 P0, [R3+URZ], R0 ;  /* 0x00000000030085a7 */ /* 0x000f24000800007f */
[----:B----4-:R-:W-:Y:S05]  /*e260*/  @!P0 BRA `(.L_x_146) ;  /* 0xfffffffc00f08947 */ /* 0x010fea000383ffff */
.L_x_10:
[----:B------:R-:W-:Y:S05]  /*e270*/  BSYNC B6 ;  /* 0x0000000000067941 */ /* 0x000fea0003800000 */
.L_x_7:
[----:B------:R-:W-:Y:S05]  /*e280*/  EXIT ;  /* 0x000000000000794d */ /* 0x000fea0003800000 */
.L_x_15:
[----:B0-----:R-:W-:-:S04]  /*e290*/  MOV R6, UR5 ;  /* 0x0000000500067c02 */ /* 0x001fc80008000f00 */
[----:B------:R0:W1:Y:S03]  /*e2a0*/  SYNCS.PHASECHK.TRANS64.TRYWAIT P1, [R6+URZ+0x28c50], R5 ;  /* 0x028c5005060075a7 */ /* 0x000066000802017f */
[----:B-1----:R-:W-:Y:S05]  /*e2b0*/  @!P1 NANOSLEEP.SYNCS 0x989680 ;  /* 0x009896800000995d */ /* 0x002fea0003900000 */
[----:B------:R-:W1:Y:S02]  /*e2c0*/  @!P1 SYNCS.PHASECHK.TRANS64 P1, [R6+URZ+0x28c50], R5 ;  /* 0x028c5005060095a7 */ /* 0x000e64000802007f */
[----:B-1----:R-:W-:Y:S05]  /*e2d0*/  @!P1 BRA `(.L_x_15) ;  /* 0xfffffffc00ec9947 */ /* 0x002fea000383ffff */
[----:B------:R-:W-:Y:S05]  /*e2e0*/  BRA `(.L_x_147) ;  /* 0xffffff3000507947 */ /* 0x000fea000383ffff */
.L_x_20:
[----:B-1----:R-:W-:-:S04]  /*e2f0*/  IMAD.U32 R6, RZ, RZ, UR7 ;  /* 0x00000007ff067e24 */ /* 0x002fc8000f8e00ff */
[----:B------:R1:W2:Y:S03]  /*e300*/  SYNCS.PHASECHK.TRANS64.TRYWAIT P1, [R6+URZ+0x28c50], R5 ;  /* 0x028c5005060075a7 */ /* 0x0002a6000802017f */
[----:B--2---:R-:W-:Y:S05]  /*e310*/  @!P1 NANOSLEEP.SYNCS 0x989680 ;  /* 0x009896800000995d */ /* 0x004fea0003900000 */
[----:B------:R-:W2:Y:S02]  /*e320*/  @!P1 SYNCS.PHASECHK.TRANS64 P1, [R6+URZ+0x28c50], R5 ;  /* 0x028c5005060095a7 */ /* 0x000ea4000802007f */
[----:B--2---:R-:W-:Y:S05]  /*e330*/  @!P1 BRA `(.L_x_20) ;  /* 0xfffffffc00ec9947 */ /* 0x004fea000383ffff */
[----:B------:R-:W-:Y:S05]  /*e340*/  BRA `(.L_x_19) ;  /* 0xffffff3c00587947 */ /* 0x000fea000383ffff */
.L_x_24:
[----:B0-----:R-:W-:-:S04]  /*e350*/  IMAD.U32 R6, RZ, RZ, UR36 ;  /* 0x00000024ff067e24 */ /* 0x001fc8000f8e00ff */
[----:B------:R0:W1:Y:S03]  /*e360*/  SYNCS.PHASECHK.TRANS64.TRYWAIT P1, [R6+URZ+0x28c00], R13 ;  /* 0x028c000d060075a7 */ /* 0x000066000802017f */
[----:B-1----:R-:W-:Y:S05]  /*e370*/  @!P1 NANOSLEEP.SYNCS 0x989680 ;  /* 0x009896800000995d */ /* 0x002fea0003900000 */
[----:B------:R-:W1:Y:S02]  /*e380*/  @!P1 SYNCS.PHASECHK.TRANS64 P1, [R6+URZ+0x28c00], R13 ;  /* 0x028c000d060095a7 */ /* 0x000e64000802007f */
[----:B-1----:R-:W-:Y:S05]  /*e390*/  @!P1 BRA `(.L_x_24) ;  /* 0xfffffffc00ec9947 */ /* 0x002fea000383ffff */
[----:B------:R-:W-:Y:S05]  /*e3a0*/  BRA `(.L_x_148) ;  /* 0xffffff5000507947 */ /* 0x000fea000383ffff */
.L_x_28:
[----:B-1----:R-:W-:-:S04]  /*e3b0*/  IMAD.U32 R8, RZ, RZ, UR36 ;  /* 0x00000024ff087e24 */ /* 0x002fc8000f8e00ff */
[----:B------:R1:W2:Y:S03]  /*e3c0*/  SYNCS.PHASECHK.TRANS64.TRYWAIT P2, [R8+URZ+0x28c30], R13 ;  /* 0x028c300d080075a7 */ /* 0x0002a6000804017f */
[----:B--2---:R-:W-:Y:S05]  /*e3d0*/  @!P2 NANOSLEEP.SYNCS 0x989680 ;  /* 0x009896800000a95d */ /* 0x004fea0003900000 */
[----:B------:R-:W2:Y:S02]  /*e3e0*/  @!P2 SYNCS.PHASECHK.TRANS64 P2, [R8+URZ+0x28c30], R13 ;  /* 0x028c300d0800a5a7 */ /* 0x000ea4000804007f */
[----:B--2---:R-:W-:Y:S05]  /*e3f0*/  @!P2 BRA `(.L_x_28) ;  /* 0xfffffffc00eca947 */ /* 0x004fea000383ffff */
[----:B------:R-:W-:Y:S05]  /*e400*/  BRA `(.L_x_27) ;  /* 0xffffff50006c7947 */ /* 0x000fea000383ffff */
.L_x_32:
[----:B---3--:R3:W4:Y:S02]  /*e410*/  SYNCS.PHASECHK.TRANS64.TRYWAIT P2, [R14+URZ+0x28c50], R13 ;  /* 0x028c500d0e0075a7 */ /* 0x008724000804017f */
[----:B----4-:R-:W-:Y:S05]  /*e420*/  @!P2 NANOSLEEP.SYNCS 0x989680 ;  /* 0x009896800000a95d */ /* 0x010fea0003900000 */
[----:B------:R-:W4:Y:S02]  /*e430*/  @!P2 SYNCS.PHASECHK.TRANS64 P2, [R14+URZ+0x28c50], R13 ;  /* 0x028c500d0e00a5a7 */ /* 0x000f24000804007f */
[----:B----4-:R-:W-:Y:S05]  /*e440*/  @!P2 BRA `(.L_x_32) ;  /* 0xfffffffc00f0a947 */ /* 0x010fea000383ffff */
[----:B------:R-:W-:Y:S05]  /*e450*/  BRA `(.L_x_31) ;  /* 0xffffff6400e87947 */ /* 0x000fea000383ffff */
.L_x_37:
[----:B-1----:R-:W-:-:S04]  /*e460*/  IMAD.U32 R5, RZ, RZ, UR7 ;  /* 0x00000007ff057e24 */ /* 0x002fc8000f8e00ff */
[----:B------:R1:W3:Y:S03]  /*e470*/  SYNCS.PHASECHK.TRANS64.TRYWAIT P3, [R5+URZ+0x28c30], R14 ;  /* 0x028c300e050075a7 */ /* 0x0002e6000806017f */
[----:B---3--:R-:W-:Y:S05]  /*e480*/  @!P3 NANOSLEEP.SYNCS 0x989680 ;  /* 0x009896800000b95d */ /* 0x008fea0003900000 */
[----:B------:R-:W3:Y:S02]  /*e490*/  @!P3 SYNCS.PHASECHK.TRANS64 P3, [R5+URZ+0x28c30], R14 ;  /* 0x028c300e0500b5a7 */ /* 0x000ee4000806007f */
[----:B---3--:R-:W-:Y:S05]  /*e4a0*/  @!P3 BRA `(.L_x_37) ;  /* 0xfffffffc00ecb947 */ /* 0x008fea000383ffff */
[----:B------:R-:W-:Y:S05]  /*e4b0*/  BRA `(.L_x_36) ;  /* 0xffffff6800c47947 */ /* 0x000fea000383ffff */
.L_x_41:
[----:B--2---:R2:W4:Y:S02]  /*e4c0*/  SYNCS.PHASECHK.TRANS64.TRYWAIT P3, [R171+URZ+0x28c50], R14 ;  /* 0x028c500eab0075a7 */ /* 0x004524000806017f */
[----:B----4-:R-:W-:Y:S05]  /*e4d0*/  @!P3 NANOSLEEP.SYNCS 0x989680 ;  /* 0x009896800000b95d */ /* 0x010fea0003900000 */
[----:B------:R-:W4:Y:S02]  /*e4e0*/  @!P3 SYNCS.PHASECHK.TRANS64 P3, [R171+URZ+0x28c50], R14 ;  /* 0x028c500eab00b5a7 */ /* 0x000f24000806007f */
[----:B----4-:R-:W-:Y:S05]  /*e4f0*/  @!P3 BRA `(.L_x_41) ;  /* 0xfffffffc00f0b947 */ /* 0x010fea000383ffff */
[----:B------:R-:W-:Y:S05]  /*e500*/  BRA `(.L_x_40) ;  /* 0xffffff8000e07947 */ /* 0x000fea000383ffff */
.L_x_54:
[----:B------:R-:W-:Y:S01]  /*e510*/  MOV R13, R19 ;  /* 0x00000013000d7202 */ /* 0x000fe20000000f00 */
[----:B------:R-:W-:Y:S02]  /*e520*/  IMAD.MOV.U32 R12, RZ, RZ, RZ ;  /* 0x000000ffff0c7224 */ /* 0x000fe400078e00ff */
[----:B------:R-:W-:Y:S02]  /*e530*/  IMAD.MOV.U32 R11, RZ, RZ, 0x1f ;  /* 0x0000001fff0b7424 */ /* 0x000fe400078e00ff */
[----:B------:R-:W-:-:S07]  /*e540*/  IMAD.MOV.U32 R15, RZ, RZ, -0x1 ;  /* 0xffffffffff0f7424 */ /* 0x000fce00078e00ff */
[----:B------:R-:W-:Y:S05]  /*e550*/  WARPSYNC.COLLECTIVE R15, `(.L_x_149) ;  /* 0x000000000f087348 */ /* 0x000fea0003c00000 */
[----:B------:R0:W1:Y:S02]  /*e560*/  SHFL.IDX P6, R14, R13, R12, R11 ;  /* 0x0000000c0d0e7389 */ /* 0x00006400000c000b */
[----:B01----:R-:W-:Y:S01]  /*e570*/  ENDCOLLECTIVE ;  /* 0x000000000000791b */ /* 0x003fe20003800000 */
.L_x_149:
[----:B------:R-:W-:Y:S05]  /*e580*/  BRA `(.L_x_150) ;  /* 0xffffffc000487947 */ /* 0x000fea000383ffff */
.L_x_56:
[----:B------:R-:W-:Y:S01]  /*e590*/  BSSY B0, `(.L_x_151) ;  /* 0x0000006000007945 */ /* 0x000fe20003800000 */
[----:B------:R-:W-:-:S07]  /*e5a0*/  IMAD.MOV.U32 R15, RZ, RZ, -0x1 ;  /* 0xffffffffff0f7424 */ /* 0x000fce00078e00ff */
[----:B------:R-:W-:Y:S05]  /*e5b0*/  WARPSYNC.COLLECTIVE R15, `(.L_x_152) ;  /* 0x000000000f0c7348 */ /* 0x000fea0003c00000 */
[----:B------:R-:W-:Y:S02]  /*e5c0*/  ELECT P6, UR62, PT ;  /* 0x00000000003e782f */ /* 0x000fe400038c0000 */
[----:B------:R-:W-:Y:S01]  /*e5d0*/  MOV R14, UR62 ;  /* 0x0000003e000e7c02 */ /* 0x000fe20008000f00 */
[----:B------:R-:W-:Y:S10]  /*e5e0*/  ENDCOLLECTIVE ;  /* 0x000000000000791b */ /* 0x000ff40003800000 */
.L_x_152:
[----:B------:R-:W-:Y:S05]  /*e5f0*/  BSYNC B0 ;  /* 0x0000000000007941 */ /* 0x000fea0003800000 */
.L_x_151:
[----:B------:R-:W-:Y:S05]  /*e600*/  BRA `(.L_x_153) ;  /* 0xffffffc000487947 */ /* 0x000fea000383ffff */
.L_x_58:
[----:B0-----:R-:W-:-:S04]  /*e610*/  MOV R3, UR38 ;  /* 0x0000002600037c02 */ /* 0x001fc80008000f00 */
[----:B------:R0:W1:Y:S03]  /*e620*/  SYNCS.PHASECHK.TRANS64.TRYWAIT P0, [R3+URZ+0x28c40], R0 ;  /* 0x028c4000030075a7 */ /* 0x000066000800017f */
[----:B-1----:R-:W-:Y:S05]  /*e630*/  @!P0 NANOSLEEP.SYNCS 0x989680 ;  /* 0x009896800000895d */ /* 0x002fea0003900000 */
[----:B------:R-:W1:Y:S02]  /*e640*/  @!P0 SYNCS.PHASECHK.TRANS64 P0, [R3+URZ+0x28c40], R0 ;  /* 0x028c4000030085a7 */ /* 0x000e64000800007f */
[----:B-1----:R-:W-:Y:S05]  /*e650*/  @!P0 BRA `(.L_x_58) ;  /* 0xfffffffc00ec8947 */ /* 0x002fea000383ffff */
[----:B------:R-:W-:Y:S05]  /*e660*/  BRA `(.L_x_154) ;  /* 0xffffffc000a47947 */ /* 0x000fea000383ffff */
.L_x_61:
[----:B------:R-:W-:Y:S01]  /*e670*/  IMAD.MOV.U32 R13, RZ, RZ, R3 ;  /* 0x000000ffff0d7224 */ /* 0x000fe200078e0003 */
[----:B------:R-:W-:Y:S01]  /*e680*/  MOV R15, 0xffffffff ;  /* 0xffffffff000f7802 */ /* 0x000fe20000000f00 */
[----:B------:R-:W-:Y:S02]  /*e690*/  IMAD.MOV.U32 R12, RZ, RZ, RZ ;  /* 0x000000ffff0c7224 */ /* 0x000fe400078e00ff */
[----:B------:R-:W-:Y:S02]  /*e6a0*/  IMAD.MOV.U32 R11, RZ, RZ, 0x181f ;  /* 0x0000181fff0b7424 */ /* 0x000fe400078e00ff */
[----:B------:R-:W-:-:S07]  /*e6b0*/  IMAD R5, R10, 0x40, R5 ;  /* 0x000000400a057824 */ /* 0x000fce00078e0205 */
[----:B------:R-:W-:Y:S05]  /*e6c0*/  WARPSYNC.COLLECTIVE R15, `(.L_x_155) ;  /* 0x000000000f087348 */ /* 0x000fea0003c00000 */
[----:B------:R0:W1:Y:S02]  /*e6d0*/  SHFL.IDX P6, R14, R13, R12, R11 ;  /* 0x0000000c0d0e7389 */ /* 0x00006400000c000b */
[----:B01----:R-:W-:Y:S01]  /*e6e0*/  ENDCOLLECTIVE ;  /* 0x000000000000791b */ /* 0x003fe20003800000 */
.L_x_155:
[----:B------:R-:W-:Y:S01]  /*e6f0*/  IADD3 R21, R5, 0x10, RZ ;  /* 0x0000001005157810 */ /* 0x000fe20007ffe0ff */
[----:B------:R-:W-:Y:S02]  /*e700*/  IMAD.MOV.U32 R13, RZ, RZ, R0 ;  /* 0x000000ffff0d7224 */ /* 0x000fe400078e0000 */
[----:B------:R-:W-:-:S07]  /*e710*/  IMAD.MOV.U32 R6, RZ, RZ, R14 ;  /* 0x000000ffff067224 */ /* 0x000fce00078e000e */
[----:B------:R-:W-:Y:S05]  /*e720*/  WARPSYNC.COLLECTIVE R15, `(.L_x_156) ;  /* 0x000000000f087348 */ /* 0x000fea0003c00000 */
[----:B------:R0:W1:Y:S02]  /*e730*/  SHFL.IDX P6, R14, R13, R12, R11 ;  /* 0x0000000c0d0e7389 */ /* 0x00006400000c000b */
[----:B01----:R-:W-:Y:S01]  /*e740*/  ENDCOLLECTIVE ;  /* 0x000000000000791b */ /* 0x003fe20003800000 */
.L_x_156:
[----:B------:R-:W-:Y:S02]  /*e750*/  ULDC UR4, c[0x0][0x288] ;  /* 0x0000a20000047ab9 */ /* 0x000fe40000000800 */
[----:B------:R-:W-:-:S05]  /*e760*/  IMAD R2, R9, UR4, RZ ;  /* 0x0000000409027c24 */ /* 0x000fca000f8e02ff */
[----:B------:R-:W-:Y:S01]  /*e770*/  ISETP.GE.AND P1, PT, R5, R2, PT ;  /* 0x000000020500720c */ /* 0x000fe20003f26270 */
[----:B------:R-:W-:Y:S02]  /*e780*/  IMAD.MOV.U32 R13, RZ, RZ, R3 ;  /* 0x000000ffff0d7224 */ /* 0x000fe400078e0003 */
[----:B------:R-:W-:-:S10]  /*e790*/  IMAD.MOV.U32 R12, RZ, RZ, 0x1 ;  /* 0x00000001ff0c7424 */ /* 0x000fd400078e00ff */
[----:B------:R-:W-:Y:S01]  /*e7a0*/  @!P1 LEA R9, R4, UR38, 0x1 ;  /* 0x0000002604099c11 */ /* 0x000fe2000f8e08ff */
[----:B------:R-:W-:-:S07]  /*e7b0*/  IMAD.MOV.U32 R7, RZ, RZ, R14 ;  /* 0x000000ffff077224 */ /* 0x000fce00078e000e */
[----:B------:R-:W-:Y:S05]  /*e7c0*/  WARPSYNC.COLLECTIVE R15, `(.L_x_157) ;  /* 0x000000000f087348 */ /* 0x000fea0003c00000 */
[----:B------:R0:W1:Y:S02]  /*e7d0*/  SHFL.IDX P6, R14, R13, R12, R11 ;  /* 0x0000000c0d0e7389 */ /* 0x00006400000c000b */
[----:B01----:R-:W-:Y:S01]  /*e7e0*/  ENDCOLLECTIVE ;  /* 0x000000000000791b */ /* 0x003fe20003800000 */
.L_x_157:
[----:B------:R-:W-:-:S05]  /*e7f0*/  @!P1 LEA R7, P2, R8, R7, 0x1 ;  /* 0x0000000708079211 */ /* 0x000fca00078408ff */
[----:B------:R-:W-:-:S05]  /*e800*/  @!P1 IMAD.X R6, RZ, RZ, R6, P2 ;  /* 0x000000ffff069224 */ /* 0x000fca00010e0606 */
[----:B------:R-:W-:Y:S01]  /*e810*/  @!P1 LOP3.LUT R7, R7, R6, RZ, 0x3c, !PT ;  /* 0x0000000607079212 */ /* 0x000fe200078e3cff */
[----:B------:R-:W-:-:S03]  /*e820*/  IMAD.MOV.U32 R13, RZ, RZ, R0 ;  /* 0x000000ffff0d7224 */ /* 0x000fc600078e0000 */
[----:B------:R-:W-:-:S04]  /*e830*/  @!P1 LOP3.LUT R6, R7, R6, RZ, 0x3c, !PT ;  /* 0x0000000607069212 */ /* 0x000fc800078e3cff */
[----:B------:R-:W-:-:S05]  /*e840*/  @!P1 LOP3.LUT R7, R7, R6, RZ, 0x3c, !PT ;  /* 0x0000000607079212 */ /* 0x000fca00078e3cff */
[----:B------:R-:W-:Y:S01]  /*e850*/  @!PT LDS RZ, [RZ] ;  /* 0x00000000fffff984 */ /* 0x000fe20000000800 */
[----:B------:R-:W-:Y:S01]  /*e860*/  @!PT LDS RZ, [RZ] ;  /* 0x00000000fffff984 */ /* 0x000fe20000000800 */
[----:B------:R-:W-:Y:S01]  /*e870*/  @!PT LDS RZ, [RZ] ;  /* 0x00000000fffff984 */ /* 0x000fe20000000800 */
[----:B------:R0:W-:Y:S01]  /*e880*/  @!P1 LDGSTS.E.BYPASS.LTC128B.128 [R9+0x20400], desc[UR42][R6.64], !P0 ;  /* 0x2040000006099fae */ /* 0x0001e2000c101d6a */
[----:B------:R-:W-:Y:S01]  /*e890*/  ISETP.GE.AND P1, PT, R21, R2, PT ;  /* 0x000000021500720c */ /* 0x000fe20003f26270 */
[----:B------:R-:W-:Y:S02]  /*e8a0*/  VIADD R21, R5, 0x20 ;  /* 0x0000002005157836 */ /* 0x000fe40000000000 */
[----:B0-----:R-:W-:-:S10]  /*e8b0*/  IMAD.MOV.U32 R6, RZ, RZ, R14 ;  /* 0x000000ffff067224 */ /* 0x001fd400078e000e */
[----:B------:R-:W-:Y:S05]  /*e8c0*/  WARPSYNC.COLLECTIVE R15, `(.L_x_158) ;  /* 0x000000000f087348 */ /* 0x000fea0003c00000 */
[----:B------:R0:W1:Y:S02]  /*e8d0*/  SHFL.IDX P6, R14, R13, R12, R11 ;  /* 0x0000000c0d0e7389 */ /* 0x00006400000c000b */
[----:B01----:R-:W-:Y:S01]  /*e8e0*/  ENDCOLLECTIVE ;  /* 0x000000000000791b */ /* 0x003fe20003800000 */
.L_x_158:
[----:B------:R-:W-:Y:S01]  /*e8f0*/  @!P1 LEA R9, R4, UR38, 0x1 ;  /* 0x0000002604099c11 */ /* 0x000fe2000f8e08ff */
[----:B------:R-:W-:Y:S02]  /*e900*/  IMAD.MOV.U32 R13, RZ, RZ, R3 ;  /* 0x000000ffff0d7224 */ /* 0x000fe400078e0003 */
[----:B------:R-:W-:Y:S01]  /*e910*/  IMAD.MOV.U32 R12, RZ, RZ, 0x2 ;  /* 0x00000002ff0c7424 */ /* 0x000fe200078e00ff */
[----:B------:R-:W-:-:S13]  /*e920*/  @!P1 LEA R7, P2, R8, R14, 0x1 ;  /* 0x0000000e08079211 */ /* 0x000fda00078408ff */
[----:B------:R-:W-:Y:S05]  /*e930*/  WARPSYNC.COLLECTIVE R15, `(.L_x_159) ;  /* 0x000000000f087348 */ /* 0x000fea0003c00000 */
[----:B------:R0:W1:Y:S02]  /*e940*/  SHFL.IDX P6, R14, R13, R12, R11 ;  /* 0x0000000c0d0e7389 */ /* 0x00006400000c000b */
[----:B01----:R-:W-:Y:S01]  /*e950*/  ENDCOLLECTIVE ;  /* 0x000000000000791b */ /* 0x003fe20003800000 */
.L_x_159:
[----:B------:R-:W-:-:S04]  /*e960*/  @!P1 IADD3.X R6, RZ, R6, RZ, P2, !PT ;  /* 0x00000006ff069210 */ /* 0x000fc800017fe4ff */
[----:B------:R-:W-:-:S04]  /*e970*/  @!P1 LOP3.LUT R7, R7, R6, RZ, 0x3c, !PT ;  /* 0x0000000607079212 */ /* 0x000fc800078e3cff */
[----:B------:R-:W-:-:S04]  /*e980*/  @!P1 LOP3.LUT R6, R7, R6, RZ, 0x3c, !PT ;  /* 0x0000000607069212 */ /* 0x000fc800078e3cff */
[----:B------:R-:W-:Y:S02]  /*e990*/  @!P1 LOP3.LUT R7, R7, R6, RZ, 0x3c, !PT ;  /* 0x0000000607079212 */ /* 0x000fe400078e3cff */
[----:B------:R-:W-:-:S03]  /*e9a0*/  MOV R13, R0 ;  /* 0x00000000000d7202 */ /* 0x000fc60000000f00 */
[----:B------:R-:W-:Y:S01]  /*e9b0*/  @!PT LDS RZ, [RZ] ;  /* 0x00000000fffff984 */ /* 0x000fe20000000800 */
[----:B------:R-:W-:Y:S01]  /*e9c0*/  @!PT LDS RZ, [RZ] ;  /* 0x00000000fffff984 */ /* 0x000fe20000000800 */
[----:B------:R-:W-:Y:S01]  /*e9d0*/  @!PT LDS RZ, [RZ] ;  /* 0x00000000fffff984 */ /* 0x000fe20000000800 */
[----:B------:R0:W-:Y:S01]  /*e9e0*/  @!P1 LDGSTS.E.BYPASS.LTC128B.128 [R9+0x20c00], desc[UR42][R6.64], !P0 ;  /* 0x20c0000006099fae */ /* 0x0001e2000c101d6a */
[----:B------:R-:W-:Y:S01]  /*e9f0*/  ISETP.GE.AND P1, PT, R21, R2, PT ;  /* 0x000000021500720c */ /* 0x000fe20003f26270 */
[----:B0-----:R-:W-:-:S12]  /*ea00*/  IMAD.MOV.U32 R6, RZ, RZ, R14 ;  /* 0x000000ffff067224 */ /* 0x001fd800078e000e */
[----:B------:R-:W-:Y:S05]  /*ea10*/  WARPSYNC.COLLECTIVE R15, `(.L_x_160) ;  /* 0x000000000f087348 */ /* 0x000fea0003c00000 */
[----:B------:R0:W1:Y:S02]  /*ea20*/  SHFL.IDX P6, R14, R13, R12, R11 ;  /* 0x0000000c0d0e7389 */ /* 0x00006400000c000b */
[----:B01----:R-:W-:Y:S01]  /*ea30*/  ENDCOLLECTIVE ;  /* 0x000000000000791b */ /* 0x003fe20003800000 */
.L_x_160:
[----:B------:R-:W-:Y:S01]  /*ea40*/  @!P1 LEA R9, R4, UR38, 0x1 ;  /* 0x0000002604099c11 */ /* 0x000fe2000f8e08ff */
[----:B------:R-:W-:Y:S02]  /*ea50*/  IMAD.MOV.U32 R13, RZ, RZ, R3 ;  /* 0x000000ffff0d7224 */ /* 0x000fe400078e0003 */
[----:B------:R-:W-:Y:S01]  /*ea60*/  IMAD.MOV.U32 R12, RZ, RZ, 0x3 ;  /* 0x00000003ff0c7424 */ /* 0x000fe200078e00ff */
[----:B------:R-:W-:-:S13]  /*ea70*/  @!P1 LEA R7, P2, R8, R14, 0x1 ;  /* 0x0000000e08079211 */ /* 0x000fda00078408ff */
[----:B------:R-:W-:Y:S05]  /*ea80*/  WARPSYNC.COLLECTIVE R15, `(.L_x_161) ;  /* 0x000000000f087348 */ /* 0x000fea0003c00000 */
[----:B------:R0:W1:Y:S02]  /*ea90*/  SHFL.IDX P6, R14, R13, R12, R11 ;  /* 0x0000000c0d0e7389 */ /* 0x00006400000c000b */
[----:B01----:R-:W-:Y:S01]  /*eaa0*/  ENDCOLLECTIVE ;  /* 0x000000000000791b */ /* 0x003fe20003800000 */
.L_x_161:
[----:B------:R-:W-:-:S05]  /*eab0*/  @!P1 IMAD.X R6, RZ, RZ, R6, P2 ;  /* 0x000000ffff069224 */ /* 0x000fca00010e0606 */
[----:B------:R-:W-:-:S04]  /*eac0*/  @!P1 LOP3.LUT R7, R7, R6, RZ, 0x3c, !PT ;  /* 0x0000000607079212 */ /* 0x000fc800078e3cff */
[C---:B------:R-:W-:Y:S02]  /*ead0*/  @!P1 LOP3.LUT R6, R7.reuse, R6, RZ, 0x3c, !PT ;  /* 0x0000000607069212 */ /* 0x040fe400078e3cff */
[----:B------:R-:W-:Y:S02]  /*eae0*/  MOV R13, R0 ;  /* 0x00000000000d7202 */ /* 0x000fe40000000f00 */
[----:B------:R-:W-:-:S05]  /*eaf0*/  @!P1 LOP3.LUT R7, R7, R6, RZ, 0x3c, !PT ;  /* 0x0000000607079212 */ /* 0x000fca00078e3cff */
[----:B------:R-:W-:Y:S01]  /*eb00*/  @!PT LDS RZ, [RZ] ;  /* 0x00000000fffff984 */ /* 0x000fe20000000800 */
[----:B------:R-:W-:Y:S01]  /*eb10*/  @!PT LDS RZ, [RZ] ;  /* 0x00000000fffff984 */ /* 0x000fe20000000800 */
[----:B------:R-:W-:Y:S01]  /*eb20*/  @!PT LDS RZ, [RZ] ;  /* 0x00000000fffff984 */ /* 0x000fe20000000800 */
[----:B------:R0:W-:Y:S01]  /*eb30*/  @!P1 LDGSTS.E.BYPASS.LTC128B.128 [R9+0x21400], desc[UR42][R6.64], !P0 ;  /* 0x2140000006099fae */ /* 0x0001e2000c101d6a */
[----:B------:R-:W-:-:S07]  /*eb40*/  IMAD.MOV.U32 R3, RZ, RZ, R14 ;  /* 0x000000ffff037224 */ /* 0x000fce00078e000e */
[----:B0-----:R-:W-:Y:S05]  /*eb50*/  WARPSYNC.COLLECTIVE R15, `(.L_x_162) ;  /* 0x000000000f087348 */ /* 0x001fea0003c00000 */
[----:B------:R1:W2:Y:S02]  /*eb60*/  SHFL.IDX P6, R14, R13, R12, R11 ;  /* 0x0000000c0d0e7389 */ /* 0x0002a400000c000b */
[----:B012---:R-:W-:Y:S01]  /*eb70*/  ENDCOLLECTIVE ;  /* 0x000000000000791b */ /* 0x007fe20003800000 */
.L_x_162:
[----:B------:R-:W-:Y:S05]  /*eb80*/  BRA `(.L_x_163) ;  /* 0xffffffc400807947 */ /* 0x000fea000383ffff */
.L_x_62:
[----:B0-----:R-:W-:-:S04]  /*eb90*/  IMAD.U32 R3, RZ, RZ, UR38 ;  /* 0x00000026ff037e24 */ /* 0x001fc8000f8e00ff */
[----:B------:R0:W1:Y:S03]  /*eba0*/  SYNCS.PHASECHK.TRANS64.TRYWAIT P0, [R3+URZ+0x28c20], R4 ;  /* 0x028c2004030075a7 */ /* 0x000066000800017f */
[----:B-1----:R-:W-:Y:S05]  /*ebb0*/  @!P0 NANOSLEEP.SYNCS 0x989680 ;  /* 0x009896800000895d */ /* 0x002fea0003900000 */
[----:B------:R-:W1:Y:S02]  /*ebc0*/  @!P0 SYNCS.PHASECHK.TRANS64 P0, [R3+URZ+0x28c20], R4 ;  /* 0x028c2004030085a7 */ /* 0x000e64000800007f */
[----:B-1----:R-:W-:Y:S05]  /*ebd0*/  @!P0 BRA `(.L_x_62) ;  /* 0xfffffffc00ec8947 */ /* 0x002fea000383ffff */
[----:B------:R-:W-:Y:S05]  /*ebe0*/  BRA `(.L_x_164) ;  /* 0xffffffc400b07947 */ /* 0x000fea000383ffff */
.L_x_65:
[----:B0-----:R-:W-:-:S04]  /*ebf0*/  IMAD.U32 R3, RZ, RZ, UR38 ;  /* 0x00000026ff037e24 */ /* 0x001fc8000f8e00ff */
[----:B------:R0:W1:Y:S03]  /*ec00*/  SYNCS.PHASECHK.TRANS64.TRYWAIT P0, [R3+URZ+0x28c60], R4 ;  /* 0x028c6004030075a7 */ /* 0x000066000800017f */
[----:B-1----:R-:W-:Y:S05]  /*ec10*/  @!P0 NANOSLEEP.SYNCS 0x989680 ;  /* 0x009896800000895d */ /* 0x002fea0003900000 */
[----:B------:R-:W1:Y:S02]  /*ec20*/  @!P0 SYNCS.PHASECHK.TRANS64 P0, [R3+URZ+0x28c60], R4 ;  /* 0x028c6004030085a7 */ /* 0x000e64000800007f */
[----:B-1----:R-:W-:Y:S05]  /*ec30*/  @!P0 BRA `(.L_x_65) ;  /* 0xfffffffc00ec8947 */ /* 0x002fea000383ffff */
[----:B------:R-:W-:Y:S05]  /*ec40*/  BRA `(.L_x_165) ;  /* 0xffffffc400bc7947 */ /* 0x000fea000383ffff */
.L_x_81:
[----:B-1----:R-:W-:-:S04]  /*ec50*/  IMAD.U32 R3, RZ, RZ, UR38 ;  /* 0x00000026ff037e24 */ /* 0x002fc8000f8e00ff */
[----:B------:R1:W2:Y:S03]  /*ec60*/  SYNCS.PHASECHK.TRANS64.TRYWAIT P0, [R3+URZ+0x28c48], R2 ;  /* 0x028c4802030075a7 */ /* 0x0002a6000800017f */
[----:B--2---:R-:W-:Y:S05]  /*ec70*/  @!P0 NANOSLEEP.SYNCS 0x989680 ;  /* 0x009896800000895d */ /* 0x004fea0003900000 */
[----:B------:R-:W2:Y:S02]  /*ec80*/  @!P0 SYNCS.PHASECHK.TRANS64 P0, [R3+URZ+0x28c48], R2 ;  /* 0x028c4802030085a7 */ /* 0x000ea4000800007f */
[----:B--2---:R-:W-:Y:S05]  /*ec90*/  @!P0 BRA `(.L_x_81) ;  /* 0xfffffffc00ec8947 */ /* 0x004fea000383ffff */
[----:B------:R-:W-:Y:S05]  /*eca0*/  BRA `(.L_x_166) ;  /* 0xffffffd0007c7947 */ /* 0x000fea000383ffff */
.L_x_86:
[----:B01----:R-:W-:-:S04]  /*ecb0*/  IMAD.U32 R3, RZ, RZ, UR38 ;  /* 0x00000026ff037e24 */ /* 0x003fc8000f8e00ff */
[----:B------:R0:W1:Y:S03]  /*ecc0*/  SYNCS.PHASECHK.TRANS64.TRYWAIT P0, [R3+URZ+0x28c68], R2 ;  /* 0x028c6802030075a7 */ /* 0x000066000800017f */
[----:B-1----:R-:W-:Y:S05]  /*ecd0*/  @!P0 NANOSLEEP.SYNCS 0x989680 ;  /* 0x009896800000895d */ /* 0x002fea0003900000 */
[----:B------:R-:W1:Y:S02]  /*ece0*/  @!P0 SYNCS.PHASECHK.TRANS64 P0, [R3+URZ+0x28c68], R2 ;  /* 0x028c6802030085a7 */ /* 0x000e64000800007f */
[----:B-1----:R-:W-:Y:S05]  /*ecf0*/  @!P0 BRA `(.L_x_86) ;  /* 0xfffffffc00ec8947 */ /* 0x002fea000383ffff */
[----:B------:R-:W-:Y:S05]  /*ed00*/  BRA `(.L_x_167) ;  /* 0xffffffd000dc7947 */ /* 0x000fea000383ffff */
.L_x_101:
[----:B-1----:R-:W-:-:S04]  /*ed10*/  MOV R3, UR38 ;  /* 0x0000002600037c02 */ /* 0x002fc80008000f00 */
[----:B------:R1:W2:Y:S03]  /*ed20*/  SYNCS.PHASECHK.TRANS64.TRYWAIT P0, [R3+URZ+0x28c40], R2 ;  /* 0x028c4002030075a7 */ /* 0x0002a6000800017f */
[----:B--2---:R-:W-:Y:S05]  /*ed30*/  @!P0 NANOSLEEP.SYNCS 0x989680 ;  /* 0x009896800000895d */ /* 0x004fea0003900000 */
[----:B------:R-:W2:Y:S02]  /*ed40*/  @!P0 SYNCS.PHASECHK.TRANS64 P0, [R3+URZ+0x28c40], R2 ;  /* 0x028c4002030085a7 */ /* 0x000ea4000800007f */
[----:B--2---:R-:W-:Y:S05]  /*ed50*/  @!P0 BRA `(.L_x_101) ;  /* 0xfffffffc00ec8947 */ /* 0x004fea000383ffff */
[----:B------:R-:W-:Y:S05]  /*ed60*/  BRA `(.L_x_168) ;  /* 0xffffffdc00287947 */ /* 0x000fea000383ffff */
.L_x_106:
[----:B01----:R-:W-:-:S04]  /*ed70*/  IMAD.U32 R3, RZ, RZ, UR38 ;  /* 0x00000026ff037e24 */ /* 0x003fc8000f8e00ff */
[----:B------:R0:W1:Y:S03]  /*ed80*/  SYNCS.PHASECHK.TRANS64.TRYWAIT P0, [R3+URZ+0x28c60], R2 ;  /* 0x028c6002030075a7 */ /* 0x000066000800017f */
[----:B-1----:R-:W-:Y:S05]  /*ed90*/  @!P0 NANOSLEEP.SYNCS 0x989680 ;  /* 0x009896800000895d */ /* 0x002fea0003900000 */
[----:B------:R-:W1:Y:S02]  /*eda0*/  @!P0 SYNCS.PHASECHK.TRANS64 P0, [R3+URZ+0x28c60], R2 ;  /* 0x028c6002030085a7 */ /* 0x000e64000800007f */
[----:B-1----:R-:W-:Y:S05]  /*edb0*/  @!P0 BRA `(.L_x_106) ;  /* 0xfffffffc00ec8947 */ /* 0x002fea000383ffff */
[----:B------:R-:W-:Y:S05]  /*edc0*/  BRA `(.L_x_169) ;  /* 0xffffffdc008c7947 */ /* 0x000fea000383ffff */
.L_x_122:
[----:B-1----:R-:W-:-:S04]  /*edd0*/  IMAD.U32 R3, RZ, RZ, UR38 ;  /* 0x00000026ff037e24 */ /* 0x002fc8000f8e00ff */
[----:B------:R1:W2:Y:S03]  /*ede0*/  SYNCS.PHASECHK.TRANS64.TRYWAIT P0, [R3+URZ+0x28c48], R2 ;  /* 0x028c4802030075a7 */ /* 0x0002a6000800017f */
[----:B--2---:R-:W-:Y:S05]  /*edf0*/  @!P0 NANOSLEEP.SYNCS 0x989680 ;  /* 0x009896800000895d */ /* 0x004fea0003900000 */
[----:B------:R-:W2:Y:S02]  /*ee00*/  @!P0 SYNCS.PHASECHK.TRANS64 P0, [R3+URZ+0x28c48], R2 ;  /* 0x028c4802030085a7 */ /* 0x000ea4000800007f */
[----:B--2---:R-:W-:Y:S05]  /*ee10*/  @!P0 BRA `(.L_x_122) ;  /* 0xfffffffc00ec8947 */ /* 0x004fea000383ffff */
[----:B------:R-:W-:Y:S05]  /*ee20*/  BRA `(.L_x_170) ;  /* 0xffffffe400e87947 */ /* 0x000fea000383ffff */
.L_x_127:
[----:B-12---:R-:W-:-:S04]  /*ee30*/  IMAD.U32 R3, RZ, RZ, UR38 ;  /* 0x00000026ff037e24 */ /* 0x006fc8000f8e00ff */
[----:B------:R1:W2:Y:S03]  /*ee40*/  SYNCS.PHASECHK.TRANS64.TRYWAIT P0, [R3+URZ+0x28c68], R2 ;  /* 0x028c6802030075a7 */ /* 0x0002a6000800017f */
[----:B--2---:R-:W-:Y:S05]  /*ee50*/  @!P0 NANOSLEEP.SYNCS 0x989680 ;  /* 0x009896800000895d */ /* 0x004fea0003900000 */
[----:B------:R-:W2:Y:S02]  /*ee60*/  @!P0 SYNCS.PHASECHK.TRANS64 P0, [R3+URZ+0x28c68], R2 ;  /* 0x028c6802030085a7 */ /* 0x000ea4000800007f */
[----:B--2---:R-:W-:Y:S05]  /*ee70*/  @!P0 BRA `(.L_x_127) ;  /* 0xfffffffc00ec8947 */ /* 0x004fea000383ffff */
[----:B------:R-:W-:Y:S05]  /*ee80*/  BRA `(.L_x_171) ;  /* 0xffffffe8004c7947 */ /* 0x000fea000383ffff */
.L_x_138:
[----:B--2---:R2:W3:Y:S02]  /*ee90*/  SYNCS.PHASECHK.TRANS64.TRYWAIT P0, [R2+URZ+0x28c20], R9 ;  /* 0x028c2009020075a7 */ /* 0x0044e4000800017f */
[----:B---3--:R-:W-:Y:S05]  /*eea0*/  @!P0 NANOSLEEP.SYNCS 0x989680 ;  /* 0x009896800000895d */ /* 0x008fea0003900000 */
[----:B------:R-:W3:Y:S02]  /*eeb0*/  @!P0 SYNCS.PHASECHK.TRANS64 P0, [R2+URZ+0x28c20], R9 ;  /* 0x028c2009020085a7 */ /* 0x000ee4000800007f */
[----:B---3--:R-:W-:Y:S05]  /*eec0*/  @!P0 BRA `(.L_x_138) ;  /* 0xfffffffc00f08947 */ /* 0x008fea000383ffff */
[----:B------:R-:W-:Y:S05]  /*eed0*/  BRA `(.L_x_172) ;  /* 0xfffffff0003c7947 */ /* 0x000fea000383ffff */
.L_x_139:
[----:B------:R-:W3:Y:S01]  /*eee0*/  S2R R3, SR_TID.X ;  /* 0x0000000000037919 */ /* 0x000ee20000002100 */
[----:B------:R-:W-:Y:S01]  /*eef0*/  BSSY B0, `(.L_x_173) ;  /* 0x000000a000007945 */ /* 0x000fe20003800000 */
[----:B------:R-:W-:Y:S01]  /*ef00*/  MOV R12, RZ ;  /* 0x000000ff000c7202 */ /* 0x000fe20000000f00 */
[----:B------:R-:W-:Y:S02]  /*ef10*/  IMAD.MOV.U32 R11, RZ, RZ, 0x1f ;  /* 0x0000001fff0b7424 */ /* 0x000fe400078e00ff */
[----:B------:R-:W-:Y:S01]  /*ef20*/  IMAD.MOV.U32 R15, RZ, RZ, -0x1 ;  /* 0xffffffffff0f7424 */ /* 0x000fe200078e00ff */
[----:B---3--:R-:W-:-:S04]  /*ef30*/  SHF.R.U32.HI R3, RZ, 0x5, R3 ;  /* 0x00000005ff037819 */ /* 0x008fc80000011603 */
[----:B------:R-:W-:-:S05]  /*ef40*/  LOP3.LUT R3, R3, 0x3, RZ, 0xc0, !PT ;  /* 0x0000000303037812 */ /* 0x000fca00078ec0ff */
[----:B------:R-:W-:-:S07]  /*ef50*/  IMAD.MOV.U32 R13, RZ, RZ, R3 ;  /* 0x000000ffff0d7224 */ /* 0x000fce00078e0003 */
[----:B012---:R-:W-:Y:S05]  /*ef60*/  WARPSYNC.COLLECTIVE R15, `(.L_x_174) ;  /* 0x000000000f087348 */ /* 0x007fea0003c00000 */
[----:B------:R3:W4:Y:S02]  /*ef70*/  SHFL.IDX P6, R14, R13, R12, R11 ;  /* 0x0000000c0d0e7389 */ /* 0x00072400000c000b */
[----:B01234-:R-:W-:Y:S01]  /*ef80*/  ENDCOLLECTIVE ;  /* 0x000000000000791b */ /* 0x01ffe20003800000 */
.L_x_174:
[----:B------:R-:W-:Y:S05]  /*ef90*/  BSYNC B0 ;  /* 0x0000000000007941 */ /* 0x000fea0003800000 */
.L_x_173:
[----:B------:R-:W-:Y:S05]  /*efa0*/  BRA `(.L_x_175) ;  /* 0xfffffff000207947 */ /* 0x000fea000383ffff */
.L_x_140:
[----:B------:R-:W-:Y:S01]  /*efb0*/  BSSY B0, `(.L_x_176) ;  /* 0x0000006000007945 */ /* 0x000fe20003800000 */
[----:B------:R-:W-:-:S07]  /*efc0*/  IMAD.MOV.U32 R15, RZ, RZ, -0x1 ;  /* 0xffffffffff0f7424 */ /* 0x000fce00078e00ff */
[----:B0123--:R-:W-:Y:S05]  /*efd0*/  WARPSYNC.COLLECTIVE R15, `(.L_x_177) ;  /* 0x000000000f0c7348 */ /* 0x00ffea0003c00000 */
[----:B------:R-:W-:Y:S02]  /*efe0*/  ELECT P6, UR62, PT ;  /* 0x00000000003e782f */ /* 0x000fe400038c0000 */
[----:B------:R-:W-:Y:S01]  /*eff0*/  MOV R14, UR62 ;  /* 0x0000003e000e7c02 */ /* 0x000fe20008000f00 */
[----:B0123--:R-:W-:Y:S10]  /*f000*/  ENDCOLLECTIVE ;  /* 0x000000000000791b */ /* 0x00fff40003800000 */
.L_x_177:
[----:B------:R-:W-:Y:S05]  /*f010*/  BSYNC B0 ;  /* 0x0000000000007941 */ /* 0x000fea0003800000 */
.L_x_176:
[----:B------:R-:W-:Y:S05]  /*f020*/  BRA `(.L_x_178) ;  /* 0xfffffff000147947 */ /* 0x000fea000383ffff */
.L_x_142:
[----:B-1----:R1:W3:Y:S02]  /*f030*/  SYNCS.PHASECHK.TRANS64.TRYWAIT P0, [R7+URZ], R4 ;  /* 0x00000004070075a7 */ /* 0x0022e4000800017f */
[----:B---3--:R-:W-:Y:S05]  /*f040*/  @!P0 NANOSLEEP.SYNCS 0x989680 ;  /* 0x009896800000895d */ /* 0x008fea0003900000 */
[----:B------:R-:W3:Y:S02]  /*f050*/  @!P0 SYNCS.PHASECHK.TRANS64 P0, [R7+URZ], R4 ;  /* 0x00000004070085a7 */ /* 0x000ee4000800007f */
[----:B---3--:R-:W-:Y:S05]  /*f060*/  @!P0 BRA `(.L_x_142) ;  /* 0xfffffffc00f08947 */ /* 0x008fea000383ffff */
[----:B------:R-:W-:Y:S05]  /*f070*/  BRA `(.L_x_179) ;  /* 0xfffffff000487947 */ /* 0x000fea000383ffff */
.L_x_143:
[----:B---3--:R3:W4:Y:S02]  /*f080*/  SYNCS.PHASECHK.TRANS64.TRYWAIT P0, [R5+URZ], R0 ;  /* 0x00000000050075a7 */ /* 0x008724000800017f */
[----:B----4-:R-:W-:Y:S05]  /*f090*/  @!P0 NANOSLEEP.SYNCS 0x989680 ;  /* 0x009896800000895d */ /* 0x010fea0003900000 */
[----:B------:R-:W4:Y:S02]  /*f0a0*/  @!P0 SYNCS.PHASECHK.TRANS64 P0, [R5+URZ], R0 ;  /* 0x00000000050085a7 */ /* 0x000f24000800007f */
[----:B----4-:R-:W-:Y:S05]  /*f0b0*/  @!P0 BRA `(.L_x_143) ;  /* 0xfffffffc00f08947 */ /* 0x010fea000383ffff */
[----:B------:R-:W-:Y:S05]  /*f0c0*/  BRA `(.L_x_180) ;  /* 0xfffffff0003c7947 */ /* 0x000fea000383ffff */
.L_x_145:
[----:B--2---:R2:W3:Y:S02]  /*f0d0*/  SYNCS.PHASECHK.TRANS64.TRYWAIT P0, [R5+URZ], R4 ;  /* 0x00000004050075a7 */ /* 0x0044e4000800017f */
[----:B---3--:R-:W-:Y:S05]  /*f0e0*/  @!P0 NANOSLEEP.SYNCS 0x989680 ;  /* 0x009896800000895d */ /* 0x008fea0003900000 */
[----:B------:R-:W3:Y:S02]  /*f0f0*/  @!P0 SYNCS.PHASECHK.TRANS64 P0, [R5+URZ], R4 ;  /* 0x00000004050085a7 */ /* 0x000ee4000800007f */
[----:B---3--:R-:W-:Y:S05]  /*f100*/  @!P0 BRA `(.L_x_145) ;  /* 0xfffffffc00f08947 */ /* 0x008fea000383ffff */
[----:B------:R-:W-:Y:S05]  /*f110*/  BRA `(.L_x_181) ;  /* 0xfffffff000407947 */ /* 0x000fea000383ffff */
.L_x_182:
[----:B------:R-:W-:-:S00]  /*f120*/  BRA `(.L_x_182) ;  /* 0xfffffffc00fc7947 */ /* 0x000fc0000383ffff */
[----:B------:R-:W-:-:S00]  /*f130*/  NOP ;  /* 0x0000000000007918 */ /* 0x000fc00000000000 */
        /* <DEDUP_REMOVED lines=12> */
.L_x_6038:


//--------------------- .text._ZN7cutlass13device_kernelIN5flash11enable_sm90INS1_16FlashAttnFwdSm90INS1_25CollectiveMainloopFwdSm90ILi2EN4cute5tupleIJNS5_1CILi1EEES8_S8_EEENS6_IJNS7_ILi64EEESA_SA_EEELi512ENS_6half_tEfNS_4arch4Sm90ELb0ELb0ELb1ELb0ELb0ELb0ELb1ELb0ELb0ELb1ELb1ELb0EEENS1_21CollectiveEpilogueFwdINS6_IJSA_NS7_ILi512EEESA_EEES9_SC_SE_Li256ELb0ELb1ELb1ELb0EEENS1_19SingleTileSchedulerILb0ELb1ELb1ELi64EEEEEEEEEvNT_6ParamsE --------------------------
	.section	.text._ZN7cutlass13device_kernelIN5flash11enable_sm90INS1_16FlashAttnFwdSm90INS1_25CollectiveMainloopFwdSm90ILi2EN4cute5tupleIJNS5_1CILi1EEES8_S8_EEENS6_IJNS7_ILi64EEESA_SA_EEELi512ENS_6half_tEfNS_4arch4Sm90ELb0ELb0ELb1ELb0ELb0ELb0ELb1ELb0ELb0ELb1ELb1ELb0EEENS1_21CollectiveEpilogueFwdINS6_IJSA_NS7_ILi512EEESA_EEES9_SC_SE_Li256ELb0ELb1ELb1ELb0EEENS1_19SingleTileSchedulerILb0ELb1ELb1ELi64EEEEEEEEEvNT_6ParamsE,"ax",@progbits
	.align	128
.text._ZN7cutlass13device_kernelIN5flash11enable_sm90INS1_16FlashAttnFwdSm90INS1_25CollectiveMainloopFwdSm90ILi2EN4cute5tupleIJNS5_1CILi1EEES8_S8_EEENS6_IJNS7_ILi64EEESA_SA_EEELi512ENS_6half_tEfNS_4arch4Sm90ELb0ELb0ELb1ELb0ELb0ELb0ELb1ELb0ELb0ELb1ELb1ELb0EEENS1_21CollectiveEpilogueFwdINS6_IJSA_NS7_ILi512EEESA_EEES9_SC_SE_Li256ELb0ELb1ELb1ELb0EEENS1_19SingleTileSchedulerILb0ELb1ELb1ELi64EEEEEEEEEvNT_6ParamsE:
        .type           _ZN7cutlass13device_kernelIN5flash11enable_sm90INS1_16FlashAttnFwdSm90INS1_25CollectiveMainloopFwdSm90ILi2EN4cute5tupleIJNS5_1CILi1EEES8_S8_EEENS6_IJNS7_ILi64EEESA_SA_EEELi512ENS_6half_tEfNS_4arch4Sm90ELb0ELb0ELb1ELb0ELb0ELb0ELb1ELb0ELb0ELb1ELb1ELb0EEENS1_21CollectiveEpilogueFwdINS6_IJSA_NS7_ILi512EEESA_EEES9_SC_SE_Li256ELb0ELb1ELb1ELb0EEENS1_19SingleTileSchedulerILb0ELb1ELb1ELi64EEEEEEEEEvNT_6ParamsE,@function
        .size           _ZN7cutlass13device_kernelIN5flash11enable_sm90INS1_16FlashAttnFwdSm90INS1_25CollectiveMainloopFwdSm90ILi2EN4cute5tupleIJNS5_1CILi1EEES8_S8_EEENS6_IJNS7_ILi64EEESA_SA_EEELi512ENS_6half_tEfNS_4arch4Sm90ELb0ELb0ELb1ELb0ELb0ELb0ELb1ELb0ELb0ELb1ELb1ELb0EEENS1_21CollectiveEpilogueFwdINS6_IJSA_NS7_ILi512EEESA_EEES9_SC_SE_Li256ELb0ELb1ELb1ELb0EEENS1_19SingleTileSchedulerILb0ELb1ELb1ELi64EEEEEEEEEvNT_6ParamsE,(.L_x_6039 - _ZN7cutlass13device_kernelIN5flash11enable_sm90INS1_16FlashAttnFwdSm90INS1_25CollectiveMainloopFwdSm90ILi2EN4cute5tupleIJNS5_1CILi1EEES8_S8_EEENS6_IJNS7_ILi64EEESA_SA_EEELi512ENS_6half_tEfNS_4arch4Sm90ELb0ELb0ELb1ELb0ELb0ELb0ELb1ELb0ELb0ELb1ELb1ELb0EEENS1_21CollectiveEpilogueFwdINS6_IJSA_NS7_ILi512EEESA_EEES9_SC_SE_Li256ELb0ELb1ELb1ELb0EEENS1_19SingleTileSchedulerILb0ELb1ELb1ELi64EEEEEEEEEvNT_6ParamsE)
        .other          _ZN7cutlass13device_kernelIN5flash11enable_sm90INS1_16FlashAttnFwdSm90INS1_25CollectiveMainloopFwdSm90ILi2EN4cute5tupleIJNS5_1CILi1EEES8_S8_EEENS6_IJNS7_ILi64EEESA_SA_EEELi512ENS_6half_tEfNS_4arch4Sm90ELb0ELb0ELb1ELb0ELb0ELb0ELb1ELb0ELb0ELb1ELb1ELb0EEENS1_21CollectiveEpilogueFwdINS6_IJSA_NS7_ILi512EEESA_EEES9_SC_SE_Li256ELb0ELb1ELb1ELb0EEENS1_19SingleTileSchedulerILb0ELb1ELb1ELi64EEEEEEEEEvNT_6ParamsE,@"STO_CUDA_ENTRY STV_DEFAULT"
_ZN7cutlass13device_kernelIN5flash11enable_sm90INS1_16FlashAttnFwdSm90INS1_25CollectiveMainloopFwdSm90ILi2EN4cute5tupleIJNS5_1CILi1EEES8_S8_EEENS6_IJNS7_ILi64EEESA_SA_EEELi512ENS_6half_tEfNS_4arch4Sm90ELb0ELb0ELb1ELb0ELb0ELb0ELb1ELb0ELb0ELb1ELb1ELb0EEENS1_21CollectiveEpilogueFwdINS6_IJSA_NS7_ILi512EEESA_EEES9_SC_SE_Li256ELb0ELb1ELb1ELb0EEENS1_19SingleTileSchedulerILb0ELb1ELb1ELi64EEEEEEEEEvNT_6ParamsE:
[----:B------:R-:W0:Y:S02]  /*0000*/  LDC R1, c[0x0][0x28] ;  /* 0x00000a00ff017b82 */ /* 0x000e240000000800 */
[----:B0-----:R-:W-:Y:S01]  /*0010*/  VIADD R1, R1, 0xffffffd0 ;  /* 0xffffffd001017836 */ /* 0x001fe20000000000 */
[----:B------:R-:W0:Y:S01]  /*0020*/  S2R R3, SR_TID.X ;  /* 0x0000000000037919 */ /* 0x000e220000002100 */
[----:B------:R-:W-:Y:S01]  /*0030*/  ELECT P0, URZ, PT ;  /* 0x00000000003f782f */ /* 0x000fe20003800000 */
[----:B------:R-:W-:Y:S01]  /*0040*/  BSSY B0, `(.L_x_183) ;  /* 0x000000e000007945 */ /* 0x000fe20003800000 */
[--C-:B0-----:R-:W-:Y:S02]  /*0050*/  SHF.R.U32.HI R0, RZ, 0x5, R3.reuse ;  /* 0x00000005ff007819 */ /* 0x101fe40000011603 */
[----:B------:R-:W-:-:S03]  /*0060*/  SHF.R.U32.HI R3, RZ, 0x7, R3 ;  /* 0x00000007ff037819 */ /* 0x000fc60000011603 */
        /* <DEDUP_REMOVED lines=11> */
.L_x_184:
[----:B------:R-:W-:Y:S05]  /*0120*/  BSYNC B0 ;  /* 0x0000000000007941 */ /* 0x000fea0003800000 */
.L_x_183:
[----:B------:R-:W-:Y:S01]  /*0130*/  VOTEU.ANY UP0, P0 ;  /* 0x00000000003f7886 */ /* 0x000fe20000000100 */
[----:B------:R-:W0:Y:S01]  /*0140*/  SHFL.IDX PT, R3, R3, RZ, 0x1f ;  /* 0x00001fff03037589 */ /* 0x000e2200000e0000 */
[----:B------:R-:W-:Y:S01]  /*0150*/  UMOV UR4, 0x80 ;  /* 0x0000008000047882 */ /* 0x000fe20000000000 */
[----:B------:R-:W-:Y:S01]  /*0160*/  UMOV UR7, 0x100 ;  /* 0x0000010000077882 */ /* 0x000fe20000000000 */
[----:B------:R-:W-:Y:S01]  /*0170*/  VOTEU.ANY UP1, P0 ;  /* 0x00000000003f7886 */ /* 0x000fe20000020100 */
[----:B------:R-:W1:Y:S01]  /*0180*/  @UP0 S2UR UR8, SR_CgaCtaId ;  /* 0x00000000000809c3 */ /* 0x000e620000008800 */
[----:B------:R-:W2:Y:S01]  /*0190*/  SHFL.IDX PT, R2, R0, RZ, 0x1f ;  /* 0x00001fff00027589 */ /* 0x000ea200000e0000 */
[----:B------:R-:W-:Y:S01]  /*01a0*/  @UP0 UMOV UR6, 0x400 ;  /* 0x0000040000060882 */ /* 0x000fe20000000000 */
[----:B------:R-:W-:-:S04]  /*01b0*/  @UP0 UIADD3 UR4, -UR4, 0x100000, URZ ;  /* 0x0010000004040890 */ /* 0x000fc8000fffe13f */
[----:B------:R-:W-:Y:S02]  /*01c0*/  @UP0 USHF.L.U32 UR5, UR4, 0xb, URZ ;  /* 0x0000000b04050899 */ /* 0x000fe4000800063f */
[----:B------:R-:W-:Y:S01]  /*01d0*/  @UP0 USHF.L.U32 UR4, UR4, 0x1, URZ ;  /* 0x0000000104040899 */ /* 0x000fe2000800063f */
[----:B------:R-:W-:Y:S01]  /*01e0*/  VOTEU.ANY UP2, P0 ;  /* 0x00000000003f7886 */ /* 0x000fe20000040100 */
[----:B------:R-:W-:Y:S01]  /*01f0*/  VOTEU.ANY UP3, P0 ;  /* 0x00000000003f7886 */ /* 0x000fe20000060100 */
[----:B0-----:R-:W-:Y:S01]  /*0200*/  R2UR UR9, R3 ;  /* 0x00000000030972ca */ /* 0x001fe200000e0000 */
[----:B-1----:R-:W-:Y:S01]  /*0210*/  @UP0 ULEA UR8, UR8, UR6, 0x18 ;  /* 0x0000000608080291 */ /* 0x002fe2000f8ec03f */
[----:B--2---:R-:W-:Y:S01]  /*0220*/  ISETP.NE.AND P1, PT, R2, RZ, PT ;  /* 0x000000ff0200720c */ /* 0x004fe20003f25270 */
[----:B------:R-:W-:-:S04]  /*0230*/  @UP0 UIADD3 UR6, -UR7, 0x100000, URZ ;  /* 0x0010000007060890 */ /* 0x000fc8000fffe13f */
[----:B------:R-:W-:Y:S02]  /*0240*/  @UP0 USHF.L.U32 UR7, UR6, 0xb, URZ ;  /* 0x0000000b06070899 */ /* 0x000fe4000800063f */
[----:B------:R-:W-:-:S04]  /*0250*/  @UP0 USHF.L.U32 UR6, UR6, 0x1, URZ ;  /* 0x0000000106060899 */ /* 0x000fc8000800063f */
[----:B------:R-:W-:Y:S01]  /*0260*/  UISETP.NE.AND UP0, UPT, UR9, URZ, UPT ;  /* 0x0000003f0900728c */ /* 0x000fe2000bf05270 */
[----:B------:R-:W0:Y:S02]  /*0270*/  FENCE.VIEW.ASYNC.S ;  /* 0x00000000000073c6 */ /* 0x000e240000000000 */
[----:B0-----:R0:W1:Y:S01]  /*0280*/  @UP1 SYNCS.EXCH.64 URZ, [UR8+0x38800], UR4 ;  /* 0x03880004083f15b2 */ /* 0x0010620008000100 */
[----:B------:R0:W2:Y:S04]  /*0290*/  @UP2 SYNCS.EXCH.64 URZ, [UR8+0x38810], UR4 ;  /* 0x03881004083f25b2 */ /* 0x0000a80008000100 */
[----:B------:R0:W3:Y:S01]  /*02a0*/  @UP3 SYNCS.EXCH.64 URZ, [UR8+0x38820], UR6 ;  /* 0x03882006083f35b2 */ /* 0x0000e20008000100 */
        /* <DEDUP_REMOVED lines=13> */
[----:B------:R4:W0:Y:S02]  /*0380*/  SYNCS.EXCH.64 URZ, [UR6+0x38848], UR4 ;  /* 0x03884804063f75b2 */ /* 0x0008240008000100 */
[----:B----4-:R-:W-:Y:S01]  /*0390*/  NOP ;  /* 0x0000000000007918 */ /* 0x010fe20000000000 */
.L_x_185:
[----:B------:R-:W4:Y:S01]  /*03a0*/  SHFL.IDX PT, R2, R0, RZ, 0x1f ;  /* 0x00001fff00027589 */ /* 0x000f2200000e0000 */
[----:B------:R-:W-:Y:S01]  /*03b0*/  NOP ;  /* 0x0000000000007918 */ /* 0x000fe20000000000 */
[----:B----4-:R-:W-:-:S13]  /*03c0*/  ISETP.NE.AND P0, PT, R2, RZ, PT ;  /* 0x000000ff0200720c */ /* 0x010fda0003f05270 */
        /* <DEDUP_REMOVED lines=17> */
[----:B------:R4:W0:Y:S02]  /*04e0*/  SYNCS.EXCH.64 URZ, [UR8+0x38868], UR4 ;  /* 0x03886804083f75b2 */ /* 0x0008240008000100 */
[----:B----4-:R-:W-:Y:S01]  /*04f0*/  NOP ;  /* 0x0000000000007918 */ /* 0x010fe20000000000 */
.L_x_186:
[----:B------:R-:W4:Y:S01]  /*0500*/  SHFL.IDX PT, R2, R0, RZ, 0x1f ;  /* 0x00001fff00027589 */ /* 0x000f2200000e0000 */
[----:B------:R-:W-:Y:S01]  /*0510*/  NOP ;  /* 0x0000000000007918 */ /* 0x000fe20000000000 */
[----:B----4-:R-:W-:-:S13]  /*0520*/  ISETP.NE.AND P0, PT, R2, RZ, PT ;  /* 0x000000ff0200720c */ /* 0x010fda0003f05270 */
        /* <DEDUP_REMOVED lines=15> */
.L_x_187:
        /* <DEDUP_REMOVED lines=22> */
.L_x_188:
        /* <DEDUP_REMOVED lines=22> */
.L_x_189:
[----:B0-----:R-:W-:Y:S01]  /*08e0*/  UMOV UR4, 0x1 ;  /* 0x0000000100047882 */ /* 0x001fe20000000000 */
[----:B------:R-:W-:Y:S01]  /*08f0*/  PLOP3.LUT P0, PT, PT, PT, UP0, 0x80, 0x0 ;  /* 0x000000000000781c */ /* 0x000fe20003f0f008 */
[----:B------:R-:W-:Y:S01]  /*0900*/  USEL UR4, UR4, 0x2, !UP0 ;  /* 0x0000000204047887 */ /* 0x000fe2000c000000 */
[----:B------:R-:W-:Y:S01]  /*0910*/  NOP ;  /* 0x0000000000007918 */ /* 0x000fe20000000000 */
[----:B------:R-:W-:Y:S04]  /*0920*/  BSSY B6, `(.L_x_190) ;  /* 0x0001186000067945 */ /* 0x000fe80003800000 */
[----:B------:R-:W-:-:S05]  /*0930*/  IMAD.U32 R2, RZ, RZ, UR4 ;  /* 0x00000004ff027e24 */ /* 0x000fca000f8e00ff */
[----:B------:R0:W-:Y:S01]  /*0940*/  STL [R1+0x28], R2 ;  /* 0x0000280201007387 */ /* 0x0001e20000100800 */
[----:B-123--:R-:W-:Y:S06]  /*0950*/  BAR.SYNC.DEFER_BLOCKING 0x0 ;  /* 0x0000000000007b1d */ /* 0x00efec0000010000 */
[----:B------:R-:W-:Y:S05]  /*0960*/  @!P0 BRA `(.L_x_191) ;  /* 0x000000c000288947 */ /* 0x000fea0003800000 */
.L_x_192:
[----:B------:R-:W-:-:S08]  /*0970*/  NOP ;  /* 0x0000000000007918 */ /* 0x000fd00000000000 */
[----:B------:R-:W1:Y:S02]  /*0980*/  USETMAXREG.TRY_ALLOC.CTAPOOL UP0, 0xf0 ;  /* 0x000000f0000079c8 */ /* 0x000e640008000600 */
[----:B-1----:R-:W-:-:S13]  /*0990*/  PLOP3.LUT P0, PT, PT, PT, UP0, 0x80, 0x0 ;  /* 0x000000000000781c */ /* 0x002fda0003f0f008 */
[----:B------:R-:W-:Y:S05]  /*09a0*/  @!P0 BRA `(.L_x_192) ;  /* 0xfffffffc00f08947 */ /* 0x000fea000383ffff */
[----:B------:R-:W1:Y:S01]  /*09b0*/  S2R R11, SR_TID.X ;  /* 0x00000000000b7919 */ /* 0x000e620000002100 */
[----:B------:R-:W2:Y:S01]  /*09c0*/  S2UR UR6, SR_CTAID.Y ;  /* 0x00000000000679c3 */ /* 0x000ea20000002600 */
[----:B------:R-:W-:Y:S02]  /*09d0*/  ULDC UR7, c[0x0][0xd50] ;  /* 0x0003540000077ab9 */ /* 0x000fe40000000800 */
[----:B------:R-:W-:-:S05]  /*09e0*/  UISETP.NE.AND UP0, UPT, UR7, 0x1, UPT ;  /* 0x000000010700788c */ /* 0x000fca000bf05270 */
[----:B------:R-:W3:Y:S06]  /*09f0*/  S2UR UR8, SR_CTAID.Z ;  /* 0x00000000000879c3 */ /* 0x000eec0000002700 */
[----:B------:R-:W-:Y:S01]  /*0a00*/  @UP0 ULDC UR4, c[0x0][0xd54] ;  /* 0x0003550000040ab9 */ /* 0x000fe20000000800 */
[----:B------:R-:W-:Y:S01]  /*0a10*/  @UP0 ULDC UR10, c[0x0][0xd58] ;  /* 0x00035600000a0ab9 */ /* 0x000fe20000000800 */
[----:B--2---:R-:W-:Y:S02]  /*0a20*/  UIMAD.WIDE.U32 UR4, UR6, UR4, URZ ;  /* 0x00000004060472a5 */ /* 0x004fe4000f8e003f */
[----:B------:R-:W-:-:S02]  /*0a30*/  UMOV UR11, UR6 ;  /* 0x00000006000b7c82 */ /* 0x000fc40008000000 */
[----:B------:R-:W-:Y:S01]  /*0a40*/  @UP0 USHF.R.U32.HI UR11, URZ, UR10, UR5 ;  /* 0x0000000a3f0b0299 */ /* 0x000fe20008011605 */
[----:B-1----:R-:W-:-:S03]  /*0a50*/  LOP3.LUT R0, R11, 0xffffff80, RZ, 0xc0, !PT ;  /* 0xffffff800b007812 */ /* 0x002fc600078ec0ff */
[----:B------:R-:W-:Y:S01]  /*0a60*/  UIADD3 UR4, -UR11, URZ, URZ ;  /* 0x0000003f0b047290 */ /* 0x000fe2000fffe13f */
[----:B------:R-:W-:Y:S01]  /*0a70*/  ISETP.NE.AND P0, PT, R0, 0x80, PT ;  /* 0x000000800000780c */ /* 0x000fe20003f05270 */
[----:B------:R-:W-:Y:S02]  /*0a80*/  IMAD.U32 R0, RZ, RZ, UR11 ;  /* 0x0000000bff007e24 */ /* 0x000fe4000f8e00ff */
[----:B------:R-:W-:-:S03]  /*0a90*/  UIMAD UR7, UR7, UR4, UR6 ;  /* 0x00000004070772a4 */ /* 0x000fc6000f8e0206 */
[----:B------:R4:W-:Y:S07]  /*0aa0*/  STL [R1], R0 ;  /* 0x0000000001007387 */ /* 0x0009ee0000100800 */
[----:B------:R-:W-:Y:S06]  /*0ab0*/  @!P0 BAR.ARV 0x8, 0x100 ;  /* 0x0204000000008b1d */ /* 0x000fec0000002000 */
[----:B------:R-:W-:-:S13]  /*0ac0*/  ISETP.GE.U32.AND P0, PT, R11, 0x100, PT ;  /* 0x000001000b00780c */ /* 0x000fda0003f06070 */
[----:B------:R-:W-:Y:S06]  /*0ad0*/  @P0 BAR.ARV 0xf, 0x100 ;  /* 0x03c4000000000b1d */ /* 0x000fec0000002000 */
[----:B---3--:R-:W-:-:S13]  /*0ae0*/  ISETP.LE.AND P0, PT, RZ, UR8, PT ;  /* 0x00000008ff007c0c */ /* 0x008fda000bf03270 */
[----:B----4-:R-:W-:Y:S05]  /*0af0*/  @!P0 BRA `(.L_x_193) ;  /* 0x0000011400a08947 */ /* 0x010fea0003800000 */
[----:B------:R-:W-:Y:S01]  /*0b00*/  ULDC.64 UR4, c[0x0][0x418] ;  /* 0x0001060000047ab9 */ /* 0x000fe20000000a00 */
[----:B------:R-:W-:Y:S01]  /*0b10*/  ULDC UR60, c[0x0][0x424] ;  /* 0x00010900003c7ab9 */ /* 0x000fe20000000800 */
[----:B------:R-:W-:Y:S01]  /*0b20*/  UISETP.NE.U32.AND UP0, UPT, UR4, URZ, UPT ;  /* 0x0000003f0400728c */ /* 0x000fe2000bf05070 */
[----:B------:R-:W-:Y:S01]  /*0b30*/  VIADD R152, R11, 0xffffff80 ;  /* 0xffffff800b987836 */ /* 0x000fe20000000000 */
[----:B------:R-:W-:Y:S02]  /*0b40*/  UISETP.NE.AND UP1, UPT, UR9, 0x1, UPT ;  /* 0x000000010900788c */ /* 0x000fe4000bf25270 */
[----:B------:R-:W-:Y:S01]  /*0b50*/  UISETP.NE.AND.EX UP0, UPT, UR5, URZ, UPT, UP0 ;  /* 0x0000003f0500728c */ /* 0x000fe2000bf05300 */
[----:B------:R-:W-:Y:S01]  /*0b60*/  ULDC UR4, c[0x0][0x2f0] ;  /* 0x0000bc0000047ab9 */ /* 0x000fe20000000800 */
[----:B------:R-:W-:Y:S02]  /*0b70*/  USHF.R.U32.HI UR11, URZ, 0x10, UR7 ;  /* 0x000000103f0b7899 */ /* 0x000fe40008011607 */
[----:B------:R-:W-:Y:S01]  /*0b80*/  PLOP3.LUT P0, PT, PT, PT, UP1, 0x80, 0x0 ;  /* 0x000000000000781c */ /* 0x000fe20003f0f018 */
[----:B------:R-:W-:-:S02]  /*0b90*/  USEL UR60, UR60, 0x1, UP0 ;  /* 0x000000013c3c7887 */ /* 0x000fc40008000000 */
[----:B------:R-:W-:Y:S02]  /*0ba0*/  UISETP.NE.AND UP0, UPT, UR11, URZ, UPT ;  /* 0x0000003f0b00728c */ /* 0x000fe4000bf05270 */
[----:B------:R-:W-:Y:S02]  /*0bb0*/  UIMAD UR60, UR60, UR4, URZ ;  /* 0x000000043c3c72a4 */ /* 0x000fe4000f8e023f */
[----:B------:R-:W-:Y:S02]  /*0bc0*/  ULOP3.LUT UR7, UR7, 0xffff, URZ, 0xc0, !UPT ;  /* 0x0000ffff07077892 */ /* 0x000fe4000f8ec03f */
[----:B------:R-:W-:-:S04]  /*0bd0*/  UIADD3 UR4, UR60, 0x3f, URZ ;  /* 0x0000003f3c047890 */ /* 0x000fc8000fffe03f */
[----:B------:R-:W-:Y:S01]  /*0be0*/  USHF.R.S32.HI UR5, URZ, 0x1f, UR4 ;  /* 0x0000001f3f057899 */ /* 0x000fe20008011404 */
[----:B------:R-:W-:-:S03]  /*0bf0*/  @!UP0 ULDC UR11, c[0x0][0xae8] ;  /* 0x0002ba00000b8ab9 */ /* 0x000fc60000000800 */
[----:B------:R-:W-:-:S04]  /*0c00*/  ULEA.HI UR5, UR5, UR4, URZ, 0x6 ;  /* 0x0000000405057291 */ /* 0x000fc8000f8f303f */
[----:B------:R-:W-:Y:S01]  /*0c10*/  USHF.R.S32.HI UR6, URZ, 0x6, UR5 ;  /* 0x000000063f067899 */ /* 0x000fe20008011405 */
[----:B------:R-:W-:Y:S11]  /*0c20*/  @!P0 BRA `(.L_x_194) ;  /* 0x0000001c00948947 */ /* 0x000ff60003800000 */
[----:B------:R-:W-:Y:S01]  /*0c30*/  UISETP.GE.AND UP0, UPT, UR60, 0x1, UPT ;  /* 0x000000013c00788c */ /* 0x000fe2000bf06270 */
[----:B------:R-:W-:Y:S02]  /*0c40*/  PLOP3.LUT P0, PT, PT, PT, PT, 0x80, 0x0 ;  /* 0x000000000000781c */ /* 0x000fe40003f0f070 */
[----:B------:R-:W-:Y:S02]  /*0c50*/  CS2R R4, SRZ ;  /* 0x0000000000047805 */ /* 0x000fe4000001ff00 */
[----:B------:R-:W-:Y:S02]  /*0c60*/  CS2R R150, SRZ ;  /* 0x0000000000967805 */ /* 0x000fe4000001ff00 */
[----:B------:R-:W-:Y:S02]  /*0c70*/  CS2R R148, SRZ ;  /* 0x0000000000947805 */ /* 0x000fe4000001ff00 */
[----:B------:R-:W-:Y:S02]  /*0c80*/  CS2R R146, SRZ ;  /* 0x0000000000927805 */ /* 0x000fe4000001ff00 */
[----:B------:R-:W-:-:S02]  /*0c90*/  PLOP3.LUT P1, PT, PT, PT, UP0, 0x80, 0x0 ;  /* 0x000000000000781c */ /* 0x000fc40003f2f008 */
        /* <DEDUP_REMOVED lines=53> */
[----:B------:R-:W-:Y:S01]  /*0ff0*/  CS2R R38, SRZ ;  /* 0x0000000000267805 */ /* 0x000fe2000001ff00 */
[----:B------:R-:W-:-:S02]  /*1000*/  IMAD.MOV.U32 R37, RZ, RZ, RZ ;  /* 0x000000ffff257224 */ /* 0x000fc400078e00ff */
[----:B------:R-:W-:Y:S01]  /*1010*/  IMAD.MOV.U32 R3, RZ, RZ, RZ ;  /* 0x000000ffff037224 */ /* 0x000fe200078e00ff */
[----:B------:R-:W-:Y:S06]  /*1020*/  @!P1 BRA `(.L_x_195) ;  /* 0x0000000000709947 */ /* 0x000fec0003800000 */
[----:B------:R-:W-:Y:S01]  /*1030*/  IMAD.U32 R6, RZ, RZ, UR11 ;  /* 0x0000000bff067e24 */ /* 0x000fe2000f8e00ff */
[----:B------:R-:W-:-:S04]  /*1040*/  UIADD3 UR4, UR6, -0x1, UR11 ;  /* 0xffffffff06047890 */ /* 0x000fc8000fffe00b */
[-C--:B------:R-:W-:Y:S02]  /*1050*/  IABS R7, R6.reuse ;  /* 0x0000000600077213 */ /* 0x080fe40000000000 */
[----:B------:R-:W-:Y:S01]  /*1060*/  IMAD.U32 R8, RZ, RZ, UR4 ;  /* 0x00000004ff087e24 */ /* 0x000fe2000f8e00ff */
[----:B------:R-:W-:Y:S01]  /*1070*/  IABS R6, R6 ;  /* 0x0000000600067213 */ /* 0x000fe20000000000 */
[----:B------:R-:W1:Y:S01]  /*1080*/  I2F.RP R0, R7 ;  /* 0x0000000700007306 */ /* 0x000e620000209400 */
[----:B------:R-:W-:-:S03]  /*1090*/  ULOP3.LUT UR4, UR4, UR11, URZ, 0x3c, !UPT ;  /* 0x0000000b04047292 */ /* 0x000fc6000f8e3c3f */
[----:B------:R-:W-:-:S03]  /*10a0*/  IMAD.MOV R6, RZ, RZ, -R6 ;  /* 0x000000ffff067224 */ /* 0x000fc600078e0a06 */
[----:B------:R-:W-:Y:S01]  /*10b0*/  ISETP.LE.AND P3, PT, RZ, UR4, PT ;  /* 0x00000004ff007c0c */ /* 0x000fe2000bf63270 */
[----:B-1----:R-:W0:Y:S02]  /*10c0*/  MUFU.RCP R0, R0 ;  /* 0x0000000000007308 */ /* 0x002e240000001000 */
[----:B0-----:R-:W-:Y:S01]  /*10d0*/  VIADD R2, R0, 0xffffffe ;  /* 0x0ffffffe00027836 */ /* 0x001fe20000000000 */
[----:B------:R-:W-:-:S05]  /*10e0*/  IABS R0, R8 ;  /* 0x0000000800007213 */ /* 0x000fca0000000000 */
[----:B------:R0:W1:Y:S02]  /*10f0*/  F2I.FTZ.U32.TRUNC.NTZ R3, R2 ;  /* 0x0000000200037305 */ /* 0x000064000021f000 */
        /* <DEDUP_REMOVED lines=8> */
[----:B------:R-:W-:Y:S02]  /*1180*/  @!P2 IMAD.IADD R0, R0, 0x1, -R7 ;  /* 0x000000010000a824 */ /* 0x000fe400078e0a07 */
[----:B------:R-:W-:Y:S01]  /*1190*/  @!P2 VIADD R3, R3, 0x1 ;  /* 0x000000010303a836 */ /* 0x000fe20000000000 */
[----:B------:R-:W-:Y:S02]  /*11a0*/  ISETP.NE.AND P2, PT, RZ, UR11, PT ;  /* 0x0000000bff007c0c */ /* 0x000fe4000bf45270 */
[----:B------:R-:W-:-:S13]  /*11b0*/  ISETP.GE.U32.AND P1, PT, R0, R7, PT ;  /* 0x000000070000720c */ /* 0x000fda0003f26070 */
[----:B------:R-:W-:-:S04]  /*11c0*/  @P1 VIADD R3, R3, 0x1 ;  /* 0x0000000103031836 */ /* 0x000fc80000000000 */
[----:B------:R-:W-:Y:S01]  /*11d0*/  @!P3 IMAD.MOV R3, RZ, RZ, -R3 ;  /* 0x000000ffff03b224 */ /* 0x000fe200078e0a03 */
[----:B------:R-:W-:-:S07]  /*11e0*/  @!P2 LOP3.LUT R3, RZ, UR11, RZ, 0x33, !PT ;  /* 0x0000000bff03ac12 */ /* 0x000fce000f8e33ff */
.L_x_195:
[----:B------:R-:W-:Y:S01]  /*11f0*/  IMAD R0, R3, UR7, RZ ;  /* 0x0000000703007c24 */ /* 0x000fe2000f8e02ff */
[----:B------:R-:W-:Y:S01]  /*1200*/  CS2R R34, SRZ ;  /* 0x0000000000227805 */ /* 0x000fe2000001ff00 */
[----:B------:R-:W-:Y:S01]  /*1210*/  IMAD.MOV.U32 R36, RZ, RZ, RZ ;  /* 0x000000ffff247224 */ /* 0x000fe200078e00ff */
[----:B------:R-:W-:Y:S02]  /*1220*/  CS2R R32, SRZ ;  /* 0x0000000000207805 */ /* 0x000fe4000001ff00 */
[----:B------:R-:W-:Y:S02]  /*1230*/  CS2R R30, SRZ ;  /* 0x00000000001e7805 */ /* 0x000fe4000001ff00 */
[----:B------:R-:W-:Y:S02]  /*1240*/  VIADDMNMX R3, R0, R3, UR6, PT ;  /* 0x0000000600037e46 */ /* 0x000fe4000b800103 */
[----:B------:R-:W-:Y:S02]  /*1250*/  CS2R R28, SRZ ;  /* 0x00000000001c7805 */ /* 0x000fe4000001ff00 */
[----:B------:R-:W-:-:S02]  /*1260*/  CS2R R26, SRZ ;  /* 0x00000000001a7805 */ /* 0x000fc4000001ff00 */
[----:B------:R-:W-:Y:S02]  /*1270*/  CS2R R24, SRZ ;  /* 0x0000000000187805 */ /* 0x000fe4000001ff00 */
[----:B------:R-:W-:-:S13]  /*1280*/  ISETP.GT.AND P1, PT, R3, R0, PT ;  /* 0x000000000300720c */ /* 0x000fda0003f24270 */
[----:B------:R-:W-:Y:S05]  /*1290*/  @!P1 BRA `(.L_x_196) ;  /* 0x0000008c00c49947 */ /* 0x000fea0003800000 */
[----:B------:R-:W-:Y:S01]  /*12a0*/  SHF.R.S32.HI R5, RZ, 0x1f, R152 ;  /* 0x0000001fff057819 */ /* 0x000fe20000011498 */
[----:B------:R-:W1:Y:S08]  /*12b0*/  S2UR UR7, SR_CgaCtaId ;  /* 0x00000000000779c3 */ /* 0x000e700000008800 */
[----:B------:R-:W-:Y:S01]  /*12c0*/  BAR.SYNC.DEFER_BLOCKING 0xe, 0x100 ;  /* 0x0384000000007b1d */ /* 0x000fe20000010000 */
[----:B------:R-:W-:Y:S01]  /*12d0*/  LOP3.LUT R6, R11, 0x7f, RZ, 0xc0, !PT ;  /* 0x0000007f0b067812 */ /* 0x000fe200078ec0ff */
[----:B------:R-:W-:Y:S01]  /*12e0*/  VIADD R3, R3, 0xfffffffe ;  /* 0xfffffffe03037836 */ /* 0x000fe20000000000 */
[----:B------:R-:W-:-:S02]  /*12f0*/  LEA.HI R5, R5, R152, RZ, 0x7 ;  /* 0x0000009805057211 */ /* 0x000fc400078f38ff */
[----:B------:R-:W-:Y:S01]  /*1300*/  ISETP.NE.AND P1, PT, R6, RZ, PT ;  /* 0x000000ff0600720c */ /* 0x000fe20003f25270 */
[----:B------:R-:W-:Y:S01]  /*1310*/  UMOV UR9, 0x40000040 ;  /* 0x4000004000097882 */ /* 0x000fe20000000000 */
[----:B0-----:R-:W-:Y:S01]  /*1320*/  SHF.R.S32.HI R2, RZ, 0x7, R5 ;  /* 0x00000007ff027819 */ /* 0x001fe20000011405 */
[----:B------:R-:W-:Y:S01]  /*1330*/  UMOV UR11, 0x40000040 ;  /* 0x40000040000b7882 */ /* 0x000fe20000000000 */
[----:B------:R-:W-:Y:S01]  /*1340*/  UMOV UR13, 0x40000040 ;  /* 0x40000040000d7882 */ /* 0x000fe20000000000 */
[----:B------:R-:W-:Y:S01]  /*1350*/  UMOV UR15, 0x40000040 ;  /* 0x40000040000f7882 */ /* 0x000fe20000000000 */
[----:B------:R-:W-:Y:S01]  /*1360*/  UMOV UR17, 0x40000040 ;  /* 0x4000004000117882 */ /* 0x000fe20000000000 */
[----:B------:R-:W-:Y:S01]  /*1370*/  UMOV UR19, 0x40000040 ;  /* 0x4000004000137882 */ /* 0x000fe20000000000 */
[----:B------:R-:W0:Y:S01]  /*1380*/  SHFL.IDX PT, R2, R2, RZ, 0x1f ;  /* 0x00001fff02027589 */ /* 0x000e2200000e0000 */
[----:B------:R-:W-:Y:S01]  /*1390*/  UMOV UR21, 0x40000040 ;  /* 0x4000004000157882 */ /* 0x000fe20000000000 */
[----:B------:R-:W-:Y:S01]  /*13a0*/  UMOV UR23, 0x40000040 ;  /* 0x4000004000177882 */ /* 0x000fe20000000000 */
[----:B------:R-:W-:-:S02]  /*13b0*/  LOP3.LUT R5, R5, 0xffffff80, RZ, 0xc0, !PT ;  /* 0xffffff8005057812 */ /* 0x000fc400078ec0ff */
[----:B------:R-:W-:-:S03]  /*13c0*/  ISETP.GE.AND P0, PT, R3, R0, PT ;  /* 0x000000000300720c */ /* 0x000fc60003f06270 */
[----:B------:R-:W-:Y:S01]  /*13d0*/  IMAD.IADD R5, R152, 0x1, -R5 ;  /* 0x0000000198057824 */ /* 0x000fe200078e0a05 */
[----:B------:R-:W-:Y:S01]  /*13e0*/  WARPGROUP.ARRIVE ;  /* 0x00000000000079c5 */ /* 0x000fe20000000000 */
[----:B0-----:R-:W-:-:S03]  /*13f0*/  R2UR UR4, R2 ;  /* 0x00000000020472ca */ /* 0x001fc600000e0000 */
[----:B------:R-:W-:-:S04]  /*1400*/  SHF.R.S32.HI R2, RZ, 0x1f, R5 ;  /* 0x0000001fff027819 */ /* 0x000fc80000011405 */
[CC--:B------:R-:W-:Y:S02]  /*1410*/  LEA.HI R4, R2.reuse, R5.reuse, RZ, 0x2 ;  /* 0x0000000502047211 */ /* 0x0c0fe400078f10ff */
[----:B------:R-:W-:Y:S02]  /*1420*/  LEA.HI R2, R2, R5, RZ, 0x5 ;  /* 0x0000000502027211 */ /* 0x000fe400078f28ff */
[----:B------:R-:W-:Y:S02]  /*1430*/  SHF.R.S32.HI R7, RZ, 0x1f, R4 ;  /* 0x0000001fff077819 */ /* 0x000fe40000011404 */
[----:B------:R-:W-:Y:S01]  /*1440*/  SHF.R.S32.HI R2, RZ, 0x5, R2 ;  /* 0x00000005ff027819 */ /* 0x000fe20000011402 */
[----:B------:R-:W-:-:S04]  /*1450*/  ULEA.HI UR5, UR4, UR4, URZ, 0x1 ;  /* 0x0000000404057291 */ /* 0x000fc8000f8f083f */
[----:B------:R-:W-:-:S03]  /*1460*/  ULOP3.LUT UR6, UR5, 0x1fffe, URZ, 0xc0, !UPT ;  /* 0x0001fffe05067892 */ /* 0x000fc6000f8ec03f */
[----:B------:R-:W-:Y:S01]  /*1470*/  UMOV UR5, 0x400 ;  /* 0x0000040000057882 */ /* 0x000fe20000000000 */
[----:B------:R-:W-:Y:S02]  /*1480*/  UIADD3 UR6, UR4, -UR6, URZ ;  /* 0x8000000604067290 */ /* 0x000fe4000fffe03f */
[----:B-1----:R-:W-:-:S04]  /*1490*/  ULEA UR5, UR7, UR5, 0x18 ;  /* 0x0000000507057291 */ /* 0x002fc8000f8ec03f */
[----:B------:R-:W-:Y:S02]  /*14a0*/  ULEA UR6, UR6, UR5, 0xf ;  /* 0x0000000506067291 */ /* 0x000fe4000f8e783f */
[----:B------:R-:W-:Y:S02]  /*14b0*/  UIADD3 UR4, UR5, 0x36400, URZ ;  /* 0x0003640005047890 */ /* 0x000fe4000fffe03f */
[----:B------:R-:W-:Y:S01]  /*14c0*/  IMAD.U32 R6, RZ, RZ, UR5 ;  /* 0x00000005ff067e24 */ /* 0x000fe2000f8e00ff */
[----:B------:R-:W-:Y:S02]  /*14d0*/  UIADD3 UR6, UR6, 0x400, URZ ;  /* 0x0000040006067890 */ /* 0x000fe4000fffe03f */
[----:B------:R-:W-:Y:S01]  /*14e0*/  USHF.R.U32.HI UR4, URZ, 0x4, UR4 ;  /* 0x000000043f047899 */ /* 0x000fe20008011604 */
[----:B------:R-:W-:Y:S01]  /*14f0*/  @!P1 VIADD R6, R6, 0x38860 ;  /* 0x0003886006069836 */ /* 0x000fe20000000000 */
[----:B------:R-:W-:Y:S02]  /*1500*/  USHF.R.U32.HI UR6, URZ, 0x4, UR6 ;  /* 0x000000043f067899 */ /* 0x000fe40008011606 */
[----:B------:R-:W-:-:S02]  /*1510*/  ULOP3.LUT UR4, UR4, 0x3fff, URZ, 0xc0, !UPT ;  /* 0x00003fff04047892 */ /* 0x000fc4000f8ec03f */
[----:B------:R-:W-:Y:S01]  /*1520*/  ULOP3.LUT UR6, UR6, 0x3fff, URZ, 0xc0, !UPT ;  /* 0x00003fff06067892 */ /* 0x000fe2000f8ec03f */
[----:B------:R-:W-:Y:S01]  /*1530*/  @!P1 PRMT R8, RZ, 0x654, R6 ;  /* 0x00000654ff089816 */ /* 0x000fe20000000006 */
[----:B------:R-:W-:Y:S01]  /*1540*/  ULOP3.LUT UR4, UR4, 0x10000, URZ, 0xfc, !UPT ;  /* 0x0001000004047892 */ /* 0x000fe2000f8efc3f */
[----:B------:R-:W-:Y:S01]  /*1550*/  SHF.R.S32.HI R6, RZ, 0x2, R4 ;  /* 0x00000002ff067819 */ /* 0x000fe20000011404 */
[----:B------:R-:W-:Y:S02]  /*1560*/  ULOP3.LUT UR6, UR6, 0x2000000, URZ, 0xfc, !UPT ;  /* 0x0200000006067892 */ /* 0x000fe4000f8efc3f */
[----:B------:R-:W-:Y:S01]  /*1570*/  UIADD3 UR12, UR4, 0x2, URZ ;  /* 0x00000002040c7890 */ /* 0x000fe2000fffe03f */
[----:B------:R-:W-:Y:S01]  /*1580*/  LEA.HI R7, R7, R6, RZ, 0x3 ;  /* 0x0000000607077211 */ /* 0x000fe200078f18ff */
[----:B------:R-:W-:Y:S01]  /*1590*/  UIADD3 UR14, UR6, 0x80, URZ ;  /* 0x00000080060e7890 */ /* 0x000fe2000fffe03f */
[----:B------:R-:W-:Y:S02]  /*15a0*/  UMOV UR8, UR4 ;  /* 0x0000000400087c82 */ /* 0x000fe40008000000 */
[----:B------:R-:W-:Y:S01]  /*15b0*/  UMOV UR10, UR6 ;  /* 0x00000006000a7c82 */ /* 0x000fe20008000000 */
[----:B------:R-:W-:Y:S01]  /*15c0*/  UIADD3 UR16, UR4, 0x4, URZ ;  /* 0x0000000404107890 */ /* 0x000fe2000fffe03f */
[----:B------:R-:W-:Y:S01]  /*15d0*/  HGMMA.64x256x16.F32 R24, gdesc[UR8].tnspB, RZ, !UPT, gsb0 ;  /* 0x43e00000081879f0 */ /* 0x000fe2000c0008ff */
[----:B------:R-:W-:Y:S01]  /*15e0*/  UIADD3 UR18, UR6, 0x100, URZ ;  /* 0x0000010006127890 */ /* 0x000fe2000fffe03f */
[----:B------:R-:W-:Y:S01]  /*15f0*/  LOP3.LUT R7, R7, 0xfffffff8, RZ, 0xc0, !PT ;  /* 0xfffffff807077812 */ /* 0x000fe200078ec0ff */
[----:B------:R-:W-:-:S02]  /*1600*/  UIADD3 UR20, UR4, 0x6, URZ ;  /* 0x0000000604147890 */ /* 0x000fc4000fffe03f */
[----:B------:R-:W-:Y:S02]  /*1610*/  UIADD3 UR22, UR6, 0x180, URZ ;  /* 0x0000018006167890 */ /* 0x000fe4000fffe03f */
[----:B------:R-:W-:Y:S01]  /*1620*/  IMAD.IADD R7, R6, 0x1, -R7 ;  /* 0x0000000106077824 */ /* 0x000fe200078e0a07 */
[----:B------:R-:W-:-:S03]  /*1630*/  UMOV UR4, URZ ;  /* 0x0000003f00047c82 */ /* 0x000fc60008000000 */
[----:B------:R-:W-:Y:S01]  /*1640*/  IMAD R2, R2, 0x10, R7 ;  /* 0x0000001002027824 */ /* 0x000fe200078e0207 */
[----:B------:R-:W-:Y:S02]  /*1650*/  WARPGROUP.DEPBAR.LE gsb0, 0x0 ;  /* 0x00008000000079c5 */ /* 0x000fe40000010000 */
[----:B------:R-:W-:-:S14]  /*1660*/  WARPGROUP.ARRIVE ;  /* 0x00000000000079c5 */ /* 0x000fdc0000000000 */
        /* <DEDUP_REMOVED lines=13> */
[----:B------:R-:W-:-:S05]  /*1740*/  UMOV UR4, URZ ;  /* 0x0000003f00047c82 */ /* 0x000fca0008000000 */
.L_x_198:
[----:B------:R-:W-:Y:S01]  /*1750*/  BAR.SYNC.DEFER_BLOCKING 0xe, 0x100 ;  /* 0x0384000000007b1d */ /* 0x000fe20000010000 */
[----:B------:R-:W-:Y:S01]  /*1760*/  IMAD.U32 R5, RZ, RZ, UR4 ;  /* 0x00000004ff057e24 */ /* 0x000fe2000f8e00ff */
[----:B------:R-:W-:Y:S01]  /*1770*/  UIADD3 UR4, UR4, 0x1, URZ ;  /* 0x0000000104047890 */ /* 0x000fe2000fffe03f */
[C---:B------:R-:W-:Y:S01]  /*1780*/  ISETP.GT.AND P0, PT, R3.reuse, R0, PT ;  /* 0x000000000300720c */ /* 0x040fe20003f04270 */
[----:B------:R-:W-:Y:S02]  /*1790*/  VIADD R3, R3, 0xffffffff ;  /* 0xffffffff03037836 */ /* 0x000fe40000000000 */
[----:B-1----:R-:W-:Y:S01]  /*17a0*/  IMAD R4, R5, 0x40, R2 ;  /* 0x0000004005047824 */ /* 0x002fe200078e0202 */
[----:B------:R-:W-:Y:S01]  /*17b0*/  UISETP.NE.AND UP0, UPT, UR4, 0x2, UPT ;  /* 0x000000020400788c */ /* 0x000fe2000bf05270 */
[----:B------:R-:W-:Y:S01]  /*17c0*/  UMOV UR11, 0x40000040 ;  /* 0x40000040000b7882 */ /* 0x000fe20000000000 */
[----:B------:R-:W-:Y:S02]  /*17d0*/  UMOV UR15, 0x40000040 ;  /* 0x40000040000f7882 */ /* 0x000fe40000000000 */
[----:B------:R-:W-:Y:S01]  /*17e0*/  LEA R4, R4, UR5, 0x2 ;  /* 0x0000000504047c11 */ /* 0x000fe2000f8e10ff */
[----:B------:R-:W-:Y:S01]  /*17f0*/  USEL UR4, UR4, URZ, UP0 ;  /* 0x0000003f04047287 */ /* 0x000fe20008000000 */
[----:B------:R-:W-:Y:S01]  /*1800*/  UMOV UR19, 0x40000040 ;  /* 0x4000004000137882 */ /* 0x000fe20000000000 */
[----:B------:R-:W-:-:S02]  /*1810*/  UMOV UR23, 0x40000040 ;  /* 0x4000004000177882 */ /* 0x000fc40000000000 */
[----:B------:R-:W-:-:S04]  /*1820*/  ULEA UR10, UR4, UR6, 0xc ;  /* 0x00000006040a7291 */ /* 0x000fc8000f8e603f */
[----:B------:R-:W-:Y:S02]  /*1830*/  UIADD3 UR14, UR10, 0x80, URZ ;  /* 0x000000800a0e7890 */ /* 0x000fe4000fffe03f */
[----:B------:R-:W-:Y:S01]  /*1840*/  UIADD3 UR18, UR10, 0x100, URZ ;  /* 0x000001000a127890 */ /* 0x000fe2000fffe03f */
[----:B------:R-:W1:Y:S01]  /*1850*/  LDS R5, [R4+0x38400] ;  /* 0x0384000004057984 */ /* 0x000e620000000800 */
[----:B------:R-:W-:-:S03]  /*1860*/  UIADD3 UR22, UR10, 0x180, URZ ;  /* 0x000001800a167890 */ /* 0x000fc6000fffe03f */
[----:B------:R2:W3:Y:S02]  /*1870*/  LDS R6, [R4+0x38420] ;  /* 0x0384200004067984 */ /* 0x0004e40000000800 */
[----:B--2---:R-:W-:-:S05]  /*1880*/  IMAD.U32 R4, RZ, RZ, UR4 ;  /* 0x00000004ff047e24 */ /* 0x004fca000f8e00ff */
[----:B------:R-:W-:-:S05]  /*1890*/  @!P1 LEA R4, R4, UR5, 0x3 ;  /* 0x0000000504049c11 */ /* 0x000fca000f8e18ff */
[----:B------:R-:W-:-:S05]  /*18a0*/  @!P1 VIADD R4, R4, 0x38860 ;  /* 0x0003886004049836 */ /* 0x000fca0000000000 */
[----:B------:R-:W-:Y:S01]  /*18b0*/  @!P1 PRMT R4, RZ, 0x654, R4 ;  /* 0x00000654ff049816 */ /* 0x000fe20000000004 */
        /* <DEDUP_REMOVED lines=127> */
[----:B------:R-:W-:-:S06]  /*20b0*/  FMUL.FTZ R151, R151, R6 ;  /* 0x0000000697977220 */ /* 0x000fcc0000410000 */
        /* <DEDUP_REMOVED lines=19> */
.L_x_197:
[----:B------:R-:W-:Y:S01]  /*21f0*/  BAR.SYNC.DEFER_BLOCKING 0xe, 0x100 ;  /* 0x0384000000007b1d */ /* 0x000fe20000010000 */
[----:B------:R-:W-:Y:S01]  /*2200*/  VIADD R2, R2, UR4 ;  /* 0x0000000402027c36 */ /* 0x000fe20008000000 */
[----:B------:R-:W-:Y:S02]  /*2210*/  PLOP3.LUT P0, PT, PT, PT, PT, 0x8, 0x0 ;  /* 0x000000000000781c */ /* 0x000fe40003f0e170 */
[----:B-1----:R-:W-:Y:S02]  /*2220*/  CS2R R4, SRZ ;  /* 0x0000000000047805 */ /* 0x002fe4000001ff00 */
[----:B------:R-:W-:-:S05]  /*2230*/  LEA R2, R2, UR5, 0x2 ;  /* 0x0000000502027c11 */ /* 0x000fca000f8e10ff */
[----:B------:R-:W1:Y:S04]  /*2240*/  LDS R3, [R2+0x38400] ;  /* 0x0384000002037984 */ /* 0x000e680000000800 */
[----:B------:R-:W2:Y:S01]  /*2250*/  LDS R0, [R2+0x38420] ;  /* 0x0384200002007984 */ /* 0x000ea20000000800 */
        /* <DEDUP_REMOVED lines=130> */
.L_x_194:
[----:B------:R-:W-:Y:S01]  /*2a80*/  UISETP.GE.AND UP0, UPT, UR60, 0x1, UPT ;  /* 0x000000013c00788c */ /* 0x000fe2000bf06270 */
[----:B------:R-:W-:-:S05]  /*2a90*/  UMOV UR4, URZ ;  /* 0x0000003f00047c82 */ /* 0x000fca0008000000 */
[----:B------:R-:W-:-:S13]  /*2aa0*/  PLOP3.LUT P0, PT, PT, PT, UP0, 0x80, 0x0 ;  /* 0x000000000000781c */ /* 0x000fda0003f0f008 */
[----:B------:R-:W-:Y:S05]  /*2ab0*/  @!P0 BRA `(.L_x_199) ;  /* 0x0000000000848947 */ /* 0x000fea0003800000 */
[----:B------:R-:W-:Y:S01]  /*2ac0*/  IMAD.U32 R3, RZ, RZ, UR11 ;  /* 0x0000000bff037e24 */ /* 0x000fe2000f8e00ff */
[----:B------:R-:W-:Y:S01]  /*2ad0*/  UIADD3 UR8, UR6, -0x1, UR11 ;  /* 0xffffffff06087890 */ /* 0x000fe2000fffe00b */
[----:B------:R-:W-:-:S03]  /*2ae0*/  UMOV UR4, URZ ;  /* 0x0000003f00047c82 */ /* 0x000fc60008000000 */
[-C--:B------:R-:W-:Y:S02]  /*2af0*/  IABS R0, R3.reuse ;  /* 0x0000000300007213 */ /* 0x080fe40000000000 */
[----:B------:R-:W-:Y:S01]  /*2b00*/  IMAD.U32 R4, RZ, RZ, UR8 ;  /* 0x00000008ff047e24 */ /* 0x000fe2000f8e00ff */
[----:B------:R-:W-:Y:S01]  /*2b10*/  IABS R5, R3 ;  /* 0x0000000300057213 */ /* 0x000fe20000000000 */
[----:B------:R-:W-:Y:S01]  /*2b20*/  ULOP3.LUT UR8, UR8, UR11, URZ, 0x3c, !UPT ;  /* 0x0000000b08087292 */ /* 0x000fe2000f8e3c3f */
[----:B------:R-:W-:Y:S02]  /*2b30*/  R2UR UR12, R0 ;  /* 0x00000000000c72ca */ /* 0x000fe400000e0000 */
[----:B------:R-:W-:-:S05]  /*2b40*/  IABS R4, R4 ;  /* 0x0000000400047213 */ /* 0x000fca0000000000 */
[----:B------:R-:W-:-:S05]  /*2b50*/  IMAD.MOV.U32 R3, RZ, RZ, R4 ;  /* 0x000000ffff037224 */ /* 0x000fca00078e0004 */
[----:B------:R-:W-:Y:S01]  /*2b60*/  R2UR UR10, R3 ;  /* 0x00000000030a72ca */ /* 0x000fe200000e0000 */
[----:B------:R-:W1:Y:S08]  /*2b70*/  I2F.RP R0, UR12 ;  /* 0x0000000c00007d06 */ /* 0x000e700008209400 */
[----:B-1----:R-:W0:Y:S02]  /*2b80*/  MUFU.RCP R0, R0 ;  /* 0x0000000000007308 */ /* 0x002e240000001000 */
[----:B0-----:R-:W-:-:S02]  /*2b90*/  VIADD R2, R0, 0xffffffe ;  /* 0x0ffffffe00027836 */ /* 0x001fc40000000000 */
[----:B------:R-:W-:-:S04]  /*2ba0*/  IMAD.MOV R0, RZ, RZ, -R5 ;  /* 0x000000ffff007224 */ /* 0x000fc800078e0a05 */
[----:B------:R-:W0:Y:S02]  /*2bb0*/  F2I.FTZ.U32.TRUNC.NTZ R2, R2 ;  /* 0x0000000200027305 */ /* 0x000e24000021f000 */
[----:B0-----:R-:W-:-:S13]  /*2bc0*/  R2UR UR5, R2 ;  /* 0x00000000020572ca */ /* 0x001fda00000e0000 */
[----:B------:R-:W-:-:S04]  /*2bd0*/  UIADD3 UR9, URZ, -UR5, URZ ;  /* 0x800000053f097290 */ /* 0x000fc8000fffe03f */
[----:B------:R-:W-:-:S04]  /*2be0*/  UIMAD UR9, UR9, UR12, URZ ;  /* 0x0000000c090972a4 */ /* 0x000fc8000f8e023f */
[----:B------:R-:W-:-:S03]  /*2bf0*/  UIMAD.WIDE.U32 UR4, UR5, UR9, UR4 ;  /* 0x00000009050472a5 */ /* 0x000fc6000f8e0004 */
[----:B------:R-:W-:Y:S01]  /*2c00*/  R2UR UR9, R0 ;  /* 0x00000000000972ca */ /* 0x000fe200000e0000 */
[----:B------:R-:W-:-:S12]  /*2c10*/  UIMAD.WIDE.U32 UR4, UR5, UR10, URZ ;  /* 0x0000000a050472a5 */ /* 0x000fd8000f8e003f */
[----:B------:R-:W-:-:S04]  /*2c20*/  UIMAD UR9, UR5, UR9, UR10 ;  /* 0x00000009050972a4 */ /* 0x000fc8000f8e020a */
[----:B------:R-:W-:-:S11]  /*2c30*/  UISETP.GT.U32.AND UP0, UPT, UR12, UR9, UPT ;  /* 0x000000090c00728c */ /* 0x000fd6000bf04070 */
[----:B------:R-:W-:Y:S02]  /*2c40*/  @!UP0 UIADD3 UR9, UR9, -UR12, URZ ;  /* 0x8000000c09098290 */ /* 0x000fe4000fffe03f */
[----:B------:R-:W-:Y:S02]  /*2c50*/  @!UP0 UIADD3 UR5, UR5, 0x1, URZ ;  /* 0x0000000105058890 */ /* 0x000fe4000fffe03f */
[----:B------:R-:W-:Y:S02]  /*2c60*/  UISETP.GE.U32.AND UP1, UPT, UR9, UR12, UPT ;  /* 0x0000000c0900728c */ /* 0x000fe4000bf26070 */
[----:B------:R-:W-:-:S09]  /*2c70*/  UISETP.GE.AND UP0, UPT, UR8, URZ, UPT ;  /* 0x0000003f0800728c */ /* 0x000fd2000bf06270 */
[----:B------:R-:W-:Y:S02]  /*2c80*/  @UP1 UIADD3 UR5, UR5, 0x1, URZ ;  /* 0x0000000105051890 */ /* 0x000fe4000fffe03f */
[----:B------:R-:W-:-:S05]  /*2c90*/  UISETP.NE.AND UP1, UPT, UR11, URZ, UPT ;  /* 0x0000003f0b00728c */ /* 0x000fca000bf25270 */
[----:B------:R-:W-:Y:S02]  /*2ca0*/  UMOV UR4, UR5 ;  /* 0x0000000500047c82 */ /* 0x000fe40008000000 */
[----:B------:R-:W-:-:S04]  /*2cb0*/  @!UP0 UIADD3 UR4, -UR4, URZ, URZ ;  /* 0x0000003f04048290 */ /* 0x000fc8000fffe13f */
[----:B------:R-:W-:-:S12]  /*2cc0*/  @!UP1 ULOP3.LUT UR4, URZ, UR11, URZ, 0x33, !UPT ;  /* 0x0000000b3f049292 */ /* 0x000fd8000f8e333f */
.L_x_199:
[----:B------:R-:W-:Y:S01]  /*2cd0*/  UIMAD UR5, UR7, UR4, URZ ;  /* 0x00000004070572a4 */ /* 0x000fe2000f8e023f */
[----:B------:R-:W-:Y:S01]  /*2ce0*/  IMAD.U32 R0, RZ, RZ, UR6 ;  /* 0x00000006ff007e24 */ /* 0x000fe2000f8e00ff */
[----:B------:R-:W-:Y:S01]  /*2cf0*/  PLOP3.LUT P0, PT, PT, PT, PT, 0x80, 0x0 ;  /* 0x000000000000781c */ /* 0x000fe20003f0f070 */
[----:B------:R-:W-:Y:S01]  /*2d00*/  IMAD.U32 R3, RZ, RZ, UR4 ;  /* 0x00000004ff037e24 */ /* 0x000fe2000f8e00ff */
[----:B------:R-:W-:Y:S02]  /*2d10*/  CS2R R4, SRZ ;  /* 0x0000000000047805 */ /* 0x000fe4000001ff00 */
[----:B------:R-:W-:Y:S01]  /*2d20*/  CS2R R150, SRZ ;  /* 0x0000000000967805 */ /* 0x000fe2000001ff00 */
[----:B0-----:R-:W-:Y:S01]  /*2d30*/  IMAD.U32 R2, RZ, RZ, UR5 ;  /* 0x00000005ff027e24 */ /* 0x001fe2000f8e00ff */
[----:B------:R-:W-:Y:S02]  /*2d40*/  CS2R R148, SRZ ;  /* 0x0000000000947805 */ /* 0x000fe4000001ff00 */
[----:B------:R-:W-:-:S02]  /*2d50*/  VIADDMNMX R0, R3, UR5, R0, PT ;  /* 0x0000000503007c46 */ /* 0x000fc4000b800100 */
[----:B------:R-:W-:Y:S02]  /*2d60*/  CS2R R146, SRZ ;  /* 0x0000000000927805 */ /* 0x000fe4000001ff00 */
[----:B------:R-:W-:Y:S02]  /*2d70*/  CS2R R144, SRZ ;  /* 0x0000000000907805 */ /* 0x000fe4000001ff00 */
[----:B------:R-:W-:Y:S02]  /*2d80*/  CS2R R142, SRZ ;  /* 0x00000000008e7805 */ /* 0x000fe4000001ff00 */
[----:B------:R-:W-:Y:S02]  /*2d90*/  R2UR UR61, R0 ;  /* 0x00000000003d72ca */ /* 0x000fe400000e0000 */
        /* <DEDUP_REMOVED lines=11> */
[----:B------:R-:W-:Y:S01]  /*2e50*/  CS2R R118, SRZ ;  /* 0x0000000000767805 */ /* 0x000fe2000001ff00 */
[----:B------:R-:W-:Y:S01]  /*2e60*/  UISETP.GT.AND UP0, UPT, UR61, UR5, UPT ;  /* 0x000000053d00728c */ /* 0x000fe2000bf04270 */
[----:B------:R-:W-:Y:S02]  /*2e70*/  CS2R R116, SRZ ;  /* 0x0000000000747805 */ /* 0x000fe4000001ff00 */
[----:B------:R-:W-:-:S02]  /*2e80*/  CS2R R114, SRZ ;  /* 0x0000000000727805 */ /* 0x000fc4000001ff00 */
[----:B------:R-:W-:Y:S02]  /*2e90*/  CS2R R112, SRZ ;  /* 0x0000000000707805 */ /* 0x000fe4000001ff00 */
[----:B------:R-:W-:Y:S02]  /*2ea0*/  CS2R R110, SRZ ;  /* 0x00000000006e7805 */ /* 0x000fe4000001ff00 */
[----:B------:R-:W-:Y:S02]  /*2eb0*/  CS2R R108, SRZ ;  /* 0x00000000006c7805 */ /* 0x000fe4000001ff00 */
[----:B------:R-:W-:Y:S02]  /*2ec0*/  PLOP3.LUT P1, PT, PT, PT, UP0, 0x80, 0x0 ;  /* 0x000000000000781c */ /* 0x000fe40003f2f008 */
        /* <DEDUP_REMOVED lines=42> */
[----:B------:R-:W-:Y:S06]  /*3170*/  @!P1 BRA `(.L_x_196) ;  /* 0x00000070000c9947 */ /* 0x000fec0003800000 */
[----:B------:R-:W-:Y:S01]  /*3180*/  SHF.R.S32.HI R57, RZ, 0x1f, R152 ;  /* 0x0000001fff397819 */ /* 0x000fe20000011498 */
[----:B------:R-:W0:Y:S01]  /*3190*/  S2R R5, SR_CgaCtaId ;  /* 0x0000000000057919 */ /* 0x000e220000008800 */
[----:B------:R-:W-:Y:S02]  /*31a0*/  MOV R184, 0x400 ;  /* 0x0000040000b87802 */ /* 0x000fe40000000f00 */
[----:B------:R-:W-:-:S04]  /*31b0*/  LEA.HI R16, R57, R152, RZ, 0x7 ;  /* 0x0000009839107211 */ /* 0x000fc800078f38ff */
[----:B------:R-:W-:-:S05]  /*31c0*/  SHF.R.S32.HI R18, RZ, 0x7, R16 ;  /* 0x00000007ff127819 */ /* 0x000fca0000011410 */
[----:B------:R-:W1:Y:S01]  /*31d0*/  SHFL.IDX PT, R0, R18, RZ, 0x1f ;  /* 0x00001fff12007589 */ /* 0x000e6200000e0000 */
[----:B0-----:R-:W-:Y:S02]  /*31e0*/  LEA R184, R5, R184, 0x18 ;  /* 0x000000b805b87211 */ /* 0x001fe400078ec0ff */
[----:B-1----:R-:W-:-:S04]  /*31f0*/  LEA.HI R3, R0, R0, RZ, 0x1 ;  /* 0x0000000000037211 */ /* 0x002fc800078f08ff */
[----:B------:R-:W-:-:S05]  /*3200*/  LOP3.LUT R3, R3, 0x1fffe, RZ, 0xc0, !PT ;  /* 0x0001fffe03037812 */ /* 0x000fca00078ec0ff */
[----:B------:R-:W-:Y:S02]  /*3210*/  IMAD.IADD R3, R0, 0x1, -R3 ;  /* 0x0000000100037824 */ /* 0x000fe400078e0a03 */
[----:B------:R-:W-:Y:S02]  /*3220*/  VIADD R0, R184, 0x36400 ;  /* 0x00036400b8007836 */ /* 0x000fe40000000000 */
[----:B------:R-:W-:-:S03]  /*3230*/  IMAD R3, R3, 0x8000, R184 ;  /* 0x0000800003037824 */ /* 0x000fc600078e02b8 */
[----:B------:R-:W-:Y:S01]  /*3240*/  LOP3.LUT P0, RZ, R0, 0x3ff, RZ, 0xc0, !PT ;  /* 0x000003ff00ff7812 */ /* 0x000fe2000780c0ff */
[----:B------:R-:W-:-:S05]  /*3250*/  VIADD R3, R3, 0x400 ;  /* 0x0000040003037836 */ /* 0x000fca0000000000 */
[----:B------:R-:W-:-:S04]  /*3260*/  SHF.R.U32.HI R3, RZ, 0x4, R3 ;  /* 0x00000004ff037819 */ /* 0x000fc80000011603 */
[----:B------:R-:W-:-:S03]  /*3270*/  LOP3.LUT R188, R3, 0x3fff, RZ, 0xc0, !PT ;  /* 0x00003fff03bc7812 */ /* 0x000fc600078ec0ff */
        /* <DEDUP_REMOVED lines=17> */
.L_x_200:
[----:B------:R-:W-:Y:S02]  /*3390*/  SHF.L.U32 R7, RZ, 0x1f, RZ ;  /* 0x0000001fff077819 */ /* 0x000fe400000006ff */
[----:B------:R-:W-:Y:S02]  /*33a0*/  LOP3.LUT R3, R16, 0xffffff80, RZ, 0xc0, !PT ;  /* 0xffffff8010037812 */ /* 0x000fe400078ec0ff */
[----:B------:R-:W0:Y:S01]  /*33b0*/  SYNCS.PHASECHK.TRANS64.TRYWAIT P0, [R184+URZ+0x38800], R7 ;  /* 0x03880007b80075a7 */ /* 0x000e22000800017f */
[----:B------:R-:W-:Y:S02]  /*33c0*/  LEA.HI R0, R18, R18, RZ, 0x1 ;  /* 0x0000001212007211 */ /* 0x000fe400078f08ff */
[----:B------:R-:W-:Y:S02]  /*33d0*/  IMAD.IADD R5, R152, 0x1, -R3 ;  /* 0x0000000198057824 */ /* 0x000fe400078e0a03 */
[----:B------:R-:W-:-:S03]  /*33e0*/  LOP3.LUT R3, R0, 0xfffffe, RZ, 0xc0, !PT ;  /* 0x00fffffe00037812 */ /* 0x000fc600078ec0ff */
[----:B------:R-:W-:-:S04]  /*33f0*/  SHF.R.S32.HI R4, RZ, 0x1f, R5 ;  /* 0x0000001fff047819 */ /* 0x000fc80000011405 */
[----:B------:R-:W-:-:S04]  /*3400*/  LEA.HI R6, R4, R5, RZ, 0x2 ;  /* 0x0000000504067211 */ /* 0x000fc800078f10ff */
[--C-:B------:R-:W-:Y:S02]  /*3410*/  SHF.R.S32.HI R8, RZ, 0x2, R6.reuse ;  /* 0x00000002ff087819 */ /* 0x100fe40000011406 */
[----:B------:R-:W-:Y:S01]  /*3420*/  SHF.R.S32.HI R9, RZ, 0x1f, R6 ;  /* 0x0000001fff097819 */ /* 0x000fe20000011406 */
[----:B0-----:R-:W-:Y:S06]  /*3430*/  @!P0 BRA `(.L_x_201) ;  /* 0x000000ec00588947 */ /* 0x001fec0003800000 */
.L_x_329:
[----:B------:R-:W2:Y:S01]  /*3440*/  LDL R0, [R1+0x28] ;  /* 0x0000280001007983 */ /* 0x000ea20000100800 */
[----:B------:R-:W-:Y:S01]  /*3450*/  LEA.HI R9, R9, R8, RZ, 0x3 ;  /* 0x0000000809097211 */ /* 0x000fe200078f18ff */
[----:B------:R-:W-:Y:S01]  /*3460*/  IMAD.IADD R3, R18, 0x1, -R3 ;  /* 0x0000000112037824 */ /* 0x000fe200078e0a03 */
[----:B------:R-:W-:Y:S02]  /*3470*/  LEA.HI R4, R4, R5, RZ, 0x5 ;  /* 0x0000000504047211 */ /* 0x000fe400078f28ff */
[----:B------:R-:W-:Y:S02]  /*3480*/  LOP3.LUT R9, R9, 0xfffffff8, RZ, 0xc0, !PT ;  /* 0xfffffff809097812 */ /* 0x000fe400078ec0ff */
[----:B------:R-:W-:-:S03]  /*3490*/  SHF.R.S32.HI R4, RZ, 0x5, R4 ;  /* 0x00000005ff047819 */ /* 0x000fc60000011404 */
[----:B------:R-:W-:Y:S01]  /*34a0*/  IMAD.IADD R9, R8, 0x1, -R9 ;  /* 0x0000000108097824 */ /* 0x000fe200078e0a09 */
[----:B--2---:R-:W-:Y:S02]  /*34b0*/  R2UR UR4, R0 ;  /* 0x00000000000472ca */ /* 0x004fe400000e0000 */
[----:B------:R-:W-:-:S05]  /*34c0*/  LOP3.LUT R0, R6, 0x7ffffffc, RZ, 0xc0, !PT ;  /* 0x7ffffffc06007812 */ /* 0x000fca00078ec0ff */
[----:B------:R-:W-:-:S04]  /*34d0*/  IMAD.IADD R0, R5, 0x1, -R0 ;  /* 0x0000000105007824 */ /* 0x000fc800078e0a00 */
[----:B------:R-:W-:Y:S02]  /*34e0*/  IMAD.SHL.U32 R58, R0, 0x2, RZ ;  /* 0x00000002003a7824 */ /* 0x000fe400078e00ff */
[----:B------:R-:W-:Y:S02]  /*34f0*/  ULOP3.LUT UR4, UR4, 0x1, URZ, 0xfc, !UPT ;  /* 0x0000000104047892 */ /* 0x000fe4000f8efc3f */
[----:B------:R-:W-:Y:S02]  /*3500*/  IMAD R0, R3, 0x100, R58 ;  /* 0x0000010003007824 */ /* 0x000fe400078e023a */
[----:B------:R-:W-:Y:S02]  /*3510*/  IMAD R3, R4, 0x10, R9 ;  /* 0x0000001004037824 */ /* 0x000fe400078e0209 */
[----:B------:R-:W-:-:S05]  /*3520*/  IMAD.U32 R6, RZ, RZ, UR4 ;  /* 0x00000004ff067e24 */ /* 0x000fca000f8e00ff */
[----:B------:R-:W-:-:S13]  /*3530*/  ISETP.NE.AND P0, PT, R6, 0x3, PT ;  /* 0x000000030600780c */ /* 0x000fda0003f05270 */
[----:B------:R-:W-:Y:S05]  /*3540*/  @!P0 BRA `(.L_x_202) ;  /* 0x0000000000048947 */ /* 0x000fea0003800000 */
[----:B------:R-:W-:Y:S01]  /*3550*/  BPT.TRAP 0x1 ;  /* 0x000000040000795c */ /* 0x000fe20000300000 */
.L_x_202:
[----:B------:R1:W2:Y:S01]  /*3560*/  SYNCS.PHASECHK.TRANS64.TRYWAIT P1, [R184+URZ+0x38830], R7 ;  /* 0x03883007b80075a7 */ /* 0x0002a2000802017f */
[----:B------:R-:W-:Y:S05]  /*3570*/  @!P0 BRA `(.L_x_203) ;  /* 0x0000000000048947 */ /* 0x000fea0003800000 */
[----:B------:R-:W-:Y:S01]  /*3580*/  BPT.TRAP 0x1 ;  /* 0x000000040000795c */ /* 0x000fe20000300000 */
.L_x_203:
[----:B--2---:R-:W-:Y:S05]  /*3590*/  @P1 BRA `(.L_x_204) ;  /* 0x0000000000081947 */ /* 0x004fea0003800000 */
[----:B------:R-:W2:Y:S02]  /*35a0*/  SYNCS.PHASECHK.TRANS64.TRYWAIT P1, [R184+URZ+0x38830], R7 ;  /* 0x03883007b80075a7 */ /* 0x000ea4000802017f */
[----:B--2---:R-:W-:Y:S05]  /*35b0*/  @!P1 BRA `(.L_x_205) ;  /* 0x000000ec000c9947 */ /* 0x004fea0003800000 */
.L_x_204:
[----:B------:R-:W-:Y:S05]  /*35c0*/  WARPSYNC.ALL ;  /* 0x0000000000007948 */ /* 0x000fea0003800000 */
[C---:B------:R-:W-:Y:S01]  /*35d0*/  VIADD R4, R184.reuse, 0x20400 ;  /* 0x00020400b8047836 */ /* 0x040fe20000000000 */
[----:B------:R-:W-:Y:S01]  /*35e0*/  WARPGROUP.ARRIVE ;  /* 0x00000000000079c5 */ /* 0x000fe20000000000 */
[----:B------:R-:W-:Y:S01]  /*35f0*/  VIADD R5, R184, 0x22400 ;  /* 0x00022400b8057836 */ /* 0x000fe20000000000 */
[----:B------:R-:W-:Y:S01]  /*3600*/  UMOV UR9, 0x40000040 ;  /* 0x4000004000097882 */ /* 0x000fe20000000000 */
[----:B------:R-:W-:Y:S01]  /*3610*/  UMOV UR7, 0x40000040 ;  /* 0x4000004000077882 */ /* 0x000fe20000000000 */
[----:B------:R-:W-:Y:S01]  /*3620*/  SHF.R.U32.HI R4, RZ, 0x4, R4 ;  /* 0x00000004ff047819 */ /* 0x000fe20000011604 */
[----:B------:R-:W-:Y:S01]  /*3630*/  UMOV UR5, UR9 ;  /* 0x0000000900057c82 */ /* 0x000fe20008000000 */
[----:B------:R-:W-:Y:S01]  /*3640*/  SHF.R.U32.HI R5, RZ, 0x4, R5 ;  /* 0x00000004ff057819 */ /* 0x000fe20000011605 */
[----:B------:R-:W-:Y:S01]  /*3650*/  IMAD.U32 R11, RZ, RZ, UR9 ;  /* 0x00000009ff0b7e24 */ /* 0x000fe2000f8e00ff */
[----:B------:R-:W-:Y:S01]  /*3660*/  LOP3.LUT R4, R4, 0x3fff, RZ, 0xc0, !PT ;  /* 0x00003fff04047812 */ /* 0x000fe200078ec0ff */
[----:B------:R-:W-:Y:S01]  /*3670*/  UMOV UR9, 0x40000040 ;  /* 0x4000004000097882 */ /* 0x000fe20000000000 */
[----:B------:R-:W-:Y:S01]  /*3680*/  LOP3.LUT R5, R5, 0x3fff, RZ, 0xc0, !PT ;  /* 0x00003fff05057812 */ /* 0x000fe200078ec0ff */
[----:B------:R-:W-:Y:S01]  /*3690*/  IMAD.U32 R13, RZ, RZ, UR9 ;  /* 0x00000009ff0d7e24 */ /* 0x000fe2000f8e00ff */
[----:B------:R-:W-:-:S02]  /*36a0*/  LOP3.LUT R6, R4, 0x10000, RZ, 0xfc, !PT ;  /* 0x0001000004067812 */ /* 0x000fc400078efcff */
[----:B------:R-:W-:Y:S02]  /*36b0*/  LOP3.LUT R4, R5, 0x10000, RZ, 0xfc, !PT ;  /* 0x0001000005047812 */ /* 0x000fe400078efcff */
[C---:B------:R-:W-:Y:S01]  /*36c0*/  R2UR UR4, R6.reuse ;  /* 0x00000000060472ca */ /* 0x040fe200000e0000 */
[----:B------:R-:W-:Y:S01]  /*36d0*/  VIADD R5, R6, 0x2 ;  /* 0x0000000206057836 */ /* 0x000fe20000000000 */
[C---:B------:R-:W-:Y:S01]  /*36e0*/  R2UR UR6, R4.reuse ;  /* 0x00000000040672ca */ /* 0x040fe200000e0000 */
[----:B------:R-:W-:-:S10]  /*36f0*/  VIADD R8, R4, 0x2 ;  /* 0x0000000204087836 */ /* 0x000fd40000000000 */
[----:B------:R-:W-:Y:S02]  /*3700*/  UMOV UR8, UR4 ;  /* 0x0000000400087c82 */ /* 0x000fe40008000000 */
[----:B------:R-:W-:Y:S01]  /*3710*/  UMOV UR4, UR8 ;  /* 0x0000000800047c82 */ /* 0x000fe20008000000 */
[----:B------:R-:W-:Y:S01]  /*3720*/  IMAD.U32 R10, RZ, RZ, UR8 ;  /* 0x00000008ff0a7e24 */ /* 0x000fe2000f8e00ff */
[----:B------:R-:W-:Y:S01]  /*3730*/  HGMMA.64x64x16.F32 R24, gdesc[UR4], RZ, !UPT, gsb0 ;  /* 0x00e00000041879f0 */ /* 0x000fe2000c0008ff */
[----:B------:R-:W-:Y:S01]  /*3740*/  R2UR UR4, R5 ;  /* 0x00000000050472ca */ /* 0x000fe200000e0000 */
[----:B------:R-:W-:Y:S01]  /*3750*/  UMOV UR5, UR9 ;  /* 0x0000000900057c82 */ /* 0x000fe20008000000 */
[----:B------:R-:W-:Y:S01]  /*3760*/  R2UR UR6, R8 ;  /* 0x00000000080672ca */ /* 0x000fe200000e0000 */
[----:B------:R-:W-:Y:S01]  /*3770*/  UMOV UR7, 0x40000040 ;  /* 0x4000004000077882 */ /* 0x000fe20000000000 */
[----:B------:R-:W-:Y:S01]  /*3780*/  VIADD R5, R6, 0x4 ;  /* 0x0000000406057836 */ /* 0x000fe20000000000 */
[----:B------:R-:W-:Y:S01]  /*3790*/  UMOV UR9, 0x40000040 ;  /* 0x4000004000097882 */ /* 0x000fe20000000000 */
[----:B------:R-:W-:-:S02]  /*37a0*/  VIADD R8, R4, 0x4 ;  /* 0x0000000404087836 */ /* 0x000fc40000000000 */
[----:B------:R-:W-:-:S05]  /*37b0*/  IMAD.U32 R15, RZ, RZ, UR9 ;  /* 0x00000009ff0f7e24 */ /* 0x000fca000f8e00ff */
[----:B------:R-:W-:Y:S02]  /*37c0*/  UMOV UR8, UR4 ;  /* 0x0000000400087c82 */ /* 0x000fe40008000000 */
[----:B------:R-:W-:Y:S01]  /*37d0*/  UMOV UR4, UR8 ;  /* 0x0000000800047c82 */ /* 0x000fe20008000000 */
[----:B------:R-:W-:Y:S01]  /*37e0*/  IMAD.U32 R12, RZ, RZ, UR8 ;  /* 0x00000008ff0c7e24 */ /* 0x000fe2000f8e00ff */
[----:B------:R-:W-:Y:S02]  /*37f0*/  WARPGROUP.DEPBAR.LE gsb0, 0x0 ;  /* 0x00008000000079c5 */ /* 0x000fe40000010000 */
[----:B------:R-:W-:-:S06]  /*3800*/  WARPGROUP.ARRIVE ;  /* 0x00000000000079c5 */ /* 0x000fcc0000000000 */
[----:B------:R-:W-:Y:S01]  /*3810*/  HGMMA.64x64x16.F32 R24, gdesc[UR4], R24, gsb0 ;  /* 0x00e00000041879f0 */ /* 0x000fe20008000818 */
[----:B------:R-:W-:Y:S01]  /*3820*/  R2UR UR4, R5 ;  /* 0x00000000050472ca */ /* 0x000fe200000e0000 */
[----:B------:R-:W-:Y:S01]  /*3830*/  UMOV UR5, UR9 ;  /* 0x0000000900057c82 */ /* 0x000fe20008000000 */
[----:B------:R-:W-:Y:S01]  /*3840*/  R2UR UR6, R8 ;  /* 0x00000000080672ca */ /* 0x000fe200000e0000 */
[----:B------:R-:W-:Y:S01]  /*3850*/  UMOV UR7, 0x40000040 ;  /* 0x4000004000077882 */ /* 0x000fe20000000000 */
[----:B------:R-:W-:Y:S01]  /*3860*/  VIADD R5, R6, 0x6 ;  /* 0x0000000606057836 */ /* 0x000fe20000000000 */
[----:B------:R-:W-:Y:S01]  /*3870*/  UMOV UR9, 0x40000040 ;  /* 0x4000004000097882 */ /* 0x000fe20000000000 */
[----:B------:R-:W-:Y:S02]  /*3880*/  VIADD R6, R4, 0x6 ;  /* 0x0000000604067836 */ /* 0x000fe40000000000 */
        /* <DEDUP_REMOVED lines=10> */
[----:B------:R-:W-:-:S10]  /*3930*/  UMOV UR7, 0x40000040 ;  /* 0x4000004000077882 */ /* 0x000fd40000000000 */
[----:B------:R-:W-:Y:S02]  /*3940*/  UMOV UR8, UR4 ;  /* 0x0000000400087c82 */ /* 0x000fe40008000000 */
[----:B------:R-:W-:Y:S01]  /*3950*/  UMOV UR4, UR8 ;  /* 0x0000000800047c82 */ /* 0x000fe20008000000 */
[----:B------:R-:W-:Y:S01]  /*3960*/  IMAD.U32 R16, RZ, RZ, UR8 ;  /* 0x00000008ff107e24 */ /* 0x000fe2000f8e00ff */
[----:B------:R-:W-:Y:S02]  /*3970*/  WARPGROUP.DEPBAR.LE gsb0, 0x0 ;  /* 0x00008000000079c5 */ /* 0x000fe40000010000 */
[----:B------:R-:W-:-:S06]  /*3980*/  WARPGROUP.ARRIVE ;  /* 0x00000000000079c5 */ /* 0x000fcc0000000000 */
[----:B------:R-:W-:Y:S03]  /*3990*/  HGMMA.64x64x16.F32 R24, gdesc[UR4], R24, gsb0 ;  /* 0x00e00000041879f0 */ /* 0x000fe60008000818 */
[----:B------:R-:W-:Y:S02]  /*39a0*/  WARPGROUP.DEPBAR.LE gsb0, 0x0 ;  /* 0x00008000000079c5 */ /* 0x000fe40000010000 */
[----:B------:R-:W3:Y:S02]  /*39b0*/  SYNCS.PHASECHK.TRANS64.TRYWAIT P1, [R184+URZ+0x38810], R7 ;  /* 0x03881007b80075a7 */ /* 0x000ee4000802017f */
[----:B---3--:R-:W-:Y:S05]  /*39c0*/  @!P1 BRA `(.L_x_206) ;  /* 0x000000e8001c9947 */ /* 0x008fea0003800000 */
.L_x_330:
[----:B------:R-:W-:Y:S05]  /*39d0*/  @!P0 BRA `(.L_x_207) ;  /* 0x0000000000048947 */ /* 0x000fea0003800000 */
[----:B------:R-:W-:Y:S01]  /*39e0*/  BPT.TRAP 0x1 ;  /* 0x000000040000795c */ /* 0x000fe20000300000 */
.L_x_207:
[----:B------:R4:W0:Y:S01]  /*39f0*/  SYNCS.PHASECHK.TRANS64.TRYWAIT P1, [R184+URZ+0x38850], R7 ;  /* 0x03885007b80075a7 */ /* 0x000822000802017f */
[----:B------:R-:W-:Y:S05]  /*3a00*/  @!P0 BRA `(.L_x_208) ;  /* 0x0000000000048947 */ /* 0x000fea0003800000 */
[----:B------:R-:W-:Y:S01]  /*3a10*/  BPT.TRAP 0x1 ;  /* 0x000000040000795c */ /* 0x000fe20000300000 */
.L_x_208:
[C---:B------:R-:W-:Y:S02]  /*3a20*/  VIADD R5, R184.reuse, 0x26400 ;  /* 0x00026400b8057836 */ /* 0x040fe40000000000 */
[----:B------:R-:W-:-:S03]  /*3a30*/  VIADD R6, R184, 0x400 ;  /* 0x00000400b8067836 */ /* 0x000fc60000000000 */
[----:B------:R-:W-:Y:S02]  /*3a40*/  SHF.R.U32.HI R5, RZ, 0x4, R5 ;  /* 0x00000004ff057819 */ /* 0x000fe40000011605 */
[----:B------:R-:W-:Y:S02]  /*3a50*/  SHF.R.U32.HI R6, RZ, 0x4, R6 ;  /* 0x00000004ff067819 */ /* 0x000fe40000011606 */
[----:B------:R-:W-:Y:S02]  /*3a60*/  LOP3.LUT R5, R5, 0x3fff, RZ, 0xc0, !PT ;  /* 0x00003fff05057812 */ /* 0x000fe400078ec0ff */
[----:B------:R-:W-:Y:S02]  /*3a70*/  LOP3.LUT R6, R6, 0x3fff, RZ, 0xc0, !PT ;  /* 0x00003fff06067812 */ /* 0x000fe400078ec0ff */
[----:B------:R-:W-:Y:S02]  /*3a80*/  LOP3.LUT R5, R5, 0x10000, RZ, 0xfc, !PT ;  /* 0x0001000005057812 */ /* 0x000fe400078efcff */
[----:B------:R-:W-:Y:S01]  /*3a90*/  LOP3.LUT R6, R6, 0x10000, RZ, 0xfc, !PT ;  /* 0x0001000006067812 */ /* 0x000fe200078efcff */
[----:B0-----:R-:W-:Y:S06]  /*3aa0*/  @P1 BRA `(.L_x_209) ;  /* 0x0000000000081947 */ /* 0x001fec0003800000 */
[----:B------:R-:W0:Y:S02]  /*3ab0*/  SYNCS.PHASECHK.TRANS64.TRYWAIT P1, [R184+URZ+0x38850], R7 ;  /* 0x03885007b80075a7 */ /* 0x000e24000802017f */
[----:B0-----:R-:W-:Y:S05]  /*3ac0*/  @!P1 BRA `(.L_x_210) ;  /* 0x000000e400f09947 */ /* 0x001fea0003800000 */
.L_x_209:
[C---:B------:R-:W-:Y:S01]  /*3ad0*/  R2UR UR4, R5.reuse ;  /* 0x00000000050472ca */ /* 0x040fe200000e0000 */
[----:B------:R-:W-:Y:S01]  /*3ae0*/  WARPGROUP.ARRIVE ;  /* 0x00000000000079c5 */ /* 0x000fe20000000000 */
[C---:B------:R-:W-:Y:S01]  /*3af0*/  R2UR UR6, R6.reuse ;  /* 0x00000000060672ca */ /* 0x040fe200000e0000 */
[----:B------:R-:W-:Y:S01]  /*3b00*/  UMOV UR9, 0x40000040 ;  /* 0x4000004000097882 */ /* 0x000fe20000000000 */
[----:B------:R-:W-:Y:S01]  /*3b10*/  UMOV UR7, 0x40000040 ;  /* 0x4000004000077882 */ /* 0x000fe20000000000 */
[----:B------:R-:W-:Y:S01]  /*3b20*/  UMOV UR5, UR9 ;  /* 0x0000000900057c82 */ /* 0x000fe20008000000 */
[----:B-1234-:R-:W-:Y:S01]  /*3b30*/  VIADD R7, R5, 0x2 ;  /* 0x0000000205077836 */ /* 0x01efe20000000000 */
[----:B------:R-:W-:Y:S01]  /*3b40*/  UMOV UR11, 0x40000040 ;  /* 0x40000040000b7882 */ /* 0x000fe20000000000 */
[----:B------:R-:W-:Y:S01]  /*3b50*/  VIADD R8, R6, 0x2 ;  /* 0x0000000206087836 */ /* 0x000fe20000000000 */
[----:B------:R-:W-:Y:S01]  /*3b60*/  UMOV UR13, 0x40000040 ;  /* 0x40000040000d7882 */ /* 0x000fe20000000000 */
[----:B------:R-:W-:Y:S01]  /*3b70*/  IMAD.U32 R19, RZ, RZ, UR9 ;  /* 0x00000009ff137e24 */ /* 0x000fe2000f8e00ff */
[----:B------:R-:W-:Y:S01]  /*3b80*/  UMOV UR9, 0x40000040 ;  /* 0x4000004000097882 */ /* 0x000fe20000000000 */
[----:B------:R-:W-:Y:S01]  /*3b90*/  UMOV UR15, 0x40000040 ;  /* 0x40000040000f7882 */ /* 0x000fe20000000000 */
[----:B------:R-:W-:Y:S01]  /*3ba0*/  UMOV UR8, UR4 ;  /* 0x0000000400087c82 */ /* 0x000fe20008000000 */
[----:B------:R-:W-:Y:S01]  /*3bb0*/  IMAD.U32 R21, RZ, RZ, UR9 ;  /* 0x00000009ff157e24 */ /* 0x000fe2000f8e00ff */
[----:B------:R-:W-:Y:S01]  /*3bc0*/  UMOV UR4, UR8 ;  /* 0x0000000800047c82 */ /* 0x000fe20008000000 */
[----:B------:R-:W-:Y:S01]  /*3bd0*/  IMAD.U32 R18, RZ, RZ, UR8 ;  /* 0x00000008ff127e24 */ /* 0x000fe2000f8e00ff */
[----:B------:R-:W-:Y:S01]  /*3be0*/  HGMMA.64x64x16.F32 R24, gdesc[UR4], R24, gsb0 ;  /* 0x00e00000041879f0 */ /* 0x000fe20008000818 */
[----:B------:R-:W-:Y:S01]  /*3bf0*/  R2UR UR4, R7 ;  /* 0x00000000070472ca */ /* 0x000fe200000e0000 */
[----:B------:R-:W-:Y:S01]  /*3c00*/  UMOV UR5, UR9 ;  /* 0x0000000900057c82 */ /* 0x000fe20008000000 */
[----:B------:R-:W-:Y:S01]  /*3c10*/  R2UR UR6, R8 ;  /* 0x00000000080672ca */ /* 0x000fe200000e0000 */
[----:B------:R-:W-:Y:S01]  /*3c20*/  UMOV UR7, 0x40000040 ;  /* 0x4000004000077882 */ /* 0x000fe20000000000 */
[C---:B------:R-:W-:Y:S01]  /*3c30*/  VIADD R7, R5.reuse, 0x4 ;  /* 0x0000000405077836 */ /* 0x040fe20000000000 */
[----:B------:R-:W-:Y:S01]  /*3c40*/  UMOV UR9, 0x40000040 ;  /* 0x4000004000097882 */ /* 0x000fe20000000000 */
[----:B------:R-:W-:Y:S01]  /*3c50*/  VIADD R8, R6, 0x4 ;  /* 0x0000000406087836 */ /* 0x000fe20000000000 */
[----:B------:R-:W-:Y:S01]  /*3c60*/  UMOV UR17, 0x40000040 ;  /* 0x4000004000117882 */ /* 0x000fe20000000000 */
[----:B------:R-:W-:Y:S01]  /*3c70*/  IMAD.U32 R23, RZ, RZ, UR9 ;  /* 0x00000009ff177e24 */ /* 0x000fe2000f8e00ff */
[----:B------:R-:W-:Y:S01]  /*3c80*/  UMOV UR19, 0x40000040 ;  /* 0x4000004000137882 */ /* 0x000fe20000000000 */
[----:B------:R-:W-:Y:S01]  /*3c90*/  UMOV UR21, 0x40000040 ;  /* 0x4000004000157882 */ /* 0x000fe20000000000 */
[----:B------:R-:W-:Y:S01]  /*3ca0*/  UMOV UR23, 0x40000040 ;  /* 0x4000004000177882 */ /* 0x000fe20000000000 */
[----:B------:R-:W-:Y:S01]  /*3cb0*/  UMOV UR25, 0x40000040 ;  /* 0x4000004000197882 */ /* 0x000fe20000000000 */
[----:B------:R-:W-:Y:S01]  /*3cc0*/  UMOV UR8, UR4 ;  /* 0x0000000400087c82 */ /* 0x000fe20008000000 */
[----:B------:R-:W-:Y:S01]  /*3cd0*/  UMOV UR27, 0x40000040 ;  /* 0x40000040001b7882 */ /* 0x000fe20000000000 */
[----:B------:R-:W-:Y:S01]  /*3ce0*/  UMOV UR4, UR8 ;  /* 0x0000000800047c82 */ /* 0x000fe20008000000 */
[----:B------:R-:W-:Y:S01]  /*3cf0*/  IMAD.U32 R20, RZ, RZ, UR8 ;  /* 0x00000008ff147e24 */ /* 0x000fe2000f8e00ff */
[----:B------:R-:W-:Y:S01]  /*3d00*/  UMOV UR29, 0x40000040 ;  /* 0x40000040001d7882 */ /* 0x000fe20000000000 */
        /* <DEDUP_REMOVED lines=11> */
[----:B------:R-:W0:Y:S01]  /*3dc0*/  S2R R9, SR_TID.X ;  /* 0x0000000000097919 */ /* 0x000e220000002100 */
[----:B------:R-:W-:Y:S01]  /*3dd0*/  UMOV UR53, 0x40000040 ;  /* 0x4000004000357882 */ /* 0x000fe20000000000 */
[----:B------:R-:W-:Y:S01]  /*3de0*/  UMOV UR55, 0x40000040 ;  /* 0x4000004000377882 */ /* 0x000fe20000000000 */
[----:B------:R-:W-:Y:S01]  /*3df0*/  UMOV UR57, 0x40000040 ;  /* 0x4000004000397882 */ /* 0x000fe20000000000 */
[----:B------:R-:W-:Y:S01]  /*3e00*/  UMOV UR59, 0x40000040 ;  /* 0x40000040003b7882 */ /* 0x000fe20000000000 */
[----:B------:R-:W-:Y:S01]  /*3e10*/  IMAD.MOV.U32 R62, RZ, RZ, 0x4 ;  /* 0x00000004ff3e7424 */ /* 0x000fe200078e00ff */
[----:B------:R-:W-:Y:S01]  /*3e20*/  UIMAD UR60, UR61, -0x40, UR60 ;  /* 0xffffffc03d3c78a4 */ /* 0x000fe2000f8e023c */
[----:B------:R-:W-:Y:S01]  /*3e30*/  VIADD R185, R5, 0xe00 ;  /* 0x00000e0005b97836 */ /* 0x000fe20000000000 */
[----:B------:R-:W1:Y:S01]  /*3e40*/  S2R R65, SR_TID.X ;  /* 0x0000000000417919 */ /* 0x000e620000002100 */
[----:B------:R-:W-:Y:S01]  /*3e50*/  LOP3.LUT R188, R188, 0x2000000, RZ, 0xfc, !PT ;  /* 0x02000000bcbc7812 */ /* 0x000fe200078efcff */
[----:B------:R-:W-:-:S04]  /*3e60*/  UIADD3 UR61, UR61, -0x2, URZ ;  /* 0xfffffffe3d3d7890 */ /* 0x000fc8000fffe03f */
[----:B------:R-:W-:Y:S01]  /*3e70*/  VIADD R209, R188, 0x80 ;  /* 0x00000080bcd17836 */ /* 0x000fe20000000000 */
[----:B0-----:R-:W-:Y:S02]  /*3e80*/  SHF.R.U32.HI R9, RZ, 0x7, R9 ;  /* 0x00000007ff097819 */ /* 0x001fe40000011609 */
[----:B-1----:R-:W-:Y:S01]  /*3e90*/  LOP3.LUT R65, R65, 0x7f, RZ, 0xc0, !PT ;  /* 0x0000007f41417812 */ /* 0x002fe200078ec0ff */
        /* <DEDUP_REMOVED lines=9> */
[----:B------:R-:W-:-:S07]  /*3f30*/  VIADD R8, R6, 0x6 ;  /* 0x0000000606087836 */ /* 0x000fce0000000000 */
[----:B------:R-:W-:Y:S02]  /*3f40*/  UMOV UR8, UR4 ;  /* 0x0000000400087c82 */ /* 0x000fe40008000000 */
[----:B------:R-:W-:Y:S01]  /*3f50*/  UMOV UR4, UR8 ;  /* 0x0000000800047c82 */ /* 0x000fe20008000000 */
[----:B------:R-:W-:Y:S01]  /*3f60*/  IMAD.U32 R22, RZ, RZ, UR8 ;  /* 0x00000008ff167e24 */ /* 0x000fe2000f8e00ff */
[----:B------:R-:W-:Y:S02]  /*3f70*/  WARPGROUP.DEPBAR.LE gsb0, 0x0 ;  /* 0x00008000000079c5 */ /* 0x000fe40000010000 */
[----:B------:R-:W-:-:S06]  /*3f80*/  WARPGROUP.ARRIVE ;  /* 0x00000000000079c5 */ /* 0x000fcc0000000000 */
[----:B------:R-:W-:Y:S01]  /*3f90*/  HGMMA.64x64x16.F32 R24, gdesc[UR4], R24, gsb0 ;  /* 0x00e00000041879f0 */ /* 0x000fe20008000818 */
[----:B------:R-:W-:Y:S01]  /*3fa0*/  R2UR UR4, R7 ;  /* 0x00000000070472ca */ /* 0x000fe200000e0000 */
[----:B------:R-:W-:Y:S01]  /*3fb0*/  UMOV UR5, 0x40000040 ;  /* 0x4000004000057882 */ /* 0x000fe20000000000 */
[----:B------:R-:W-:Y:S01]  /*3fc0*/  R2UR UR6, R8 ;  /* 0x00000000080672ca */ /* 0x000fe200000e0000 */
[----:B------:R-:W-:Y:S01]  /*3fd0*/  UMOV UR7, 0x40000040 ;  /* 0x4000004000077882 */ /* 0x000fe20000000000 */
[----:B------:R-:W-:Y:S02]  /*3fe0*/  VIADD R7, R5, 0x200 ;  /* 0x0000020005077836 */ /* 0x000fe40000000000 */
[----:B------:R-:W-:-:S03]  /*3ff0*/  VIADD R8, R6, 0x200 ;  /* 0x0000020006087836 */ /* 0x000fc60000000000 */
[----:B------:R-:W-:Y:S01]  /*4000*/  R2UR UR8, R7 ;  /* 0x00000000070872ca */ /* 0x000fe200000e0000 */
[----:B------:R-:W-:Y:S01]  /*4010*/  VIADD R7, R5, 0x202 ;  /* 0x0000020205077836 */ /* 0x000fe20000000000 */
[----:B------:R-:W-:Y:S01]  /*4020*/  R2UR UR10, R8 ;  /* 0x00000000080a72ca */ /* 0x000fe200000e0000 */
        /* <DEDUP_REMOVED lines=40> */
[----:B------:R-:W-:Y:S01]  /*42b0*/  VIADD R8, R6, 0x606 ;  /* 0x0000060606087836 */ /* 0x000fe20000000000 */
[----:B------:R-:W-:Y:S02]  /*42c0*/  WARPGROUP.DEPBAR.LE gsb0, 0x0 ;  /* 0x00008000000079c5 */ /* 0x000fe40000010000 */
[----:B------:R-:W-:Y:S01]  /*42d0*/  WARPGROUP.ARRIVE ;  /* 0x00000000000079c5 */ /* 0x000fe20000000000 */
[----:B------:R-:W-:Y:S02]  /*42e0*/  R2UR UR52, R7 ;  /* 0x00000000073472ca */ /* 0x000fe400000e0000 */
[----:B------:R-:W-:Y:S01]  /*42f0*/  R2UR UR54, R8 ;  /* 0x00000000083672ca */ /* 0x000fe200000e0000 */
[----:B------:R0:W1:Y:S02]  /*4300*/  SHFL.IDX PT, R7, R9, RZ, 0x1f ;  /* 0x00001fff09077589 */ /* 0x00006400000e0000 */
[----:B------:R-:W-:Y:S01]  /*4310*/  HGMMA.64x64x16.F32 R24, gdesc[UR4], R24, gsb0 ;  /* 0x00e00000041879f0 */ /* 0x000fe20008000818 */
[----:B------:R-:W-:Y:S01]  /*4320*/  ULDC UR6, c[0x0][0xad0] ;  /* 0x0002b40000067ab9 */ /* 0x000fe20000000800 */
[----:B------:R-:W-:Y:S01]  /*4330*/  R2UR UR7, R2 ;  /* 0x00000000020772ca */ /* 0x000fe200000e0000 */
[----:B0-----:R-:W-:-:S12]  /*4340*/  VIADD R9, R6, 0x800 ;  /* 0x0000080006097836 */ /* 0x001fd80000000000 */
[----:B------:R-:W-:Y:S01]  /*4350*/  UISETP.GE.AND UP0, UPT, UR61, UR7, UPT ;  /* 0x000000073d00728c */ /* 0x000fe2000bf06270 */
[----:B-1----:R-:W-:Y:S01]  /*4360*/  ISETP.GT.AND P1, PT, R7, 0x7f, PT ;  /* 0x0000007f0700780c */ /* 0x002fe20003f24270 */
[----:B------:R-:W-:-:S03]  /*4370*/  VIADD R7, R5, 0x800 ;  /* 0x0000080005077836 */ /* 0x000fc60000000000 */
[----:B------:R-:W-:Y:S02]  /*4380*/  SEL R56, RZ, 0x2, !P1 ;  /* 0x00000002ff387807 */ /* 0x000fe40004800000 */
[C---:B------:R-:W-:Y:S02]  /*4390*/  SEL R60, R62.reuse, 0x2, P1 ;  /* 0x000000023e3c7807 */ /* 0x040fe40000800000 */
[----:B------:R-:W-:Y:S01]  /*43a0*/  SEL R62, R62, 0x6, !P1 ;  /* 0x000000063e3e7807 */ /* 0x000fe20004800000 */
[C---:B------:R-:W-:Y:S02]  /*43b0*/  IMAD.IADD R8, R56.reuse, 0x1, R7 ;  /* 0x0000000138087824 */ /* 0x040fe400078e0207 */
[----:B------:R-:W-:-:S03]  /*43c0*/  IMAD.IADD R59, R56, 0x1, R9 ;  /* 0x00000001383b7824 */ /* 0x000fc600078e0209 */
[----:B------:R-:W-:Y:S01]  /*43d0*/  R2UR UR56, R8 ;  /* 0x00000000083872ca */ /* 0x000fe200000e0000 */
[--C-:B------:R-:W-:Y:S01]  /*43e0*/  IMAD.IADD R8, R7, 0x1, R60.reuse ;  /* 0x0000000107087824 */ /* 0x100fe200078e023c */
[----:B------:R-:W-:Y:S01]  /*43f0*/  R2UR UR58, R59 ;  /* 0x000000003b3a72ca */ /* 0x000fe200000e0000 */
[C---:B------:R-:W-:Y:S02]  /*4400*/  IMAD.IADD R59, R9.reuse, 0x1, R60 ;  /* 0x00000001093b7824 */ /* 0x040fe400078e023c */
[----:B------:R-:W-:Y:S01]  /*4410*/  IMAD.IADD R9, R9, 0x1, R62 ;  /* 0x0000000109097824 */ /* 0x000fe200078e023e */
[----:B------:R-:W-:Y:S02]  /*4420*/  WARPGROUP.DEPBAR.LE gsb0, 0x0 ;  /* 0x00008000000079c5 */ /* 0x000fe40000010000 */
[----:B------:R-:W-:-:S06]  /*4430*/  WARPGROUP.ARRIVE ;  /* 0x00000000000079c5 */ /* 0x000fcc0000000000 */
[----:B------:R-:W-:Y:S01]  /*4440*/  HGMMA.64x64x16.F32 R24, gdesc[UR8], R24, gsb0 ;  /* 0x00e00000081879f0 */ /* 0x000fe20008000818 */
[----:B------:R-:W-:Y:S01]  /*4450*/  R2UR UR10, R188 ;  /* 0x00000000bc0a72ca */ /* 0x000fe200000e0000 */
[----:B------:R-:W-:Y:S01]  /*4460*/  UMOV UR11, 0x40000040 ;  /* 0x40000040000b7882 */ /* 0x000fe20000000000 */
[----:B------:R-:W-:Y:S02]  /*4470*/  WARPGROUP.DEPBAR.LE gsb0, 0x0 ;  /* 0x00008000000079c5 */ /* 0x000fe40000010000 */
        /* <DEDUP_REMOVED lines=34> */
[----:B------:R-:W-:Y:S01]  /*46a0*/  HGMMA.64x64x16.F32 R24, gdesc[UR56], R24, gsb0 ;  /* 0x00e00000381879f0 */ /* 0x000fe20008000818 */
[----:B------:R-:W-:Y:S01]  /*46b0*/  R2UR UR56, R8 ;  /* 0x00000000083872ca */ /* 0x000fe200000e0000 */
[----:B------:R-:W-:Y:S01]  /*46c0*/  UMOV UR57, 0x40000040 ;  /* 0x4000004000397882 */ /* 0x000fe20000000000 */
[----:B------:R-:W-:Y:S01]  /*46d0*/  R2UR UR58, R59 ;  /* 0x000000003b3a72ca */ /* 0x000fe200000e0000 */
[----:B------:R-:W-:Y:S01]  /*46e0*/  UMOV UR59, 0x40000040 ;  /* 0x40000040003b7882 */ /* 0x000fe20000000000 */
[----:B------:R-:W-:Y:S01]  /*46f0*/  IMAD.IADD R8, R7, 0x1, R62 ;  /* 0x0000000107087824 */ /* 0x000fe200078e023e */
[----:B------:R-:W-:Y:S02]  /*4700*/  WARPGROUP.DEPBAR.LE gsb0, 0x0 ;  /* 0x00008000000079c5 */ /* 0x000fe40000010000 */
[----:B------:R-:W-:-:S08]  /*4710*/  WARPGROUP.ARRIVE ;  /* 0x00000000000079c5 */ /* 0x000fd00000000000 */
[----:B------:R-:W-:Y:S01]  /*4720*/  HGMMA.64x64x16.F32 R24, gdesc[UR56], R24, gsb0 ;  /* 0x00e00000381879f0 */ /* 0x000fe20008000818 */
[----:B------:R-:W-:Y:S01]  /*4730*/  R2UR UR58, R9 ;  /* 0x00000000093a72ca */ /* 0x000fe200000e0000 */
[----:B------:R-:W-:Y:S01]  /*4740*/  UMOV UR59, 0x40000040 ;  /* 0x40000040003b7882 */ /* 0x000fe20000000000 */
[----:B------:R-:W-:Y:S01]  /*4750*/  R2UR UR56, R8 ;  /* 0x00000000083872ca */ /* 0x000fe200000e0000 */
[----:B------:R-:W-:Y:S01]  /*4760*/  UMOV UR57, 0x40000040 ;  /* 0x4000004000397882 */ /* 0x000fe20000000000 */
[----:B------:R-:W-:Y:S02]  /*4770*/  IMAD.MOV.U32 R8, RZ, RZ, 0x28 ;  /* 0x00000028ff087424 */ /* 0x000fe400078e00ff */
[----:B------:R-:W-:-:S03]  /*4780*/  IMAD.MOV.U32 R9, RZ, RZ, 0xa00 ;  /* 0x00000a00ff097424 */ /* 0x000fc600078e00ff */
[----:B------:R-:W-:Y:S02]  /*4790*/  SEL R8, R8, 0x26, P1 ;  /* 0x0000002608087807 */ /* 0x000fe40000800000 */
[----:B------:R-:W-:Y:S02]  /*47a0*/  SEL R9, R9, 0x980, P1 ;  /* 0x0000098009097807 */ /* 0x000fe40000800000 */
[----:B------:R-:W-:Y:S02]  /*47b0*/  LOP3.LUT R8, R8, 0x6, RZ, 0xc0, !PT ;  /* 0x0000000608087812 */ /* 0x000fe400078ec0ff */
[----:B------:R-:W-:-:S04]  /*47c0*/  LOP3.LUT R9, R9, 0xa00, RZ, 0xc0, !PT ;  /* 0x00000a0009097812 */ /* 0x000fc800078ec0ff */
[CC--:B------:R-:W-:Y:S02]  /*47d0*/  IADD3 R59, R8.reuse, R9.reuse, R5 ;  /* 0x00000009083b7210 */ /* 0x0c0fe40007ffe005 */
[----:B------:R-:W-:Y:S01]  /*47e0*/  IADD3 R8, R8, R9, R6 ;  /* 0x0000000908087210 */ /* 0x000fe20007ffe006 */
[----:B------:R-:W-:-:S04]  /*47f0*/  VIADD R9, R6, 0xa00 ;  /* 0x00000a0006097836 */ /* 0x000fc80000000000 */
[----:B------:R-:W-:Y:S01]  /*4800*/  IMAD.IADD R61, R56, 0x1, R9 ;  /* 0x00000001383d7824 */ /* 0x000fe200078e0209 */
[----:B------:R-:W-:Y:S02]  /*4810*/  WARPGROUP.DEPBAR.LE gsb0, 0x0 ;  /* 0x00008000000079c5 */ /* 0x000fe40000010000 */
[----:B------:R-:W-:-:S06]  /*4820*/  WARPGROUP.ARRIVE ;  /* 0x00000000000079c5 */ /* 0x000fcc0000000000 */
[----:B------:R-:W-:Y:S01]  /*4830*/  HGMMA.64x64x16.F32 R24, gdesc[UR56], R24, gsb0 ;  /* 0x00e00000381879f0 */ /* 0x000fe20008000818 */
[----:B------:R-:W-:Y:S01]  /*4840*/  R2UR UR56, R59 ;  /* 0x000000003b3872ca */ /* 0x000fe200000e0000 */
[----:B------:R-:W-:Y:S01]  /*4850*/  UMOV UR57, 0x40000040 ;  /* 0x4000004000397882 */ /* 0x000fe20000000000 */
[----:B------:R-:W-:Y:S01]  /*4860*/  R2UR UR58, R8 ;  /* 0x00000000083a72ca */ /* 0x000fe200000e0000 */
[----:B------:R-:W-:Y:S01]  /*4870*/  UMOV UR59, 0x40000040 ;  /* 0x40000040003b7882 */ /* 0x000fe20000000000 */
        /* <DEDUP_REMOVED lines=9> */
[C---:B------:R-:W-:Y:S02]  /*4910*/  IMAD.IADD R59, R60.reuse, 0x1, R8 ;  /* 0x000000013c3b7824 */ /* 0x040fe400078e0208 */
[--C-:B------:R-:W-:Y:S02]  /*4920*/  IMAD.IADD R61, R60, 0x1, R9.reuse ;  /* 0x000000013c3d7824 */ /* 0x100fe400078e0209 */
[----:B------:R-:W-:Y:S01]  /*4930*/  IMAD.IADD R9, R62, 0x1, R9 ;  /* 0x000000013e097824 */ /* 0x000fe200078e0209 */
[----:B------:R-:W-:-:S02]  /*4940*/  WARPGROUP.DEPBAR.LE gsb0, 0x0 ;  /* 0x00008000000079c5 */ /* 0x000fc40000010000 */
        /* <DEDUP_REMOVED lines=30> */
[----:B------:R-:W-:Y:S02]  /*4b30*/  VIADD R59, R6, 0xc00 ;  /* 0x00000c00063b7836 */ /* 0x000fe40000000000 */
[C---:B------:R-:W-:Y:S02]  /*4b40*/  IMAD.IADD R61, R56.reuse, 0x1, R9 ;  /* 0x00000001383d7824 */ /* 0x040fe400078e0209 */
        /* <DEDUP_REMOVED lines=61> */
[----:B------:R-:W-:Y:S02]  /*4f20*/  IMAD.IADD R56, R62, 0x1, R185 ;  /* 0x000000013e387824 */ /* 0x000fe400078e02b9 */
[----:B------:R-:W-:-:S05]  /*4f30*/  IMAD.MOV.U32 R60, RZ, RZ, 0x1000 ;  /* 0x00001000ff3c7424 */ /* 0x000fca00078e00ff */
[----:B------:R-:W-:-:S04]  /*4f40*/  SEL R60, R60, 0xf80, P1 ;  /* 0x00000f803c3c7807 */ /* 0x000fc80000800000 */
[----:B------:R-:W-:Y:S01]  /*4f50*/  LOP3.LUT R60, R60, 0x1e00, RZ, 0xc0, !PT ;  /* 0x00001e003c3c7812 */ /* 0x000fe200078ec0ff */
[----:B------:R-:W-:Y:S02]  /*4f60*/  WARPGROUP.DEPBAR.LE gsb0, 0x0 ;  /* 0x00008000000079c5 */ /* 0x000fe40000010000 */
[----:B------:R-:W-:-:S06]  /*4f70*/  WARPGROUP.ARRIVE ;  /* 0x00000000000079c5 */ /* 0x000fcc0000000000 */
[----:B------:R-:W-:Y:S01]  /*4f80*/  HGMMA.64x64x16.F32 R24, gdesc[UR56], R24, gsb0 ;  /* 0x00e00000381879f0 */ /* 0x000fe20008000818 */
[----:B------:R-:W-:Y:S01]  /*4f90*/  R2UR UR56, R56 ;  /* 0x00000000383872ca */ /* 0x000fe200000e0000 */
[----:B------:R-:W-:Y:S01]  /*4fa0*/  UMOV UR57, 0x40000040 ;  /* 0x4000004000397882 */ /* 0x000fe20000000000 */
[----:B------:R-:W-:Y:S01]  /*4fb0*/  R2UR UR58, R59 ;  /* 0x000000003b3a72ca */ /* 0x000fe200000e0000 */
[----:B------:R-:W-:Y:S01]  /*4fc0*/  UMOV UR59, 0x40000040 ;  /* 0x40000040003b7882 */ /* 0x000fe20000000000 */
[----:B------:R-:W-:-:S05]  /*4fd0*/  IMAD.MOV.U32 R56, RZ, RZ, 0x40 ;  /* 0x00000040ff387424 */ /* 0x000fca00078e00ff */
[----:B------:R-:W-:-:S04]  /*4fe0*/  SEL R59, R56, 0x3e, P1 ;  /* 0x0000003e383b7807 */ /* 0x000fc80000800000 */
        /* <DEDUP_REMOVED lines=10> */
[----:B------:R-:W-:-:S05]  /*5090*/  IMAD.U32 R59, RZ, RZ, UR60 ;  /* 0x0000003cff3b7e24 */ /* 0x000fca000f8e00ff */
[----:B------:R-:W-:-:S04]  /*50a0*/  IADD3 R58, -R58, 0x40, R59 ;  /* 0x000000403a3a7810 */ /* 0x000fc80007ffe13b */
[C---:B------:R-:W-:Y:S02]  /*50b0*/  ISETP.GT.AND P1, PT, R58.reuse, RZ, PT ;  /* 0x000000ff3a00720c */ /* 0x040fe40003f24270 */
[C---:B------:R-:W-:Y:S02]  /*50c0*/  ISETP.GT.AND P2, PT, R58.reuse, 0x1, PT ;  /* 0x000000013a00780c */ /* 0x040fe40003f44270 */
[C---:B------:R-:W-:Y:S02]  /*50d0*/  ISETP.GT.AND P3, PT, R58.reuse, 0x8, PT ;  /* 0x000000083a00780c */ /* 0x040fe40003f64270 */
[C---:B------:R-:W-:Y:S02]  /*50e0*/  ISETP.GT.AND P4, PT, R58.reuse, 0x9, PT ;  /* 0x000000093a00780c */ /* 0x040fe40003f84270 */
[C---:B------:R-:W-:Y:S02]  /*50f0*/  ISETP.GT.AND P5, PT, R58.reuse, 0x10, PT ;  /* 0x000000103a00780c */ /* 0x040fe40003fa4270 */
[----:B------:R-:W-:Y:S01]  /*5100*/  ISETP.GT.AND P6, PT, R58, 0x11, PT ;  /* 0x000000113a00780c */ /* 0x000fe20003fc4270 */
[----:B------:R-:W-:-:S02]  /*5110*/  WARPGROUP.DEPBAR.LE gsb0, 0x0 ;  /* 0x00008000000079c5 */ /* 0x000fc40000010000 */
        /* <DEDUP_REMOVED lines=9> */
[----:B------:R-:W0:Y:S01]  /*51b0*/  MUFU.TANH R24, R24 ;  /* 0x0000001800187308 */ /* 0x000e220000002400 */
[----:B------:R-:W-:Y:S01]  /*51c0*/  FMUL.FTZ R33, R33, UR6 ;  /* 0x0000000621217c20 */ /* 0x000fe20008410000 */
        /* <DEDUP_REMOVED lines=15> */
[----:B0-----:R-:W-:Y:S01]  /*52c0*/  FSEL R24, R24, -INF , P1 ;  /* 0xff80000018187808 */ /* 0x001fe20000800000 */
[----:B------:R-:W-:Y:S01]  /*52d0*/  FMUL.FTZ R48, R48, UR6 ;  /* 0x0000000630307c20 */ /* 0x000fe20008410000 */
[----:B------:R-:W-:Y:S01]  /*52e0*/  FMUL.FTZ R42, R42, UR6 ;  /* 0x000000062a2a7c20 */ /* 0x000fe20008410000 */
[----:B------:R-:W-:Y:S01]  /*52f0*/  FMUL.FTZ R49, R49, UR6 ;  /* 0x0000000631317c20 */ /* 0x000fe20008410000 */
[----:B------:R-:W-:Y:S01]  /*5300*/  FMUL.FTZ R43, R43, UR6 ;  /* 0x000000062b2b7c20 */ /* 0x000fe20008410000 */
[----:B------:R-:W-:Y:S01]  /*5310*/  FMUL.FTZ R52, R52, UR6 ;  /* 0x0000000634347c20 */ /* 0x000fe20008410000 */
[----:B------:R-:W-:Y:S01]  /*5320*/  FMUL.FTZ R53, R53, UR6 ;  /* 0x0000000635357c20 */ /* 0x000fe20008410000 */
[----:B------:R-:W0:Y:S01]  /*5330*/  MUFU.TANH R29, R29 ;  /* 0x0000001d001d7308 */ /* 0x000e220000002400 */
[----:B-1----:R-:W-:Y:S01]  /*5340*/  FSEL R25, R25, -INF , P2 ;  /* 0xff80000019197808 */ /* 0x002fe20001000000 */
[----:B------:R-:W-:Y:S01]  /*5350*/  FMUL.FTZ R46, R46, UR6 ;  /* 0x000000062e2e7c20 */ /* 0x000fe20008410000 */
[----:B------:R-:W-:Y:S01]  /*5360*/  FMUL.FTZ R47, R47, UR6 ;  /* 0x000000062f2f7c20 */ /* 0x000fe20008410000 */
[----:B------:R-:W-:Y:S01]  /*5370*/  FMUL.FTZ R50, R50, UR6 ;  /* 0x0000000632327c20 */ /* 0x000fe20008410000 */
[----:B------:R-:W-:Y:S01]  /*5380*/  FMNMX.FTZ R59, R24, R25, !PT ;  /* 0x00000019183b7209 */ /* 0x000fe20007810000 */
[----:B------:R-:W-:Y:S01]  /*5390*/  FMUL.FTZ R51, R51, UR6 ;  /* 0x0000000633337c20 */ /* 0x000fe20008410000 */
[----:B------:R-:W-:Y:S01]  /*53a0*/  FMUL.FTZ R54, R54, UR6 ;  /* 0x0000000636367c20 */ /* 0x000fe20008410000 */
[----:B------:R-:W1:Y:S01]  /*53b0*/  MUFU.TANH R32, R32 ;  /* 0x0000002000207308 */ /* 0x000e620000002400 */
[----:B--2---:R-:W-:Y:S01]  /*53c0*/  FSEL R28, R28, -INF , P3 ;  /* 0xff8000001c1c7808 */ /* 0x004fe20001800000 */
[----:B------:R-:W-:Y:S01]  /*53d0*/  FMUL.FTZ R55, R55, UR6 ;  /* 0x0000000637377c20 */ /* 0x000fe20008410000 */
[----:B------:R-:W-:-:S02]  /*53e0*/  ULDC UR6, c[0x0][0xa80] ;  /* 0x0002a00000067ab9 */ /* 0x000fc40000000800 */
[----:B------:R-:W-:-:S03]  /*53f0*/  FMNMX.FTZ R60, R28, R59, !PT ;  /* 0x0000003b1c3c7209 */ /* 0x000fc60007810000 */
[----:B------:R-:W2:Y:S01]  /*5400*/  MUFU.TANH R26, R26 ;  /* 0x0000001a001a7308 */ /* 0x000ea20000002400 */
[----:B0-----:R-:W-:-:S04]  /*5410*/  FSEL R29, R29, -INF , P4 ;  /* 0xff8000001d1d7808 */ /* 0x001fc80002000000 */
[----:B------:R-:W-:-:S03]  /*5420*/  FMNMX.FTZ R59, R29, R60, !PT ;  /* 0x0000003c1d3b7209 */ /* 0x000fc60007810000 */
[----:B------:R-:W0:Y:S01]  /*5430*/  MUFU.TANH R33, R33 ;  /* 0x0000002100217308 */ /* 0x000e220000002400 */
[----:B-1----:R-:W-:-:S04]  /*5440*/  FSEL R32, R32, -INF , P5 ;  /* 0xff80000020207808 */ /* 0x002fc80002800000 */
[----:B------:R-:W-:-:S03]  /*5450*/  FMNMX.FTZ R60, R32, R59, !PT ;  /* 0x0000003b203c7209 */ /* 0x000fc60007810000 */
[----:B------:R-:W1:Y:S01]  /*5460*/  MUFU.TANH R27, R27 ;  /* 0x0000001b001b7308 */ /* 0x000e620000002400 */
[----:B--2---:R-:W-:Y:S02]  /*5470*/  FSEL R26, R26, -INF , P1 ;  /* 0xff8000001a1a7808 */ /* 0x004fe40000800000 */
[----:B------:R-:W-:-:S05]  /*5480*/  ISETP.GT.AND P1, PT, R58, 0x18, PT ;  /* 0x000000183a00780c */ /* 0x000fca0003f24270 */
[----:B------:R-:W2:Y:S01]  /*5490*/  MUFU.TANH R36, R36 ;  /* 0x0000002400247308 */ /* 0x000ea20000002400 */
[----:B0-----:R-:W-:-:S04]  /*54a0*/  FSEL R33, R33, -INF , P6 ;  /* 0xff80000021217808 */ /* 0x001fc80003000000 */
[----:B------:R-:W-:-:S03]  /*54b0*/  FMNMX.FTZ R59, R33, R60, !PT ;  /* 0x0000003c213b7209 */ /* 0x000fc60007810000 */
[----:B------:R-:W0:Y:S01]  /*54c0*/  MUFU.TANH R30, R30 ;  /* 0x0000001e001e7308 */ /* 0x000e220000002400 */
[----:B-1----:R-:W-:Y:S02]  /*54d0*/  FSEL R27, R27, -INF , P2 ;  /* 0xff8000001b1b7808 */ /* 0x002fe40001000000 */
[----:B------:R-:W-:-:S05]  /*54e0*/  ISETP.GT.AND P2, PT, R58, 0x19, PT ;  /* 0x000000193a00780c */ /* 0x000fca0003f44270 */
[----:B------:R-:W1:Y:S01]  /*54f0*/  MUFU.TANH R37, R37 ;  /* 0x0000002500257308 */ /* 0x000e620000002400 */
[----:B--2---:R-:W-:-:S04]  /*5500*/  FSEL R36, R36, -INF , P1 ;  /* 0xff80000024247808 */ /* 0x004fc80000800000 */
[----:B------:R-:W-:-:S03]  /*5510*/  FMNMX.FTZ R60, R36, R59, !PT ;  /* 0x0000003b243c7209 */ /* 0x000fc60007810000 */
[----:B------:R-:W2:Y:S01]  /*5520*/  MUFU.TANH R31, R31 ;  /* 0x0000001f001f7308 */ /* 0x000ea20000002400 */
[----:B0-----:R-:W-:Y:S02]  /*5530*/  FSEL R30, R30, -INF , P3 ;  /* 0xff8000001e1e7808 */ /* 0x001fe40001800000 */
[----:B------:R-:W-:-:S05]  /*5540*/  ISETP.GT.AND P3, PT, R58, 0x20, PT ;  /* 0x000000203a00780c */ /* 0x000fca0003f64270 */
        /* <DEDUP_REMOVED lines=46> */
[----:B-1----:R-:W-:-:S04]  /*5830*/  FSEL R53, R53, -INF , P4 ;  /* 0xff80000035357808 */ /* 0x002fc80002000000 */
[----:B------:R-:W-:-:S03]  /*5840*/  FMNMX.FTZ R60, R53, R58, !PT ;  /* 0x0000003a353c7209 */ /* 0x000fc60007810000 */
[----:B------:R-:W1:Y:S01]  /*5850*/  MUFU.TANH R50, R50 ;  /* 0x0000003200327308 */ /* 0x000e620000002400 */
[----:B--2---:R-:W-:Y:S01]  /*5860*/  FSEL R46, R46, -INF , P5 ;  /* 0xff8000002e2e7808 */ /* 0x004fe20002800000 */
[----:B------:R-:W2:Y:S06]  /*5870*/  SHFL.BFLY PT, R59, R60, 0x2, 0x1f ;  /* 0x0c401f003c3b7f89 */ /* 0x000eac00000e0000 */
[----:B------:R-:W3:Y:S01]  /*5880*/  MUFU.TANH R51, R51 ;  /* 0x0000003300337308 */ /* 0x000ee20000002400 */
[----:B0-----:R-:W-:-:S07]  /*5890*/  FSEL R47, R47, -INF , P6 ;  /* 0xff8000002f2f7808 */ /* 0x001fce0003000000 */
[----:B------:R-:W0:Y:S01]  /*58a0*/  MUFU.TANH R54, R54 ;  /* 0x0000003600367308 */ /* 0x000e220000002400 */
[----:B-1----:R-:W-:-:S07]  /*58b0*/  FSEL R50, R50, -INF , P1 ;  /* 0xff80000032327808 */ /* 0x002fce0000800000 */
[----:B------:R-:W1:Y:S01]  /*58c0*/  MUFU.TANH R55, R55 ;  /* 0x0000003700377308 */ /* 0x000e620000002400 */
[----:B---3--:R-:W-:Y:S02]  /*58d0*/  FSEL R51, R51, -INF , P2 ;  /* 0xff80000033337808 */ /* 0x008fe40001000000 */
[----:B--2---:R-:W-:Y:S02]  /*58e0*/  FMNMX.FTZ R186, R60, R59, !PT ;  /* 0x0000003b3cba7209 */ /* 0x004fe40007810000 */
[----:B------:R-:W-:-:S03]  /*58f0*/  FMNMX.FTZ R59, R26, R27, !PT ;  /* 0x0000001b1a3b7209 */ /* 0x000fc60007810000 */
[----:B------:R-:W2:Y:S01]  /*5900*/  SHFL.BFLY PT, R61, R186, 0x1, 0x1f ;  /* 0x0c201f00ba3d7f89 */ /* 0x000ea200000e0000 */
[----:B------:R-:W-:Y:S02]  /*5910*/  FMNMX.FTZ R58, R30, R59, !PT ;  /* 0x0000003b1e3a7209 */ /* 0x000fe40007810000 */
[----:B0-----:R-:W-:Y:S02]  /*5920*/  FSEL R54, R54, -INF , P3 ;  /* 0xff80000036367808 */ /* 0x001fe40001800000 */
[----:B------:R-:W-:-:S04]  /*5930*/  FMNMX.FTZ R59, R31, R58, !PT ;  /* 0x0000003a1f3b7209 */ /* 0x000fc80007810000 */
[----:B------:R-:W-:Y:S02]  /*5940*/  FMNMX.FTZ R58, R34, R59, !PT ;  /* 0x0000003b223a7209 */ /* 0x000fe40007810000 */
[----:B-1----:R-:W-:Y:S02]  /*5950*/  FSEL R55, R55, -INF , P4 ;  /* 0xff80000037377808 */ /* 0x002fe40002000000 */
[----:B------:R-:W-:-:S04]  /*5960*/  FMNMX.FTZ R59, R35, R58, !PT ;  /* 0x0000003a233b7209 */ /* 0x000fc80007810000 */
[----:B------:R-:W-:-:S04]  /*5970*/  FMNMX.FTZ R58, R38, R59, !PT ;  /* 0x0000003b263a7209 */ /* 0x000fc80007810000 */
[----:B------:R-:W-:Y:S02]  /*5980*/  FMNMX.FTZ R59, R39, R58, !PT ;  /* 0x0000003a273b7209 */ /* 0x000fe40007810000 */
[----:B--2---:R-:W-:Y:S02]  /*5990*/  FMNMX.FTZ R186, R186, R61, !PT ;  /* 0x0000003dbaba7209 */ /* 0x004fe40007810000 */
[----:B------:R-:W-:Y:S02]  /*59a0*/  FMNMX.FTZ R58, R42, R59, !PT ;  /* 0x0000003b2a3a7209 */ /* 0x000fe40007810000 */
[C---:B------:R-:W-:Y:S01]  /*59b0*/  FSETP.NEU.FTZ.AND P5, PT, R186.reuse, -INF , PT ;  /* 0xff800000ba00780b */ /* 0x040fe20003fbd000 */
[----:B------:R-:W-:Y:S01]  /*59c0*/  FMUL.FTZ R60, R186, UR6 ;  /* 0x00000006ba3c7c20 */ /* 0x000fe20008410000 */
[----:B------:R-:W-:-:S04]  /*59d0*/  FMNMX.FTZ R59, R43, R58, !PT ;  /* 0x0000003a2b3b7209 */ /* 0x000fc80007810000 */
[----:B------:R-:W-:Y:S02]  /*59e0*/  FMNMX.FTZ R58, R46, R59, !PT ;  /* 0x0000003b2e3a7209 */ /* 0x000fe40007810000 */
[----:B------:R-:W-:Y:S02]  /*59f0*/  FSEL R60, R60, RZ, P5 ;  /* 0x000000ff3c3c7208 */ /* 0x000fe40002800000 */
[----:B------:R-:W-:-:S03]  /*5a00*/  FMNMX.FTZ R59, R47, R58, !PT ;  /* 0x0000003a2f3b7209 */ /* 0x000fc60007810000 */
[--C-:B------:R-:W-:Y:S01]  /*5a10*/  FFMA.FTZ R168, R24, UR6, -R60.reuse ;  /* 0x0000000618a87c23 */ /* 0x100fe2000801083c */
[----:B------:R-:W-:Y:S01]  /*5a20*/  FMNMX.FTZ R24, R50, R59, !PT ;  /* 0x0000003b32187209 */ /* 0x000fe20007810000 */
[--C-:B------:R-:W-:Y:S01]  /*5a30*/  FFMA.FTZ R169, R25, UR6, -R60.reuse ;  /* 0x0000000619a97c23 */ /* 0x100fe2000801083c */
[--C-:B------:R-:W-:Y:S01]  /*5a40*/  FFMA.FTZ R171, R29, UR6, -R60.reuse ;  /* 0x000000061dab7c23 */ /* 0x100fe2000801083c */
        /* <DEDUP_REMOVED lines=13> */
[--C-:B------:R-:W-:Y:S01]  /*5b20*/  FFMA.FTZ R181, R49, UR6, -R60.reuse ;  /* 0x0000000631b57c23 */ /* 0x100fe2000801083c */
[----:B------:R-:W0:Y:S01]  /*5b30*/  SHFL.BFLY PT, R25, R24, 0x2, 0x1f ;  /* 0x0c401f0018197f89 */ /* 0x000e2200000e0000 */
[--C-:B------:R-:W-:Y:S01]  /*5b40*/  FFMA.FTZ R182, R52, UR6, -R60.reuse ;  /* 0x0000000634b67c23 */ /* 0x100fe2000801083c */
[----:B------:R-:W-:Y:S01]  /*5b50*/  FFMA.FTZ R193, R53, UR6, -R60 ;  /* 0x0000000635c17c23 */ /* 0x000fe2000801083c */
[----:B------:R-:W-:Y:S08]  /*5b60*/  MUFU.EX2 R168, R168 ;  /* 0x000000a800a87308 */ /* 0x000ff00000000800 */
[----:B------:R-:W-:Y:S08]  /*5b70*/  MUFU.EX2 R169, R169 ;  /* 0x000000a900a97308 */ /* 0x000ff00000000800 */
[----:B------:R-:W-:Y:S01]  /*5b80*/  MUFU.EX2 R170, R170 ;  /* 0x000000aa00aa7308 */ /* 0x000fe20000000800 */
[----:B0-----:R-:W-:-:S07]  /*5b90*/  FMNMX.FTZ R25, R24, R25, !PT ;  /* 0x0000001918197209 */ /* 0x001fce0007810000 */
[----:B------:R-:W0:Y:S01]  /*5ba0*/  MUFU.EX2 R171, R171 ;  /* 0x000000ab00ab7308 */ /* 0x000e220000000800 */
[----:B------:R-:W1:Y:S07]  /*5bb0*/  SHFL.BFLY PT, R24, R25, 0x1, 0x1f ;  /* 0x0c201f0019187f89 */ /* 0x000e6e00000e0000 */
[----:B------:R-:W-:Y:S08]  /*5bc0*/  MUFU.EX2 R172, R172 ;  /* 0x000000ac00ac7308 */ /* 0x000ff00000000800 */
[----:B------:R-:W2:Y:S01]  /*5bd0*/  MUFU.EX2 R173, R173 ;  /* 0x000000ad00ad7308 */ /* 0x000ea20000000800 */
[----:B0-----:R-:W-:-:S07]  /*5be0*/  F2FP.F16.F32.PACK_AB R154, R171, R170 ;  /* 0x000000aaab9a723e */ /* 0x001fce00000000ff */
[----:B------:R-:W-:Y:S01]  /*5bf0*/  MUFU.EX2 R174, R174 ;  /* 0x000000ae00ae7308 */ /* 0x000fe20000000800 */
[----:B-1----:R-:W-:-:S04]  /*5c00*/  FMNMX.FTZ R187, R25, R24, !PT ;  /* 0x0000001819bb7209 */ /* 0x002fc80007810000 */
[C---:B------:R-:W-:Y:S01]  /*5c10*/  FSETP.NEU.FTZ.AND P1, PT, R187.reuse, -INF , PT ;  /* 0xff800000bb00780b */ /* 0x040fe20003f3d000 */
[----:B------:R-:W-:Y:S02]  /*5c20*/  FMUL.FTZ R24, R187, UR6 ;  /* 0x00000006bb187c20 */ /* 0x000fe40008410000 */
[----:B------:R-:W0:Y:S01]  /*5c30*/  MUFU.EX2 R175, R175 ;  /* 0x000000af00af7308 */ /* 0x000e220000000800 */
[----:B--2---:R-:W-:Y:S02]  /*5c40*/  F2FP.F16.F32.PACK_AB R156, R173, R172 ;  /* 0x000000acad9c723e */ /* 0x004fe400000000ff */
[----:B------:R-:W-:Y:S02]  /*5c50*/  FSEL R29, R24, RZ, P1 ;  /* 0x000000ff181d7208 */ /* 0x000fe40000800000 */
[CC--:B------:R-:W-:Y:S02]  /*5c60*/  LEA.HI R24, R57.reuse, R152.reuse, RZ, 0x4 ;  /* 0x0000009839187211 */ /* 0x0c0fe400078f20ff */
[----:B------:R-:W-:Y:S01]  /*5c70*/  LEA.HI R57, R57, R152, RZ, 0x5 ;  /* 0x0000009839397211 */ /* 0x000fe200078f28ff */
[--C-:B------:R-:W-:Y:S01]  /*5c80*/  FFMA.FTZ R183, R26, UR6, -R29.reuse ;  /* 0x000000061ab77c23 */ /* 0x100fe2000801081d */
[----:B------:R-:W-:Y:S01]  /*5c90*/  LOP3.LUT R25, R24, 0xfffffff0, RZ, 0xc0, !PT ;  /* 0xfffffff018197812 */ /* 0x000fe200078ec0ff */
[----:B------:R-:W-:Y:S01]  /*5ca0*/  FFMA.FTZ R194, R27, UR6, -R29 ;  /* 0x000000061bc27c23 */ /* 0x000fe2000801081d */
[----:B------:R-:W-:Y:S01]  /*5cb0*/  SHF.R.U32.HI R24, RZ, 0x1, R24 ;  /* 0x00000001ff187819 */ /* 0x000fe20000011618 */
[----:B------:R-:W-:Y:S01]  /*5cc0*/  IMAD.SHL.U32 R57, R57, 0x20, RZ ;  /* 0x0000002039397824 */ /* 0x000fe200078e00ff */
[----:B------:R-:W-:Y:S01]  /*5cd0*/  ISETP.NE.AND P1, PT, R65, RZ, PT ;  /* 0x000000ff4100720c */ /* 0x000fe20003f25270 */
[----:B------:R-:W-:-:S02]  /*5ce0*/  IMAD.IADD R25, R152, 0x1, -R25 ;  /* 0x0000000198197824 */ /* 0x000fc400078e0a19 */
[--C-:B------:R-:W-:Y:S01]  /*5cf0*/  FFMA.FTZ R195, R30, UR6, -R29.reuse ;  /* 0x000000061ec37c23 */ /* 0x100fe2000801081d */
[--C-:B------:R-:W-:Y:S01]  /*5d00*/  FFMA.FTZ R196, R31, UR6, -R29.reuse ;  /* 0x000000061fc47c23 */ /* 0x100fe2000801081d */
[----:B------:R-:W-:Y:S01]  /*5d10*/  LOP3.LUT R57, R57, 0x7ffffc00, RZ, 0xc0, !PT ;  /* 0x7ffffc0039397812 */ /* 0x000fe200078ec0ff */
[----:B------:R-:W-:Y:S01]  /*5d20*/  FFMA.FTZ R197, R34, UR6, -R29 ;  /* 0x0000000622c57c23 */ /* 0x000fe2000801081d */
[----:B------:R-:W-:Y:S01]  /*5d30*/  SHF.R.S32.HI R26, RZ, 0x1f, R25 ;  /* 0x0000001fff1a7819 */ /* 0x000fe20000011419 */
[--C-:B------:R-:W-:Y:S01]  /*5d40*/  FFMA.FTZ R198, R35, UR6, -R29.reuse ;  /* 0x0000000623c67c23 */ /* 0x100fe2000801081d */
[--C-:B------:R-:W-:Y:S01]  /*5d50*/  FFMA.FTZ R199, R38, UR6, -R29.reuse ;  /* 0x0000000626c77c23 */ /* 0x100fe2000801081d */
[--C-:B------:R-:W-:Y:S01]  /*5d60*/  FFMA.FTZ R200, R39, UR6, -R29.reuse ;  /* 0x0000000627c87c23 */ /* 0x100fe2000801081d */
[----:B------:R-:W-:Y:S01]  /*5d70*/  LEA.HI R26, R26, R25, RZ, 0x3 ;  /* 0x000000191a1a7211 */ /* 0x000fe200078f18ff */
[--C-:B------:R-:W-:Y:S01]  /*5d80*/  FFMA.FTZ R201, R42, UR6, -R29.reuse ;  /* 0x000000062ac97c23 */ /* 0x100fe2000801081d */
[--C-:B------:R-:W-:Y:S01]  /*5d90*/  FFMA.FTZ R202, R43, UR6, -R29.reuse ;  /* 0x000000062bca7c23 */ /* 0x100fe2000801081d */
[----:B------:R-:W-:Y:S01]  /*5da0*/  FFMA.FTZ R203, R46, UR6, -R29 ;  /* 0x000000062ecb7c23 */ /* 0x000fe2000801081d */
[C---:B------:R-:W-:Y:S01]  /*5db0*/  LOP3.LUT R28, R26.reuse, 0xfffffff8, RZ, 0xc0, !PT ;  /* 0xfffffff81a1c7812 */ /* 0x040fe200078ec0ff */
[----:B------:R-:W-:-:S02]  /*5dc0*/  IMAD.SHL.U32 R26, R26, 0x40, RZ ;  /* 0x000000401a1a7824 */ /* 0x000fc400078e00ff */
[--C-:B------:R-:W-:Y:S01]  /*5dd0*/  FFMA.FTZ R204, R47, UR6, -R29.reuse ;  /* 0x000000062fcc7c23 */ /* 0x100fe2000801081d */
[--C-:B------:R-:W-:Y:S01]  /*5de0*/  FFMA.FTZ R205, R50, UR6, -R29.reuse ;  /* 0x0000000632cd7c23 */ /* 0x100fe2000801081d */
[--C-:B------:R-:W-:Y:S01]  /*5df0*/  FFMA.FTZ R206, R51, UR6, -R29.reuse ;  /* 0x0000000633ce7c23 */ /* 0x100fe2000801081d */
[----:B------:R-:W-:Y:S01]  /*5e00*/  IMAD.IADD R28, R25, 0x1, -R28 ;  /* 0x00000001191c7824 */ /* 0x000fe200078e0a1c */
[----:B------:R-:W-:Y:S01]  /*5e10*/  LOP3.LUT R26, R26, 0x7ffffe00, RZ, 0xc0, !PT ;  /* 0x7ffffe001a1a7812 */ /* 0x000fe200078ec0ff */
[--C-:B------:R-:W-:Y:S01]  /*5e20*/  FFMA.FTZ R207, R54, UR6, -R29.reuse ;  /* 0x0000000636cf7c23 */ /* 0x100fe2000801081d */
[----:B------:R-:W-:Y:S01]  /*5e30*/  FFMA.FTZ R208, R55, UR6, -R29 ;  /* 0x0000000637d07c23 */ /* 0x000fe2000801081d */
[C---:B------:R-:W-:Y:S01]  /*5e40*/  IMAD.SHL.U32 R25, R28.reuse, 0x40, RZ ;  /* 0x000000401c197824 */ /* 0x040fe200078e00ff */
[----:B------:R-:W-:Y:S01]  /*5e50*/  MUFU.EX2 R183, R183 ;  /* 0x000000b700b77308 */ /* 0x000fe20000000800 */
[C---:B------:R-:W-:Y:S02]  /*5e60*/  LOP3.LUT P3, RZ, R28.reuse, 0x2, RZ, 0xc0, !PT ;  /* 0x000000021cff7812 */ /* 0x040fe4000786c0ff */
[----:B------:R-:W-:-:S02]  /*5e70*/  LOP3.LUT P2, RZ, R28, 0x4, RZ, 0xc0, !PT ;  /* 0x000000041cff7812 */ /* 0x000fc4000784c0ff */
[----:B------:R-:W-:Y:S02]  /*5e80*/  LOP3.LUT R25, R25, 0x1c0, RZ, 0xc0, !PT ;  /* 0x000001c019197812 */ /* 0x000fe400078ec0ff */
[----:B------:R-:W-:Y:S01]  /*5e90*/  SEL R56, R56, 0xffffffc0, !P2 ;  /* 0xffffffc038387807 */ /* 0x000fe20005000000 */
[----:B------:R-:W1:Y:S01]  /*5ea0*/  MUFU.EX2 R194, R194 ;  /* 0x000000c200c27308 */ /* 0x000e620000000800 */
[----:B------:R-:W-:Y:S02]  /*5eb0*/  LOP3.LUT R24, R25, 0x8, R24, 0xf8, !PT ;  /* 0x0000000819187812 */ /* 0x000fe400078ef818 */
[----:B------:R-:W-:Y:S02]  /*5ec0*/  SHF.R.U32.HI R25, RZ, 0x3, R25 ;  /* 0x00000003ff197819 */ /* 0x000fe40000011619 */
[----:B------:R-:W-:Y:S01]  /*5ed0*/  F2FP.F16.F32.PACK_AB R152, R169, R168 ;  /* 0x000000a8a998723e */ /* 0x000fe200000000ff */
[----:B------:R-:W-:Y:S01]  /*5ee0*/  FADD.FTZ R169, R168, R169 ;  /* 0x000000a9a8a97221 */ /* 0x000fe20000010000 */
[----:B------:R-:W-:Y:S01]  /*5ef0*/  LOP3.LUT R24, R24, R25, RZ, 0x3c, !PT ;  /* 0x0000001918187212 */ /* 0x000fe200078e3cff */
[----:B------:R-:W-:Y:S01]  /*5f00*/  MUFU.EX2 R195, R195 ;  /* 0x000000c300c37308 */ /* 0x000fe20000000800 */
[----:B0-----:R-:W-:Y:S01]  /*5f10*/  F2FP.F16.F32.PACK_AB R158, R175, R174 ;  /* 0x000000aeaf9e723e */ /* 0x001fe200000000ff */
[----:B------:R-:W-:Y:S01]  /*5f20*/  FADD.FTZ R170, R170, R169 ;  /* 0x000000a9aaaa7221 */ /* 0x000fe20000010000 */
[----:B------:R-:W-:Y:S01]  /*5f30*/  IADD3 R57, R24, R26, R57 ;  /* 0x0000001a18397210 */ /* 0x000fe20007ffe039 */
[----:B------:R-:W-:Y:S01]  /*5f40*/  @!P1 VIADD R24, R184, 0x38840 ;  /* 0x00038840b8189836 */ /* 0x000fe20000000000 */
[----:B------:R-:W-:Y:S01]  /*5f50*/  PLOP3.LUT P2, PT, PT, PT, UP0, 0x80, 0x0 ;  /* 0x000000000000781c */ /* 0x000fe20003f4f008 */
[----:B------:R-:W-:-:S02]  /*5f60*/  FADD.FTZ R171, R171, R170 ;  /* 0x000000aaabab7221 */ /* 0x000fc40000010000 */
[----:B------:R-:W0:Y:S01]  /*5f70*/  MUFU.EX2 R196, R196 ;  /* 0x000000c400c47308 */ /* 0x000e220000000800 */
[----:B------:R-:W-:Y:S01]  /*5f80*/  @!P1 PRMT R24, RZ, 0x654, R24 ;  /* 0x00000654ff189816 */ /* 0x000fe20000000018 */
[----:B------:R-:W-:Y:S01]  /*5f90*/  IMAD R189, R57, 0x2, R184 ;  /* 0x0000000239bd7824 */ /* 0x000fe200078e02b8 */
[----:B-1----:R-:W-:Y:S01]  /*5fa0*/  F2FP.F16.F32.PACK_AB R153, R194, R183 ;  /* 0x000000b7c299723e */ /* 0x002fe200000000ff */
[----:B------:R-:W-:Y:S01]  /*5fb0*/  FADD.FTZ R194, R183, R194 ;  /* 0x000000c2b7c27221 */ /* 0x000fe20000010000 */
[----:B------:R1:W-:Y:S01]  /*5fc0*/  @!P1 SYNCS.ARRIVE.TRANS64.RED.A1T0 RZ, [R24+URZ], RZ ;  /* 0x000000ff18ff99a7 */ /* 0x0003e2000810043f */
[C---:B------:R-:W-:Y:S02]  /*5fd0*/  VIADD R191, R189.reuse, 0x36400 ;  /* 0x00036400bdbf7836 */ /* 0x040fe40000000000 */
[----:B------:R-:W-:Y:S01]  /*5fe0*/  FADD.FTZ R172, R172, R171 ;  /* 0x000000abacac7221 */ /* 0x000fe20000010000 */
[----:B------:R-:W-:Y:S01]  /*5ff0*/  MUFU.EX2 R197, R197 ;  /* 0x000000c500c57308 */ /* 0x000fe20000000800 */
[----:B------:R-:W-:-:S02]  /*6000*/  VIADD R190, R189, 0x36420 ;  /* 0x00036420bdbe7836 */ /* 0x000fc40000000000 */
[----:B------:R-:W-:Y:S02]  /*6010*/  @P3 VIADD R190, R191, 0xffffffe0 ;  /* 0xffffffe0bfbe3836 */ /* 0x000fe40000000000 */
[----:B------:R-:W-:Y:S01]  /*6020*/  FADD.FTZ R173, R173, R172 ;  /* 0x000000acadad7221 */ /* 0x000fe20000010000 */
[----:B------:R-:W-:Y:S02]  /*6030*/  IMAD.IADD R191, R191, 0x1, R56 ;  /* 0x00000001bfbf7824 */ /* 0x000fe400078e0238 */
[----:B------:R-:W-:Y:S01]  /*6040*/  IMAD.IADD R192, R56, 0x1, R190 ;  /* 0x0000000138c07824 */ /* 0x000fe200078e02be */
[----:B------:R-:W2:Y:S01]  /*6050*/  MUFU.EX2 R198, R198 ;  /* 0x000000c600c67308 */ /* 0x000ea20000000800 */
[----:B0-----:R-:W-:Y:S01]  /*6060*/  F2FP.F16.F32.PACK_AB R155, R196, R195 ;  /* 0x000000c3c49b723e */ /* 0x001fe200000000ff */
[----:B------:R-:W-:Y:S01]  /*6070*/  BAR.SYNC.DEFER_BLOCKING 0xf, 0x100 ;  /* 0x03c4000000007b1d */ /* 0x000fe20000010000 */
[----:B------:R-:W-:Y:S01]  /*6080*/  FADD.FTZ R195, R195, R194 ;  /* 0x000000c2c3c37221 */ /* 0x000fe20000010000 */
[----:B------:R-:W-:-:S03]  /*6090*/  FADD.FTZ R174, R174, R173 ;  /* 0x000000adaeae7221 */ /* 0x000fc60000010000 */
[----:B------:R-:W-:Y:S01]  /*60a0*/  FADD.FTZ R196, R196, R195 ;  /* 0x000000c3c4c47221 */ /* 0x000fe20000010000 */
[----:B------:R-:W-:Y:S01]  /*60b0*/  MUFU.EX2 R199, R199 ;  /* 0x000000c700c77308 */ /* 0x000fe20000000800 */
[----:B------:R-:W-:-:S07]  /*60c0*/  FADD.FTZ R175, R175, R174 ;  /* 0x000000aeafaf7221 */ /* 0x000fce0000010000 */
[----:B------:R-:W0:Y:S01]  /*60d0*/  MUFU.EX2 R200, R200 ;  /* 0x000000c800c87308 */ /* 0x000e220000000800 */
[----:B--2---:R-:W-:Y:S01]  /*60e0*/  F2FP.F16.F32.PACK_AB R157, R198, R197 ;  /* 0x000000c5c69d723e */ /* 0x004fe200000000ff */
[----:B------:R-:W-:-:S04]  /*60f0*/  FADD.FTZ R197, R197, R196 ;  /* 0x000000c4c5c57221 */ /* 0x000fc80000010000 */
[----:B------:R-:W-:Y:S02]  /*6100*/  FADD.FTZ R198, R198, R197 ;  /* 0x000000c5c6c67221 */ /* 0x000fe40000010000 */
[----:B------:R-:W-:Y:S01]  /*6110*/  MUFU.EX2 R176, R176 ;  /* 0x000000b000b07308 */ /* 0x000fe20000000800 */
[----:B------:R2:W-:Y:S07]  /*6120*/  STSM.16.M88.4 [R189+0x36400], R152 ;  /* 0x03640098bd007844 */ /* 0x0005ee0000000200 */
[----:B------:R-:W3:Y:S01]  /*6130*/  MUFU.EX2 R177, R177 ;  /* 0x000000b100b17308 */ /* 0x000ee20000000800 */
[----:B0-----:R-:W-:Y:S01]  /*6140*/  F2FP.F16.F32.PACK_AB R159, R200, R199 ;  /* 0x000000c7c89f723e */ /* 0x001fe200000000ff */
[----:B------:R-:W-:-:S04]  /*6150*/  FADD.FTZ R199, R199, R198 ;  /* 0x000000c6c7c77221 */ /* 0x000fc80000010000 */
[----:B------:R0:W-:Y:S01]  /*6160*/  STSM.16.M88.4 [R190], R156 ;  /* 0x0000009cbe007844 */ /* 0x0001e20000000200 */
[----:B------:R-:W-:Y:S01]  /*6170*/  FADD.FTZ R200, R200, R199 ;  /* 0x000000c7c8c87221 */ /* 0x000fe20000010000 */
[----:B------:R-:W-:Y:S08]  /*6180*/  MUFU.EX2 R178, R178 ;  /* 0x000000b200b27308 */ /* 0x000ff00000000800 */
[----:B------:R-:W4:Y:S01]  /*6190*/  MUFU.EX2 R179, R179 ;  /* 0x000000b300b37308 */ /* 0x000f220000000800 */
[----:B---3--:R-:W-:Y:S01]  /*61a0*/  F2FP.F16.F32.PACK_AB R160, R177, R176 ;  /* 0x000000b0b1a0723e */ /* 0x008fe200000000ff */
[----:B------:R-:W-:-:S04]  /*61b0*/  FADD.FTZ R176, R176, R175 ;  /* 0x000000afb0b07221 */ /* 0x000fc80000010000 */
[----:B------:R-:W-:Y:S02]  /*61c0*/  FADD.FTZ R177, R177, R176 ;  /* 0x000000b0b1b17221 */ /* 0x000fe40000010000 */
[----:B------:R-:W-:Y:S08]  /*61d0*/  MUFU.EX2 R201, R201 ;  /* 0x000000c900c97308 */ /* 0x000ff00000000800 */
[----:B------:R-:W3:Y:S01]  /*61e0*/  MUFU.EX2 R202, R202 ;  /* 0x000000ca00ca7308 */ /* 0x000ee20000000800 */
[----:B----4-:R-:W-:Y:S01]  /*61f0*/  F2FP.F16.F32.PACK_AB R162, R179, R178 ;  /* 0x000000b2b3a2723e */ /* 0x010fe200000000ff */
[----:B------:R-:W-:-:S04]  /*6200*/  FADD.FTZ R178, R178, R177 ;  /* 0x000000b1b2b27221 */ /* 0x000fc80000010000 */
[----:B------:R-:W-:Y:S02]  /*6210*/  FADD.FTZ R179, R179, R178 ;  /* 0x000000b2b3b37221 */ /* 0x000fe40000010000 */
        /* <DEDUP_REMOVED lines=25> */
[----:B------:R-:W-:Y:S01]  /*63b0*/  FADD.FTZ R206, R206, R205 ;  /* 0x000000cdcece7221 */ /* 0x000fe20000010000 */
[----:B----4-:R-:W-:-:S03]  /*63c0*/  F2FP.F16.F32.PACK_AB R167, R208, R207 ;  /* 0x000000cfd0a7723e */ /* 0x010fc600000000ff */
[----:B------:R-:W-:Y:S02]  /*63d0*/  FADD.FTZ R207, R207, R206 ;  /* 0x000000cecfcf7221 */ /* 0x000fe40000010000 */
[----:B------:R0:W-:Y:S01]  /*63e0*/  STSM.16.M88.4 [R192], R164 ;  /* 0x000000a4c0007844 */ /* 0x0001e20000000200 */
[----:B-1----:R-:W-:Y:S01]  /*63f0*/  WARPGROUP.ARRIVE ;  /* 0x00000000000079c5 */ /* 0x002fe20000000000 */
[----:B------:R-:W-:-:S05]  /*6400*/  FADD.FTZ R194, R208, R207 ;  /* 0x000000cfd0c27221 */ /* 0x000fca0000010000 */
[----:B------:R-:W-:Y:S01]  /*6410*/  HGMMA.64x256x16.F32 R24, R152, gdesc[UR8].tnspB, RZ, !UPT, gsb0 ;  /* 0x43e0000898187df0 */ /* 0x000fe2000c0008ff */
[----:B------:R-:W-:Y:S01]  /*6420*/  R2UR UR10, R209 ;  /* 0x00000000d10a72ca */ /* 0x000fe200000e0000 */
[----:B------:R-:W-:Y:S01]  /*6430*/  UMOV UR11, 0x40000040 ;  /* 0x40000040000b7882 */ /* 0x000fe20000000000 */
[C---:B------:R-:W-:Y:S01]  /*6440*/  VIADD R209, R188.reuse, 0x100 ;  /* 0x00000100bcd17836 */ /* 0x040fe20000000000 */
[----:B------:R-:W-:Y:S02]  /*6450*/  WARPGROUP.DEPBAR.LE gsb0, 0x0 ;  /* 0x00008000000079c5 */ /* 0x000fe40000010000 */
[----:B------:R-:W-:Y:S01]  /*6460*/  WARPGROUP.ARRIVE ;  /* 0x00000000000079c5 */ /* 0x000fe20000000000 */
[----:B--2---:R-:W-:-:S15]  /*6470*/  VIADD R152, R188, 0x180 ;  /* 0x00000180bc987836 */ /* 0x004fde0000000000 */
[----:B------:R-:W-:-:S06]  /*6480*/  NOP ;  /* 0x0000000000007918 */ /* 0x000fcc0000000000 */
[----:B------:R-:W-:Y:S01]  /*6490*/  HGMMA.64x256x16.F32 R24, R156, gdesc[UR8].tnspB, R24, gsb0 ;  /* 0x43e000089c187df0 */ /* 0x000fe20008000818 */
[----:B------:R-:W-:Y:S01]  /*64a0*/  R2UR UR10, R209 ;  /* 0x00000000d10a72ca */ /* 0x000fe200000e0000 */
[----:B------:R-:W-:Y:S01]  /*64b0*/  UMOV UR11, 0x40000040 ;  /* 0x40000040000b7882 */ /* 0x000fe20000000000 */
[----:B------:R-:W-:Y:S02]  /*64c0*/  WARPGROUP.DEPBAR.LE gsb0, 0x0 ;  /* 0x00008000000079c5 */ /* 0x000fe40000010000 */
[----:B------:R-:W-:-:S15]  /*64d0*/  WARPGROUP.ARRIVE ;  /* 0x00000000000079c5 */ /* 0x000fde0000000000 */
[----:B------:R-:W-:-:S08]  /*64e0*/  NOP ;  /* 0x0000000000007918 */ /* 0x000fd00000000000 */
[----:B------:R-:W-:Y:S01]  /*64f0*/  HGMMA.64x256x16.F32 R24, R160, gdesc[UR8].tnspB, R24, gsb0 ;  /* 0x43e00008a0187df0 */ /* 0x000fe20008000818 */
[----:B------:R-:W-:Y:S01]  /*6500*/  R2UR UR10, R152 ;  /* 0x00000000980a72ca */ /* 0x000fe200000e0000 */
[----:B------:R-:W-:Y:S01]  /*6510*/  UMOV UR11, 0x40000040 ;  /* 0x40000040000b7882 */ /* 0x000fe20000000000 */
[----:B------:R-:W-:-:S05]  /*6520*/  @!P1 VIADD R152, R184, 0x38860 ;  /* 0x00038860b8989836 */ /* 0x000fca0000000000 */
[----:B------:R-:W-:Y:S01]  /*6530*/  @!P1 PRMT R152, RZ, 0x654, R152 ;  /* 0x00000654ff989816 */ /* 0x000fe20000000098 */
[----:B------:R-:W-:Y:S02]  /*6540*/  WARPGROUP.DEPBAR.LE gsb0, 0x0 ;  /* 0x00008000000079c5 */ /* 0x000fe40000010000 */
[----:B------:R-:W-:-:S15]  /*6550*/  WARPGROUP.ARRIVE ;  /* 0x00000000000079c5 */ /* 0x000fde0000000000 */
[----:B------:R-:W-:-:S02]  /*6560*/  NOP ;  /* 0x0000000000007918 */ /* 0x000fc40000000000 */
[----:B------:R-:W-:Y:S03]  /*6570*/  HGMMA.64x256x16.F32 R24, R164, gdesc[UR8].tnspB, R24, gsb0 ;  /* 0x43e00008a4187df0 */ /* 0x000fe60008000818 */
[----:B------:R-:W-:Y:S02]  /*6580*/  WARPGROUP.DEPBAR.LE gsb0, 0x0 ;  /* 0x00008000000079c5 */ /* 0x000fe40000010000 */
[----:B------:R-:W-:Y:S01]  /*6590*/  @!PT LDS RZ, [RZ] ;  /* 0x00000000fffff984 */ /* 0x000fe20000000800 */
[----:B------:R-:W-:Y:S01]  /*65a0*/  @!PT LDS RZ, [RZ] ;  /* 0x00000000fffff984 */ /* 0x000fe20000000800 */
[----:B------:R-:W-:Y:S01]  /*65b0*/  @!PT LDS RZ, [RZ] ;  /* 0x00000000fffff984 */ /* 0x000fe20000000800 */
[----:B------:R-:W-:Y:S01]  /*65c0*/  @!PT LDS RZ, [RZ] ;  /* 0x00000000fffff984 */ /* 0x000fe20000000800 */
[----:B------:R1:W-:Y:S06]  /*65d0*/  MEMBAR.ALL.CTA ;  /* 0x0000000000007992 */ /* 0x0003ec0000008000 */
[----:B-1----:R-:W1:Y:S02]  /*65e0*/  FENCE.VIEW.ASYNC.S ;  /* 0x00000000000073c6 */ /* 0x002e640000000000 */
[----:B-1----:R-:W-:Y:S01]  /*65f0*/  NOP ;  /* 0x0000000000007918 */ /* 0x002fe20000000000 */
[----:B------:R-:W-:Y:S06]  /*6600*/  BAR.ARV 0xe, 0x100 ;  /* 0x0384000000007b1d */ /* 0x000fec0000002000 */
[----:B------:R1:W-:Y:S02]  /*6610*/  @!P1 SYNCS.ARRIVE.TRANS64.RED.A1T0 RZ, [R152+URZ], RZ ;  /* 0x000000ff98ff99a7 */ /* 0x0003e4000810043f */
[----:B-1----:R-:W-:Y:S01]  /*6620*/  IMAD.MOV.U32 R152, RZ, RZ, RZ ;  /* 0x000000ffff987224 */ /* 0x002fe200078e00ff */
[----:B0-----:R-:W-:Y:S06]  /*6630*/  @!P2 BRA `(.L_x_211) ;  /* 0x000000300050a947 */ /* 0x001fec0003800000 */
[----:B------:R-:W-:Y:S01]  /*6640*/  IMAD.MOV.U32 R196, RZ, RZ, RZ ;  /* 0x000000ffffc47224 */ /* 0x000fe200078e00ff */
[----:B------:R-:W-:Y:S01]  /*6650*/  ULDC UR60, c[0x0][0xad0] ;  /* 0x0002b400003c7ab9 */ /* 0x000fe20000000800 */
[----:B------:R-:W-:Y:S01]  /*6660*/  IMAD.U32 R198, RZ, RZ, UR61 ;  /* 0x0000003dffc67e24 */ /* 0x000fe2000f8e00ff */
[----:B------:R-:W-:-:S06]  /*6670*/  UMOV UR61, URZ ;  /* 0x0000003f003d7c82 */ /* 0x000fcc0008000000 */
.L_x_220:
[----:B------:R-:W-:Y:S01]  /*6680*/  VIADD R197, R196, 0x1 ;  /* 0x00000001c4c57836 */ /* 0x000fe20000000000 */
[----:B------:R-:W-:Y:S02]  /*6690*/  R2UR UR10, R198 ;  /* 0x00000000c60a72ca */ /* 0x000fe400000e0000 */
[----:B------:R-:W-:Y:S02]  /*66a0*/  R2UR UR7, R2 ;  /* 0x00000000020772ca */ /* 0x000fe400000e0000 */
[----:B------:R-:W-:-:S04]  /*66b0*/  ISETP.NE.AND P3, PT, R197, 0x2, PT ;  /* 0x00000002c500780c */ /* 0x000fc80003f65270 */
[----:B-1----:R-:W-:Y:S02]  /*66c0*/  SEL R152, RZ, 0x1, P3 ;  /* 0x00000001ff987807 */ /* 0x002fe40001800000 */
[----:B------:R-:W-:Y:S02]  /*66d0*/  SEL R197, R197, RZ, P3 ;  /* 0x000000ffc5c57207 */ /* 0x000fe40001800000 */
[----:B------:R-:W-:Y:S01]  /*66e0*/  R2UR UR6, R152 ;  /* 0x00000000980672ca */ /* 0x000fe200000e0000 */
[----:B------:R-:W-:Y:S01]  /*66f0*/  IMAD.U32 R152, RZ, RZ, UR10 ;  /* 0x0000000aff987e24 */ /* 0x000fe2000f8e00ff */
[----:B------:R-:W-:-:S04]  /*6700*/  UIADD3 UR10, UR10, -0x1, URZ ;  /* 0xffffffff0a0a7890 */ /* 0x000fc8000fffe03f */
[----:B------:R-:W-:Y:S02]  /*6710*/  ISETP.GT.AND P2, PT, R152, UR7, PT ;  /* 0x0000000798007c0c */ /* 0x000fe4000bf44270 */
[----:B------:R-:W-:-:S05]  /*6720*/  IMAD.U32 R198, RZ, RZ, UR10 ;  /* 0x0000000affc67e24 */ /* 0x000fca000f8e00ff */
[----:B------:R-:W-:Y:S01]  /*6730*/  ULOP3.LUT UR61, UR61, UR6, URZ, 0x3c, !UPT ;  /* 0x000000063d3d7292 */ /* 0x000fe2000f8e3c3f */
[----:B------:R-:W-:Y:S11]  /*6740*/  @!P0 BRA `(.L_x_212) ;  /* 0x0000000000048947 */ /* 0x000ff60003800000 */
[----:B------:R-:W-:Y:S01]  /*6750*/  BPT.TRAP 0x1 ;  /* 0x000000040000795c */ /* 0x000fe20000300000 */
.L_x_212:
[----:B------:R-:W-:Y:S02]  /*6760*/  IMAD.U32 R200, RZ, RZ, UR61 ;  /* 0x0000003dffc87e24 */ /* 0x000fe4000f8e00ff */
[----:B------:R-:W-:-:S03]  /*6770*/  IMAD R195, R197, 0x8, R184 ;  /* 0x00000008c5c37824 */ /* 0x000fc600078e02b8 */
[----:B------:R-:W-:-:S04]  /*6780*/  SHF.L.U32 R200, R200, 0x1f, RZ ;  /* 0x0000001fc8c87819 */ /* 0x000fc800000006ff */
[----:B------:R0:W1:Y:S01]  /*6790*/  SYNCS.PHASECHK.TRANS64.TRYWAIT P3, [R195+URZ+0x38830], R200 ;  /* 0x038830c8c30075a7 */ /* 0x000062000806017f */
[----:B------:R-:W-:Y:S05]  /*67a0*/  @!P0 BRA `(.L_x_213) ;  /* 0x0000000000048947 */ /* 0x000fea0003800000 */
[----:B------:R-:W-:Y:S01]  /*67b0*/  BPT.TRAP 0x1 ;  /* 0x000000040000795c */ /* 0x000fe20000300000 */
.L_x_213:
[----:B------:R-:W-:Y:S01]  /*67c0*/  IMAD R199, R197, 0x200, R4 ;  /* 0x00000200c5c77824 */ /* 0x000fe200078e0204 */
[----:B-1----:R-:W-:Y:S06]  /*67d0*/  @P3 BRA `(.L_x_214) ;  /* 0x0000000000083947 */ /* 0x002fec0003800000 */
[----:B------:R-:W1:Y:S02]  /*67e0*/  SYNCS.PHASECHK.TRANS64.TRYWAIT P3, [R195+URZ+0x38830], R200 ;  /* 0x038830c8c30075a7 */ /* 0x000e64000806017f */
[----:B-1----:R-:W-:Y:S05]  /*67f0*/  @!P3 BRA `(.L_x_215) ;  /* 0x000000b800b8b947 */ /* 0x002fea0003800000 */
.L_x_214:
[----:B------:R-:W-:Y:S01]  /*6800*/  R2UR UR6, R199 ;  /* 0x00000000c70672ca */ /* 0x000fe200000e0000 */
[----:B------:R-:W-:Y:S01]  /*6810*/  WARPGROUP.ARRIVE ;  /* 0x00000000000079c5 */ /* 0x000fe20000000000 */
[----:B------:R-:W-:Y:S01]  /*6820*/  MOV R201, UR17 ;  /* 0x0000001100c97c02 */ /* 0x000fe20008000f00 */
[----:B------:R-:W-:Y:S01]  /*6830*/  UMOV UR19, 0x40000040 ;  /* 0x4000004000137882 */ /* 0x000fe20000000000 */
[----:B------:R-:W-:Y:S01]  /*6840*/  MOV R202, UR16 ;  /* 0x0000001000ca7c02 */ /* 0x000fe20008000f00 */
[----:B------:R-:W-:Y:S01]  /*6850*/  UMOV UR15, 0x40000040 ;  /* 0x40000040000f7882 */ /* 0x000fe20000000000 */
[----:B------:R-:W-:Y:S01]  /*6860*/  R2UR UR16, R10 ;  /* 0x000000000a1072ca */ /* 0x000fe200000e0000 */
[----:B------:R-:W-:Y:S01]  /*6870*/  UMOV UR11, 0x40000040 ;  /* 0x40000040000b7882 */ /* 0x000fe20000000000 */
[----:B------:R-:W-:Y:S01]  /*6880*/  R2UR UR17, R11 ;  /* 0x000000000b1172ca */ /* 0x000fe200000e0000 */
[----:B------:R-:W-:Y:S01]  /*6890*/  UMOV UR59, 0x40000040 ;  /* 0x40000040003b7882 */ /* 0x000fe20000000000 */
[----:B------:R-:W-:-:S02]  /*68a0*/  MOV R203, UR13 ;  /* 0x0000000d00cb7c02 */ /* 0x000fc40008000f00 */
[----:B------:R-:W-:Y:S01]  /*68b0*/  MOV R204, UR12 ;  /* 0x0000000c00cc7c02 */ /* 0x000fe20008000f00 */
[----:B------:R-:W-:Y:S01]  /*68c0*/  UMOV UR18, UR6 ;  /* 0x0000000600127c82 */ /* 0x000fe20008000000 */
[----:B------:R-:W-:Y:S02]  /*68d0*/  R2UR UR12, R12 ;  /* 0x000000000c0c72ca */ /* 0x000fe400000e0000 */
[----:B------:R-:W-:Y:S02]  /*68e0*/  R2UR UR13, R13 ;  /* 0x000000000d0d72ca */ /* 0x000fe400000e0000 */
[----:B------:R-:W-:Y:S02]  /*68f0*/  MOV R205, UR9 ;  /* 0x0000000900cd7c02 */ /* 0x000fe40008000f00 */
[----:B------:R-:W-:Y:S01]  /*6900*/  MOV R206, UR8 ;  /* 0x0000000800ce7c02 */ /* 0x000fe20008000f00 */
[----:B------:R-:W-:Y:S01]  /*6910*/  HGMMA.64x64x16.F32 R152, gdesc[UR16], RZ, !UPT, gsb0 ;  /* 0x00e00000109879f0 */ /* 0x000fe2000c0008ff */
[----:B------:R-:W-:Y:S01]  /*6920*/  R2UR UR17, R201 ;  /* 0x00000000c91172ca */ /* 0x000fe200000e0000 */
[----:B------:R-:W-:Y:S01]  /*6930*/  VIADD R201, R199, 0x2 ;  /* 0x00000002c7c97836 */ /* 0x000fe20000000000 */
[----:B------:R-:W-:-:S02]  /*6940*/  R2UR UR8, R14 ;  /* 0x000000000e0872ca */ /* 0x000fc400000e0000 */
[----:B------:R-:W-:Y:S02]  /*6950*/  R2UR UR9, R15 ;  /* 0x000000000f0972ca */ /* 0x000fe400000e0000 */
[----:B------:R-:W-:Y:S01]  /*6960*/  R2UR UR6, R201 ;  /* 0x00000000c90672ca */ /* 0x000fe200000e0000 */
[C---:B------:R-:W-:Y:S01]  /*6970*/  VIADD R201, R199.reuse, 0x4 ;  /* 0x00000004c7c97836 */ /* 0x040fe20000000000 */
[----:B------:R-:W-:Y:S01]  /*6980*/  R2UR UR56, R16 ;  /* 0x00000000103872ca */ /* 0x000fe200000e0000 */
[----:B------:R-:W-:Y:S01]  /*6990*/  VIADD R199, R199, 0x6 ;  /* 0x00000006c7c77836 */ /* 0x000fe20000000000 */
[----:B------:R-:W-:Y:S02]  /*69a0*/  R2UR UR57, R17 ;  /* 0x00000000113972ca */ /* 0x000fe400000e0000 */
[----:B------:R-:W-:-:S07]  /*69b0*/  R2UR UR16, R202 ;  /* 0x00000000ca1072ca */ /* 0x000fce00000e0000 */
[----:B------:R-:W-:Y:S01]  /*69c0*/  UMOV UR14, UR6 ;  /* 0x00000006000e7c82 */ /* 0x000fe20008000000 */
[----:B------:R-:W-:-:S13]  /*69d0*/  R2UR UR6, R201 ;  /* 0x00000000c90672ca */ /* 0x000fda00000e0000 */
[----:B------:R-:W-:Y:S01]  /*69e0*/  UMOV UR10, UR6 ;  /* 0x00000006000a7c82 */ /* 0x000fe20008000000 */
[----:B------:R-:W-:-:S13]  /*69f0*/  R2UR UR6, R199 ;  /* 0x00000000c70672ca */ /* 0x000fda00000e0000 */
[----:B------:R-:W-:Y:S01]  /*6a00*/  UMOV UR58, UR6 ;  /* 0x00000006003a7c82 */ /* 0x000fe20008000000 */
[----:B------:R-:W-:Y:S02]  /*6a10*/  WARPGROUP.DEPBAR.LE gsb0, 0x0 ;  /* 0x00008000000079c5 */ /* 0x000fe40000010000 */
[----:B------:R-:W-:-:S06]  /*6a20*/  WARPGROUP.ARRIVE ;  /* 0x00000000000079c5 */ /* 0x000fcc0000000000 */
[----:B------:R-:W-:Y:S01]  /*6a30*/  HGMMA.64x64x16.F32 R152, gdesc[UR12], R152, gsb0 ;  /* 0x00e000000c9879f0 */ /* 0x000fe20008000898 */
[----:B------:R-:W-:Y:S02]  /*6a40*/  R2UR UR13, R203 ;  /* 0x00000000cb0d72ca */ /* 0x000fe400000e0000 */
[----:B------:R-:W-:Y:S01]  /*6a50*/  R2UR UR12, R204 ;  /* 0x00000000cc0c72ca */ /* 0x000fe200000e0000 */
[----:B------:R-:W-:Y:S02]  /*6a60*/  WARPGROUP.DEPBAR.LE gsb0, 0x0 ;  /* 0x00008000000079c5 */ /* 0x000fe40000010000 */
[----:B------:R-:W-:-:S06]  /*6a70*/  WARPGROUP.ARRIVE ;  /* 0x00000000000079c5 */ /* 0x000fcc0000000000 */
[----:B------:R-:W-:Y:S01]  /*6a80*/  HGMMA.64x64x16.F32 R152, gdesc[UR8], R152, gsb0 ;  /* 0x00e00000089879f0 */ /* 0x000fe20008000898 */
[----:B------:R-:W-:Y:S02]  /*6a90*/  R2UR UR9, R205 ;  /* 0x00000000cd0972ca */ /* 0x000fe400000e0000 */
[----:B------:R-:W-:Y:S01]  /*6aa0*/  R2UR UR8, R206 ;  /* 0x00000000ce0872ca */ /* 0x000fe200000e0000 */
[----:B------:R-:W-:Y:S02]  /*6ab0*/  WARPGROUP.DEPBAR.LE gsb0, 0x0 ;  /* 0x00008000000079c5 */ /* 0x000fe40000010000 */
[----:B------:R-:W-:-:S06]  /*6ac0*/  WARPGROUP.ARRIVE ;  /* 0x00000000000079c5 */ /* 0x000fcc0000000000 */
[----:B------:R-:W-:Y:S03]  /*6ad0*/  HGMMA.64x64x16.F32 R152, gdesc[UR56], R152, gsb0 ;  /* 0x00e00000389879f0 */ /* 0x000fe60008000898 */
[----:B------:R-:W-:Y:S02]  /*6ae0*/  WARPGROUP.DEPBAR.LE gsb0, 0x0 ;  /* 0x00008000000079c5 */ /* 0x000fe40000010000 */
[----:B------:R-:W-:Y:S05]  /*6af0*/  @!P0 BRA `(.L_x_216) ;  /* 0x0000000000048947 */ /* 0x000fea0003800000 */
[----:B------:R-:W-:Y:S01]  /*6b00*/  BPT.TRAP 0x1 ;  /* 0x000000040000795c */ /* 0x000fe20000300000 */
.L_x_216:
[----:B------:R2:W3:Y:S01]  /*6b10*/  SYNCS.PHASECHK.TRANS64.TRYWAIT P3, [R195+URZ+0x38850], R200 ;  /* 0x038850c8c30075a7 */ /* 0x0004e2000806017f */
[----:B------:R-:W-:Y:S05]  /*6b20*/  @!P0 BRA `(.L_x_217) ;  /* 0x0000000000048947 */ /* 0x000fea0003800000 */
[----:B------:R-:W-:Y:S01]  /*6b30*/  BPT.TRAP 0x1 ;  /* 0x000000040000795c */ /* 0x000fe20000300000 */
.L_x_217:
[----:B---3--:R-:W-:Y:S05]  /*6b40*/  @P3 BRA `(.L_x_218) ;  /* 0x0000000000083947 */ /* 0x008fea0003800000 */
[----:B------:R-:W3:Y:S02]  /*6b50*/  SYNCS.PHASECHK.TRANS64.TRYWAIT P3, [R195+URZ+0x38850], R200 ;  /* 0x038850c8c30075a7 */ /* 0x000ee4000806017f */
[----:B---3--:R-:W-:Y:S05]  /*6b60*/  @!P3 BRA `(.L_x_219) ;  /* 0x000000b400f0b947 */ /* 0x008fea0003800000 */
.L_x_218:
[----:B------:R-:W-:Y:S01]  /*6b70*/  IMAD R199, R197, 0x1000, R6 ;  /* 0x00001000c5c77824 */ /* 0x000fe200078e0206 */
[----:B0123--:R-:W-:Y:S01]  /*6b80*/  MOV R200, UR49 ;  /* 0x0000003100c87c02 */ /* 0x00ffe20008000f00 */
[----:B------:R-:W-:Y:S01]  /*6b90*/  WARPGROUP.ARRIVE ;  /* 0x00000000000079c5 */ /* 0x000fe20000000000 */
[----:B------:R-:W-:Y:S01]  /*6ba0*/  MOV R201, UR48 ;  /* 0x0000003000c97c02 */ /* 0x000fe20008000f00 */
[----:B------:R-:W-:Y:S01]  /*6bb0*/  UMOV UR51, 0x40000040 ;  /* 0x4000004000337882 */ /* 0x000fe20000000000 */
[----:B------:R-:W-:Y:S01]  /*6bc0*/  R2UR UR6, R199 ;  /* 0x00000000c70672ca */ /* 0x000fe200000e0000 */
[----:B------:R-:W-:Y:S01]  /*6bd0*/  UMOV UR55, 0x40000040 ;  /* 0x4000004000377882 */ /* 0x000fe20000000000 */
[----:B------:R-:W-:Y:S01]  /*6be0*/  R2UR UR48, R18 ;  /* 0x00000000123072ca */ /* 0x000fe200000e0000 */
[----:B------:R-:W-:Y:S01]  /*6bf0*/  UMOV UR59, 0x40000040 ;  /* 0x40000040003b7882 */ /* 0x000fe20000000000 */
[----:B------:R-:W-:Y:S01]  /*6c00*/  R2UR UR49, R19 ;  /* 0x00000000133172ca */ /* 0x000fe200000e0000 */
[----:B------:R-:W-:Y:S01]  /*6c10*/  UMOV UR7, 0x40000040 ;  /* 0x4000004000077882 */ /* 0x000fe20000000000 */
[----:B------:R-:W-:Y:S01]  /*6c20*/  MOV R202, UR53 ;  /* 0x0000003500ca7c02 */ /* 0x000fe20008000f00 */
[----:B------:R-:W-:Y:S01]  /*6c30*/  UMOV UR11, 0x40000040 ;  /* 0x40000040000b7882 */ /* 0x000fe20000000000 */
[----:B------:R-:W-:Y:S01]  /*6c40*/  MOV R203, UR52 ;  /* 0x0000003400cb7c02 */ /* 0x000fe20008000f00 */
[----:B------:R-:W-:Y:S01]  /*6c50*/  UMOV UR15, 0x40000040 ;  /* 0x40000040000f7882 */ /* 0x000fe20000000000 */
[----:B------:R-:W-:Y:S01]  /*6c60*/  R2UR UR52, R20 ;  /* 0x00000000143472ca */ /* 0x000fe200000e0000 */
[----:B------:R-:W-:Y:S01]  /*6c70*/  UMOV UR19, 0x40000040 ;  /* 0x4000004000137882 */ /* 0x000fe20000000000 */
[----:B------:R-:W-:Y:S01]  /*6c80*/  R2UR UR53, R21 ;  /* 0x00000000153572ca */ /* 0x000fe200000e0000 */
[----:B------:R-:W-:Y:S01]  /*6c90*/  UMOV UR50, UR6 ;  /* 0x0000000600327c82 */ /* 0x000fe20008000000 */
[----:B------:R-:W-:Y:S01]  /*6ca0*/  R2UR UR56, R22 ;  /* 0x00000000163872ca */ /* 0x000fe200000e0000 */
[----:B------:R-:W-:Y:S01]  /*6cb0*/  UMOV UR23, 0x40000040 ;  /* 0x4000004000177882 */ /* 0x000fe20000000000 */
[----:B------:R-:W-:Y:S01]  /*6cc0*/  R2UR UR57, R23 ;  /* 0x00000000173972ca */ /* 0x000fe200000e0000 */
[----:B------:R-:W-:Y:S01]  /*6cd0*/  HGMMA.64x64x16.F32 R152, gdesc[UR48], R152, gsb0 ;  /* 0x00e00000309879f0 */ /* 0x000fe20008000898 */
[----:B------:R-:W-:Y:S01]  /*6ce0*/  R2UR UR49, R200 ;  /* 0x00000000c83172ca */ /* 0x000fe200000e0000 */
[C---:B------:R-:W-:Y:S01]  /*6cf0*/  VIADD R200, R199.reuse, 0x2 ;  /* 0x00000002c7c87836 */ /* 0x040fe20000000000 */
[----:B------:R-:W-:Y:S01]  /*6d00*/  UMOV UR27, 0x40000040 ;  /* 0x40000040001b7882 */ /* 0x000fe20000000000 */
[----:B------:R-:W-:Y:S01]  /*6d10*/  UMOV UR31, 0x40000040 ;  /* 0x40000040001f7882 */ /* 0x000fe20000000000 */
[----:B------:R-:W-:Y:S01]  /*6d20*/  UMOV UR35, 0x40000040 ;  /* 0x4000004000237882 */ /* 0x000fe20000000000 */
[----:B------:R-:W-:Y:S01]  /*6d30*/  UMOV UR39, 0x40000040 ;  /* 0x4000004000277882 */ /* 0x000fe20000000000 */
[----:B------:R-:W-:Y:S01]  /*6d40*/  R2UR UR6, R200 ;  /* 0x00000000c80672ca */ /* 0x000fe200000e0000 */
[----:B------:R-:W-:Y:S01]  /*6d50*/  VIADD R200, R199, 0x4 ;  /* 0x00000004c7c87836 */ /* 0x000fe20000000000 */
[----:B------:R-:W-:Y:S01]  /*6d60*/  UMOV UR43, 0x40000040 ;  /* 0x40000040002b7882 */ /* 0x000fe20000000000 */
[----:B------:R-:W-:Y:S01]  /*6d70*/  UMOV UR47, 0x40000040 ;  /* 0x40000040002f7882 */ /* 0x000fe20000000000 */
[----:B------:R-:W-:Y:S01]  /*6d80*/  R2UR UR48, R201 ;  /* 0x00000000c93072ca */ /* 0x000fe200000e0000 */
[----:B------:R-:W-:Y:S01]  /*6d90*/  UMOV UR51, 0x40000040 ;  /* 0x4000004000337882 */ /* 0x000fe20000000000 */
[----:B------:R-:W0:Y:S01]  /*6da0*/  S2R R204, SR_TID.X ;  /* 0x0000000000cc7919 */ /* 0x000e220000002100 */
[----:B------:R-:W-:-:S02]  /*6db0*/  VIADD R201, R199, 0x800 ;  /* 0x00000800c7c97836 */ /* 0x000fc40000000000 */
[----:B------:R-:W-:-:S04]  /*6dc0*/  IMAD R216, R197, 0x1000, R188 ;  /* 0x00001000c5d87824 */ /* 0x000fc800078e02bc */
[----:B------:R-:W-:Y:S01]  /*6dd0*/  UMOV UR54, UR6 ;  /* 0x0000000600367c82 */ /* 0x000fe20008000000 */
[----:B------:R-:W-:Y:S01]  /*6de0*/  R2UR UR6, R200 ;  /* 0x00000000c80672ca */ /* 0x000fe200000e0000 */
[----:B------:R-:W-:Y:S02]  /*6df0*/  VIADD R200, R199, 0x6 ;  /* 0x00000006c7c87836 */ /* 0x000fe40000000000 */
[----:B------:R-:W-:-:S10]  /*6e00*/  VIADD R217, R216, 0x80 ;  /* 0x00000080d8d97836 */ /* 0x000fd40000000000 */
[----:B------:R-:W-:Y:S01]  /*6e10*/  UMOV UR58, UR6 ;  /* 0x00000006003a7c82 */ /* 0x000fe20008000000 */
[----:B------:R-:W-:Y:S01]  /*6e20*/  R2UR UR6, R200 ;  /* 0x00000000c80672ca */ /* 0x000fe200000e0000 */
[----:B------:R-:W-:-:S05]  /*6e30*/  VIADD R200, R199, 0x200 ;  /* 0x00000200c7c87836 */ /* 0x000fca0000000000 */
[----:B------:R-:W-:Y:S01]  /*6e40*/  R2UR UR10, R200 ;  /* 0x00000000c80a72ca */ /* 0x000fe200000e0000 */
[----:B------:R-:W-:Y:S01]  /*6e50*/  VIADD R200, R199, 0x202 ;  /* 0x00000202c7c87836 */ /* 0x000fe20000000000 */
[----:B0-----:R-:W-:-:S04]  /*6e60*/  SHF.R.U32.HI R204, RZ, 0x7, R204 ;  /* 0x00000007ffcc7819 */ /* 0x001fc800000116cc */
[----:B------:R-:W-:Y:S01]  /*6e70*/  R2UR UR14, R200 ;  /* 0x00000000c80e72ca */ /* 0x000fe200000e0000 */
[----:B------:R-:W-:-:S05]  /*6e80*/  VIADD R200, R199, 0x204 ;  /* 0x00000204c7c87836 */ /* 0x000fca0000000000 */
[----:B------:R-:W-:Y:S01]  /*6e90*/  R2UR UR18, R200 ;  /* 0x00000000c81272ca */ /* 0x000fe200000e0000 */
[----:B------:R-:W-:-:S05]  /*6ea0*/  VIADD R200, R199, 0x206 ;  /* 0x00000206c7c87836 */ /* 0x000fca0000000000 */
[----:B------:R-:W-:Y:S01]  /*6eb0*/  R2UR UR22, R200 ;  /* 0x00000000c81672ca */ /* 0x000fe200000e0000 */
[----:B------:R-:W-:-:S05]  /*6ec0*/  VIADD R200, R199, 0x400 ;  /* 0x00000400c7c87836 */ /* 0x000fca0000000000 */
[----:B------:R-:W-:Y:S01]  /*6ed0*/  R2UR UR26, R200 ;  /* 0x00000000c81a72ca */ /* 0x000fe200000e0000 */
[----:B------:R-:W-:-:S05]  /*6ee0*/  VIADD R200, R199, 0x402 ;  /* 0x00000402c7c87836 */ /* 0x000fca0000000000 */
[----:B------:R-:W-:Y:S01]  /*6ef0*/  R2UR UR30, R200 ;  /* 0x00000000c81e72ca */ /* 0x000fe200000e0000 */
[C---:B------:R-:W-:Y:S01]  /*6f00*/  VIADD R200, R199.reuse, 0x404 ;  /* 0x00000404c7c87836 */ /* 0x040fe20000000000 */
[----:B------:R-:W-:Y:S02]  /*6f10*/  WARPGROUP.DEPBAR.LE gsb0, 0x0 ;  /* 0x00008000000079c5 */ /* 0x000fe40000010000 */
[----:B------:R-:W-:Y:S02]  /*6f20*/  WARPGROUP.ARRIVE ;  /* 0x00000000000079c5 */ /* 0x000fe40000000000 */
[----:B------:R-:W-:Y:S01]  /*6f30*/  R2UR UR34, R200 ;  /* 0x00000000c82272ca */ /* 0x000fe200000e0000 */
[----:B------:R-:W-:-:S03]  /*6f40*/  VIADD R200, R199, 0x406 ;  /* 0x00000406c7c87836 */ /* 0x000fc60000000000 */
[----:B------:R-:W-:Y:S02]  /*6f50*/  HGMMA.64x64x16.F32 R152, gdesc[UR52], R152, gsb0 ;  /* 0x00e00000349879f0 */ /* 0x000fe40008000898 */
[----:B------:R-:W-:Y:S01]  /*6f60*/  R2UR UR38, R200 ;  /* 0x00000000c82672ca */ /* 0x000fe200000e0000 */
[----:B------:R-:W-:Y:S01]  /*6f70*/  VIADD R200, R199, 0x600 ;  /* 0x00000600c7c87836 */ /* 0x000fe20000000000 */
[----:B------:R-:W-:Y:S01]  /*6f80*/  R2UR UR53, R202 ;  /* 0x00000000ca3572ca */ /* 0x000fe200000e0000 */
[----:B------:R-:W-:Y:S01]  /*6f90*/  UMOV UR55, 0x40000040 ;  /* 0x4000004000377882 */ /* 0x000fe20000000000 */
[----:B------:R-:W-:Y:S02]  /*6fa0*/  R2UR UR52, R203 ;  /* 0x00000000cb3472ca */ /* 0x000fe400000e0000 */
[----:B------:R-:W-:Y:S01]  /*6fb0*/  R2UR UR42, R200 ;  /* 0x00000000c82a72ca */ /* 0x000fe200000e0000 */
[----:B------:R-:W-:-:S05]  /*6fc0*/  VIADD R200, R199, 0x602 ;  /* 0x00000602c7c87836 */ /* 0x000fca0000000000 */
[----:B------:R-:W-:Y:S01]  /*6fd0*/  R2UR UR46, R200 ;  /* 0x00000000c82e72ca */ /* 0x000fe200000e0000 */
[----:B------:R-:W-:-:S05]  /*6fe0*/  VIADD R200, R199, 0x604 ;  /* 0x00000604c7c87836 */ /* 0x000fca0000000000 */
[----:B------:R-:W-:Y:S01]  /*6ff0*/  R2UR UR50, R200 ;  /* 0x00000000c83272ca */ /* 0x000fe200000e0000 */
[----:B------:R-:W-:-:S05]  /*7000*/  VIADD R200, R199, 0x606 ;  /* 0x00000606c7c87836 */ /* 0x000fca0000000000 */
[----:B------:R-:W-:Y:S02]  /*7010*/  R2UR UR54, R200 ;  /* 0x00000000c83672ca */ /* 0x000fe400000e0000 */
[----:B------:R0:W1:Y:S02]  /*7020*/  SHFL.IDX PT, R200, R204, RZ, 0x1f ;  /* 0x00001fffccc87589 */ /* 0x00006400000e0000 */
[----:B0-----:R-:W-:Y:S01]  /*7030*/  IMAD.MOV.U32 R204, RZ, RZ, 0x4 ;  /* 0x00000004ffcc7424 */ /* 0x001fe200078e00ff */
[----:B-1----:R-:W-:-:S04]  /*7040*/  ISETP.GT.AND P3, PT, R200, 0x7f, PT ;  /* 0x0000007fc800780c */ /* 0x002fc80003f64270 */
[----:B------:R-:W-:-:S05]  /*7050*/  SEL R200, RZ, 0x2, !P3 ;  /* 0x00000002ffc87807 */ /* 0x000fca0005800000 */
[----:B------:R-:W-:Y:S02]  /*7060*/  IMAD.IADD R202, R7, 0x1, R200 ;  /* 0x0000000107ca7824 */ /* 0x000fe400078e02c8 */
        /* <DEDUP_REMOVED lines=8> */
[C---:B------:R-:W-:Y:S02]  /*70f0*/  SEL R202, R204.reuse, 0x2, P3 ;  /* 0x00000002ccca7807 */ /* 0x040fe40001800000 */
[----:B------:R-:W-:-:S03]  /*7100*/  SEL R204, R204, 0x6, !P3 ;  /* 0x00000006cccc7807 */ /* 0x000fc60005800000 */
[--C-:B------:R-:W-:Y:S02]  /*7110*/  IMAD.IADD R203, R7, 0x1, R202.reuse ;  /* 0x0000000107cb7824 */ /* 0x100fe400078e02ca */
[C---:B------:R-:W-:Y:S02]  /*7120*/  IMAD.IADD R205, R201.reuse, 0x1, R202 ;  /* 0x00000001c9cd7824 */ /* 0x040fe400078e02ca */
[----:B------:R-:W-:Y:S01]  /*7130*/  IMAD.IADD R201, R201, 0x1, R204 ;  /* 0x00000001c9c97824 */ /* 0x000fe200078e02cc */
[----:B------:R-:W-:Y:S02]  /*7140*/  WARPGROUP.DEPBAR.LE gsb0, 0x0 ;  /* 0x00008000000079c5 */ /* 0x000fe40000010000 */
[----:B------:R-:W-:-:S06]  /*7150*/  WARPGROUP.ARRIVE ;  /* 0x00000000000079c5 */ /* 0x000fcc0000000000 */
[----:B------:R-:W-:Y:S01]  /*7160*/  HGMMA.64x64x16.F32 R152, gdesc[UR4], R152, gsb0 ;  /* 0x00e00000049879f0 */ /* 0x000fe20008000898 */
[----:B------:R-:W-:Y:S02]  /*7170*/  ULDC UR7, c[0x0][0xa80] ;  /* 0x0002a00000077ab9 */ /* 0x000fe40000000800 */
[----:B------:R-:W-:Y:S01]  /*7180*/  UMOV UR6, UR7 ;  /* 0x0000000700067c82 */ /* 0x000fe20008000000 */
        /* <DEDUP_REMOVED lines=69> */
[----:B------:R-:W-:Y:S02]  /*75e0*/  IMAD.IADD R203, R8, 0x1, R200 ;  /* 0x0000000108cb7824 */ /* 0x000fe400078e02c8 */
        /* <DEDUP_REMOVED lines=117> */
[----:B------:R-:W-:Y:S02]  /*7d40*/  LOP3.LUT R201, R201, 0x1e00, RZ, 0xc0, !PT ;  /* 0x00001e00c9c97812 */ /* 0x000fe400078ec0ff */
[----:B------:R-:W-:Y:S02]  /*7d50*/  ISETP.NE.AND P3, PT, R0, RZ, PT ;  /* 0x000000ff0000720c */ /* 0x000fe40003f65270 */
[----:B------:R-:W-:-:S02]  /*7d60*/  IADD3 R202, R200, R201, R5 ;  /* 0x000000c9c8ca7210 */ /* 0x000fc40007ffe005 */
        /* <DEDUP_REMOVED lines=8> */
[----:B------:R-:W-:Y:S02]  /*7df0*/  WARPGROUP.DEPBAR.LE gsb0, 0x0 ;  /* 0x00008000000079c5 */ /* 0x000fe40000010000 */
[----:B------:R-:W-:-:S09]  /*7e00*/  WARPGROUP.ARRIVE ;  /* 0x00000000000079c5 */ /* 0x000fd20000000000 */
        /* <DEDUP_REMOVED lines=25> */
[----:B0-----:R-:W-:Y:S01]  /*7fa0*/  FMNMX.FTZ R157, R199, R186, !PT ;  /* 0x000000bac79d7209 */ /* 0x001fe20007810000 */
[----:B------:R-:W-:Y:S01]  /*7fb0*/  FMUL.FTZ R161, R171, UR60 ;  /* 0x0000003caba17c20 */ /* 0x000fe20008410000 */
[----:B------:R-:W-:-:S05]  /*7fc0*/  FMUL.FTZ R165, R179, UR60 ;  /* 0x0000003cb3a57c20 */ /* 0x000fca0008410000 */
[----:B------:R-:W0:Y:S01]  /*7fd0*/  MUFU.TANH R202, R202 ;  /* 0x000000ca00ca7308 */ /* 0x000e220000002400 */
[----:B-1----:R-:W-:-:S07]  /*7fe0*/  FMNMX.FTZ R156, R200, R157, !PT ;  /* 0x0000009dc89c7209 */ /* 0x002fce0007810000 */
[----:B------:R-:W1:Y:S01]  /*7ff0*/  MUFU.TANH R203, R203 ;  /* 0x000000cb00cb7308 */ /* 0x000e620000002400 */
[----:B--2---:R-:W-:-:S07]  /*8000*/  FMNMX.FTZ R157, R201, R156, !PT ;  /* 0x0000009cc99d7209 */ /* 0x004fce0007810000 */
[----:B------:R-:W2:Y:S01]  /*8010*/  MUFU.TANH R204, R204 ;  /* 0x000000cc00cc7308 */ /* 0x000ea20000002400 */
[----:B0-----:R-:W-:-:S07]  /*8020*/  FMNMX.FTZ R156, R202, R157, !PT ;  /* 0x0000009dca9c7209 */ /* 0x001fce0007810000 */
        /* <DEDUP_REMOVED lines=19> */
[----:B0-----:R-:W-:Y:S01]  /*8160*/  FMNMX.FTZ R158, R212, R157, !PT ;  /* 0x0000009dd49e7209 */ /* 0x001fe20007810000 */
[----:B------:R-:W-:-:S06]  /*8170*/  FMUL.FTZ R157, R163, UR60 ;  /* 0x0000003ca39d7c20 */ /* 0x000fcc0008410000 */
[----:B------:R-:W0:Y:S01]  /*8180*/  MUFU.TANH R207, R207 ;  /* 0x000000cf00cf7308 */ /* 0x000e220000002400 */
[----:B-1----:R-:W-:Y:S01]  /*8190*/  FMNMX.FTZ R159, R213, R158, !PT ;  /* 0x0000009ed59f7209 */ /* 0x002fe20007810000 */
[----:B------:R-:W-:-:S06]  /*81a0*/  FMUL.FTZ R158, R166, UR60 ;  /* 0x0000003ca69e7c20 */ /* 0x000fcc0008410000 */
[----:B------:R-:W1:Y:S01]  /*81b0*/  MUFU.TANH R152, R152 ;  /* 0x0000009800987308 */ /* 0x000e620000002400 */
[----:B--2---:R-:W-:Y:S01]  /*81c0*/  FMNMX.FTZ R160, R214, R159, !PT ;  /* 0x0000009fd6a07209 */ /* 0x004fe20007810000 */
[----:B------:R-:W-:-:S06]  /*81d0*/  FMUL.FTZ R159, R167, UR60 ;  /* 0x0000003ca79f7c20 */ /* 0x000fcc0008410000 */
[----:B------:R-:W2:Y:S01]  /*81e0*/  MUFU.TANH R153, R153 ;  /* 0x0000009900997308 */ /* 0x000ea20000002400 */
[----:B0-----:R-:W-:Y:S01]  /*81f0*/  FMNMX.FTZ R164, R207, R160, !PT ;  /* 0x000000a0cfa47209 */ /* 0x001fe20007810000 */
[----:B------:R-:W-:-:S04]  /*8200*/  FMUL.FTZ R160, R170, UR60 ;  /* 0x0000003caaa07c20 */ /* 0x000fc80008410000 */
[----:B------:R-:W0:Y:S02]  /*8210*/  SHFL.BFLY PT, R163, R164, 0x2, 0x1f ;  /* 0x0c401f00a4a37f89 */ /* 0x000e2400000e0000 */
[----:B------:R-:W3:Y:S01]  /*8220*/  MUFU.TANH R154, R154 ;  /* 0x0000009a009a7308 */ /* 0x000ee20000002400 */
[----:B-1----:R-:W-:-:S07]  /*8230*/  FMNMX.FTZ R166, R152, R187, !PT ;  /* 0x000000bb98a67209 */ /* 0x002fce0007810000 */
[----:B------:R-:W1:Y:S01]  /*8240*/  MUFU.TANH R155, R155 ;  /* 0x0000009b009b7308 */ /* 0x000e620000002400 */
[----:B--2---:R-:W-:Y:S01]  /*8250*/  FMNMX.FTZ R167, R153, R166, !PT ;  /* 0x000000a699a77209 */ /* 0x004fe20007810000 */
[----:B------:R-:W-:-:S06]  /*8260*/  FMUL.FTZ R166, R182, UR60 ;  /* 0x0000003cb6a67c20 */ /* 0x000fcc0008410000 */
[----:B------:R-:W2:Y:S01]  /*8270*/  MUFU.TANH R156, R156 ;  /* 0x0000009c009c7308 */ /* 0x000ea20000002400 */
[----:B---3--:R-:W-:Y:S02]  /*8280*/  FMNMX.FTZ R168, R154, R167, !PT ;  /* 0x000000a79aa87209 */ /* 0x008fe40007810000 */
[----:B0-----:R-:W-:Y:S01]  /*8290*/  FMNMX.FTZ R169, R164, R163, !PT ;  /* 0x000000a3a4a97209 */ /* 0x001fe20007810000 */
[----:B------:R-:W-:-:S04]  /*82a0*/  FMUL.FTZ R163, R175, UR60 ;  /* 0x0000003cafa37c20 */ /* 0x000fc80008410000 */
[----:B------:R-:W0:Y:S01]  /*82b0*/  MUFU.TANH R157, R157 ;  /* 0x0000009d009d7308 */ /* 0x000e220000002400 */
[----:B-1----:R-:W-:Y:S01]  /*82c0*/  FMNMX.FTZ R167, R155, R168, !PT ;  /* 0x000000a89ba77209 */ /* 0x002fe20007810000 */
[----:B------:R-:W-:Y:S01]  /*82d0*/  FMUL.FTZ R164, R178, UR60 ;  /* 0x0000003cb2a47c20 */ /* 0x000fe20008410000 */
[----:B------:R-:W1:Y:S05]  /*82e0*/  SHFL.BFLY PT, R170, R169, 0x1, 0x1f ;  /* 0x0c201f00a9aa7f89 */ /* 0x000e6a00000e0000 */
[----:B------:R-:W3:Y:S01]  /*82f0*/  MUFU.TANH R158, R158 ;  /* 0x0000009e009e7308 */ /* 0x000ee20000002400 */
[----:B--2---:R-:W-:Y:S01]  /*8300*/  FMNMX.FTZ R168, R156, R167, !PT ;  /* 0x000000a79ca87209 */ /* 0x004fe20007810000 */
[----:B------:R-:W-:-:S06]  /*8310*/  FMUL.FTZ R167, R183, UR60 ;  /* 0x0000003cb7a77c20 */ /* 0x000fcc0008410000 */
[----:B------:R-:W2:Y:S01]  /*8320*/  MUFU.TANH R159, R159 ;  /* 0x0000009f009f7308 */ /* 0x000ea20000002400 */
[----:B0-----:R-:W-:-:S07]  /*8330*/  FMNMX.FTZ R171, R157, R168, !PT ;  /* 0x000000a89dab7209 */ /* 0x001fce0007810000 */
[----:B------:R-:W0:Y:S01]  /*8340*/  MUFU.TANH R160, R160 ;  /* 0x000000a000a07308 */ /* 0x000e220000002400 */
[----:B---3--:R-:W-:Y:S02]  /*8350*/  FMNMX.FTZ R168, R158, R171, !PT ;  /* 0x000000ab9ea87209 */ /* 0x008fe40007810000 */
[----:B-1----:R-:W-:-:S05]  /*8360*/  FMNMX.FTZ R169, R169, R170, !PT ;  /* 0x000000aaa9a97209 */ /* 0x002fca0007810000 */
[----:B------:R-:W1:Y:S01]  /*8370*/  MUFU.TANH R161, R161 ;  /* 0x000000a100a17308 */ /* 0x000e620000002400 */
[----:B------:R-:W-:Y:S01]  /*8380*/  FADD.FTZ R170, -R169, R186 ;  /* 0x000000baa9aa7221 */ /* 0x000fe20000010100 */
[----:B--2---:R-:W-:Y:S01]  /*8390*/  FMNMX.FTZ R171, R159, R168, !PT ;  /* 0x000000a89fab7209 */ /* 0x004fe20007810000 */
[----:B------:R-:W-:Y:S02]  /*83a0*/  FMUL.FTZ R215, R169, UR6 ;  /* 0x00000006a9d77c20 */ /* 0x000fe40008410000 */
[----:B------:R-:W-:Y:S02]  /*83b0*/  FMUL.FTZ R174, R170, UR6 ;  /* 0x00000006aaae7c20 */ /* 0x000fe40008410000 */
[--C-:B------:R-:W-:Y:S01]  /*83c0*/  FFMA.FTZ R200, R200, UR6, -R215.reuse ;  /* 0x00000006c8c87c23 */ /* 0x100fe200080108d7 */
[----:B------:R-:W2:Y:S01]  /*83d0*/  MUFU.TANH R162, R162 ;  /* 0x000000a200a27308 */ /* 0x000ea20000002400 */
[----:B0-----:R-:W-:Y:S01]  /*83e0*/  FMNMX.FTZ R170, R160, R171, !PT ;  /* 0x000000aba0aa7209 */ /* 0x001fe20007810000 */
[--C-:B------:R-:W-:Y:S01]  /*83f0*/  FFMA.FTZ R171, R199, UR6, -R215.reuse ;  /* 0x00000006c7ab7c23 */ /* 0x100fe200080108d7 */
[--C-:B------:R-:W-:Y:S01]  /*8400*/  FFMA.FTZ R201, R201, UR6, -R215.reuse ;  /* 0x00000006c9c97c23 */ /* 0x100fe200080108d7 */
[--C-:B------:R-:W-:Y:S01]  /*8410*/  FFMA.FTZ R214, R214, UR6, -R215.reuse ;  /* 0x00000006d6d67c23 */ /* 0x100fe200080108d7 */
[--C-:B------:R-:W-:Y:S01]  /*8420*/  FFMA.FTZ R175, R204, UR6, -R215.reuse ;  /* 0x00000006ccaf7c23 */ /* 0x100fe200080108d7 */
[--C-:B------:R-:W-:Y:S01]  /*8430*/  FFMA.FTZ R176, R205, UR6, -R215.reuse ;  /* 0x00000006cdb07c23 */ /* 0x100fe200080108d7 */
[--C-:B------:R-:W-:Y:S01]  /*8440*/  FFMA.FTZ R177, R206, UR6, -R215.reuse ;  /* 0x00000006ceb17c23 */ /* 0x100fe200080108d7 */
[----:B------:R-:W0:Y:S01]  /*8450*/  MUFU.TANH R163, R163 ;  /* 0x000000a300a37308 */ /* 0x000e220000002400 */
[----:B-1----:R-:W-:Y:S01]  /*8460*/  FMNMX.FTZ R173, R161, R170, !PT ;  /* 0x000000aaa1ad7209 */ /* 0x002fe20007810000 */
[--C-:B------:R-:W-:Y:S01]  /*8470*/  FFMA.FTZ R178, R208, UR6, -R215.reuse ;  /* 0x00000006d0b27c23 */ /* 0x100fe200080108d7 */
[--C-:B------:R-:W-:Y:S01]  /*8480*/  FFMA.FTZ R181, R211, UR6, -R215.reuse ;  /* 0x00000006d3b57c23 */ /* 0x100fe200080108d7 */
[--C-:B------:R-:W-:Y:S01]  /*8490*/  FFMA.FTZ R182, R212, UR6, -R215.reuse ;  /* 0x00000006d4b67c23 */ /* 0x100fe200080108d7 */
[----:B------:R-:W-:-:S03]  /*84a0*/  FFMA.FTZ R183, R213, UR6, -R215 ;  /* 0x00000006d5b77c23 */ /* 0x000fc600080108d7 */
        /* <DEDUP_REMOVED lines=8> */
[----:B------:R0:W2:Y:S08]  /*8530*/  MUFU.EX2 R168, R174 ;  /* 0x000000ae00a87308 */ /* 0x0000b00000000800 */
[----:B------:R3:W-:Y:S01]  /*8540*/  MUFU.EX2 R170, R200 ;  /* 0x000000c800aa7308 */ /* 0x0007e20000000800 */
[----:B0-----:R-:W-:Y:S01]  /*8550*/  FMNMX.FTZ R174, R166, R173, !PT ;  /* 0x000000ada6ae7209 */ /* 0x001fe20007810000 */
[----:B------:R-:W-:-:S03]  /*8560*/  FFMA.FTZ R173, R202, UR6, -R215 ;  /* 0x00000006caad7c23 */ /* 0x000fc600080108d7 */
[----:B-1----:R-:W-:Y:S01]  /*8570*/  FMNMX.FTZ R179, R167, R174, !PT ;  /* 0x000000aea7b37209 */ /* 0x002fe20007810000 */
[--C-:B------:R-:W-:Y:S02]  /*8580*/  FFMA.FTZ R174, R203, UR6, -R215.reuse ;  /* 0x00000006cbae7c23 */ /* 0x100fe400080108d7 */
[----:B------:R0:W-:Y:S01]  /*8590*/  MUFU.EX2 R172, R201 ;  /* 0x000000c900ac7308 */ /* 0x0001e20000000800 */
[-C--:B--2---:R-:W-:Y:S01]  /*85a0*/  FMUL.FTZ R24, R24, R168.reuse ;  /* 0x000000a818187220 */ /* 0x084fe20000410000 */
[----:B------:R-:W1:Y:S01]  /*85b0*/  SHFL.BFLY PT, R180, R179, 0x2, 0x1f ;  /* 0x0c401f00b3b47f89 */ /* 0x000e6200000e0000 */
        /* <DEDUP_REMOVED lines=13> */
[----:B------:R-:W2:Y:S01]  /*8690*/  MUFU.EX2 R173, R173 ;  /* 0x000000ad00ad7308 */ /* 0x000ea20000000800 */
        /* <DEDUP_REMOVED lines=8> */
[----:B------:R-:W-:Y:S01]  /*8720*/  FMUL.FTZ R64, R64, R168 ;  /* 0x000000a840407220 */ /* 0x000fe20000410000 */
[----:B-1----:R-:W-:Y:S01]  /*8730*/  FMNMX.FTZ R186, R179, R180, !PT ;  /* 0x000000b4b3ba7209 */ /* 0x002fe20007810000 */
[--C-:B------:R-:W-:Y:S01]  /*8740*/  FFMA.FTZ R179, R209, UR6, -R215.reuse ;  /* 0x00000006d1b37c23 */ /* 0x100fe200080108d7 */
[--C-:B------:R-:W-:Y:S01]  /*8750*/  FFMA.FTZ R180, R210, UR6, -R215.reuse ;  /* 0x00000006d2b47c23 */ /* 0x100fe200080108d7 */
[-C--:B------:R-:W-:Y:S01]  /*8760*/  FMUL.FTZ R65, R65, R168.reuse ;  /* 0x000000a841417220 */ /* 0x080fe20000410000 */
[-C--:B------:R-:W-:Y:S01]  /*8770*/  FMUL.FTZ R68, R68, R168.reuse ;  /* 0x000000a844447220 */ /* 0x080fe20000410000 */
[----:B------:R-:W3:Y:S01]  /*8780*/  SHFL.BFLY PT, R199, R186, 0x1, 0x1f ;  /* 0x0c201f00bac77f89 */ /* 0x000ee200000e0000 */
        /* <DEDUP_REMOVED lines=23> */
[----:B---3--:R-:W-:Y:S01]  /*8900*/  FMNMX.FTZ R200, R186, R199, !PT ;  /* 0x000000c7bac87209 */ /* 0x008fe20007810000 */
[----:B------:R-:W-:Y:S01]  /*8910*/  FFMA.FTZ R199, R207, UR6, -R215 ;  /* 0x00000006cfc77c23 */ /* 0x000fe200080108d7 */
[----:B------:R1:W-:Y:S01]  /*8920*/  MUFU.EX2 R186, R214 ;  /* 0x000000d600ba7308 */ /* 0x0003e20000000800 */
[-C--:B------:R-:W-:Y:S01]  /*8930*/  FMUL.FTZ R109, R109, R168.reuse ;  /* 0x000000a86d6d7220 */ /* 0x080fe20000410000 */
[-C--:B------:R-:W-:Y:S01]  /*8940*/  FMUL.FTZ R112, R112, R168.reuse ;  /* 0x000000a870707220 */ /* 0x080fe20000410000 */
[C---:B------:R-:W-:Y:S01]  /*8950*/  FADD.FTZ R187, -R200.reuse, R187 ;  /* 0x000000bbc8bb7221 */ /* 0x040fe20000010100 */
[----:B------:R-:W-:Y:S01]  /*8960*/  FMUL.FTZ R209, R200, UR6 ;  /* 0x00000006c8d17c20 */ /* 0x000fe20008410000 */
[-C--:B------:R-:W-:Y:S01]  /*8970*/  FMUL.FTZ R113, R113, R168.reuse ;  /* 0x000000a871717220 */ /* 0x080fe20000410000 */
[----:B------:R-:W-:Y:S01]  /*8980*/  FMUL.FTZ R116, R116, R168 ;  /* 0x000000a874747220 */ /* 0x000fe20000410000 */
[----:B------:R-:W-:Y:S01]  /*8990*/  FMUL.FTZ R187, R187, UR6 ;  /* 0x00000006bbbb7c20 */ /* 0x000fe20008410000 */
[--C-:B------:R-:W-:Y:S01]  /*89a0*/  FFMA.FTZ R202, R152, UR6, -R209.reuse ;  /* 0x0000000698ca7c23 */ /* 0x100fe200080108d1 */
[----:B0-----:R-:W-:Y:S01]  /*89b0*/  FFMA.FTZ R201, R153, UR6, -R209 ;  /* 0x0000000699c97c23 */ /* 0x001fe200080108d1 */
[----:B------:R-:W-:-:S02]  /*89c0*/  @!P1 VIADD R152, R195, 0x38840 ;  /* 0x00038840c3989836 */ /* 0x000fc40000000000 */
[----:B------:R-:W-:Y:S01]  /*89d0*/  FFMA.FTZ R203, R154, UR6, -R209 ;  /* 0x000000069acb7c23 */ /* 0x000fe200080108d1 */
[----:B------:R-:W-:Y:S01]  /*89e0*/  @!P3 IMAD R153, R196, 0x40, R3 ;  /* 0x00000040c499b824 */ /* 0x000fe200078e0203 */
[----:B------:R-:W0:Y:S01]  /*89f0*/  MUFU.EX2 R187, R187 ;  /* 0x000000bb00bb7308 */ /* 0x000e220000000800 */
[--C-:B------:R-:W-:Y:S01]  /*8a00*/  FFMA.FTZ R204, R155, UR6, -R209.reuse ;  /* 0x000000069bcc7c23 */ /* 0x100fe200080108d1 */
[----:B------:R-:W-:Y:S01]  /*8a10*/  @!P1 PRMT R152, RZ, 0x654, R152 ;  /* 0x00000654ff989816 */ /* 0x000fe20000000098 */
[----:B------:R-:W-:Y:S02]  /*8a20*/  @!P3 IMAD R153, R153, 0x4, R184 ;  /* 0x000000049999b824 */ /* 0x000fe400078e02b8 */
[--C-:B------:R-:W-:Y:S01]  /*8a30*/  FFMA.FTZ R205, R156, UR6, -R209.reuse ;  /* 0x000000069ccd7c23 */ /* 0x100fe200080108d1 */
[--C-:B------:R-:W-:Y:S01]  /*8a40*/  FFMA.FTZ R206, R157, UR6, -R209.reuse ;  /* 0x000000069dce7c23 */ /* 0x100fe200080108d1 */
[--C-:B------:R-:W-:Y:S01]  /*8a50*/  FFMA.FTZ R207, R158, UR6, -R209.reuse ;  /* 0x000000069ecf7c23 */ /* 0x100fe200080108d1 */
[--C-:B------:R-:W-:Y:S01]  /*8a60*/  FFMA.FTZ R208, R159, UR6, -R209.reuse ;  /* 0x000000069fd07c23 */ /* 0x100fe200080108d1 */
[--C-:B------:R-:W-:Y:S01]  /*8a70*/  FFMA.FTZ R210, R160, UR6, -R209.reuse ;  /* 0x00000006a0d27c23 */ /* 0x100fe200080108d1 */
[--C-:B------:R-:W-:Y:S01]  /*8a80*/  FFMA.FTZ R211, R161, UR6, -R209.reuse ;  /* 0x00000006a1d37c23 */ /* 0x100fe200080108d1 */
[--C-:B------:R-:W-:Y:S01]  /*8a90*/  FFMA.FTZ R212, R162, UR6, -R209.reuse ;  /* 0x00000006a2d47c23 */ /* 0x100fe200080108d1 */
[--C-:B------:R-:W-:Y:S01]  /*8aa0*/  FFMA.FTZ R213, R163, UR6, -R209.reuse ;  /* 0x00000006a3d57c23 */ /* 0x100fe200080108d1 */
[--C-:B-1----:R-:W-:Y:S01]  /*8ab0*/  FFMA.FTZ R214, R164, UR6, -R209.reuse ;  /* 0x00000006a4d67c23 */ /* 0x102fe200080108d1 */
[--C-:B------:R-:W-:Y:S01]  /*8ac0*/  FFMA.FTZ R215, R165, UR6, -R209.reuse ;  /* 0x00000006a5d77c23 */ /* 0x100fe200080108d1 */
[--C-:B------:R-:W-:Y:S01]  /*8ad0*/  FFMA.FTZ R196, R166, UR6, -R209.reuse ;  /* 0x00000006a6c47c23 */ /* 0x100fe200080108d1 */
[----:B------:R1:W-:Y:S01]  /*8ae0*/  @!P1 SYNCS.ARRIVE.TRANS64.RED.A1T0 RZ, [R152+URZ], RZ ;  /* 0x000000ff98ff99a7 */ /* 0x0003e2000810043f */
[----:B------:R-:W-:Y:S01]  /*8af0*/  FFMA.FTZ R209, R167, UR6, -R209 ;  /* 0x00000006a7d17c23 */ /* 0x000fe200080108d1 */
[----:B------:R-:W-:Y:S01]  /*8b00*/  @!P3 STS [R153+0x38400], R168 ;  /* 0x038400a89900b388 */ /* 0x000fe20000000800 */
[----:B------:R-:W-:Y:S01]  /*8b10*/  MUFU.EX2 R202, R202 ;  /* 0x000000ca00ca7308 */ /* 0x000fe20000000800 */
[----:B--2---:R-:W-:Y:S01]  /*8b20*/  F2FP.F16.F32.PACK_AB R154, R173, R172 ;  /* 0x000000acad9a723e */ /* 0x004fe200000000ff */
[-C--:B0-----:R-:W-:Y:S01]  /*8b30*/  FMUL.FTZ R26, R26, R187.reuse ;  /* 0x000000bb1a1a7220 */ /* 0x081fe20000410000 */
[----:B------:R0:W-:Y:S01]  /*8b40*/  @!P3 STS [R153+0x38420], R187 ;  /* 0x038420bb9900b388 */ /* 0x0001e20000000800 */
[----:B------:R-:W-:Y:S01]  /*8b50*/  F2FP.F16.F32.PACK_AB R156, R175, R174 ;  /* 0x000000aeaf9c723e */ /* 0x000fe200000000ff */
[----:B------:R-:W-:Y:S01]  /*8b60*/  FMUL.FTZ R27, R27, R187 ;  /* 0x000000bb1b1b7220 */ /* 0x000fe20000410000 */
[----:B-1----:R-:W-:Y:S01]  /*8b70*/  F2FP.F16.F32.PACK_AB R152, R170, R171 ;  /* 0x000000abaa98723e */ /* 0x002fe200000000ff */
[-C--:B------:R-:W-:Y:S01]  /*8b80*/  FMUL.FTZ R30, R30, R187.reuse ;  /* 0x000000bb1e1e7220 */ /* 0x080fe20000410000 */
[----:B------:R-:W0:Y:S01]  /*8b90*/  MUFU.EX2 R201, R201 ;  /* 0x000000c900c97308 */ /* 0x000e220000000800 */
[----:B------:R-:W-:Y:S01]  /*8ba0*/  F2FP.F16.F32.PACK_AB R158, R177, R176 ;  /* 0x000000b0b19e723e */ /* 0x000fe200000000ff */
        /* <DEDUP_REMOVED lines=14> */
[----:B------:R-:W1:Y:S01]  /*8c90*/  MUFU.EX2 R204, R204 ;  /* 0x000000cc00cc7308 */ /* 0x000e620000000800 */
[----:B0-----:R-:W-:Y:S01]  /*8ca0*/  F2FP.F16.F32.PACK_AB R153, R201, R202 ;  /* 0x000000cac999723e */ /* 0x001fe200000000ff */
        /* <DEDUP_REMOVED lines=13> */
[----:B------:R-:W-:Y:S01]  /*8d80*/  FMUL.FTZ R82, R82, R187 ;  /* 0x000000bb52527220 */ /* 0x000fe20000410000 */
[----:B------:R-:W0:Y:S01]  /*8d90*/  MUFU.EX2 R206, R206 ;  /* 0x000000ce00ce7308 */ /* 0x000e220000000800 */
[----:B-1----:R-:W-:Y:S01]  /*8da0*/  F2FP.F16.F32.PACK_AB R155, R204, R203 ;  /* 0x000000cbcc9b723e */ /* 0x002fe200000000ff */
[----:B------:R-:W-:Y:S01]  /*8db0*/  BAR.SYNC.DEFER_BLOCKING 0xf, 0x100 ;  /* 0x03c4000000007b1d */ /* 0x000fe20000010000 */
        /* <DEDUP_REMOVED lines=27> */
[----:B------:R-:W-:Y:S01]  /*8f70*/  FMUL.FTZ R123, R123, R187 ;  /* 0x000000bb7b7b7220 */ /* 0x000fe20000410000 */
[-C--:B------:R-:W-:Y:S01]  /*8f80*/  FMUL.FTZ R124, R124, R168.reuse ;  /* 0x000000a87c7c7220 */ /* 0x080fe20000410000 */
[----:B------:R-:W0:Y:S01]  /*8f90*/  MUFU.EX2 R179, R179 ;  /* 0x000000b300b37308 */ /* 0x000e220000000800 */
[----:B-1----:R-:W-:Y:S01]  /*8fa0*/  F2FP.F16.F32.PACK_AB R159, R208, R207 ;  /* 0x000000cfd09f723e */ /* 0x002fe200000000ff */
        /* <DEDUP_REMOVED lines=32> */
[----:B------:R-:W-:Y:S01]  /*91b0*/  FMUL.FTZ R151, R151, R187 ;  /* 0x000000bb97977220 */ /* 0x000fe20000410000 */
[----:B------:R1:W-:Y:S01]  /*91c0*/  STSM.16.M88.4 [R189+0x36400], R152 ;  /* 0x03640098bd007844 */ /* 0x0003e20000000200 */
[----:B------:R-:W-:Y:S01]  /*91d0*/  FFMA.FTZ R171, R168, R193, R171 ;  /* 0x000000c1a8ab7223 */ /* 0x000fe200000100ab */
[----:B------:R-:W-:Y:S01]  /*91e0*/  FFMA.FTZ R194, R187, R194, R202 ;  /* 0x000000c2bbc27223 */ /* 0x000fe200000100ca */
[----:B------:R-:W-:Y:S01]  /*91f0*/  @!P1 VIADD R195, R195, 0x38860 ;  /* 0x00038860c3c39836 */ /* 0x000fe20000000000 */
[----:B------:R1:W-:Y:S01]  /*9200*/  STSM.16.M88.4 [R190], R156 ;  /* 0x0000009cbe007844 */ /* 0x0003e20000000200 */
[----:B------:R-:W-:Y:S01]  /*9210*/  MUFU.EX2 R212, R212 ;  /* 0x000000d400d47308 */ /* 0x000fe20000000800 */
[----:B------:R-:W-:Y:S01]  /*9220*/  FADD.FTZ R171, R170, R171 ;  /* 0x000000abaaab7221 */ /* 0x000fe20000010000 */
[----:B------:R-:W-:Y:S01]  /*9230*/  FADD.FTZ R194, R201, R194 ;  /* 0x000000c2c9c27221 */ /* 0x000fe20000010000 */
[----:B------:R-:W-:Y:S01]  /*9240*/  @!P1 PRMT R195, RZ, 0x654, R195 ;  /* 0x00000654ffc39816 */ /* 0x000fe200000000c3 */
[----:B------:R-:W-:-:S02]  /*9250*/  IMAD.MOV.U32 R187, RZ, RZ, R200 ;  /* 0x000000ffffbb7224 */ /* 0x000fc400078e00c8 */
[----:B------:R-:W-:Y:S01]  /*9260*/  FADD.FTZ R172, R172, R171 ;  /* 0x000000abacac7221 */ /* 0x000fe20000010000 */
[----:B------:R-:W-:Y:S01]  /*9270*/  FADD.FTZ R203, R203, R194 ;  /* 0x000000c2cbcb7221 */ /* 0x000fe20000010000 */
[----:B------:R-:W2:Y:S01]  /*9280*/  MUFU.EX2 R213, R213 ;  /* 0x000000d500d57308 */ /* 0x000ea20000000800 */
[----:B0-----:R-:W-:Y:S01]  /*9290*/  F2FP.F16.F32.PACK_AB R161, R211, R210 ;  /* 0x000000d2d3a1723e */ /* 0x001fe200000000ff */
[----:B------:R-:W-:Y:S01]  /*92a0*/  FADD.FTZ R173, R173, R172 ;  /* 0x000000acadad7221 */ /* 0x000fe20000010000 */
[----:B------:R-:W-:-:S03]  /*92b0*/  FADD.FTZ R204, R204, R203 ;  /* 0x000000cbcccc7221 */ /* 0x000fc60000010000 */
[----:B------:R-:W-:Y:S01]  /*92c0*/  FADD.FTZ R174, R174, R173 ;  /* 0x000000adaeae7221 */ /* 0x000fe20000010000 */
[----:B------:R-:W-:Y:S01]  /*92d0*/  FADD.FTZ R205, R205, R204 ;  /* 0x000000cccdcd7221 */ /* 0x000fe20000010000 */
[----:B------:R-:W-:Y:S02]  /*92e0*/  MUFU.EX2 R182, R182 ;  /* 0x000000b600b67308 */ /* 0x000fe40000000800 */
[----:B------:R-:W-:Y:S01]  /*92f0*/  FADD.FTZ R175, R175, R174 ;  /* 0x000000aeafaf7221 */ /* 0x000fe20000010000 */
[----:B------:R-:W-:-:S03]  /*9300*/  FADD.FTZ R206, R206, R205 ;  /* 0x000000cdcece7221 */ /* 0x000fc60000010000 */
[----:B------:R-:W-:Y:S01]  /*9310*/  FADD.FTZ R176, R176, R175 ;  /* 0x000000afb0b07221 */ /* 0x000fe20000010000 */
[----:B------:R-:W-:Y:S01]  /*9320*/  FADD.FTZ R207, R207, R206 ;  /* 0x000000cecfcf7221 */ /* 0x000fe20000010000 */
[----:B------:R-:W0:Y:S01]  /*9330*/  MUFU.EX2 R183, R183 ;  /* 0x000000b700b77308 */ /* 0x000e220000000800 */
[----:B--2---:R-:W-:Y:S01]  /*9340*/  F2FP.F16.F32.PACK_AB R163, R213, R212 ;  /* 0x000000d4d5a3723e */ /* 0x004fe200000000ff */
[----:B------:R-:W-:Y:S01]  /*9350*/  FADD.FTZ R177, R177, R176 ;  /* 0x000000b0b1b17221 */ /* 0x000fe20000010000 */
[----:B------:R-:W-:-:S03]  /*9360*/  FADD.FTZ R207, R208, R207 ;  /* 0x000000cfd0cf7221 */ /* 0x000fc60000010000 */
[----:B------:R1:W-:Y:S01]  /*9370*/  STSM.16.M88.4 [R191], R160 ;  /* 0x000000a0bf007844 */ /* 0x0003e20000000200 */
[----:B------:R-:W-:Y:S01]  /*9380*/  FADD.FTZ R178, R178, R177 ;  /* 0x000000b1b2b27221 */ /* 0x000fe20000010000 */
[----:B------:R-:W2:Y:S01]  /*9390*/  MUFU.EX2 R199, R199 ;  /* 0x000000c700c77308 */ /* 0x000ea20000000800 */
[----:B------:R-:W-:Y:S02]  /*93a0*/  FADD.FTZ R210, R210, R207 ;  /* 0x000000cfd2d27221 */ /* 0x000fe40000010000 */
[----:B------:R-:W-:Y:S02]  /*93b0*/  FADD.FTZ R179, R179, R178 ;  /* 0x000000b2b3b37221 */ /* 0x000fe40000010000 */
[----:B------:R-:W-:Y:S02]  /*93c0*/  FADD.FTZ R211, R211, R210 ;  /* 0x000000d2d3d37221 */ /* 0x000fe40000010000 */
[----:B------:R-:W-:Y:S01]  /*93d0*/  FADD.FTZ R180, R180, R179 ;  /* 0x000000b3b4b47221 */ /* 0x000fe20000010000 */
[----:B------:R-:W-:Y:S01]  /*93e0*/  MUFU.EX2 R214, R214 ;  /* 0x000000d600d67308 */ /* 0x000fe20000000800 */
[----:B0-----:R-:W-:Y:S01]  /*93f0*/  F2FP.F16.F32.PACK_AB R164, R183, R182 ;  /* 0x000000b6b7a4723e */ /* 0x001fe200000000ff */
[----:B------:R-:W-:Y:S01]  /*9400*/  FADD.FTZ R212, R212, R211 ;  /* 0x000000d3d4d47221 */ /* 0x000fe20000010000 */
[----:B------:R-:W-:-:S03]  /*9410*/  FADD.FTZ R181, R181, R180 ;  /* 0x000000b4b5b57221 */ /* 0x000fc60000010000 */
[----:B------:R-:W-:Y:S01]  /*9420*/  FADD.FTZ R213, R213, R212 ;  /* 0x000000d4d5d57221 */ /* 0x000fe20000010000 */
[----:B------:R-:W-:Y:S01]  /*9430*/  FADD.FTZ R182, R182, R181 ;  /* 0x000000b5b6b67221 */ /* 0x000fe20000010000 */
[----:B------:R-:W0:Y:S01]  /*9440*/  MUFU.EX2 R215, R215 ;  /* 0x000000d700d77308 */ /* 0x000e220000000800 */
[----:B--2---:R-:W-:Y:S02]  /*9450*/  F2FP.F16.F32.PACK_AB R166, R199, R186 ;  /* 0x000000bac7a6723e */ /* 0x004fe400000000ff */
[----:B------:R-:W-:-:S04]  /*9460*/  FADD.FTZ R183, R183, R182 ;  /* 0x000000b6b7b77221 */ /* 0x000fc80000010000 */
[----:B------:R-:W-:Y:S01]  /*9470*/  FADD.FTZ R186, R186, R183 ;  /* 0x000000b7baba7221 */ /* 0x000fe20000010000 */
[----:B------:R-:W2:Y:S03]  /*9480*/  MUFU.EX2 R196, R196 ;  /* 0x000000c400c47308 */ /* 0x000ea60000000800 */
[----:B------:R-:W-:Y:S01]  /*9490*/  FADD.FTZ R193, R199, R186 ;  /* 0x000000bac7c17221 */ /* 0x000fe20000010000 */
[----:B------:R-:W-:-:S04]  /*94a0*/  IMAD.MOV.U32 R186, RZ, RZ, R169 ;  /* 0x000000ffffba7224 */ /* 0x000fc800078e00a9 */
[----:B------:R-:W3:Y:S01]  /*94b0*/  MUFU.EX2 R209, R209 ;  /* 0x000000d100d17308 */ /* 0x000ee20000000800 */
[----:B0-----:R-:W-:Y:S01]  /*94c0*/  F2FP.F16.F32.PACK_AB R165, R215, R214 ;  /* 0x000000d6d7a5723e */ /* 0x001fe200000000ff */
[----:B------:R-:W-:-:S04]  /*94d0*/  FADD.FTZ R214, R214, R213 ;  /* 0x000000d5d6d67221 */ /* 0x000fc80000010000 */
[----:B------:R-:W-:-:S04]  /*94e0*/  FADD.FTZ R215, R215, R214 ;  /* 0x000000d6d7d77221 */ /* 0x000fc80000010000 */
[----:B--2---:R-:W-:Y:S01]  /*94f0*/  FADD.FTZ R194, R196, R215 ;  /* 0x000000d7c4c27221 */ /* 0x004fe20000010000 */
[----:B---3--:R-:W-:-:S03]  /*9500*/  F2FP.F16.F32.PACK_AB R167, R209, R196 ;  /* 0x000000c4d1a7723e */ /* 0x008fc600000000ff */
[----:B------:R-:W-:Y:S01]  /*9510*/  FADD.FTZ R194, R209, R194 ;  /* 0x000000c2d1c27221 */ /* 0x000fe20000010000 */
[----:B------:R-:W-:Y:S01]  /*9520*/  IMAD.MOV.U32 R196, RZ, RZ, R197 ;  /* 0x000000ffffc47224 */ /* 0x000fe200078e00c5 */
[----:B------:R1:W-:Y:S01]  /*9530*/  STSM.16.M88.4 [R192], R164 ;  /* 0x000000a4c0007844 */ /* 0x0003e20000000200 */
[----:B------:R-:W-:-:S06]  /*9540*/  WARPGROUP.ARRIVE ;  /* 0x00000000000079c5 */ /* 0x000fcc0000000000 */
[----:B------:R-:W-:Y:S01]  /*9550*/  HGMMA.64x256x16.F32 R24, R152, gdesc[UR8].tnspB, R24, gsb0 ;  /* 0x43e0000898187df0 */ /* 0x000fe20008000818 */
[----:B------:R-:W-:Y:S01]  /*9560*/  R2UR UR10, R217 ;  /* 0x00000000d90a72ca */ /* 0x000fe200000e0000 */
[----:B------:R-:W-:Y:S01]  /*9570*/  UMOV UR11, 0x40000040 ;  /* 0x40000040000b7882 */ /* 0x000fe20000000000 */
[C---:B------:R-:W-:Y:S02]  /*9580*/  VIADD R217, R216.reuse, 0x100 ;  /* 0x00000100d8d97836 */ /* 0x040fe40000000000 */
[----:B------:R-:W-:Y:S01]  /*9590*/  VIADD R216, R216, 0x180 ;  /* 0x00000180d8d87836 */ /* 0x000fe20000000000 */
[----:B------:R-:W-:Y:S02]  /*95a0*/  WARPGROUP.DEPBAR.LE gsb0, 0x0 ;  /* 0x00008000000079c5 */ /* 0x000fe40000010000 */
[----:B------:R-:W-:-:S15]  /*95b0*/  WARPGROUP.ARRIVE ;  /* 0x00000000000079c5 */ /* 0x000fde0000000000 */
[----:B------:R-:W-:-:S05]  /*95c0*/  NOP ;  /* 0x0000000000007918 */ /* 0x000fca0000000000 */
        /* <DEDUP_REMOVED lines=9> */
[----:B------:R-:W-:Y:S02]  /*9660*/  WARPGROUP.DEPBAR.LE gsb0, 0x0 ;  /* 0x00008000000079c5 */ /* 0x000fe40000010000 */
[----:B------:R-:W-:-:S15]  /*9670*/  WARPGROUP.ARRIVE ;  /* 0x00000000000079c5 */ /* 0x000fde0000000000 */
[----:B------:R-:W-:-:S08]  /*9680*/  NOP ;  /* 0x0000000000007918 */ /* 0x000fd00000000000 */
        /* <DEDUP_REMOVED lines=11> */
[----:B------:R-:W-:Y:S05]  /*9740*/  @P2 BRA `(.L_x_220) ;  /* 0xffffffcc00cc2947 */ /* 0x000fea000383ffff */
[----:B-1----:R-:W-:Y:S02]  /*9750*/  IMAD.SHL.U32 R152, R197, 0x40, RZ ;  /* 0x00000040c5987824 */ /* 0x002fe400078e00ff */
[----:B------:R-:W-:Y:S02]  /*9760*/  IMAD.MOV.U32 R187, RZ, RZ, R200 ;  /* 0x000000ffffbb7224 */ /* 0x000fe400078e00c8 */
[----:B------:R-:W-:-:S07]  /*9770*/  IMAD.MOV.U32 R186, RZ, RZ, R169 ;  /* 0x000000ffffba7224 */ /* 0x000fce00078e00a9 */
.L_x_211:
[----:B------:R-:W0:Y:S01]  /*9780*/  SHFL.BFLY PT, R2, R193, 0x2, 0x1f ;  /* 0x0c401f00c1027f89 */ /* 0x000e2200000e0000 */
[----:B------:R-:W-:Y:S08]  /*9790*/  BAR.ARV 0x8, 0x100 ;  /* 0x0204000000007b1d */ /* 0x000ff00000002000 */
[----:B------:R-:W-:Y:S01]  /*97a0*/  BAR.SYNC.DEFER_BLOCKING 0xf, 0x100 ;  /* 0x03c4000000007b1d */ /* 0x000fe20000010000 */
[----:B------:R-:W-:Y:S01]  /*97b0*/  ISETP.NE.AND P0, PT, R0, RZ, PT ;  /* 0x000000ff0000720c */ /* 0x000fe20003f05270 */
[----:B------:R-:W-:-:S02]  /*97c0*/  IMAD.MOV.U32 R0, RZ, RZ, RZ ;  /* 0x000000ffff007224 */ /* 0x000fc400078e00ff */
[----:B------:R-:W-:Y:S02]  /*97d0*/  IMAD.IADD R3, R3, 0x1, R152 ;  /* 0x0000000103037824 */ /* 0x000fe400078e0298 */
[----:B------:R-:W1:Y:S01]  /*97e0*/  SHFL.BFLY PT, R7, R194, 0x2, 0x1f ;  /* 0x0c401f00c2077f89 */ /* 0x000e6200000e0000 */
[----:B0-----:R-:W-:-:S07]  /*97f0*/  FADD.FTZ R2, R2, R193 ;  /* 0x000000c102027221 */ /* 0x001fce0000010000 */
[----:B------:R-:W-:Y:S01]  /*9800*/  @!P0 IMAD R3, R3, 0x4, R184 ;  /* 0x0000000403038824 */ /* 0x000fe200078e02b8 */
[----:B------:R-:W0:Y:S01]  /*9810*/  SHFL.BFLY PT, R5, R2, 0x1, 0x1f ;  /* 0x0c201f0002057f89 */ /* 0x000e2200000e0000 */
[----:B-1----:R-:W-:-:S05]  /*9820*/  FADD.FTZ R7, R7, R194 ;  /* 0x000000c207077221 */ /* 0x002fca0000010000 */
[----:B------:R-:W1:Y:S01]  /*9830*/  SHFL.BFLY PT, R4, R7, 0x1, 0x1f ;  /* 0x0c201f0007047f89 */ /* 0x000e6200000e0000 */
[----:B0-----:R-:W-:-:S05]  /*9840*/  FADD.FTZ R5, R2, R5 ;  /* 0x0000000502057221 */ /* 0x001fca0000010000 */
[----:B------:R-:W-:-:S13]  /*9850*/  FSETP.NE.FTZ.AND P1, PT, R5, RZ, PT ;  /* 0x000000ff0500720b */ /* 0x000fda0003f35000 */
[----:B------:R-:W0:Y:S01]  /*9860*/  @P1 MUFU.LG2 R2, R5 ;  /* 0x0000000500021308 */ /* 0x000e220000000c00 */
[----:B-1----:R-:W-:Y:S01]  /*9870*/  FADD.FTZ R8, R7, R4 ;  /* 0x0000000407087221 */ /* 0x002fe20000010000 */
[----:B------:R-:W-:Y:S02]  /*9880*/  IMAD.MOV.U32 R4, RZ, RZ, RZ ;  /* 0x000000ffff047224 */ /* 0x000fe400078e00ff */
[----:B------:R-:W-:Y:S02]  /*9890*/  IMAD.U32 R7, RZ, RZ, UR6 ;  /* 0x00000006ff077e24 */ /* 0x000fe4000f8e00ff */
[----:B------:R-:W-:Y:S02]  /*98a0*/  FSETP.NE.FTZ.AND P2, PT, R8, RZ, PT ;  /* 0x000000ff0800720b */ /* 0x000fe40003f55000 */
[----:B------:R1:W2:Y:S01]  /*98b0*/  @P1 MUFU.RCP R4, R5 ;  /* 0x0000000500041308 */ /* 0x0002a20000001000 */
[----:B0-----:R-:W-:Y:S01]  /*98c0*/  @P1 FMUL.FTZ R2, R2, 0.69314718246459960938 ;  /* 0x3f31721802021820 */ /* 0x001fe20000410000 */
[----:B-1----:R-:W-:-:S09]  /*98d0*/  IMAD.MOV.U32 R5, RZ, RZ, -0x800000 ;  /* 0xff800000ff057424 */ /* 0x002fd200078e00ff */
[----:B------:R-:W0:Y:S01]  /*98e0*/  @P2 MUFU.RCP R0, R8 ;  /* 0x0000000800002308 */ /* 0x000e220000001000 */
[----:B------:R-:W-:Y:S01]  /*98f0*/  @P2 FMUL.FTZ R7, R7, 0.69314718246459960938 ;  /* 0x3f31721807072820 */ /* 0x000fe20000410000 */
[----:B--2---:R-:W-:Y:S01]  /*9900*/  @!P0 STS [R3+0x38400], R4 ;  /* 0x0384000403008388 */ /* 0x004fe20000000800 */
[----:B------:R-:W-:-:S05]  /*9910*/  FMUL.FTZ R24, R24, R4 ;  /* 0x0000000418187220 */ /* 0x000fca0000410000 */
[----:B------:R-:W1:Y:S01]  /*9920*/  @P2 MUFU.LG2 R6, R8 ;  /* 0x0000000800062308 */ /* 0x000e620000000c00 */
        /* <DEDUP_REMOVED lines=8> */
[----:B0-----:R0:W-:Y:S01]  /*99b0*/  @!P0 STS [R3+0x38420], R0 ;  /* 0x0384200003008388 */ /* 0x0011e20000000800 */
[-C--:B------:R-:W-:Y:S01]  /*99c0*/  FMUL.FTZ R41, R41, R4.reuse ;  /* 0x0000000429297220 */ /* 0x080fe20000410000 */
[-C--:B------:R-:W-:Y:S01]  /*99d0*/  FMUL.FTZ R44, R44, R4.reuse ;  /* 0x000000042c2c7220 */ /* 0x080fe20000410000 */
[-C--:B------:R-:W-:Y:S01]  /*99e0*/  FMUL.FTZ R45, R45, R4.reuse ;  /* 0x000000042d2d7220 */ /* 0x080fe20000410000 */
[-C--:B------:R-:W-:Y:S01]  /*99f0*/  FMUL.FTZ R48, R48, R4.reuse ;  /* 0x0000000430307220 */ /* 0x080fe20000410000 */
[-C--:B------:R-:W-:Y:S01]  /*9a00*/  FMUL.FTZ R49, R49, R4.reuse ;  /* 0x0000000431317220 */ /* 0x080fe20000410000 */
[-C--:B------:R-:W-:Y:S01]  /*9a10*/  FMUL.FTZ R52, R52, R4.reuse ;  /* 0x0000000434347220 */ /* 0x080fe20000410000 */
[-C--:B------:R-:W-:Y:S01]  /*9a20*/  FMUL.FTZ R53, R53, R4.reuse ;  /* 0x0000000435357220 */ /* 0x080fe20000410000 */
[----:B-1----:R-:W-:Y:S01]  /*9a30*/  @P2 FMUL.FTZ R6, R6, 0.69314718246459960938 ;  /* 0x3f31721806062820 */ /* 0x002fe20000410000 */
[----:B------:R-:W-:Y:S01]  /*9a40*/  FMUL.FTZ R56, R56, R4 ;  /* 0x0000000438387220 */ /* 0x000fe20000410000 */
[----:B0-----:R-:W-:-:S02]  /*9a50*/  IMAD.U32 R3, RZ, RZ, UR6 ;  /* 0x00000006ff037e24 */ /* 0x001fc4000f8e00ff */
[-C--:B------:R-:W-:Y:S01]  /*9a60*/  FMUL.FTZ R57, R57, R4.reuse ;  /* 0x0000000439397220 */ /* 0x080fe20000410000 */
[-C--:B------:R-:W-:Y:S01]  /*9a70*/  FMUL.FTZ R60, R60, R4.reuse ;  /* 0x000000043c3c7220 */ /* 0x080fe20000410000 */
[-C--:B------:R-:W-:Y:S01]  /*9a80*/  FMUL.FTZ R61, R61, R4.reuse ;  /* 0x000000043d3d7220 */ /* 0x080fe20000410000 */
[----:B------:R-:W-:Y:S01]  /*9a90*/  @P1 FMUL.FTZ R3, R3, 0.69314718246459960938 ;  /* 0x3f31721803031820 */ /* 0x000fe20000410000 */
        /* <DEDUP_REMOVED lines=44> */
[----:B------:R-:W-:Y:S01]  /*9d60*/  IMAD.MOV.U32 R4, RZ, RZ, -0x800000 ;  /* 0xff800000ff047424 */ /* 0x000fe200078e00ff */
        /* <DEDUP_REMOVED lines=68> */
.L_x_196:
[----:B------:R-:W-:Y:S05]  /*a1b0*/  @P0 BRA `(.L_x_221) ;  /* 0x0000002400180947 */ /* 0x000fea0003800000 */
[----:B------:R-:W2:Y:S01]  /*a1c0*/  LDL R156, [R1] ;  /* 0x00000000019c7983 */ /* 0x000ea20000100800 */
[----:B------:R-:W1:Y:S01]  /*a1d0*/  S2UR UR5, SR_CgaCtaId ;  /* 0x00000000000579c3 */ /* 0x000e620000008800 */
[----:B------:R-:W-:Y:S01]  /*a1e0*/  UMOV UR4, 0x400 ;  /* 0x0000040000047882 */ /* 0x000fe20000000000 */
[----:B------:R-:W3:Y:S06]  /*a1f0*/  S2R R0, SR_TID.X ;  /* 0x0000000000007919 */ /* 0x000eec0000002100 */
[----:B------:R-:W4:Y:S08]  /*a200*/  S2UR UR6, SR_CTAID.Y ;  /* 0x00000000000679c3 */ /* 0x000f300000002600 */
[----:B------:R-:W4:Y:S08]  /*a210*/  LDC R3, c[0x0][0xd50] ;  /* 0x00035400ff037b82 */ /* 0x000f300000000800 */
[----:B------:R-:W5:Y:S01]  /*a220*/  LDC R6, c[0x0][0xce8] ;  /* 0x00033a00ff067b82 */ /* 0x000f620000000800 */
[----:B-1----:R-:W-:-:S04]  /*a230*/  ULEA UR4, UR5, UR4, 0x18 ;  /* 0x0000000405047291 */ /* 0x002fc8000f8ec03f */
[----:B------:R-:W-:-:S04]  /*a240*/  UIADD3 UR4, UR4, 0x38820, URZ ;  /* 0x0003882004047890 */ /* 0x000fc8000fffe03f */
[----:B------:R-:W-:Y:S01]  /*a250*/  UPRMT UR4, URZ, 0x654, UR4 ;  /* 0x000006543f047896 */ /* 0x000fe20008000004 */
[----:B------:R-:W-:Y:S01]  /*a260*/  BAR.SYNC.DEFER_BLOCKING 0x1, 0x100 ;  /* 0x0044000000007b1d */ /* 0x000fe20000010000 */
[----:B---3--:R-:W-:-:S05]  /*a270*/  VIADD R22, R0, 0xffffff80 ;  /* 0xffffff8000167836 */ /* 0x008fca0000000000 */
[----:B------:R-:W-:-:S04]  /*a280*/  SHF.R.S32.HI R19, RZ, 0x1f, R22 ;  /* 0x0000001fff137819 */ /* 0x000fc80000011416 */
[----:B------:R-:W-:-:S04]  /*a290*/  LEA.HI R9, R19, R22, RZ, 0x7 ;  /* 0x0000001613097211 */ /* 0x000fc800078f38ff */
[----:B------:R-:W-:Y:S02]  /*a2a0*/  SHF.R.S32.HI R0, RZ, 0x7, R9 ;  /* 0x00000007ff007819 */ /* 0x000fe40000011409 */
[----:B------:R-:W-:Y:S02]  /*a2b0*/  LOP3.LUT R7, R9, 0xffffff80, RZ, 0xc0, !PT ;  /* 0xffffff8009077812 */ /* 0x000fe400078ec0ff */
[----:B-----5:R-:W-:Y:S01]  /*a2c0*/  ISETP.NE.AND P1, PT, R6, 0x1, PT ;  /* 0x000000010600780c */ /* 0x020fe20003f25270 */
[----:B------:R-:W1:Y:S02]  /*a2d0*/  SHFL.IDX PT, R10, R0, RZ, 0x1f ;  /* 0x00001fff000a7589 */ /* 0x000e6400000e0000 */
[----:B0-----:R-:W-:Y:S01]  /*a2e0*/  IMAD.IADD R8, R22, 0x1, -R7 ;  /* 0x0000000116087824 */ /* 0x001fe200078e0a07 */
[----:B------:R-:W-:Y:S04]  /*a2f0*/  SYNCS.ARRIVE.TRANS64.RED.A1T0 RZ, [UR4], RZ ;  /* 0x000000ffffff79a7 */ /* 0x000fe80008100404 */
[----:B------:R-:W-:-:S04]  /*a300*/  SHF.R.S32.HI R155, RZ, 0x1f, R8 ;  /* 0x0000001fff9b7819 */ /* 0x000fc80000011408 */
[----:B------:R-:W-:-:S04]  /*a310*/  LEA.HI R7, R155, R8, RZ, 0x2 ;  /* 0x000000089b077211 */ /* 0x000fc800078f10ff */
[----:B------:R-:W-:Y:S02]  /*a320*/  SHF.R.S32.HI R154, RZ, 0x2, R7 ;  /* 0x00000002ff9a7819 */ /* 0x000fe40000011407 */
[----:B-1----:R-:W-:Y:S02]  /*a330*/  ISETP.NE.AND P0, PT, R10, RZ, PT ;  /* 0x000000ff0a00720c */ /* 0x002fe40003f05270 */
[----:B--2---:R-:W-:-:S13]  /*a340*/  R2UR UR7, R156 ;  /* 0x000000009c0772ca */ /* 0x004fda00000e0000 */
[----:B------:R-:W-:-:S04]  /*a350*/  IMAD R2, RZ, RZ, -UR7 ;  /* 0x80000007ff027e24 */ /* 0x000fc8000f8e02ff */
[----:B----4-:R-:W-:Y:S01]  /*a360*/  IMAD R2, R3, R2, UR6 ;  /* 0x0000000603027e24 */ /* 0x010fe2000f8e0202 */
[----:B------:R-:W-:-:S04]  /*a370*/  USHF.R.S32.HI UR6, URZ, 0x1f, UR7 ;  /* 0x0000001f3f067899 */ /* 0x000fc80008011407 */
[----:B------:R-:W-:Y:S01]  /*a380*/  SHF.R.S32.HI R3, RZ, 0x1f, R2 ;  /* 0x0000001fff037819 */ /* 0x000fe20000011402 */
[----:B------:R-:W-:Y:S07]  /*a390*/  @P0 BRA `(.L_x_222) ;  /* 0x00000004004c0947 */ /* 0x000fee0003800000 */
[----:B------:R-:W0:Y:S01]  /*a3a0*/  LDC R18, c[0x0][0xce8] ;  /* 0x00033a00ff127b82 */ /* 0x000e220000000800 */
[----:B------:R-:W-:Y:S01]  /*a3b0*/  LOP3.LUT R9, R9, 0xffffff80, RZ, 0xc0, !PT ;  /* 0xffffff8009097812 */ /* 0x000fe200078ec0ff */
[----:B------:R-:W1:Y:S01]  /*a3c0*/  S2R R14, SR_CTAID.X ;  /* 0x00000000000e7919 */ /* 0x000e620000002500 */
[----:B------:R-:W-:Y:S01]  /*a3d0*/  R2UR UR10, R156 ;  /* 0x000000009c0a72ca */ /* 0x000fe200000e0000 */
[----:B------:R-:W-:Y:S02]  /*a3e0*/  ULDC.64 UR4, c[0x0][0xcd0] ;  /* 0x0003340000047ab9 */ /* 0x000fe40000000a00 */
[----:B------:R-:W-:Y:S01]  /*a3f0*/  IMAD.IADD R23, R22, 0x1, -R9 ;  /* 0x0000000116177824 */ /* 0x000fe200078e0a09 */
[----:B------:R-:W-:Y:S01]  /*a400*/  LEA.HI R9, R19, R22, RZ, 0x2 ;  /* 0x0000001613097211 */ /* 0x000fe200078f10ff */
[----:B------:R-:W2:Y:S03]  /*a410*/  S2UR UR7, SR_CTAID.Z ;  /* 0x00000000000779c3 */ /* 0x000ea60000002700 */
[----:B------:R-:W-:-:S02]  /*a420*/  SHF.R.S32.HI R12, RZ, 0x1f, R23 ;  /* 0x0000001fff0c7819 */ /* 0x000fc40000011417 */
[----:B------:R-:W-:Y:S02]  /*a430*/  LOP3.LUT R9, R9, 0xfffffffc, RZ, 0xc0, !PT ;  /* 0xfffffffc09097812 */ /* 0x000fe400078ec0ff */
[CC--:B------:R-:W-:Y:S01]  /*a440*/  LEA.HI R152, R12.reuse, R23.reuse, RZ, 0x2 ;  /* 0x000000170c987211 */ /* 0x0c0fe200078f10ff */
[----:B------:R-:W3:Y:S01]  /*a450*/  LDC.64 R20, c[0x0][0xcd8] ;  /* 0x00033600ff147b82 */ /* 0x000ee20000000a00 */
[----:B------:R-:W-:Y:S01]  /*a460*/  LEA.HI R12, R12, R23, RZ, 0x5 ;  /* 0x000000170c0c7211 */ /* 0x000fe200078f28ff */
[----:B------:R-:W-:Y:S01]  /*a470*/  IMAD.IADD R9, R22, 0x1, -R9 ;  /* 0x0000000116097824 */ /* 0x000fe200078e0a09 */
[--C-:B------:R-:W-:Y:S01]  /*a480*/  SHF.R.S32.HI R10, RZ, 0x2, R152.reuse ;  /* 0x00000002ff0a7819 */ /* 0x100fe20000011498 */
[----:B------:R-:W-:Y:S01]  /*a490*/  UIMAD.WIDE.U32 UR8, UR10, UR4, URZ ;  /* 0x000000040a0872a5 */ /* 0x000fe2000f8e003f */
[----:B------:R-:W-:Y:S01]  /*a4a0*/  SHF.R.S32.HI R11, RZ, 0x1f, R152 ;  /* 0x0000001fff0b7819 */ /* 0x000fe20000011498 */
[----:B------:R-:W-:Y:S01]  /*a4b0*/  UIMAD UR4, UR6, UR4, URZ ;  /* 0x00000004060472a4 */ /* 0x000fe2000f8e023f */
[----:B------:R-:W-:-:S02]  /*a4c0*/  SHF.R.S32.HI R12, RZ, 0x5, R12 ;  /* 0x00000005ff0c7819 */ /* 0x000fc4000001140c */
[----:B0-----:R-:W-:Y:S01]  /*a4d0*/  ISETP.NE.AND P0, PT, R18, 0x1, PT ;  /* 0x000000011200780c */ /* 0x001fe20003f05270 */
[----:B------:R-:W-:Y:S01]  /*a4e0*/  UIMAD UR4, UR10, UR5, UR4 ;  /* 0x000000050a0472a4 */ /* 0x000fe2000f8e0204 */
[----:B------:R-:W-:Y:S02]  /*a4f0*/  LEA.HI R11, R11, R10, RZ, 0x3 ;  /* 0x0000000a0b0b7211 */ /* 0x000fe400078f18ff */
[----:B------:R-:W-:Y:S01]  /*a500*/  LOP3.LUT R152, R152, 0x7ffffffc, RZ, 0xc0, !PT ;  /* 0x7ffffffc98987812 */ /* 0x000fe200078ec0ff */
[----:B------:R-:W-:Y:S01]  /*a510*/  UIADD3 UR4, UR9, UR4, URZ ;  /* 0x0000000409047290 */ /* 0x000fe2000fffe03f */
[----:B------:R-:W-:Y:S01]  /*a520*/  LOP3.LUT R11, R11, 0xfffffff8, RZ, 0xc0, !PT ;  /* 0xfffffff80b0b7812 */ /* 0x000fe200078ec0ff */
[----:B--2---:R-:W-:Y:S02]  /*a530*/  USHF.R.S32.HI UR5, URZ, 0x1f, UR7 ;  /* 0x0000001f3f057899 */ /* 0x004fe40008011407 */
[----:B------:R-:W-:Y:S01]  /*a540*/  IMAD.IADD R152, R23, 0x1, -R152 ;  /* 0x0000000117987824 */ /* 0x000fe200078e0a98 */
[----:B------:R-:W-:Y:S01]  /*a550*/  ULDC.64 UR10, c[0x0][0x208] ;  /* 0x00008200000a7ab9 */ /* 0x000fe20000000a00 */
[----:B------:R-:W-:Y:S01]  /*a560*/  IMAD.IADD R11, R10, 0x1, -R11 ;  /* 0x000000010a0b7824 */ /* 0x000fe200078e0a0b */
[----:B------:R-:W-:Y:S01]  /*a570*/  LEA.HI R10, R9, R9, RZ, 0x1 ;  /* 0x00000009090a7211 */ /* 0x000fe200078f08ff */
[----:B------:R-:W0:Y:S01]  /*a580*/  @P0 LDC R16, c[0x0][0xcec] ;  /* 0x00033b00ff100b82 */ /* 0x000e220000000800 */
[----:B------:R-:W-:-:S02]  /*a590*/  IMAD.SHL.U32 R152, R152, 0x2, RZ ;  /* 0x0000000298987824 */ /* 0x000fc400078e00ff */
[----:B------:R-:W-:Y:S01]  /*a5a0*/  LOP3.LUT R10, R10, 0x1ffffffe, RZ, 0xc0, !PT ;  /* 0x1ffffffe0a0a7812 */ /* 0x000fe200078ec0ff */
[----:B------:R-:W-:Y:S02]  /*a5b0*/  IMAD R153, R12, 0x10, R11 ;  /* 0x000000100c997824 */ /* 0x000fe400078e020b */
[----:B---3--:R-:W-:Y:S02]  /*a5c0*/  IMAD R12, R20, UR5, RZ ;  /* 0x00000005140c7c24 */ /* 0x008fe4000f8e02ff */
[----:B------:R-:W2:Y:S01]  /*a5d0*/  @P0 LDC R17, c[0x0][0xcf0] ;  /* 0x00033c00ff110b82 */ /* 0x000ea20000000800 */
[----:B------:R-:W-:Y:S02]  /*a5e0*/  IMAD.IADD R9, R9, 0x1, -R10 ;  /* 0x0000000109097824 */ /* 0x000fe400078e0a0a */
[----:B------:R-:W-:Y:S02]  /*a5f0*/  IMAD R15, R21, UR7, R12 ;  /* 0x00000007150f7c24 */ /* 0x000fe4000f8e020c */
[----:B------:R-:W-:-:S02]  /*a600*/  IMAD R9, R9, 0x8, R153 ;  /* 0x0000000809097824 */ /* 0x000fc400078e0299 */
[----:B------:R-:W-:Y:S02]  /*a610*/  IMAD.U32 R11, RZ, RZ, UR9 ;  /* 0x00000009ff0b7e24 */ /* 0x000fe4000f8e00ff */
[----:B-1----:R-:W-:Y:S02]  /*a620*/  IMAD R9, R14, 0x40, R9 ;  /* 0x000000400e097824 */ /* 0x002fe400078e0209 */
[----:B------:R-:W-:Y:S02]  /*a630*/  IMAD.U32 R10, RZ, RZ, UR8 ;  /* 0x00000008ff0a7e24 */ /* 0x000fe4000f8e00ff */
[----:B------:R-:W-:Y:S01]  /*a640*/  IMAD.U32 R11, RZ, RZ, UR4 ;  /* 0x00000004ff0b7e24 */ /* 0x000fe2000f8e00ff */
[----:B------:R-:W-:Y:S01]  /*a650*/  ULDC.64 UR4, c[0x0][0xce0] ;  /* 0x0003380000047ab9 */ /* 0x000fe20000000a00 */
[----:B------:R-:W-:Y:S02]  /*a660*/  IMAD.MOV.U32 R13, RZ, RZ, R9 ;  /* 0x000000ffff0d7224 */ /* 0x000fe400078e0009 */
[----:B0-----:R-:W-:-:S04]  /*a670*/  @P0 IMAD.HI.U32 R12, R9, R16, RZ ;  /* 0x00000010090c0227 */ /* 0x001fc800078e00ff */
[----:B------:R-:W-:Y:S01]  /*a680*/  IMAD.WIDE.U32 R10, R20, UR7, R10 ;  /* 0x00000007140a7c25 */ /* 0x000fe2000f8e000a */
[----:B--2---:R-:W-:-:S03]  /*a690*/  @P0 SHF.R.U32.HI R13, RZ, R17, R12 ;  /* 0x00000011ff0d0219 */ /* 0x004fc6000001160c */
[----:B------:R-:W-:Y:S02]  /*a6a0*/  IMAD.IADD R11, R11, 0x1, R15 ;  /* 0x000000010b0b7824 */ /* 0x000fe400078e020f */
[----:B------:R-:W-:Y:S02]  /*a6b0*/  IMAD R15, R3, UR4, RZ ;  /* 0x00000004030f7c24 */ /* 0x000fe4000f8e02ff */
[----:B------:R-:W-:Y:S02]  /*a6c0*/  IMAD.MOV R12, RZ, RZ, -R13 ;  /* 0x000000ffff0c7224 */ /* 0x000fe400078e0a0d */
[----:B------:R-:W-:-:S04]  /*a6d0*/  IMAD.WIDE.U32 R10, R2, UR4, R10 ;  /* 0x00000004020a7c25 */ /* 0x000fc8000f8e000a */
[----:B------:R-:W-:Y:S01]  /*a6e0*/  IMAD R9, R18, R12, R9 ;  /* 0x0000000c12097224 */ /* 0x000fe200078e0209 */
[----:B------:R-:W-:Y:S01]  /*a6f0*/  IADD3 R10, P0, R13, R10, RZ ;  /* 0x0000000a0d0a7210 */ /* 0x000fe20007f1e0ff */
[----:B------:R-:W-:Y:S01]  /*a700*/  IMAD R16, R2, UR5, R15 ;  /* 0x0000000502107c24 */ /* 0x000fe2000f8e020f */
[----:B------:R-:W-:Y:S01]  /*a710*/  SHF.R.S32.HI R15, RZ, 0x1f, R13 ;  /* 0x0000001fff0f7819 */ /* 0x000fe2000001140d */
[----:B------:R-:W-:Y:S01]  /*a720*/  ULDC.64 UR4, c[0x0][0xcc8] ;  /* 0x0003320000047ab9 */ /* 0x000fe20000000a00 */
[----:B------:R-:W-:Y:S02]  /*a730*/  SHF.R.S32.HI R12, RZ, 0x1f, R9 ;  /* 0x0000001fff0c7819 */ /* 0x000fe40000011409 */
[----:B------:R-:W-:-:S03]  /*a740*/  IADD3.X R11, R15, R11, R16, P0, !PT ;  /* 0x0000000b0f0b7210 */ /* 0x000fc600007fe410 */
[----:B------:R-:W-:Y:S02]  /*a750*/  IMAD R12, R12, UR4, RZ ;  /* 0x000000040c0c7c24 */ /* 0x000fe4000f8e02ff */
[----:B------:R-:W-:-:S04]  /*a760*/  IMAD.WIDE.U32 R10, R9, UR4, R10 ;  /* 0x00000004090a7c25 */ /* 0x000fc8000f8e000a */
[----:B------:R-:W-:Y:S01]  /*a770*/  IMAD R9, R9, UR5, R12 ;  /* 0x0000000509097c24 */ /* 0x000fe2000f8e020c */
[----:B------:R-:W-:Y:S01]  /*a780*/  LEA.HI R12, R0, R0, RZ, 0x1 ;  /* 0x00000000000c7211 */ /* 0x000fe200078f08ff */
[----:B------:R-:W-:Y:S02]  /*a790*/  ULDC.64 UR4, c[0x0][0xca8] ;  /* 0x00032a0000047ab9 */ /* 0x000fe40000000a00 */
[----:B------:R-:W-:Y:S01]  /*a7a0*/  IMAD.IADD R9, R11, 0x1, R9 ;  /* 0x000000010b097824 */ /* 0x000fe200078e0209 */
[----:B------:R-:W-:Y:S01]  /*a7b0*/  LEA R16, P0, R10, UR4, 0x2 ;  /* 0x000000040a107c11 */ /* 0x000fe2000f8010ff */
[----:B------:R-:W-:Y:S01]  /*a7c0*/  ULDC UR4, c[0x0][0xb88] ;  /* 0x0002e20000047ab9 */ /* 0x000fe20000000800 */
[----:B------:R-:W-:Y:S02]  /*a7d0*/  LOP3.LUT R11, R12, 0xfffffe, RZ, 0xc0, !PT ;  /* 0x00fffffe0c0b7812 */ /* 0x000fe400078ec0ff */
[----:B------:R-:W-:Y:S01]  /*a7e0*/  LEA.HI.X R17, R10, UR5, R9, 0x2, P0 ;  /* 0x000000050a117c11 */ /* 0x000fe200080f1409 */
[----:B------:R-:W-:Y:S01]  /*a7f0*/  SHFL.IDX PT, R12, R16, 0x1, 0x1c1f ;  /* 0x003c1f00100c7f89 */ /* 0x000fe200000e0000 */
[----:B------:R-:W-:-:S02]  /*a800*/  IMAD R9, R14, 0x40, R153 ;  /* 0x000000400e097824 */ /* 0x000fc400078e0299 */
[----:B------:R-:W-:Y:S01]  /*a810*/  IMAD.IADD R15, R0, 0x1, -R11 ;  /* 0x00000001000f7824 */ /* 0x000fe200078e0a0b */
[----:B------:R-:W-:Y:S01]  /*a820*/  SHFL.IDX PT, R10, R16, RZ, 0x1c1f ;  /* 0x001c1fff100a7589 */ /* 0x000fe200000e0000 */
[----:B------:R-:W-:Y:S02]  /*a830*/  IMAD R14, R18, UR4, RZ ;  /* 0x00000004120e7c24 */ /* 0x000fe4000f8e02ff */
[----:B------:R-:W-:Y:S01]  /*a840*/  IMAD.U32 R15, R15, -0x100, RZ ;  /* 0xffffff000f0f7824 */ /* 0x000fe200078e00ff */
[----:B------:R-:W0:Y:S04]  /*a850*/  SHFL.IDX PT, R11, R17, RZ, 0x1c1f ;  /* 0x001c1fff110b7589 */ /* 0x000e2800000e0000 */
[----:B------:R-:W1:Y:S01]  /*a860*/  SHFL.IDX PT, R13, R17, 0x1, 0x1c1f ;  /* 0x003c1f00110d7f89 */ /* 0x000e6200000e0000 */
[----:B------:R-:W-:Y:S01]  /*a870*/  ISETP.NE.AND P0, PT, R152, R15, PT ;  /* 0x0000000f9800720c */ /* 0x000fe20003f05270 */
[----:B------:R-:W-:-:S03]  /*a880*/  VIADD R15, R9, 0x8 ;  /* 0x00000008090f7836 */ /* 0x000fc60000000000 */
[-C--:B------:R-:W-:Y:S02]  /*a890*/  ISETP.GE.OR P2, PT, R9, R14.reuse, P0 ;  /* 0x0000000e0900720c */ /* 0x080fe40000746670 */
[----:B------:R-:W-:-:S11]  /*a8a0*/  ISETP.GE.OR P0, PT, R15, R14, P0 ;  /* 0x0000000e0f00720c */ /* 0x000fd60000706670 */
[----:B0-----:R0:W-:Y:S04]  /*a8b0*/  @!P2 ST.E desc[UR10][R10.64], R5 ;  /* 0x000000050a00a985 */ /* 0x0011e8000c10190a */
[----:B-1----:R0:W-:Y:S02]  /*a8c0*/  @!P0 ST.E desc[UR10][R12.64], R4 ;  /* 0x000000040c008985 */ /* 0x0021e4000c10190a */
.L_x_222:
[----:B------:R-:W1:Y:S01]  /*a8d0*/  S2R R14, SR_CTAID.X ;  /* 0x00000000000e7919 */ /* 0x000e620000002500 */
[----:B------:R-:W-:Y:S01]  /*a8e0*/  LEA.HI R19, R19, R22, RZ, 0x2 ;  /* 0x0000001613137211 */ /* 0x000fe200078f10ff */
[----:B------:R-:W2:Y:S01]  /*a8f0*/  S2UR UR7, SR_CTAID.Z ;  /* 0x00000000000779c3 */ /* 0x000ea20000002700 */
[----:B0-----:R-:W-:Y:S01]  /*a900*/  SHF.R.S32.HI R5, RZ, 0x1f, R7 ;  /* 0x0000001fff057819 */ /* 0x001fe20000011407 */
[----:B------:R-:W-:Y:S01]  /*a910*/  ULDC.64 UR8, c[0x0][0xc38] ;  /* 0x00030e0000087ab9 */ /* 0x000fe20000000a00 */
[----:B------:R-:W-:Y:S01]  /*a920*/  LOP3.LUT R19, R19, 0xfffffffc, RZ, 0xc0, !PT ;  /* 0xfffffffc13137812 */ /* 0x000fe200078ec0ff */
[----:B------:R-:W-:Y:S01]  /*a930*/  UIMAD UR6, UR6, UR8, URZ ;  /* 0x00000008060672a4 */ /* 0x000fe2000f8e023f */
[----:B------:R-:W-:Y:S01]  /*a940*/  LEA.HI R5, R5, R154, RZ, 0x3 ;  /* 0x0000009a05057211 */ /* 0x000fe200078f18ff */
[----:B------:R-:W-:Y:S01]  /*a950*/  BSSY B0, `(.L_x_223) ;  /* 0x0000103000007945 */ /* 0x000fe20003800000 */
[----:B------:R-:W-:Y:S01]  /*a960*/  R2UR UR10, R156 ;  /* 0x000000009c0a72ca */ /* 0x000fe200000e0000 */
[----:B------:R-:W-:Y:S01]  /*a970*/  IMAD.IADD R19, R22, 0x1, -R19 ;  /* 0x0000000116137824 */ /* 0x000fe200078e0a13 */
[----:B------:R-:W0:Y:S01]  /*a980*/  LDC.64 R12, c[0x0][0xc40] ;  /* 0x00031000ff0c7b82 */ /* 0x000e220000000a00 */
[----:B------:R-:W-:-:S02]  /*a990*/  LOP3.LUT R5, R5, 0xfffffff8, RZ, 0xc0, !PT ;  /* 0xfffffff805057812 */ /* 0x000fc400078ec0ff */
[----:B------:R-:W-:Y:S02]  /*a9a0*/  LEA.HI R155, R155, R8, RZ, 0x5 ;  /* 0x000000089b9b7211 */ /* 0x000fe400078f28ff */
[----:B------:R-:W-:Y:S01]  /*a9b0*/  LEA.HI R4, R19, R19, RZ, 0x1 ;  /* 0x0000001313047211 */ /* 0x000fe200078f08ff */
[----:B------:R-:W-:Y:S01]  /*a9c0*/  IMAD.IADD R154, R154, 0x1, -R5 ;  /* 0x000000019a9a7824 */ /* 0x000fe200078e0a05 */
[----:B------:R-:W-:Y:S01]  /*a9d0*/  SHF.R.S32.HI R155, RZ, 0x5, R155 ;  /* 0x00000005ff9b7819 */ /* 0x000fe2000001149b */
[----:B------:R-:W3:Y:S01]  /*a9e0*/  @P1 LDC R16, c[0x0][0xcec] ;  /* 0x00033b00ff101b82 */ /* 0x000ee20000000800 */
[----:B------:R-:W-:Y:S02]  /*a9f0*/  LOP3.LUT R4, R4, 0x1ffffffe, RZ, 0xc0, !PT ;  /* 0x1ffffffe04047812 */ /* 0x000fe400078ec0ff */
[----:B------:R-:W-:Y:S01]  /*aa00*/  UIMAD.WIDE.U32 UR4, UR10, UR8, URZ ;  /* 0x000000080a0472a5 */ /* 0x000fe2000f8e003f */
[----:B------:R-:W-:Y:S01]  /*aa10*/  IMAD R155, R155, 0x10, R154 ;  /* 0x000000109b9b7824 */ /* 0x000fe200078e029a */
[----:B------:R-:W-:Y:S01]  /*aa20*/  UIMAD UR6, UR10, UR9, UR6 ;  /* 0x000000090a0672a4 */ /* 0x000fe2000f8e0206 */
[----:B------:R-:W-:Y:S01]  /*aa30*/  IMAD.IADD R4, R19, 0x1, -R4 ;  /* 0x0000000113047824 */ /* 0x000fe200078e0a04 */
[----:B--2---:R-:W-:Y:S01]  /*aa40*/  USHF.R.S32.HI UR8, URZ, 0x1f, UR7 ;  /* 0x0000001f3f087899 */ /* 0x004fe20008011407 */
[----:B------:R-:W2:Y:S01]  /*aa50*/  @P1 LDC R17, c[0x0][0xcf0] ;  /* 0x00033c00ff111b82 */ /* 0x000ea20000000800 */
[----:B------:R-:W-:Y:S01]  /*aa60*/  UIADD3 UR6, UR5, UR6, URZ ;  /* 0x0000000605067290 */ /* 0x000fe2000fffe03f */
[----:B------:R-:W-:-:S02]  /*aa70*/  IMAD R9, R4, 0x8, R155 ;  /* 0x0000000804097824 */ /* 0x000fc400078e029b */
[----:B------:R-:W-:Y:S02]  /*aa80*/  IMAD.U32 R5, RZ, RZ, UR5 ;  /* 0x00000005ff057e24 */ /* 0x000fe4000f8e00ff */
[----:B-1----:R-:W-:Y:S02]  /*aa90*/  IMAD R15, R14, 0x40, R9 ;  /* 0x000000400e0f7824 */ /* 0x002fe400078e0209 */
[----:B------:R-:W-:Y:S01]  /*aaa0*/  IMAD.U32 R4, RZ, RZ, UR4 ;  /* 0x00000004ff047e24 */ /* 0x000fe2000f8e00ff */
[----:B------:R-:W-:Y:S01]  /*aab0*/  ULDC.64 UR4, c[0x0][0xc48] ;  /* 0x0003120000047ab9 */ /* 0x000fe20000000a00 */
[----:B------:R-:W-:Y:S02]  /*aac0*/  IMAD.U32 R5, RZ, RZ, UR6 ;  /* 0x00000006ff057e24 */ /* 0x000fe4000f8e00ff */
[----:B0-----:R-:W-:Y:S02]  /*aad0*/  IMAD R10, R12, UR8, RZ ;  /* 0x000000080c0a7c24 */ /* 0x001fe4000f8e02ff */
[----:B------:R-:W-:-:S02]  /*aae0*/  IMAD.MOV.U32 R9, RZ, RZ, R15 ;  /* 0x000000ffff097224 */ /* 0x000fc400078e000f */
[----:B---3--:R-:W-:-:S04]  /*aaf0*/  @P1 IMAD.HI.U32 R16, R15, R16, RZ ;  /* 0x000000100f101227 */ /* 0x008fc800078e00ff */
[----:B------:R-:W-:Y:S02]  /*ab00*/  IMAD R11, R13, UR7, R10 ;  /* 0x000000070d0b7c24 */ /* 0x000fe4000f8e020a */
[----:B------:R-:W-:Y:S01]  /*ab10*/  IMAD.WIDE.U32 R4, R12, UR7, R4 ;  /* 0x000000070c047c25 */ /* 0x000fe2000f8e0004 */
[----:B--2---:R-:W-:-:S03]  /*ab20*/  @P1 SHF.R.U32.HI R9, RZ, R17, R16 ;  /* 0x00000011ff091219 */ /* 0x004fc60000011610 */
[----:B------:R-:W-:Y:S02]  /*ab30*/  IMAD R3, R3, UR4, RZ ;  /* 0x0000000403037c24 */ /* 0x000fe4000f8e02ff */
[----:B------:R-:W-:Y:S01]  /*ab40*/  IMAD.IADD R5, R5, 0x1, R11 ;  /* 0x0000000105057824 */ /* 0x000fe200078e020b */
[--C-:B------:R-:W-:Y:S01]  /*ab50*/  SHF.R.S32.HI R10, RZ, 0x1f, R9.reuse ;  /* 0x0000001fff0a7819 */ /* 0x100fe20000011409 */
[----:B------:R-:W-:Y:S02]  /*ab60*/  IMAD.MOV R13, RZ, RZ, -R9 ;  /* 0x000000ffff0d7224 */ /* 0x000fe400078e0a09 */
[C---:B------:R-:W-:Y:S02]  /*ab70*/  IMAD R11, R2.reuse, UR5, R3 ;  /* 0x00000005020b7c24 */ /* 0x040fe4000f8e0203 */
[----:B------:R-:W-:Y:S01]  /*ab80*/  IMAD.WIDE.U32 R2, R2, UR4, R4 ;  /* 0x0000000402027c25 */ /* 0x000fe2000f8e0004 */
[----:B------:R-:W-:-:S03]  /*ab90*/  ULDC.64 UR4, c[0x0][0xc30] ;  /* 0x00030c0000047ab9 */ /* 0x000fc60000000a00 */
[----:B------:R-:W-:Y:S02]  /*aba0*/  IMAD R5, R6, R13, R15 ;  /* 0x0000000d06057224 */ /* 0x000fe400078e020f */
[----:B------:R-:W-:Y:S02]  /*abb0*/  IMAD R10, R10, UR4, RZ ;  /* 0x000000040a0a7c24 */ /* 0x000fe4000f8e02ff */
[----:B------:R-:W-:Y:S01]  /*abc0*/  IMAD.IADD R3, R3, 0x1, R11 ;  /* 0x0000000103037824 */ /* 0x000fe200078e020b */
[----:B------:R-:W-:Y:S01]  /*abd0*/  SHF.R.S32.HI R4, RZ, 0x1f, R5 ;  /* 0x0000001fff047819 */ /* 0x000fe20000011405 */
[C---:B------:R-:W-:Y:S02]  /*abe0*/  IMAD R11, R9.reuse, UR5, R10 ;  /* 0x00000005090b7c24 */ /* 0x040fe4000f8e020a */
[----:B------:R-:W-:Y:S01]  /*abf0*/  IMAD.WIDE.U32 R2, R9, UR4, R2 ;  /* 0x0000000409027c25 */ /* 0x000fe2000f8e0002 */
[----:B------:R-:W-:-:S03]  /*ac00*/  ULDC.64 UR4, c[0x0][0xc28] ;  /* 0x00030a0000047ab9 */ /* 0x000fc60000000a00 */
[----:B------:R-:W-:Y:S02]  /*ac10*/  IMAD R4, R4, UR4, RZ ;  /* 0x0000000404047c24 */ /* 0x000fe4000f8e02ff */
[----:B------:R-:W-:Y:S02]  /*ac20*/  IMAD.IADD R3, R3, 0x1, R11 ;  /* 0x0000000103037824 */ /* 0x000fe400078e020b */
[C---:B------:R-:W-:Y:S02]  /*ac30*/  IMAD R9, R5.reuse, UR5, R4 ;  /* 0x0000000505097c24 */ /* 0x040fe4000f8e0204 */
[----:B------:R-:W-:Y:S01]  /*ac40*/  IMAD.WIDE.U32 R2, R5, UR4, R2 ;  /* 0x0000000405027c25 */ /* 0x000fe2000f8e0002 */
[----:B------:R-:W-:-:S03]  /*ac50*/  ULDC.64 UR4, c[0x0][0xc00] ;  /* 0x0003000000047ab9 */ /* 0x000fc60000000a00 */
[----:B------:R-:W-:Y:S01]  /*ac60*/  IMAD.IADD R5, R3, 0x1, R9 ;  /* 0x0000000103057824 */ /* 0x000fe200078e0209 */
[----:B------:R-:W-:Y:S02]  /*ac70*/  LEA.HI R9, R0, R0, RZ, 0x1 ;  /* 0x0000000000097211 */ /* 0x000fe400078f08ff */
[----:B------:R-:W-:Y:S01]  /*ac80*/  LEA R4, P0, R2, UR4, 0x2 ;  /* 0x0000000402047c11 */ /* 0x000fe2000f8010ff */
[----:B------:R-:W-:Y:S01]  /*ac90*/  ULDC UR4, c[0x0][0xb88] ;  /* 0x0002e20000047ab9 */ /* 0x000fe20000000800 */
[----:B------:R-:W-:Y:S01]  /*aca0*/  LOP3.LUT R11, R9, 0xfffffe, RZ, 0xc0, !PT ;  /* 0x00fffffe090b7812 */ /* 0x000fe200078ec0ff */
[----:B------:R-:W-:Y:S01]  /*acb0*/  IMAD R6, R6, UR4, RZ ;  /* 0x0000000406067c24 */ /* 0x000fe2000f8e02ff */
[----:B------:R-:W-:Y:S01]  /*acc0*/  LOP3.LUT R9, R7, 0x7ffffffc, RZ, 0xc0, !PT ;  /* 0x7ffffffc07097812 */ /* 0x000fe200078ec0ff */
[----:B------:R-:W-:Y:S01]  /*acd0*/  IMAD R7, R14, 0x40, R155 ;  /* 0x000000400e077824 */ /* 0x000fe200078e029b */
[----:B------:R-:W-:Y:S01]  /*ace0*/  LEA.HI.X R5, R2, UR5, R5, 0x2, P0 ;  /* 0x0000000502057c11 */ /* 0x000fe200080f1405 */
[----:B------:R-:W-:Y:S01]  /*acf0*/  IMAD.IADD R11, R0, 0x1, -R11 ;  /* 0x00000001000b7824 */ /* 0x000fe200078e0a0b */
[----:B------:R0:W1:Y:S01]  /*ad00*/  SHFL.IDX PT, R2, R4, RZ, 0x1c1f ;  /* 0x001c1fff04027589 */ /* 0x00006200000e0000 */
[----:B------:R-:W-:Y:S01]  /*ad10*/  IMAD.IADD R0, R8, 0x1, -R9 ;  /* 0x0000000108007824 */ /* 0x000fe200078e0a09 */
[----:B------:R-:W-:-:S02]  /*ad20*/  ISETP.GE.AND P0, PT, R7, R6, PT ;  /* 0x000000060700720c */ /* 0x000fc40003f06270 */
[----:B------:R0:W2:Y:S01]  /*ad30*/  SHFL.IDX PT, R3, R5, RZ, 0x1c1f ;  /* 0x001c1fff05037589 */ /* 0x0000a200000e0000 */
[----:B------:R-:W-:-:S04]  /*ad40*/  IMAD R0, R11, 0x80, R0 ;  /* 0x000000800b007824 */ /* 0x000fc800078e0200 */
[----:B------:R-:W-:-:S06]  /*ad50*/  IMAD.SHL.U32 R0, R0, 0x2, RZ ;  /* 0x0000000200007824 */ /* 0x000fcc00078e00ff */
        /* <DEDUP_REMOVED lines=15> */
[----:B------:R-:W-:Y:S01]  /*ae50*/  ULDC.64 UR6, c[0x0][0x208] ;  /* 0x0000820000067ab9 */ /* 0x000fe20000000a00 */
[C---:B------:R-:W-:Y:S01]  /*ae60*/  VIADD R20, R0.reuse, 0x40 ;  /* 0x0000004000147836 */ /* 0x040fe20000000000 */
[C---:B------:R-:W-:Y:S01]  /*ae70*/  @!P2 LEA.HI R8, R0.reuse, R0, RZ, 0x1 ;  /* 0x000000000008a211 */ /* 0x040fe200078f08ff */
[C---:B------:R-:W-:Y:S01]  /*ae80*/  VIADD R21, R0.reuse, 0x48 ;  /* 0x0000004800157836 */ /* 0x040fe20000000000 */
[----:B------:R-:W-:Y:S01]  /*ae90*/  @!P3 LEA.HI R10, R9, R9, RZ, 0x1 ;  /* 0x00000009090ab211 */ /* 0x000fe200078f08ff */
[C---:B------:R-:W-:Y:S01]  /*aea0*/  VIADD R22, R0.reuse, 0x50 ;  /* 0x0000005000167836 */ /* 0x040fe20000000000 */
[----:B------:R-:W-:Y:S01]  /*aeb0*/  @!P4 LEA.HI R12, R11, R11, RZ, 0x1 ;  /* 0x0000000b0b0cc211 */ /* 0x000fe200078f08ff */
[----:B------:R-:W-:Y:S01]  /*aec0*/  VIADD R23, R0, 0x58 ;  /* 0x0000005800177836 */ /* 0x000fe20000000000 */
[----:B------:R-:W-:-:S02]  /*aed0*/  @!P5 LEA.HI R14, R13, R13, RZ, 0x1 ;  /* 0x0000000d0d0ed211 */ /* 0x000fc400078f08ff */
[----:B------:R-:W-:Y:S02]  /*aee0*/  @!P2 LOP3.LUT R9, R8, 0xfffffffe, RZ, 0xc0, !PT ;  /* 0xfffffffe0809a812 */ /* 0x000fe400078ec0ff */
[----:B------:R-:W-:Y:S02]  /*aef0*/  @!P3 LOP3.LUT R11, R10, 0xfffffffe, RZ, 0xc0, !PT ;  /* 0xfffffffe0a0bb812 */ /* 0x000fe400078ec0ff */
[----:B------:R-:W-:Y:S01]  /*af00*/  @!P4 LOP3.LUT R13, R12, 0xfffffffe, RZ, 0xc0, !PT ;  /* 0xfffffffe0c0dc812 */ /* 0x000fe200078ec0ff */
[--C-:B-12---:R-:W-:Y:S01]  /*af10*/  @!P2 IMAD.WIDE R8, R9, 0x4, R2.reuse ;  /* 0x000000040908a825 */ /* 0x106fe200078e0202 */
[----:B------:R-:W-:Y:S02]  /*af20*/  @!P5 LOP3.LUT R15, R14, 0xfffffffe, RZ, 0xc0, !PT ;  /* 0xfffffffe0e0fd812 */ /* 0x000fe400078ec0ff */
[----:B------:R-:W-:Y:S01]  /*af30*/  ISETP.GE.AND P6, PT, R22, UR4, PT ;  /* 0x0000000416007c0c */ /* 0x000fe2000bfc6270 */
        /* <DEDUP_REMOVED lines=9> */
[----:B------:R-:W-:Y:S01]  /*afd0*/  @!P0 LEA.HI R16, R16, R16, RZ, 0x1 ;  /* 0x0000001010108211 */ /* 0x000fe200078f08ff */
[----:B------:R3:W-:Y:S01]  /*afe0*/  @!P5 ST.E.64 desc[UR6][R14.64], R36 ;  /* 0x000000240e00d985 */ /* 0x0007e2000c101b06 */
[----:B------:R-:W-:Y:S01]  /*aff0*/  ISETP.GE.AND P5, PT, R21, UR4, PT ;  /* 0x0000000415007c0c */ /* 0x000fe2000bfa6270 */
[----:B0-----:R-:W-:Y:S01]  /*b000*/  VIADD R24, R0, 0x60 ;  /* 0x0000006000187836 */ /* 0x001fe20000000000 */
[----:B------:R-:W-:-:S02]  /*b010*/  @!P1 LEA.HI R17, R17, R17, RZ, 0x1 ;  /* 0x0000001111119211 */ /* 0x000fc400078f08ff */
[----:B------:R-:W-:Y:S02]  /*b020*/  @!P0 LOP3.LUT R9, R16, 0xfffffffe, RZ, 0xc0, !PT ;  /* 0xfffffffe10098812 */ /* 0x000fe400078ec0ff */
        /* <DEDUP_REMOVED lines=16> */
[----:B------:R-:W-:Y:S01]  /*b130*/  @!P6 LOP3.LUT R17, R22, 0xfffffffe, RZ, 0xc0, !PT ;  /* 0xfffffffe1611e812 */ /* 0x000fe200078ec0ff */
[----:B------:R-:W-:Y:S01]  /*b140*/  VIADD R22, R0, 0x88 ;  /* 0x0000008800167836 */ /* 0x000fe20000000000 */
[----:B------:R-:W-:Y:S01]  /*b150*/  ISETP.GE.AND P1, PT, R23, UR4, PT ;  /* 0x0000000417007c0c */ /* 0x000fe2000bf26270 */
[----:B0-----:R-:W-:Y:S01]  /*b160*/  @!P2 IMAD.WIDE R8, R13, 0x4, R2 ;  /* 0x000000040d08a825 */ /* 0x001fe200078e0202 */
[----:B------:R-:W-:-:S03]  /*b170*/  ISETP.GE.AND P0, PT, R24, UR4, PT ;  /* 0x0000000418007c0c */ /* 0x000fc6000bf06270 */
[--C-:B-1----:R-:W-:Y:S01]  /*b180*/  @!P3 IMAD.WIDE R10, R19, 0x4, R2.reuse ;  /* 0x00000004130ab825 */ /* 0x102fe200078e0202 */
[----:B------:R0:W-:Y:S01]  /*b190*/  @!P2 ST.E.64 desc[UR6][R8.64], R48 ;  /* 0x000000300800a985 */ /* 0x0001e2000c101b06 */
[----:B------:R-:W-:Y:S02]  /*b1a0*/  ISETP.GE.AND P2, PT, R18, UR4, PT ;  /* 0x0000000412007c0c */ /* 0x000fe4000bf46270 */
[--C-:B------:R-:W-:Y:S01]  /*b1b0*/  @!P4 IMAD.WIDE R12, R15, 0x4, R2.reuse ;  /* 0x000000040f0cc825 */ /* 0x100fe200078e0202 */
[----:B------:R1:W-:Y:S01]  /*b1c0*/  @!P3 ST.E.64 desc[UR6][R10.64], R52 ;  /* 0x000000340a00b985 */ /* 0x0003e2000c101b06 */
[----:B------:R-:W-:Y:S02]  /*b1d0*/  ISETP.GE.AND P3, PT, R22, UR4, PT ;  /* 0x0000000416007c0c */ /* 0x000fe4000bf66270 */
[----:B------:R-:W-:Y:S01]  /*b1e0*/  @!P5 IMAD.WIDE R14, R21, 0x4, R2 ;  /* 0x00000004150ed825 */ /* 0x000fe200078e0202 */
[----:B------:R2:W-:Y:S01]  /*b1f0*/  @!P4 ST.E.64 desc[UR6][R12.64], R56 ;  /* 0x000000380c00c985 */ /* 0x0005e2000c101b06 */
[----:B------:R-:W-:-:S02]  /*b200*/  @!P1 LEA.HI R23, R23, R23, RZ, 0x1 ;  /* 0x0000001717179211 */ /* 0x000fc400078f08ff */
[----:B------:R-:W-:Y:S01]  /*b210*/  @!P6 IMAD.WIDE R16, R17, 0x4, R2 ;  /* 0x000000041110e825 */ /* 0x000fe200078e0202 */
[----:B------:R3:W-:Y:S01]  /*b220*/  @!P5 ST.E.64 desc[UR6][R14.64], R60 ;  /* 0x0000003c0e00d985 */ /* 0x0007e2000c101b06 */
[----:B------:R-:W-:Y:S02]  /*b230*/  ISETP.GE.AND P5, PT, R20, UR4, PT ;  /* 0x0000000414007c0c */ /* 0x000fe4000bfa6270 */
[C---:B------:R-:W-:Y:S01]  /*b240*/  VIADD R19, R0.reuse, 0x70 ;  /* 0x0000007000137836 */ /* 0x040fe20000000000 */
[----:B------:R4:W-:Y:S01]  /*b250*/  @!P6 ST.E.64 desc[UR6][R16.64], R64 ;  /* 0x000000401000e985 */ /* 0x0009e2000c101b06 */
[----:B------:R-:W-:Y:S01]  /*b260*/  VIADD R21, R0, 0x80 ;  /* 0x0000008000157836 */ /* 0x000fe20000000000 */
[----:B------:R-:W-:Y:S02]  /*b270*/  @!P0 LEA.HI R24, R24, R24, RZ, 0x1 ;  /* 0x0000001818188211 */ /* 0x000fe400078f08ff */
[----:B------:R-:W-:Y:S02]  /*b280*/  ISETP.GE.AND P6, PT, R19, UR4, PT ;  /* 0x0000000413007c0c */ /* 0x000fe4000bfc6270 */
[----:B------:R-:W-:-:S02]  /*b290*/  ISETP.GE.AND P4, PT, R21, UR4, PT ;  /* 0x0000000415007c0c */ /* 0x000fc4000bf86270 */
[----:B0-----:R-:W-:Y:S01]  /*b2a0*/  @!P1 LOP3.LUT R9, R23, 0xfffffffe, RZ, 0xc0, !PT ;  /* 0xfffffffe17099812 */ /* 0x001fe200078ec0ff */
[----:B------:R-:W-:Y:S01]  /*b2b0*/  VIADD R23, R0, 0x90 ;  /* 0x0000009000177836 */ /* 0x000fe20000000000 */
        /* <DEDUP_REMOVED lines=17> */
[----:B----4-:R-:W-:Y:S01]  /*b3d0*/  @!P3 LOP3.LUT R17, R22, 0xfffffffe, RZ, 0xc0, !PT ;  /* 0xfffffffe1611b812 */ /* 0x010fe200078ec0ff */
        /* <DEDUP_REMOVED lines=22> */
[----:B0-----:R-:W-:Y:S02]  /*b540*/  @!P0 LOP3.LUT R9, R23, 0xfffffffe, RZ, 0xc0, !PT ;  /* 0xfffffffe17098812 */ /* 0x001fe400078ec0ff */
[----:B------:R-:W-:Y:S02]  /*b550*/  @!P2 LEA.HI R18, R18, R18, RZ, 0x1 ;  /* 0x000000121212a211 */ /* 0x000fe400078f08ff */
        /* <DEDUP_REMOVED lines=15> */
[----:B------:R-:W-:Y:S01]  /*b650*/  @!P5 LOP3.LUT R21, R21, 0xfffffffe, RZ, 0xc0, !PT ;  /* 0xfffffffe1515d812 */ /* 0x000fe200078ec0ff */
[----:B------:R-:W-:Y:S01]  /*b660*/  VIADD R20, R0, 0xd8 ;  /* 0x000000d800147836 */ /* 0x000fe20000000000 */
[----:B----4-:R-:W-:-:S02]  /*b670*/  @!P6 LOP3.LUT R17, R22, 0xfffffffe, RZ, 0xc0, !PT ;  /* 0xfffffffe1611e812 */ /* 0x010fc400078ec0ff */
[----:B------:R-:W-:Y:S01]  /*b680*/  ISETP.GE.AND P0, PT, R18, UR4, PT ;  /* 0x0000000412007c0c */ /* 0x000fe2000bf06270 */
[----:B0-----:R-:W-:Y:S01]  /*b690*/  @!P3 IMAD.WIDE R8, R19, 0x4, R2 ;  /* 0x000000041308b825 */ /* 0x001fe200078e0202 */
[----:B------:R-:W-:-:S03]  /*b6a0*/  ISETP.GE.AND P2, PT, R20, UR4, PT ;  /* 0x0000000414007c0c */ /* 0x000fc6000bf46270 */
        /* <DEDUP_REMOVED lines=45> */
.L_x_224:
[----:B------:R-:W-:Y:S05]  /*b980*/  BSYNC B0 ;  /* 0x0000000000007941 */ /* 0x000fea0003800000 */
.L_x_223:
[----:B------:R-:W-:Y:S01]  /*b990*/  VIADD R7, R7, 0x8 ;  /* 0x0000000807077836 */ /* 0x000fe20000000000 */
[----:B0-2---:R0:W2:Y:S04]  /*b9a0*/  SHFL.IDX PT, R3, R5, 0x1, 0x1c1f ;  /* 0x003c1f0005037f89 */ /* 0x0050a800000e0000 */
        /* <DEDUP_REMOVED lines=16> */
[----:B------:R-:W-:-:S02]  /*bab0*/  VIADD R14, R0, 0x38 ;  /* 0x00000038000e7836 */ /* 0x000fc40000000000 */
[C---:B------:R-:W-:Y:S01]  /*bac0*/  VIADD R15, R0.reuse, 0x40 ;  /* 0x00000040000f7836 */ /* 0x040fe20000000000 */
[C---:B------:R-:W-:Y:S01]  /*bad0*/  @!P0 LEA.HI R4, R0.reuse, R0, RZ, 0x1 ;  /* 0x0000000000048211 */ /* 0x040fe200078f08ff */
[C---:B------:R-:W-:Y:S01]  /*bae0*/  VIADD R16, R0.reuse, 0x48 ;  /* 0x0000004800107836 */ /* 0x040fe20000000000 */
[----:B------:R-:W-:Y:S01]  /*baf0*/  @!P1 LEA.HI R6, R5, R5, RZ, 0x1 ;  /* 0x0000000505069211 */ /* 0x000fe200078f08ff */
[C---:B------:R-:W-:Y:S01]  /*bb00*/  VIADD R18, R0.reuse, 0x50 ;  /* 0x0000005000127836 */ /* 0x040fe20000000000 */
[----:B------:R-:W-:Y:S01]  /*bb10*/  @!P2 LEA.HI R8, R7, R7, RZ, 0x1 ;  /* 0x000000070708a211 */ /* 0x000fe200078f08ff */
[----:B------:R-:W-:Y:S01]  /*bb20*/  VIADD R19, R0, 0x58 ;  /* 0x0000005800137836 */ /* 0x000fe20000000000 */
[----:B------:R-:W-:Y:S01]  /*bb30*/  @!P0 LOP3.LUT R5, R4, 0xfffffffe, RZ, 0xc0, !PT ;  /* 0xfffffffe04058812 */ /* 0x000fe200078ec0ff */
[----:B------:R-:W-:Y:S01]  /*bb40*/  VIADD R20, R0, 0x80 ;  /* 0x0000008000147836 */ /* 0x000fe20000000000 */
[----:B------:R-:W-:Y:S02]  /*bb50*/  @!P1 LOP3.LUT R7, R6, 0xfffffffe, RZ, 0xc0, !PT ;  /* 0xfffffffe06079812 */ /* 0x000fe400078ec0ff */
[----:B------:R-:W-:Y:S01]  /*bb60*/  @!P2 LOP3.LUT R9, R8, 0xfffffffe, RZ, 0xc0, !PT ;  /* 0xfffffffe0809a812 */ /* 0x000fe200078ec0ff */
[----:B-12---:R-:W-:Y:S01]  /*bb70*/  @!P0 IMAD.WIDE R4, R5, 0x4, R2 ;  /* 0x0000000405048825 */ /* 0x006fe200078e0202 */
[----:B------:R-:W-:-:S02]  /*bb80*/  ISETP.GE.AND P3, PT, R15, UR4, PT ;  /* 0x000000040f007c0c */ /* 0x000fc4000bf66270 */
[----:B------:R-:W-:Y:S01]  /*bb90*/  ISETP.GE.AND P4, PT, R16, UR4, PT ;  /* 0x0000000410007c0c */ /* 0x000fe2000bf86270 */
        /* <DEDUP_REMOVED lines=8> */
[----:B------:R-:W-:-:S02]  /*bc20*/  ISETP.GE.AND P2, PT, R14, UR4, PT ;  /* 0x000000040e007c0c */ /* 0x000fc4000bf46270 */
[----:B------:R-:W-:Y:S02]  /*bc30*/  @!P6 LEA.HI R11, R11, R11, RZ, 0x1 ;  /* 0x0000000b0b0be211 */ /* 0x000fe400078f08ff */
[----:B------:R-:W-:Y:S02]  /*bc40*/  @!P3 LEA.HI R15, R15, R15, RZ, 0x1 ;  /* 0x0000000f0f0fb211 */ /* 0x000fe400078f08ff */
[----:B0-----:R-:W-:Y:S02]  /*bc50*/  @!P5 LOP3.LUT R5, R10, 0xfffffffe, RZ, 0xc0, !PT ;  /* 0xfffffffe0a05d812 */ /* 0x001fe400078ec0ff */
[----:B------:R-:W-:Y:S02]  /*bc60*/  @!P0 LEA.HI R12, R12, R12, RZ, 0x1 ;  /* 0x0000000c0c0c8211 */ /* 0x000fe400078f08ff */
[----:B-1----:R-:W-:Y:S01]  /*bc70*/  @!P6 LOP3.LUT R7, R11, 0xfffffffe, RZ, 0xc0, !PT ;  /* 0xfffffffe0b07e812 */ /* 0x002fe200078ec0ff */
[----:B------:R-:W-:Y:S01]  /*bc80*/  @!P5 IMAD.WIDE R4, R5, 0x4, R2 ;  /* 0x000000040504d825 */ /* 0x000fe200078e0202 */
[----:B------:R-:W-:-:S02]  /*bc90*/  @!P1 LEA.HI R13, R13, R13, RZ, 0x1 ;  /* 0x0000000d0d0d9211 */ /* 0x000fc400078f08ff */
[----:B------:R-:W-:Y:S01]  /*bca0*/  @!P2 LEA.HI R14, R14, R14, RZ, 0x1 ;  /* 0x0000000e0e0ea211 */ /* 0x000fe200078f08ff */
[----:B------:R-:W-:Y:S01]  /*bcb0*/  @!P6 IMAD.WIDE R6, R7, 0x4, R2 ;  /* 0x000000040706e825 */ /* 0x000fe200078e0202 */
[----:B------:R-:W-:Y:S01]  /*bcc0*/  @!P4 LEA.HI R16, R16, R16, RZ, 0x1 ;  /* 0x000000101010c211 */ /* 0x000fe200078f08ff */
[----:B------:R0:W-:Y:S01]  /*bcd0*/  @!P5 ST.E.64 desc[UR6][R4.64], R38 ;  /* 0x000000260400d985 */ /* 0x0001e2000c101b06 */
[----:B--2---:R-:W-:Y:S02]  /*bce0*/  @!P0 LOP3.LUT R9, R12, 0xfffffffe, RZ, 0xc0, !PT ;  /* 0xfffffffe0c098812 */ /* 0x004fe400078ec0ff */
[----:B------:R-:W-:Y:S01]  /*bcf0*/  @!P1 LOP3.LUT R13, R13, 0xfffffffe, RZ, 0xc0, !PT ;  /* 0xfffffffe0d0d9812 */ /* 0x000fe200078ec0ff */
[----:B------:R1:W-:Y:S01]  /*bd00*/  @!P6 ST.E.64 desc[UR6][R6.64], R42 ;  /* 0x0000002a0600e985 */ /* 0x0003e2000c101b06 */
[----:B------:R-:W-:Y:S01]  /*bd10*/  @!P2 LOP3.LUT R11, R14, 0xfffffffe, RZ, 0xc0, !PT ;  /* 0xfffffffe0e0ba812 */ /* 0x000fe200078ec0ff */
[----:B------:R-:W-:Y:S01]  /*bd20*/  VIADD R14, R0, 0x60 ;  /* 0x00000060000e7836 */ /* 0x000fe20000000000 */
[----:B------:R-:W-:-:S02]  /*bd30*/  @!P3 LOP3.LUT R15, R15, 0xfffffffe, RZ, 0xc0, !PT ;  /* 0xfffffffe0f0fb812 */ /* 0x000fc400078ec0ff */
        /* <DEDUP_REMOVED lines=16> */
[----:B------:R-:W-:Y:S02]  /*be40*/  @!P6 LEA.HI R19, R19, R19, RZ, 0x1 ;  /* 0x000000131313e211 */ /* 0x000fe400078f08ff */
[C---:B------:R-:W-:Y:S01]  /*be50*/  VIADD R15, R0.reuse, 0x68 ;  /* 0x00000068000f7836 */ /* 0x040fe20000000000 */
[----:B------:R4:W-:Y:S01]  /*be60*/  @!P4 ST.E.64 desc[UR6][R12.64], R62 ;  /* 0x0000003e0c00c985 */ /* 0x0009e2000c101b06 */
[----:B------:R-:W-:Y:S01]  /*be70*/  VIADD R17, R0, 0x78 ;  /* 0x0000007800117836 */ /* 0x000fe20000000000 */
[----:B------:R-:W-:Y:S02]  /*be80*/  ISETP.GE.AND P4, PT, R14, UR4, PT ;  /* 0x000000040e007c0c */ /* 0x000fe4000bf86270 */
[----:B------:R-:W-:Y:S02]  /*be90*/  ISETP.GE.AND P3, PT, R15, UR4, PT ;  /* 0x000000040f007c0c */ /* 0x000fe4000bf66270 */
[----:B------:R-:W-:-:S02]  /*bea0*/  ISETP.GE.AND P1, PT, R17, UR4, PT ;  /* 0x0000000411007c0c */ /* 0x000fc4000bf26270 */
        /* <DEDUP_REMOVED lines=25> */
[----:B------:R0:W-:Y:S03]  /*c040*/  @!P4 ST.E.64 desc[UR6][R4.64], R74 ;  /* 0x0000004a0400c985 */ /* 0x0001e6000c101b06 */
[--C-:B------:R-:W-:Y:S01]  /*c050*/  @!P2 IMAD.WIDE R8, R11, 0x4, R2.reuse ;  /* 0x000000040b08a825 */ /* 0x100fe200078e0202 */
[----:B------:R1:W-:Y:S01]  /*c060*/  @!P3 ST.E.64 desc[UR6][R6.64], R78 ;  /* 0x0000004e0600b985 */ /* 0x0003e2000c101b06 */
[----:B------:R-:W-:Y:S02]  /*c070*/  ISETP.GE.AND P3, PT, R16, UR4, PT ;  /* 0x0000000410007c0c */ /* 0x000fe4000bf66270 */
[----:B------:R-:W-:Y:S01]  /*c080*/  @!P1 IMAD.WIDE R10, R17, 0x4, R2 ;  /* 0x00000004110a9825 */ /* 0x000fe200078e0202 */
[----:B------:R2:W-:Y:S01]  /*c090*/  @!P2 ST.E.64 desc[UR6][R8.64], R82 ;  /* 0x000000520800a985 */ /* 0x0005e2000c101b06 */
[----:B------:R-:W-:-:S02]  /*c0a0*/  @!P6 LEA.HI R18, R18, R18, RZ, 0x1 ;  /* 0x000000121212e211 */ /* 0x000fc400078f08ff */
[----:B------:R-:W-:Y:S01]  /*c0b0*/  @!P0 IMAD.WIDE R12, R13, 0x4, R2 ;  /* 0x000000040d0c8825 */ /* 0x000fe200078e0202 */
[----:B------:R-:W-:Y:S01]  /*c0c0*/  @!P1 ST.E.64 desc[UR6][R10.64], R86 ;  /* 0x000000560a009985 */ /* 0x000fe2000c101b06 */
[----:B------:R-:W-:Y:S02]  /*c0d0*/  @!P5 LEA.HI R19, R19, R19, RZ, 0x1 ;  /* 0x000000131313d211 */ /* 0x000fe400078f08ff */
[----:B------:R-:W-:Y:S01]  /*c0e0*/  VIADD R15, R0, 0xa0 ;  /* 0x000000a0000f7836 */ /* 0x000fe20000000000 */
[----:B------:R-:W-:Y:S01]  /*c0f0*/  @!P0 ST.E.64 desc[UR6][R12.64], R90 ;  /* 0x0000005a0c008985 */ /* 0x000fe2000c101b06 */
[----:B------:R-:W-:Y:S01]  /*c100*/  ISETP.GE.AND P0, PT, R14, UR4, PT ;  /* 0x000000040e007c0c */ /* 0x000fe2000bf06270 */
[----:B------:R-:W-:Y:S01]  /*c110*/  VIADD R17, R0, 0xb0 ;  /* 0x000000b000117836 */ /* 0x000fe20000000000 */
[----:B0-----:R-:W-:Y:S01]  /*c120*/  @!P6 LOP3.LUT R5, R18, 0xfffffffe, RZ, 0xc0, !PT ;  /* 0xfffffffe1205e812 */ /* 0x001fe200078ec0ff */
[----:B------:R-:W-:Y:S01]  /*c130*/  VIADD R18, R0, 0xc0 ;  /* 0x000000c000127836 */ /* 0x000fe20000000000 */
[----:B------:R-:W-:-:S02]  /*c140*/  ISETP.GE.AND P4, PT, R15, UR4, PT ;  /* 0x000000040f007c0c */ /* 0x000fc4000bf86270 */
[----:B------:R-:W-:Y:S01]  /*c150*/  ISETP.GE.AND P2, PT, R17, UR4, PT ;  /* 0x0000000411007c0c */ /* 0x000fe2000bf46270 */
[--C-:B------:R-:W-:Y:S01]  /*c160*/  @!P6 IMAD.WIDE R4, R5, 0x4, R2.reuse ;  /* 0x000000040504e825 */ /* 0x100fe200078e0202 */
[----:B------:R-:W-:Y:S02]  /*c170*/  ISETP.GE.AND P1, PT, R20, UR4, PT ;  /* 0x0000000414007c0c */ /* 0x000fe4000bf26270 */
[----:B-1----:R-:W-:Y:S01]  /*c180*/  @!P5 LOP3.LUT R7, R19, 0xfffffffe, RZ, 0xc0, !PT ;  /* 0xfffffffe1307d812 */ /* 0x002fe200078ec0ff */
[----:B------:R-:W-:Y:S01]  /*c190*/  VIADD R19, R0, 0xc8 ;  /* 0x000000c800137836 */ /* 0x000fe20000000000 */
[----:B------:R0:W-:Y:S01]  /*c1a0*/  @!P6 ST.E.64 desc[UR6][R4.64], R94 ;  /* 0x0000005e0400e985 */ /* 0x0001e2000c101b06 */
[----:B------:R-:W-:Y:S02]  /*c1b0*/  @!P0 LEA.HI R14, R14, R14, RZ, 0x1 ;  /* 0x0000000e0e0e8211 */ /* 0x000fe400078f08ff */
[----:B------:R-:W-:Y:S01]  /*c1c0*/  @!P5 IMAD.WIDE R6, R7, 0x4, R2 ;  /* 0x000000040706d825 */ /* 0x000fe200078e0202 */
[----:B------:R-:W-:-:S02]  /*c1d0*/  @!P3 LEA.HI R16, R16, R16, RZ, 0x1 ;  /* 0x000000101010b211 */ /* 0x000fc400078f08ff */
[----:B--2---:R-:W-:Y:S01]  /*c1e0*/  @!P0 LOP3.LUT R9, R14, 0xfffffffe, RZ, 0xc0, !PT ;  /* 0xfffffffe0e098812 */ /* 0x004fe200078ec0ff */
[----:B------:R-:W-:Y:S01]  /*c1f0*/  VIADD R14, R0, 0xd0 ;  /* 0x000000d0000e7836 */ /* 0x000fe20000000000 */
[----:B------:R-:W-:Y:S01]  /*c200*/  @!P4 LEA.HI R15, R15, R15, RZ, 0x1 ;  /* 0x0000000f0f0fc211 */ /* 0x000fe200078f08ff */
[----:B------:R1:W-:Y:S01]  /*c210*/  @!P5 ST.E.64 desc[UR6][R6.64], R98 ;  /* 0x000000620600d985 */ /* 0x0003e2000c101b06 */
[----:B------:R-:W-:Y:S02]  /*c220*/  ISETP.GE.AND P5, PT, R18, UR4, PT ;  /* 0x0000000412007c0c */ /* 0x000fe4000bfa6270 */
[----:B------:R-:W-:Y:S01]  /*c230*/  @!P2 LEA.HI R17, R17, R17, RZ, 0x1 ;  /* 0x000000111111a211 */ /* 0x000fe200078f08ff */
[----:B0-----:R-:W-:Y:S01]  /*c240*/  @!P0 IMAD.WIDE R4, R9, 0x4, R2 ;  /* 0x0000000409048825 */ /* 0x001fe200078e0202 */
[----:B------:R-:W-:Y:S02]  /*c250*/  @!P1 LEA.HI R20, R20, R20, RZ, 0x1 ;  /* 0x0000001414149211 */ /* 0x000fe400078f08ff */
[----:B------:R-:W-:-:S02]  /*c260*/  @!P4 LOP3.LUT R15, R15, 0xfffffffe, RZ, 0xc0, !PT ;  /* 0xfffffffe0f0fc812 */ /* 0x000fc400078ec0ff */
[----:B------:R-:W-:Y:S01]  /*c270*/  @!P3 LOP3.LUT R11, R16, 0xfffffffe, RZ, 0xc0, !PT ;  /* 0xfffffffe100bb812 */ /* 0x000fe200078ec0ff */
[----:B------:R0:W-:Y:S01]  /*c280*/  @!P0 ST.E.64 desc[UR6][R4.64], R102 ;  /* 0x0000006604008985 */ /* 0x0001e2000c101b06 */
[----:B------:R-:W-:Y:S01]  /*c290*/  @!P2 LOP3.LUT R17, R17, 0xfffffffe, RZ, 0xc0, !PT ;  /* 0xfffffffe1111a812 */ /* 0x000fe200078ec0ff */
[----:B------:R-:W-:Y:S01]  /*c2a0*/  VIADD R16, R0, 0xe0 ;  /* 0x000000e000107836 */ /* 0x000fe20000000000 */
[----:B------:R-:W-:Y:S01]  /*c2b0*/  ISETP.GE.AND P6, PT, R19, UR4, PT ;  /* 0x0000000413007c0c */ /* 0x000fe2000bfc6270 */
[--C-:B-1----:R-:W-:Y:S01]  /*c2c0*/  @!P4 IMAD.WIDE R6, R15, 0x4, R2.reuse ;  /* 0x000000040f06c825 */ /* 0x102fe200078e0202 */
[----:B------:R-:W-:Y:S02]  /*c2d0*/  @!P1 LOP3.LUT R13, R20, 0xfffffffe, RZ, 0xc0, !PT ;  /* 0xfffffffe140d9812 */ /* 0x000fe400078ec0ff */
[----:B------:R-:W-:Y:S01]  /*c2e0*/  ISETP.GE.AND P0, PT, R14, UR4, PT ;  /* 0x000000040e007c0c */ /* 0x000fe2000bf06270 */
[----:B------:R-:W-:Y:S01]  /*c2f0*/  @!P3 IMAD.WIDE R8, R11, 0x4, R2 ;  /* 0x000000040b08b825 */ /* 0x000fe200078e0202 */
[----:B------:R1:W-:Y:S01]  /*c300*/  @!P4 ST.E.64 desc[UR6][R6.64], R106 ;  /* 0x0000006a0600c985 */ /* 0x0003e2000c101b06 */
[----:B------:R-:W-:-:S02]  /*c310*/  @!P5 LEA.HI R18, R18, R18, RZ, 0x1 ;  /* 0x000000121212d211 */ /* 0x000fc400078f08ff */
[--C-:B------:R-:W-:Y:S01]  /*c320*/  @!P2 IMAD.WIDE R10, R17, 0x4, R2.reuse ;  /* 0x00000004110aa825 */ /* 0x100fe200078e0202 */
[----:B------:R2:W-:Y:S01]  /*c330*/  @!P3 ST.E.64 desc[UR6][R8.64], R110 ;  /* 0x0000006e0800b985 */ /* 0x0005e2000c101b06 */
[----:B0-----:R-:W-:Y:S02]  /*c340*/  @!P5 LOP3.LUT R5, R18, 0xfffffffe, RZ, 0xc0, !PT ;  /* 0xfffffffe1205d812 */ /* 0x001fe400078ec0ff */
[--C-:B------:R-:W-:Y:S01]  /*c350*/  @!P1 IMAD.WIDE R12, R13, 0x4, R2.reuse ;  /* 0x000000040d0c9825 */ /* 0x100fe200078e0202 */
[----:B------:R-:W-:Y:S01]  /*c360*/  @!P2 ST.E.64 desc[UR6][R10.64], R114 ;  /* 0x000000720a00a985 */ /* 0x000fe2000c101b06 */
[----:B------:R-:W-:Y:S02]  /*c370*/  ISETP.GE.AND P2, PT, R16, UR4, PT ;  /* 0x0000000410007c0c */ /* 0x000fe4000bf46270 */
[C---:B------:R-:W-:Y:S01]  /*c380*/  VIADD R15, R0.reuse, 0xd8 ;  /* 0x000000d8000f7836 */ /* 0x040fe20000000000 */
[----:B------:R-:W-:Y:S01]  /*c390*/  @!P1 ST.E.64 desc[UR6][R12.64], R118 ;  /* 0x000000760c009985 */ /* 0x000fe2000c101b06 */
[C---:B------:R-:W-:Y:S01]  /*c3a0*/  VIADD R17, R0.reuse, 0xe8 ;  /* 0x000000e800117836 */ /* 0x040fe20000000000 */
[----:B------:R-:W-:Y:S01]  /*c3b0*/  @!P6 LEA.HI R19, R19, R19, RZ, 0x1 ;  /* 0x000000131313e211 */ /* 0x000fe200078f08ff */
[----:B------:R-:W-:Y:S01]  /*c3c0*/  VIADD R20, R0, 0xf0 ;  /* 0x000000f000147836 */ /* 0x000fe20000000000 */
[----:B------:R-:W-:Y:S01]  /*c3d0*/  ISETP.GE.AND P1, PT, R15, UR4, PT ;  /* 0x000000040f007c0c */ /* 0x000fe2000bf26270 */
[----:B------:R-:W-:Y:S01]  /*c3e0*/  @!P5 IMAD.WIDE R4, R5, 0x4, R2 ;  /* 0x000000040504d825 */ /* 0x000fe200078e0202 */
[----:B------:R-:W-:-:S02]  /*c3f0*/  ISETP.GE.AND P3, PT, R17, UR4, PT ;  /* 0x0000000411007c0c */ /* 0x000fc4000bf66270 */
[----:B------:R-:W-:Y:S01]  /*c400*/  ISETP.GE.AND P4, PT, R20, UR4, PT ;  /* 0x0000000414007c0c */ /* 0x000fe2000bf86270 */
[----:B------:R-:W-:Y:S01]  /*c410*/  VIADD R0, R0, 0xf8 ;  /* 0x000000f800007836 */ /* 0x000fe20000000000 */
[----:B------:R-:W-:Y:S01]  /*c420*/  @!P0 LEA.HI R14, R14, R14, RZ, 0x1 ;  /* 0x0000000e0e0e8211 */ /* 0x000fe200078f08ff */
[----:B------:R0:W-:Y:S01]  /*c430*/  @!P5 ST.E.64 desc[UR6][R4.64], R122 ;  /* 0x0000007a0400d985 */ /* 0x0001e2000c101b06 */
[----:B-1----:R-:W-:Y:S02]  /*c440*/  @!P6 LOP3.LUT R7, R19, 0xfffffffe, RZ, 0xc0, !PT ;  /* 0xfffffffe1307e812 */ /* 0x002fe400078ec0ff */
[----:B--2---:R-:W-:Y:S02]  /*c450*/  @!P0 LOP3.LUT R9, R14, 0xfffffffe, RZ, 0xc0, !PT ;  /* 0xfffffffe0e098812 */ /* 0x004fe400078ec0ff */
[----:B------:R-:W-:Y:S01]  /*c460*/  @!P2 LEA.HI R16, R16, R16, RZ, 0x1 ;  /* 0x000000101010a211 */ /* 0x000fe200078f08ff */
[----:B------:R-:W-:Y:S01]  /*c470*/  @!P6 IMAD.WIDE R6, R7, 0x4, R2 ;  /* 0x000000040706e825 */ /* 0x000fe200078e0202 */
[----:B------:R-:W-:-:S02]  /*c480*/  @!P1 LEA.HI R15, R15, R15, RZ, 0x1 ;  /* 0x0000000f0f0f9211 */ /* 0x000fc400078f08ff */
[----:B------:R-:W-:Y:S02]  /*c490*/  @!P3 LEA.HI R17, R17, R17, RZ, 0x1 ;  /* 0x000000111111b211 */ /* 0x000fe400078f08ff */
[----:B------:R1:W-:Y:S01]  /*c4a0*/  @!P6 ST.E.64 desc[UR6][R6.64], R126 ;  /* 0x0000007e0600e985 */ /* 0x0003e2000c101b06 */
[----:B------:R-:W-:Y:S01]  /*c4b0*/  @!P4 LEA.HI R20, R20, R20, RZ, 0x1 ;  /* 0x000000141414c211 */ /* 0x000fe200078f08ff */
[----:B0-----:R-:W-:Y:S01]  /*c4c0*/  @!P0 IMAD.WIDE R4, R9, 0x4, R2 ;  /* 0x0000000409048825 */ /* 0x001fe200078e0202 */
[----:B------:R-:W-:Y:S02]  /*c4d0*/  @!P1 LOP3.LUT R15, R15, 0xfffffffe, RZ, 0xc0, !PT ;  /* 0xfffffffe0f0f9812 */ /* 0x000fe400078ec0ff */
[----:B------:R-:W-:Y:S02]  /*c4e0*/  @!P2 LOP3.LUT R11, R16, 0xfffffffe, RZ, 0xc0, !PT ;  /* 0xfffffffe100ba812 */ /* 0x000fe400078ec0ff */
[----:B------:R0:W-:Y:S01]  /*c4f0*/  @!P0 ST.E.64 desc[UR6][R4.64], R130 ;  /* 0x0000008204008985 */ /* 0x0001e2000c101b06 */
[----:B------:R-:W-:-:S02]  /*c500*/  ISETP.GE.AND P0, PT, R0, UR4, PT ;  /* 0x0000000400007c0c */ /* 0x000fc4000bf06270 */
[----:B------:R-:W-:Y:S01]  /*c510*/  @!P3 LOP3.LUT R17, R17, 0xfffffffe, RZ, 0xc0, !PT ;  /* 0xfffffffe1111b812 */ /* 0x000fe200078ec0ff */
[----:B------:R-:W-:Y:S01]  /*c520*/  @!P2 IMAD.WIDE R8, R11, 0x4, R2 ;  /* 0x000000040b08a825 */ /* 0x000fe200078e0202 */
[----:B------:R-:W-:-:S03]  /*c530*/  @!P4 LOP3.LUT R13, R20, 0xfffffffe, RZ, 0xc0, !PT ;  /* 0xfffffffe140dc812 */ /* 0x000fc600078ec0ff */
[----:B-1----:R-:W-:-:S04]  /*c540*/  @!P1 IMAD.WIDE R6, R15, 0x4, R2 ;  /* 0x000000040f069825 */ /* 0x002fc800078e0202 */
[--C-:B------:R-:W-:Y:S01]  /*c550*/  @!P3 IMAD.WIDE R10, R17, 0x4, R2.reuse ;  /* 0x00000004110ab825 */ /* 0x100fe200078e0202 */
[----:B------:R0:W-:Y:S03]  /*c560*/  @!P1 ST.E.64 desc[UR6][R6.64], R134 ;  /* 0x0000008606009985 */ /* 0x0001e6000c101b06 */
[----:B------:R-:W-:Y:S01]  /*c570*/  @!P4 IMAD.WIDE R12, R13, 0x4, R2 ;  /* 0x000000040d0cc825 */ /* 0x000fe200078e0202 */
[----:B------:R0:W-:Y:S04]  /*c580*/  @!P2 ST.E.64 desc[UR6][R8.64], R138 ;  /* 0x0000008a0800a985 */ /* 0x0001e8000c101b06 */
[----:B------:R0:W-:Y:S04]  /*c590*/  @!P3 ST.E.64 desc[UR6][R10.64], R142 ;  /* 0x0000008e0a00b985 */ /* 0x0001e8000c101b06 */
[----:B------:R0:W-:Y:S01]  /*c5a0*/  @!P4 ST.E.64 desc[UR6][R12.64], R146 ;  /* 0x000000920c00c985 */ /* 0x0001e2000c101b06 */
[----:B------:R-:W-:Y:S05]  /*c5b0*/  @P0 BRA `(.L_x_193) ;  /* 0x0000005800f00947 */ /* 0x000fea0003800000 */
[----:B------:R-:W-:Y:S01]  /*c5c0*/  LEA.HI R0, R0, R0, RZ, 0x1 ;  /* 0x0000000000007211 */ /* 0x000fe200078f08ff */
[----:B------:R-:W-:-:S03]  /*c5d0*/  ULDC.64 UR4, c[0x0][0x208] ;  /* 0x0000820000047ab9 */ /* 0x000fc60000000a00 */
[----:B0-----:R-:W-:-:S05]  /*c5e0*/  LOP3.LUT R5, R0, 0xfffffffe, RZ, 0xc0, !PT ;  /* 0xfffffffe00057812 */ /* 0x001fca00078ec0ff */
[----:B------:R-:W-:-:S05]  /*c5f0*/  IMAD.WIDE R2, R5, 0x4, R2 ;  /* 0x0000000405027825 */ /* 0x000fca00078e0202 */
[----:B------:R0:W-:Y:S01]  /*c600*/  ST.E.64 desc[UR4][R2.64], R150 ;  /* 0x0000009602007985 */ /* 0x0001e2000c101b04 */
[----:B------:R-:W-:Y:S05]  /*c610*/  BRA `(.L_x_193) ;  /* 0x0000005800d87947 */ /* 0x000fea0003800000 */
.L_x_221:
[----:B------:R-:W0:Y:S02]  /*c620*/  S2R R0, SR_TID.X ;  /* 0x0000000000007919 */ /* 0x000e240000002100 */
[----:B0-----:R-:W-:-:S05]  /*c630*/  VIADD R2, R0, 0xffffff80 ;  /* 0xffffff8000027836 */ /* 0x001fca0000000000 */
[----:B------:R-:W-:-:S13]  /*c640*/  ISETP.GT.AND P0, PT, R2, 0x3f, PT ;  /* 0x0000003f0200780c */ /* 0x000fda0003f04270 */
[----:B------:R-:W-:Y:S05]  /*c650*/  @P0 BRA `(.L_x_193) ;  /* 0x0000005800c80947 */ /* 0x000fea0003800000 */
[----:B------:R-:W0:Y:S01]  /*c660*/  S2R R3, SR_CTAID.X ;  /* 0x0000000000037919 */ /* 0x000e220000002500 */
[----:B------:R-:W1:Y:S01]  /*c670*/  LDC R6, c[0x0][0xce8] ;  /* 0x00033a00ff067b82 */ /* 0x000e620000000800 */
[----:B------:R-:W-:Y:S01]  /*c680*/  ULDC UR4, c[0x0][0xb88] ;  /* 0x0002e20000047ab9 */ /* 0x000fe20000000800 */
[----:B0-----:R-:W-:Y:S02]  /*c690*/  IMAD R0, R3, 0x40, R0 ;  /* 0x0000004003007824 */ /* 0x001fe400078e0200 */
[----:B-1----:R-:W-:Y:S02]  /*c6a0*/  IMAD R3, R6, UR4, RZ ;  /* 0x0000000406037c24 */ /* 0x002fe4000f8e02ff */
[----:B------:R-:W-:-:S05]  /*c6b0*/  VIADD R0, R0, 0xffffff80 ;  /* 0xffffff8000007836 */ /* 0x000fca0000000000 */
[----:B------:R-:W-:-:S13]  /*c6c0*/  ISETP.GE.AND P0, PT, R0, R3, PT ;  /* 0x000000030000720c */ /* 0x000fda0003f06270 */
[----:B------:R-:W-:Y:S05]  /*c6d0*/  @P0 BRA `(.L_x_193) ;  /* 0x0000005800a80947 */ /* 0x000fea0003800000 */
[----:B------:R-:W2:Y:S01]  /*c6e0*/  LDL R4, [R1] ;  /* 0x0000000001047983 */ /* 0x000ea20000100800 */
[----:B------:R-:W-:Y:S01]  /*c6f0*/  ISETP.NE.AND P0, PT, R6, 0x1, PT ;  /* 0x000000010600780c */ /* 0x000fe20003f05270 */
[----:B------:R-:W-:Y:S01]  /*c700*/  S2UR UR7, SR_CTAID.Z ;  /* 0x00000000000779c3 */ /* 0x000fe20000002700 */
[----:B------:R-:W-:Y:S01]  /*c710*/  ULDC.64 UR8, c[0x0][0xcd0] ;  /* 0x0003340000087ab9 */ /* 0x000fe20000000a00 */
[----:B------:R-:W-:Y:S01]  /*c720*/  IMAD.MOV.U32 R5, RZ, RZ, R0 ;  /* 0x000000ffff057224 */ /* 0x000fe200078e0000 */
[----:B------:R-:W-:-:S05]  /*c730*/  ULDC.64 UR12, c[0x0][0x208] ;  /* 0x00008200000c7ab9 */ /* 0x000fca0000000a00 */
[----:B------:R-:W0:Y:S08]  /*c740*/  LDC.64 R10, c[0x0][0xcd8] ;  /* 0x00033600ff0a7b82 */ /* 0x000e300000000a00 */
[----:B------:R-:W1:Y:S08]  /*c750*/  @P0 LDC R7, c[0x0][0xcec] ;  /* 0x00033b00ff070b82 */ /* 0x000e700000000800 */
[----:B------:R-:W3:Y:S08]  /*c760*/  @P0 LDC R9, c[0x0][0xcf0] ;  /* 0x00033c00ff090b82 */ /* 0x000ef00000000800 */
[----:B------:R-:W4:Y:S08]  /*c770*/  S2UR UR10, SR_CTAID.Y ;  /* 0x00000000000a79c3 */ /* 0x000f300000002600 */
[----:B------:R-:W4:Y:S01]  /*c780*/  LDC R8, c[0x0][0xd50] ;  /* 0x00035400ff087b82 */ /* 0x000f220000000800 */
[----:B--2---:R-:W-:Y:S01]  /*c790*/  R2UR UR11, R4 ;  /* 0x00000000040b72ca */ /* 0x004fe200000e0000 */
[----:B-1----:R-:W-:-:S05]  /*c7a0*/  @P0 IMAD.HI.U32 R4, R0, R7, RZ ;  /* 0x0000000700040227 */ /* 0x002fca00078e00ff */
[----:B---3--:R-:W-:-:S07]  /*c7b0*/  @P0 SHF.R.U32.HI R5, RZ, R9, R4 ;  /* 0x00000009ff050219 */ /* 0x008fce0000011604 */
[----:B------:R-:W-:Y:S02]  /*c7c0*/  USHF.R.S32.HI UR6, URZ, 0x1f, UR11 ;  /* 0x0000001f3f067899 */ /* 0x000fe4000801140b */
[----:B------:R-:W-:Y:S01]  /*c7d0*/  IMAD R7, RZ, RZ, -UR11 ;  /* 0x8000000bff077e24 */ /* 0x000fe2000f8e02ff */
[----:B------:R-:W-:Y:S02]  /*c7e0*/  UIMAD.WIDE.U32 UR4, UR11, UR8, URZ ;  /* 0x000000080b0472a5 */ /* 0x000fe4000f8e003f */
[----:B------:R-:W-:Y:S01]  /*c7f0*/  UIMAD UR6, UR6, UR8, URZ ;  /* 0x00000008060672a4 */ /* 0x000fe2000f8e023f */
[----:B----4-:R-:W-:Y:S01]  /*c800*/  IMAD R9, R8, R7, UR10 ;  /* 0x0000000a08097e24 */ /* 0x010fe2000f8e0207 */
[----:B------:R-:W-:Y:S01]  /*c810*/  USHF.R.S32.HI UR8, URZ, 0x1f, UR7 ;  /* 0x0000001f3f087899 */ /* 0x000fe20008011407 */
[----:B------:R-:W-:Y:S01]  /*c820*/  IMAD.MOV R7, RZ, RZ, -R5 ;  /* 0x000000ffff077224 */ /* 0x000fe200078e0a05 */
[----:B------:R-:W-:Y:S01]  /*c830*/  UIMAD UR6, UR11, UR9, UR6 ;  /* 0x000000090b0672a4 */ /* 0x000fe2000f8e0206 */
[----:B------:R-:W-:Y:S01]  /*c840*/  IMAD.U32 R3, RZ, RZ, UR5 ;  /* 0x00000005ff037e24 */ /* 0x000fe2000f8e00ff */
[----:B------:R-:W-:Y:S01]  /*c850*/  SHF.R.S32.HI R4, RZ, 0x1f, R9 ;  /* 0x0000001fff047819 */ /* 0x000fe20000011409 */
[----:B------:R-:W-:Y:S01]  /*c860*/  IMAD.U32 R2, RZ, RZ, UR4 ;  /* 0x00000004ff027e24 */ /* 0x000fe2000f8e00ff */
[----:B------:R-:W-:Y:S01]  /*c870*/  UIADD3 UR6, UR5, UR6, URZ ;  /* 0x0000000605067290 */ /* 0x000fe2000fffe03f */
[----:B0-----:R-:W-:-:S02]  /*c880*/  IMAD R12, R10, UR8, RZ ;  /* 0x000000080a0c7c24 */ /* 0x001fc4000f8e02ff */
[----:B------:R-:W-:Y:S01]  /*c890*/  ULDC.64 UR4, c[0x0][0xce0] ;  /* 0x0003380000047ab9 */ /* 0x000fe20000000a00 */
[----:B------:R-:W-:Y:S02]  /*c8a0*/  IMAD R7, R6, R7, R0 ;  /* 0x0000000706077224 */ /* 0x000fe400078e0200 */
[----:B------:R-:W-:Y:S02]  /*c8b0*/  IMAD.U32 R3, RZ, RZ, UR6 ;  /* 0x00000006ff037e24 */ /* 0x000fe4000f8e00ff */
[----:B------:R-:W-:Y:S01]  /*c8c0*/  IMAD R11, R11, UR7, R12 ;  /* 0x000000070b0b7c24 */ /* 0x000fe2000f8e020c */
[----:B------:R-:W-:Y:S01]  /*c8d0*/  SHF.R.S32.HI R0, RZ, 0x1f, R7 ;  /* 0x0000001fff007819 */ /* 0x000fe20000011407 */
[----:B------:R-:W-:-:S04]  /*c8e0*/  IMAD.WIDE.U32 R2, R10, UR7, R2 ;  /* 0x000000070a027c25 */ /* 0x000fc8000f8e0002 */
[----:B------:R-:W-:Y:S02]  /*c8f0*/  IMAD.IADD R3, R11, 0x1, R3 ;  /* 0x000000010b037824 */ /* 0x000fe400078e0203 */
[----:B------:R-:W-:Y:S02]  /*c900*/  IMAD R4, R4, UR4, RZ ;  /* 0x0000000404047c24 */ /* 0x000fe4000f8e02ff */
[----:B------:R-:W-:-:S04]  /*c910*/  IMAD.WIDE.U32 R2, R9, UR4, R2 ;  /* 0x0000000409027c25 */ /* 0x000fc8000f8e0002 */
[----:B------:R-:W-:Y:S01]  /*c920*/  IMAD R4, R9, UR5, R4 ;  /* 0x0000000509047c24 */ /* 0x000fe2000f8e0204 */
[----:B------:R-:W-:Y:S01]  /*c930*/  SHF.R.S32.HI R9, RZ, 0x1f, R5 ;  /* 0x0000001fff097819 */ /* 0x000fe20000011405 */
[----:B------:R-:W-:Y:S01]  /*c940*/  ULDC.64 UR4, c[0x0][0xcc8] ;  /* 0x0003320000047ab9 */ /* 0x000fe20000000a00 */
[----:B------:R-:W-:Y:S01]  /*c950*/  IADD3 R2, P0, R5, R2, RZ ;  /* 0x0000000205027210 */ /* 0x000fe20007f1e0ff */
[----:B------:R-:W-:-:S03]  /*c960*/  IMAD R0, R0, UR4, RZ ;  /* 0x0000000400007c24 */ /* 0x000fc6000f8e02ff */
[----:B------:R-:W-:Y:S01]  /*c970*/  IADD3.X R3, R9, R3, R4, P0, !PT ;  /* 0x0000000309037210 */ /* 0x000fe200007fe404 */
[C---:B------:R-:W-:Y:S02]  /*c980*/  IMAD R5, R7.reuse, UR5, R0 ;  /* 0x0000000507057c24 */ /* 0x040fe4000f8e0200 */
[----:B------:R-:W-:Y:S01]  /*c990*/  IMAD.WIDE.U32 R2, R7, UR4, R2 ;  /* 0x0000000407027c25 */ /* 0x000fe2000f8e0002 */
[----:B------:R-:W-:-:S03]  /*c9a0*/  ULDC.64 UR4, c[0x0][0xca8] ;  /* 0x00032a0000047ab9 */ /* 0x000fc60000000a00 */
[----:B------:R-:W-:Y:S01]  /*c9b0*/  IMAD.IADD R3, R3, 0x1, R5 ;  /* 0x0000000103037824 */ /* 0x000fe200078e0205 */
[----:B------:R-:W-:-:S04]  /*c9c0*/  LEA R4, P0, R2, UR4, 0x2 ;  /* 0x0000000402047c11 */ /* 0x000fc8000f8010ff */
[----:B------:R-:W-:Y:S01]  /*c9d0*/  LEA.HI.X R5, R2, UR5, R3, 0x2, P0 ;  /* 0x0000000502057c11 */ /* 0x000fe200080f1403 */
[----:B------:R-:W-:-:S05]  /*c9e0*/  IMAD.MOV.U32 R3, RZ, RZ, -0x800000 ;  /* 0xff800000ff037424 */ /* 0x000fca00078e00ff */
[----:B------:R4:W-:Y:S01]  /*c9f0*/  STG.E desc[UR12][R4.64], R3 ;  /* 0x0000000304007986 */ /* 0x0009e2000c10190c */
[----:B------:R-:W-:Y:S05]  /*ca00*/  BRA `(.L_x_193) ;  /* 0x0000005400dc7947 */ /* 0x000fea0003800000 */
.L_x_191:
[----:B------:R-:W-:-:S08]  /*ca10*/  NOP ;  /* 0x0000000000007918 */ /* 0x000fd00000000000 */
[----:B0-----:R-:W0:-:S00]  /*ca20*/  USETMAXREG.DEALLOC.CTAPOOL 0x18 ;  /* 0x00000018000079c8 */ /* 0x001e0000080e0500 */
[----:B0-----:R-:W-:-:S06]  /*ca30*/  LOP3.LUT R0, R0, 0x3, RZ, 0xc0, !PT ;  /* 0x0000000300007812 */ /* 0x001fcc00078ec0ff */
[----:B------:R-:W0:Y:S01]  /*ca40*/  S2UR UR6, SR_CTAID.Y ;  /* 0x00000000000679c3 */ /* 0x000e220000002600 */
[----:B------:R-:W1:Y:S07]  /*ca50*/  SHFL.IDX PT, R0, R0, RZ, 0x1f ;  /* 0x00001fff00007589 */ /* 0x000e6e00000e0000 */
[----:B------:R-:W2:Y:S01]  /*ca60*/  S2UR UR44, SR_CTAID.Z ;  /* 0x00000000002c79c3 */ /* 0x000ea20000002700 */
[----:B-1----:R-:W-:-:S13]  /*ca70*/  ISETP.NE.AND P0, PT, R0, RZ, PT ;  /* 0x000000ff0000720c */ /* 0x002fda0003f05270 */
[----:B0-2---:R-:W-:Y:S05]  /*ca80*/  @!P0 BRA `(.L_x_225) ;  /* 0x0000000000288947 */ /* 0x005fea0003800000 */
        /* <DEDUP_REMOVED lines=10> */
.L_x_225:
[----:B------:R-:W-:Y:S01]  /*cb30*/  ULDC UR7, c[0x0][0xd50] ;  /* 0x0003540000077ab9 */ /* 0x000fe20000000800 */
[----:B------:R-:W-:Y:S01]  /*cb40*/  UMOV UR36, UR6 ;  /* 0x0000000600247c82 */ /* 0x000fe20008000000 */
[----:B------:R-:W-:-:S11]  /*cb50*/  UISETP.NE.AND UP0, UPT, UR7, 0x1, UPT ;  /* 0x000000010700788c */ /* 0x000fd6000bf05270 */
[----:B------:R-:W-:Y:S01]  /*cb60*/  @UP0 ULDC UR4, c[0x0][0xd54] ;  /* 0x0003550000040ab9 */ /* 0x000fe20000000800 */
[----:B------:R-:W-:Y:S01]  /*cb70*/  @UP0 ULDC UR8, c[0x0][0xd58] ;  /* 0x0003560000080ab9 */ /* 0x000fe20000000800 */
[----:B------:R-:W-:-:S04]  /*cb80*/  UIMAD.WIDE.U32 UR4, UR6, UR4, URZ ;  /* 0x00000004060472a5 */ /* 0x000fc8000f8e003f */
[----:B------:R-:W-:-:S12]  /*cb90*/  @UP0 USHF.R.U32.HI UR36, URZ, UR8, UR5 ;  /* 0x000000083f240299 */ /* 0x000fd80008011605 */
.L_x_226:
[----:B------:R-:W-:Y:S01]  /*cba0*/  ISETP.LE.AND P0, PT, RZ, UR44, PT ;  /* 0x0000002cff007c0c */ /* 0x000fe2000bf03270 */
[----:B------:R-:W-:Y:S01]  /*cbb0*/  UIADD3 UR4, -UR36, URZ, URZ ;  /* 0x0000003f24047290 */ /* 0x000fe2000fffe13f */
[----:B------:R-:W-:Y:S02]  /*cbc0*/  IMAD.MOV.U32 R0, RZ, RZ, 0x1 ;  /* 0x00000001ff007424 */ /* 0x000fe400078e00ff */
[----:B------:R-:W-:Y:S01]  /*cbd0*/  IMAD.MOV.U32 R6, RZ, RZ, RZ ;  /* 0x000000ffff067224 */ /* 0x000fe200078e00ff */
[----:B------:R-:W-:Y:S01]  /*cbe0*/  UIMAD UR4, UR7, UR4, UR6 ;  /* 0x00000004070472a4 */ /* 0x000fe2000f8e0206 */
[----:B------:R-:W-:-:S07]  /*cbf0*/  IMAD.MOV.U32 R9, RZ, RZ, 0x1 ;  /* 0x00000001ff097424 */ /* 0x000fce00078e00ff */
[----:B------:R-:W-:Y:S05]  /*cc00*/  @!P0 BRA `(.L_x_227) ;  /* 0x0000005000948947 */ /* 0x000fea0003800000 */
[----:B------:R-:W-:Y:S01]  /*cc10*/  ULDC.64 UR6, c[0x0][0x418] ;  /* 0x0001060000067ab9 */ /* 0x000fe20000000a00 */
[----:B------:R-:W-:Y:S01]  /*cc20*/  ULDC UR5, c[0x0][0x424] ;  /* 0x0001090000057ab9 */ /* 0x000fe20000000800 */
[----:B------:R-:W-:Y:S02]  /*cc30*/  UISETP.NE.U32.AND UP0, UPT, UR6, URZ, UPT ;  /* 0x0000003f0600728c */ /* 0x000fe4000bf05070 */
[----:B------:R-:W-:Y:S02]  /*cc40*/  ULOP3.LUT UR43, UR4, 0xffff, URZ, 0xc0, !UPT ;  /* 0x0000ffff042b7892 */ /* 0x000fe4000f8ec03f */
[----:B------:R-:W-:Y:S01]  /*cc50*/  UISETP.NE.AND.EX UP0, UPT, UR7, URZ, UPT, UP0 ;  /* 0x0000003f0700728c */ /* 0x000fe2000bf05300 */
[----:B------:R-:W-:Y:S01]  /*cc60*/  ULDC UR6, c[0x0][0x2f0] ;  /* 0x0000bc0000067ab9 */ /* 0x000fe20000000800 */
[----:B------:R-:W-:Y:S02]  /*cc70*/  UMOV UR41, URZ ;  /* 0x0000003f00297c82 */ /* 0x000fe40008000000 */
        /* <DEDUP_REMOVED lines=8> */
[----:B------:R-:W-:Y:S08]  /*cd00*/  @!P0 BRA `(.L_x_228) ;  /* 0x0000000000908947 */ /* 0x000ff00003800000 */
[----:B------:R-:W-:-:S03]  /*cd10*/  USHF.R.U32.HI UR6, URZ, 0x10, UR4 ;  /* 0x000000103f067899 */ /* 0x000fc60008011604 */
[----:B------:R-:W-:Y:S01]  /*cd20*/  UMOV UR4, URZ ;  /* 0x0000003f00047c82 */ /* 0x000fe20008000000 */
[----:B------:R-:W-:-:S11]  /*cd30*/  UISETP.NE.AND UP0, UPT, UR6, URZ, UPT ;  /* 0x0000003f0600728c */ /* 0x000fd6000bf05270 */
[----:B------:R-:W-:Y:S02]  /*cd40*/  @!UP0 ULDC UR6, c[0x0][0xae8] ;  /* 0x0002ba0000068ab9 */ /* 0x000fe40000000800 */
[----:B------:R-:W-:Y:S01]  /*cd50*/  IMAD.U32 R4, RZ, RZ, UR6 ;  /* 0x00000006ff047e24 */ /* 0x000fe2000f8e00ff */
[----:B------:R-:W-:-:S04]  /*cd60*/  UIADD3 UR7, UR40, -0x1, UR6 ;  /* 0xffffffff28077890 */ /* 0x000fc8000fffe006 */
[-C--:B------:R-:W-:Y:S02]  /*cd70*/  IABS R2, R4.reuse ;  /* 0x0000000400027213 */ /* 0x080fe40000000000 */
[----:B------:R-:W-:Y:S01]  /*cd80*/  IABS R5, R4 ;  /* 0x0000000400057213 */ /* 0x000fe20000000000 */
[----:B------:R-:W-:Y:S01]  /*cd90*/  IMAD.U32 R4, RZ, RZ, UR7 ;  /* 0x00000007ff047e24 */ /* 0x000fe2000f8e00ff */
[----:B------:R-:W-:Y:S01]  /*cda0*/  R2UR UR11, R2 ;  /* 0x00000000020b72ca */ /* 0x000fe200000e0000 */
[----:B------:R-:W-:Y:S02]  /*cdb0*/  ULOP3.LUT UR7, UR7, UR6, URZ, 0x3c, !UPT ;  /* 0x0000000607077292 */ /* 0x000fe4000f8e3c3f */
[----:B------:R-:W-:-:S10]  /*cdc0*/  IMAD.MOV R5, RZ, RZ, -R5 ;  /* 0x000000ffff057224 */ /* 0x000fd400078e0a05 */
[----:B------:R-:W0:Y:S08]  /*cdd0*/  I2F.RP R2, UR11 ;  /* 0x0000000b00027d06 */ /* 0x000e300008209400 */
[----:B0-----:R-:W0:Y:S02]  /*cde0*/  MUFU.RCP R2, R2 ;  /* 0x0000000200027308 */ /* 0x001e240000001000 */
[----:B0-----:R-:W-:Y:S01]  /*cdf0*/  VIADD R3, R2, 0xffffffe ;  /* 0x0ffffffe02037836 */ /* 0x001fe20000000000 */
[----:B------:R-:W-:Y:S01]  /*ce00*/  IABS R2, R4 ;  /* 0x0000000400027213 */ /* 0x000fe20000000000 */
[----:B------:R-:W-:-:S03]  /*ce10*/  IMAD.MOV.U32 R4, RZ, RZ, R5 ;  /* 0x000000ffff047224 */ /* 0x000fc600078e0005 */
[----:B------:R-:W-:Y:S01]  /*ce20*/  R2UR UR9, R2 ;  /* 0x00000000020972ca */ /* 0x000fe200000e0000 */
[----:B------:R-:W0:Y:S01]  /*ce30*/  F2I.FTZ.U32.TRUNC.NTZ R3, R3 ;  /* 0x0000000300037305 */ /* 0x000e22000021f000 */
[----:B------:R-:W-:Y:S02]  /*ce40*/  R2UR UR10, R4 ;  /* 0x00000000040a72ca */ /* 0x000fe400000e0000 */
[----:B0-----:R-:W-:-:S13]  /*ce50*/  R2UR UR5, R3 ;  /* 0x00000000030572ca */ /* 0x001fda00000e0000 */
[----:B------:R-:W-:-:S04]  /*ce60*/  UIADD3 UR8, URZ, -UR5, URZ ;  /* 0x800000053f087290 */ /* 0x000fc8000fffe03f */
[----:B------:R-:W-:-:S04]  /*ce70*/  UIMAD UR8, UR8, UR11, URZ ;  /* 0x0000000b080872a4 */ /* 0x000fc8000f8e023f */
[----:B------:R-:W-:-:S04]  /*ce80*/  UIMAD.WIDE.U32 UR4, UR5, UR8, UR4 ;  /* 0x00000008050472a5 */ /* 0x000fc8000f8e0004 */
[----:B------:R-:W-:-:S04]  /*ce90*/  UIMAD.WIDE.U32 UR4, UR5, UR9, URZ ;  /* 0x00000009050472a5 */ /* 0x000fc8000f8e003f */
[----:B------:R-:W-:-:S04]  /*cea0*/  UIMAD UR4, UR5, UR10, UR9 ;  /* 0x0000000a050472a4 */ /* 0x000fc8000f8e0209 */
[----:B------:R-:W-:-:S11]  /*ceb0*/  UISETP.GT.U32.AND UP1, UPT, UR11, UR4, UPT ;  /* 0x000000040b00728c */ /* 0x000fd6000bf24070 */
[----:B------:R-:W-:Y:S02]  /*cec0*/  @!UP1 UIADD3 UR4, UR4, -UR11, URZ ;  /* 0x8000000b04049290 */ /* 0x000fe4000fffe03f */
[----:B------:R-:W-:Y:S02]  /*ced0*/  @!UP1 UIADD3 UR5, UR5, 0x1, URZ ;  /* 0x0000000105059890 */ /* 0x000fe4000fffe03f */
[----:B------:R-:W-:Y:S02]  /*cee0*/  UISETP.GE.U32.AND UP0, UPT, UR4, UR11, UPT ;  /* 0x0000000b0400728c */ /* 0x000fe4000bf06070 */
[----:B------:R-:W-:-:S09]  /*cef0*/  UISETP.GE.AND UP1, UPT, UR7, URZ, UPT ;  /* 0x0000003f0700728c */ /* 0x000fd2000bf26270 */
[----:B------:R-:W-:Y:S02]  /*cf00*/  @UP0 UIADD3 UR5, UR5, 0x1, URZ ;  /* 0x0000000105050890 */ /* 0x000fe4000fffe03f */
[----:B------:R-:W-:Y:S02]  /*cf10*/  UISETP.NE.AND UP0, UPT, UR6, URZ, UPT ;  /* 0x0000003f0600728c */ /* 0x000fe4000bf05270 */
[----:B------:R-:W-:-:S09]  /*cf20*/  @!UP1 UIADD3 UR5, -UR5, URZ, URZ ;  /* 0x0000003f05059290 */ /* 0x000fd2000fffe13f */
[----:B------:R-:W-:-:S07]  /*cf30*/  @!UP0 ULOP3.LUT UR5, URZ, UR6, URZ, 0x33, !UPT ;  /* 0x000000063f058292 */ /* 0x000fce000f8e333f */
[----:B------:R-:W-:-:S05]  /*cf40*/  UMOV UR41, UR5 ;  /* 0x0000000500297c82 */ /* 0x000fca0008000000 */
.L_x_228:
[----:B------:R-:W-:Y:S01]  /*cf50*/  UIMAD UR39, UR43, UR41, URZ ;  /* 0x000000292b2772a4 */ /* 0x000fe2000f8e023f */
[----:B------:R-:W-:Y:S02]  /*cf60*/  IMAD.U32 R2, RZ, RZ, UR40 ;  /* 0x00000028ff027e24 */ /* 0x000fe4000f8e00ff */
[----:B------:R-:W-:Y:S02]  /*cf70*/  IMAD.MOV.U32 R6, RZ, RZ, RZ ;  /* 0x000000ffff067224 */ /* 0x000fe400078e00ff */
[----:B------:R-:W-:Y:S02]  /*cf80*/  IMAD.MOV.U32 R9, RZ, RZ, 0x1 ;  /* 0x00000001ff097424 */ /* 0x000fe400078e00ff */
[----:B------:R-:W-:-:S05]  /*cf90*/  IMAD.U32 R3, RZ, RZ, UR39 ;  /* 0x00000027ff037e24 */ /* 0x000fca000f8e00ff */
[----:B------:R-:W-:-:S04]  /*cfa0*/  VIADDMNMX R19, R3, UR41, R2, PT ;  /* 0x0000002903137c46 */ /* 0x000fc8000b800102 */
[----:B------:R-:W-:Y:S01]  /*cfb0*/  ISETP.GT.AND P0, PT, R19, UR39, PT ;  /* 0x0000002713007c0c */ /* 0x000fe2000bf04270 */
        /* <DEDUP_REMOVED lines=13> */
[----:B------:R-:W-:Y:S02]  /*d090*/  IMAD.U32 R4, RZ, RZ, UR6 ;  /* 0x00000006ff047e24 */ /* 0x000fe4000f8e00ff */
[----:B------:R-:W0:Y:S01]  /*d0a0*/  LDC.64 R2, c[0x4][R2] ;  /* 0x0100000002027b82 */ /* 0x000e220000000a00 */
[----:B------:R-:W-:Y:S02]  /*d0b0*/  IMAD.U32 R5, RZ, RZ, UR7 ;  /* 0x00000007ff057e24 */ /* 0x000fe4000f8e00ff */
[----:B------:R-:W-:Y:S02]  /*d0c0*/  IMAD.U32 R6, RZ, RZ, UR8 ;  /* 0x00000008ff067e24 */ /* 0x000fe4000f8e00ff */
[----:B------:R-:W-:-:S02]  /*d0d0*/  IMAD.U32 R7, RZ, RZ, UR9 ;  /* 0x00000009ff077e24 */ /* 0x000fc4000f8e00ff */
[----:B------:R-:W-:Y:S02]  /*d0e0*/  IMAD.U32 R10, RZ, RZ, UR4 ;  /* 0x00000004ff0a7e24 */ /* 0x000fe4000f8e00ff */
[----:B------:R-:W-:Y:S02]  /*d0f0*/  IMAD.U32 R11, RZ, RZ, UR5 ;  /* 0x00000005ff0b7e24 */ /* 0x000fe4000f8e00ff */
[----:B------:R-:W-:Y:S02]  /*d100*/  IMAD.MOV.U32 R8, RZ, RZ, 0x70 ;  /* 0x00000070ff087424 */ /* 0x000fe400078e00ff */
[----:B------:R-:W-:Y:S02]  /*d110*/  IMAD.MOV.U32 R12, RZ, RZ, 0x1 ;  /* 0x00000001ff0c7424 */ /* 0x000fe400078e00ff */
[----:B------:R-:W-:-:S07]  /*d120*/  IMAD.MOV.U32 R13, RZ, RZ, RZ ;  /* 0x000000ffff0d7224 */ /* 0x000fce00078e00ff */
[----:B------:R-:W-:-:S07]  /*d130*/  LEPC R20, `(.L_x_229) ;  /* 0x000000001014794e */ /* 0x000fce0000000000 */
[----:B0-----:R-:W-:Y:S05]  /*d140*/  CALL.ABS.NOINC R2 ;  /* 0x0000000002007343 */ /* 0x001fea0003c00000 */
.L_x_229:
        /* <DEDUP_REMOVED lines=9> */
[----:B------:R-:W-:Y:S02]  /*d1e0*/  IMAD.U32 R4, RZ, RZ, UR6 ;  /* 0x00000006ff047e24 */ /* 0x000fe4000f8e00ff */
[----:B------:R-:W-:Y:S02]  /*d1f0*/  IMAD.U32 R5, RZ, RZ, UR7 ;  /* 0x00000007ff057e24 */ /* 0x000fe4000f8e00ff */
[----:B------:R-:W-:Y:S02]  /*d200*/  IMAD.U32 R6, RZ, RZ, UR8 ;  /* 0x00000008ff067e24 */ /* 0x000fe4000f8e00ff */
[----:B------:R-:W-:-:S02]  /*d210*/  IMAD.U32 R7, RZ, RZ, UR9 ;  /* 0x00000009ff077e24 */ /* 0x000fc4000f8e00ff */
[----:B------:R-:W-:Y:S02]  /*d220*/  IMAD.U32 R10, RZ, RZ, UR4 ;  /* 0x00000004ff0a7e24 */ /* 0x000fe4000f8e00ff */
[----:B------:R-:W-:Y:S02]  /*d230*/  IMAD.U32 R11, RZ, RZ, UR5 ;  /* 0x00000005ff0b7e24 */ /* 0x000fe4000f8e00ff */
[----:B------:R-:W-:Y:S02]  /*d240*/  IMAD.MOV.U32 R8, RZ, RZ, 0x70 ;  /* 0x00000070ff087424 */ /* 0x000fe400078e00ff */
[----:B------:R-:W-:Y:S02]  /*d250*/  IMAD.MOV.U32 R12, RZ, RZ, 0x1 ;  /* 0x00000001ff0c7424 */ /* 0x000fe400078e00ff */
[----:B0-----:R-:W-:-:S07]  /*d260*/  IMAD.MOV.U32 R13, RZ, RZ, RZ ;  /* 0x000000ffff0d7224 */ /* 0x001fce00078e00ff */
[----:B------:R-:W-:-:S07]  /*d270*/  LEPC R20, `(.L_x_231) ;  /* 0x000000001014794e */ /* 0x000fce0000000000 */
[----:B-1----:R-:W-:Y:S05]  /*d280*/  CALL.ABS.NOINC R2 ;  /* 0x0000000002007343 */ /* 0x002fea0003c00000 */
.L_x_231:
[----:B------:R0:W1:Y:S01]  /*d290*/  LDC.64 R2, c[0x4][R16] ;  /* 0x0100000010027b82 */ /* 0x0000620000000a00 */
[----:B------:R-:W-:Y:S01]  /*d2a0*/  ULDC.64 UR6, c[0x4][0x90] ;  /* 0x0100240000067ab9 */ /* 0x000fe20000000a00 */
[----:B------:R-:W-:Y:S01]  /*d2b0*/  ULDC.64 UR8, c[0x4][0x98] ;  /* 0x0100260000087ab9 */ /* 0x000fe20000000a00 */
[----:B------:R-:W-:Y:S01]  /*d2c0*/  ULDC.64 UR4, c[0x4][0x18] ;  /* 0x0100060000047ab9 */ /* 0x000fe20000000a00 */
        /* <DEDUP_REMOVED lines=11> */
.L_x_230:
[----:B------:R-:W-:Y:S01]  /*d380*/  ULDC.64 UR4, c[0x0][0xaf0] ;  /* 0x0002bc0000047ab9 */ /* 0x000fe20000000a00 */
[----:B------:R-:W-:Y:S01]  /*d390*/  IMAD.U32 R18, RZ, RZ, UR44 ;  /* 0x0000002cff127e24 */ /* 0x000fe2000f8e00ff */
[----:B------:R-:W-:Y:S01]  /*d3a0*/  UISETP.NE.U32.AND UP0, UPT, UR4, URZ, UPT ;  /* 0x0000003f0400728c */ /* 0x000fe2000bf05070 */
[----:B------:R-:W0:Y:S01]  /*d3b0*/  LDC.64 R4, c[0x0][0x418] ;  /* 0x00010600ff047b82 */ /* 0x000e220000000a00 */
[----:B------:R-:W-:Y:S02]  /*d3c0*/  ULDC.64 UR6, c[0x0][0x208] ;  /* 0x0000820000067ab9 */ /* 0x000fe40000000a00 */
[----:B------:R-:W-:-:S06]  /*d3d0*/  UISETP.NE.AND.EX UP0, UPT, UR5, URZ, UPT, UP0 ;  /* 0x0000003f0500728c */ /* 0x000fcc000bf05300 */
[----:B------:R-:W-:-:S05]  /*d3e0*/  PLOP3.LUT P0, PT, PT, PT, UP0, 0x80, 0x0 ;  /* 0x000000000000781c */ /* 0x000fca0003f0f008 */
[----:B------:R-:W-:Y:S02]  /*d3f0*/  @UP0 ULDC.64 UR4, c[0x0][0xaf0] ;  /* 0x0002bc0000040ab9 */ /* 0x000fe40000000a00 */
[----:B------:R-:W-:-:S06]  /*d400*/  @UP0 UIMAD.WIDE UR4, UR44, 0x4, UR4 ;  /* 0x000000042c0408a5 */ /* 0x000fcc000f8e0204 */
[----:B------:R-:W-:Y:S02]  /*d410*/  IMAD.U32 R2, RZ, RZ, UR4 ;  /* 0x00000004ff027e24 */ /* 0x000fe4000f8e00ff */
[----:B------:R-:W-:-:S05]  /*d420*/  IMAD.U32 R3, RZ, RZ, UR5 ;  /* 0x00000005ff037e24 */ /* 0x000fca000f8e00ff */
[----:B------:R-:W2:Y:S01]  /*d430*/  @P0 LDG.E R18, desc[UR6][R2.64] ;  /* 0x0000000602120981 */ /* 0x000ea2000c1e1900 */
[----:B0-----:R-:W-:Y:S01]  /*d440*/  ISETP.NE.U32.AND P0, PT, R4, RZ, PT ;  /* 0x000000ff0400720c */ /* 0x001fe20003f05070 */
[----:B------:R-:W-:Y:S01]  /*d450*/  UMOV UR4, 0xffffffff ;  /* 0xffffffff00047882 */ /* 0x000fe20000000000 */
[----:B------:R-:W-:Y:S01]  /*d460*/  LOP3.LUT R17, R17, 0xfffffffe, RZ, 0xc0, !PT ;  /* 0xfffffffe11117812 */ /* 0x000fe200078ec0ff */
[----:B------:R-:W0:Y:S01]  /*d470*/  S2R R16, SR_TID.X ;  /* 0x0000000000107919 */ /* 0x000e220000002100 */
[----:B------:R-:W-:Y:S01]  /*d480*/  ISETP.NE.AND.EX P1, PT, R5, RZ, PT, P0 ;  /* 0x000000ff0500720c */ /* 0x000fe20003f25300 */
[----:B------:R-:W-:-:S12]  /*d490*/  VIADD R0, R19, 0xffffffff ;  /* 0xffffffff13007836 */ /* 0x000fd80000000000 */
[----:B------:R-:W-:Y:S02]  /*d4a0*/  @P1 LOP3.LUT R17, R17, 0x1, RZ, 0xfc, !PT ;  /* 0x0000000111111812 */ /* 0x000fe400078efcff */
[----:B0-----:R-:W-:-:S04]  /*d4b0*/  SHF.R.U32.HI R6, RZ, 0x5, R16 ;  /* 0x00000005ff067819 */ /* 0x001fc80000011610 */
[----:B------:R-:W-:Y:S02]  /*d4c0*/  LOP3.LUT R6, R6, 0x3, RZ, 0xc0, !PT ;  /* 0x0000000306067812 */ /* 0x000fe400078ec0ff */
[----:B--2---:R-:W-:Y:S02]  /*d4d0*/  SHF.R.S32.HI R19, RZ, 0x1f, R18 ;  /* 0x0000001fff137819 */ /* 0x004fe40000011412 */
[----:B------:R-:W-:Y:S01]  /*d4e0*/  SEL R16, R18, RZ, !P1 ;  /* 0x000000ff12107207 */ /* 0x000fe20004800000 */
[----:B------:R-:W-:Y:S06]  /*d4f0*/  BRA.DIV UR4, `(.L_x_232) ;  /* 0x0000004e04a07947 */ /* 0x000fec000b800000 */
[----:B------:R0:W1:Y:S02]  /*d500*/  SHFL.IDX PT, R14, R6, RZ, 0x1f ;  /* 0x00001fff060e7589 */ /* 0x00006400000e0000 */
.L_x_332:
[----:B------:R2:W-:Y:S01]  /*d510*/  STL [R1+0x8], R0 ;  /* 0x0000080001007387 */ /* 0x0005e20000100800 */
[----:B-1----:R-:W-:Y:S02]  /*d520*/  ISETP.NE.AND P0, PT, R14, RZ, PT ;  /* 0x000000ff0e00720c */ /* 0x002fe40003f05270 */
[----:B------:R-:W-:Y:S02]  /*d530*/  PLOP3.LUT P2, PT, PT, PT, PT, 0x8, 0x0 ;  /* 0x000000000000781c */ /* 0x000fe40003f4e170 */
[----:B------:R-:W-:-:S11]  /*d540*/  LOP3.LUT R17, R17, 0xfffffffd, RZ, 0xc0, !PT ;  /* 0xfffffffd11117812 */ /* 0x000fd600078ec0ff */
[----:B------:R-:W-:Y:S01]  /*d550*/  @P2 LOP3.LUT R17, R17, 0x2, RZ, 0xfc, !PT ;  /* 0x0000000211112812 */ /* 0x000fe200078efcff */
[----:B--2---:R-:W-:Y:S06]  /*d560*/  @P0 BRA `(.L_x_233) ;  /* 0x0000000000ec0947 */ /* 0x004fec0003800000 */
[----:B------:R-:W-:-:S03]  /*d570*/  UMOV UR4, 0xffffffff ;  /* 0xffffffff00047882 */ /* 0x000fc60000000000 */
[----:B------:R-:W-:Y:S05]  /*d580*/  BRA.DIV UR4, `(.L_x_234) ;  /* 0x0000004e049c7947 */ /* 0x000fea000b800000 */
[----:B------:R-:W-:-:S13]  /*d590*/  ELECT P6, URZ, PT ;  /* 0x00000000003f782f */ /* 0x000fda00038c0000 */
.L_x_335:
[----:B------:R-:W-:Y:S05]  /*d5a0*/  @!P6 BRA `(.L_x_233) ;  /* 0x0000000000dce947 */ /* 0x000fea0003800000 */
[----:B------:R-:W-:Y:S01]  /*d5b0*/  IMAD.MOV.U32 R16, RZ, RZ, R18 ;  /* 0x000000ffff107224 */ /* 0x000fe200078e0012 */
[----:B------:R-:W-:Y:S06]  /*d5c0*/  @!P1 BRA `(.L_x_235) ;  /* 0x0000000000549947 */ /* 0x000fec0003800000 */
[----:B------:R-:W-:Y:S01]  /*d5d0*/  IMAD.MOV.U32 R8, RZ, RZ, R0 ;  /* 0x000000ffff087224 */ /* 0x000fe200078e0000 */
[----:B------:R-:W-:Y:S01]  /*d5e0*/  ULDC.64 UR4, c[0x0][0x428] ;  /* 0x00010a0000047ab9 */ /* 0x000fe20000000a00 */
[----:B------:R-:W1:Y:S01]  /*d5f0*/  LDC R0, c[0x0][0x43c] ;  /* 0x00010f00ff007b82 */ /* 0x000e620000000800 */
[----:B------:R-:W-:Y:S01]  /*d600*/  IMAD R7, R19, UR4, RZ ;  /* 0x0000000413077c24 */ /* 0x000fe2000f8e02ff */
[----:B------:R-:W-:Y:S01]  /*d610*/  ULDC.64 UR6, c[0x0][0x208] ;  /* 0x0000820000067ab9 */ /* 0x000fe20000000a00 */
[----:B0-----:R-:W-:Y:S02]  /*d620*/  IMAD.MOV.U32 R6, RZ, RZ, R8 ;  /* 0x000000ffff067224 */ /* 0x001fe400078e0008 */
[----:B------:R-:W-:Y:S01]  /*d630*/  IMAD R7, R18, UR5, R7 ;  /* 0x0000000512077c24 */ /* 0x000fe2000f8e0207 */
[----:B-1----:R-:W-:-:S13]  /*d640*/  ISETP.NE.AND P0, PT, R0, 0x1, PT ;  /* 0x000000010000780c */ /* 0x002fda0003f05270 */
[----:B------:R-:W0:Y:S02]  /*d650*/  @P0 LDC.64 R2, c[0x0][0x440] ;  /* 0x00011000ff020b82 */ /* 0x000e240000000a00 */
[----:B0-----:R-:W-:-:S05]  /*d660*/  @P0 IMAD.HI.U32 R2, R8, R2, RZ ;  /* 0x0000000208020227 */ /* 0x001fca00078e00ff */
[----:B------:R-:W-:-:S04]  /*d670*/  @P0 SHF.R.U32.HI R6, RZ, R3, R2 ;  /* 0x00000003ff060219 */ /* 0x000fc80000011602 */
[--C-:B------:R-:W-:Y:S01]  /*d680*/  SHF.R.S32.HI R3, RZ, 0x1f, R6.reuse ;  /* 0x0000001fff037819 */ /* 0x100fe20000011406 */
[----:B------:R-:W-:-:S04]  /*d690*/  IMAD.MOV.U32 R2, RZ, RZ, R6 ;  /* 0x000000ffff027224 */ /* 0x000fc800078e0006 */
[----:B------:R-:W-:-:S04]  /*d6a0*/  IMAD.WIDE.U32 R2, R18, UR4, R2 ;  /* 0x0000000412027c25 */ /* 0x000fc8000f8e0002 */
[----:B------:R-:W-:Y:S01]  /*d6b0*/  IMAD.IADD R3, R3, 0x1, R7 ;  /* 0x0000000103037824 */ /* 0x000fe200078e0207 */
[----:B------:R-:W-:-:S04]  /*d6c0*/  LEA R4, P0, R2, R4, 0x2 ;  /* 0x0000000402047211 */ /* 0x000fc800078010ff */
[----:B------:R-:W-:-:S05]  /*d6d0*/  LEA.HI.X R5, R2, R5, R3, 0x2, P0 ;  /* 0x0000000502057211 */ /* 0x000fca00000f1403 */
[----:B------:R1:W5:Y:S01]  /*d6e0*/  LDG.E R16, desc[UR6][R4.64] ;  /* 0x0000000604107981 */ /* 0x000362000c1e1900 */
[----:B------:R-:W-:-:S04]  /*d6f0*/  IMAD.MOV R3, RZ, RZ, -R6 ;  /* 0x000000ffff037224 */ /* 0x000fc800078e0a06 */
[----:B------:R-:W-:-:S05]  /*d700*/  IMAD R8, R0, R3, R8 ;  /* 0x0000000300087224 */ /* 0x000fca00078e0208 */
[----:B------:R1:W-:Y:S02]  /*d710*/  STL [R1+0x8], R8 ;  /* 0x0000080801007387 */ /* 0x0003e40000100800 */
.L_x_235:
[----:B------:R-:W-:Y:S01]  /*d720*/  IMAD.MOV.U32 R0, RZ, RZ, 0x1 ;  /* 0x00000001ff007424 */ /* 0x000fe200078e00ff */
[----:B-1----:R-:W1:Y:S04]  /*d730*/  S2R R8, SR_TID.X ;  /* 0x0000000000087919 */ /* 0x002e680000002100 */
[----:B------:R-:W-:-:S04]  /*d740*/  SHF.L.U32 R0, R0, 0x1f, RZ ;  /* 0x0000001f00007819 */ /* 0x000fc800000006ff */
[----:B------:R-:W2:Y:S01]  /*d750*/  SYNCS.PHASECHK.TRANS64.TRYWAIT P0, [UR38+0x38840], R0 ;  /* 0x03884000ff0075a7 */ /* 0x000ea20008000166 */
[----:B-1----:R-:W-:-:S04]  /*d760*/  LOP3.LUT R2, R8, 0x7f, RZ, 0xc0, !PT ;  /* 0x0000007f08027812 */ /* 0x002fc800078ec0ff */
[----:B------:R-:W-:Y:S01]  /*d770*/  ISETP.NE.AND P1, PT, R2, RZ, PT ;  /* 0x000000ff0200720c */ /* 0x000fe20003f25270 */
[----:B--2---:R-:W-:-:S12]  /*d780*/  @!P0 BRA `(.L_x_236) ;  /* 0x0000004c003c8947 */ /* 0x004fd80003800000 */
.L_x_336:
[----:B------:R-:W-:Y:S05]  /*d790*/  @P1 BRA `(.L_x_237) ;  /* 0x0000000000181947 */ /* 0x000fea0003800000 */
[----:B------:R-:W2:Y:S01]  /*d7a0*/  S2R R2, SR_TID.X ;  /* 0x0000000000027919 */ /* 0x000ea20000002100 */
[----:B-1----:R-:W-:-:S04]  /*d7b0*/  IMAD.MOV.U32 R0, RZ, RZ, 0x2000 ;  /* 0x00002000ff007424 */ /* 0x002fc800078e00ff */
[----:B------:R3:W-:Y:S01]  /*d7c0*/  SYNCS.ARRIVE.TRANS64 RZ, [UR38+0x38830], R0 ;  /* 0x03883000ffff79a7 */ /* 0x0007e20008000026 */
[----:B--2---:R-:W-:-:S13]  /*d7d0*/  LOP3.LUT P0, RZ, R2, 0x1f, RZ, 0xc0, !PT ;  /* 0x0000001f02ff7812 */ /* 0x004fda000780c0ff */
[----:B---3--:R-:W-:Y:S05]  /*d7e0*/  @!P0 BRA `(.L_x_237) ;  /* 0x0000000000048947 */ /* 0x008fea0003800000 */
[----:B------:R-:W-:Y:S01]  /*d7f0*/  BPT.TRAP 0x1 ;  /* 0x000000040000795c */ /* 0x000fe20000300000 */
.L_x_237:
[----:B-1----:R-:W2:Y:S01]  /*d800*/  LDL R0, [R1+0x8] ;  /* 0x0000080001007983 */ /* 0x002ea20000100800 */
[----:B------:R-:W-:Y:S01]  /*d810*/  ULDC.64 UR4, c[0x0][0x198] ;  /* 0x0000660000047ab9 */ /* 0x000fe20000000a00 */
[----:B-----5:R-:W-:Y:S01]  /*d820*/  R2UR UR13, R16 ;  /* 0x00000000100d72ca */ /* 0x020fe200000e0000 */
[----:B------:R-:W-:Y:S01]  /*d830*/  UIADD3 UR4, UP0, UR4, 0x370, URZ ;  /* 0x0000037004047890 */ /* 0x000fe2000ff1e03f */
[----:B------:R-:W-:Y:S01]  /*d840*/  PLOP3.LUT P0, PT, PT, PT, PT, 0x80, 0x0 ;  /* 0x000000000000781c */ /* 0x000fe20003f0f070 */
[----:B------:R-:W-:Y:S01]  /*d850*/  UIADD3 UR8, UR38, 0x22400, URZ ;  /* 0x0002240026087890 */ /* 0x000fe2000fffe03f */
[----:B------:R-:W-:Y:S01]  /*d860*/  LOP3.LUT R17, R17, 0xfffffffd, RZ, 0xc0, !PT ;  /* 0xfffffffd11117812 */ /* 0x000fe200078ec0ff */
[----:B------:R-:W-:Y:S02]  /*d870*/  UIADD3 UR9, UR38, 0x38830, URZ ;  /* 0x0003883026097890 */ /* 0x000fe4000fffe03f */
[----:B------:R-:W-:Y:S01]  /*d880*/  UIADD3.X UR5, URZ, UR5, URZ, UP0, !UPT ;  /* 0x000000053f057290 */ /* 0x000fe200087fe43f */
[----:B------:R-:W-:Y:S01]  /*d890*/  UMOV UR6, 0x0 ;  /* 0x0000000000067882 */ /* 0x000fe20000000000 */
[----:B------:R-:W-:Y:S01]  /*d8a0*/  UMOV UR7, 0x14f00000 ;  /* 0x14f0000000077882 */ /* 0x000fe20000000000 */
[----:B------:R-:W-:Y:S01]  /*d8b0*/  UMOV UR10, URZ ;  /* 0x0000003f000a7c82 */ /* 0x000fe20008000000 */
[----:B------:R-:W-:-:S04]  /*d8c0*/  UMOV UR12, UR36 ;  /* 0x00000024000c7c82 */ /* 0x000fc80008000000 */
[----:B------:R-:W-:Y:S02]  /*d8d0*/  @P0 LOP3.LUT R17, R17, 0x2, RZ, 0xfc, !PT ;  /* 0x0000000211110812 */ /* 0x000fe400078efcff */
[----:B--2---:R-:W-:-:S13]  /*d8e0*/  R2UR UR11, R0 ;  /* 0x00000000000b72ca */ /* 0x004fda00000e0000 */
[----:B------:R-:W-:-:S09]  /*d8f0*/  USHF.L.U32 UR11, UR11, 0x6, URZ ;  /* 0x000000060b0b7899 */ /* 0x000fd2000800063f */
[----:B------:R1:W-:Y:S02]  /*d900*/  UTMALDG.4D [UR8], [UR4], desc[UR6] ;  /* 0x00000608040075b4 */ /* 0x0003e40008019000 */
[----:B-1----:R-:W-:Y:S01]  /*d910*/  NOP ;  /* 0x0000000000007918 */ /* 0x002fe20000000000 */
.L_x_233:
[----:B------:R-:W-:Y:S05]  /*d920*/  WARPSYNC.ALL ;  /* 0x0000000000007948 */ /* 0x000fea0003800000 */
[----:B------:R-:W-:Y:S01]  /*d930*/  UIADD3 UR4, UR38, 0x20400, URZ ;  /* 0x0002040026047890 */ /* 0x000fe2000fffe03f */
[----:B------:R-:W-:Y:S01]  /*d940*/  BAR.SYNC.DEFER_BLOCKING 0x8, 0x100 ;  /* 0x0204000000007b1d */ /* 0x000fe20000010000 */
[----:B------:R-:W-:Y:S02]  /*d950*/  USHF.R.S32.HI UR42, URZ, 0x1f, UR36 ;  /* 0x0000001f3f2a7899 */ /* 0x000fe40008011424 */
[----:B------:R-:W-:Y:S02]  /*d960*/  ULOP3.LUT UP0, URZ, UR4, 0x3ff, URZ, 0xc0, !UPT ;  /* 0x000003ff043f7892 */ /* 0x000fe4000f80c03f */
[----:B------:R-:W-:-:S04]  /*d970*/  USHF.R.S32.HI UR45, URZ, 0x1f, UR44 ;  /* 0x0000001f3f2d7899 */ /* 0x000fc8000801142c */
[----:B------:R-:W-:-:S13]  /*d980*/  PLOP3.LUT P0, PT, PT, PT, UP0, 0x80, 0x0 ;  /* 0x000000000000781c */ /* 0x000fda0003f0f008 */
[----:B------:R-:W-:Y:S05]  /*d990*/  @!P0 BRA `(.L_x_238) ;  /* 0x0000000000408947 */ /* 0x000fea0003800000 */
[----:B------:R-:W-:Y:S01]  /*d9a0*/  MOV R2, 0x0 ;  /* 0x0000000000027802 */ /* 0x000fe20000000f00 */
[----:B------:R-:W-:Y:S01]  /*d9b0*/  ULDC.64 UR4, c[0x4][0x90] ;  /* 0x0100240000047ab9 */ /* 0x000fe20000000a00 */
[----:B------:R-:W-:Y:S01]  /*d9c0*/  ULDC.64 UR6, c[0x4][0x98] ;  /* 0x0100260000067ab9 */ /* 0x000fe20000000a00 */
[----:B------:R-:W-:Y:S01]  /*d9d0*/  ULDC.64 UR8, c[0x4][0x20] ;  /* 0x0100080000087ab9 */ /* 0x000fe20000000a00 */
[----:B------:R-:W-:Y:S02]  /*d9e0*/  IMAD.U32 R4, RZ, RZ, UR4 ;  /* 0x00000004ff047e24 */ /* 0x000fe4000f8e00ff */
[----:B------:R-:W1:Y:S01]  /*d9f0*/  LDC.64 R2, c[0x4][R2] ;  /* 0x0100000002027b82 */ /* 0x000e620000000a00 */
[----:B------:R-:W-:Y:S02]  /*da00*/  IMAD.U32 R5, RZ, RZ, UR5 ;  /* 0x00000005ff057e24 */ /* 0x000fe4000f8e00ff */
[----:B0-----:R-:W-:Y:S02]  /*da10*/  IMAD.U32 R6, RZ, RZ, UR6 ;  /* 0x00000006ff067e24 */ /* 0x001fe4000f8e00ff */
[----:B------:R-:W-:-:S02]  /*da20*/  IMAD.U32 R7, RZ, RZ, UR7 ;  /* 0x00000007ff077e24 */ /* 0x000fc4000f8e00ff */
[----:B------:R-:W-:Y:S02]  /*da30*/  IMAD.U32 R10, RZ, RZ, UR8 ;  /* 0x00000008ff0a7e24 */ /* 0x000fe4000f8e00ff */
[----:B------:R-:W-:Y:S02]  /*da40*/  IMAD.U32 R11, RZ, RZ, UR9 ;  /* 0x00000009ff0b7e24 */ /* 0x000fe4000f8e00ff */
[----:B------:R-:W-:Y:S02]  /*da50*/  IMAD.MOV.U32 R8, RZ, RZ, 0x70 ;  /* 0x00000070ff087424 */ /* 0x000fe400078e00ff */
[----:B------:R-:W-:Y:S02]  /*da60*/  IMAD.MOV.U32 R12, RZ, RZ, 0x1 ;  /* 0x00000001ff0c7424 */ /* 0x000fe400078e00ff */
[----:B------:R-:W-:-:S07]  /*da70*/  IMAD.MOV.U32 R13, RZ, RZ, RZ ;  /* 0x000000ffff0d7224 */ /* 0x000fce00078e00ff */
[----:B------:R-:W-:-:S07]  /*da80*/  LEPC R20, `(.L_x_238) ;  /* 0x000000001014794e */ /* 0x000fce0000000000 */
[----:B-1----:R-:W-:Y:S05]  /*da90*/  CALL.ABS.NOINC R2 ;  /* 0x0000000002007343 */ /* 0x002fea0003c00000 */
.L_x_238:
[----:B------:R-:W1:Y:S01]  /*daa0*/  LDC R7, c[0x0][0x448] ;  /* 0x00011200ff077b82 */ /* 0x000e620000000800 */
[----:B------:R-:W2:Y:S01]  /*dab0*/  S2R R13, SR_TID.X ;  /* 0x00000000000d7919 */ /* 0x000ea20000002100 */
[----:B------:R-:W-:Y:S02]  /*dac0*/  ULDC.64 UR8, c[0x0][0x2d8] ;  /* 0x0000b60000087ab9 */ /* 0x000fe40000000a00 */
[----:B------:R-:W-:Y:S01]  /*dad0*/  UIMAD UR6, UR42, UR8, URZ ;  /* 0x000000082a0672a4 */ /* 0x000fe2000f8e023f */
[----:B------:R-:W3:Y:S01]  /*dae0*/  S2R R12, SR_CTAID.X ;  /* 0x00000000000c7919 */ /* 0x000ee20000002500 */
[----:B------:R-:W-:Y:S02]  /*daf0*/  UIMAD.WIDE.U32 UR4, UR36, UR8, URZ ;  /* 0x00000008240472a5 */ /* 0x000fe4000f8e003f */
[----:B------:R-:W-:-:S03]  /*db00*/  UIMAD UR6, UR36, UR9, UR6 ;  /* 0x00000009240672a4 */ /* 0x000fc6000f8e0206 */
[----:B------:R-:W-:Y:S01]  /*db10*/  ULDC.64 UR8, c[0x0][0x2e0] ;  /* 0x0000b80000087ab9 */ /* 0x000fe20000000a00 */
[----:B------:R-:W-:Y:S02]  /*db20*/  UIADD3 UR5, UR5, UR6, URZ ;  /* 0x0000000605057290 */ /* 0x000fe4000fffe03f */
[----:B------:R-:W-:Y:S02]  /*db30*/  UIMAD UR7, UR45, UR8, URZ ;  /* 0x000000082d0772a4 */ /* 0x000fe4000f8e023f */
[----:B------:R-:W-:Y:S02]  /*db40*/  UIMAD.WIDE.U32 UR4, UR44, UR8, UR4 ;  /* 0x000000082c0472a5 */ /* 0x000fe4000f8e0004 */
[----:B------:R-:W-:-:S04]  /*db50*/  UIMAD UR6, UR44, UR9, UR7 ;  /* 0x000000092c0672a4 */ /* 0x000fc8000f8e0207 */
[----:B------:R-:W-:Y:S01]  /*db60*/  IMAD.U32 R4, RZ, RZ, UR4 ;  /* 0x00000004ff047e24 */ /* 0x000fe2000f8e00ff */
[----:B------:R-:W-:Y:S01]  /*db70*/  UIADD3 UR6, UR5, UR6, URZ ;  /* 0x0000000605067290 */ /* 0x000fe2000fffe03f */
[----:B-1----:R-:W-:Y:S02]  /*db80*/  ISETP.NE.AND P0, PT, R7, 0x1, PT ;  /* 0x000000010700780c */ /* 0x002fe40003f05270 */
[----:B------:R-:W-:Y:S01]  /*db90*/  IMAD.MOV.U32 R2, RZ, RZ, R4 ;  /* 0x000000ffff027224 */ /* 0x000fe200078e0004 */
[C---:B--2---:R-:W-:Y:S01]  /*dba0*/  LOP3.LUT R8, R13.reuse, 0x7f, RZ, 0xc0, !PT ;  /* 0x0000007f0d087812 */ /* 0x044fe200078ec0ff */
[----:B------:R-:W-:-:S09]  /*dbb0*/  IMAD.SHL.U32 R3, R13, 0x10, RZ ;  /* 0x000000100d037824 */ /* 0x000fd200078e00ff */
[----:B------:R-:W1:Y:S01]  /*dbc0*/  @P0 LDC R0, c[0x0][0x44c] ;  /* 0x00011300ff000b82 */ /* 0x000e620000000800 */
[----:B0-----:R-:W-:-:S04]  /*dbd0*/  SHF.R.U32.HI R6, RZ, 0x3, R8 ;  /* 0x00000003ff067819 */ /* 0x001fc80000011608 */
[----:B------:R-:W-:-:S03]  /*dbe0*/  LOP3.LUT R3, R6, 0x70, R3, 0xf8, !PT ;  /* 0x0000007006037812 */ /* 0x000fc600078ef803 */
[----:B------:R-:W0:Y:S02]  /*dbf0*/  @P0 LDC R5, c[0x0][0x450] ;  /* 0x00011400ff050b82 */ /* 0x000e240000000800 */
[----:B---3--:R-:W-:Y:S02]  /*dc00*/  IMAD R10, R12, 0x40, R3 ;  /* 0x000000400c0a7824 */ /* 0x008fe400078e0203 */
[----:B------:R-:W-:Y:S02]  /*dc10*/  IMAD.U32 R3, RZ, RZ, UR6 ;  /* 0x00000006ff037e24 */ /* 0x000fe4000f8e00ff */
[----:B------:R-:W-:Y:S02]  /*dc20*/  IMAD.MOV.U32 R9, RZ, RZ, R10 ;  /* 0x000000ffff097224 */ /* 0x000fe400078e000a */
[----:B-1----:R-:W-:-:S05]  /*dc30*/  @P0 IMAD.HI.U32 R0, R10, R0, RZ ;  /* 0x000000000a000227 */ /* 0x002fca00078e00ff */
[----:B0-----:R-:W-:Y:S01]  /*dc40*/  @P0 SHF.R.U32.HI R9, RZ, R5, R0 ;  /* 0x00000005ff090219 */ /* 0x001fe20000011600 */
[----:B------:R-:W-:Y:S01]  /*dc50*/  IMAD.U32 R5, RZ, RZ, UR5 ;  /* 0x00000005ff057e24 */ /* 0x000fe2000f8e00ff */
[----:B------:R-:W-:Y:S02]  /*dc60*/  ULDC.64 UR4, c[0x0][0x2d0] ;  /* 0x0000b40000047ab9 */ /* 0x000fe40000000a00 */
[--C-:B------:R-:W-:Y:S01]  /*dc70*/  SHF.R.S32.HI R0, RZ, 0x1f, R9.reuse ;  /* 0x0000001fff007819 */ /* 0x100fe20000011409 */
[----:B------:R-:W-:Y:S02]  /*dc80*/  IMAD.MOV R4, RZ, RZ, -R9 ;  /* 0x000000ffff047224 */ /* 0x000fe400078e0a09 */
[----:B------:R-:W-:-:S04]  /*dc90*/  IMAD.WIDE.U32 R2, R9, UR4, R2 ;  /* 0x0000000409027c25 */ /* 0x000fc8000f8e0002 */
[----:B------:R-:W-:Y:S02]  /*dca0*/  IMAD R0, R0, UR4, RZ ;  /* 0x0000000400007c24 */ /* 0x000fe4000f8e02ff */
[----:B------:R-:W-:Y:S02]  /*dcb0*/  IMAD R5, R7, R4, R10 ;  /* 0x0000000407057224 */ /* 0x000fe400078e020a */
[----:B------:R-:W-:Y:S01]  /*dcc0*/  IMAD R11, R9, UR5, R0 ;  /* 0x00000005090b7c24 */ /* 0x000fe2000f8e0200 */
[----:B------:R-:W-:Y:S02]  /*dcd0*/  ULDC.64 UR4, c[0x0][0x2c8] ;  /* 0x0000b20000047ab9 */ /* 0x000fe40000000a00 */
[----:B------:R-:W-:Y:S01]  /*dce0*/  SHF.R.S32.HI R0, RZ, 0x1f, R5 ;  /* 0x0000001fff007819 */ /* 0x000fe20000011405 */
[----:B------:R-:W-:-:S04]  /*dcf0*/  IMAD.IADD R3, R3, 0x1, R11 ;  /* 0x0000000103037824 */ /* 0x000fc800078e020b */
[----:B------:R-:W-:Y:S02]  /*dd00*/  IMAD R0, R0, UR4, RZ ;  /* 0x0000000400007c24 */ /* 0x000fe4000f8e02ff */
[----:B------:R-:W-:-:S04]  /*dd10*/  IMAD.WIDE.U32 R2, R5, UR4, R2 ;  /* 0x0000000405027c25 */ /* 0x000fc8000f8e0002 */
[----:B------:R-:W-:Y:S01]  /*dd20*/  IMAD R9, R5, UR5, R0 ;  /* 0x0000000505097c24 */ /* 0x000fe2000f8e0200 */
[----:B------:R-:W-:Y:S02]  /*dd30*/  ULDC.64 UR4, c[0x0][0x280] ;  /* 0x0000a00000047ab9 */ /* 0x000fe40000000a00 */
[----:B------:R-:W-:Y:S01]  /*dd40*/  LEA R0, P0, R2, UR4, 0x1 ;  /* 0x0000000402007c11 */ /* 0x000fe2000f8008ff */
[----:B------:R-:W-:Y:S01]  /*dd50*/  IMAD.IADD R3, R3, 0x1, R9 ;  /* 0x0000000103037824 */ /* 0x000fe200078e0209 */
[----:B------:R-:W-:-:S04]  /*dd60*/  ULDC UR4, c[0x0][0x2b8] ;  /* 0x0000ae0000047ab9 */ /* 0x000fc80000000800 */
[----:B------:R-:W-:Y:S01]  /*dd70*/  LEA.HI.X R3, R2, UR5, R3, 0x1, P0 ;  /* 0x0000000502037c11 */ /* 0x000fe200080f0c03 */
[----:B------:R-:W-:-:S05]  /*dd80*/  IMAD.SHL.U32 R2, R13, 0x8, RZ ;  /* 0x000000080d027824 */ /* 0x000fca00078e00ff */
[C---:B------:R-:W-:Y:S02]  /*dd90*/  LOP3.LUT R10, R2.reuse, 0x38, RZ, 0xc0, !PT ;  /* 0x00000038020a7812 */ /* 0x040fe400078ec0ff */
[----:B------:R-:W-:Y:S02]  /*dda0*/  LOP3.LUT R2, R2, 0x1f8, RZ, 0xc0, !PT ;  /* 0x000001f802027812 */ /* 0x000fe400078ec0ff */
[----:B------:R-:W-:Y:S01]  /*ddb0*/  ISETP.GE.AND P0, PT, R10, UR4, PT ;  /* 0x000000040a007c0c */ /* 0x000fe2000bf06270 */
[----:B------:R-:W-:Y:S01]  /*ddc0*/  UMOV UR4, 0xffffffff ;  /* 0xffffffff00047882 */ /* 0x000fe20000000000 */
[----:B------:R-:W-:Y:S01]  /*ddd0*/  LOP3.LUT R5, R2, 0x38, R13, 0x78, !PT ;  /* 0x0000003802057812 */ /* 0x000fe200078e780d */
[----:B------:R-:W-:-:S05]  /*dde0*/  IMAD.SHL.U32 R2, R8, 0x8, RZ ;  /* 0x0000000808027824 */ /* 0x000fca00078e00ff */
[----:B------:R-:W-:Y:S01]  /*ddf0*/  LOP3.LUT R8, R5, 0x200, R2, 0xf8, !PT ;  /* 0x0000020005087812 */ /* 0x000fe200078ef802 */
[----:B------:R-:W-:Y:S06]  /*de00*/  BRA.DIV UR4, `(.L_x_239) ;  /* 0x0000004604b47947 */ /* 0x000fec000b800000 */
[----:B------:R-:W0:Y:S01]  /*de10*/  S2R R4, SR_CTAID.X ;  /* 0x0000000000047919 */ /* 0x000e220000002500 */
[----:B------:R-:W-:Y:S01]  /*de20*/  ULDC UR4, c[0x0][0x288] ;  /* 0x0000a20000047ab9 */ /* 0x000fe20000000800 */
[----:B------:R-:W-:Y:S01]  /*de30*/  ULDC.64 UR6, c[0x0][0x208] ;  /* 0x0000820000067ab9 */ /* 0x000fe20000000a00 */
[----:B------:R-:W-:Y:S01]  /*de40*/  IMAD R2, R7, UR4, RZ ;  /* 0x0000000407027c24 */ /* 0x000fe2000f8e02ff */
[----:B------:R-:W1:Y:S01]  /*de50*/  SHFL.IDX PT, R14, R0, RZ, 0x181f ;  /* 0x00181fff000e7589 */ /* 0x000e6200000e0000 */
[----:B0-----:R-:W-:-:S03]  /*de60*/  IMAD R11, R4, 0x40, R6 ;  /* 0x00000040040b7824 */ /* 0x001fc600078e0206 */
[----:B------:R-:W0:Y:S01]  /*de70*/  SHFL.IDX PT, R4, R3, RZ, 0x181f ;  /* 0x00181fff03047589 */ /* 0x000e2200000e0000 */
[C---:B------:R-:W-:Y:S01]  /*de80*/  VIADD R12, R11.reuse, 0x10 ;  /* 0x000000100b0c7836 */ /* 0x040fe20000000000 */
[----:B------:R-:W-:Y:S02]  /*de90*/  ISETP.GE.AND P1, PT, R11, R2, PT ;  /* 0x000000020b00720c */ /* 0x000fe40003f26270 */
[----:B------:R-:W-:Y:S04]  /*dea0*/  STL [R1+0x4], R11 ;  /* 0x0000040b01007387 */ /* 0x000fe80000100800 */
[----:B------:R-:W-:Y:S07]  /*deb0*/  STL [R1+0xc], R12 ;  /* 0x00000c0c01007387 */ /* 0x000fee0000100800 */
[----:B-1----:R-:W-:-:S02]  /*dec0*/  @!P1 LEA R14, P2, R10, R14, 0x1 ;  /* 0x0000000e0a0e9211 */ /* 0x002fc400078408ff */
[----:B------:R-:W-:-:S03]  /*ded0*/  @!P1 LEA R9, R8, UR38, 0x1 ;  /* 0x0000002608099c11 */ /* 0x000fc6000f8e08ff */
[----:B0-----:R-:W-:Y:S02]  /*dee0*/  @!P1 IMAD.X R5, RZ, RZ, R4, P2 ;  /* 0x000000ffff059224 */ /* 0x001fe400010e0604 */
[----:B------:R-:W-:Y:S02]  /*def0*/  @!P1 IMAD.MOV.U32 R4, RZ, RZ, R14 ;  /* 0x000000ffff049224 */ /* 0x000fe400078e000e */
[----:B------:R-:W0:Y:S04]  /*df00*/  SHFL.IDX PT, R14, R0, 0x1, 0x181f ;  /* 0x00381f00000e7f89 */ /* 0x000e2800000e0000 */
[----:B------:R1:W-:Y:S01]  /*df10*/  @!P1 LDGSTS.E.BYPASS.LTC128B.128 [R9+0x20400], desc[UR6][R4.64], !P0 ;  /* 0x2040000004099fae */ /* 0x0003e2000c101d46 */
[----:B------:R-:W-:-:S03]  /*df20*/  ISETP.GE.AND P1, PT, R12, R2, PT ;  /* 0x000000020c00720c */ /* 0x000fc60003f26270 */
[----:B-1----:R-:W1:Y:S01]  /*df30*/  SHFL.IDX PT, R4, R3, 0x1, 0x181f ;  /* 0x00381f0003047f89 */ /* 0x002e6200000e0000 */
[----:B------:R-:W-:-:S09]  /*df40*/  VIADD R9, R11, 0x20 ;  /* 0x000000200b097836 */ /* 0x000fd20000000000 */
[----:B------:R-:W-:Y:S01]  /*df50*/  @!P1 LEA R7, R8, UR38, 0x1 ;  /* 0x0000002608079c11 */ /* 0x000fe2000f8e08ff */
[----:B------:R-:W-:Y:S01]  /*df60*/  STL [R1+0x10], R9 ;  /* 0x0000100901007387 */ /* 0x000fe20000100800 */
[----:B0-----:R-:W-:-:S03]  /*df70*/  @!P1 LEA R6, P2, R10, R14, 0x1 ;  /* 0x0000000e0a069211 */ /* 0x001fc600078408ff */
[----:B------:R-:W0:Y:S02]  /*df80*/  SHFL.IDX PT, R14, R0, 0x2, 0x181f ;  /* 0x00581f00000e7f89 */ /* 0x000e2400000e0000 */
[----:B-1----:R-:W-:Y:S02]  /*df90*/  @!P1 IMAD.X R5, RZ, RZ, R4, P2 ;  /* 0x000000ffff059224 */ /* 0x002fe400010e0604 */
[----:B------:R-:W-:-:S05]  /*dfa0*/  @!P1 IMAD.MOV.U32 R4, RZ, RZ, R6 ;  /* 0x000000ffff049224 */ /* 0x000fca00078e0006 */
[----:B------:R1:W-:Y:S01]  /*dfb0*/  @!P1 LDGSTS.E.BYPASS.LTC128B.128 [R7+0x20c00], desc[UR6][R4.64], !P0 ;  /* 0x20c0000004079fae */ /* 0x0003e2000c101d46 */
[----:B------:R-:W-:-:S03]  /*dfc0*/  ISETP.GE.AND P1, PT, R9, R2, PT ;  /* 0x000000020900720c */ /* 0x000fc60003f26270 */
[----:B-1----:R-:W1:Y:S10]  /*dfd0*/  SHFL.IDX PT, R4, R3, 0x2, 0x181f ;  /* 0x00581f0003047f89 */ /* 0x002e7400000e0000 */
[----:B0-----:R-:W-:-:S02]  /*dfe0*/  @!P1 LEA R5, P2, R10, R14, 0x1 ;  /* 0x0000000e0a059211 */ /* 0x001fc400078408ff */
[----:B------:R-:W-:Y:S01]  /*dff0*/  @!P1 LEA R6, R8, UR38, 0x1 ;  /* 0x0000002608069c11 */ /* 0x000fe2000f8e08ff */
[----:B------:R-:W0:Y:S04]  /*e000*/  SHFL.IDX PT, R3, R3, 0x3, 0x181f ;  /* 0x00781f0003037f89 */ /* 0x000e2800000e0000 */
[----:B------:R2:W3:Y:S01]  /*e010*/  SHFL.IDX PT, R14, R0, 0x3, 0x181f ;  /* 0x00781f00000e7f89 */ /* 0x0004e200000e0000 */
[----:B-1----:R-:W-:-:S05]  /*e020*/  @!P1 IMAD.X R4, RZ, RZ, R4, P2 ;  /* 0x000000ffff049224 */ /* 0x002fca00010e0604 */
[----:B------:R-:W-:-:S04]  /*e030*/  @!P1 LOP3.LUT R5, R5, R4, RZ, 0x3c, !PT ;  /* 0x0000000405059212 */ /* 0x000fc800078e3cff */
[----:B------:R-:W-:-:S04]  /*e040*/  @!P1 LOP3.LUT R4, R5, R4, RZ, 0x3c, !PT ;  /* 0x0000000405049212 */ /* 0x000fc800078e3cff */
[----:B------:R-:W-:-:S05]  /*e050*/  @!P1 LOP3.LUT R5, R5, R4, RZ, 0x3c, !PT ;  /* 0x0000000405059212 */ /* 0x000fca00078e3cff */
[----:B0--3--:R2:W-:Y:S02]  /*e060*/  @!P1 LDGSTS.E.BYPASS.LTC128B.128 [R6+0x21400], desc[UR6][R4.64], !P0 ;  /* 0x2140000004069fae */ /* 0x0095e4000c101d46 */
.L_x_345:
[----:B--2---:R-:W2:Y:S01]  /*e070*/  LDL R0, [R1+0x4] ;  /* 0x0000040001007983 */ /* 0x004ea20000100800 */
[----:B------:R-:W-:Y:S01]  /*e080*/  ULDC.64 UR4, c[0x0][0x208] ;  /* 0x0000820000047ab9 */ /* 0x000fe20000000a00 */
[----:B--2---:R-:W-:-:S05]  /*e090*/  VIADD R0, R0, 0x30 ;  /* 0x0000003000007836 */ /* 0x004fca0000000000 */
[----:B------:R-:W-:Y:S01]  /*e0a0*/  ISETP.GE.AND P1, PT, R0, R2, PT ;  /* 0x000000020000720c */ /* 0x000fe20003f26270 */
[----:B------:R0:W-:-:S12]  /*e0b0*/  STL [R1+0x20], R0 ;  /* 0x0000200001007387 */ /* 0x0001d80000100800 */
[----:B------:R-:W-:Y:S02]  /*e0c0*/  @!P1 LEA R2, P2, R10, R14, 0x1 ;  /* 0x0000000e0a029211 */ /* 0x000fe400078408ff */
[----:B------:R-:W-:-:S03]  /*e0d0*/  @!P1 LEA R5, R8, UR38, 0x1 ;  /* 0x0000002608059c11 */ /* 0x000fc6000f8e08ff */
[----:B------:R-:W-:-:S05]  /*e0e0*/  @!P1 IMAD.X R3, RZ, RZ, R3, P2 ;  /* 0x000000ffff039224 */ /* 0x000fca00010e0603 */
[----:B------:R-:W-:Y:S01]  /*e0f0*/  @!PT LDS RZ, [RZ] ;  /* 0x00000000fffff984 */ /* 0x000fe20000000800 */
[----:B------:R-:W-:Y:S01]  /*e100*/  @!PT LDS RZ, [RZ] ;  /* 0x00000000fffff984 */ /* 0x000fe20000000800 */
[----:B------:R-:W-:Y:S01]  /*e110*/  @!PT LDS RZ, [RZ] ;  /* 0x00000000fffff984 */ /* 0x000fe20000000800 */
[----:B------:R1:W-:Y:S01]  /*e120*/  @!P1 LDGSTS.E.BYPASS.LTC128B.128 [R5+0x21c00], desc[UR4][R2.64], !P0 ;  /* 0x21c0000002059fae */ /* 0x0003e2000c101d44 */
[----:B------:R-:W-:Y:S01]  /*e130*/  NOP ;  /* 0x0000000000007918 */ /* 0x000fe20000000000 */
[----:B------:R-:W-:Y:S02]  /*e140*/  SYNCS.ARRIVE.TRANS64.RED.A0T1 RZ, [UR38+0x38800], RZ ;  /* 0x038800ffffff79a7 */ /* 0x000fe40008200426 */
[----:B------:R-:W-:Y:S01]  /*e150*/  ARRIVES.LDGSTSBAR.64.TRANSCNT [UR38+0x38800] ;  /* 0x03880000ff0079b0 */ /* 0x000fe20008000aa6 */
[----:B-1----:R-:W0:Y:S01]  /*e160*/  LDC.64 R2, c[0x0][0x3d8] ;  /* 0x0000f600ff027b82 */ /* 0x002e220000000a00 */
[----:B------:R-:W-:Y:S01]  /*e170*/  NOP ;  /* 0x0000000000007918 */ /* 0x000fe20000000000 */
[C---:B0-----:R-:W-:Y:S01]  /*e180*/  IMAD R0, R2.reuse, UR42, RZ ;  /* 0x0000002a02007c24 */ /* 0x041fe2000f8e02ff */
[----:B------:R-:W-:Y:S01]  /*e190*/  UIADD3 UR4, UR38, 0x26400, URZ ;  /* 0x0002640026047890 */ /* 0x000fe2000fffe03f */
[----:B------:R-:W-:Y:S01]  /*e1a0*/  IMAD.WIDE.U32 R4, R2, UR36, RZ ;  /* 0x0000002402047c25 */ /* 0x000fe2000f8e00ff */
[----:B------:R-:W-:Y:S02]  /*e1b0*/  SYNCS.ARRIVE.TRANS64.A1T0 RZ, [UR38+0x38800], RZ ;  /* 0x038800ffffff79a7 */ /* 0x000fe40008100026 */
[----:B------:R-:W-:Y:S01]  /*e1c0*/  ULOP3.LUT UP0, URZ, UR4, 0x3ff, URZ, 0xc0, !UPT ;  /* 0x000003ff043f7892 */ /* 0x000fe2000f80c03f */
[----:B------:R-:W-:Y:S01]  /*e1d0*/  IMAD R0, R3, UR36, R0 ;  /* 0x0000002403007c24 */ /* 0x000fe2000f8e0200 */
[----:B------:R0:W-:Y:S03]  /*e1e0*/  STL.64 [R1+0x18], R4 ;  /* 0x0000180401007387 */ /* 0x0001e60000100a00 */
[----:B------:R-:W-:Y:S01]  /*e1f0*/  IMAD.IADD R0, R5, 0x1, R0 ;  /* 0x0000000105007824 */ /* 0x000fe200078e0200 */
[----:B------:R-:W-:-:S04]  /*e200*/  PLOP3.LUT P0, PT, PT, PT, UP0, 0x80, 0x0 ;  /* 0x000000000000781c */ /* 0x000fc80003f0f008 */
[----:B------:R0:W-:Y:S09]  /*e210*/  STL [R1+0x24], R0 ;  /* 0x0000240001007387 */ /* 0x0001f20000100800 */
[----:B------:R-:W-:Y:S05]  /*e220*/  @!P0 BRA `(.L_x_240) ;  /* 0x0000000000408947 */ /* 0x000fea0003800000 */
[----:B------:R-:W-:Y:S01]  /*e230*/  MOV R2, 0x0 ;  /* 0x0000000000027802 */ /* 0x000fe20000000f00 */
[----:B------:R-:W-:Y:S01]  /*e240*/  ULDC.64 UR6, c[0x4][0x90] ;  /* 0x0100240000067ab9 */ /* 0x000fe20000000a00 */
[----:B------:R-:W-:Y:S01]  /*e250*/  ULDC.64 UR8, c[0x4][0x98] ;  /* 0x0100260000087ab9 */ /* 0x000fe20000000a00 */
[----:B------:R-:W-:Y:S01]  /*e260*/  ULDC.64 UR4, c[0x4][0x28] ;  /* 0x01000a0000047ab9 */ /* 0x000fe20000000a00 */
[----:B0-----:R-:W-:Y:S02]  /*e270*/  IMAD.U32 R4, RZ, RZ, UR6 ;  /* 0x00000006ff047e24 */ /* 0x001fe4000f8e00ff */
        /* <DEDUP_REMOVED lines=11> */
.L_x_240:
[----:B------:R-:W2:Y:S01]  /*e330*/  LDL.LU.64 R6, [R1+0x18] ;  /* 0x0000180001067983 */ /* 0x000ea20000300a00 */
[----:B------:R-:W-:-:S03]  /*e340*/  ULDC.64 UR8, c[0x0][0x3e0] ;  /* 0x0000f80000087ab9 */ /* 0x000fc60000000a00 */
[----:B------:R-:W3:Y:S01]  /*e350*/  LDL.LU R2, [R1+0x24] ;  /* 0x0000240001027983 */ /* 0x000ee20000300800 */
[----:B0-----:R-:W0:Y:S01]  /*e360*/  S2R R4, SR_TID.X ;  /* 0x0000000000047919 */ /* 0x001e220000002100 */
[----:B------:R-:W1:Y:S01]  /*e370*/  S2R R0, SR_CTAID.X ;  /* 0x0000000000007919 */ /* 0x000e620000002500 */
[C---:B0-----:R-:W-:Y:S01]  /*e380*/  LOP3.LUT R3, R4.reuse, 0x7f, RZ, 0xc0, !PT ;  /* 0x0000007f04037812 */ /* 0x041fe200078ec0ff */
[----:B------:R-:W-:-:S03]  /*e390*/  IMAD.SHL.U32 R15, R4, 0x10, RZ ;  /* 0x00000010040f7824 */ /* 0x000fc600078e00ff */
[----:B------:R-:W-:-:S04]  /*e3a0*/  SHF.R.U32.HI R4, RZ, 0x3, R3 ;  /* 0x00000003ff047819 */ /* 0x000fc80000011603 */
[----:B------:R-:W-:-:S05]  /*e3b0*/  LOP3.LUT R4, R4, 0x70, R15, 0xf8, !PT ;  /* 0x0000007004047812 */ /* 0x000fca00078ef80f */
[----:B-1----:R-:W-:Y:S01]  /*e3c0*/  IMAD R4, R0, 0x40, R4 ;  /* 0x0000004000047824 */ /* 0x002fe200078e0204 */
[----:B------:R-:W0:Y:S01]  /*e3d0*/  S2R R8, SR_TID.X ;  /* 0x0000000000087919 */ /* 0x000e220000002100 */
[----:B------:R-:W-:-:S04]  /*e3e0*/  UIMAD UR6, UR45, UR8, URZ ;  /* 0x000000082d0672a4 */ /* 0x000fc8000f8e023f */
[----:B------:R-:W-:Y:S01]  /*e3f0*/  UIMAD UR6, UR44, UR9, UR6 ;  /* 0x000000092c0672a4 */ /* 0x000fe2000f8e0206 */
[----:B0-----:R-:W-:-:S05]  /*e400*/  IMAD.SHL.U32 R10, R8, 0x8, RZ ;  /* 0x00000008080a7824 */ /* 0x001fca00078e00ff */
[----:B------:R-:W-:Y:S02]  /*e410*/  LOP3.LUT R10, R10, 0x38, RZ, 0xc0, !PT ;  /* 0x000000380a0a7812 */ /* 0x000fe400078ec0ff */
[----:B------:R-:W-:Y:S02]  /*e420*/  LOP3.LUT R17, R17, 0xfffffff7, RZ, 0xc0, !PT ;  /* 0xfffffff711117812 */ /* 0x000fe400078ec0ff */
[----:B--2---:R-:W-:Y:S02]  /*e430*/  R2UR UR5, R7 ;  /* 0x00000000070572ca */ /* 0x004fe400000e0000 */
[----:B------:R-:W0:Y:S01]  /*e440*/  LDC R7, c[0x0][0x448] ;  /* 0x00011200ff077b82 */ /* 0x000e220000000800 */
[----:B---3--:R-:W-:Y:S02]  /*e450*/  R2UR UR5, R2 ;  /* 0x00000000020572ca */ /* 0x008fe400000e0000 */
[----:B0-----:R-:W-:-:S13]  /*e460*/  ISETP.NE.AND P0, PT, R7, 0x1, PT ;  /* 0x000000010700780c */ /* 0x001fda0003f05270 */
[----:B------:R-:W0:Y:S08]  /*e470*/  @P0 LDC R2, c[0x0][0x44c] ;  /* 0x00011300ff020b82 */ /* 0x000e300000000800 */
[----:B------:R-:W1:Y:S01]  /*e480*/  @P0 LDC R0, c[0x0][0x450] ;  /* 0x00011400ff000b82 */ /* 0x000e620000000800 */
[----:B------:R-:W-:Y:S01]  /*e490*/  R2UR UR4, R6 ;  /* 0x00000000060472ca */ /* 0x000fe200000e0000 */
[----:B0-----:R-:W-:-:S04]  /*e4a0*/  @P0 IMAD.HI.U32 R3, R4, R2, RZ ;  /* 0x0000000204030227 */ /* 0x001fc800078e00ff */
[----:B------:R-:W-:Y:S01]  /*e4b0*/  IMAD.MOV.U32 R2, RZ, RZ, R4 ;  /* 0x000000ffff027224 */ /* 0x000fe200078e0004 */
[----:B-1----:R-:W-:-:S07]  /*e4c0*/  @P0 SHF.R.U32.HI R2, RZ, R0, R3 ;  /* 0x00000000ff020219 */ /* 0x002fce0000011603 */
[----:B------:R-:W-:Y:S01]  /*e4d0*/  UIMAD.WIDE.U32 UR4, UR44, UR8, UR4 ;  /* 0x000000082c0472a5 */ /* 0x000fe2000f8e0004 */
[--C-:B------:R-:W-:Y:S01]  /*e4e0*/  SHF.R.S32.HI R3, RZ, 0x1f, R2.reuse ;  /* 0x0000001fff037819 */ /* 0x100fe20000011402 */
[----:B------:R-:W-:Y:S01]  /*e4f0*/  IMAD.MOV R0, RZ, RZ, -R2 ;  /* 0x000000ffff007224 */ /* 0x000fe200078e0a02 */
[----:B------:R-:W-:Y:S01]  /*e500*/  ULDC.64 UR8, c[0x0][0x3d0] ;  /* 0x0000f40000087ab9 */ /* 0x000fe20000000a00 */
[----:B------:R-:W-:Y:S02]  /*e510*/  UIADD3 UR5, UR5, UR6, URZ ;  /* 0x0000000605057290 */ /* 0x000fe4000fffe03f */
[----:B------:R-:W-:Y:S02]  /*e520*/  IMAD R0, R7, R0, R4 ;  /* 0x0000000007007224 */ /* 0x000fe400078e0204 */
[----:B------:R-:W-:Y:S02]  /*e530*/  IMAD R5, R3, UR8, RZ ;  /* 0x0000000803057c24 */ /* 0x000fe4000f8e02ff */
[----:B------:R-:W-:Y:S01]  /*e540*/  IMAD.U32 R3, RZ, RZ, UR8 ;  /* 0x00000008ff037e24 */ /* 0x000fe2000f8e00ff */
[----:B------:R-:W-:Y:S01]  /*e550*/  SHF.R.S32.HI R4, RZ, 0x1f, R0 ;  /* 0x0000001fff047819 */ /* 0x000fe20000011400 */
[----:B------:R-:W-:-:S02]  /*e560*/  IMAD R5, R2, UR9, R5 ;  /* 0x0000000902057c24 */ /* 0x000fc4000f8e0205 */
[----:B------:R-:W-:Y:S01]  /*e570*/  IMAD.WIDE.U32 R2, R2, R3, UR4 ;  /* 0x0000000402027e25 */ /* 0x000fe2000f8e0003 */
[----:B------:R-:W-:-:S03]  /*e580*/  ULDC.64 UR4, c[0x0][0x3c8] ;  /* 0x0000f20000047ab9 */ /* 0x000fc60000000a00 */
[----:B------:R-:W-:Y:S02]  /*e590*/  IMAD.IADD R3, R3, 0x1, R5 ;  /* 0x0000000103037824 */ /* 0x000fe400078e0205 */
[----:B------:R-:W-:Y:S02]  /*e5a0*/  IMAD R4, R4, UR4, RZ ;  /* 0x0000000404047c24 */ /* 0x000fe4000f8e02ff */
[----:B------:R-:W-:-:S04]  /*e5b0*/  IMAD.WIDE.U32 R2, R0, UR4, R2 ;  /* 0x0000000400027c25 */ /* 0x000fc8000f8e0002 */
[----:B------:R-:W-:Y:S01]  /*e5c0*/  IMAD R5, R0, UR5, R4 ;  /* 0x0000000500057c24 */ /* 0x000fe2000f8e0204 */
[----:B------:R-:W-:Y:S02]  /*e5d0*/  ULDC.64 UR4, c[0x0][0x390] ;  /* 0x0000e40000047ab9 */ /* 0x000fe40000000a00 */
[----:B------:R-:W-:Y:S01]  /*e5e0*/  LEA R0, P0, R2, UR4, 0x1 ;  /* 0x0000000402007c11 */ /* 0x000fe2000f8008ff */
[----:B------:R-:W-:Y:S01]  /*e5f0*/  IMAD.IADD R3, R3, 0x1, R5 ;  /* 0x0000000103037824 */ /* 0x000fe200078e0205 */
[----:B------:R-:W-:-:S04]  /*e600*/  ULDC UR4, c[0x0][0x3b8] ;  /* 0x0000ee0000047ab9 */ /* 0x000fc80000000800 */
[----:B------:R-:W-:Y:S02]  /*e610*/  LEA.HI.X R6, R2, UR5, R3, 0x1, P0 ;  /* 0x0000000502067c11 */ /* 0x000fe400080f0c03 */
[----:B------:R-:W-:-:S04]  /*e620*/  LOP3.LUT R2, R10, 0x40, RZ, 0xfc, !PT ;  /* 0x000000400a027812 */ /* 0x000fc800078efcff */
[----:B------:R-:W-:Y:S02]  /*e630*/  ISETP.GE.AND P1, PT, R2, UR4, PT ;  /* 0x0000000402007c0c */ /* 0x000fe4000bf26270 */
[C---:B------:R-:W-:Y:S02]  /*e640*/  LOP3.LUT R2, R10.reuse, 0x80, RZ, 0xfc, !PT ;  /* 0x000000800a027812 */ /* 0x040fe400078efcff */
[----:B------:R-:W-:Y:S02]  /*e650*/  ISETP.GE.AND P3, PT, R10, UR4, PT ;  /* 0x000000040a007c0c */ /* 0x000fe4000bf66270 */
[----:B------:R-:W-:Y:S02]  /*e660*/  ISETP.GE.AND P2, PT, R2, UR4, PT ;  /* 0x0000000402007c0c */ /* 0x000fe4000bf46270 */
[----:B------:R-:W-:Y:S02]  /*e670*/  SEL R2, RZ, 0x1, P3 ;  /* 0x00000001ff027807 */ /* 0x000fe40001800000 */
[----:B------:R-:W-:-:S02]  /*e680*/  SEL R3, RZ, 0x4, P2 ;  /* 0x00000004ff037807 */ /* 0x000fc40001000000 */
[----:B------:R-:W-:-:S04]  /*e690*/  SEL R4, RZ, 0x2, P1 ;  /* 0x00000002ff047807 */ /* 0x000fc80000800000 */
[----:B------:R-:W-:Y:S02]  /*e6a0*/  IADD3 R2, R3, R4, R2 ;  /* 0x0000000403027210 */ /* 0x000fe40007ffe002 */
[----:B------:R-:W-:-:S04]  /*e6b0*/  LOP3.LUT R3, R10, 0xc0, RZ, 0xfc, !PT ;  /* 0x000000c00a037812 */ /* 0x000fc800078efcff */
[----:B------:R-:W-:Y:S02]  /*e6c0*/  ISETP.GE.AND P5, PT, R3, UR4, PT ;  /* 0x0000000403007c0c */ /* 0x000fe4000bfa6270 */
[----:B------:R-:W-:-:S04]  /*e6d0*/  LOP3.LUT R3, R10, 0x100, RZ, 0xfc, !PT ;  /* 0x000001000a037812 */ /* 0x000fc800078efcff */
[----:B------:R-:W-:Y:S02]  /*e6e0*/  ISETP.GE.AND P0, PT, R3, UR4, PT ;  /* 0x0000000403007c0c */ /* 0x000fe4000bf06270 */
[----:B------:R-:W-:Y:S02]  /*e6f0*/  SEL R4, RZ, 0x8, P5 ;  /* 0x00000008ff047807 */ /* 0x000fe40002800000 */
[----:B------:R-:W-:-:S04]  /*e700*/  SEL R3, RZ, 0x10, P0 ;  /* 0x00000010ff037807 */ /* 0x000fc80000000000 */
[----:B------:R-:W-:Y:S02]  /*e710*/  IADD3 R2, R3, R2, R4 ;  /* 0x0000000203027210 */ /* 0x000fe40007ffe004 */
[C---:B------:R-:W-:Y:S02]  /*e720*/  LOP3.LUT R3, R10.reuse, 0x180, RZ, 0xfc, !PT ;  /* 0x000001800a037812 */ /* 0x040fe400078efcff */
[----:B------:R-:W-:Y:S02]  /*e730*/  @P1 LOP3.LUT R17, R17, 0x8, RZ, 0xfc, !PT ;  /* 0x0000000811111812 */ /* 0x000fe400078efcff */
[----:B------:R-:W-:Y:S02]  /*e740*/  ISETP.GE.AND P1, PT, R3, UR4, PT ;  /* 0x0000000403007c0c */ /* 0x000fe4000bf26270 */
[----:B------:R-:W-:Y:S02]  /*e750*/  LOP3.LUT R3, R10, 0x140, RZ, 0xfc, !PT ;  /* 0x000001400a037812 */ /* 0x000fe400078efcff */
[----:B------:R-:W-:-:S02]  /*e760*/  SEL R4, RZ, 0x40, P1 ;  /* 0x00000040ff047807 */ /* 0x000fc40000800000 */
[----:B------:R-:W-:Y:S02]  /*e770*/  LOP3.LUT R17, R17, 0xfffffffb, RZ, 0xc0, !PT ;  /* 0xfffffffb11117812 */ /* 0x000fe400078ec0ff */
[----:B------:R-:W-:Y:S02]  /*e780*/  ISETP.GE.AND P1, PT, R3, UR4, PT ;  /* 0x0000000403007c0c */ /* 0x000fe4000bf26270 */
[----:B------:R-:W-:Y:S02]  /*e790*/  LOP3.LUT R17, R17, 0xffffffef, RZ, 0xc0, !PT ;  /* 0xffffffef11117812 */ /* 0x000fe400078ec0ff */
[----:B------:R-:W-:Y:S02]  /*e7a0*/  SEL R3, RZ, 0x20, P1 ;  /* 0x00000020ff037807 */ /* 0x000fe40000800000 */
[----:B------:R-:W-:Y:S02]  /*e7b0*/  @P3 LOP3.LUT R17, R17, 0x10, RZ, 0xfc, !PT ;  /* 0x0000001011113812 */ /* 0x000fe400078efcff */
[----:B------:R-:W-:-:S02]  /*e7c0*/  IADD3 R4, R4, R2, R3 ;  /* 0x0000000204047210 */ /* 0x000fc40007ffe003 */
[----:B------:R-:W-:Y:S02]  /*e7d0*/  LOP3.LUT R2, R10, 0x1c0, RZ, 0xfc, !PT ;  /* 0x000001c00a027812 */ /* 0x000fe400078efcff */
[----:B------:R-:W-:Y:S02]  /*e7e0*/  @P2 LOP3.LUT R17, R17, 0x4, RZ, 0xfc, !PT ;  /* 0x0000000411112812 */ /* 0x000fe400078efcff */
[----:B------:R-:W-:Y:S01]  /*e7f0*/  ISETP.GE.AND P2, PT, R2, UR4, PT ;  /* 0x0000000402007c0c */ /* 0x000fe2000bf46270 */
[----:B------:R-:W-:-:S03]  /*e800*/  UMOV UR4, 0xffffffff ;  /* 0xffffffff00047882 */ /* 0x000fc60000000000 */
[----:B------:R-:W-:-:S05]  /*e810*/  SEL R5, RZ, 0x80, P2 ;  /* 0x00000080ff057807 */ /* 0x000fca0001000000 */
[----:B------:R-:W-:Y:S01]  /*e820*/  IMAD.IADD R5, R4, 0x1, R5 ;  /* 0x0000000104057824 */ /* 0x000fe200078e0205 */
[----:B------:R-:W-:Y:S06]  /*e830*/  BRA.DIV UR4, `(.L_x_241) ;  /* 0x0000004204787947 */ /* 0x000fec000b800000 */
[----:B------:R-:W2:Y:S01]  /*e840*/  LDL.LU R3, [R1+0x4] ;  /* 0x0000040001037983 */ /* 0x000ea20000300800 */
[----:B------:R-:W-:-:S03]  /*e850*/  ULDC UR4, c[0x0][0x288] ;  /* 0x0000a20000047ab9 */ /* 0x000fc60000000800 */
[----:B------:R-:W3:Y:S01]  /*e860*/  LDL.LU R2, [R1+0xc] ;  /* 0x00000c0001027983 */ /* 0x000ee20000300800 */
[----:B------:R-:W-:Y:S01]  /*e870*/  IMAD R7, R7, UR4, RZ ;  /* 0x0000000407077c24 */ /* 0x000fe2000f8e02ff */
[----:B------:R-:W-:Y:S02]  /*e880*/  LOP3.LUT R17, R17, 0xffffff7f, RZ, 0xc0, !PT ;  /* 0xffffff7f11117812 */ /* 0x000fe400078ec0ff */
[----:B------:R-:W4:Y:S02]  /*e890*/  LDL.LU R15, [R1+0x10] ;  /* 0x00001000010f7983 */ /* 0x000f240000300800 */
[----:B------:R-:W-:Y:S01]  /*e8a0*/  @P0 LOP3.LUT R17, R17, 0x80, RZ, 0xfc, !PT ;  /* 0x0000008011110812 */ /* 0x000fe200078efcff */
[----:B------:R-:W0:Y:S03]  /*e8b0*/  S2R R9, SR_TID.X ;  /* 0x0000000000097919 */ /* 0x000e260000002100 */
[C---:B------:R-:W-:Y:S01]  /*e8c0*/  LOP3.LUT P0, RZ, R17.reuse, 0x10, RZ, 0xc0, !PT ;  /* 0x0000001011ff7812 */ /* 0x040fe2000780c0ff */
[----:B------:R-:W1:Y:S01]  /*e8d0*/  S2R R11, SR_TID.X ;  /* 0x00000000000b7919 */ /* 0x000e620000002100 */
[----:B------:R-:W-:-:S04]  /*e8e0*/  LOP3.LUT R17, R17, 0xffffffbf, RZ, 0xc0, !PT ;  /* 0xffffffbf11117812 */ /* 0x000fc800078ec0ff */
[----:B------:R-:W-:-:S04]  /*e8f0*/  @P1 LOP3.LUT R17, R17, 0x40, RZ, 0xfc, !PT ;  /* 0x0000004011111812 */ /* 0x000fc800078efcff */
[C---:B------:R-:W-:Y:S01]  /*e900*/  LOP3.LUT P1, RZ, R17.reuse, 0x8, RZ, 0xc0, !PT ;  /* 0x0000000811ff7812 */ /* 0x040fe2000782c0ff */
[----:B------:R-:W-:Y:S01]  /*e910*/  ULDC.64 UR6, c[0x0][0x208] ;  /* 0x0000820000067ab9 */ /* 0x000fe20000000a00 */
[----:B------:R-:W-:Y:S01]  /*e920*/  LOP3.LUT P3, RZ, R17, 0x4, RZ, 0xc0, !PT ;  /* 0x0000000411ff7812 */ /* 0x000fe2000786c0ff */
[----:B0-----:R-:W-:Y:S01]  /*e930*/  IMAD.SHL.U32 R13, R9, 0x8, RZ ;  /* 0x00000008090d7824 */ /* 0x001fe200078e00ff */
[----:B-1----:R-:W-:-:S04]  /*e940*/  LOP3.LUT R11, R11, 0x7f, RZ, 0xc0, !PT ;  /* 0x0000007f0b0b7812 */ /* 0x002fc800078ec0ff */
[----:B------:R-:W-:Y:S01]  /*e950*/  LOP3.LUT R13, R13, 0x38, RZ, 0xc0, !PT ;  /* 0x000000380d0d7812 */ /* 0x000fe200078ec0ff */
[----:B------:R-:W-:Y:S02]  /*e960*/  IMAD.SHL.U32 R12, R11, 0x8, RZ ;  /* 0x000000080b0c7824 */ /* 0x000fe400078e00ff */
[----:B------:R-:W-:-:S05]  /*e970*/  IMAD.SHL.U32 R11, R9, 0x8, RZ ;  /* 0x00000008090b7824 */ /* 0x000fca00078e00ff */
[----:B------:R-:W-:-:S04]  /*e980*/  LOP3.LUT R11, R11, 0x1f8, RZ, 0xc0, !PT ;  /* 0x000001f80b0b7812 */ /* 0x000fc800078ec0ff */
[----:B------:R-:W-:-:S04]  /*e990*/  LOP3.LUT R11, R11, 0x38, R9, 0x78, !PT ;  /* 0x000000380b0b7812 */ /* 0x000fc800078e7809 */
[----:B------:R-:W-:Y:S01]  /*e9a0*/  LOP3.LUT R11, R11, 0x200, R12, 0xf8, !PT ;  /* 0x000002000b0b7812 */ /* 0x000fe200078ef80c */
[----:B------:R-:W-:Y:S01]  /*e9b0*/  SHFL.IDX PT, R14, R0, 0x1, 0x181f ;  /* 0x00381f00000e7f89 */ /* 0x000fe200000e0000 */
[----:B--2---:R-:W-:-:S03]  /*e9c0*/  ISETP.GE.AND P2, PT, R3, R7, PT ;  /* 0x000000070300720c */ /* 0x004fc60003f46270 */
[----:B------:R-:W0:Y:S01]  /*e9d0*/  SHFL.IDX PT, R3, R0, RZ, 0x181f ;  /* 0x00181fff00037589 */ /* 0x000e2200000e0000 */
[----:B---3--:R-:W-:-:S03]  /*e9e0*/  IMAD.MOV.U32 R10, RZ, RZ, R2 ;  /* 0x000000ffff0a7224 */ /* 0x008fc600078e0002 */
[----:B------:R-:W1:Y:S06]  /*e9f0*/  SHFL.IDX PT, R2, R6, RZ, 0x181f ;  /* 0x00181fff06027589 */ /* 0x000e6c00000e0000 */
[----:B------:R-:W-:-:S04]  /*ea00*/  @!P2 LOP3.LUT R8, R4, 0x40, RZ, 0xc0, !PT ;  /* 0x000000400408a812 */ /* 0x000fc800078ec0ff */
[----:B------:R-:W-:Y:S02]  /*ea10*/  @!P2 SHF.R.U32.HI R8, RZ, 0x2, R8 ;  /* 0x00000002ff08a819 */ /* 0x000fe40000011608 */
[----:B------:R-:W-:Y:S02]  /*ea20*/  @!P2 LEA R9, R11, UR38, 0x1 ;  /* 0x000000260b09ac11 */ /* 0x000fe4000f8e08ff */
[----:B------:R-:W-:Y:S02]  /*ea30*/  @!P2 ISETP.NE.U32.AND P4, PT, R8, RZ, PT ;  /* 0x000000ff0800a20c */ /* 0x000fe40003f85070 */
[----:B------:R-:W-:Y:S02]  /*ea40*/  @!P2 LOP3.LUT R8, R5, 0x80, RZ, 0xc0, !PT ;  /* 0x000000800508a812 */ /* 0x000fe400078ec0ff */
[----:B0-----:R-:W-:-:S05]  /*ea50*/  @!P2 LEA R3, P6, R13, R3, 0x1 ;  /* 0x000000030d03a211 */ /* 0x001fca00078c08ff */
[----:B-1----:R-:W-:-:S05]  /*ea60*/  @!P2 IMAD.X R2, RZ, RZ, R2, P6 ;  /* 0x000000ffff02a224 */ /* 0x002fca00030e0602 */
[----:B------:R-:W-:-:S04]  /*ea70*/  @!P2 LOP3.LUT R3, R3, R2, RZ, 0x3c, !PT ;  /* 0x000000020303a212 */ /* 0x000fc800078e3cff */
[----:B------:R-:W-:-:S04]  /*ea80*/  @!P2 LOP3.LUT R2, R3, R2, RZ, 0x3c, !PT ;  /* 0x000000020302a212 */ /* 0x000fc800078e3cff */
[----:B------:R-:W-:Y:S02]  /*ea90*/  @!P2 LOP3.LUT R3, R3, R2, RZ, 0x3c, !PT ;  /* 0x000000020303a212 */ /* 0x000fe400078e3cff */
[----:B------:R-:W-:-:S03]  /*eaa0*/  @!P2 SHF.R.U32.HI R8, RZ, 0x3, R8 ;  /* 0x00000003ff08a819 */ /* 0x000fc60000011608 */
[----:B------:R-:W-:Y:S01]  /*eab0*/  @!P2 LDGSTS.E.BYPASS.LTC128B.128 [R9+0x26400], desc[UR6][R2.64], !P0 ;  /* 0x264000000209afae */ /* 0x000fe2000c101d46 */
[----:B------:R-:W-:-:S03]  /*eac0*/  LOP3.LUT P0, RZ, R17, 0x80, RZ, 0xc0, !PT ;  /* 0x0000008011ff7812 */ /* 0x000fc6000780c0ff */
[----:B------:R-:W-:Y:S01]  /*ead0*/  @!P2 LDGSTS.E.BYPASS.LTC128B.128 [R9+0x28400], desc[UR6][R2.64+0x80], !P1 ;  /* 0x284000800209afae */ /* 0x000fe2000c901d46 */
[----:B------:R-:W-:Y:S02]  /*eae0*/  LOP3.LUT P1, RZ, R17, 0x40, RZ, 0xc0, !PT ;  /* 0x0000004011ff7812 */ /* 0x000fe4000782c0ff */
[----:B------:R-:W-:Y:S01]  /*eaf0*/  @!P2 ISETP.NE.U32.AND P6, PT, R8, RZ, PT ;  /* 0x000000ff0800a20c */ /* 0x000fe20003fc5070 */
[----:B------:R-:W-:Y:S04]  /*eb00*/  @!P2 LDGSTS.E.BYPASS.LTC128B.128 [R9+0x2a400], desc[UR6][R2.64+0x100], !P3 ;  /* 0x2a4001000209afae */ /* 0x000fe8000d901d46 */
[----:B------:R-:W0:Y:S04]  /*eb10*/  SHFL.IDX PT, R8, R6, 0x1, 0x181f ;  /* 0x00381f0006087f89 */ /* 0x000e2800000e0000 */
[----:B------:R-:W-:Y:S04]  /*eb20*/  @!P2 LDGSTS.E.BYPASS.LTC128B.128 [R9+0x2c400], desc[UR6][R2.64+0x180], !P5 ;  /* 0x2c4001800209afae */ /* 0x000fe8000e901d46 */
[----:B------:R-:W-:Y:S04]  /*eb30*/  @!P2 LDGSTS.E.BYPASS.LTC128B.128 [R9+0x2e400], desc[UR6][R2.64+0x200], !P0 ;  /* 0x2e4002000209afae */ /* 0x000fe8000c101d46 */
[----:B------:R-:W-:Y:S04]  /*eb40*/  @!P2 LDGSTS.E.BYPASS.LTC128B.128 [R9+0x30400], desc[UR6][R2.64+0x280], !P1 ;  /* 0x304002800209afae */ /* 0x000fe8000c901d46 */
[----:B------:R-:W-:Y:S04]  /*eb50*/  @!P2 LDGSTS.E.BYPASS.LTC128B.128 [R9+0x32400], desc[UR6][R2.64+0x300], P4 ;  /* 0x324003000209afae */ /* 0x000fe8000a101d46 */
[----:B------:R1:W-:Y:S01]  /*eb60*/  @!P2 LDGSTS.E.BYPASS.LTC128B.128 [R9+0x34400], desc[UR6][R2.64+0x380], P6 ;  /* 0x344003800209afae */ /* 0x0003e2000b101d46 */
[----:B------:R-:W-:-:S13]  /*eb70*/  ISETP.GE.AND P2, PT, R10, R7, PT ;  /* 0x000000070a00720c */ /* 0x000fda0003f46270 */
[----:B------:R-:W-:-:S05]  /*eb80*/  @!P2 LEA R10, P4, R13, R14, 0x1 ;  /* 0x0000000e0d0aa211 */ /* 0x000fca00078808ff */
[----:B0-----:R-:W-:Y:S01]  /*eb90*/  @!P2 IMAD.X R14, RZ, RZ, R8, P4 ;  /* 0x000000ffff0ea224 */ /* 0x001fe200020e0608 */
[----:B------:R-:W-:Y:S02]  /*eba0*/  LOP3.LUT P4, RZ, R17, 0x10, RZ, 0xc0, !PT ;  /* 0x0000001011ff7812 */ /* 0x000fe4000788c0ff */
[----:B------:R-:W-:Y:S01]  /*ebb0*/  @!P2 LOP3.LUT R8, R4, 0x40, RZ, 0xc0, !PT ;  /* 0x000000400408a812 */ /* 0x000fe200078ec0ff */
[----:B-1----:R-:W-:Y:S01]  /*ebc0*/  @!P2 IMAD.MOV.U32 R2, RZ, RZ, R10 ;  /* 0x000000ffff02a224 */ /* 0x002fe200078e000a */
[----:B------:R-:W-:Y:S01]  /*ebd0*/  @!P2 LEA R21, R11, UR38, 0x1 ;  /* 0x000000260b15ac11 */ /* 0x000fe2000f8e08ff */
[----:B------:R-:W-:Y:S01]  /*ebe0*/  @!P2 IMAD.MOV.U32 R3, RZ, RZ, R14 ;  /* 0x000000ffff03a224 */ /* 0x000fe200078e000e */
[----:B------:R-:W-:Y:S02]  /*ebf0*/  LOP3.LUT P6, RZ, R17, 0x8, RZ, 0xc0, !PT ;  /* 0x0000000811ff7812 */ /* 0x000fe400078cc0ff */
[----:B------:R-:W-:-:S05]  /*ec00*/  @!P2 SHF.R.U32.HI R8, RZ, 0x2, R8 ;  /* 0x00000002ff08a819 */ /* 0x000fca0000011608 */
[----:B------:R-:W-:Y:S01]  /*ec10*/  @!P2 LDGSTS.E.BYPASS.LTC128B.128 [R21+0x26c00], desc[UR6][R2.64], !P4 ;  /* 0x26c000000215afae */ /* 0x000fe2000e101d46 */
[----:B------:R-:W-:Y:S02]  /*ec20*/  @!P2 ISETP.NE.U32.AND P4, PT, R8, RZ, PT ;  /* 0x000000ff0800a20c */ /* 0x000fe40003f85070 */
[----:B------:R-:W-:-:S03]  /*ec30*/  @!P2 LOP3.LUT R8, R5, 0x80, RZ, 0xc0, !PT ;  /* 0x000000800508a812 */ /* 0x000fc600078ec0ff */
[----:B------:R-:W-:Y:S01]  /*ec40*/  @!P2 LDGSTS.E.BYPASS.LTC128B.128 [R21+0x28c00], desc[UR6][R2.64+0x80], !P6 ;  /* 0x28c000800215afae */ /* 0x000fe2000f101d46 */
[----:B------:R-:W-:-:S03]  /*ec50*/  @!P2 SHF.R.U32.HI R8, RZ, 0x3, R8 ;  /* 0x00000003ff08a819 */ /* 0x000fc60000011608 */
[----:B------:R-:W-:Y:S04]  /*ec60*/  @!P2 LDGSTS.E.BYPASS.LTC128B.128 [R21+0x2ac00], desc[UR6][R2.64+0x100], !P3 ;  /* 0x2ac001000215afae */ /* 0x000fe8000d901d46 */
[----:B------:R-:W-:Y:S04]  /*ec70*/  @!P2 LDGSTS.E.BYPASS.LTC128B.128 [R21+0x2cc00], desc[UR6][R2.64+0x180], !P5 ;  /* 0x2cc001800215afae */ /* 0x000fe8000e901d46 */
[----:B------:R-:W-:Y:S04]  /*ec80*/  @!P2 LDGSTS.E.BYPASS.LTC128B.128 [R21+0x2ec00], desc[UR6][R2.64+0x200], !P0 ;  /* 0x2ec002000215afae */ /* 0x000fe8000c101d46 */
[----:B------:R-:W-:Y:S04]  /*ec90*/  @!P2 LDGSTS.E.BYPASS.LTC128B.128 [R21+0x30c00], desc[UR6][R2.64+0x280], !P1 ;  /* 0x30c002800215afae */ /* 0x000fe8000c901d46 */
[----:B------:R-:W-:Y:S01]  /*eca0*/  @!P2 LDGSTS.E.BYPASS.LTC128B.128 [R21+0x32c00], desc[UR6][R2.64+0x300], P4 ;  /* 0x32c003000215afae */ /* 0x000fe2000a101d46 */
[----:B------:R-:W-:-:S03]  /*ecb0*/  @!P2 ISETP.NE.U32.AND P4, PT, R8, RZ, PT ;  /* 0x000000ff0800a20c */ /* 0x000fc60003f85070 */
[----:B------:R-:W0:Y:S10]  /*ecc0*/  SHFL.IDX PT, R14, R0, 0x2, 0x181f ;  /* 0x00581f00000e7f89 */ /* 0x000e3400000e0000 */
[----:B------:R1:W-:Y:S01]  /*ecd0*/  @!P2 LDGSTS.E.BYPASS.LTC128B.128 [R21+0x34c00], desc[UR6][R2.64+0x380], P4 ;  /* 0x34c003800215afae */ /* 0x0003e2000a101d46 */
[----:B----4-:R-:W-:-:S03]  /*ece0*/  ISETP.GE.AND P2, PT, R15, R7, PT ;  /* 0x000000070f00720c */ /* 0x010fc60003f46270 */
[----:B-1----:R-:W1:Y:S10]  /*ecf0*/  SHFL.IDX PT, R2, R6, 0x2, 0x181f ;  /* 0x00581f0006027f89 */ /* 0x002e7400000e0000 */
[----:B0-----:R-:W-:-:S02]  /*ed00*/  @!P2 LEA R3, P4, R13, R14, 0x1 ;  /* 0x0000000e0d03a211 */ /* 0x001fc400078808ff */
[----:B------:R-:W-:Y:S02]  /*ed10*/  @!P2 LOP3.LUT R8, R4, 0x40, RZ, 0xc0, !PT ;  /* 0x000000400408a812 */ /* 0x000fe400078ec0ff */
[----:B------:R-:W-:Y:S02]  /*ed20*/  @!P2 LEA R9, R11, UR38, 0x1 ;  /* 0x000000260b09ac11 */ /* 0x000fe4000f8e08ff */
[----:B------:R-:W-:Y:S01]  /*ed30*/  @!P2 SHF.R.U32.HI R8, RZ, 0x2, R8 ;  /* 0x00000002ff08a819 */ /* 0x000fe20000011608 */
[----:B-1----:R-:W-:Y:S01]  /*ed40*/  @!P2 IMAD.X R2, RZ, RZ, R2, P4 ;  /* 0x000000ffff02a224 */ /* 0x002fe200020e0602 */
[----:B------:R-:W-:-:S04]  /*ed50*/  LOP3.LUT P4, RZ, R17, 0x10, RZ, 0xc0, !PT ;  /* 0x0000001011ff7812 */ /* 0x000fc8000788c0ff */
[----:B------:R-:W-:-:S04]  /*ed60*/  @!P2 LOP3.LUT R3, R3, R2, RZ, 0x3c, !PT ;  /* 0x000000020303a212 */ /* 0x000fc800078e3cff */
[----:B------:R-:W-:-:S04]  /*ed70*/  @!P2 LOP3.LUT R2, R3, R2, RZ, 0x3c, !PT ;  /* 0x000000020302a212 */ /* 0x000fc800078e3cff */
[----:B------:R-:W-:-:S05]  /*ed80*/  @!P2 LOP3.LUT R3, R3, R2, RZ, 0x3c, !PT ;  /* 0x000000020303a212 */ /* 0x000fca00078e3cff */
[----:B------:R0:W-:Y:S01]  /*ed90*/  @!P2 LDGSTS.E.BYPASS.LTC128B.128 [R9+0x27400], desc[UR6][R2.64], !P4 ;  /* 0x274000000209afae */ /* 0x0001e2000e101d46 */
[----:B------:R-:W-:Y:S02]  /*eda0*/  @!P2 ISETP.NE.U32.AND P4, PT, R8, RZ, PT ;  /* 0x000000ff0800a20c */ /* 0x000fe40003f85070 */
[----:B------:R-:W-:Y:S01]  /*edb0*/  @!P2 LOP3.LUT R8, R5, 0x80, RZ, 0xc0, !PT ;  /* 0x000000800508a812 */ /* 0x000fe200078ec0ff */
[----:B------:R0:W-:Y:S03]  /*edc0*/  @!P2 LDGSTS.E.BYPASS.LTC128B.128 [R9+0x29400], desc[UR6][R2.64+0x80], !P6 ;  /* 0x294000800209afae */ /* 0x0001e6000f101d46 */
[----:B------:R-:W-:Y:S01]  /*edd0*/  @!P2 SHF.R.U32.HI R8, RZ, 0x3, R8 ;  /* 0x00000003ff08a819 */ /* 0x000fe20000011608 */
[----:B------:R0:W-:Y:S04]  /*ede0*/  @!P2 LDGSTS.E.BYPASS.LTC128B.128 [R9+0x2b400], desc[UR6][R2.64+0x100], !P3 ;  /* 0x2b4001000209afae */ /* 0x0001e8000d901d46 */
[----:B------:R0:W-:Y:S04]  /*edf0*/  @!P2 LDGSTS.E.BYPASS.LTC128B.128 [R9+0x2d400], desc[UR6][R2.64+0x180], !P5 ;  /* 0x2d4001800209afae */ /* 0x0001e8000e901d46 */
[----:B------:R0:W-:Y:S04]  /*ee00*/  @!P2 LDGSTS.E.BYPASS.LTC128B.128 [R9+0x2f400], desc[UR6][R2.64+0x200], !P0 ;  /* 0x2f4002000209afae */ /* 0x0001e8000c101d46 */
[----:B------:R0:W-:Y:S04]  /*ee10*/  @!P2 LDGSTS.E.BYPASS.LTC128B.128 [R9+0x31400], desc[UR6][R2.64+0x280], !P1 ;  /* 0x314002800209afae */ /* 0x0001e8000c901d46 */
[----:B------:R0:W-:Y:S01]  /*ee20*/  @!P2 LDGSTS.E.BYPASS.LTC128B.128 [R9+0x33400], desc[UR6][R2.64+0x300], P4 ;  /* 0x334003000209afae */ /* 0x0001e2000a101d46 */
[----:B------:R-:W-:-:S03]  /*ee30*/  @!P2 ISETP.NE.U32.AND P4, PT, R8, RZ, PT ;  /* 0x000000ff0800a20c */ /* 0x000fc60003f85070 */
[----:B------:R-:W1:Y:S04]  /*ee40*/  SHFL.IDX PT, R6, R6, 0x3, 0x181f ;  /* 0x00781f0006067f89 */ /* 0x000e6800000e0000 */
[----:B------:R0:W2:Y:S06]  /*ee50*/  SHFL.IDX PT, R14, R0, 0x3, 0x181f ;  /* 0x00781f00000e7f89 */ /* 0x0000ac00000e0000 */
[----:B------:R0:W-:Y:S02]  /*ee60*/  @!P2 LDGSTS.E.BYPASS.LTC128B.128 [R9+0x35400], desc[UR6][R2.64+0x380], P4 ;  /* 0x354003800209afae */ /* 0x0001e4000a101d46 */
.L_x_355:
[----:B0-----:R-:W3:Y:S01]  /*ee70*/  LDL.LU R0, [R1+0x20] ;  /* 0x0000200001007983 */ /* 0x001ee20000300800 */
[----:B------:R-:W-:Y:S01]  /*ee80*/  BSSY B0, `(.L_x_242) ;  /* 0x0000025000007945 */ /* 0x000fe20003800000 */
[----:B---3--:R-:W-:-:S13]  /*ee90*/  ISETP.GE.AND P2, PT, R0, R7, PT ;  /* 0x000000070000720c */ /* 0x008fda0003f46270 */
[----:B------:R-:W-:Y:S05]  /*eea0*/  @P2 BRA `(.L_x_243) ;  /* 0x0000000000882947 */ /* 0x000fea0003800000 */
[----:B------:R-:W0:Y:S01]  /*eeb0*/  S2R R0, SR_TID.X ;  /* 0x0000000000007919 */ /* 0x000e220000002100 */
[C---:B------:R-:W-:Y:S01]  /*eec0*/  LOP3.LUT P6, RZ, R17.reuse, 0x10, RZ, 0xc0, !PT ;  /* 0x0000001011ff7812 */ /* 0x040fe200078cc0ff */
[----:B------:R-:W-:Y:S01]  /*eed0*/  ULDC.64 UR4, c[0x0][0x208] ;  /* 0x0000820000047ab9 */ /* 0x000fe20000000a00 */
[C---:B------:R-:W-:Y:S01]  /*eee0*/  LOP3.LUT P4, RZ, R17.reuse, 0x8, RZ, 0xc0, !PT ;  /* 0x0000000811ff7812 */ /* 0x040fe2000788c0ff */
[----:B------:R-:W3:Y:S01]  /*eef0*/  S2R R3, SR_TID.X ;  /* 0x0000000000037919 */ /* 0x000ee20000002100 */
[----:B------:R-:W-:Y:S02]  /*ef00*/  LOP3.LUT P3, RZ, R17, 0x4, RZ, 0xc0, !PT ;  /* 0x0000000411ff7812 */ /* 0x000fe4000786c0ff */
[----:B------:R-:W-:Y:S02]  /*ef10*/  LOP3.LUT R4, R4, 0x40, RZ, 0xc0, !PT ;  /* 0x0000004004047812 */ /* 0x000fe400078ec0ff */
[----:B------:R-:W-:Y:S02]  /*ef20*/  LOP3.LUT R5, R5, 0x80, RZ, 0xc0, !PT ;  /* 0x0000008005057812 */ /* 0x000fe400078ec0ff */
[----:B------:R-:W-:-:S02]  /*ef30*/  SHF.R.U32.HI R4, RZ, 0x2, R4 ;  /* 0x00000002ff047819 */ /* 0x000fc40000011604 */
[----:B------:R-:W-:Y:S02]  /*ef40*/  SHF.R.U32.HI R5, RZ, 0x3, R5 ;  /* 0x00000003ff057819 */ /* 0x000fe40000011605 */
[----:B0-----:R-:W-:Y:S01]  /*ef50*/  LOP3.LUT R0, R0, 0x7f, RZ, 0xc0, !PT ;  /* 0x0000007f00007812 */ /* 0x001fe200078ec0ff */
[----:B---3--:R-:W-:-:S04]  /*ef60*/  IMAD.SHL.U32 R2, R3, 0x8, RZ ;  /* 0x0000000803027824 */ /* 0x008fc800078e00ff */
[----:B------:R-:W-:Y:S02]  /*ef70*/  IMAD.SHL.U32 R8, R0, 0x8, RZ ;  /* 0x0000000800087824 */ /* 0x000fe400078e00ff */
[----:B------:R-:W-:Y:S01]  /*ef80*/  IMAD.SHL.U32 R0, R3, 0x8, RZ ;  /* 0x0000000803007824 */ /* 0x000fe200078e00ff */
[----:B------:R-:W-:-:S04]  /*ef90*/  LOP3.LUT R2, R2, 0x38, RZ, 0xc0, !PT ;  /* 0x0000003802027812 */ /* 0x000fc800078ec0ff */
[----:B------:R-:W-:Y:S02]  /*efa0*/  LOP3.LUT R0, R0, 0x1f8, RZ, 0xc0, !PT ;  /* 0x000001f800007812 */ /* 0x000fe400078ec0ff */
[----:B--2---:R-:W-:Y:S02]  /*efb0*/  LEA R2, P2, R2, R14, 0x1 ;  /* 0x0000000e02027211 */ /* 0x004fe400078408ff */
[----:B------:R-:W-:-:S03]  /*efc0*/  LOP3.LUT R0, R0, 0x38, R3, 0x78, !PT ;  /* 0x0000003800007812 */ /* 0x000fc600078e7803 */
[----:B-1----:R-:W-:Y:S01]  /*efd0*/  IMAD.X R3, RZ, RZ, R6, P2 ;  /* 0x000000ffff037224 */ /* 0x002fe200010e0606 */
[----:B------:R-:W-:Y:S02]  /*efe0*/  LOP3.LUT R0, R0, 0x200, R8, 0xf8, !PT ;  /* 0x0000020000007812 */ /* 0x000fe400078ef808 */
[----:B------:R-:W-:Y:S02]  /*eff0*/  ISETP.NE.U32.AND P2, PT, R4, RZ, PT ;  /* 0x000000ff0400720c */ /* 0x000fe40003f45070 */
[----:B------:R-:W-:-:S05]  /*f000*/  LEA R7, R0, UR38, 0x1 ;  /* 0x0000002600077c11 */ /* 0x000fca000f8e08ff */
[----:B------:R-:W-:Y:S01]  /*f010*/  @!PT LDS RZ, [RZ] ;  /* 0x00000000fffff984 */ /* 0x000fe20000000800 */
[----:B------:R-:W-:Y:S01]  /*f020*/  @!PT LDS RZ, [RZ] ;  /* 0x00000000fffff984 */ /* 0x000fe20000000800 */
[----:B------:R-:W-:Y:S01]  /*f030*/  @!PT LDS RZ, [RZ] ;  /* 0x00000000fffff984 */ /* 0x000fe20000000800 */
[----:B------:R0:W-:Y:S04]  /*f040*/  LDGSTS.E.BYPASS.LTC128B.128 [R7+0x27c00], desc[UR4][R2.64], !P6 ;  /* 0x27c0000002077fae */ /* 0x0001e8000f101d44 */
[----:B------:R0:W-:Y:S04]  /*f050*/  LDGSTS.E.BYPASS.LTC128B.128 [R7+0x29c00], desc[UR4][R2.64+0x80], !P4 ;  /* 0x29c0008002077fae */ /* 0x0001e8000e101d44 */
[----:B------:R0:W-:Y:S01]  /*f060*/  LDGSTS.E.BYPASS.LTC128B.128 [R7+0x2bc00], desc[UR4][R2.64+0x100], !P3 ;  /* 0x2bc0010002077fae */ /* 0x0001e2000d901d44 */
[----:B------:R-:W-:-:S03]  /*f070*/  ISETP.NE.U32.AND P3, PT, R5, RZ, PT ;  /* 0x000000ff0500720c */ /* 0x000fc60003f65070 */
[----:B------:R0:W-:Y:S04]  /*f080*/  LDGSTS.E.BYPASS.LTC128B.128 [R7+0x2dc00], desc[UR4][R2.64+0x180], !P5 ;  /* 0x2dc0018002077fae */ /* 0x0001e8000e901d44 */
[----:B------:R0:W-:Y:S04]  /*f090*/  LDGSTS.E.BYPASS.LTC128B.128 [R7+0x2fc00], desc[UR4][R2.64+0x200], !P0 ;  /* 0x2fc0020002077fae */ /* 0x0001e8000c101d44 */
[----:B------:R0:W-:Y:S04]  /*f0a0*/  LDGSTS.E.BYPASS.LTC128B.128 [R7+0x31c00], desc[UR4][R2.64+0x280], !P1 ;  /* 0x31c0028002077fae */ /* 0x0001e8000c901d44 */
[----:B------:R0:W-:Y:S04]  /*f0b0*/  LDGSTS.E.BYPASS.LTC128B.128 [R7+0x33c00], desc[UR4][R2.64+0x300], P2 ;  /* 0x33c0030002077fae */ /* 0x0001e80009101d44 */
[----:B------:R0:W-:Y:S02]  /*f0c0*/  LDGSTS.E.BYPASS.LTC128B.128 [R7+0x35c00], desc[UR4][R2.64+0x380], P3 ;  /* 0x35c0038002077fae */ /* 0x0001e40009901d44 */
.L_x_243:
[----:B------:R-:W-:Y:S05]  /*f0d0*/  BSYNC B0 ;  /* 0x0000000000007941 */ /* 0x000fea0003800000 */
.L_x_242:
[----:B------:R-:W-:Y:S01]  /*f0e0*/  NOP ;  /* 0x0000000000007918 */ /* 0x000fe20000000000 */
[----:B------:R-:W-:Y:S01]  /*f0f0*/  SYNCS.ARRIVE.TRANS64.RED.A0T1 RZ, [UR38+0x38810], RZ ;  /* 0x038810ffffff79a7 */ /* 0x000fe20008200426 */
[----:B0-----:R-:W-:Y:S01]  /*f100*/  IMAD.MOV.U32 R2, RZ, RZ, 0x1 ;  /* 0x00000001ff027424 */ /* 0x001fe200078e00ff */
[----:B------:R-:W-:Y:S04]  /*f110*/  ARRIVES.LDGSTSBAR.64.TRANSCNT [UR38+0x38810] ;  /* 0x03881000ff0079b0 */ /* 0x000fe80008000aa6 */
[----:B------:R-:W-:Y:S01]  /*f120*/  SHF.L.U32 R2, R2, 0x1f, RZ ;  /* 0x0000001f02027819 */ /* 0x000fe200000006ff */
[----:B------:R-:W-:Y:S01]  /*f130*/  NOP ;  /* 0x0000000000007918 */ /* 0x000fe20000000000 */
[----:B------:R-:W-:Y:S02]  /*f140*/  SYNCS.ARRIVE.TRANS64.A1T0 RZ, [UR38+0x38810], RZ ;  /* 0x038810ffffff79a7 */ /* 0x000fe40008100026 */
[----:B------:R-:W0:Y:S02]  /*f150*/  SYNCS.PHASECHK.TRANS64.TRYWAIT P0, [UR38+0x38820], R2 ;  /* 0x03882002ff0075a7 */ /* 0x000e240008000166 */
[----:B0-----:R-:W-:Y:S05]  /*f160*/  @!P0 BRA `(.L_x_244) ;  /* 0x0000004000a08947 */ /* 0x001fea0003800000 */
.L_x_356:
[----:B------:R-:W-:Y:S01]  /*f170*/  LOP3.LUT P0, RZ, R17, 0x2, RZ, 0xc0, !PT ;  /* 0x0000000211ff7812 */ /* 0x000fe2000780c0ff */
[----:B------:R-:W-:Y:S01]  /*f180*/  BSSY B0, `(.L_x_245) ;  /* 0x000007f000007945 */ /* 0x000fe20003800000 */
[----:B------:R-:W-:-:S11]  /*f190*/  IMAD.MOV.U32 R0, RZ, RZ, 0x1 ;  /* 0x00000001ff007424 */ /* 0x000fd600078e00ff */
[----:B------:R-:W-:Y:S05]  /*f1a0*/  @!P0 BRA `(.L_x_246) ;  /* 0x0000000400f08947 */ /* 0x000fea0003800000 */
[----:B------:R-:W3:Y:S01]  /*f1b0*/  SYNCS.PHASECHK.TRANS64.TRYWAIT P0, [UR38+0x38860], R2 ;  /* 0x03886002ff0075a7 */ /* 0x000ee20008000166 */
[----:B0-----:R-:W0:Y:S02]  /*f1c0*/  S2R R3, SR_TID.X ;  /* 0x0000000000037919 */ /* 0x001e240000002100 */
[----:B0-----:R-:W-:-:S04]  /*f1d0*/  LOP3.LUT R3, R3, 0x7f, RZ, 0xc0, !PT ;  /* 0x0000007f03037812 */ /* 0x001fc800078ec0ff */
[----:B------:R-:W-:Y:S01]  /*f1e0*/  ISETP.NE.AND P1, PT, R3, RZ, PT ;  /* 0x000000ff0300720c */ /* 0x000fe20003f25270 */
[----:B---3--:R-:W-:-:S12]  /*f1f0*/  @!P0 BRA `(.L_x_247) ;  /* 0x0000004000948947 */ /* 0x008fd80003800000 */
.L_x_357:
[----:B------:R-:W-:Y:S04]  /*f200*/  BSSY B1, `(.L_x_248) ;  /* 0x0000008000017945 */ /* 0x000fe80003800000 */
[----:B------:R-:W-:Y:S05]  /*f210*/  @P1 BRA `(.L_x_249) ;  /* 0x0000000000181947 */ /* 0x000fea0003800000 */
[----:B0-----:R-:W0:Y:S01]  /*f220*/  S2R R3, SR_TID.X ;  /* 0x0000000000037919 */ /* 0x001e220000002100 */
[----:B------:R-:W-:-:S04]  /*f230*/  IMAD.MOV.U32 R2, RZ, RZ, 0x10000 ;  /* 0x00010000ff027424 */ /* 0x000fc800078e00ff */
[----:B------:R3:W-:Y:S01]  /*f240*/  SYNCS.ARRIVE.TRANS64 RZ, [UR38+0x38850], R2 ;  /* 0x03885002ffff79a7 */ /* 0x0007e20008000026 */
[----:B0-----:R-:W-:-:S13]  /*f250*/  LOP3.LUT P0, RZ, R3, 0x1f, RZ, 0xc0, !PT ;  /* 0x0000001f03ff7812 */ /* 0x001fda000780c0ff */
[----:B---3--:R-:W-:Y:S05]  /*f260*/  @!P0 BRA `(.L_x_249) ;  /* 0x0000000000048947 */ /* 0x008fea0003800000 */
[----:B------:R-:W-:Y:S01]  /*f270*/  BPT.TRAP 0x1 ;  /* 0x000000040000795c */ /* 0x000fe20000300000 */
.L_x_249:
[----:B------:R-:W-:Y:S05]  /*f280*/  BSYNC B1 ;  /* 0x0000000000017941 */ /* 0x000fea0003800000 */
.L_x_248:
[----:B0-----:R-:W3:Y:S01]  /*f290*/  LDL.LU R2, [R1+0x8] ;  /* 0x0000080001027983 */ /* 0x001ee20000300800 */
        /* <DEDUP_REMOVED lines=9> */
[----:B---3--:R-:W-:-:S08]  /*f330*/  IMAD.SHL.U32 R2, R2, 0x40, RZ ;  /* 0x0000004002027824 */ /* 0x008fd000078e00ff */
.L_x_250:
        /* <DEDUP_REMOVED lines=8> */
[----:B------:R-:W-:Y:S01]  /*f3c0*/  PLOP3.LUT P0, PT, PT, PT, PT, 0x80, 0x0 ;  /* 0x000000000000781c */ /* 0x000fe20003f0f070 */
[----:B------:R-:W-:Y:S01]  /*f3d0*/  UIADD3 UR8, UR38, 0x2400, URZ ;  /* 0x0000240026087890 */ /* 0x000fe2000fffe03f */
[----:B------:R-:W-:Y:S01]  /*f3e0*/  UMOV UR6, 0x0 ;  /* 0x0000000000067882 */ /* 0x000fe20000000000 */
[----:B------:R-:W-:Y:S01]  /*f3f0*/  UMOV UR7, 0x14f00000 ;  /* 0x14f0000000077882 */ /* 0x000fe20000000000 */
[----:B------:R-:W-:-:S09]  /*f400*/  UMOV UR10, 0x40 ;  /* 0x00000040000a7882 */ /* 0x000fd20000000000 */
.L_x_251:
        /* <DEDUP_REMOVED lines=13> */
.L_x_252:
        /* <DEDUP_REMOVED lines=13> */
.L_x_253:
        /* <DEDUP_REMOVED lines=13> */
.L_x_254:
        /* <DEDUP_REMOVED lines=13> */
.L_x_255:
        /* <DEDUP_REMOVED lines=13> */
.L_x_256:
        /* <DEDUP_REMOVED lines=13> */
.L_x_257:
[----:B------:R-:W-:-:S13]  /*f8f0*/  @P0 ELECT P1, URZ, PT ;  /* 0x00000000003f082f */ /* 0x000fda0003820000 */
[----:B------:R-:W-:Y:S01]  /*f900*/  @P1 R2UR UR13, R16 ;  /* 0x00000000100d12ca */ /* 0x000fe200000e0000 */
[----:B------:R-:W-:Y:S01]  /*f910*/  UMOV UR12, UR36 ;  /* 0x00000024000c7c82 */ /* 0x000fe20008000000 */
[----:B------:R-:W-:Y:S02]  /*f920*/  @P1 R2UR UR11, R2 ;  /* 0x00000000020b12ca */ /* 0x000fe400000e0000 */
[----:B------:R-:W-:Y:S02]  /*f930*/  @P1 PLOP3.LUT P0, PT, P1, PT, PT, 0x8, 0x0 ;  /* 0x000000000000181c */ /* 0x000fe40000f0e170 */
[----:B------:R-:W-:-:S09]  /*f940*/  PLOP3.LUT P1, PT, PT, PT, PT, 0x8, 0x0 ;  /* 0x000000000000781c */ /* 0x000fd20003f2e170 */
[----:B------:R3:W-:Y:S02]  /*f950*/  UTMALDG.4D [UR8], [UR4], desc[UR6] ;  /* 0x00000608040075b4 */ /* 0x0007e40008019000 */
[----:B---3--:R-:W-:Y:S05]  /*f960*/  @P0 BRA.U.ANY `(.L_x_257) ;  /* 0xfffffffd00e00947 */ /* 0x008fea000393ffff */
.L_x_246:
[----:B------:R-:W-:Y:S05]  /*f970*/  BSYNC B0 ;  /* 0x0000000000007941 */ /* 0x000fea0003800000 */
.L_x_245:
[----:B0-----:R-:W3:Y:S01]  /*f980*/  LDL.LU R3, [R1+0x14] ;  /* 0x0000140001037983 */ /* 0x001ee20000300800 */
[----:B------:R-:W-:Y:S02]  /*f990*/  IMAD.MOV.U32 R9, RZ, RZ, RZ ;  /* 0x000000ffff097224 */ /* 0x000fe400078e00ff */
[----:B-1----:R-:W-:Y:S02]  /*f9a0*/  IMAD.MOV.U32 R6, RZ, RZ, 0x1 ;  /* 0x00000001ff067424 */ /* 0x002fe400078e00ff */
[----:B---3--:R-:W-:-:S05]  /*f9b0*/  VIADD R8, R3, 0xfffffffe ;  /* 0xfffffffe03087836 */ /* 0x008fca0000000000 */
[----:B------:R-:W-:-:S13]  /*f9c0*/  ISETP.GE.AND P0, PT, R8, UR39, PT ;  /* 0x0000002708007c0c */ /* 0x000fda000bf06270 */
[----:B------:R-:W-:Y:S05]  /*f9d0*/  @!P0 BRA `(.L_x_227) ;  /* 0x0000002400208947 */ /* 0x000fea0003800000 */
[----:B------:R-:W-:Y:S01]  /*f9e0*/  UIADD3 UR4, UR43, 0x1, URZ ;  /* 0x000000012b047890 */ /* 0x000fe2000fffe03f */
[----:B------:R-:W-:Y:S01]  /*f9f0*/  LOP3.LUT R0, RZ, UR39, RZ, 0x33, !PT ;  /* 0x00000027ff007c12 */ /* 0x000fe2000f8e33ff */
[----:B------:R-:W0:Y:S01]  /*fa00*/  S2R R4, SR_TID.X ;  /* 0x0000000000047919 */ /* 0x000e220000002100 */
[----:B------:R-:W-:Y:S01]  /*fa10*/  IMAD.MOV.U32 R6, RZ, RZ, 0x1 ;  /* 0x00000001ff067424 */ /* 0x000fe200078e00ff */
[----:B------:R-:W-:-:S04]  /*fa20*/  UIMAD UR4, UR4, UR41, URZ ;  /* 0x00000029040472a4 */ /* 0x000fc8000f8e023f */
[----:B------:R-:W-:-:S04]  /*fa30*/  UISETP.LT.AND UP0, UPT, UR40, UR4, UPT ;  /* 0x000000042800728c */ /* 0x000fc8000bf01270 */
[----:B------:R-:W-:-:S06]  /*fa40*/  USEL UR4, UR40, UR4, UP0 ;  /* 0x0000000428047287 */ /* 0x000fcc0008000000 */
[----:B------:R-:W-:-:S05]  /*fa50*/  IMAD R3, RZ, RZ, -UR4 ;  /* 0x80000004ff037e24 */ /* 0x000fca000f8e02ff */
[----:B------:R-:W-:-:S04]  /*fa60*/  VIADDMNMX R0, R3, 0x1, R0, !PT ;  /* 0x0000000103007846 */ /* 0x000fc80007800100 */
[----:B------:R-:W-:Y:S02]  /*fa70*/  R2UR UR5, R0 ;  /* 0x00000000000572ca */ /* 0x000fe400000e0000 */
[----:B------:R-:W-:Y:S02]  /*fa80*/  LOP3.LUT R0, RZ, UR4, RZ, 0x33, !PT ;  /* 0x00000004ff007c12 */ /* 0x000fe4000f8e33ff */
[----:B0-----:R-:W-:-:S09]  /*fa90*/  LOP3.LUT R10, R4, 0x1f, RZ, 0xc0, !PT ;  /* 0x0000001f040a7812 */ /* 0x001fd200078ec0ff */
[----:B------:R-:W-:Y:S02]  /*faa0*/  UIADD3 UR6, UR5, -0x2, URZ ;  /* 0xfffffffe05067890 */ /* 0x000fe4000fffe03f */
[----:B------:R-:W-:-:S04]  /*fab0*/  UIADD3 UR5, UR4, UR5, URZ ;  /* 0x0000000504057290 */ /* 0x000fc8000fffe03f */
[----:B------:R-:W-:Y:S01]  /*fac0*/  ISETP.NE.AND P0, PT, R0, UR6, PT ;  /* 0x0000000600007c0c */ /* 0x000fe2000bf05270 */
[----:B------:R-:W-:Y:S02]  /*fad0*/  IMAD.MOV.U32 R0, RZ, RZ, 0x1 ;  /* 0x00000001ff007424 */ /* 0x000fe400078e00ff */
[----:B------:R-:W-:-:S05]  /*fae0*/  IMAD.U32 R11, RZ, RZ, UR5 ;  /* 0x00000005ff0b7e24 */ /* 0x000fca000f8e00ff */
[----:B------:R-:W-:-:S05]  /*faf0*/  LOP3.LUT R11, R11, 0x1, RZ, 0xc0, !PT ;  /* 0x000000010b0b7812 */ /* 0x000fca00078ec0ff */
[----:B------:R-:W-:Y:S05]  /*fb00*/  @!P0 BRA `(.L_x_258) ;  /* 0x0000001400e88947 */ /* 0x000fea0003800000 */
[----:B------:R-:W-:Y:S01]  /*fb10*/  R2UR UR4, R11 ;  /* 0x000000000b0472ca */ /* 0x000fe200000e0000 */
[----:B------:R-:W-:Y:S01]  /*fb20*/  BSSY B0, `(.L_x_258) ;  /* 0x0000178000007945 */ /* 0x000fe20003800000 */
[----:B------:R-:W-:-:S11]  /*fb30*/  IMAD.MOV.U32 R0, RZ, RZ, 0x1 ;  /* 0x00000001ff007424 */ /* 0x000fd600078e00ff */
[----:B------:R-:W-:-:S06]  /*fb40*/  UIADD3 UR4, UR5, -UR4, URZ ;  /* 0x8000000405047290 */ /* 0x000fcc000fffe03f */
[----:B------:R-:W-:-:S07]  /*fb50*/  IMAD.U32 R7, RZ, RZ, UR4 ;  /* 0x00000004ff077e24 */ /* 0x000fce000f8e00ff */
.L_x_299:
[----:B------:R-:W-:Y:S01]  /*fb60*/  LOP3.LUT P0, RZ, R17, 0x2, RZ, 0xc0, !PT ;  /* 0x0000000211ff7812 */ /* 0x000fe2000780c0ff */
[----:B------:R-:W-:Y:S01]  /*fb70*/  VIADD R7, R7, 0xfffffffe ;  /* 0xfffffffe07077836 */ /* 0x000fe20000000000 */
[----:B------:R-:W-:Y:S04]  /*fb80*/  BSSY B1, `(.L_x_259) ;  /* 0x00000b6000017945 */ /* 0x000fe80003800000 */
[----:B------:R-:W-:-:S07]  /*fb90*/  ISETP.NE.AND P1, PT, R7, RZ, PT ;  /* 0x000000ff0700720c */ /* 0x000fce0003f25270 */
[----:B------:R-:W-:Y:S06]  /*fba0*/  @!P0 BRA `(.L_x_260) ;  /* 0x0000000800cc8947 */ /* 0x000fec0003800000 */
[----:B------:R-:W-:Y:S01]  /*fbb0*/  LOP3.LUT P0, RZ, R17, 0x1, RZ, 0xc0, !PT ;  /* 0x0000000111ff7812 */ /* 0x000fe2000780c0ff */
[----:B------:R-:W-:-:S12]  /*fbc0*/  IMAD.MOV.U32 R12, RZ, RZ, R8 ;  /* 0x000000ffff0c7224 */ /* 0x000fd800078e0008 */
[----:B------:R-:W-:Y:S05]  /*fbd0*/  @!P0 BRA `(.L_x_261) ;  /* 0x0000000000508947 */ /* 0x000fea0003800000 */
[----:B------:R-:W0:Y:S01]  /*fbe0*/  LDC R12, c[0x0][0x43c] ;  /* 0x00010f00ff0c7b82 */ /* 0x000e220000000800 */
[----:B------:R-:W-:Y:S01]  /*fbf0*/  IMAD.MOV.U32 R13, RZ, RZ, R8 ;  /* 0x000000ffff0d7224 */ /* 0x000fe200078e0008 */
[----:B------:R-:W-:Y:S01]  /*fc00*/  ULDC.64 UR4, c[0x0][0x428] ;  /* 0x00010a0000047ab9 */ /* 0x000fe20000000a00 */
[----:B------:R-:W-:Y:S01]  /*fc10*/  ULDC.64 UR6, c[0x0][0x208] ;  /* 0x0000820000067ab9 */ /* 0x000fe20000000a00 */
        /* <DEDUP_REMOVED lines=16> */
.L_x_261:
[----:B------:R-:W1:Y:S01]  /*fd20*/  S2R R2, SR_TID.X ;  /* 0x0000000000027919 */ /* 0x000e620000002100 */
[----:B------:R-:W-:Y:S01]  /*fd30*/  BSSY B2, `(.L_x_262) ;  /* 0x0000006000027945 */ /* 0x000fe20003800000 */
[----:B-1----:R-:W-:Y:S02]  /*fd40*/  LOP3.LUT R3, R2, 0x7f, RZ, 0xc0, !PT ;  /* 0x0000007f02037812 */ /* 0x002fe400078ec0ff */
[----:B------:R-:W-:Y:S02]  /*fd50*/  SHF.L.U32 R2, R0, 0x1f, RZ ;  /* 0x0000001f00027819 */ /* 0x000fe400000006ff */
[----:B------:R-:W-:Y:S02]  /*fd60*/  ISETP.NE.AND P2, PT, R3, RZ, PT ;  /* 0x000000ff0300720c */ /* 0x000fe40003f45270 */
[----:B------:R-:W1:Y:S02]  /*fd70*/  SYNCS.PHASECHK.TRANS64.TRYWAIT P0, [UR38+0x38848], R2 ;  /* 0x03884802ff0075a7 */ /* 0x000e640008000166 */
[----:B-1----:R-:W-:Y:S09]  /*fd80*/  @!P0 BRA `(.L_x_263) ;  /* 0x0000003400c88947 */ /* 0x002ff20003800000 */
.L_x_358:
[----:B------:R-:W-:Y:S05]  /*fd90*/  BSYNC B2 ;  /* 0x0000000000027941 */ /* 0x000fea0003800000 */
.L_x_262:
[----:B------:R-:W-:Y:S04]  /*fda0*/  BSSY B2, `(.L_x_264) ;  /* 0x0000007000027945 */ /* 0x000fe80003800000 */
[----:B------:R-:W-:Y:S05]  /*fdb0*/  @P2 BRA `(.L_x_265) ;  /* 0x0000000000142947 */ /* 0x000fea0003800000 */
[----:B------:R-:W-:Y:S01]  /*fdc0*/  ISETP.NE.AND P0, PT, R10, RZ, PT ;  /* 0x000000ff0a00720c */ /* 0x000fe20003f05270 */
[----:B-1----:R-:W-:-:S04]  /*fdd0*/  IMAD.MOV.U32 R3, RZ, RZ, 0x2000 ;  /* 0x00002000ff037424 */ /* 0x002fc800078e00ff */
[----:B------:R3:W-:Y:S08]  /*fde0*/  SYNCS.ARRIVE.TRANS64 RZ, [UR38+0x38838], R3 ;  /* 0x03883803ffff79a7 */ /* 0x0007f00008000026 */
[----:B---3--:R-:W-:Y:S05]  /*fdf0*/  @!P0 BRA `(.L_x_265) ;  /* 0x0000000000048947 */ /* 0x008fea0003800000 */
[----:B------:R-:W-:Y:S01]  /*fe00*/  BPT.TRAP 0x1 ;  /* 0x000000040000795c */ /* 0x000fe20000300000 */
.L_x_265:
[----:B------:R-:W-:Y:S05]  /*fe10*/  BSYNC B2 ;  /* 0x0000000000027941 */ /* 0x000fea0003800000 */
.L_x_264:
[----:B0-----:R-:W-:Y:S01]  /*fe20*/  IMAD.MOV.U32 R4, RZ, RZ, RZ ;  /* 0x000000ffff047224 */ /* 0x001fe200078e00ff */
        /* <DEDUP_REMOVED lines=10> */
.L_x_266:
        /* <DEDUP_REMOVED lines=10> */
.L_x_359:
[----:B------:R-:W-:Y:S05]  /*ff70*/  BSYNC B2 ;  /* 0x0000000000027941 */ /* 0x000fea0003800000 */
.L_x_267:
        /* <DEDUP_REMOVED lines=9> */
.L_x_270:
[----:B------:R-:W-:Y:S05]  /*10010*/  BSYNC B2 ;  /* 0x0000000000027941 */ /* 0x000fea0003800000 */
.L_x_269:
        /* <DEDUP_REMOVED lines=9> */
.L_x_271:
        /* <DEDUP_REMOVED lines=13> */
.L_x_272:
        /* <DEDUP_REMOVED lines=13> */
.L_x_273:
        /* <DEDUP_REMOVED lines=13> */
.L_x_274:
        /* <DEDUP_REMOVED lines=13> */
.L_x_275:
        /* <DEDUP_REMOVED lines=13> */
.L_x_276:
        /* <DEDUP_REMOVED lines=13> */
.L_x_277:
        /* <DEDUP_REMOVED lines=13> */
.L_x_278:
        /* <DEDUP_REMOVED lines=8> */
.L_x_260:
[----:B------:R-:W-:Y:S05]  /*106e0*/  BSYNC B1 ;  /* 0x0000000000017941 */ /* 0x000fea0003800000 */
.L_x_259:
[----:B------:R-:W-:Y:S01]  /*106f0*/  LOP3.LUT P3, RZ, R17, 0x2, RZ, 0xc0, !PT ;  /* 0x0000000211ff7812 */ /* 0x000fe2000786c0ff */
[----:B------:R-:W-:Y:S01]  /*10700*/  BSSY B1, `(.L_x_279) ;  /* 0x00000b7000017945 */ /* 0x000fe20003800000 */
[----:B------:R-:W-:-:S11]  /*10710*/  LOP3.LUT R0, R0, 0x1, RZ, 0x3c, !PT ;  /* 0x0000000100007812 */ /* 0x000fd600078e3cff */
[----:B------:R-:W-:Y:S05]  /*10720*/  @!P3 BRA `(.L_x_280) ;  /* 0x0000000800d0b947 */ /* 0x000fea0003800000 */
[----:B------:R-:W-:Y:S01]  /*10730*/  LOP3.LUT P3, RZ, R17, 0x1, RZ, 0xc0, !PT ;  /* 0x0000000111ff7812 */ /* 0x000fe2000786c0ff */
[----:B------:R-:W-:-:S12]  /*10740*/  VIADD R12, R8, 0xffffffff ;  /* 0xffffffff080c7836 */ /* 0x000fd80000000000 */
[----:B------:R-:W-:Y:S05]  /*10750*/  @!P3 BRA `(.L_x_281) ;  /* 0x000000000050b947 */ /* 0x000fea0003800000 */
[----:B--2---:R-:W0:Y:S01]  /*10760*/  LDC R14, c[0x0][0x43c] ;  /* 0x00010f00ff0e7b82 */ /* 0x004e220000000800 */
        /* <DEDUP_REMOVED lines=19> */
.L_x_281:
[----:B------:R-:W1:Y:S01]  /*108a0*/  S2R R2, SR_TID.X ;  /* 0x0000000000027919 */ /* 0x000e620000002100 */
[----:B------:R-:W-:Y:S01]  /*108b0*/  BSSY B2, `(.L_x_282) ;  /* 0x0000006000027945 */ /* 0x000fe20003800000 */
[----:B-1----:R-:W-:Y:S02]  /*108c0*/  LOP3.LUT R3, R2, 0x7f, RZ, 0xc0, !PT ;  /* 0x0000007f02037812 */ /* 0x002fe400078ec0ff */
[----:B------:R-:W-:Y:S02]  /*108d0*/  SHF.L.U32 R2, R0, 0x1f, RZ ;  /* 0x0000001f00027819 */ /* 0x000fe400000006ff */
[----:B------:R-:W-:Y:S02]  /*108e0*/  ISETP.NE.AND P2, PT, R3, RZ, PT ;  /* 0x000000ff0300720c */ /* 0x000fe40003f45270 */
[----:B------:R-:W1:Y:S02]  /*108f0*/  SYNCS.PHASECHK.TRANS64.TRYWAIT P0, [UR38+0x38840], R2 ;  /* 0x03884002ff0075a7 */ /* 0x000e640008000166 */
[----:B-1----:R-:W-:Y:S09]  /*10900*/  @!P0 BRA `(.L_x_283) ;  /* 0x0000002c00188947 */ /* 0x002ff20003800000 */
.L_x_360:
[----:B------:R-:W-:Y:S05]  /*10910*/  BSYNC B2 ;  /* 0x0000000000027941 */ /* 0x000fea0003800000 */
.L_x_282:
[----:B------:R-:W-:Y:S04]  /*10920*/  BSSY B2, `(.L_x_284) ;  /* 0x0000007000027945 */ /* 0x000fe80003800000 */
[----:B------:R-:W-:Y:S05]  /*10930*/  @P2 BRA `(.L_x_285) ;  /* 0x0000000000142947 */ /* 0x000fea0003800000 */
[----:B------:R-:W-:Y:S01]  /*10940*/  ISETP.NE.AND P0, PT, R10, RZ, PT ;  /* 0x000000ff0a00720c */ /* 0x000fe20003f05270 */
[----:B-1----:R-:W-:-:S04]  /*10950*/  IMAD.MOV.U32 R3, RZ, RZ, 0x2000 ;  /* 0x00002000ff037424 */ /* 0x002fc800078e00ff */
[----:B------:R3:W-:Y:S08]  /*10960*/  SYNCS.ARRIVE.TRANS64 RZ, [UR38+0x38830], R3 ;  /* 0x03883003ffff79a7 */ /* 0x0007f00008000026 */
[----:B---3--:R-:W-:Y:S05]  /*10970*/  @!P0 BRA `(.L_x_285) ;  /* 0x0000000000048947 */ /* 0x008fea0003800000 */
[----:B------:R-:W-:Y:S01]  /*10980*/  BPT.TRAP 0x1 ;  /* 0x000000040000795c */ /* 0x000fe20000300000 */
.L_x_285:
[----:B------:R-:W-:Y:S05]  /*10990*/  BSYNC B2 ;  /* 0x0000000000027941 */ /* 0x000fea0003800000 */
.L_x_284:
        /* <DEDUP_REMOVED lines=11> */
.L_x_286:
        /* <DEDUP_REMOVED lines=11> */
.L_x_361:
[----:B------:R-:W-:Y:S05]  /*10b00*/  BSYNC B2 ;  /* 0x0000000000027941 */ /* 0x000fea0003800000 */
.L_x_287:
        /* <DEDUP_REMOVED lines=9> */
.L_x_290:
[----:B------:R-:W-:Y:S05]  /*10ba0*/  BSYNC B2 ;  /* 0x0000000000027941 */ /* 0x000fea0003800000 */
.L_x_289:
        /* <DEDUP_REMOVED lines=9> */
.L_x_291:
        /* <DEDUP_REMOVED lines=13> */
.L_x_292:
        /* <DEDUP_REMOVED lines=13> */
.L_x_293:
        /* <DEDUP_REMOVED lines=13> */
.L_x_294:
        /* <DEDUP_REMOVED lines=13> */
.L_x_295:
        /* <DEDUP_REMOVED lines=13> */
.L_x_296:
        /* <DEDUP_REMOVED lines=13> */
.L_x_297:
        /* <DEDUP_REMOVED lines=13> */
.L_x_298:
        /* <DEDUP_REMOVED lines=8> */
.L_x_280:
[----:B------:R-:W-:Y:S05]  /*11270*/  BSYNC B1 ;  /* 0x0000000000017941 */ /* 0x000fea0003800000 */
.L_x_279:
[----:B------:R-:W-:Y:S01]  /*11280*/  VIADD R8, R8, 0xfffffffe ;  /* 0xfffffffe08087836 */ /* 0x000fe20000000000 */
[----:B------:R-:W-:Y:S06]  /*11290*/  @P1 BRA `(.L_x_299) ;  /* 0xffffffe800301947 */ /* 0x000fec000383ffff */
[----:B------:R-:W-:Y:S05]  /*112a0*/  BSYNC B0 ;  /* 0x0000000000007941 */ /* 0x000fea0003800000 */
.L_x_258:
[----:B------:R-:W-:-:S13]  /*112b0*/  ISETP.NE.AND P0, PT, R11, RZ, PT ;  /* 0x000000ff0b00720c */ /* 0x000fda0003f05270 */
[----:B------:R-:W-:Y:S05]  /*112c0*/  @!P0 BRA `(.L_x_227) ;  /* 0x0000000800e48947 */ /* 0x000fea0003800000 */
[----:B------:R-:W-:Y:S01]  /*112d0*/  LOP3.LUT P1, RZ, R17, 0x2, RZ, 0xc0, !PT ;  /* 0x0000000211ff7812 */ /* 0x000fe2000782c0ff */
[----:B------:R-:W-:-:S12]  /*112e0*/  BSSY B0, `(.L_x_300) ;  /* 0x00000b4000007945 */ /* 0x000fd80003800000 */
[----:B------:R-:W-:Y:S05]  /*112f0*/  @!P1 BRA `(.L_x_301) ;  /* 0x0000000800c89947 */ /* 0x000fea0003800000 */
[----:B------:R-:W-:-:S13]  /*11300*/  LOP3.LUT P1, RZ, R17, 0x1, RZ, 0xc0, !PT ;  /* 0x0000000111ff7812 */ /* 0x000fda000782c0ff */
[----:B------:R-:W-:Y:S05]  /*11310*/  @!P1 BRA `(.L_x_302) ;  /* 0x00000000004c9947 */ /* 0x000fea0003800000 */
[----:B------:R-:W0:Y:S01]  /*11320*/  LDC R5, c[0x0][0x43c] ;  /* 0x00010f00ff057b82 */ /* 0x000e220000000800 */
[----:B------:R-:W-:Y:S01]  /*11330*/  ULDC.64 UR4, c[0x0][0x428] ;  /* 0x00010a0000047ab9 */ /* 0x000fe20000000a00 */
[----:B------:R-:W-:Y:S01]  /*11340*/  ULDC.64 UR6, c[0x0][0x208] ;  /* 0x0000820000067ab9 */ /* 0x000fe20000000a00 */
[----:B------:R-:W-:-:S04]  /*11350*/  IMAD R19, R19, UR4, RZ ;  /* 0x0000000413137c24 */ /* 0x000fc8000f8e02ff */
[----:B------:R-:W-:Y:S01]  /*11360*/  IMAD R7, R18, UR5, R19 ;  /* 0x0000000512077c24 */ /* 0x000fe2000f8e0213 */
[----:B0-----:R-:W-:-:S13]  /*11370*/  ISETP.NE.AND P0, PT, R5, 0x1, PT ;  /* 0x000000010500780c */ /* 0x001fda0003f05270 */
[----:B------:R-:W0:Y:S02]  /*11380*/  @P0 LDC.64 R2, c[0x0][0x440] ;  /* 0x00011000ff020b82 */ /* 0x000e240000000a00 */
[----:B0-----:R-:W-:-:S04]  /*11390*/  @P0 IMAD.HI.U32 R4, R8, R2, RZ ;  /* 0x0000000208040227 */ /* 0x001fc800078e00ff */
[----:B------:R-:W-:Y:S01]  /*113a0*/  IMAD.MOV.U32 R2, RZ, RZ, R8 ;  /* 0x000000ffff027224 */ /* 0x000fe200078e0008 */
[----:B------:R-:W-:-:S04]  /*113b0*/  @P0 SHF.R.U32.HI R2, RZ, R3, R4 ;  /* 0x00000003ff020219 */ /* 0x000fc80000011604 */
[----:B------:R-:W-:-:S03]  /*113c0*/  SHF.R.S32.HI R3, RZ, 0x1f, R2 ;  /* 0x0000001fff037819 */ /* 0x000fc60000011402 */
        /* <DEDUP_REMOVED lines=8> */
.L_x_302:
[----:B------:R-:W1:Y:S01]  /*11450*/  S2R R2, SR_TID.X ;  /* 0x0000000000027919 */ /* 0x000e620000002100 */
[----:B------:R-:W-:Y:S01]  /*11460*/  BSSY B1, `(.L_x_303) ;  /* 0x0000006000017945 */ /* 0x000fe20003800000 */
[----:B-1----:R-:W-:Y:S02]  /*11470*/  LOP3.LUT R3, R2, 0x7f, RZ, 0xc0, !PT ;  /* 0x0000007f02037812 */ /* 0x002fe400078ec0ff */
[----:B------:R-:W-:Y:S02]  /*11480*/  SHF.L.U32 R2, R0, 0x1f, RZ ;  /* 0x0000001f00027819 */ /* 0x000fe400000006ff */
[----:B------:R-:W-:Y:S02]  /*11490*/  ISETP.NE.AND P1, PT, R3, RZ, PT ;  /* 0x000000ff0300720c */ /* 0x000fe40003f25270 */
[----:B------:R-:W1:Y:S02]  /*114a0*/  SYNCS.PHASECHK.TRANS64.TRYWAIT P0, [UR38+0x38848], R2 ;  /* 0x03884802ff0075a7 */ /* 0x000e640008000166 */
[----:B-1----:R-:W-:Y:S09]  /*114b0*/  @!P0 BRA `(.L_x_304) ;  /* 0x00000020005c8947 */ /* 0x002ff20003800000 */
.L_x_362:
[----:B------:R-:W-:Y:S05]  /*114c0*/  BSYNC B1 ;  /* 0x0000000000017941 */ /* 0x000fea0003800000 */
.L_x_303:
[----:B------:R-:W-:Y:S04]  /*114d0*/  BSSY B1, `(.L_x_305) ;  /* 0x0000007000017945 */ /* 0x000fe80003800000 */
[----:B------:R-:W-:Y:S05]  /*114e0*/  @P1 BRA `(.L_x_306) ;  /* 0x0000000000141947 */ /* 0x000fea0003800000 */
[----:B------:R-:W-:Y:S01]  /*114f0*/  ISETP.NE.AND P0, PT, R10, RZ, PT ;  /* 0x000000ff0a00720c */ /* 0x000fe20003f05270 */
[----:B-1----:R-:W-:-:S04]  /*11500*/  IMAD.MOV.U32 R3, RZ, RZ, 0x2000 ;  /* 0x00002000ff037424 */ /* 0x002fc800078e00ff */
[----:B------:R3:W-:Y:S08]  /*11510*/  SYNCS.ARRIVE.TRANS64 RZ, [UR38+0x38838], R3 ;  /* 0x03883803ffff79a7 */ /* 0x0007f00008000026 */
[----:B---3--:R-:W-:Y:S05]  /*11520*/  @!P0 BRA `(.L_x_306) ;  /* 0x0000000000048947 */ /* 0x008fea0003800000 */
[----:B------:R-:W-:Y:S01]  /*11530*/  BPT.TRAP 0x1 ;  /* 0x000000040000795c */ /* 0x000fe20000300000 */
.L_x_306:
[----:B------:R-:W-:Y:S05]  /*11540*/  BSYNC B1 ;  /* 0x0000000000017941 */ /* 0x000fea0003800000 */
.L_x_305:
        /* <DEDUP_REMOVED lines=11> */
.L_x_307:
        /* <DEDUP_REMOVED lines=11> */
.L_x_363:
[----:B------:R-:W-:Y:S05]  /*116b0*/  BSYNC B1 ;  /* 0x0000000000017941 */ /* 0x000fea0003800000 */
.L_x_308:
[----:B------:R-:W-:Y:S01]  /*116c0*/  BSSY B1, `(.L_x_310) ;  /* 0x0000009000017945 */ /* 0x000fe20003800000 */
[----:B-1----:R-:W-:Y:S02]  /*116d0*/  IMAD.MOV.U32 R2, RZ, RZ, 0x0 ;  /* 0x00000000ff027424 */ /* 0x002fe400078e00ff */
[----:B------:R-:W-:Y:S01]  /*116e0*/  IMAD.MOV.U32 R3, RZ, RZ, 0x14f00000 ;  /* 0x14f00000ff037424 */ /* 0x000fe200078e00ff */
[----:B------:R-:W-:Y:S06]  /*116f0*/  @P1 BRA `(.L_x_311) ;  /* 0x0000000000141947 */ /* 0x000fec0003800000 */
[----:B------:R-:W-:Y:S01]  /*11700*/  ISETP.NE.AND P0, PT, R10, RZ, PT ;  /* 0x000000ff0a00720c */ /* 0x000fe20003f05270 */
[----:B------:R-:W-:-:S04]  /*11710*/  IMAD.MOV.U32 R5, RZ, RZ, 0x10000 ;  /* 0x00010000ff057424 */ /* 0x000fc800078e00ff */
[----:B------:R1:W-:Y:S08]  /*11720*/  SYNCS.ARRIVE.TRANS64 RZ, [UR38+0x38858], R5 ;  /* 0x03885805ffff79a7 */ /* 0x0003f00008000026 */
[----:B-1----:R-:W-:Y:S05]  /*11730*/  @!P0 BRA `(.L_x_311) ;  /* 0x0000000000048947 */ /* 0x002fea0003800000 */
[----:B------:R-:W-:Y:S01]  /*11740*/  BPT.TRAP 0x1 ;  /* 0x000000040000795c */ /* 0x000fe20000300000 */
.L_x_311:
[----:B------:R-:W-:Y:S05]  /*11750*/  BSYNC B1 ;  /* 0x0000000000017941 */ /* 0x000fea0003800000 */
.L_x_310:
        /* <DEDUP_REMOVED lines=9> */
.L_x_312:
        /* <DEDUP_REMOVED lines=8> */
[----:B------:R-:W-:Y:S01]  /*11870*/  R2UR UR6, R2 ;  /* 0x00000000020672ca */ /* 0x000fe200000e0000 */
[----:B------:R-:W-:Y:S01]  /*11880*/  UIADD3 UR8, UR38, 0x12400, URZ ;  /* 0x0001240026087890 */ /* 0x000fe2000fffe03f */
[----:B------:R-:W-:Y:S01]  /*11890*/  R2UR UR7, R3 ;  /* 0x00000000030772ca */ /* 0x000fe200000e0000 */
[----:B------:R-:W-:Y:S01]  /*118a0*/  UMOV UR10, 0x40 ;  /* 0x00000040000a7882 */ /* 0x000fe20000000000 */
[----:B------:R-:W-:-:S13]  /*118b0*/  PLOP3.LUT P0, PT, PT, PT, PT, 0x80, 0x0 ;  /* 0x000000000000781c */ /* 0x000fda0003f0f070 */
.L_x_313:
        /* <DEDUP_REMOVED lines=13> */
.L_x_314:
        /* <DEDUP_REMOVED lines=13> */
.L_x_315:
        /* <DEDUP_REMOVED lines=13> */
.L_x_316:
        /* <DEDUP_REMOVED lines=13> */
.L_x_317:
        /* <DEDUP_REMOVED lines=13> */
.L_x_318:
        /* <DEDUP_REMOVED lines=13> */
.L_x_319:
        /* <DEDUP_REMOVED lines=8> */
.L_x_301:
[----:B------:R-:W-:Y:S05]  /*11e20*/  BSYNC B0 ;  /* 0x0000000000007941 */ /* 0x000fea0003800000 */
.L_x_300:
[----:B------:R-:W-:Y:S01]  /*11e30*/  LOP3.LUT R0, R0, 0x1, RZ, 0x3c, !PT ;  /* 0x0000000100007812 */ /* 0x000fe200078e3cff */
[----:B------:R-:W-:Y:S02]  /*11e40*/  IMAD.MOV.U32 R6, RZ, RZ, RZ ;  /* 0x000000ffff067224 */ /* 0x000fe400078e00ff */
[----:B------:R-:W-:-:S07]  /*11e50*/  IMAD.MOV.U32 R9, RZ, RZ, RZ ;  /* 0x000000ffff097224 */ /* 0x000fce00078e00ff */
.L_x_227:
[----:B------:R-:W1:Y:S01]  /*11e60*/  S2R R3, SR_CgaCtaId ;  /* 0x0000000000037919 */ /* 0x000e620000008800 */
[----:B------:R-:W-:Y:S02]  /*11e70*/  MOV R2, 0x400 ;  /* 0x0000040000027802 */ /* 0x000fe40000000f00 */
[----:B------:R-:W-:Y:S02]  /*11e80*/  SHF.L.U32 R9, R9, 0x1f, RZ ;  /* 0x0000001f09097819 */ /* 0x000fe400000006ff */
[----:B-1----:R-:W-:-:S04]  /*11e90*/  LEA R2, R3, R2, 0x18 ;  /* 0x0000000203027211 */ /* 0x002fc800078ec0ff */
[----:B------:R-:W1:Y:S02]  /*11ea0*/  SYNCS.PHASECHK.TRANS64.TRYWAIT P0, [R2+URZ+0x38820], R9 ;  /* 0x03882009020075a7 */ /* 0x000e64000800017f */
[----:B-1----:R-:W-:Y:S05]  /*11eb0*/  @!P0 BRA `(.L_x_320) ;  /* 0x00000018000c8947 */ /* 0x002fea0003800000 */
.L_x_364:
[----:B------:R-:W-:-:S03]  /*11ec0*/  UMOV UR4, 0xffffffff ;  /* 0xffffffff00047882 */ /* 0x000fc60000000000 */
[----:B------:R-:W-:Y:S05]  /*11ed0*/  BRA.DIV UR4, `(.L_x_321) ;  /* 0x0000001a04187947 */ /* 0x000fea000b800000 */
[----:B------:R-:W3:Y:S02]  /*11ee0*/  S2R R3, SR_TID.X ;  /* 0x0000000000037919 */ /* 0x000ee40000002100 */
[----:B---3--:R-:W-:-:S04]  /*11ef0*/  SHF.R.U32.HI R3, RZ, 0x5, R3 ;  /* 0x00000005ff037819 */ /* 0x008fc80000011603 */
[----:B------:R-:W-:-:S05]  /*11f00*/  LOP3.LUT R3, R3, 0x3, RZ, 0xc0, !PT ;  /* 0x0000000303037812 */ /* 0x000fca00078ec0ff */
[----:B--2---:R2:W3:Y:S02]  /*11f10*/  SHFL.IDX PT, R14, R3, RZ, 0x1f ;  /* 0x00001fff030e7589 */ /* 0x0044e400000e0000 */
.L_x_367:
[----:B---3--:R-:W-:-:S13]  /*11f20*/  ISETP.NE.AND P0, PT, R14, RZ, PT ;  /* 0x000000ff0e00720c */ /* 0x008fda0003f05270 */
[----:B------:R-:W-:Y:S05]  /*11f30*/  @P0 BRA `(.L_x_193) ;  /* 0x0000000000900947 */ /* 0x000fea0003800000 */
[----:B------:R-:W-:-:S03]  /*11f40*/  UMOV UR4, 0xffffffff ;  /* 0xffffffff00047882 */ /* 0x000fc60000000000 */
[----:B------:R-:W-:Y:S05]  /*11f50*/  BRA.DIV UR4, `(.L_x_322) ;  /* 0x0000001a042c7947 */ /* 0x000fea000b800000 */
[----:B------:R-:W-:-:S13]  /*11f60*/  ELECT P6, URZ, PT ;  /* 0x00000000003f782f */ /* 0x000fda00038c0000 */
.L_x_370:
[----:B------:R-:W-:Y:S05]  /*11f70*/  @!P6 BRA `(.L_x_193) ;  /* 0x000000000080e947 */ /* 0x000fea0003800000 */
[----:B--2---:R-:W2:Y:S02]  /*11f80*/  LDL R3, [R1+0x28] ;  /* 0x0000280001037983 */ /* 0x004ea40000100800 */
[----:B--2---:R-:W-:-:S13]  /*11f90*/  R2UR UR4, R3 ;  /* 0x00000000030472ca */ /* 0x004fda00000e0000 */
[----:B------:R-:W-:-:S06]  /*11fa0*/  ULOP3.LUT UR4, UR4, 0x2, URZ, 0xfc, !UPT ;  /* 0x0000000204047892 */ /* 0x000fcc000f8efc3f */
[----:B------:R-:W-:-:S05]  /*11fb0*/  IMAD.U32 R3, RZ, RZ, UR4 ;  /* 0x00000004ff037e24 */ /* 0x000fca000f8e00ff */
[----:B------:R-:W-:-:S13]  /*11fc0*/  ISETP.NE.AND P2, PT, R3, 0x3, PT ;  /* 0x000000030300780c */ /* 0x000fda0003f45270 */
[----:B------:R-:W-:Y:S05]  /*11fd0*/  @!P2 BRA `(.L_x_323) ;  /* 0x000000000004a947 */ /* 0x000fea0003800000 */
[----:B------:R-:W-:Y:S01]  /*11fe0*/  BPT.TRAP 0x1 ;  /* 0x000000040000795c */ /* 0x000fe20000300000 */
.L_x_323:
[----:B------:R-:W-:Y:S01]  /*11ff0*/  VIADD R8, R2, 0x38840 ;  /* 0x0003884002087836 */ /* 0x000fe20000000000 */
[----:B------:R-:W-:Y:S01]  /*12000*/  SHF.L.U32 R4, R0, 0x1f, RZ ;  /* 0x0000001f00047819 */ /* 0x000fe200000006ff */
[C---:B------:R-:W-:Y:S02]  /*12010*/  VIADD R3, R6.reuse, 0x1 ;  /* 0x0000000106037836 */ /* 0x040fe40000000000 */
[----:B------:R-:W-:-:S03]  /*12020*/  IMAD R7, R6, 0x8, R8 ;  /* 0x0000000806077824 */ /* 0x000fc600078e0208 */
[C---:B------:R-:W-:Y:S01]  /*12030*/  ISETP.NE.AND P1, PT, R3.reuse, 0x2, PT ;  /* 0x000000020300780c */ /* 0x040fe20003f25270 */
[----:B------:R-:W2:Y:S03]  /*12040*/  SYNCS.PHASECHK.TRANS64.TRYWAIT P0, [R7+URZ], R4 ;  /* 0x00000004070075a7 */ /* 0x000ea6000800017f */
[----:B------:R-:W-:Y:S02]  /*12050*/  SEL R5, RZ, 0x1, P1 ;  /* 0x00000001ff057807 */ /* 0x000fe40000800000 */
[----:B------:R-:W-:Y:S02]  /*12060*/  SEL R3, R3, RZ, P1 ;  /* 0x000000ff03037207 */ /* 0x000fe40000800000 */
[----:B------:R-:W-:-:S03]  /*12070*/  LOP3.LUT R0, R0, R5, RZ, 0x3c, !PT ;  /* 0x0000000500007212 */ /* 0x000fc600078e3cff */
[----:B------:R-:W-:Y:S01]  /*12080*/  IMAD R5, R3, 0x8, R8 ;  /* 0x0000000803057824 */ /* 0x000fe200078e0208 */
[----:B------:R-:W-:Y:S01]  /*12090*/  SHF.L.U32 R0, R0, 0x1f, RZ ;  /* 0x0000001f00007819 */ /* 0x000fe200000006ff */
[----:B--2---:R-:W-:Y:S06]  /*120a0*/  @!P0 BRA `(.L_x_324) ;  /* 0x0000001400f88947 */ /* 0x004fec0003800000 */
.L_x_371:
[----:B------:R-:W3:Y:S02]  /*120b0*/  SYNCS.PHASECHK.TRANS64.TRYWAIT P0, [R5+URZ], R0 ;  /* 0x00000000050075a7 */ /* 0x000ee4000800017f */
[----:B---3--:R-:W-:Y:S05]  /*120c0*/  @!P0 BRA `(.L_x_325) ;  /* 0x0000001800048947 */ /* 0x008fea0003800000 */
.L_x_372:
[----:B------:R-:W-:Y:S05]  /*120d0*/  @!P2 BRA `(.L_x_326) ;  /* 0x000000000004a947 */ /* 0x000fea0003800000 */
[----:B------:R-:W-:Y:S01]  /*120e0*/  BPT.TRAP 0x1 ;  /* 0x000000040000795c */ /* 0x000fe20000300000 */
.L_x_326:
[----:B-1----:R-:W-:-:S04]  /*120f0*/  VIADD R2, R2, 0x38860 ;  /* 0x0003886002027836 */ /* 0x002fc80000000000 */
[----:B---3--:R-:W-:-:S04]  /*12100*/  IMAD R5, R6, 0x8, R2 ;  /* 0x0000000806057824 */ /* 0x008fc800078e0202 */
[----:B------:R-:W1:Y:S02]  /*12110*/  SYNCS.PHASECHK.TRANS64.TRYWAIT P0, [R5+URZ], R4 ;  /* 0x00000004050075a7 */ /* 0x000e64000800017f */
[----:B-1----:R-:W-:Y:S05]  /*12120*/  @!P0 BRA `(.L_x_327) ;  /* 0x0000001800008947 */ /* 0x002fea0003800000 */
.L_x_373:
[----:B------:R-:W-:-:S07]  /*12130*/  IMAD R3, R3, 0x8, R2 ;  /* 0x0000000803037824 */ /* 0x000fce00078e0202 */
.L_x_328:
[----:B---3--:R3:W4:Y:S02]  /*12140*/  SYNCS.PHASECHK.TRANS64.TRYWAIT P0, [R3+URZ], R0 ;  /* 0x00000000030075a7 */ /* 0x008724000800017f */
[----:B----4-:R-:W-:Y:S05]  /*12150*/  @!P0 NANOSLEEP.SYNCS 0x989680 ;  /* 0x009896800000895d */ /* 0x010fea0003900000 */
[----:B------:R-:W4:Y:S02]  /*12160*/  @!P0 SYNCS.PHASECHK.TRANS64 P0, [R3+URZ], R0 ;  /* 0x00000000030085a7 */ /* 0x000f24000800007f */
[----:B----4-:R-:W-:Y:S05]  /*12170*/  @!P0 BRA `(.L_x_328) ;  /* 0xfffffffc00f08947 */ /* 0x010fea000383ffff */
.L_x_193:
[----:B------:R-:W-:Y:S05]  /*12180*/  BSYNC B6 ;  /* 0x0000000000067941 */ /* 0x000fea0003800000 */
.L_x_190:
[----:B------:R-:W-:Y:S05]  /*12190*/  EXIT ;  /* 0x000000000000794d */ /* 0x000fea0003800000 */
.L_x_201:
[----:B0-----:R0:W1:Y:S02]  /*121a0*/  SYNCS.PHASECHK.TRANS64.TRYWAIT P0, [R184+URZ+0x38800], R7 ;  /* 0x03880007b80075a7 */ /* 0x001064000800017f */
[----:B-1----:R-:W-:Y:S05]  /*121b0*/  @!P0 NANOSLEEP.SYNCS 0x989680 ;  /* 0x009896800000895d */ /* 0x002fea0003900000 */
[----:B------:R-:W1:Y:S02]  /*121c0*/  @!P0 SYNCS.PHASECHK.TRANS64 P0, [R184+URZ+0x38800], R7 ;  /* 0x03880007b80085a7 */ /* 0x000e64000800007f */
[----:B-1----:R-:W-:Y:S05]  /*121d0*/  @!P0 BRA `(.L_x_201) ;  /* 0xfffffffc00f08947 */ /* 0x002fea000383ffff */
[----:B------:R-:W-:Y:S05]  /*121e0*/  BRA `(.L_x_329) ;  /* 0xffffff1000947947 */ /* 0x000fea000383ffff */
.L_x_205:
[----:B--2---:R2:W3:Y:S02]  /*121f0*/  SYNCS.PHASECHK.TRANS64.TRYWAIT P1, [R184+URZ+0x38830], R7 ;  /* 0x03883007b80075a7 */ /* 0x0044e4000802017f */
[----:B---3--:R-:W-:Y:S05]  /*12200*/  @!P1 NANOSLEEP.SYNCS 0x989680 ;  /* 0x009896800000995d */ /* 0x008fea0003900000 */
[----:B------:R-:W3:Y:S02]  /*12210*/  @!P1 SYNCS.PHASECHK.TRANS64 P1, [R184+URZ+0x38830], R7 ;  /* 0x03883007b80095a7 */ /* 0x000ee4000802007f */
[----:B---3--:R-:W-:Y:S05]  /*12220*/  @!P1 BRA `(.L_x_205) ;  /* 0xfffffffc00f09947 */ /* 0x008fea000383ffff */
[----:B------:R-:W-:Y:S05]  /*12230*/  BRA `(.L_x_204) ;  /* 0xffffff1000e07947 */ /* 0x000fea000383ffff */
.L_x_206:
[----:B---3--:R3:W4:Y:S02]  /*12240*/  SYNCS.PHASECHK.TRANS64.TRYWAIT P1, [R184+URZ+0x38810], R7 ;  /* 0x03881007b80075a7 */ /* 0x008724000802017f */
[----:B----4-:R-:W-:Y:S05]  /*12250*/  @!P1 NANOSLEEP.SYNCS 0x989680 ;  /* 0x009896800000995d */ /* 0x010fea0003900000 */
[----:B------:R-:W4:Y:S02]  /*12260*/  @!P1 SYNCS.PHASECHK.TRANS64 P1, [R184+URZ+0x38810], R7 ;  /* 0x03881007b80095a7 */ /* 0x000f24000802007f */
[----:B----4-:R-:W-:Y:S05]  /*12270*/  @!P1 BRA `(.L_x_206) ;  /* 0xfffffffc00f09947 */ /* 0x010fea000383ffff */
[----:B------:R-:W-:Y:S05]  /*12280*/  BRA `(.L_x_330) ;  /* 0xffffff1400d07947 */ /* 0x000fea000383ffff */
.L_x_210:
[----:B------:R0:W0:Y:S02]  /*12290*/  SYNCS.PHASECHK.TRANS64.TRYWAIT P1, [R184+URZ+0x38850], R7 ;  /* 0x03885007b80075a7 */ /* 0x000024000802017f */
[----:B0-----:R-:W-:Y:S05]  /*122a0*/  @!P1 NANOSLEEP.SYNCS 0x989680 ;  /* 0x009896800000995d */ /* 0x001fea0003900000 */
[----:B------:R-:W0:Y:S02]  /*122b0*/  @!P1 SYNCS.PHASECHK.TRANS64 P1, [R184+URZ+0x38850], R7 ;  /* 0x03885007b80095a7 */ /* 0x000e24000802007f */
[----:B0-----:R-:W-:Y:S05]  /*122c0*/  @!P1 BRA `(.L_x_210) ;  /* 0xfffffffc00f09947 */ /* 0x001fea000383ffff */
[----:B------:R-:W-:Y:S05]  /*122d0*/  BRA `(.L_x_209) ;  /* 0xffffff1400fc7947 */ /* 0x000fea000383ffff */
.L_x_215:
[----:B-1----:R1:W2:Y:S02]  /*122e0*/  SYNCS.PHASECHK.TRANS64.TRYWAIT P3, [R195+URZ+0x38830], R200 ;  /* 0x038830c8c30075a7 */ /* 0x0022a4000806017f */
[----:B--2---:R-:W-:Y:S05]  /*122f0*/  @!P3 NANOSLEEP.SYNCS 0x989680 ;  /* 0x009896800000b95d */ /* 0x004fea0003900000 */
[----:B------:R-:W2:Y:S02]  /*12300*/  @!P3 SYNCS.PHASECHK.TRANS64 P3, [R195+URZ+0x38830], R200 ;  /* 0x038830c8c300b5a7 */ /* 0x000ea4000806007f */
[----:B--2---:R-:W-:Y:S05]  /*12310*/  @!P3 BRA `(.L_x_215) ;  /* 0xfffffffc00f0b947 */ /* 0x004fea000383ffff */
[----:B------:R-:W-:Y:S05]  /*12320*/  BRA `(.L_x_214) ;  /* 0xffffff4400347947 */ /* 0x000fea000383ffff */
.L_x_219:
[----:B---3--:R3:W4:Y:S02]  /*12330*/  SYNCS.PHASECHK.TRANS64.TRYWAIT P3, [R195+URZ+0x38850], R200 ;  /* 0x038850c8c30075a7 */ /* 0x008724000806017f */
[----:B----4-:R-:W-:Y:S05]  /*12340*/  @!P3 NANOSLEEP.SYNCS 0x989680 ;  /* 0x009896800000b95d */ /* 0x010fea0003900000 */
[----:B------:R-:W4:Y:S02]  /*12350*/  @!P3 SYNCS.PHASECHK.TRANS64 P3, [R195+URZ+0x38850], R200 ;  /* 0x038850c8c300b5a7 */ /* 0x000f24000806007f */
[----:B----4-:R-:W-:Y:S05]  /*12360*/  @!P3 BRA `(.L_x_219) ;  /* 0xfffffffc00f0b947 */ /* 0x010fea000383ffff */
[----:B------:R-:W-:Y:S05]  /*12370*/  BRA `(.L_x_218) ;  /* 0xffffff4400fc7947 */ /* 0x000fea000383ffff */
.L_x_232:
[----:B------:R-:W-:Y:S02]  /*12380*/  IMAD.MOV.U32 R13, RZ, RZ, R6 ;  /* 0x000000ffff0d7224 */ /* 0x000fe400078e0006 */
[----:B------:R-:W-:Y:S02]  /*12390*/  IMAD.MOV.U32 R12, RZ, RZ, RZ ;  /* 0x000000ffff0c7224 */ /* 0x000fe400078e00ff */
[----:B------:R-:W-:Y:S02]  /*123a0*/  IMAD.MOV.U32 R11, RZ, RZ, 0x1f ;  /* 0x0000001fff0b7424 */ /* 0x000fe400078e00ff */
[----:B------:R-:W-:-:S07]  /*123b0*/  IMAD.MOV.U32 R15, RZ, RZ, -0x1 ;  /* 0xffffffffff0f7424 */ /* 0x000fce00078e00ff */
[----:B------:R-:W-:Y:S05]  /*123c0*/  WARPSYNC.COLLECTIVE R15, `(.L_x_331) ;  /* 0x000000000f087348 */ /* 0x000fea0003c00000 */
[----:B------:R0:W1:Y:S02]  /*123d0*/  SHFL.IDX P6, R14, R13, R12, R11 ;  /* 0x0000000c0d0e7389 */ /* 0x00006400000c000b */
[----:B01----:R-:W-:Y:S01]  /*123e0*/  ENDCOLLECTIVE ;  /* 0x000000000000791b */ /* 0x003fe20003800000 */
.L_x_331:
[----:B------:R-:W-:Y:S05]  /*123f0*/  BRA `(.L_x_332) ;  /* 0xffffffb000447947 */ /* 0x000fea000383ffff */
.L_x_234:
[----:B------:R-:W-:Y:S01]  /*12400*/  BSSY B0, `(.L_x_333) ;  /* 0x0000006000007945 */ /* 0x000fe20003800000 */
[----:B------:R-:W-:-:S07]  /*12410*/  IMAD.MOV.U32 R15, RZ, RZ, -0x1 ;  /* 0xffffffffff0f7424 */ /* 0x000fce00078e00ff */
[----:B0-----:R-:W-:Y:S05]  /*12420*/  WARPSYNC.COLLECTIVE R15, `(.L_x_334) ;  /* 0x000000000f0c7348 */ /* 0x001fea0003c00000 */
[----:B------:R-:W-:Y:S02]  /*12430*/  ELECT P6, UR62, PT ;  /* 0x00000000003e782f */ /* 0x000fe400038c0000 */
[----:B------:R-:W-:Y:S01]  /*12440*/  MOV R14, UR62 ;  /* 0x0000003e000e7c02 */ /* 0x000fe20008000f00 */
[----:B0-----:R-:W-:Y:S10]  /*12450*/  ENDCOLLECTIVE ;  /* 0x000000000000791b */ /* 0x001ff40003800000 */
.L_x_334:
[----:B------:R-:W-:Y:S05]  /*12460*/  BSYNC B0 ;  /* 0x0000000000007941 */ /* 0x000fea0003800000 */
.L_x_333:
[----:B------:R-:W-:Y:S05]  /*12470*/  BRA `(.L_x_335) ;  /* 0xffffffb000487947 */ /* 0x000fea000383ffff */
.L_x_236:
[----:B-1----:R-:W-:-:S04]  /*12480*/  IMAD.U32 R3, RZ, RZ, UR38 ;  /* 0x00000026ff037e24 */ /* 0x002fc8000f8e00ff */
[----:B------:R1:W2:Y:S03]  /*12490*/  SYNCS.PHASECHK.TRANS64.TRYWAIT P0, [R3+URZ+0x38840], R0 ;  /* 0x03884000030075a7 */ /* 0x0002a6000800017f */
[----:B--2---:R-:W-:Y:S05]  /*124a0*/  @!P0 NANOSLEEP.SYNCS 0x989680 ;  /* 0x009896800000895d */ /* 0x004fea0003900000 */
[----:B------:R-:W2:Y:S02]  /*124b0*/  @!P0 SYNCS.PHASECHK.TRANS64 P0, [R3+URZ+0x38840], R0 ;  /* 0x03884000030085a7 */ /* 0x000ea4000800007f */
[----:B--2---:R-:W-:Y:S05]  /*124c0*/  @!P0 BRA `(.L_x_236) ;  /* 0xfffffffc00ec8947 */ /* 0x004fea000383ffff */
[----:B------:R-:W-:Y:S05]  /*124d0*/  BRA `(.L_x_336) ;  /* 0xffffffb000ac7947 */ /* 0x000fea000383ffff */
.L_x_239:
[----:B------:R-:W-:Y:S02]  /*124e0*/  IMAD R6, R12, 0x40, R6 ;  /* 0x000000400c067824 */ /* 0x000fe400078e0206 */
[----:B------:R-:W-:Y:S02]  /*124f0*/  IMAD.MOV.U32 R13, RZ, RZ, R3 ;  /* 0x000000ffff0d7224 */ /* 0x000fe400078e0003 */
[----:B------:R-:W-:Y:S01]  /*12500*/  IMAD.MOV.U32 R12, RZ, RZ, RZ ;  /* 0x000000ffff0c7224 */ /* 0x000fe200078e00ff */
[----:B------:R0:W-:Y:S01]  /*12510*/  STL [R1+0x4], R6 ;  /* 0x0000040601007387 */ /* 0x0001e20000100800 */
[----:B------:R-:W-:Y:S02]  /*12520*/  IMAD.MOV.U32 R11, RZ, RZ, 0x181f ;  /* 0x0000181fff0b7424 */ /* 0x000fe400078e00ff */
[----:B------:R-:W-:-:S07]  /*12530*/  IMAD.MOV.U32 R15, RZ, RZ, -0x1 ;  /* 0xffffffffff0f7424 */ /* 0x000fce00078e00ff */
[----:B0-----:R-:W-:Y:S05]  /*12540*/  WARPSYNC.COLLECTIVE R15, `(.L_x_337) ;  /* 0x000000000f087348 */ /* 0x001fea0003c00000 */
[----:B------:R1:W2:Y:S02]  /*12550*/  SHFL.IDX P6, R14, R13, R12, R11 ;  /* 0x0000000c0d0e7389 */ /* 0x0002a400000c000b */
[----:B012---:R-:W-:Y:S01]  /*12560*/  ENDCOLLECTIVE ;  /* 0x000000000000791b */ /* 0x007fe20003800000 */
.L_x_337:
[----:B------:R-:W-:Y:S02]  /*12570*/  IMAD.MOV.U32 R13, RZ, RZ, R0 ;  /* 0x000000ffff0d7224 */ /* 0x000fe400078e0000 */
[----:B------:R-:W-:-:S07]  /*12580*/  IMAD.MOV.U32 R4, RZ, RZ, R14 ;  /* 0x000000ffff047224 */ /* 0x000fce00078e000e */
[----:B------:R-:W-:Y:S05]  /*12590*/  WARPSYNC.COLLECTIVE R15, `(.L_x_338) ;  /* 0x000000000f087348 */ /* 0x000fea0003c00000 */
[----:B------:R0:W1:Y:S02]  /*125a0*/  SHFL.IDX P6, R14, R13, R12, R11 ;  /* 0x0000000c0d0e7389 */ /* 0x00006400000c000b */
[----:B01----:R-:W-:Y:S01]  /*125b0*/  ENDCOLLECTIVE ;  /* 0x000000000000791b */ /* 0x003fe20003800000 */
.L_x_338:
[----:B------:R-:W-:Y:S01]  /*125c0*/  ULDC UR4, c[0x0][0x288] ;  /* 0x0000a20000047ab9 */ /* 0x000fe20000000800 */
[----:B------:R-:W-:Y:S01]  /*125d0*/  ULDC.64 UR6, c[0x0][0x208] ;  /* 0x0000820000067ab9 */ /* 0x000fe20000000a00 */
[----:B------:R-:W-:-:S05]  /*125e0*/  IMAD R2, R7, UR4, RZ ;  /* 0x0000000407027c24 */ /* 0x000fca000f8e02ff */
[----:B------:R-:W-:Y:S01]  /*125f0*/  ISETP.GE.AND P1, PT, R6, R2, PT ;  /* 0x000000020600720c */ /* 0x000fe20003f26270 */
[----:B------:R-:W-:Y:S02]  /*12600*/  IMAD.MOV.U32 R13, RZ, RZ, R3 ;  /* 0x000000ffff0d7224 */ /* 0x000fe400078e0003 */
[----:B------:R-:W-:-:S10]  /*12610*/  IMAD.MOV.U32 R12, RZ, RZ, 0x1 ;  /* 0x00000001ff0c7424 */ /* 0x000fd400078e00ff */
[----:B------:R-:W-:Y:S02]  /*12620*/  @!P1 LEA R9, R8, UR38, 0x1 ;  /* 0x0000002608099c11 */ /* 0x000fe4000f8e08ff */
[----:B------:R-:W-:-:S05]  /*12630*/  @!P1 LEA R14, P2, R10, R14, 0x1 ;  /* 0x0000000e0a0e9211 */ /* 0x000fca00078408ff */
[----:B------:R-:W-:Y:S02]  /*12640*/  @!P1 IMAD.X R5, RZ, RZ, R4, P2 ;  /* 0x000000ffff059224 */ /* 0x000fe400010e0604 */
[----:B------:R-:W-:-:S05]  /*12650*/  @!P1 IMAD.MOV.U32 R4, RZ, RZ, R14 ;  /* 0x000000ffff049224 */ /* 0x000fca00078e000e */
[----:B------:R-:W-:Y:S01]  /*12660*/  @!PT LDS RZ, [RZ] ;  /* 0x00000000fffff984 */ /* 0x000fe20000000800 */
[----:B------:R-:W-:Y:S01]  /*12670*/  @!PT LDS RZ, [RZ] ;  /* 0x00000000fffff984 */ /* 0x000fe20000000800 */
[----:B------:R-:W-:Y:S01]  /*12680*/  @!PT LDS RZ, [RZ] ;  /* 0x00000000fffff984 */ /* 0x000fe20000000800 */
[----:B------:R0:W-:Y:S02]  /*12690*/  @!P1 LDGSTS.E.BYPASS.LTC128B.128 [R9+0x20400], desc[UR6][R4.64], !P0 ;  /* 0x2040000004099fae */ /* 0x0001e4000c101d46 */
[----:B0-----:R-:W-:Y:S05]  /*126a0*/  WARPSYNC.COLLECTIVE R15, `(.L_x_339) ;  /* 0x000000000f087348 */ /* 0x001fea0003c00000 */
[----:B------:R1:W2:Y:S02]  /*126b0*/  SHFL.IDX P6, R14, R13, R12, R11 ;  /* 0x0000000c0d0e7389 */ /* 0x0002a400000c000b */
[----:B012---:R-:W-:Y:S01]  /*126c0*/  ENDCOLLECTIVE ;  /* 0x000000000000791b */ /* 0x007fe20003800000 */
.L_x_339:
[----:B------:R-:W-:-:S04]  /*126d0*/  IMAD.MOV.U32 R9, RZ, RZ, R6 ;  /* 0x000000ffff097224 */ /* 0x000fc800078e0006 */
[C---:B------:R-:W-:Y:S02]  /*126e0*/  VIADD R5, R9.reuse, 0x10 ;  /* 0x0000001009057836 */ /* 0x040fe40000000000 */
[----:B------:R-:W-:Y:S02]  /*126f0*/  IMAD.MOV.U32 R13, RZ, RZ, R0 ;  /* 0x000000ffff0d7224 */ /* 0x000fe400078e0000 */
[----:B------:R-:W-:Y:S01]  /*12700*/  VIADD R9, R9, 0x20 ;  /* 0x0000002009097836 */ /* 0x000fe20000000000 */
[----:B------:R-:W-:Y:S01]  /*12710*/  ISETP.GE.AND P1, PT, R5, R2, PT ;  /* 0x000000020500720c */ /* 0x000fe20003f26270 */
[----:B------:R0:W-:Y:S04]  /*12720*/  STL [R1+0xc], R5 ;  /* 0x00000c0501007387 */ /* 0x0001e80000100800 */
[----:B------:R0:W-:Y:S01]  /*12730*/  STL [R1+0x10], R9 ;  /* 0x0000100901007387 */ /* 0x0001e20000100800 */
[----:B------:R-:W-:-:S07]  /*12740*/  IMAD.MOV.U32 R4, RZ, RZ, R14 ;  /* 0x000000ffff047224 */ /* 0x000fce00078e000e */
[----:B0-----:R-:W-:Y:S05]  /*12750*/  WARPSYNC.COLLECTIVE R15, `(.L_x_340) ;  /* 0x000000000f087348 */ /* 0x001fea0003c00000 */
[----:B------:R1:W2:Y:S02]  /*12760*/  SHFL.IDX P6, R14, R13, R12, R11 ;  /* 0x0000000c0d0e7389 */ /* 0x0002a400000c000b */
[----:B012---:R-:W-:Y:S01]  /*12770*/  ENDCOLLECTIVE ;  /* 0x000000000000791b */ /* 0x007fe20003800000 */
.L_x_340:
[----:B------:R-:W-:Y:S01]  /*12780*/  ULDC.64 UR4, c[0x0][0x208] ;  /* 0x0000820000047ab9 */ /* 0x000fe20000000a00 */
[----:B------:R-:W-:Y:S01]  /*12790*/  @!P1 LEA R7, R8, UR38, 0x1 ;  /* 0x0000002608079c11 */ /* 0x000fe2000f8e08ff */
[----:B------:R-:W-:Y:S02]  /*127a0*/  IMAD.MOV.U32 R13, RZ, RZ, R3 ;  /* 0x000000ffff0d7224 */ /* 0x000fe400078e0003 */
[----:B------:R-:W-:Y:S01]  /*127b0*/  IMAD.MOV.U32 R12, RZ, RZ, 0x2 ;  /* 0x00000002ff0c7424 */ /* 0x000fe200078e00ff */
[----:B------:R-:W-:-:S05]  /*127c0*/  @!P1 LEA R6, P2, R10, R14, 0x1 ;  /* 0x0000000e0a069211 */ /* 0x000fca00078408ff */
[----:B------:R-:W-:Y:S02]  /*127d0*/  @!P1 IMAD.X R5, RZ, RZ, R4, P2 ;  /* 0x000000ffff059224 */ /* 0x000fe400010e0604 */
[----:B------:R-:W-:-:S05]  /*127e0*/  @!P1 IMAD.MOV.U32 R4, RZ, RZ, R6 ;  /* 0x000000ffff049224 */ /* 0x000fca00078e0006 */
[----:B------:R-:W-:Y:S01]  /*127f0*/  @!PT LDS RZ, [RZ] ;  /* 0x00000000fffff984 */ /* 0x000fe20000000800 */
[----:B------:R-:W-:Y:S01]  /*12800*/  @!PT LDS RZ, [RZ] ;  /* 0x00000000fffff984 */ /* 0x000fe20000000800 */
[----:B------:R-:W-:Y:S01]  /*12810*/  @!PT LDS RZ, [RZ] ;  /* 0x00000000fffff984 */ /* 0x000fe20000000800 */
[----:B------:R0:W-:Y:S01]  /*12820*/  @!P1 LDGSTS.E.BYPASS.LTC128B.128 [R7+0x20c00], desc[UR4][R4.64], !P0 ;  /* 0x20c0000004079fae */ /* 0x0001e2000c101d44 */
[----:B------:R-:W-:-:S13]  /*12830*/  ISETP.GE.AND P1, PT, R9, R2, PT ;  /* 0x000000020900720c */ /* 0x000fda0003f26270 */
[----:B0-----:R-:W-:Y:S05]  /*12840*/  WARPSYNC.COLLECTIVE R15, `(.L_x_341) ;  /* 0x000000000f087348 */ /* 0x001fea0003c00000 */
[----:B------:R1:W2:Y:S02]  /*12850*/  SHFL.IDX P6, R14, R13, R12, R11 ;  /* 0x0000000c0d0e7389 */ /* 0x0002a400000c000b */
[----:B012---:R-:W-:Y:S01]  /*12860*/  ENDCOLLECTIVE ;  /* 0x000000000000791b */ /* 0x007fe20003800000 */
.L_x_341:
[----:B------:R-:W-:Y:S01]  /*12870*/  @!P1 LEA R6, R8, UR38, 0x1 ;  /* 0x0000002608069c11 */ /* 0x000fe2000f8e08ff */
[----:B------:R-:W-:Y:S02]  /*12880*/  IMAD.MOV.U32 R13, RZ, RZ, R0 ;  /* 0x000000ffff0d7224 */ /* 0x000fe400078e0000 */
[----:B------:R-:W-:-:S07]  /*12890*/  IMAD.MOV.U32 R4, RZ, RZ, R14 ;  /* 0x000000ffff047224 */ /* 0x000fce00078e000e */
[----:B------:R-:W-:Y:S05]  /*128a0*/  WARPSYNC.COLLECTIVE R15, `(.L_x_342) ;  /* 0x000000000f087348 */ /* 0x000fea0003c00000 */
[----:B------:R0:W1:Y:S02]  /*128b0*/  SHFL.IDX P6, R14, R13, R12, R11 ;  /* 0x0000000c0d0e7389 */ /* 0x00006400000c000b */
[----:B01----:R-:W-:Y:S01]  /*128c0*/  ENDCOLLECTIVE ;  /* 0x000000000000791b */ /* 0x003fe20003800000 */
.L_x_342:
[----:B------:R-:W-:Y:S01]  /*128d0*/  ULDC.64 UR4, c[0x0][0x208] ;  /* 0x0000820000047ab9 */ /* 0x000fe20000000a00 */
[----:B------:R-:W-:Y:S02]  /*128e0*/  IMAD.MOV.U32 R13, RZ, RZ, R3 ;  /* 0x000000ffff0d7224 */ /* 0x000fe400078e0003 */
[----:B------:R-:W-:Y:S01]  /*128f0*/  IMAD.MOV.U32 R12, RZ, RZ, 0x3 ;  /* 0x00000003ff0c7424 */ /* 0x000fe200078e00ff */
[----:B------:R-:W-:-:S05]  /*12900*/  @!P1 LEA R5, P2, R10, R14, 0x1 ;  /* 0x0000000e0a059211 */ /* 0x000fca00078408ff */
[----:B------:R-:W-:-:S05]  /*12910*/  @!P1 IMAD.X R4, RZ, RZ, R4, P2 ;  /* 0x000000ffff049224 */ /* 0x000fca00010e0604 */
[----:B------:R-:W-:-:S04]  /*12920*/  @!P1 LOP3.LUT R5, R5, R4, RZ, 0x3c, !PT ;  /* 0x0000000405059212 */ /* 0x000fc800078e3cff */
[----:B------:R-:W-:-:S04]  /*12930*/  @!P1 LOP3.LUT R4, R5, R4, RZ, 0x3c, !PT ;  /* 0x0000000405049212 */ /* 0x000fc800078e3cff */
[----:B------:R-:W-:-:S05]  /*12940*/  @!P1 LOP3.LUT R5, R5, R4, RZ, 0x3c, !PT ;  /* 0x0000000405059212 */ /* 0x000fca00078e3cff */
[----:B------:R-:W-:Y:S01]  /*12950*/  @!PT LDS RZ, [RZ] ;  /* 0x00000000fffff984 */ /* 0x000fe20000000800 */
[----:B------:R-:W-:Y:S01]  /*12960*/  @!PT LDS RZ, [RZ] ;  /* 0x00000000fffff984 */ /* 0x000fe20000000800 */
[----:B------:R-:W-:Y:S01]  /*12970*/  @!PT LDS RZ, [RZ] ;  /* 0x00000000fffff984 */ /* 0x000fe20000000800 */
[----:B------:R0:W-:Y:S02]  /*12980*/  @!P1 LDGSTS.E.BYPASS.LTC128B.128 [R6+0x21400], desc[UR4][R4.64], !P0 ;  /* 0x2140000004069fae */ /* 0x0001e4000c101d44 */
[----:B0-----:R-:W-:Y:S05]  /*12990*/  WARPSYNC.COLLECTIVE R15, `(.L_x_343) ;  /* 0x000000000f087348 */ /* 0x001fea0003c00000 */
[----:B------:R1:W2:Y:S02]  /*129a0*/  SHFL.IDX P6, R14, R13, R12, R11 ;  /* 0x0000000c0d0e7389 */ /* 0x0002a400000c000b */
[----:B012---:R-:W-:Y:S01]  /*129b0*/  ENDCOLLECTIVE ;  /* 0x000000000000791b */ /* 0x007fe20003800000 */
.L_x_343:
[----:B------:R-:W-:Y:S02]  /*129c0*/  IMAD.MOV.U32 R13, RZ, RZ, R0 ;  /* 0x000000ffff0d7224 */ /* 0x000fe400078e0000 */
[----:B------:R-:W-:-:S07]  /*129d0*/  IMAD.MOV.U32 R3, RZ, RZ, R14 ;  /* 0x000000ffff037224 */ /* 0x000fce00078e000e */
[----:B------:R-:W-:Y:S05]  /*129e0*/  WARPSYNC.COLLECTIVE R15, `(.L_x_344) ;  /* 0x000000000f087348 */ /* 0x000fea0003c00000 */
[----:B------:R0:W1:Y:S02]  /*129f0*/  SHFL.IDX P6, R14, R13, R12, R11 ;  /* 0x0000000c0d0e7389 */ /* 0x00006400000c000b */
[----:B01----:R-:W-:Y:S01]  /*12a00*/  ENDCOLLECTIVE ;  /* 0x000000000000791b */ /* 0x003fe20003800000 */
.L_x_344:
[----:B------:R-:W-:Y:S05]  /*12a10*/  BRA `(.L_x_345) ;  /* 0xffffffb400947947 */ /* 0x000fea000383ffff */
.L_x_241:
[----:B------:R-:W-:Y:S01]  /*12a20*/  BSSY B0, `(.L_x_346) ;  /* 0x0000008000007945 */ /* 0x000fe20003800000 */
[----:B------:R-:W-:Y:S02]  /*12a30*/  IMAD.MOV.U32 R13, RZ, RZ, R6 ;  /* 0x000000ffff0d7224 */ /* 0x000fe400078e0006 */
[----:B------:R-:W-:Y:S02]  /*12a40*/  IMAD.MOV.U32 R12, RZ, RZ, RZ ;  /* 0x000000ffff0c7224 */ /* 0x000fe400078e00ff */
[----:B------:R-:W-:Y:S02]  /*12a50*/  IMAD.MOV.U32 R11, RZ, RZ, 0x181f ;  /* 0x0000181fff0b7424 */ /* 0x000fe400078e00ff */
[----:B------:R-:W-:-:S07]  /*12a60*/  IMAD.MOV.U32 R15, RZ, RZ, -0x1 ;  /* 0xffffffffff0f7424 */ /* 0x000fce00078e00ff */
[----:B------:R-:W-:Y:S05]  /*12a70*/  WARPSYNC.COLLECTIVE R15, `(.L_x_347) ;  /* 0x000000000f087348 */ /* 0x000fea0003c00000 */
[----:B------:R0:W1:Y:S02]  /*12a80*/  SHFL.IDX P6, R14, R13, R12, R11 ;  /* 0x0000000c0d0e7389 */ /* 0x00006400000c000b */
[----:B01----:R-:W-:Y:S01]  /*12a90*/  ENDCOLLECTIVE ;  /* 0x000000000000791b */ /* 0x003fe20003800000 */
.L_x_347:
[----:B------:R-:W-:Y:S05]  /*12aa0*/  BSYNC B0 ;  /* 0x0000000000007941 */ /* 0x000fea0003800000 */
.L_x_346:
[----:B------:R-:W0:Y:S01]  /*12ab0*/  S2R R3, SR_TID.X ;  /* 0x0000000000037919 */ /* 0x000e220000002100 */
[----:B------:R-:W-:-:S05]  /*12ac0*/  LOP3.LUT R8, R8, 0x7f, RZ, 0xc0, !PT ;  /* 0x0000007f08087812 */ /* 0x000fca00078ec0ff */
[----:B------:R-:W-:Y:S02]  /*12ad0*/  IMAD.SHL.U32 R9, R8, 0x8, RZ ;  /* 0x0000000808097824 */ /* 0x000fe400078e00ff */
[----:B------:R-:W-:Y:S02]  /*12ae0*/  IMAD.MOV.U32 R13, RZ, RZ, R0 ;  /* 0x000000ffff0d7224 */ /* 0x000fe400078e0000 */
[----:B------:R-:W-:Y:S02]  /*12af0*/  IMAD.MOV.U32 R12, RZ, RZ, RZ ;  /* 0x000000ffff0c7224 */ /* 0x000fe400078e00ff */
[----:B------:R-:W-:Y:S02]  /*12b00*/  IMAD.MOV.U32 R11, RZ, RZ, 0x181f ;  /* 0x0000181fff0b7424 */ /* 0x000fe400078e00ff */
[----:B------:R-:W-:Y:S02]  /*12b10*/  IMAD.MOV.U32 R15, RZ, RZ, -0x1 ;  /* 0xffffffffff0f7424 */ /* 0x000fe400078e00ff */
[----:B0-----:R-:W-:-:S05]  /*12b20*/  IMAD.SHL.U32 R8, R3, 0x8, RZ ;  /* 0x0000000803087824 */ /* 0x001fca00078e00ff */
[----:B------:R-:W-:-:S04]  /*12b30*/  LOP3.LUT R8, R8, 0x1f8, RZ, 0xc0, !PT ;  /* 0x000001f808087812 */ /* 0x000fc800078ec0ff */
[----:B------:R-:W-:-:S04]  /*12b40*/  LOP3.LUT R8, R8, 0x38, R3, 0x78, !PT ;  /* 0x0000003808087812 */ /* 0x000fc800078e7803 */
[----:B------:R-:W-:Y:S01]  /*12b50*/  LOP3.LUT R8, R8, 0x200, R9, 0xf8, !PT ;  /* 0x0000020008087812 */ /* 0x000fe200078ef809 */
[----:B------:R-:W-:Y:S01]  /*12b60*/  IMAD.MOV.U32 R2, RZ, RZ, R14 ;  /* 0x000000ffff027224 */ /* 0x000fe200078e000e */
[----:B------:R0:W5:Y:S03]  /*12b70*/  LDL.LU R9, [R1+0xc] ;  /* 0x00000c0001097983 */ /* 0x0001660000300800 */
[----:B------:R-:W-:-:S07]  /*12b80*/  IMAD.MOV.U32 R3, RZ, RZ, R8 ;  /* 0x000000ffff037224 */ /* 0x000fce00078e0008 */
[----:B0----5:R-:W-:Y:S05]  /*12b90*/  WARPSYNC.COLLECTIVE R15, `(.L_x_348) ;  /* 0x000000000f087348 */ /* 0x021fea0003c00000 */
[----:B------:R1:W2:Y:S02]  /*12ba0*/  SHFL.IDX P6, R14, R13, R12, R11 ;  /* 0x0000000c0d0e7389 */ /* 0x0002a400000c000b */
[----:B012--5:R-:W-:Y:S01]  /*12bb0*/  ENDCOLLECTIVE ;  /* 0x000000000000791b */ /* 0x027fe20003800000 */
.L_x_348:
[----:B------:R-:W-:Y:S01]  /*12bc0*/  ULDC UR4, c[0x0][0x288] ;  /* 0x0000a20000047ab9 */ /* 0x000fe20000000800 */
[----:B------:R-:W2:Y:S04]  /*12bd0*/  LDL.LU R8, [R1+0x10] ;  /* 0x0000100001087983 */ /* 0x000ea80000300800 */
[----:B------:R-:W3:Y:S01]  /*12be0*/  LDL.LU R11, [R1+0x4] ;  /* 0x00000400010b7983 */ /* 0x000ee20000300800 */
[----:B------:R-:W-:Y:S01]  /*12bf0*/  IMAD R7, R7, UR4, RZ ;  /* 0x0000000407077c24 */ /* 0x000fe2000f8e02ff */
[----:B------:R-:W-:Y:S01]  /*12c00*/  LOP3.LUT R17, R17, 0xffffff7f, RZ, 0xc0, !PT ;  /* 0xffffff7f11117812 */ /* 0x000fe200078ec0ff */
[----:B------:R-:W-:-:S03]  /*12c10*/  IMAD.MOV.U32 R15, RZ, RZ, R3 ;  /* 0x000000ffff0f7224 */ /* 0x000fc600078e0003 */
[----:B------:R-:W-:Y:S01]  /*12c20*/  @P1 LOP3.LUT R17, R17, 0x80, RZ, 0xfc, !PT ;  /* 0x0000008011111812 */ /* 0x000fe200078efcff */
[----:B------:R-:W-:-:S03]  /*12c30*/  IMAD.MOV.U32 R3, RZ, RZ, R14 ;  /* 0x000000ffff037224 */ /* 0x000fc600078e000e */
[C---:B------:R-:W-:Y:S02]  /*12c40*/  LOP3.LUT P1, RZ, R17.reuse, 0x10, RZ, 0xc0, !PT ;  /* 0x0000001011ff7812 */ /* 0x040fe4000782c0ff */
[----:B------:R-:W-:Y:S01]  /*12c50*/  LOP3.LUT R17, R17, 0xffffffbf, RZ, 0xc0, !PT ;  /* 0xffffffbf11117812 */ /* 0x000fe200078ec0ff */
[----:B------:R-:W-:Y:S01]  /*12c60*/  ULDC.64 UR6, c[0x0][0x208] ;  /* 0x0000820000067ab9 */ /* 0x000fe20000000a00 */
[----:B------:R-:W-:Y:S02]  /*12c70*/  IMAD.MOV.U32 R13, RZ, RZ, R6 ;  /* 0x000000ffff0d7224 */ /* 0x000fe400078e0006 */
[----:B------:R-:W-:Y:S01]  /*12c80*/  IMAD.MOV.U32 R12, RZ, RZ, 0x1 ;  /* 0x00000001ff0c7424 */ /* 0x000fe200078e00ff */
[-C--:B--2---:R-:W-:Y:S02]  /*12c90*/  ISETP.GE.AND P3, PT, R8, R7.reuse, PT ;  /* 0x000000070800720c */ /* 0x084fe40003f66270 */
[----:B---3--:R-:W-:-:S11]  /*12ca0*/  ISETP.GE.AND P4, PT, R11, R7, PT ;  /* 0x000000070b00720c */ /* 0x008fd60003f86270 */
[----:B------:R-:W-:Y:S02]  /*12cb0*/  @P3 LOP3.LUT R17, R17, 0x40, RZ, 0xfc, !PT ;  /* 0x0000004011113812 */ /* 0x000fe400078efcff */
[----:B------:R-:W-:-:S05]  /*12cc0*/  @!P4 LEA R3, P6, R10, R3, 0x1 ;  /* 0x000000030a03c211 */ /* 0x000fca00078c08ff */
[----:B------:R-:W-:Y:S01]  /*12cd0*/  @!P4 IMAD.X R2, RZ, RZ, R2, P6 ;  /* 0x000000ffff02c224 */ /* 0x000fe200030e0602 */
[----:B------:R-:W-:-:S04]  /*12ce0*/  LOP3.LUT P6, RZ, R17, 0x8, RZ, 0xc0, !PT ;  /* 0x0000000811ff7812 */ /* 0x000fc800078cc0ff */
[----:B------:R-:W-:-:S04]  /*12cf0*/  @!P4 LOP3.LUT R3, R3, R2, RZ, 0x3c, !PT ;  /* 0x000000020303c212 */ /* 0x000fc800078e3cff */
[----:B------:R-:W-:Y:S02]  /*12d00*/  @!P4 LOP3.LUT R2, R3, R2, RZ, 0x3c, !PT ;  /* 0x000000020302c212 */ /* 0x000fe400078e3cff */
[----:B------:R-:W-:Y:S02]  /*12d10*/  ISETP.GE.AND P2, PT, R9, R7, PT ;  /* 0x000000070900720c */ /* 0x000fe40003f46270 */
[----:B------:R-:W-:Y:S02]  /*12d20*/  @!P4 LOP3.LUT R8, R4, 0x40, RZ, 0xc0, !PT ;  /* 0x000000400408c812 */ /* 0x000fe400078ec0ff */
[----:B------:R-:W-:Y:S02]  /*12d30*/  @!P4 LEA R9, R15, UR38, 0x1 ;  /* 0x000000260f09cc11 */ /* 0x000fe4000f8e08ff */
[----:B------:R-:W-:Y:S02]  /*12d40*/  @!P4 LOP3.LUT R3, R3, R2, RZ, 0x3c, !PT ;  /* 0x000000020303c212 */ /* 0x000fe400078e3cff */
[----:B------:R-:W-:-:S02]  /*12d50*/  LOP3.LUT P3, RZ, R17, 0x4, RZ, 0xc0, !PT ;  /* 0x0000000411ff7812 */ /* 0x000fc4000786c0ff */
[----:B------:R-:W-:Y:S01]  /*12d60*/  @!P4 SHF.R.U32.HI R8, RZ, 0x2, R8 ;  /* 0x00000002ff08c819 */ /* 0x000fe20000011608 */
[----:B------:R-:W-:Y:S01]  /*12d70*/  @!PT LDS RZ, [RZ] ;  /* 0x00000000fffff984 */ /* 0x000fe20000000800 */
[----:B------:R-:W-:Y:S01]  /*12d80*/  @!PT LDS RZ, [RZ] ;  /* 0x00000000fffff984 */ /* 0x000fe20000000800 */
[----:B------:R-:W-:Y:S01]  /*12d90*/  @!PT LDS RZ, [RZ] ;  /* 0x00000000fffff984 */ /* 0x000fe20000000800 */
[----:B------:R-:W-:Y:S01]  /*12da0*/  @!P4 LDGSTS.E.BYPASS.LTC128B.128 [R9+0x26400], desc[UR6][R2.64], !P1 ;  /* 0x264000000209cfae */ /* 0x000fe2000c901d46 */
[----:B------:R-:W-:-:S03]  /*12db0*/  LOP3.LUT P1, RZ, R17, 0x80, RZ, 0xc0, !PT ;  /* 0x0000008011ff7812 */ /* 0x000fc6000782c0ff */
        /* <DEDUP_REMOVED lines=8> */
[----:B------:R-:W-:Y:S01]  /*12e40*/  @!P4 LDGSTS.E.BYPASS.LTC128B.128 [R9+0x32400], desc[UR6][R2.64+0x300], P6 ;  /* 0x324003000209cfae */ /* 0x000fe2000b101d46 */
[----:B------:R-:W-:Y:S01]  /*12e50*/  @!P4 ISETP.NE.U32.AND P6, PT, R8, RZ, PT ;  /* 0x000000ff0800c20c */ /* 0x000fe20003fc5070 */
[----:B------:R-:W-:-:S12]  /*12e60*/  IMAD.MOV.U32 R11, RZ, RZ, 0x181f ;  /* 0x0000181fff0b7424 */ /* 0x000fd800078e00ff */
[----:B------:R0:W-:Y:S02]  /*12e70*/  @!P4 LDGSTS.E.BYPASS.LTC128B.128 [R9+0x34400], desc[UR6][R2.64+0x380], P6 ;  /* 0x344003800209cfae */ /* 0x0001e4000b101d46 */
[----:B0-----:R-:W-:Y:S02]  /*12e80*/  IMAD.MOV.U32 R9, RZ, RZ, R15 ;  /* 0x000000ffff097224 */ /* 0x001fe400078e000f */
[----:B------:R-:W-:-:S07]  /*12e90*/  IMAD.MOV.U32 R15, RZ, RZ, -0x1 ;  /* 0xffffffffff0f7424 */ /* 0x000fce00078e00ff */
[----:B------:R-:W-:Y:S05]  /*12ea0*/  WARPSYNC.COLLECTIVE R15, `(.L_x_349) ;  /* 0x000000000f087348 */ /* 0x000fea0003c00000 */
[----:B------:R0:W1:Y:S02]  /*12eb0*/  SHFL.IDX P6, R14, R13, R12, R11 ;  /* 0x0000000c0d0e7389 */ /* 0x00006400000c000b */
[----:B01----:R-:W-:Y:S01]  /*12ec0*/  ENDCOLLECTIVE ;  /* 0x000000000000791b */ /* 0x003fe20003800000 */
.L_x_349:
[----:B------:R-:W-:Y:S02]  /*12ed0*/  IMAD.MOV.U32 R13, RZ, RZ, R0 ;  /* 0x000000ffff0d7224 */ /* 0x000fe400078e0000 */
[----:B------:R-:W-:-:S07]  /*12ee0*/  IMAD.MOV.U32 R8, RZ, RZ, R14 ;  /* 0x000000ffff087224 */ /* 0x000fce00078e000e */
[----:B------:R-:W-:Y:S05]  /*12ef0*/  WARPSYNC.COLLECTIVE R15, `(.L_x_350) ;  /* 0x000000000f087348 */ /* 0x000fea0003c00000 */
[----:B------:R0:W1:Y:S02]  /*12f00*/  SHFL.IDX P6, R14, R13, R12, R11 ;  /* 0x0000000c0d0e7389 */ /* 0x00006400000c000b */
[----:B01----:R-:W-:Y:S01]  /*12f10*/  ENDCOLLECTIVE ;  /* 0x000000000000791b */ /* 0x003fe20003800000 */
.L_x_350:
[----:B------:R-:W-:Y:S01]  /*12f20*/  @!P2 LEA R21, R9, UR38, 0x1 ;  /* 0x000000260915ac11 */ /* 0x000fe2000f8e08ff */
[----:B------:R-:W-:Y:S01]  /*12f30*/  ULDC.64 UR4, c[0x0][0x208] ;  /* 0x0000820000047ab9 */ /* 0x000fe20000000a00 */
[----:B------:R-:W-:-:S05]  /*12f40*/  @!P2 LEA R10, P4, R10, R14, 0x1 ;  /* 0x0000000e0a0aa211 */ /* 0x000fca00078808ff */
[----:B------:R-:W-:Y:S01]  /*12f50*/  @!P2 IMAD.X R14, RZ, RZ, R8, P4 ;  /* 0x000000ffff0ea224 */ /* 0x000fe200020e0608 */
[C---:B------:R-:W-:Y:S02]  /*12f60*/  LOP3.LUT P4, RZ, R17.reuse, 0x10, RZ, 0xc0, !PT ;  /* 0x0000001011ff7812 */ /* 0x040fe4000788c0ff */
[----:B------:R-:W-:Y:S01]  /*12f70*/  @!P2 LOP3.LUT R8, R4, 0x40, RZ, 0xc0, !PT ;  /* 0x000000400408a812 */ /* 0x000fe200078ec0ff */
[----:B------:R-:W-:Y:S01]  /*12f80*/  @!P2 IMAD.MOV.U32 R2, RZ, RZ, R10 ;  /* 0x000000ffff02a224 */ /* 0x000fe200078e000a */
[----:B------:R-:W-:Y:S01]  /*12f90*/  LOP3.LUT P6, RZ, R17, 0x8, RZ, 0xc0, !PT ;  /* 0x0000000811ff7812 */ /* 0x000fe200078cc0ff */
[----:B------:R-:W-:Y:S01]  /*12fa0*/  @!P2 IMAD.MOV.U32 R3, RZ, RZ, R14 ;  /* 0x000000ffff03a224 */ /* 0x000fe200078e000e */
[----:B------:R-:W-:-:S07]  /*12fb0*/  @!P2 SHF.R.U32.HI R8, RZ, 0x2, R8 ;  /* 0x00000002ff08a819 */ /* 0x000fce0000011608 */
[----:B------:R-:W-:Y:S01]  /*12fc0*/  @!PT LDS RZ, [RZ] ;  /* 0x00000000fffff984 */ /* 0x000fe20000000800 */
[----:B------:R-:W-:Y:S01]  /*12fd0*/  @!PT LDS RZ, [RZ] ;  /* 0x00000000fffff984 */ /* 0x000fe20000000800 */
[----:B------:R-:W-:Y:S01]  /*12fe0*/  @!PT LDS RZ, [RZ] ;  /* 0x00000000fffff984 */ /* 0x000fe20000000800 */
        /* <DEDUP_REMOVED lines=10> */
[----:B------:R-:W-:Y:S01]  /*13090*/  @!P2 ISETP.NE.U32.AND P4, PT, R8, RZ, PT ;  /* 0x000000ff0800a20c */ /* 0x000fe20003f85070 */
[----:B------:R-:W-:-:S02]  /*130a0*/  IMAD.MOV.U32 R13, RZ, RZ, R6 ;  /* 0x000000ffff0d7224 */ /* 0x000fc400078e0006 */
[----:B------:R-:W-:Y:S01]  /*130b0*/  IMAD.MOV.U32 R12, RZ, RZ, 0x2 ;  /* 0x00000002ff0c7424 */ /* 0x000fe200078e00ff */
[----:B------:R-:W1:Y:S09]  /*130c0*/  S2R R10, SR_TID.X ;  /* 0x00000000000a7919 */ /* 0x000e720000002100 */
[----:B------:R0:W-:Y:S02]  /*130d0*/  @!P2 LDGSTS.E.BYPASS.LTC128B.128 [R21+0x34c00], desc[UR4][R2.64+0x380], P4 ;  /* 0x34c003800215afae */ /* 0x0001e4000a101d44 */
[----:B01----:R-:W-:Y:S05]  /*130e0*/  WARPSYNC.COLLECTIVE R15, `(.L_x_351) ;  /* 0x000000000f087348 */ /* 0x003fea0003c00000 */
[----:B------:R2:W3:Y:S02]  /*130f0*/  SHFL.IDX P6, R14, R13, R12, R11 ;  /* 0x0000000c0d0e7389 */ /* 0x0004e400000c000b */
[----:B0123--:R-:W-:Y:S01]  /*13100*/  ENDCOLLECTIVE ;  /* 0x000000000000791b */ /* 0x00ffe20003800000 */
.L_x_351:
[----:B------:R-:W-:Y:S02]  /*13110*/  IMAD.MOV.U32 R13, RZ, RZ, R0 ;  /* 0x000000ffff0d7224 */ /* 0x000fe400078e0000 */
[----:B------:R-:W-:-:S07]  /*13120*/  IMAD.MOV.U32 R2, RZ, RZ, R14 ;  /* 0x000000ffff027224 */ /* 0x000fce00078e000e */
[----:B------:R-:W-:Y:S05]  /*13130*/  WARPSYNC.COLLECTIVE R15, `(.L_x_352) ;  /* 0x000000000f087348 */ /* 0x000fea0003c00000 */
[----:B------:R0:W1:Y:S02]  /*13140*/  SHFL.IDX P6, R14, R13, R12, R11 ;  /* 0x0000000c0d0e7389 */ /* 0x00006400000c000b */
[----:B01----:R-:W-:Y:S01]  /*13150*/  ENDCOLLECTIVE ;  /* 0x000000000000791b */ /* 0x003fe20003800000 */
.L_x_352:
[----:B------:R-:W-:Y:S01]  /*13160*/  LOP3.LUT P3, RZ, R17, 0x40, RZ, 0xc0, !PT ;  /* 0x0000004011ff7812 */ /* 0x000fe2000786c0ff */
[----:B------:R-:W-:-:S05]  /*13170*/  IMAD.SHL.U32 R10, R10, 0x8, RZ ;  /* 0x000000080a0a7824 */ /* 0x000fca00078e00ff */
[----:B------:R-:W-:-:S07]  /*13180*/  LOP3.LUT R10, R10, 0x38, RZ, 0xc0, !PT ;  /* 0x000000380a0a7812 */ /* 0x000fce00078ec0ff */
[----:B------:R-:W-:-:S05]  /*13190*/  @!P3 LEA R3, P4, R10, R14, 0x1 ;  /* 0x0000000e0a03b211 */ /* 0x000fca00078808ff */
[----:B------:R-:W-:Y:S01]  /*131a0*/  @!P3 IMAD.X R2, RZ, RZ, R2, P4 ;  /* 0x000000ffff02b224 */ /* 0x000fe200020e0602 */
[----:B------:R-:W-:-:S04]  /*131b0*/  LOP3.LUT P4, RZ, R17, 0x10, RZ, 0xc0, !PT ;  /* 0x0000001011ff7812 */ /* 0x000fc8000788c0ff */
[-C--:B------:R-:W-:Y:S02]  /*131c0*/  @!P3 LOP3.LUT R3, R3, R2.reuse, RZ, 0x3c, !PT ;  /* 0x000000020303b212 */ /* 0x080fe400078e3cff */
[----:B------:R-:W-:Y:S02]  /*131d0*/  @!P3 LOP3.LUT R8, R4, 0x40, RZ, 0xc0, !PT ;  /* 0x000000400408b812 */ /* 0x000fe400078ec0ff */
[----:B------:R-:W-:Y:S02]  /*131e0*/  @!P3 LOP3.LUT R2, R3, R2, RZ, 0x3c, !PT ;  /* 0x000000020302b212 */ /* 0x000fe400078e3cff */
[----:B------:R-:W-:Y:S02]  /*131f0*/  @!P3 LEA R9, R9, UR38, 0x1 ;  /* 0x000000260909bc11 */ /* 0x000fe4000f8e08ff */
[----:B------:R-:W-:Y:S02]  /*13200*/  @!P3 LOP3.LUT R3, R3, R2, RZ, 0x3c, !PT ;  /* 0x000000020303b212 */ /* 0x000fe400078e3cff */
[C---:B------:R-:W-:Y:S01]  /*13210*/  LOP3.LUT P6, RZ, R17.reuse, 0x8, RZ, 0xc0, !PT ;  /* 0x0000000811ff7812 */ /* 0x040fe200078cc0ff */
[----:B------:R-:W-:Y:S01]  /*13220*/  ULDC.64 UR4, c[0x0][0x208] ;  /* 0x0000820000047ab9 */ /* 0x000fe20000000a00 */
[----:B------:R-:W-:Y:S01]  /*13230*/  LOP3.LUT P2, RZ, R17, 0x4, RZ, 0xc0, !PT ;  /* 0x0000000411ff7812 */ /* 0x000fe2000784c0ff */
[----:B------:R-:W-:Y:S01]  /*13240*/  @!PT LDS RZ, [RZ] ;  /* 0x00000000fffff984 */ /* 0x000fe20000000800 */
[----:B------:R-:W-:Y:S01]  /*13250*/  @!PT LDS RZ, [RZ] ;  /* 0x00000000fffff984 */ /* 0x000fe20000000800 */
[----:B------:R-:W-:Y:S01]  /*13260*/  @!PT LDS RZ, [RZ] ;  /* 0x00000000fffff984 */ /* 0x000fe20000000800 */
[----:B------:R0:W-:Y:S01]  /*13270*/  @!P3 LDGSTS.E.BYPASS.LTC128B.128 [R9+0x27400], desc[UR4][R2.64], !P4 ;  /* 0x274000000209bfae */ /* 0x0001e2000e101d44 */
[----:B------:R-:W-:-:S04]  /*13280*/  @!P3 SHF.R.U32.HI R8, RZ, 0x2, R8 ;  /* 0x00000002ff08b819 */ /* 0x000fc80000011608 */
[----:B------:R-:W-:Y:S02]  /*13290*/  @!P3 ISETP.NE.U32.AND P4, PT, R8, RZ, PT ;  /* 0x000000ff0800b20c */ /* 0x000fe40003f85070 */
[----:B------:R-:W-:-:S03]  /*132a0*/  @!P3 LOP3.LUT R8, R5, 0x80, RZ, 0xc0, !PT ;  /* 0x000000800508b812 */ /* 0x000fc600078ec0ff */
[----:B------:R0:W-:Y:S01]  /*132b0*/  @!P3 LDGSTS.E.BYPASS.LTC128B.128 [R9+0x29400], desc[UR4][R2.64+0x80], !P6 ;  /* 0x294000800209bfae */ /* 0x0001e2000f101d44 */
[----:B------:R-:W-:-:S03]  /*132c0*/  @!P3 SHF.R.U32.HI R8, RZ, 0x3, R8 ;  /* 0x00000003ff08b819 */ /* 0x000fc60000011608 */
[----:B------:R0:W-:Y:S04]  /*132d0*/  @!P3 LDGSTS.E.BYPASS.LTC128B.128 [R9+0x2b400], desc[UR4][R2.64+0x100], !P2 ;  /* 0x2b4001000209bfae */ /* 0x0001e8000d101d44 */
[----:B------:R0:W-:Y:S04]  /*132e0*/  @!P3 LDGSTS.E.BYPASS.LTC128B.128 [R9+0x2d400], desc[UR4][R2.64+0x180], !P5 ;  /* 0x2d4001800209bfae */ /* 0x0001e8000e901d44 */
[----:B------:R0:W-:Y:S04]  /*132f0*/  @!P3 LDGSTS.E.BYPASS.LTC128B.128 [R9+0x2f400], desc[UR4][R2.64+0x200], !P0 ;  /* 0x2f4002000209bfae */ /* 0x0001e8000c101d44 */
[----:B------:R0:W-:Y:S04]  /*13300*/  @!P3 LDGSTS.E.BYPASS.LTC128B.128 [R9+0x31400], desc[UR4][R2.64+0x280], !P1 ;  /* 0x314002800209bfae */ /* 0x0001e8000c901d44 */
[----:B------:R0:W-:Y:S01]  /*13310*/  @!P3 LDGSTS.E.BYPASS.LTC128B.128 [R9+0x33400], desc[UR4][R2.64+0x300], P4 ;  /* 0x334003000209bfae */ /* 0x0001e2000a101d44 */
[----:B------:R-:W-:Y:S01]  /*13320*/  @!P3 ISETP.NE.U32.AND P4, PT, R8, RZ, PT ;  /* 0x000000ff0800b20c */ /* 0x000fe20003f85070 */
[----:B------:R-:W-:-:S02]  /*13330*/  IMAD.MOV.U32 R13, RZ, RZ, R6 ;  /* 0x000000ffff0d7224 */ /* 0x000fc400078e0006 */
[----:B------:R-:W-:-:S10]  /*13340*/  IMAD.MOV.U32 R12, RZ, RZ, 0x3 ;  /* 0x00000003ff0c7424 */ /* 0x000fd400078e00ff */
[----:B------:R0:W-:Y:S02]  /*13350*/  @!P3 LDGSTS.E.BYPASS.LTC128B.128 [R9+0x35400], desc[UR4][R2.64+0x380], P4 ;  /* 0x354003800209bfae */ /* 0x0001e4000a101d44 */
[----:B0-----:R-:W-:Y:S05]  /*13360*/  WARPSYNC.COLLECTIVE R15, `(.L_x_353) ;  /* 0x000000000f087348 */ /* 0x001fea0003c00000 */
[----:B------:R1:W2:Y:S02]  /*13370*/  SHFL.IDX P6, R14, R13, R12, R11 ;  /* 0x0000000c0d0e7389 */ /* 0x0002a400000c000b */
[----:B012---:R-:W-:Y:S01]  /*13380*/  ENDCOLLECTIVE ;  /* 0x000000000000791b */ /* 0x007fe20003800000 */
.L_x_353:
[----:B------:R-:W-:Y:S02]  /*13390*/  IMAD.MOV.U32 R13, RZ, RZ, R0 ;  /* 0x000000ffff0d7224 */ /* 0x000fe400078e0000 */
[----:B------:R-:W-:-:S07]  /*133a0*/  IMAD.MOV.U32 R6, RZ, RZ, R14 ;  /* 0x000000ffff067224 */ /* 0x000fce00078e000e */
[----:B------:R-:W-:Y:S05]  /*133b0*/  WARPSYNC.COLLECTIVE R15, `(.L_x_354) ;  /* 0x000000000f087348 */ /* 0x000fea0003c00000 */
[----:B------:R0:W1:Y:S02]  /*133c0*/  SHFL.IDX P6, R14, R13, R12, R11 ;  /* 0x0000000c0d0e7389 */ /* 0x00006400000c000b */
[----:B01----:R-:W-:Y:S01]  /*133d0*/  ENDCOLLECTIVE ;  /* 0x000000000000791b */ /* 0x003fe20003800000 */
.L_x_354:
[----:B------:R-:W-:Y:S05]  /*133e0*/  BRA `(.L_x_355) ;  /* 0xffffffb800a07947 */ /* 0x000fea000383ffff */
.L_x_244:
[----:B0-----:R-:W-:-:S04]  /*133f0*/  IMAD.U32 R3, RZ, RZ, UR38 ;  /* 0x00000026ff037e24 */ /* 0x001fc8000f8e00ff */
[----:B------:R0:W3:Y:S03]  /*13400*/  SYNCS.PHASECHK.TRANS64.TRYWAIT P0, [R3+URZ+0x38820], R2 ;  /* 0x03882002030075a7 */ /* 0x0000e6000800017f */
[----:B---3--:R-:W-:Y:S05]  /*13410*/  @!P0 NANOSLEEP.SYNCS 0x989680 ;  /* 0x009896800000895d */ /* 0x008fea0003900000 */
[----:B------:R-:W3:Y:S02]  /*13420*/  @!P0 SYNCS.PHASECHK.TRANS64 P0, [R3+URZ+0x38820], R2 ;  /* 0x03882002030085a7 */ /* 0x000ee4000800007f */
[----:B---3--:R-:W-:Y:S05]  /*13430*/  @!P0 BRA `(.L_x_244) ;  /* 0xfffffffc00ec8947 */ /* 0x008fea000383ffff */
[----:B------:R-:W-:Y:S05]  /*13440*/  BRA `(.L_x_356) ;  /* 0xffffffbc00487947 */ /* 0x000fea000383ffff */
.L_x_247:
[----:B0-----:R-:W-:-:S04]  /*13450*/  IMAD.U32 R3, RZ, RZ, UR38 ;  /* 0x00000026ff037e24 */ /* 0x001fc8000f8e00ff */
[----:B------:R0:W3:Y:S03]  /*13460*/  SYNCS.PHASECHK.TRANS64.TRYWAIT P0, [R3+URZ+0x38860], R2 ;  /* 0x03886002030075a7 */ /* 0x0000e6000800017f */
[----:B---3--:R-:W-:Y:S05]  /*13470*/  @!P0 NANOSLEEP.SYNCS 0x989680 ;  /* 0x009896800000895d */ /* 0x008fea0003900000 */
[----:B------:R-:W3:Y:S02]  /*13480*/  @!P0 SYNCS.PHASECHK.TRANS64 P0, [R3+URZ+0x38860], R2 ;  /* 0x03886002030085a7 */ /* 0x000ee4000800007f */
[----:B---3--:R-:W-:Y:S05]  /*13490*/  @!P0 BRA `(.L_x_247) ;  /* 0xfffffffc00ec8947 */ /* 0x008fea000383ffff */
[----:B------:R-:W-:Y:S05]  /*134a0*/  BRA `(.L_x_357) ;  /* 0xffffffbc00547947 */ /* 0x000fea000383ffff */
.L_x_263:
[----:B-1----:R-:W-:-:S04]  /*134b0*/  IMAD.U32 R3, RZ, RZ, UR38 ;  /* 0x00000026ff037e24 */ /* 0x002fc8000f8e00ff */
[----:B------:R1:W3:Y:S03]  /*134c0*/  SYNCS.PHASECHK.TRANS64.TRYWAIT P0, [R3+URZ+0x38848], R2 ;  /* 0x03884802030075a7 */ /* 0x0002e6000800017f */
[----:B---3--:R-:W-:Y:S05]  /*134d0*/  @!P0 NANOSLEEP.SYNCS 0x989680 ;  /* 0x009896800000895d */ /* 0x008fea0003900000 */
[----:B------:R-:W3:Y:S02]  /*134e0*/  @!P0 SYNCS.PHASECHK.TRANS64 P0, [R3+URZ+0x38848], R2 ;  /* 0x03884802030085a7 */ /* 0x000ee4000800007f */
[----:B---3--:R-:W-:Y:S05]  /*134f0*/  @!P0 BRA `(.L_x_263) ;  /* 0xfffffffc00ec8947 */ /* 0x008fea000383ffff */
[----:B------:R-:W-:Y:S05]  /*13500*/  BRA `(.L_x_358) ;  /* 0xffffffc800207947 */ /* 0x000fea000383ffff */
.L_x_268:
[----:B01----:R-:W-:-:S04]  /*13510*/  IMAD.U32 R3, RZ, RZ, UR38 ;  /* 0x00000026ff037e24 */ /* 0x003fc8000f8e00ff */
[----:B------:R0:W1:Y:S03]  /*13520*/  SYNCS.PHASECHK.TRANS64.TRYWAIT P0, [R3+URZ+0x38868], R2 ;  /* 0x03886802030075a7 */ /* 0x000066000800017f */
[----:B-1----:R-:W-:Y:S05]  /*13530*/  @!P0 NANOSLEEP.SYNCS 0x989680 ;  /* 0x009896800000895d */ /* 0x002fea0003900000 */
[----:B------:R-:W1:Y:S02]  /*13540*/  @!P0 SYNCS.PHASECHK.TRANS64 P0, [R3+URZ+0x38868], R2 ;  /* 0x03886802030085a7 */ /* 0x000e64000800007f */
[----:B-1----:R-:W-:Y:S05]  /*13550*/  @!P0 BRA `(.L_x_268) ;  /* 0xfffffffc00ec8947 */ /* 0x002fea000383ffff */
[----:B------:R-:W-:Y:S05]  /*13560*/  BRA `(.L_x_359) ;  /* 0xffffffc800807947 */ /* 0x000fea000383ffff */
.L_x_283:
[----:B-1----:R-:W-:-:S04]  /*13570*/  IMAD.U32 R3, RZ, RZ, UR38 ;  /* 0x00000026ff037e24 */ /* 0x002fc8000f8e00ff */
[----:B------:R1:W3:Y:S03]  /*13580*/  SYNCS.PHASECHK.TRANS64.TRYWAIT P0, [R3+URZ+0x38840], R2 ;  /* 0x03884002030075a7 */ /* 0x0002e6000800017f */
[----:B---3--:R-:W-:Y:S05]  /*13590*/  @!P0 NANOSLEEP.SYNCS 0x989680 ;  /* 0x009896800000895d */ /* 0x008fea0003900000 */
[----:B------:R-:W3:Y:S02]  /*135a0*/  @!P0 SYNCS.PHASECHK.TRANS64 P0, [R3+URZ+0x38840], R2 ;  /* 0x03884002030085a7 */ /* 0x000ee4000800007f */
[----:B---3--:R-:W-:Y:S05]  /*135b0*/  @!P0 BRA `(.L_x_283) ;  /* 0xfffffffc00ec8947 */ /* 0x008fea000383ffff */
[----:B------:R-:W-:Y:S05]  /*135c0*/  BRA `(.L_x_360) ;  /* 0xffffffd000d07947 */ /* 0x000fea000383ffff */
.L_x_288:
[----:B01----:R-:W-:-:S04]  /*135d0*/  IMAD.U32 R3, RZ, RZ, UR38 ;  /* 0x00000026ff037e24 */ /* 0x003fc8000f8e00ff */
[----:B------:R0:W1:Y:S03]  /*135e0*/  SYNCS.PHASECHK.TRANS64.TRYWAIT P0, [R3+URZ+0x38860], R2 ;  /* 0x03886002030075a7 */ /* 0x000066000800017f */
[----:B-1----:R-:W-:Y:S05]  /*135f0*/  @!P0 NANOSLEEP.SYNCS 0x989680 ;  /* 0x009896800000895d */ /* 0x002fea0003900000 */
[----:B------:R-:W1:Y:S02]  /*13600*/  @!P0 SYNCS.PHASECHK.TRANS64 P0, [R3+URZ+0x38860], R2 ;  /* 0x03886002030085a7 */ /* 0x000e64000800007f */
[----:B-1----:R-:W-:Y:S05]  /*13610*/  @!P0 BRA `(.L_x_288) ;  /* 0xfffffffc00ec8947 */ /* 0x002fea000383ffff */
[----:B------:R-:W-:Y:S05]  /*13620*/  BRA `(.L_x_361) ;  /* 0xffffffd400347947 */ /* 0x000fea000383ffff */
.L_x_304:
[----:B-1----:R-:W-:-:S04]  /*13630*/  IMAD.U32 R3, RZ, RZ, UR38 ;  /* 0x00000026ff037e24 */ /* 0x002fc8000f8e00ff */
[----:B------:R1:W3:Y:S03]  /*13640*/  SYNCS.PHASECHK.TRANS64.TRYWAIT P0, [R3+URZ+0x38848], R2 ;  /* 0x03884802030075a7 */ /* 0x0002e6000800017f */
[----:B---3--:R-:W-:Y:S05]  /*13650*/  @!P0 NANOSLEEP.SYNCS 0x989680 ;  /* 0x009896800000895d */ /* 0x008fea0003900000 */
[----:B------:R-:W3:Y:S02]  /*13660*/  @!P0 SYNCS.PHASECHK.TRANS64 P0, [R3+URZ+0x38848], R2 ;  /* 0x03884802030085a7 */ /* 0x000ee4000800007f */
[----:B---3--:R-:W-:Y:S05]  /*13670*/  @!P0 BRA `(.L_x_304) ;  /* 0xfffffffc00ec8947 */ /* 0x008fea000383ffff */
[----:B------:R-:W-:Y:S05]  /*13680*/  BRA `(.L_x_362) ;  /* 0xffffffdc008c7947 */ /* 0x000fea000383ffff */
.L_x_309:
[----:B-1----:R-:W-:-:S04]  /*13690*/  IMAD.U32 R3, RZ, RZ, UR38 ;  /* 0x00000026ff037e24 */ /* 0x002fc8000f8e00ff */
[----:B------:R1:W3:Y:S03]  /*136a0*/  SYNCS.PHASECHK.TRANS64.TRYWAIT P0, [R3+URZ+0x38868], R2 ;  /* 0x03886802030075a7 */ /* 0x0002e6000800017f */
[----:B---3--:R-:W-:Y:S05]  /*136b0*/  @!P0 NANOSLEEP.SYNCS 0x989680 ;  /* 0x009896800000895d */ /* 0x008fea0003900000 */
[----:B------:R-:W3:Y:S02]  /*136c0*/  @!P0 SYNCS.PHASECHK.TRANS64 P0, [R3+URZ+0x38868], R2 ;  /* 0x03886802030085a7 */ /* 0x000ee4000800007f */
[----:B---3--:R-:W-:Y:S05]  /*136d0*/  @!P0 BRA `(.L_x_309) ;  /* 0xfffffffc00ec8947 */ /* 0x008fea000383ffff */
[----:B------:R-:W-:Y:S05]  /*136e0*/  BRA `(.L_x_363) ;  /* 0xffffffdc00f07947 */ /* 0x000fea000383ffff */
.L_x_320:
[----:B-1----:R1:W3:Y:S02]  /*136f0*/  SYNCS.PHASECHK.TRANS64.TRYWAIT P0, [R2+URZ+0x38820], R9 ;  /* 0x03882009020075a7 */ /* 0x0022e4000800017f */
[----:B---3--:R-:W-:Y:S05]  /*13700*/  @!P0 NANOSLEEP.SYNCS 0x989680 ;  /* 0x009896800000895d */ /* 0x008fea0003900000 */
[----:B------:R-:W3:Y:S02]  /*13710*/  @!P0 SYNCS.PHASECHK.TRANS64 P0, [R2+URZ+0x38820], R9 ;  /* 0x03882009020085a7 */ /* 0x000ee4000800007f */
[----:B---3--:R-:W-:Y:S05]  /*13720*/  @!P0 BRA `(.L_x_320) ;  /* 0xfffffffc00f08947 */ /* 0x008fea000383ffff */
[----:B------:R-:W-:Y:S05]  /*13730*/  BRA `(.L_x_364) ;  /* 0xffffffe400e07947 */ /* 0x000fea000383ffff */
.L_x_321:
[----:B------:R-:W3:Y:S01]  /*13740*/  S2R R3, SR_TID.X ;  /* 0x0000000000037919 */ /* 0x000ee20000002100 */
[----:B------:R-:W-:Y:S01]  /*13750*/  BSSY B0, `(.L_x_365) ;  /* 0x000000a000007945 */ /* 0x000fe20003800000 */
[----:B------:R-:W-:Y:S02]  /*13760*/  IMAD.MOV.U32 R12, RZ, RZ, RZ ;  /* 0x000000ffff0c7224 */ /* 0x000fe400078e00ff */
[----:B------:R-:W-:Y:S02]  /*13770*/  IMAD.MOV.U32 R11, RZ, RZ, 0x1f ;  /* 0x0000001fff0b7424 */ /* 0x000fe400078e00ff */
[----:B------:R-:W-:Y:S01]  /*13780*/  IMAD.MOV.U32 R15, RZ, RZ, -0x1 ;  /* 0xffffffffff0f7424 */ /* 0x000fe200078e00ff */
[----:B---3--:R-:W-:-:S04]  /*13790*/  SHF.R.U32.HI R3, RZ, 0x5, R3 ;  /* 0x00000005ff037819 */ /* 0x008fc80000011603 */
[----:B------:R-:W-:-:S05]  /*137a0*/  LOP3.LUT R3, R3, 0x3, RZ, 0xc0, !PT ;  /* 0x0000000303037812 */ /* 0x000fca00078ec0ff */
[----:B------:R-:W-:-:S07]  /*137b0*/  IMAD.MOV.U32 R13, RZ, RZ, R3 ;  /* 0x000000ffff0d7224 */ /* 0x000fce00078e0003 */
[----:B012---:R-:W-:Y:S05]  /*137c0*/  WARPSYNC.COLLECTIVE R15, `(.L_x_366) ;  /* 0x000000000f087348 */ /* 0x007fea0003c00000 */
[----:B--2---:R2:W3:Y:S02]  /*137d0*/  SHFL.IDX P6, R14, R13, R12, R11 ;  /* 0x0000000c0d0e7389 */ /* 0x0044e400000c000b */
[----:B0123--:R-:W-:Y:S01]  /*137e0*/  ENDCOLLECTIVE ;  /* 0x000000000000791b */ /* 0x00ffe20003800000 */
.L_x_366:
[----:B------:R-:W-:Y:S05]  /*137f0*/  BSYNC B0 ;  /* 0x0000000000007941 */ /* 0x000fea0003800000 */
.L_x_365:
[----:B------:R-:W-:Y:S05]  /*13800*/  BRA `(.L_x_367) ;  /* 0xffffffe400c47947 */ /* 0x000fea000383ffff */
.L_x_322:
[----:B------:R-:W-:Y:S01]  /*13810*/  BSSY B0, `(.L_x_368) ;  /* 0x0000006000007945 */ /* 0x000fe20003800000 */
[----:B------:R-:W-:-:S07]  /*13820*/  IMAD.MOV.U32 R15, RZ, RZ, -0x1 ;  /* 0xffffffffff0f7424 */ /* 0x000fce00078e00ff */
[----:B012---:R-:W-:Y:S05]  /*13830*/  WARPSYNC.COLLECTIVE R15, `(.L_x_369) ;  /* 0x000000000f0c7348 */ /* 0x007fea0003c00000 */
[----:B------:R-:W-:Y:S02]  /*13840*/  ELECT P6, UR62, PT ;  /* 0x00000000003e782f */ /* 0x000fe400038c0000 */
[----:B------:R-:W-:Y:S01]  /*13850*/  MOV R14, UR62 ;  /* 0x0000003e000e7c02 */ /* 0x000fe20008000f00 */
[----:B012---:R-:W-:Y:S10]  /*13860*/  ENDCOLLECTIVE ;  /* 0x000000000000791b */ /* 0x007ff40003800000 */
.L_x_369:
[----:B------:R-:W-:Y:S05]  /*13870*/  BSYNC B0 ;  /* 0x0000000000007941 */ /* 0x000fea0003800000 */
.L_x_368:
[----:B------:R-:W-:Y:S05]  /*13880*/  BRA `(.L_x_370) ;  /* 0xffffffe400b87947 */ /* 0x000fea000383ffff */
.L_x_324:
[----:B--2---:R2:W3:Y:S02]  /*13890*/  SYNCS.PHASECHK.TRANS64.TRYWAIT P0, [R7+URZ], R4 ;  /* 0x00000004070075a7 */ /* 0x0044e4000800017f */
[----:B---3--:R-:W-:Y:S05]  /*138a0*/  @!P0 NANOSLEEP.SYNCS 0x989680 ;  /* 0x009896800000895d */ /* 0x008fea0003900000 */
[----:B------:R-:W3:Y:S02]  /*138b0*/  @!P0 SYNCS.PHASECHK.TRANS64 P0, [R7+URZ], R4 ;  /* 0x00000004070085a7 */ /* 0x000ee4000800007f */
[----:B---3--:R-:W-:Y:S05]  /*138c0*/  @!P0 BRA `(.L_x_324) ;  /* 0xfffffffc00f08947 */ /* 0x008fea000383ffff */
[----:B------:R-:W-:Y:S05]  /*138d0*/  BRA `(.L_x_371) ;  /* 0xffffffe400f47947 */ /* 0x000fea000383ffff */
.L_x_325:
[----:B---3--:R3:W4:Y:S02]  /*138e0*/  SYNCS.PHASECHK.TRANS64.TRYWAIT P0, [R5+URZ], R0 ;  /* 0x00000000050075a7 */ /* 0x008724000800017f */
[----:B----4-:R-:W-:Y:S05]  /*138f0*/  @!P0 NANOSLEEP.SYNCS 0x989680 ;  /* 0x009896800000895d */ /* 0x010fea0003900000 */
[----:B------:R-:W4:Y:S02]  /*13900*/  @!P0 SYNCS.PHASECHK.TRANS64 P0, [R5+URZ], R0 ;  /* 0x00000000050085a7 */ /* 0x000f24000800007f */
[----:B----4-:R-:W-:Y:S05]  /*13910*/  @!P0 BRA `(.L_x_325) ;  /* 0xfffffffc00f08947 */ /* 0x010fea000383ffff */
[----:B------:R-:W-:Y:S05]  /*13920*/  BRA `(.L_x_372) ;  /* 0xffffffe400e87947 */ /* 0x000fea000383ffff */
.L_x_327:
[----:B-1----:R1:W3:Y:S02]  /*13930*/  SYNCS.PHASECHK.TRANS64.TRYWAIT P0, [R5+URZ], R4 ;  /* 0x00000004050075a7 */ /* 0x0022e4000800017f */
[----:B---3--:R-:W-:Y:S05]  /*13940*/  @!P0 NANOSLEEP.SYNCS 0x989680 ;  /* 0x009896800000895d */ /* 0x008fea0003900000 */
[----:B------:R-:W3:Y:S02]  /*13950*/  @!P0 SYNCS.PHASECHK.TRANS64 P0, [R5+URZ], R4 ;  /* 0x00000004050085a7 */ /* 0x000ee4000800007f */
[----:B---3--:R-:W-:Y:S05]  /*13960*/  @!P0 BRA `(.L_x_327) ;  /* 0xfffffffc00f08947 */ /* 0x008fea000383ffff */
[----:B------:R-:W-:Y:S05]  /*13970*/  BRA `(.L_x_373) ;  /* 0xffffffe400ec7947 */ /* 0x000fea000383ffff */
.L_x_374:
        /* <DEDUP_REMOVED lines=16> */
.L_x_6039:


//--------------------- .text._ZN7cutlass13device_kernelIN5flash11enable_sm90INS1_16FlashAttnFwdSm90INS1_25CollectiveMainloopFwdSm90ILi2EN4cute5tupleIJNS5_1CILi1EEES8_S8_EEENS6_IJNS7_ILi64EEESA_SA_EEELi512ENS_6half_tEfNS_4arch4Sm90ELb0ELb0ELb1ELb1ELb0ELb0ELb0ELb0ELb0ELb1ELb1ELb0EEENS1_21CollectiveEpilogueFwdINS6_IJSA_NS7_ILi512EEESA_EEES9_SC_SE_Li256ELb1ELb1ELb1ELb0EEENS1_36VarlenDynamicPersistentTileSchedulerILi64ELi64ELi256ELi128ELb1ELb1ELb1ELb0ELb1ELb1EEEEEEEEEvNT_6ParamsE --------------------------
	.section	.text._ZN7cutlass13device_kernelIN5flash11enable_sm90INS1_16FlashAttnFwdSm90INS1_25CollectiveMainloopFwdSm90ILi2EN4cute5tupleIJNS5_1CILi1EEES8_S8_EEENS6_IJNS7_ILi64EEESA_SA_EEELi512ENS_6half_tEfNS_4arch4Sm90ELb0ELb0ELb1ELb1ELb0ELb0ELb0ELb0ELb0ELb1ELb1ELb0EEENS1_21CollectiveEpilogueFwdINS6_IJSA_NS7_ILi512EEESA_EEES9_SC_SE_Li256ELb1ELb1ELb1ELb0EEENS1_36VarlenDynamicPersistentTileSchedulerILi64ELi64ELi256ELi128ELb1ELb1ELb1ELb0ELb1ELb1EEEEEEEEEvNT_6ParamsE,"ax",@progbits
	.align	128
.text._ZN7cutlass13device_kernelIN5flash11enable_sm90INS1_16FlashAttnFwdSm90INS1_25CollectiveMainloopFwdSm90ILi2EN4cute5tupleIJNS5_1CILi1EEES8_S8_EEENS6_IJNS7_ILi64EEESA_SA_EEELi512ENS_6half_tEfNS_4arch4Sm90ELb0ELb0ELb1ELb1ELb0ELb0ELb0ELb0ELb0ELb1ELb1ELb0EEENS1_21CollectiveEpilogueFwdINS6_IJSA_NS7_ILi512EEESA_EEES9_SC_SE_Li256ELb1ELb1ELb1ELb0EEENS1_36VarlenDynamicPersistentTileSchedulerILi64ELi64ELi256ELi128ELb1ELb1ELb1ELb0ELb1ELb1EEEEEEEEEvNT_6ParamsE:
        .type           _ZN7cutlass13device_kernelIN5flash11enable_sm90INS1_16FlashAttnFwdSm90INS1_25CollectiveMainloopFwdSm90ILi2EN4cute5tupleIJNS5_1CILi1EEES8_S8_EEENS6_IJNS7_ILi64EEESA_SA_EEELi512ENS_6half_tEfNS_4arch4Sm90ELb0ELb0ELb1ELb1ELb0ELb0ELb0ELb0ELb0ELb1ELb1ELb0EEENS1_21CollectiveEpilogueFwdINS6_IJSA_NS7_ILi512EEESA_EEES9_SC_SE_Li256ELb1ELb1ELb1ELb0EEENS1_36VarlenDynamicPersistentTileSchedulerILi64ELi64ELi256ELi128ELb1ELb1ELb1ELb0ELb1ELb1EEEEEEEEEvNT_6ParamsE,@function
        .size           _ZN7cutlass13device_kernelIN5flash11enable_sm90INS1_16FlashAttnFwdSm90INS1_25CollectiveMainloopFwdSm90ILi2EN4cute5tupleIJNS5_1CILi1EEES8_S8_EEENS6_IJNS7_ILi64EEESA_SA_EEELi512ENS_6half_tEfNS_4arch4Sm90ELb0ELb0ELb1ELb1ELb0ELb0ELb0ELb0ELb0ELb1ELb1ELb0EEENS1_21CollectiveEpilogueFwdINS6_IJSA_NS7_ILi512EEESA_EEES9_SC_SE_Li256ELb1ELb1ELb1ELb0EEENS1_36VarlenDynamicPersistentTileSchedulerILi64ELi64ELi256ELi128ELb1ELb1ELb1ELb0ELb1ELb1EEEEEEEEEvNT_6ParamsE,(.L_x_6040 - _ZN7cutlass13device_kernelIN5flash11enable_sm90INS1_16FlashAttnFwdSm90INS1_25CollectiveMainloopFwdSm90ILi2EN4cute5tupleIJNS5_1CILi1EEES8_S8_EEENS6_IJNS7_ILi64EEESA_SA_EEELi512ENS_6half_tEfNS_4arch4Sm90ELb0ELb0ELb1ELb1ELb0ELb0ELb0ELb0ELb0ELb1ELb1ELb0EEENS1_21CollectiveEpilogueFwdINS6_IJSA_NS7_ILi512EEESA_EEES9_SC_SE_Li256ELb1ELb1ELb1ELb0EEENS1_36VarlenDynamicPersistentTileSchedulerILi64ELi64ELi256ELi128ELb1ELb1ELb1ELb0ELb1ELb1EEEEEEEEEvNT_6ParamsE)
        .other          _ZN7cutlass13device_kernelIN5flash11enable_sm90INS1_16FlashAttnFwdSm90INS1_25CollectiveMainloopFwdSm90ILi2EN4cute5tupleIJNS5_1CILi1EEES8_S8_EEENS6_IJNS7_ILi64EEESA_SA_EEELi512ENS_6half_tEfNS_4arch4Sm90ELb0ELb0ELb1ELb1ELb0ELb0ELb0ELb0ELb0ELb1ELb1ELb0EEENS1_21CollectiveEpilogueFwdINS6_IJSA_NS7_ILi512EEESA_EEES9_SC_SE_Li256ELb1ELb1ELb1ELb0EEENS1_36VarlenDynamicPersistentTileSchedulerILi64ELi64ELi256ELi128ELb1ELb1ELb1ELb0ELb1ELb1EEEEEEEEEvNT_6ParamsE,@"STO_CUDA_ENTRY STV_DEFAULT"
_ZN7cutlass13device_kernelIN5flash11enable_sm90INS1_16FlashAttnFwdSm90INS1_25CollectiveMainloopFwdSm90ILi2EN4cute5tupleIJNS5_1CILi1EEES8_S8_EEENS6_IJNS7_ILi64EEESA_SA_EEELi512ENS_6half_tEfNS_4arch4Sm90ELb0ELb0ELb1ELb1ELb0ELb0ELb0ELb0ELb0ELb1ELb1ELb0EEENS1_21CollectiveEpilogueFwdINS6_IJSA_NS7_ILi512EEESA_EEES9_SC_SE_Li256ELb1ELb1ELb1ELb0EEENS1_36VarlenDynamicPersistentTileSchedulerILi64ELi64ELi256ELi128ELb1ELb1ELb1ELb0ELb1ELb1EEEEEEEEEvNT_6ParamsE:
[----:B------:R-:W0:Y:S02]  /*0000*/  LDC R1, c[0x0][0x28] ;  /* 0x00000a00ff017b82 */ /* 0x000e240000000800 */
[----:B0-----:R-:W-:Y:S01]  /*0010*/  VIADD R1, R1, 0xffffffa0 ;  /* 0xffffffa001017836 */ /* 0x001fe20000000000 */
[----:B------:R-:W0:Y:S01]  /*0020*/  S2R R6, SR_TID.X ;  /* 0x0000000000067919 */ /* 0x000e220000002100 */
[----:B------:R-:W-:Y:S01]  /*0030*/  ELECT P0, URZ, PT ;  /* 0x00000000003f782f */ /* 0x000fe20003800000 */
[----:B------:R-:W-:Y:S01]  /*0040*/  BSSY B0, `(.L_x_375) ;  /* 0x000000e000007945 */ /* 0x000fe20003800000 */
[----:B0-----:R-:W-:-:S05]  /*0050*/  SHF.R.U32.HI R0, RZ, 0x5, R6 ;  /* 0x00000005ff007819 */ /* 0x001fca0000011606 */
[----:B------:R-:W0:Y:S02]  /*0060*/  SHFL.IDX PT, R2, R0, RZ, 0x1f ;  /* 0x00001fff00027589 */ /* 0x000e2400000e0000 */
[----:B0-----:R-:W-:Y:S02]  /*0070*/  ISETP.EQ.AND P0, PT, R2, RZ, P0 ;  /* 0x000000ff0200720c */ /* 0x001fe40000702270 */
[----:B------:R-:W-:-:S11]  /*0080*/  SHF.R.U32.HI R2, RZ, 0x7, R6 ;  /* 0x00000007ff027819 */ /* 0x000fd60000011606 */
        /* <DEDUP_REMOVED lines=9> */
.L_x_376:
[----:B------:R-:W-:Y:S05]  /*0120*/  BSYNC B0 ;  /* 0x0000000000007941 */ /* 0x000fea0003800000 */
.L_x_375:
        /* <DEDUP_REMOVED lines=20> */
[----:B0-----:R0:W1:Y:S05]  /*0270*/  @UP1 SYNCS.EXCH.64 URZ, [UR8+0x28c00], UR4 ;  /* 0x028c0004083f15b2 */ /* 0x00106a0008000100 */
[----:B------:R0:W2:Y:S01]  /*0280*/  @UP2 SYNCS.EXCH.64 URZ, [UR8+0x28c20], UR6 ;  /* 0x028c2006083f25b2 */ /* 0x0000a20008000100 */
        /* <DEDUP_REMOVED lines=13> */
[----:B------:R3:W0:Y:S02]  /*0360*/  SYNCS.EXCH.64 URZ, [UR6+0x28c48], UR4 ;  /* 0x028c4804063f75b2 */ /* 0x0006240008000100 */
[----:B---3--:R-:W-:Y:S01]  /*0370*/  NOP ;  /* 0x0000000000007918 */ /* 0x008fe20000000000 */
.L_x_377:
[----:B------:R-:W3:Y:S01]  /*0380*/  SHFL.IDX PT, R2, R0, RZ, 0x1f ;  /* 0x00001fff00027589 */ /* 0x000ee200000e0000 */
[----:B------:R-:W-:Y:S01]  /*0390*/  NOP ;  /* 0x0000000000007918 */ /* 0x000fe20000000000 */
[----:B---3--:R-:W-:-:S13]  /*03a0*/  ISETP.NE.AND P0, PT, R2, RZ, PT ;  /* 0x000000ff0200720c */ /* 0x008fda0003f05270 */
        /* <DEDUP_REMOVED lines=18> */
[----:B---3--:R-:W-:Y:S01]  /*04d0*/  NOP ;  /* 0x0000000000007918 */ /* 0x008fe20000000000 */
.L_x_378:
[----:B------:R-:W3:Y:S01]  /*04e0*/  SHFL.IDX PT, R2, R0, RZ, 0x1f ;  /* 0x00001fff00027589 */ /* 0x000ee200000e0000 */
[----:B------:R-:W-:Y:S01]  /*04f0*/  NOP ;  /* 0x0000000000007918 */ /* 0x000fe20000000000 */
[----:B---3--:R-:W-:-:S13]  /*0500*/  ISETP.NE.AND P0, PT, R2, RZ, PT ;  /* 0x000000ff0200720c */ /* 0x008fda0003f05270 */
        /* <DEDUP_REMOVED lines=14> */
[----:B---3--:R-:W-:Y:S01]  /*05f0*/  NOP ;  /* 0x0000000000007918 */ /* 0x008fe20000000000 */
.L_x_379:
        /* <DEDUP_REMOVED lines=22> */
.L_x_380:
        /* <DEDUP_REMOVED lines=22> */
.L_x_381:
[----:B------:R-:W-:Y:S01]  /*08c0*/  PLOP3.LUT P0, PT, PT, PT, UP0, 0x80, 0x0 ;  /* 0x000000000000781c */ /* 0x000fe20003f0f008 */
[----:B------:R-:W-:Y:S01]  /*08d0*/  UMOV UR36, 0x1 ;  /* 0x0000000100247882 */ /* 0x000fe20000000000 */
[----:B------:R-:W-:Y:S01]  /*08e0*/  NOP ;  /* 0x0000000000007918 */ /* 0x000fe20000000000 */
[----:B------:R-:W-:Y:S01]  /*08f0*/  USEL UR36, UR36, 0x2, !UP0 ;  /* 0x0000000224247887 */ /* 0x000fe2000c000000 */
[----:B------:R-:W-:Y:S01]  /*0900*/  ULDC.64 UR40, c[0x0][0x208] ;  /* 0x0000820000287ab9 */ /* 0x000fe20000000a00 */
[----:B012-4-:R-:W-:Y:S08]  /*0910*/  BAR.SYNC.DEFER_BLOCKING 0x0 ;  /* 0x0000000000007b1d */ /* 0x017ff00000010000 */
[----:B------:R-:W-:Y:S05]  /*0920*/  @!P0 BRA `(.L_x_382) ;  /* 0x000000c0008c8947 */ /* 0x000fea0003800000 */
.L_x_383:
[----:B------:R-:W-:-:S08]  /*0930*/  NOP ;  /* 0x0000000000007918 */ /* 0x000fd00000000000 */
[----:B------:R-:W0:Y:S02]  /*0940*/  USETMAXREG.TRY_ALLOC.CTAPOOL UP0, 0xf0 ;  /* 0x000000f0000079c8 */ /* 0x000e240008000600 */
[----:B0-----:R-:W-:-:S13]  /*0950*/  PLOP3.LUT P0, PT, PT, PT, UP0, 0x80, 0x0 ;  /* 0x000000000000781c */ /* 0x001fda0003f0f008 */
[----:B------:R-:W-:Y:S05]  /*0960*/  @!P0 BRA `(.L_x_383) ;  /* 0xfffffffc00f08947 */ /* 0x000fea000383ffff */
[----:B------:R-:W-:Y:S01]  /*0970*/  LOP3.LUT R0, R6, 0xffffff80, RZ, 0xc0, !PT ;  /* 0xffffff8006007812 */ /* 0x000fe200078ec0ff */
[----:B------:R-:W0:Y:S01]  /*0980*/  S2UR UR4, SR_CgaCtaId ;  /* 0x00000000000479c3 */ /* 0x000e220000008800 */
[----:B------:R-:W-:Y:S02]  /*0990*/  UMOV UR38, 0x400 ;  /* 0x0000040000267882 */ /* 0x000fe40000000000 */
[----:B------:R-:W-:-:S13]  /*09a0*/  ISETP.NE.AND P0, PT, R0, 0x80, PT ;  /* 0x000000800000780c */ /* 0x000fda0003f05270 */
[----:B------:R-:W-:Y:S06]  /*09b0*/  @!P0 BAR.ARV 0x8, 0x100 ;  /* 0x0204000000008b1d */ /* 0x000fec0000002000 */
[----:B------:R-:W-:Y:S01]  /*09c0*/  ISETP.GE.U32.AND P0, PT, R6, 0x100, PT ;  /* 0x000001000600780c */ /* 0x000fe20003f06070 */
[----:B0-----:R-:W-:-:S03]  /*09d0*/  ULEA UR38, UR4, UR38, 0x18 ;  /* 0x0000002604267291 */ /* 0x001fc6000f8ec03f */
[----:B------:R-:W-:-:S09]  /*09e0*/  ULDC UR4, c[0x0][0xc3c] ;  /* 0x00030f0000047ab9 */ /* 0x000fd20000000800 */
[----:B------:R-:W-:Y:S08]  /*09f0*/  @P0 BAR.ARV 0xf, 0x100 ;  /* 0x03c4000000000b1d */ /* 0x000ff00000002000 */
[----:B------:R-:W-:Y:S06]  /*0a00*/  BAR.SYNC.DEFER_BLOCKING 0x5, 0x180 ;  /* 0x0146000000007b1d */ /* 0x000fec0000010000 */
[----:B------:R-:W0:Y:S02]  /*0a10*/  LDS.128 R8, [UR38+0x28cd0] ;  /* 0x028cd026ff087984 */ /* 0x000e240008000c00 */
[----:B------:R-:W-:Y:S06]  /*0a20*/  BAR.ARV 0x4, 0x180 ;  /* 0x0106000000007b1d */ /* 0x000fec0000002000 */
[----:B0-----:R-:W-:-:S13]  /*0a30*/  ISETP.GE.AND P0, PT, R11, UR4, PT ;  /* 0x000000040b007c0c */ /* 0x001fda000bf06270 */
[----:B------:R-:W-:Y:S05]  /*0a40*/  @P0 EXIT ;  /* 0x000000000000094d */ /* 0x000fea0003800000 */
[----:B------:R-:W-:Y:S01]  /*0a50*/  VIADD R6, R6, 0xffffff80 ;  /* 0xffffff8006067836 */ /* 0x000fe20000000000 */
[----:B------:R-:W-:Y:S01]  /*0a60*/  R2UR UR5, R9 ;  /* 0x00000000090572ca */ /* 0x000fe200000e0000 */
[----:B------:R-:W-:Y:S01]  /*0a70*/  IMAD.MOV.U32 R22, RZ, RZ, 0x40 ;  /* 0x00000040ff167424 */ /* 0x000fe200078e00ff */
[----:B------:R-:W-:Y:S01]  /*0a80*/  R2UR UR7, R11 ;  /* 0x000000000b0772ca */ /* 0x000fe200000e0000 */
[----:B------:R-:W-:Y:S01]  /*0a90*/  ULOP3.LUT UR49, UR36, 0x1, URZ, 0xfc, !UPT ;  /* 0x0000000124317892 */ /* 0x000fe2000f8efc3f */
[----:B------:R-:W-:Y:S01]  /*0aa0*/  SHF.R.S32.HI R3, RZ, 0x1f, R6 ;  /* 0x0000001fff037819 */ /* 0x000fe20000011406 */
[----:B------:R-:W-:Y:S01]  /*0ab0*/  UMOV UR48, URZ ;  /* 0x0000003f00307c82 */ /* 0x000fe20008000000 */
[----:B------:R-:W-:Y:S01]  /*0ac0*/  R2UR UR6, R10 ;  /* 0x000000000a0672ca */ /* 0x000fe200000e0000 */
[----:B------:R-:W-:Y:S01]  /*0ad0*/  UMOV UR47, URZ ;  /* 0x0000003f002f7c82 */ /* 0x000fe20008000000 */
[CC--:B------:R-:W-:Y:S01]  /*0ae0*/  LEA.HI R0, R3.reuse, R6.reuse, RZ, 0x4 ;  /* 0x0000000603007211 */ /* 0x0c0fe200078f20ff */
[----:B------:R-:W-:Y:S01]  /*0af0*/  UMOV UR37, URZ ;  /* 0x0000003f00257c82 */ /* 0x000fe20008000000 */
[----:B------:R-:W-:-:S02]  /*0b00*/  LEA.HI R2, R3, R6, RZ, 0x5 ;  /* 0x0000000603027211 */ /* 0x000fc400078f28ff */
[CC--:B------:R-:W-:Y:S02]  /*0b10*/  LEA.HI R5, R3.reuse, R6.reuse, RZ, 0x7 ;  /* 0x0000000603057211 */ /* 0x0c0fe400078f38ff */
[CC--:B------:R-:W-:Y:S02]  /*0b20*/  LEA.HI R4, R3.reuse, R6.reuse, RZ, 0x3 ;  /* 0x0000000603047211 */ /* 0x0c0fe400078f18ff */
[----:B------:R-:W-:Y:S02]  /*0b30*/  LEA.HI R3, R3, R6, RZ, 0x2 ;  /* 0x0000000603037211 */ /* 0x000fe400078f10ff */
[----:B------:R-:W-:Y:S02]  /*0b40*/  SHF.R.S32.HI R9, RZ, 0x4, R0 ;  /* 0x00000004ff097819 */ /* 0x000fe40000011400 */
[----:B------:R-:W-:Y:S02]  /*0b50*/  SHF.R.S32.HI R11, RZ, 0x5, R2 ;  /* 0x00000005ff0b7819 */ /* 0x000fe40000011402 */
[----:B------:R-:W-:-:S02]  /*0b60*/  LOP3.LUT R7, R0, 0xfffffff0, RZ, 0xc0, !PT ;  /* 0xfffffff000077812 */ /* 0x000fc400078ec0ff */
[----:B------:R-:W-:Y:S02]  /*0b70*/  SHF.R.S32.HI R2, RZ, 0x1f, R2 ;  /* 0x0000001fff027819 */ /* 0x000fe40000011402 */
[----:B------:R-:W-:Y:S01]  /*0b80*/  LOP3.LUT R15, R3, 0xfffffffc, RZ, 0xc0, !PT ;  /* 0xfffffffc030f7812 */ /* 0x000fe200078ec0ff */
[----:B------:R-:W-:Y:S01]  /*0b90*/  IMAD.IADD R7, R6, 0x1, -R7 ;  /* 0x0000000106077824 */ /* 0x000fe200078e0a07 */
[----:B------:R-:W-:Y:S02]  /*0ba0*/  LOP3.LUT R3, R5, 0xffffff80, RZ, 0xc0, !PT ;  /* 0xffffff8005037812 */ /* 0x000fe400078ec0ff */
[----:B------:R-:W-:Y:S01]  /*0bb0*/  LEA.HI R0, R0, R9, RZ, 0x1 ;  /* 0x0000000900007211 */ /* 0x000fe200078f08ff */
[----:B------:R-:W-:Y:S01]  /*0bc0*/  IMAD.IADD R15, R6, 0x1, -R15 ;  /* 0x00000001060f7824 */ /* 0x000fe200078e0a0f */
[----:B------:R-:W-:Y:S01]  /*0bd0*/  LEA.HI R2, R2, R11, RZ, 0x2 ;  /* 0x0000000b02027211 */ /* 0x000fe200078f10ff */
[----:B------:R-:W-:Y:S01]  /*0be0*/  IMAD.IADD R3, R6, 0x1, -R3 ;  /* 0x0000000106037824 */ /* 0x000fe200078e0a03 */
[----:B------:R-:W-:-:S02]  /*0bf0*/  LOP3.LUT R0, R0, 0x1ffffffe, RZ, 0xc0, !PT ;  /* 0x1ffffffe00007812 */ /* 0x000fc400078ec0ff */
[----:B------:R-:W-:Y:S02]  /*0c00*/  LOP3.LUT R13, R4, 0xfffffff8, RZ, 0xc0, !PT ;  /* 0xfffffff8040d7812 */ /* 0x000fe400078ec0ff */
[----:B------:R-:W-:Y:S01]  /*0c10*/  LOP3.LUT R4, R2, 0x3ffffc, RZ, 0xc0, !PT ;  /* 0x003ffffc02047812 */ /* 0x000fe200078ec0ff */
[----:B------:R-:W-:Y:S01]  /*0c20*/  IMAD.IADD R9, R9, 0x1, -R0 ;  /* 0x0000000109097824 */ /* 0x000fe200078e0a00 */
[----:B------:R-:W-:Y:S01]  /*0c30*/  SHF.R.S32.HI R220, RZ, 0x7, R5 ;  /* 0x00000007ffdc7819 */ /* 0x000fe20000011405 */
[----:B------:R-:W-:Y:S01]  /*0c40*/  IMAD.IADD R13, R6, 0x1, -R13 ;  /* 0x00000001060d7824 */ /* 0x000fe200078e0a0d */
[----:B------:R-:W-:Y:S01]  /*0c50*/  SHF.R.S32.HI R2, RZ, 0x1f, R7 ;  /* 0x0000001fff027819 */ /* 0x000fe20000011407 */
[----:B------:R-:W-:Y:S01]  /*0c60*/  IMAD.IADD R8, R11, 0x1, -R4 ;  /* 0x000000010b087824 */ /* 0x000fe200078e0a04 */
[----:B------:R-:W-:Y:S01]  /*0c70*/  SHF.R.S32.HI R0, RZ, 0x1f, R3 ;  /* 0x0000001fff007819 */ /* 0x000fe20000011403 */
[----:B------:R-:W-:Y:S01]  /*0c80*/  IMAD R17, R220, 0x100, R7 ;  /* 0x00000100dc117824 */ /* 0x000fe200078e0207 */
[----:B------:R-:W-:Y:S01]  /*0c90*/  LEA.HI R6, R2, R7, RZ, 0x3 ;  /* 0x0000000702067211 */ /* 0x000fe200078f18ff */
[----:B------:R-:W-:Y:S01]  /*0ca0*/  IMAD.SHL.U32 R9, R9, 0x8, RZ ;  /* 0x0000000809097824 */ /* 0x000fe200078e00ff */
[----:B------:R-:W-:Y:S01]  /*0cb0*/  LEA.HI R2, R0, R3, RZ, 0x2 ;  /* 0x0000000300027211 */ /* 0x000fe200078f10ff */
[----:B------:R-:W-:Y:S01]  /*0cc0*/  IMAD R12, R8, 0x10, R17 ;  /* 0x00000010080c7824 */ /* 0x000fe200078e0211 */
[C---:B------:R-:W-:Y:S01]  /*0cd0*/  LOP3.LUT R4, R6.reuse, 0xfffffff8, RZ, 0xc0, !PT ;  /* 0xfffffff806047812 */ /* 0x040fe200078ec0ff */
[----:B------:R-:W-:Y:S01]  /*0ce0*/  IMAD.SHL.U32 R6, R6, 0x40, RZ ;  /* 0x0000004006067824 */ /* 0x000fe200078e00ff */
[----:B------:R-:W-:-:S02]  /*0cf0*/  LOP3.LUT R8, R2, 0x7ffffffc, RZ, 0xc0, !PT ;  /* 0x7ffffffc02087812 */ /* 0x000fc400078ec0ff */
[----:B------:R-:W-:Y:S01]  /*0d00*/  LEA.HI R10, R15, R15, RZ, 0x1 ;  /* 0x0000000f0f0a7211 */ /* 0x000fe200078f08ff */
[----:B------:R-:W-:Y:S01]  /*0d10*/  IMAD.IADD R7, R7, 0x1, -R4 ;  /* 0x0000000107077824 */ /* 0x000fe200078e0a04 */
[----:B------:R-:W-:Y:S01]  /*0d20*/  LEA.HI R4, R0, R3, RZ, 0x5 ;  /* 0x0000000300047211 */ /* 0x000fe200078f28ff */
[----:B------:R-:W-:Y:S01]  /*0d30*/  IMAD.IADD R8, R3, 0x1, -R8 ;  /* 0x0000000103087824 */ /* 0x000fe200078e0a08 */
[--C-:B------:R-:W-:Y:S02]  /*0d40*/  SHF.R.S32.HI R0, RZ, 0x2, R2.reuse ;  /* 0x00000002ff007819 */ /* 0x100fe40000011402 */
[----:B------:R-:W-:Y:S01]  /*0d50*/  SHF.R.S32.HI R3, RZ, 0x1f, R2 ;  /* 0x0000001fff037819 */ /* 0x000fe20000011402 */
[----:B------:R-:W-:Y:S01]  /*0d60*/  IMAD.SHL.U32 R2, R7, 0x40, RZ ;  /* 0x0000004007027824 */ /* 0x000fe200078e00ff */
[----:B------:R-:W-:Y:S01]  /*0d70*/  LOP3.LUT R10, R10, 0x1ffffffe, RZ, 0xc0, !PT ;  /* 0x1ffffffe0a0a7812 */ /* 0x000fe200078ec0ff */
[----:B------:R-:W-:Y:S01]  /*0d80*/  IMAD.SHL.U32 R223, R8, 0x2, RZ ;  /* 0x0000000208df7824 */ /* 0x000fe200078e00ff */
[----:B------:R-:W-:-:S02]  /*0d90*/  LEA.HI R5, R5, R220, RZ, 0x1 ;  /* 0x000000dc05057211 */ /* 0x000fc400078f08ff */
[----:B------:R-:W-:Y:S01]  /*0da0*/  LOP3.LUT R2, R2, 0x1c0, RZ, 0xc0, !PT ;  /* 0x000001c002027812 */ /* 0x000fe200078ec0ff */
[----:B------:R-:W-:Y:S01]  /*0db0*/  IMAD.IADD R15, R15, 0x1, -R10 ;  /* 0x000000010f0f7824 */ /* 0x000fe200078e0a0a */
[----:B------:R-:W-:Y:S01]  /*0dc0*/  LEA.HI R3, R3, R0, RZ, 0x3 ;  /* 0x0000000003037211 */ /* 0x000fe200078f18ff */
[--C-:B------:R-:W-:Y:S01]  /*0dd0*/  IMAD.U32 R10, R12, 0x40, R9.reuse ;  /* 0x000000400c0a7824 */ /* 0x100fe200078e0009 */
[----:B------:R-:W-:Y:S02]  /*0de0*/  LOP3.LUT R9, R2, 0x8, R9, 0xf8, !PT ;  /* 0x0000000802097812 */ /* 0x000fe400078ef809 */
[----:B------:R-:W-:Y:S02]  /*0df0*/  LOP3.LUT R6, R6, 0x7ffffe00, RZ, 0xc0, !PT ;  /* 0x7ffffe0006067812 */ /* 0x000fe400078ec0ff */
[----:B------:R-:W-:Y:S01]  /*0e00*/  SHF.R.U32.HI R2, RZ, 0x3, R2 ;  /* 0x00000003ff027819 */ /* 0x000fe20000011602 */
[----:B------:R0:W-:Y:S01]  /*0e10*/  STL [R1+0x50], R10 ;  /* 0x0000500a01007387 */ /* 0x0001e20000100800 */
[----:B------:R-:W-:Y:S01]  /*0e20*/  LOP3.LUT R5, R5, 0xfffffe, RZ, 0xc0, !PT ;  /* 0x00fffffe05057812 */ /* 0x000fe200078ec0ff */
[----:B------:R-:W-:Y:S01]  /*0e30*/  IMAD R6, R11, 0x400, R6 ;  /* 0x000004000b067824 */ /* 0x000fe200078e0206 */
[----:B------:R-:W-:-:S02]  /*0e40*/  LOP3.LUT R3, R3, 0xfffffff8, RZ, 0xc0, !PT ;  /* 0xfffffff803037812 */ /* 0x000fc400078ec0ff */
[----:B------:R-:W-:Y:S01]  /*0e50*/  LOP3.LUT R9, R9, R2, RZ, 0x3c, !PT ;  /* 0x0000000209097212 */ /* 0x000fe200078e3cff */
[----:B------:R-:W-:Y:S01]  /*0e60*/  IMAD.IADD R5, R220, 0x1, -R5 ;  /* 0x00000001dc057824 */ /* 0x000fe200078e0a05 */
[----:B------:R-:W-:Y:S01]  /*0e70*/  SHF.R.S32.HI R4, RZ, 0x5, R4 ;  /* 0x00000005ff047819 */ /* 0x000fe20000011404 */
[----:B------:R-:W-:Y:S01]  /*0e80*/  IMAD.IADD R3, R0, 0x1, -R3 ;  /* 0x0000000100037824 */ /* 0x000fe200078e0a03 */
[----:B------:R-:W-:Y:S01]  /*0e90*/  R2P PR, R7, 0x6 ;  /* 0x0000000607007804 */ /* 0x000fe20000000000 */
[----:B------:R-:W-:Y:S02]  /*0ea0*/  IMAD.IADD R6, R6, 0x1, R9 ;  /* 0x0000000106067824 */ /* 0x000fe400078e0209 */
[----:B0-----:R-:W-:Y:S02]  /*0eb0*/  IMAD.SHL.U32 R10, R5, 0x100, RZ ;  /* 0x00000100050a7824 */ /* 0x001fe400078e00ff */
[----:B------:R-:W-:Y:S01]  /*0ec0*/  IMAD.SHL.U32 R2, R13, 0x8, RZ ;  /* 0x000000080d027824 */ /* 0x000fe200078e00ff */
[----:B------:R-:W-:Y:S01]  /*0ed0*/  LEA R18, R6, UR38, 0x1 ;  /* 0x0000002606127c11 */ /* 0x000fe2000f8e08ff */
[----:B------:R-:W-:Y:S01]  /*0ee0*/  IMAD R16, R4, 0x10, R3 ;  /* 0x0000001004107824 */ /* 0x000fe200078e0203 */
[----:B------:R-:W-:Y:S01]  /*0ef0*/  STL [R1+0x4c], R10 ;  /* 0x00004c0a01007387 */ /* 0x000fe20000100800 */
[----:B------:R-:W-:Y:S01]  /*0f00*/  IMAD.IADD R17, R223, 0x1, R10 ;  /* 0x00000001df117824 */ /* 0x000fe200078e020a */
[----:B------:R-:W-:Y:S01]  /*0f10*/  SEL R22, R22, 0xffffffc0, !P2 ;  /* 0xffffffc016167807 */ /* 0x000fe20005000000 */
[----:B------:R-:W-:-:S02]  /*0f20*/  VIADD R188, R2, 0x40 ;  /* 0x0000004002bc7836 */ /* 0x000fc40000000000 */
[C---:B------:R-:W-:Y:S01]  /*0f30*/  VIADD R219, R17.reuse, 0x8 ;  /* 0x0000000811db7836 */ /* 0x040fe20000000000 */
[----:B------:R-:W-:Y:S01]  /*0f40*/  SHF.R.S32.HI R0, RZ, 0x1f, R17 ;  /* 0x0000001fff007819 */ /* 0x000fe20000011411 */
[----:B------:R-:W-:Y:S01]  /*0f50*/  VIADD R218, R17, 0x10 ;  /* 0x0000001011da7836 */ /* 0x000fe20000000000 */
[----:B------:R-:W-:Y:S01]  /*0f60*/  SHF.R.S32.HI R3, RZ, 0x1f, R188 ;  /* 0x0000001fff037819 */ /* 0x000fe200000114bc */
[----:B------:R-:W-:Y:S01]  /*0f70*/  IMAD R4, R15, 0x8, R16 ;  /* 0x000000080f047824 */ /* 0x000fe200078e0210 */
[----:B------:R-:W-:Y:S01]  /*0f80*/  SHF.R.S32.HI R3, RZ, 0x1f, R219 ;  /* 0x0000001fff037819 */ /* 0x000fe200000114db */
[C---:B------:R-:W-:Y:S01]  /*0f90*/  VIADD R217, R17.reuse, 0x18 ;  /* 0x0000001811d97836 */ /* 0x040fe20000000000 */
[----:B------:R-:W-:Y:S01]  /*0fa0*/  SHF.R.S32.HI R0, RZ, 0x1f, R218 ;  /* 0x0000001fff007819 */ /* 0x000fe200000114da */
[C---:B------:R-:W-:Y:S01]  /*0fb0*/  VIADD R216, R17.reuse, 0x20 ;  /* 0x0000002011d87836 */ /* 0x040fe20000000000 */
[----:B------:R0:W-:Y:S01]  /*0fc0*/  STL [R1+0x48], R4 ;  /* 0x0000480401007387 */ /* 0x0001e20000100800 */
[----:B------:R-:W-:-:S02]  /*0fd0*/  VIADD R215, R17, 0x28 ;  /* 0x0000002811d77836 */ /* 0x000fc40000000000 */
[C---:B------:R-:W-:Y:S01]  /*0fe0*/  VIADD R214, R17.reuse, 0x30 ;  /* 0x0000003011d67836 */ /* 0x040fe20000000000 */
[----:B------:R-:W-:Y:S01]  /*0ff0*/  SHF.R.S32.HI R3, RZ, 0x1f, R216 ;  /* 0x0000001fff037819 */ /* 0x000fe200000114d8 */
[C---:B------:R-:W-:Y:S01]  /*1000*/  VIADD R213, R17.reuse, 0x38 ;  /* 0x0000003811d57836 */ /* 0x040fe20000000000 */
[----:B------:R-:W-:Y:S01]  /*1010*/  SHF.R.S32.HI R0, RZ, 0x1f, R215 ;  /* 0x0000001fff007819 */ /* 0x000fe200000114d7 */
[C---:B------:R-:W-:Y:S02]  /*1020*/  VIADD R212, R17.reuse, 0x40 ;  /* 0x0000004011d47836 */ /* 0x040fe40000000000 */
[C---:B------:R-:W-:Y:S01]  /*1030*/  VIADD R23, R18.reuse, 0x26800 ;  /* 0x0002680012177836 */ /* 0x040fe20000000000 */
[----:B0-----:R-:W-:Y:S01]  /*1040*/  SHF.R.S32.HI R4, RZ, 0x1f, R217 ;  /* 0x0000001fff047819 */ /* 0x001fe200000114d9 */
[C---:B------:R-:W-:Y:S01]  /*1050*/  VIADD R211, R17.reuse, 0x48 ;  /* 0x0000004811d37836 */ /* 0x040fe20000000000 */
[----:B------:R-:W-:Y:S01]  /*1060*/  SHF.R.S32.HI R4, RZ, 0x1f, R214 ;  /* 0x0000001fff047819 */ /* 0x000fe200000114d6 */
        /* <DEDUP_REMOVED lines=42> */
[----:B------:R-:W-:Y:S01]  /*1310*/  VIADD R189, R17, 0xf8 ;  /* 0x000000f811bd7836 */ /* 0x000fe20000000000 */
[----:B------:R-:W-:Y:S01]  /*1320*/  SHF.R.S32.HI R227, RZ, 0x1f, R192 ;  /* 0x0000001fffe37819 */ /* 0x000fe200000114c0 */
[----:B------:R-:W-:Y:S01]  /*1330*/  VIADD R19, R18, 0x26820 ;  /* 0x0002682012137836 */ /* 0x000fe20000000000 */
[----:B------:R-:W-:Y:S01]  /*1340*/  SHF.R.S32.HI R226, RZ, 0x1f, R191 ;  /* 0x0000001fffe27819 */ /* 0x000fe200000114bf */
[C---:B------:R-:W-:Y:S01]  /*1350*/  @P1 VIADD R19, R23.reuse, 0xffffffe0 ;  /* 0xffffffe017131836 */ /* 0x040fe20000000000 */
[----:B------:R-:W-:Y:S01]  /*1360*/  SHF.R.S32.HI R225, RZ, 0x1f, R190 ;  /* 0x0000001fffe17819 */ /* 0x000fe200000114be */
[----:B------:R-:W-:Y:S01]  /*1370*/  IMAD.IADD R23, R23, 0x1, R22 ;  /* 0x0000000117177824 */ /* 0x000fe200078e0216 */
[----:B------:R-:W-:Y:S01]  /*1380*/  SHF.R.S32.HI R224, RZ, 0x1f, R189 ;  /* 0x0000001fffe07819 */ /* 0x000fe200000114bd */
[----:B------:R-:W-:-:S02]  /*1390*/  VIADD R187, R2, 0x80 ;  /* 0x0000008002bb7836 */ /* 0x000fc40000000000 */
[C---:B------:R-:W-:Y:S02]  /*13a0*/  VIADD R186, R2.reuse, 0xc0 ;  /* 0x000000c002ba7836 */ /* 0x040fe40000000000 */
[C---:B------:R-:W-:Y:S02]  /*13b0*/  VIADD R185, R2.reuse, 0x100 ;  /* 0x0000010002b97836 */ /* 0x040fe40000000000 */
[C---:B------:R-:W-:Y:S02]  /*13c0*/  VIADD R184, R2.reuse, 0x140 ;  /* 0x0000014002b87836 */ /* 0x040fe40000000000 */
[C---:B------:R-:W-:Y:S02]  /*13d0*/  VIADD R222, R2.reuse, 0x180 ;  /* 0x0000018002de7836 */ /* 0x040fe40000000000 */
[----:B------:R-:W-:Y:S02]  /*13e0*/  VIADD R221, R2, 0x1c0 ;  /* 0x000001c002dd7836 */ /* 0x000fe40000000000 */
[----:B------:R-:W-:-:S07]  /*13f0*/  IMAD.IADD R22, R22, 0x1, R19 ;  /* 0x0000000116167824 */ /* 0x000fce00078e0213 */
.L_x_432:
[----:B------:R-:W-:Y:S01]  /*1400*/  ULDC.64 UR8, c[0x0][0xc88] ;  /* 0x0003220000087ab9 */ /* 0x000fe20000000a00 */
[----:B------:R-:W-:Y:S01]  /*1410*/  ULDC.64 UR10, c[0x0][0xa20] ;  /* 0x00028800000a7ab9 */ /* 0x000fe20000000a00 */
[----:B------:R-:W-:Y:S02]  /*1420*/  UIMAD.WIDE UR8, UR7, 0x4, UR8 ;  /* 0x00000004070878a5 */ /* 0x000fe4000f8e0208 */
[----:B------:R-:W-:Y:S01]  /*1430*/  UISETP.NE.U32.AND UP1, UPT, UR10, URZ, UPT ;  /* 0x0000003f0a00728c */ /* 0x000fe2000bf25070 */
[----:B------:R-:W-:Y:S01]  /*1440*/  UMOV UR43, UR5 ;  /* 0x00000005002b7c82 */ /* 0x000fe20008000000 */
[----:B------:R-:W-:Y:S02]  /*1450*/  ULOP3.LUT UR4, UR6, 0xff0000, URZ, 0xc0, !UPT ;  /* 0x00ff000006047892 */ /* 0x000fe4000f8ec03f */
[----:B0123--:R-:W-:Y:S01]  /*1460*/  IMAD.U32 R4, RZ, RZ, UR8 ;  /* 0x00000008ff047e24 */ /* 0x00ffe2000f8e00ff */
[----:B------:R-:W-:Y:S01]  /*1470*/  ULDC UR7, c[0x0][0x424] ;  /* 0x0001090000077ab9 */ /* 0x000fe20000000800 */
[----:B----4-:R-:W-:Y:S01]  /*1480*/  IMAD.U32 R5, RZ, RZ, UR9 ;  /* 0x00000009ff057e24 */ /* 0x010fe2000f8e00ff */
[----:B------:R-:W-:-:S04]  /*1490*/  ULDC.64 UR8, c[0x0][0xa28] ;  /* 0x00028a0000087ab9 */ /* 0x000fc80000000a00 */
[----:B------:R-:W2:Y:S01]  /*14a0*/  LDG.E R4, desc[UR40][R4.64] ;  /* 0x0000002804047981 */ /* 0x000ea2000c1e1900 */
[----:B------:R-:W-:Y:S02]  /*14b0*/  UISETP.NE.U32.AND UP0, UPT, UR8, URZ, UPT ;  /* 0x0000003f0800728c */ /* 0x000fe4000bf05070 */
[----:B------:R-:W-:Y:S02]  /*14c0*/  UISETP.NE.AND.EX UP1, UPT, UR11, URZ, UPT, UP1 ;  /* 0x0000003f0b00728c */ /* 0x000fe4000bf25310 */
[----:B------:R-:W-:-:S04]  /*14d0*/  UISETP.NE.AND.EX UP0, UPT, UR9, URZ, UPT, UP0 ;  /* 0x0000003f0900728c */ /* 0x000fc8000bf05300 */
[----:B------:R-:W-:Y:S02]  /*14e0*/  PLOP3.LUT P1, PT, PT, PT, UP1, 0x80, 0x0 ;  /* 0x000000000000781c */ /* 0x000fe40003f2f018 */
[----:B------:R-:W-:Y:S02]  /*14f0*/  PLOP3.LUT P0, PT, PT, PT, UP0, 0x80, 0x0 ;  /* 0x000000000000781c */ /* 0x000fe40003f0f008 */
[----:B--2---:R-:W-:-:S13]  /*1500*/  R2UR UR39, R4 ;  /* 0x00000000042772ca */ /* 0x004fda00000e0000 */
[----:B------:R-:W-:Y:S02]  /*1510*/  USHF.R.S32.HI UR42, URZ, 0x1f, UR39 ;  /* 0x0000001f3f2a7899 */ /* 0x000fe40008011427 */
[----:B------:R-:W-:-:S04]  /*1520*/  @UP0 ULEA UR8, UP2, UR39, UR8, 0x2 ;  /* 0x0000000827080291 */ /* 0x000fc8000f84103f */
[----:B------:R-:W-:Y:S02]  /*1530*/  @UP0 ULEA.HI.X UR9, UR39, UR9, UR42, 0x2, UP2 ;  /* 0x0000000927090291 */ /* 0x000fe400090f142a */
[----:B------:R-:W-:Y:S01]  /*1540*/  @UP1 ULEA UR10, UP0, UR39, UR10, 0x2 ;  /* 0x0000000a270a1291 */ /* 0x000fe2000f80103f */
[----:B------:R-:W-:-:S03]  /*1550*/  IMAD.U32 R4, RZ, RZ, UR8 ;  /* 0x00000008ff047e24 */ /* 0x000fc6000f8e00ff */
[----:B------:R-:W-:Y:S01]  /*1560*/  @UP1 ULEA.HI.X UR11, UR39, UR11, UR42, 0x2, UP0 ;  /* 0x0000000b270b1291 */ /* 0x000fe200080f142a */
[----:B------:R-:W-:Y:S01]  /*1570*/  IMAD.U32 R5, RZ, RZ, UR9 ;  /* 0x00000009ff057e24 */ /* 0x000fe2000f8e00ff */
[----:B------:R-:W-:Y:S01]  /*1580*/  ULDC.64 UR8, c[0x0][0x418] ;  /* 0x0001060000087ab9 */ /* 0x000fe20000000a00 */
[----:B------:R-:W-:-:S03]  /*1590*/  IMAD.U32 R6, RZ, RZ, UR10 ;  /* 0x0000000aff067e24 */ /* 0x000fc6000f8e00ff */
[----:B------:R-:W-:Y:S01]  /*15a0*/  IMAD.U32 R7, RZ, RZ, UR11 ;  /* 0x0000000bff077e24 */ /* 0x000fe2000f8e00ff */
[----:B------:R-:W2:Y:S04]  /*15b0*/  @P0 LDG.E R4, desc[UR40][R4.64] ;  /* 0x0000002804040981 */ /* 0x000ea8000c1e1900 */
[----:B------:R-:W3:Y:S01]  /*15c0*/  @P1 LDG.E R6, desc[UR40][R6.64] ;  /* 0x0000002806061981 */ /* 0x000ee2000c1e1900 */
[----:B------:R-:W-:Y:S02]  /*15d0*/  UISETP.NE.U32.AND UP0, UPT, UR8, URZ, UPT ;  /* 0x0000003f0800728c */ /* 0x000fe4000bf05070 */
[----:B------:R-:W-:Y:S02]  /*15e0*/  ULOP3.LUT UR5, UR6, 0xff000000, URZ, 0xc0, !UPT ;  /* 0xff00000006057892 */ /* 0x000fe4000f8ec03f */
[----:B------:R-:W-:-:S02]  /*15f0*/  UISETP.NE.AND.EX UP0, UPT, UR9, URZ, UPT, UP0 ;  /* 0x0000003f0900728c */ /* 0x000fc4000bf05300 */
[----:B------:R-:W-:Y:S02]  /*1600*/  USHF.R.U32.HI UR5, URZ, 0x8, UR5 ;  /* 0x000000083f057899 */ /* 0x000fe40008011605 */
[----:B------:R-:W-:Y:S02]  /*1610*/  USEL UR7, UR7, 0x1, UP0 ;  /* 0x0000000107077887 */ /* 0x000fe40008000000 */
[----:B------:R-:W-:Y:S01]  /*1620*/  ULEA.HI UR46, UR4, UR5, URZ, 0x10 ;  /* 0x00000005042e7291 */ /* 0x000fe2000f8f803f */
[----:B------:R-:W-:Y:S02]  /*1630*/  UMOV UR53, URZ ;  /* 0x0000003f00357c82 */ /* 0x000fe40008000000 */
[----:B------:R-:W-:Y:S01]  /*1640*/  ULDC UR4, c[0x0][0x2f0] ;  /* 0x0000bc0000047ab9 */ /* 0x000fe20000000800 */
[----:B------:R-:W-:Y:S02]  /*1650*/  ULOP3.LUT UR44, UR6, 0xffff, URZ, 0xc0, !UPT ;  /* 0x0000ffff062c7892 */ /* 0x000fe4000f8ec03f */
[----:B------:R-:W-:Y:S01]  /*1660*/  UIMAD UR7, UR7, UR4, URZ ;  /* 0x00000004070772a4 */ /* 0x000fe2000f8e023f */
[----:B------:R-:W-:Y:S01]  /*1670*/  ULDC UR6, c[0x0][0x9f0] ;  /* 0x00027c0000067ab9 */ /* 0x000fe20000000800 */
[----:B--2---:R-:W-:-:S05]  /*1680*/  @P0 R2UR UR53, R4 ;  /* 0x00000000043502ca */ /* 0x004fca00000e0000 */
[----:B---3--:R-:W-:Y:S01]  /*1690*/  @P1 R2UR UR7, R6 ;  /* 0x00000000060712ca */ /* 0x008fe200000e0000 */
[----:B-----5:R-:W-:-:S14]  /*16a0*/  @P1 BRA `(.L_x_384) ;  /* 0x0000000000341947 */ /* 0x020fdc0003800000 */
[----:B------:R-:W-:Y:S02]  /*16b0*/  ULDC.64 UR4, c[0x0][0xa08] ;  /* 0x0002820000047ab9 */ /* 0x000fe40000000a00 */
[----:B------:R-:W-:-:S04]  /*16c0*/  ISETP.NE.U32.AND P0, PT, RZ, UR4, PT ;  /* 0x00000004ff007c0c */ /* 0x000fc8000bf05070 */
[----:B------:R-:W-:-:S13]  /*16d0*/  ISETP.NE.AND.EX P0, PT, RZ, UR5, PT, P0 ;  /* 0x00000005ff007c0c */ /* 0x000fda000bf05300 */
[----:B------:R-:W-:Y:S05]  /*16e0*/  @!P0 BRA `(.L_x_384) ;  /* 0x0000000000248947 */ /* 0x000fea0003800000 */
[----:B------:R-:W-:Y:S02]  /*16f0*/  ULDC.64 UR4, c[0x0][0xa08] ;  /* 0x0002820000047ab9 */ /* 0x000fe40000000a00 */
[----:B------:R-:W-:-:S06]  /*1700*/  UIMAD.WIDE UR4, UR39, 0x4, UR4 ;  /* 0x00000004270478a5 */ /* 0x000fcc000f8e0204 */
[----:B------:R-:W-:Y:S02]  /*1710*/  IMAD.U32 R4, RZ, RZ, UR4 ;  /* 0x00000004ff047e24 */ /* 0x000fe4000f8e00ff */
[----:B------:R-:W-:-:S05]  /*1720*/  IMAD.U32 R5, RZ, RZ, UR5 ;  /* 0x00000005ff057e24 */ /* 0x000fca000f8e00ff */
[----:B------:R-:W2:Y:S04]  /*1730*/  LDG.E R3, desc[UR40][R4.64] ;  /* 0x0000002804037981 */ /* 0x000ea8000c1e1900 */
[----:B------:R-:W3:Y:S01]  /*1740*/  LDG.E R0, desc[UR40][R4.64+0x4] ;  /* 0x0000042804007981 */ /* 0x000ee2000c1e1900 */
[----:B--2---:R-:W-:Y:S02]  /*1750*/  R2UR UR7, R3 ;  /* 0x00000000030772ca */ /* 0x004fe400000e0000 */
[----:B---3--:R-:W-:-:S13]  /*1760*/  R2UR UR4, R0 ;  /* 0x00000000000472ca */ /* 0x008fda00000e0000 */
[----:B------:R-:W-:-:S12]  /*1770*/  UIADD3 UR7, -UR7, UR4, URZ ;  /* 0x0000000407077290 */ /* 0x000fd8000fffe13f */
.L_x_384:
[----:B------:R-:W-:Y:S02]  /*1780*/  UISETP.NE.AND UP1, UPT, UR50, 0x1, UPT ;  /* 0x000000013200788c */ /* 0x000fe4000bf25270 */
[----:B------:R-:W-:Y:S02]  /*1790*/  UIADD3 UR53, -UR53, UR7, URZ ;  /* 0x0000000735357290 */ /* 0x000fe4000fffe13f */
[----:B------:R-:W-:Y:S02]  /*17a0*/  ULOP3.LUT UR45, UR46, 0xff, URZ, 0xc0, !UPT ;  /* 0x000000ff2e2d7892 */ /* 0x000fe4000f8ec03f */
[----:B------:R-:W-:Y:S01]  /*17b0*/  UIADD3 UR4, UR53, 0x3f, URZ ;  /* 0x0000003f35047890 */ /* 0x000fe2000fffe03f */
[----:B------:R-:W-:Y:S01]  /*17c0*/  PLOP3.LUT P0, PT, PT, PT, UP1, 0x80, 0x0 ;  /* 0x000000000000781c */ /* 0x000fe20003f0f018 */
[----:B------:R-:W-:Y:S02]  /*17d0*/  USHF.R.U32.HI UR46, URZ, 0x10, UR46 ;  /* 0x000000103f2e7899 */ /* 0x000fe4000801162e */
[----:B------:R-:W-:-:S02]  /*17e0*/  USHF.R.S32.HI UR5, URZ, 0x1f, UR4 ;  /* 0x0000001f3f057899 */ /* 0x000fc40008011404 */
[----:B------:R-:W-:Y:S02]  /*17f0*/  UISETP.NE.AND UP0, UPT, UR46, URZ, UPT ;  /* 0x0000003f2e00728c */ /* 0x000fe4000bf05270 */
[----:B------:R-:W-:Y:S02]  /*1800*/  ULEA.HI UR5, UR5, UR4, URZ, 0x6 ;  /* 0x0000000405057291 */ /* 0x000fe4000f8f303f */
[----:B------:R-:W-:Y:S02]  /*1810*/  USEL UR10, UR46, UR6, UP0 ;  /* 0x000000062e0a7287 */ /* 0x000fe40008000000 */
[----:B------:R-:W-:Y:S02]  /*1820*/  USHF.R.S32.HI UR9, URZ, 0x6, UR5 ;  /* 0x000000063f097899 */ /* 0x000fe40008011405 */
[----:B------:R-:W-:Y:S10]  /*1830*/  @!P0 BRA `(.L_x_385) ;  /* 0x00000020000c8947 */ /* 0x000ff40003800000 */
        /* <DEDUP_REMOVED lines=15> */
[----:B------:R-:W0:Y:S08]  /*1930*/  I2F.RP R0, UR11 ;  /* 0x0000000b00007d06 */ /* 0x000e300008209400 */
[----:B0-----:R-:W0:Y:S02]  /*1940*/  MUFU.RCP R0, R0 ;  /* 0x0000000000007308 */ /* 0x001e240000001000 */
        /* <DEDUP_REMOVED lines=20> */
.L_x_386:
[----:B------:R-:W-:Y:S01]  /*1a90*/  UIMAD UR21, UR45, UR4, URZ ;  /* 0x000000042d1572a4 */ /* 0x000fe2000f8e023f */
[----:B------:R-:W-:Y:S01]  /*1aa0*/  IMAD.U32 R0, RZ, RZ, UR9 ;  /* 0x00000009ff007e24 */ /* 0x000fe2000f8e00ff */
[----:B------:R-:W-:Y:S01]  /*1ab0*/  PLOP3.LUT P0, PT, PT, PT, PT, 0x80, 0x0 ;  /* 0x000000000000781c */ /* 0x000fe20003f0f070 */
[----:B------:R-:W-:Y:S01]  /*1ac0*/  IMAD.U32 R3, RZ, RZ, UR4 ;  /* 0x00000004ff037e24 */ /* 0x000fe2000f8e00ff */
[----:B------:R-:W-:Y:S02]  /*1ad0*/  CS2R R12, SRZ ;  /* 0x00000000000c7805 */ /* 0x000fe4000001ff00 */
[----:B------:R-:W-:Y:S02]  /*1ae0*/  CS2R R150, SRZ ;  /* 0x0000000000967805 */ /* 0x000fe4000001ff00 */
[----:B------:R-:W-:Y:S02]  /*1af0*/  CS2R R148, SRZ ;  /* 0x0000000000947805 */ /* 0x000fe4000001ff00 */
[----:B------:R-:W-:-:S02]  /*1b00*/  CS2R R146, SRZ ;  /* 0x0000000000927805 */ /* 0x000fc4000001ff00 */
[----:B------:R-:W-:Y:S02]  /*1b10*/  VIADDMNMX R0, R3, UR21, R0, PT ;  /* 0x0000001503007c46 */ /* 0x000fe4000b800100 */
[----:B------:R-:W-:Y:S02]  /*1b20*/  CS2R R144, SRZ ;  /* 0x0000000000907805 */ /* 0x000fe4000001ff00 */
[----:B------:R-:W-:Y:S02]  /*1b30*/  CS2R R142, SRZ ;  /* 0x00000000008e7805 */ /* 0x000fe4000001ff00 */
[----:B------:R-:W-:Y:S02]  /*1b40*/  CS2R R140, SRZ ;  /* 0x00000000008c7805 */ /* 0x000fe4000001ff00 */
[----:B------:R-:W-:Y:S02]  /*1b50*/  R2UR UR16, R0 ;  /* 0x00000000001072ca */ /* 0x000fe400000e0000 */
        /* <DEDUP_REMOVED lines=11> */
[----:B------:R-:W-:Y:S01]  /*1c10*/  CS2R R116, SRZ ;  /* 0x0000000000747805 */ /* 0x000fe2000001ff00 */
[----:B------:R-:W-:Y:S01]  /*1c20*/  UISETP.GT.AND UP0, UPT, UR16, UR21, UPT ;  /* 0x000000151000728c */ /* 0x000fe2000bf04270 */
[----:B------:R-:W-:-:S02]  /*1c30*/  CS2R R114, SRZ ;  /* 0x0000000000727805 */ /* 0x000fc4000001ff00 */
[----:B------:R-:W-:Y:S02]  /*1c40*/  CS2R R112, SRZ ;  /* 0x0000000000707805 */ /* 0x000fe4000001ff00 */
[----:B------:R-:W-:Y:S02]  /*1c50*/  CS2R R110, SRZ ;  /* 0x00000000006e7805 */ /* 0x000fe4000001ff00 */
[----:B------:R-:W-:Y:S02]  /*1c60*/  CS2R R108, SRZ ;  /* 0x00000000006c7805 */ /* 0x000fe4000001ff00 */
[----:B------:R-:W-:Y:S02]  /*1c70*/  CS2R R106, SRZ ;  /* 0x00000000006a7805 */ /* 0x000fe4000001ff00 */
[----:B------:R-:W-:Y:S02]  /*1c80*/  PLOP3.LUT P1, PT, PT, PT, UP0, 0x80, 0x0 ;  /* 0x000000000000781c */ /* 0x000fe40003f2f008 */
        /* <DEDUP_REMOVED lines=42> */
[----:B------:R-:W0:Y:S01]  /*1f30*/  SHFL.IDX PT, R0, R220, RZ, 0x1f ;  /* 0x00001fffdc007589 */ /* 0x000e2200000e0000 */
[----:B------:R-:W-:-:S06]  /*1f40*/  UISETP.NE.AND UP0, UPT, UR49, 0x3, UPT ;  /* 0x000000033100788c */ /* 0x000fcc000bf05270 */
[----:B------:R-:W-:Y:S02]  /*1f50*/  PLOP3.LUT P0, PT, PT, PT, UP0, 0x80, 0x0 ;  /* 0x000000000000781c */ /* 0x000fe40003f0f008 */
[----:B0-----:R-:W-:-:S13]  /*1f60*/  R2UR UR4, R0 ;  /* 0x00000000000472ca */ /* 0x001fda00000e0000 */
[----:B------:R-:W-:-:S04]  /*1f70*/  ULEA.HI UR5, UR4, UR4, URZ, 0x1 ;  /* 0x0000000404057291 */ /* 0x000fc8000f8f083f */
[----:B------:R-:W-:-:S04]  /*1f80*/  ULOP3.LUT UR5, UR5, 0x1fffe, URZ, 0xc0, !UPT ;  /* 0x0001fffe05057892 */ /* 0x000fc8000f8ec03f */
[----:B------:R-:W-:-:S04]  /*1f90*/  UIADD3 UR5, UR4, -UR5, URZ ;  /* 0x8000000504057290 */ /* 0x000fc8000fffe03f */
[----:B------:R-:W-:-:S04]  /*1fa0*/  ULEA UR5, UR5, UR38, 0xf ;  /* 0x0000002605057291 */ /* 0x000fc8000f8e783f */
[----:B------:R-:W-:-:S04]  /*1fb0*/  UIADD3 UR5, UR5, 0x400, URZ ;  /* 0x0000040005057890 */ /* 0x000fc8000fffe03f */
[----:B------:R-:W-:-:S04]  /*1fc0*/  USHF.R.U32.HI UR5, URZ, 0x4, UR5 ;  /* 0x000000043f057899 */ /* 0x000fc80008011605 */
[----:B------:R-:W-:-:S04]  /*1fd0*/  ULOP3.LUT UR5, UR5, 0x3fff, URZ, 0xc0, !UPT ;  /* 0x00003fff05057892 */ /* 0x000fc8000f8ec03f */
[----:B------:R-:W-:Y:S01]  /*1fe0*/  ULOP3.LUT UR20, UR5, 0x2000000, URZ, 0xfc, !UPT ;  /* 0x0200000005147892 */ /* 0x000fe2000f8efc3f */
[----:B------:R-:W-:Y:S11]  /*1ff0*/  @!P0 BRA `(.L_x_388) ;  /* 0x0000000000048947 */ /* 0x000ff60003800000 */
[----:B------:R-:W-:Y:S01]  /*2000*/  BPT.TRAP 0x1 ;  /* 0x000000040000795c */ /* 0x000fe20000300000 */
.L_x_388:
[----:B------:R-:W-:Y:S01]  /*2010*/  ULEA UR17, UR37, UR38, 0x3 ;  /* 0x0000002625117291 */ /* 0x000fe2000f8e183f */
[----:B------:R-:W-:-:S05]  /*2020*/  IMAD.U32 R0, RZ, RZ, UR47 ;  /* 0x0000002fff007e24 */ /* 0x000fca000f8e00ff */
[----:B------:R-:W-:-:S04]  /*2030*/  SHF.L.U32 R0, R0, 0x1f, RZ ;  /* 0x0000001f00007819 */ /* 0x000fc800000006ff */
[----:B------:R-:W0:Y:S02]  /*2040*/  SYNCS.PHASECHK.TRANS64.TRYWAIT P0, [UR17+0x28c50], R0 ;  /* 0x028c5000ff0075a7 */ /* 0x000e240008000151 */
[----:B0-----:R-:W-:Y:S05]  /*2050*/  @!P0 BRA `(.L_x_389) ;  /* 0x0000011c00248947 */ /* 0x001fea0003800000 */
.L_x_571:
[----:B------:R-:W-:Y:S01]  /*2060*/  BAR.SYNC.DEFER_BLOCKING 0xe, 0x100 ;  /* 0x0384000000007b1d */ /* 0x000fe20000010000 */
[----:B------:R-:W-:Y:S01]  /*2070*/  UIADD3 UR4, UR38, 0x26800, URZ ;  /* 0x0002680026047890 */ /* 0x000fe2000fffe03f */
[----:B0-----:R-:W-:Y:S01]  /*2080*/  IMAD.U32 R0, RZ, RZ, UR17 ;  /* 0x00000011ff007e24 */ /* 0x001fe2000f8e00ff */
[----:B------:R-:W-:Y:S02]  /*2090*/  ULEA UR12, UR37, UR20, 0xc ;  /* 0x00000014250c7291 */ /* 0x000fe4000f8e603f */
[----:B------:R-:W-:Y:S01]  /*20a0*/  USHF.R.U32.HI UR4, URZ, 0x4, UR4 ;  /* 0x000000043f047899 */ /* 0x000fe20008011604 */
[----:B------:R-:W-:Y:S01]  /*20b0*/  UMOV UR7, 0x40000040 ;  /* 0x4000004000077882 */ /* 0x000fe20000000000 */
[----:B------:R-:W-:Y:S02]  /*20c0*/  UMOV UR5, 0x40000040 ;  /* 0x4000004000057882 */ /* 0x000fe40000000000 */
[----:B------:R-:W-:Y:S01]  /*20d0*/  ULOP3.LUT UR4, UR4, 0x3fff, URZ, 0xc0, !UPT ;  /* 0x00003fff04047892 */ /* 0x000fe2000f8ec03f */
[----:B------:R-:W0:Y:S01]  /*20e0*/  S2R R3, SR_TID.X ;  /* 0x0000000000037919 */ /* 0x000e220000002100 */
[----:B------:R-:W-:Y:S01]  /*20f0*/  UMOV UR6, UR12 ;  /* 0x0000000c00067c82 */ /* 0x000fe20008000000 */
[----:B------:R-:W-:-:S02]  /*2100*/  UIADD3 UR10, UR12, 0x100, URZ ;  /* 0x000001000c0a7890 */ /* 0x000fc4000fffe03f */
[----:B------:R-:W-:Y:S01]  /*2110*/  ULOP3.LUT UR13, UR4, 0x10000, URZ, 0xfc, !UPT ;  /* 0x00010000040d7892 */ /* 0x000fe2000f8efc3f */
[----:B------:R-:W-:Y:S01]  /*2120*/  UMOV UR11, 0x40000040 ;  /* 0x40000040000b7882 */ /* 0x000fe20000000000 */
[----:B------:R-:W-:Y:S02]  /*2130*/  UMOV UR9, 0x40000040 ;  /* 0x4000004000097882 */ /* 0x000fe40000000000 */
[----:B------:R-:W-:Y:S02]  /*2140*/  UIADD3 UR8, UR13, 0x4, URZ ;  /* 0x000000040d087890 */ /* 0x000fe4000fffe03f */
[----:B------:R-:W-:Y:S01]  /*2150*/  UIADD3 UR14, UR12, 0x180, URZ ;  /* 0x000001800c0e7890 */ /* 0x000fe2000fffe03f */
[----:B------:R-:W-:Y:S01]  /*2160*/  UMOV UR4, UR13 ;  /* 0x0000000d00047c82 */ /* 0x000fe20008000000 */
[----:B------:R-:W-:Y:S01]  /*2170*/  UMOV UR15, 0x40000040 ;  /* 0x40000040000f7882 */ /* 0x000fe20000000000 */
[----:B------:R-:W-:-:S06]  /*2180*/  WARPGROUP.ARRIVE ;  /* 0x00000000000079c5 */ /* 0x000fcc0000000000 */
[----:B------:R-:W-:Y:S01]  /*2190*/  HGMMA.64x256x16.F32 R24, gdesc[UR4].tnspB, RZ, !UPT, gsb0 ;  /* 0x43e00000041879f0 */ /* 0x000fe2000c0008ff */
[----:B------:R-:W-:Y:S02]  /*21a0*/  UIADD3 UR6, UR12, 0x80, URZ ;  /* 0x000000800c067890 */ /* 0x000fe4000fffe03f */
[----:B------:R-:W-:Y:S01]  /*21b0*/  UIADD3 UR4, UR13, 0x2, URZ ;  /* 0x000000020d047890 */ /* 0x000fe2000fffe03f */
[----:B------:R-:W-:Y:S01]  /*21c0*/  UMOV UR7, 0x40000040 ;  /* 0x4000004000077882 */ /* 0x000fe20000000000 */
[----:B------:R-:W-:Y:S01]  /*21d0*/  UMOV UR5, 0x40000040 ;  /* 0x4000004000057882 */ /* 0x000fe20000000000 */
[----:B------:R-:W-:-:S03]  /*21e0*/  UIADD3 UR12, UR13, 0x6, URZ ;  /* 0x000000060d0c7890 */ /* 0x000fc6000fffe03f */
[----:B------:R-:W-:Y:S01]  /*21f0*/  UMOV UR13, 0x40000040 ;  /* 0x40000040000d7882 */ /* 0x000fe20000000000 */
[----:B0-----:R-:W-:-:S04]  /*2200*/  LOP3.LUT R3, R3, 0x7f, RZ, 0xc0, !PT ;  /* 0x0000007f03037812 */ /* 0x001fc800078ec0ff */
[----:B------:R-:W-:-:S13]  /*2210*/  ISETP.NE.AND P0, PT, R3, RZ, PT ;  /* 0x000000ff0300720c */ /* 0x000fda0003f05270 */
[----:B------:R-:W-:-:S05]  /*2220*/  @!P0 VIADD R0, R0, 0x28c60 ;  /* 0x00028c6000008836 */ /* 0x000fca0000000000 */
[----:B------:R-:W-:Y:S01]  /*2230*/  @!P0 PRMT R0, RZ, 0x654, R0 ;  /* 0x00000654ff008816 */ /* 0x000fe20000000000 */
[----:B------:R-:W-:Y:S02]  /*2240*/  WARPGROUP.DEPBAR.LE gsb0, 0x0 ;  /* 0x00008000000079c5 */ /* 0x000fe40000010000 */
[----:B------:R-:W-:-:S06]  /*2250*/  WARPGROUP.ARRIVE ;  /* 0x00000000000079c5 */ /* 0x000fcc0000000000 */
[----:B------:R-:W-:Y:S01]  /*2260*/  HGMMA.64x256x16.F32 R24, gdesc[UR4].tnspB, R24, gsb0 ;  /* 0x43e00000041879f0 */ /* 0x000fe20008000818 */
[----:B------:R-:W-:-:S04]  /*2270*/  UIADD3 UR6, UR16, -0x2, URZ ;  /* 0xfffffffe10067890 */ /* 0x000fc8000fffe03f */
[----:B------:R-:W-:Y:S01]  /*2280*/  UISETP.GE.AND UP0, UPT, UR6, UR21, UPT ;  /* 0x000000150600728c */ /* 0x000fe2000bf06270 */
[----:B------:R-:W-:Y:S02]  /*2290*/  WARPGROUP.DEPBAR.LE gsb0, 0x0 ;  /* 0x00008000000079c5 */ /* 0x000fe40000010000 */
[----:B------:R-:W-:-:S15]  /*22a0*/  WARPGROUP.ARRIVE ;  /* 0x00000000000079c5 */ /* 0x000fde0000000000 */
[----:B------:R-:W-:-:S05]  /*22b0*/  NOP ;  /* 0x0000000000007918 */ /* 0x000fca0000000000 */
        /* <DEDUP_REMOVED lines=8> */
[----:B------:R-:W-:-:S13]  /*2340*/  PLOP3.LUT P0, PT, PT, PT, UP0, 0x80, 0x0 ;  /* 0x000000000000781c */ /* 0x000fda0003f0f008 */
[----:B0-----:R-:W-:Y:S05]  /*2350*/  @!P0 BRA `(.L_x_390) ;  /* 0x0000000c00088947 */ /* 0x001fea0003800000 */
[----:B------:R-:W-:-:S05]  /*2360*/  UMOV UR22, UR6 ;  /* 0x0000000600167c82 */ /* 0x000fca0008000000 */
.L_x_395:
[----:B------:R-:W-:Y:S01]  /*2370*/  BAR.SYNC.DEFER_BLOCKING 0xe, 0x100 ;  /* 0x0384000000007b1d */ /* 0x000fe20000010000 */
[----:B------:R-:W-:Y:S01]  /*2380*/  IMAD.U32 R3, RZ, RZ, UR37 ;  /* 0x00000025ff037e24 */ /* 0x000fe2000f8e00ff */
[----:B------:R-:W-:Y:S02]  /*2390*/  UISETP.NE.AND UP2, UPT, UR49, 0x3, UPT ;  /* 0x000000033100788c */ /* 0x000fe4000bf45270 */
[----:B------:R-:W-:Y:S01]  /*23a0*/  UIADD3 UR37, UR37, 0x1, URZ ;  /* 0x0000000125257890 */ /* 0x000fe2000fffe03f */
[----:B------:R-:W-:Y:S01]  /*23b0*/  IMAD R0, R3, 0x40, R16 ;  /* 0x0000004003007824 */ /* 0x000fe200078e0210 */
[----:B------:R-:W-:Y:S01]  /*23c0*/  UMOV UR6, UR22 ;  /* 0x0000001600067c82 */ /* 0x000fe20008000000 */
[----:B------:R-:W-:Y:S01]  /*23d0*/  UIADD3 UR22, UR22, -0x1, URZ ;  /* 0xffffffff16167890 */ /* 0x000fe2000fffe03f */
[----:B------:R-:W-:Y:S01]  /*23e0*/  PLOP3.LUT P1, PT, PT, PT, UP2, 0x80, 0x0 ;  /* 0x000000000000781c */ /* 0x000fe20003f2f028 */
[----:B------:R-:W-:Y:S01]  /*23f0*/  UISETP.NE.AND UP0, UPT, UR37, 0x2, UPT ;  /* 0x000000022500788c */ /* 0x000fe2000bf05270 */
[----:B------:R-:W-:Y:S01]  /*2400*/  LEA R0, R0, UR38, 0x2 ;  /* 0x0000002600007c11 */ /* 0x000fe2000f8e10ff */
[----:B------:R-:W-:-:S02]  /*2410*/  UISETP.GT.AND UP1, UPT, UR6, UR21, UPT ;  /* 0x000000150600728c */ /* 0x000fc4000bf24270 */
[----:B------:R-:W-:Y:S02]  /*2420*/  USEL UR6, URZ, 0x1, UP0 ;  /* 0x000000013f067887 */ /* 0x000fe40008000000 */
[----:B------:R-:W-:Y:S02]  /*2430*/  USEL UR37, UR37, URZ, UP0 ;  /* 0x0000003f25257287 */ /* 0x000fe40008000000 */
[----:B------:R-:W-:Y:S01]  /*2440*/  ULOP3.LUT UR47, UR47, UR6, URZ, 0x3c, !UPT ;  /* 0x000000062f2f7292 */ /* 0x000fe2000f8e3c3f */
        /* <DEDUP_REMOVED lines=132> */
.L_x_391:
[----:B------:R-:W-:Y:S01]  /*2c90*/  ULEA UR6, UR37, UR38, 0x3 ;  /* 0x0000002625067291 */ /* 0x000fe2000f8e183f */
[----:B------:R-:W-:-:S05]  /*2ca0*/  IMAD.U32 R0, RZ, RZ, UR47 ;  /* 0x0000002fff007e24 */ /* 0x000fca000f8e00ff */
[----:B------:R-:W-:-:S04]  /*2cb0*/  SHF.L.U32 R0, R0, 0x1f, RZ ;  /* 0x0000001f00007819 */ /* 0x000fc800000006ff */
[----:B------:R0:W1:Y:S01]  /*2cc0*/  SYNCS.PHASECHK.TRANS64.TRYWAIT P0, [UR6+0x28c50], R0 ;  /* 0x028c5000ff0075a7 */ /* 0x0000620008000146 */
[----:B------:R-:W-:Y:S05]  /*2cd0*/  @!P1 BRA `(.L_x_392) ;  /* 0x0000000000049947 */ /* 0x000fea0003800000 */
[----:B------:R-:W-:Y:S01]  /*2ce0*/  BPT.TRAP 0x1 ;  /* 0x000000040000795c */ /* 0x000fe20000300000 */
.L_x_392:
[----:B-1----:R-:W-:Y:S05]  /*2cf0*/  @P0 BRA `(.L_x_393) ;  /* 0x0000000000080947 */ /* 0x002fea0003800000 */
[----:B------:R-:W1:Y:S02]  /*2d00*/  SYNCS.PHASECHK.TRANS64.TRYWAIT P0, [UR6+0x28c50], R0 ;  /* 0x028c5000ff0075a7 */ /* 0x000e640008000146 */
[----:B-1----:R-:W-:Y:S05]  /*2d10*/  @!P0 BRA `(.L_x_394) ;  /* 0x00000110000c8947 */ /* 0x002fea0003800000 */
.L_x_393:
[----:B------:R-:W-:Y:S01]  /*2d20*/  UIADD3 UR6, UR38, 0x26800, URZ ;  /* 0x0002680026067890 */ /* 0x000fe2000fffe03f */
[----:B------:R-:W-:Y:S01]  /*2d30*/  WARPGROUP.ARRIVE ;  /* 0x00000000000079c5 */ /* 0x000fe20000000000 */
[----:B------:R-:W-:-:S05]  /*2d40*/  ULEA UR18, UR37, UR20, 0xc ;  /* 0x0000001425127291 */ /* 0x000fca000f8e603f */
[----:B-1----:R-:W1:Y:S01]  /*2d50*/  S2R R3, SR_TID.X ;  /* 0x0000000000037919 */ /* 0x002e620000002100 */
[----:B------:R-:W-:Y:S01]  /*2d60*/  USHF.R.U32.HI UR6, URZ, 0x4, UR6 ;  /* 0x000000043f067899 */ /* 0x000fe20008011606 */
[----:B0-----:R-:W-:Y:S01]  /*2d70*/  IMAD.U32 R0, RZ, RZ, UR37 ;  /* 0x00000025ff007e24 */ /* 0x001fe2000f8e00ff */
[----:B------:R-:W-:Y:S01]  /*2d80*/  UMOV UR19, 0x40000040 ;  /* 0x4000004000137882 */ /* 0x000fe20000000000 */
[----:B------:R-:W-:Y:S01]  /*2d90*/  UMOV UR17, 0x40000040 ;  /* 0x4000004000117882 */ /* 0x000fe20000000000 */
[----:B------:R-:W-:Y:S01]  /*2da0*/  ULOP3.LUT UR6, UR6, 0x3fff, URZ, 0xc0, !UPT ;  /* 0x00003fff06067892 */ /* 0x000fe2000f8ec03f */
[----:B------:R-:W-:Y:S01]  /*2db0*/  UMOV UR7, 0x40000040 ;  /* 0x4000004000077882 */ /* 0x000fe20000000000 */
[----:B------:R-:W-:Y:S02]  /*2dc0*/  UIADD3 UR10, UR18, 0x100, URZ ;  /* 0x00000100120a7890 */ /* 0x000fe4000fffe03f */
[----:B------:R-:W-:Y:S02]  /*2dd0*/  ULOP3.LUT UR16, UR6, 0x10000, URZ, 0xfc, !UPT ;  /* 0x0001000006107892 */ /* 0x000fe4000f8efc3f */
[----:B------:R-:W-:Y:S01]  /*2de0*/  UIADD3 UR6, UR18, 0x80, URZ ;  /* 0x0000008012067890 */ /* 0x000fe2000fffe03f */
[----:B------:R-:W-:Y:S01]  /*2df0*/  UMOV UR11, 0x40000040 ;  /* 0x40000040000b7882 */ /* 0x000fe20000000000 */
[----:B------:R-:W-:Y:S01]  /*2e00*/  UIADD3 UR14, UR18, 0x180, URZ ;  /* 0x00000180120e7890 */ /* 0x000fe2000fffe03f */
[----:B------:R-:W-:-:S04]  /*2e10*/  UMOV UR15, 0x40000040 ;  /* 0x40000040000f7882 */ /* 0x000fc80000000000 */
[----:B------:R-:W-:Y:S01]  /*2e20*/  HGMMA.64x256x16.F32 R24, gdesc[UR16].tnspB, R24, gsb0 ;  /* 0x43e00000101879f0 */ /* 0x000fe20008000818 */
[----:B-1----:R-:W-:-:S04]  /*2e30*/  LOP3.LUT R3, R3, 0x7f, RZ, 0xc0, !PT ;  /* 0x0000007f03037812 */ /* 0x002fc800078ec0ff */
[----:B------:R-:W-:-:S13]  /*2e40*/  ISETP.NE.AND P0, PT, R3, RZ, PT ;  /* 0x000000ff0300720c */ /* 0x000fda0003f05270 */
[----:B------:R-:W-:-:S05]  /*2e50*/  @!P0 LEA R0, R0, UR38, 0x3 ;  /* 0x0000002600008c11 */ /* 0x000fca000f8e18ff */
        /* <DEDUP_REMOVED lines=17> */
[----:B0-----:R-:W-:Y:S05]  /*2f70*/  @P0 BRA `(.L_x_395) ;  /* 0xfffffff000fc0947 */ /* 0x001fea000383ffff */
.L_x_390:
[----:B------:R-:W-:Y:S01]  /*2f80*/  BAR.SYNC.DEFER_BLOCKING 0xe, 0x100 ;  /* 0x0384000000007b1d */ /* 0x000fe20000010000 */
[----:B------:R-:W-:Y:S01]  /*2f90*/  IMAD.U32 R3, RZ, RZ, UR37 ;  /* 0x00000025ff037e24 */ /* 0x000fe2000f8e00ff */
[----:B------:R-:W-:Y:S01]  /*2fa0*/  UIADD3 UR37, UR37, 0x1, URZ ;  /* 0x0000000125257890 */ /* 0x000fe2000fffe03f */
[----:B------:R-:W-:Y:S02]  /*2fb0*/  PLOP3.LUT P0, PT, PT, PT, PT, 0x8, 0x0 ;  /* 0x000000000000781c */ /* 0x000fe40003f0e170 */
[----:B------:R-:W-:Y:S01]  /*2fc0*/  CS2R R12, SRZ ;  /* 0x00000000000c7805 */ /* 0x000fe2000001ff00 */
[----:B------:R-:W-:Y:S01]  /*2fd0*/  IMAD R0, R3, 0x40, R16 ;  /* 0x0000004003007824 */ /* 0x000fe200078e0210 */
[----:B------:R-:W-:-:S04]  /*2fe0*/  UISETP.NE.AND UP0, UPT, UR37, 0x2, UPT ;  /* 0x000000022500788c */ /* 0x000fc8000bf05270 */
[----:B------:R-:W-:Y:S01]  /*2ff0*/  LEA R4, R0, UR38, 0x2 ;  /* 0x0000002600047c11 */ /* 0x000fe2000f8e10ff */
        /* <DEDUP_REMOVED lines=135> */
.L_x_385:
        /* <DEDUP_REMOVED lines=37> */
.L_x_396:
        /* <DEDUP_REMOVED lines=74> */
[----:B------:R-:W0:Y:S02]  /*3f60*/  SHFL.IDX PT, R0, R220, RZ, 0x1f ;  /* 0x00001fffdc007589 */ /* 0x000e2400000e0000 */
[----:B0-----:R-:W-:-:S13]  /*3f70*/  R2UR UR4, R0 ;  /* 0x00000000000472ca */ /* 0x001fda00000e0000 */
        /* <DEDUP_REMOVED lines=27> */
.L_x_397:
[----:B------:R-:W-:Y:S01]  /*4130*/  ULEA.HI UR4, UR48, UR48, URZ, 0x1 ;  /* 0x0000003030047291 */ /* 0x000fe2000f8f083f */
[----:B------:R-:W-:-:S03]  /*4140*/  IMAD.U32 R3, RZ, RZ, UR49 ;  /* 0x00000031ff037e24 */ /* 0x000fc6000f8e00ff */
[----:B------:R-:W-:Y:S02]  /*4150*/  ULOP3.LUT UR4, UR4, 0xfffffffe, URZ, 0xc0, !UPT ;  /* 0xfffffffe04047892 */ /* 0x000fe4000f8ec03f */
[----:B------:R-:W-:Y:S02]  /*4160*/  ISETP.NE.AND P0, PT, R3, 0x3, PT ;  /* 0x000000030300780c */ /* 0x000fe40003f05270 */
[----:B------:R-:W-:-:S06]  /*4170*/  UIADD3 UR4, UR48, -UR4, URZ ;  /* 0x8000000430047290 */ /* 0x000fcc000fffe03f */
[----:B------:R-:W-:-:S05]  /*4180*/  IMAD.U32 R0, RZ, RZ, UR4 ;  /* 0x00000004ff007e24 */ /* 0x000fca000f8e00ff */
[----:B------:R-:W-:-:S04]  /*4190*/  SHF.L.U32 R0, R0, 0x1f, RZ ;  /* 0x0000001f00007819 */ /* 0x000fc800000006ff */
[----:B------:R-:W0:Y:S02]  /*41a0*/  SYNCS.PHASECHK.TRANS64.TRYWAIT P1, [UR38+0x28c00], R0 ;  /* 0x028c0000ff0075a7 */ /* 0x000e240008020166 */
[----:B0-----:R-:W-:Y:S05]  /*41b0*/  @!P1 BRA `(.L_x_398) ;  /* 0x000000f800fc9947 */ /* 0x001fea0003800000 */
.L_x_572:
[----:B------:R-:W-:Y:S05]  /*41c0*/  @!P0 BRA `(.L_x_399) ;  /* 0x0000000000048947 */ /* 0x000fea0003800000 */
[----:B------:R-:W-:Y:S01]  /*41d0*/  BPT.TRAP 0x1 ;  /* 0x000000040000795c */ /* 0x000fe20000300000 */
.L_x_399:
[----:B------:R-:W-:Y:S02]  /*41e0*/  IMAD.U32 R7, RZ, RZ, UR37 ;  /* 0x00000025ff077e24 */ /* 0x000fe4000f8e00ff */
[----:B------:R-:W-:-:S03]  /*41f0*/  IMAD.U32 R8, RZ, RZ, UR47 ;  /* 0x0000002fff087e24 */ /* 0x000fc6000f8e00ff */
[----:B------:R-:W-:Y:S02]  /*4200*/  LEA R7, R7, UR38, 0x3 ;  /* 0x0000002607077c11 */ /* 0x000fe4000f8e18ff */
[----:B------:R-:W-:-:S04]  /*4210*/  SHF.L.U32 R8, R8, 0x1f, RZ ;  /* 0x0000001f08087819 */ /* 0x000fc800000006ff */
[----:B------:R1:W2:Y:S01]  /*4220*/  SYNCS.PHASECHK.TRANS64.TRYWAIT P1, [R7+URZ+0x28c30], R8 ;  /* 0x028c3008070075a7 */ /* 0x0002a2000802017f */
[----:B------:R-:W-:Y:S05]  /*4230*/  @!P0 BRA `(.L_x_400) ;  /* 0x0000000000048947 */ /* 0x000fea0003800000 */
[----:B------:R-:W-:Y:S01]  /*4240*/  BPT.TRAP 0x1 ;  /* 0x000000040000795c */ /* 0x000fe20000300000 */
.L_x_400:
[----:B--2---:R-:W-:Y:S05]  /*4250*/  @P1 BRA `(.L_x_401) ;  /* 0x0000000000081947 */ /* 0x004fea0003800000 */
[----:B------:R-:W2:Y:S02]  /*4260*/  SYNCS.PHASECHK.TRANS64.TRYWAIT P1, [R7+URZ+0x28c30], R8 ;  /* 0x028c3008070075a7 */ /* 0x000ea4000802017f */
[----:B--2---:R-:W-:Y:S05]  /*4270*/  @!P1 BRA `(.L_x_402) ;  /* 0x000000f800e49947 */ /* 0x004fea0003800000 */
.L_x_401:
[----:B0-----:R-:W0:Y:S01]  /*4280*/  S2R R0, SR_TID.X ;  /* 0x0000000000007919 */ /* 0x001e220000002100 */
[----:B------:R-:W-:-:S04]  /*4290*/  UIADD3 UR4, UR38, 0x22400, URZ ;  /* 0x0002240026047890 */ /* 0x000fc8000fffe03f */
[----:B------:R-:W-:-:S04]  /*42a0*/  USHF.R.U32.HI UR4, URZ, 0x4, UR4 ;  /* 0x000000043f047899 */ /* 0x000fc80008011604 */
[----:B------:R-:W-:-:S06]  /*42b0*/  ULOP3.LUT UR4, UR4, 0x3fff, URZ, 0xc0, !UPT ;  /* 0x00003fff04047892 */ /* 0x000fcc000f8ec03f */
[----:B------:R-:W-:Y:S01]  /*42c0*/  IMAD.U32 R3, RZ, RZ, UR4 ;  /* 0x00000004ff037e24 */ /* 0x000fe2000f8e00ff */
[----:B------:R-:W-:Y:S05]  /*42d0*/  WARPSYNC.ALL ;  /* 0x0000000000007948 */ /* 0x000fea0003800000 */
[----:B------:R-:W-:Y:S02]  /*42e0*/  LOP3.LUT R3, R3, 0x10000, RZ, 0xfc, !PT ;  /* 0x0001000003037812 */ /* 0x000fe400078efcff */
[----:B0-----:R-:W-:-:S04]  /*42f0*/  LOP3.LUT R0, R0, 0x7f, RZ, 0xc0, !PT ;  /* 0x0000007f00007812 */ /* 0x001fc800078ec0ff */
[----:B------:R-:W-:Y:S02]  /*4300*/  ISETP.NE.AND P1, PT, R0, RZ, PT ;  /* 0x000000ff0000720c */ /* 0x000fe40003f25270 */
[----:B------:R-:W-:Y:S01]  /*4310*/  R2UR UR12, R3 ;  /* 0x00000000030c72ca */ /* 0x000fe200000e0000 */
[----:B------:R-:W-:Y:S01]  /*4320*/  UIADD3 UR4, UR38, 0x20400, URZ ;  /* 0x0002040026047890 */ /* 0x000fe2000fffe03f */
[----:B------:R-:W-:Y:S01]  /*4330*/  WARPGROUP.ARRIVE ;  /* 0x00000000000079c5 */ /* 0x000fe20000000000 */
[----:B------:R-:W-:Y:S01]  /*4340*/  UMOV UR7, 0x40000040 ;  /* 0x4000004000077882 */ /* 0x000fe20000000000 */
[----:B------:R-:W-:Y:S01]  /*4350*/  UMOV UR5, 0x40000040 ;  /* 0x4000004000057882 */ /* 0x000fe20000000000 */
[----:B------:R-:W-:Y:S01]  /*4360*/  USHF.R.U32.HI UR4, URZ, 0x4, UR4 ;  /* 0x000000043f047899 */ /* 0x000fe20008011604 */
[----:B------:R-:W-:Y:S01]  /*4370*/  UMOV UR11, 0x40000040 ;  /* 0x40000040000b7882 */ /* 0x000fe20000000000 */
[----:B------:R-:W-:Y:S02]  /*4380*/  UMOV UR9, 0x40000040 ;  /* 0x4000004000097882 */ /* 0x000fe40000000000 */
[----:B------:R-:W-:Y:S01]  /*4390*/  ULOP3.LUT UR4, UR4, 0x3fff, URZ, 0xc0, !UPT ;  /* 0x00003fff04047892 */ /* 0x000fe2000f8ec03f */
[----:B------:R-:W-:Y:S01]  /*43a0*/  UMOV UR15, 0x40000040 ;  /* 0x40000040000f7882 */ /* 0x000fe20000000000 */
[----:B------:R-:W-:-:S02]  /*43b0*/  UIMAD UR53, UR52, -0x40, UR53 ;  /* 0xffffffc0343578a4 */ /* 0x000fc4000f8e0235 */
[----:B------:R-:W-:Y:S02]  /*43c0*/  ULEA UR12, UR37, UR12, 0x9 ;  /* 0x0000000c250c7291 */ /* 0x000fe4000f8e483f */
[----:B------:R-:W-:Y:S02]  /*43d0*/  ULOP3.LUT UR13, UR4, 0x10000, URZ, 0xfc, !UPT ;  /* 0x00010000040d7892 */ /* 0x000fe4000f8efc3f */
[----:B------:R-:W-:Y:S01]  /*43e0*/  UIADD3 UR10, UR12, 0x4, URZ ;  /* 0x000000040c0a7890 */ /* 0x000fe2000fffe03f */
[----:B------:R-:W-:Y:S01]  /*43f0*/  IMAD.U32 R0, RZ, RZ, UR53 ;  /* 0x00000035ff007e24 */ /* 0x000fe2000f8e00ff */
[----:B------:R-:W-:Y:S01]  /*4400*/  UIADD3 UR8, UR13, 0x4, URZ ;  /* 0x000000040d087890 */ /* 0x000fe2000fffe03f */
[----:B------:R-:W-:Y:S02]  /*4410*/  UMOV UR6, UR12 ;  /* 0x0000000c00067c82 */ /* 0x000fe40008000000 */
[----:B------:R-:W-:Y:S01]  /*4420*/  UMOV UR4, UR13 ;  /* 0x0000000d00047c82 */ /* 0x000fe20008000000 */
[----:B------:R-:W-:Y:S01]  /*4430*/  UIADD3 UR14, UR12, 0x6, URZ ;  /* 0x000000060c0e7890 */ /* 0x000fe2000fffe03f */
[----:B------:R-:W-:Y:S01]  /*4440*/  HGMMA.64x64x16.F32 R24, gdesc[UR4], RZ, !UPT, gsb0 ;  /* 0x00e00000041879f0 */ /* 0x000fe2000c0008ff */
[----:B------:R-:W-:Y:S01]  /*4450*/  UIADD3 UR6, UR12, 0x2, URZ ;  /* 0x000000020c067890 */ /* 0x000fe2000fffe03f */
[----:B------:R-:W-:Y:S01]  /*4460*/  IADD3 R0, -R223, 0x40, R0 ;  /* 0x00000040df007810 */ /* 0x000fe20007ffe100 */
[----:B------:R-:W-:Y:S01]  /*4470*/  UIADD3 UR4, UR13, 0x2, URZ ;  /* 0x000000020d047890 */ /* 0x000fe2000fffe03f */
[----:B------:R-:W-:Y:S01]  /*4480*/  UMOV UR7, 0x40000040 ;  /* 0x4000004000077882 */ /* 0x000fe20000000000 */
[----:B------:R-:W-:Y:S01]  /*4490*/  UMOV UR5, 0x40000040 ;  /* 0x4000004000057882 */ /* 0x000fe20000000000 */
[----:B------:R-:W-:Y:S01]  /*44a0*/  UIADD3 UR12, UR13, 0x6, URZ ;  /* 0x000000060d0c7890 */ /* 0x000fe2000fffe03f */
[C---:B------:R-:W-:Y:S01]  /*44b0*/  ISETP.GT.AND P3, PT, R0.reuse, RZ, PT ;  /* 0x000000ff0000720c */ /* 0x040fe20003f64270 */
[----:B------:R-:W-:Y:S01]  /*44c0*/  ULDC UR21, c[0x0][0x988] ;  /* 0x0002620000157ab9 */ /* 0x000fe20000000800 */
[----:B------:R-:W-:Y:S01]  /*44d0*/  UMOV UR13, 0x40000040 ;  /* 0x40000040000d7882 */ /* 0x000fe20000000000 */
[----:B------:R-:W-:-:S02]  /*44e0*/  ISETP.GT.AND P6, PT, R0, 0x1, PT ;  /* 0x000000010000780c */ /* 0x000fc40003fc4270 */
[C---:B------:R-:W-:Y:S02]  /*44f0*/  ISETP.GT.AND P5, PT, R0.reuse, 0x8, PT ;  /* 0x000000080000780c */ /* 0x040fe40003fa4270 */
[C---:B------:R-:W-:Y:S02]  /*4500*/  ISETP.GT.AND P4, PT, R0.reuse, 0x9, PT ;  /* 0x000000090000780c */ /* 0x040fe40003f84270 */
[----:B------:R-:W-:Y:S01]  /*4510*/  ISETP.GT.AND P2, PT, R0, 0x10, PT ;  /* 0x000000100000780c */ /* 0x000fe20003f44270 */
[----:B------:R-:W-:Y:S02]  /*4520*/  WARPGROUP.DEPBAR.LE gsb0, 0x0 ;  /* 0x00008000000079c5 */ /* 0x000fe40000010000 */
[----:B------:R-:W-:-:S06]  /*4530*/  WARPGROUP.ARRIVE ;  /* 0x00000000000079c5 */ /* 0x000fcc0000000000 */
[----:B------:R-:W-:Y:S01]  /*4540*/  HGMMA.64x64x16.F32 R24, gdesc[UR4], R24, gsb0 ;  /* 0x00e00000041879f0 */ /* 0x000fe20008000818 */
[----:B------:R-:W-:Y:S02]  /*4550*/  ULDC UR6, c[0x0][0x9d8] ;  /* 0x0002760000067ab9 */ /* 0x000fe40000000800 */
        /* <DEDUP_REMOVED lines=50> */
[----:B0-----:R-:W-:-:S04]  /*4880*/  FSEL R29, R29, -INF , P4 ;  /* 0xff8000001d1d7808 */ /* 0x001fc80002000000 */
[----:B------:R-:W-:-:S03]  /*4890*/  FMNMX.FTZ R13, R29, R6, !PT ;  /* 0x000000061d0d7209 */ /* 0x000fc60007810000 */
[----:B------:R-:W0:Y:S01]  /*48a0*/  MUFU.TANH R5, R27 ;  /* 0x0000001b00057308 */ /* 0x000e220000002400 */
[----:B---3--:R-:W-:Y:S02]  /*48b0*/  FSEL R4, R4, -INF , P3 ;  /* 0xff80000004047808 */ /* 0x008fe40001800000 */
[----:B------:R-:W-:-:S05]  /*48c0*/  ISETP.GT.AND P3, PT, R0, 0x11, PT ;  /* 0x000000110000780c */ /* 0x000fca0003f64270 */
[----:B------:R-:W3:Y:S01]  /*48d0*/  MUFU.TANH R33, R33 ;  /* 0x0000002100217308 */ /* 0x000ee20000002400 */
[----:B----4-:R-:W-:-:S04]  /*48e0*/  FSEL R32, R32, -INF , P2 ;  /* 0xff80000020207808 */ /* 0x010fc80001000000 */
[----:B------:R-:W-:-:S03]  /*48f0*/  FMNMX.FTZ R6, R32, R13, !PT ;  /* 0x0000000d20067209 */ /* 0x000fc60007810000 */
[----:B------:R-:W4:Y:S01]  /*4900*/  MUFU.TANH R9, R30 ;  /* 0x0000001e00097308 */ /* 0x000f220000002400 */
[----:B0-----:R-:W-:Y:S02]  /*4910*/  FSEL R5, R5, -INF , P6 ;  /* 0xff80000005057808 */ /* 0x001fe40003000000 */
[----:B------:R-:W-:-:S05]  /*4920*/  ISETP.GT.AND P6, PT, R0, 0x18, PT ;  /* 0x000000180000780c */ /* 0x000fca0003fc4270 */
[----:B------:R-:W0:Y:S01]  /*4930*/  MUFU.TANH R36, R36 ;  /* 0x0000002400247308 */ /* 0x000e220000002400 */
[----:B---3--:R-:W-:-:S04]  /*4940*/  FSEL R33, R33, -INF , P3 ;  /* 0xff80000021217808 */ /* 0x008fc80001800000 */
[----:B------:R-:W-:-:S03]  /*4950*/  FMNMX.FTZ R13, R33, R6, !PT ;  /* 0x00000006210d7209 */ /* 0x000fc60007810000 */
[----:B------:R-:W3:Y:S01]  /*4960*/  MUFU.TANH R10, R31 ;  /* 0x0000001f000a7308 */ /* 0x000ee20000002400 */
[----:B----4-:R-:W-:Y:S02]  /*4970*/  FSEL R9, R9, -INF , P5 ;  /* 0xff80000009097808 */ /* 0x010fe40002800000 */
[----:B------:R-:W-:-:S05]  /*4980*/  ISETP.GT.AND P5, PT, R0, 0x19, PT ;  /* 0x000000190000780c */ /* 0x000fca0003fa4270 */
        /* <DEDUP_REMOVED lines=52> */
[----:B----4-:R-:W-:-:S04]  /*4cd0*/  FSEL R53, R53, -INF , P2 ;  /* 0xff80000035357808 */ /* 0x010fc80001000000 */
[----:B------:R-:W-:Y:S02]  /*4ce0*/  FMNMX.FTZ R6, R53, R0, !PT ;  /* 0x0000000035067209 */ /* 0x000fe40007810000 */
[----:B------:R-:W-:Y:S01]  /*4cf0*/  FMNMX.FTZ R0, R4, R5, !PT ;  /* 0x0000000504007209 */ /* 0x000fe20007810000 */
[----:B------:R-:W4:Y:S01]  /*4d00*/  MUFU.TANH R51, R51 ;  /* 0x0000003300337308 */ /* 0x000f220000002400 */
[----:B0-----:R-:W-:Y:S01]  /*4d10*/  FSEL R47, R47, -INF , P6 ;  /* 0xff8000002f2f7808 */ /* 0x001fe20003000000 */
[----:B------:R-:W0:Y:S06]  /*4d20*/  SHFL.BFLY PT, R13, R6, 0x2, 0x1f ;  /* 0x0c401f00060d7f89 */ /* 0x000e2c00000e0000 */
[----:B------:R-:W5:Y:S01]  /*4d30*/  MUFU.TANH R54, R54 ;  /* 0x0000003600367308 */ /* 0x000f620000002400 */
[----:B---3--:R-:W-:-:S07]  /*4d40*/  FSEL R50, R50, -INF , P5 ;  /* 0xff80000032327808 */ /* 0x008fce0002800000 */
[----:B------:R-:W3:Y:S01]  /*4d50*/  MUFU.TANH R55, R55 ;  /* 0x0000003700377308 */ /* 0x000ee20000002400 */
[----:B----4-:R-:W-:Y:S02]  /*4d60*/  FSEL R51, R51, -INF , P4 ;  /* 0xff80000033337808 */ /* 0x010fe40002000000 */
[----:B-----5:R-:W-:Y:S02]  /*4d70*/  FSEL R54, R54, -INF , P3 ;  /* 0xff80000036367808 */ /* 0x020fe40001800000 */
[----:B0-----:R-:W-:Y:S02]  /*4d80*/  FMNMX.FTZ R14, R6, R13, !PT ;  /* 0x0000000d060e7209 */ /* 0x001fe40007810000 */
[----:B------:R-:W-:-:S03]  /*4d90*/  FMNMX.FTZ R13, R9, R0, !PT ;  /* 0x00000000090d7209 */ /* 0x000fc60007810000 */
[----:B------:R-:W0:Y:S01]  /*4da0*/  SHFL.BFLY PT, R15, R14, 0x1, 0x1f ;  /* 0x0c201f000e0f7f89 */ /* 0x000e2200000e0000 */
[----:B------:R-:W-:Y:S02]  /*4db0*/  FMNMX.FTZ R0, R10, R13, !PT ;  /* 0x0000000d0a007209 */ /* 0x000fe40007810000 */
[----:B---3--:R-:W-:Y:S02]  /*4dc0*/  FSEL R55, R55, -INF , P2 ;  /* 0xff80000037377808 */ /* 0x008fe40001000000 */
[----:B------:R-:W-:-:S04]  /*4dd0*/  FMNMX.FTZ R13, R11, R0, !PT ;  /* 0x000000000b0d7209 */ /* 0x000fc80007810000 */
[----:B------:R-:W-:-:S04]  /*4de0*/  FMNMX.FTZ R13, R12, R13, !PT ;  /* 0x0000000d0c0d7209 */ /* 0x000fc80007810000 */
[----:B------:R-:W-:-:S04]  /*4df0*/  FMNMX.FTZ R0, R38, R13, !PT ;  /* 0x0000000d26007209 */ /* 0x000fc80007810000 */
[----:B------:R-:W-:-:S04]  /*4e00*/  FMNMX.FTZ R13, R39, R0, !PT ;  /* 0x00000000270d7209 */ /* 0x000fc80007810000 */
[----:B------:R-:W-:Y:S02]  /*4e10*/  FMNMX.FTZ R0, R42, R13, !PT ;  /* 0x0000000d2a007209 */ /* 0x000fe40007810000 */
[----:B0-----:R-:W-:Y:S02]  /*4e20*/  FMNMX.FTZ R6, R14, R15, !PT ;  /* 0x0000000f0e067209 */ /* 0x001fe40007810000 */
        /* <DEDUP_REMOVED lines=13> */
[----:B------:R-:W-:Y:S01]  /*4f00*/  MUFU.EX2 R24, R24 ;  /* 0x0000001800187308 */ /* 0x000fe20000000800 */
        /* <DEDUP_REMOVED lines=8> */
[----:B------:R-:W3:Y:S01]  /*4f90*/  MUFU.EX2 R25, R25 ;  /* 0x0000001900197308 */ /* 0x000ee20000000800 */
[--C-:B------:R-:W-:Y:S01]  /*4fa0*/  FFMA.FTZ R44, R44, UR21, -R14.reuse ;  /* 0x000000152c2c7c23 */ /* 0x100fe2000801080e */
[--C-:B------:R-:W-:Y:S01]  /*4fb0*/  FFMA.FTZ R45, R45, UR21, -R14.reuse ;  /* 0x000000152d2d7c23 */ /* 0x100fe2000801080e */
[--C-:B------:R-:W-:Y:S01]  /*4fc0*/  FFMA.FTZ R48, R48, UR21, -R14.reuse ;  /* 0x0000001530307c23 */ /* 0x100fe2000801080e */
[--C-:B------:R-:W-:Y:S01]  /*4fd0*/  FFMA.FTZ R49, R49, UR21, -R14.reuse ;  /* 0x0000001531317c23 */ /* 0x100fe2000801080e */
[--C-:B------:R-:W-:Y:S01]  /*4fe0*/  FFMA.FTZ R52, R52, UR21, -R14.reuse ;  /* 0x0000001534347c23 */ /* 0x100fe2000801080e */
[----:B------:R-:W-:-:S02]  /*4ff0*/  FFMA.FTZ R14, R53, UR21, -R14 ;  /* 0x00000015350e7c23 */ /* 0x000fc4000801080e */
[----:B------:R-:W-:Y:S08]  /*5000*/  MUFU.EX2 R28, R28 ;  /* 0x0000001c001c7308 */ /* 0x000ff00000000800 */
[----:B------:R-:W4:Y:S01]  /*5010*/  MUFU.EX2 R29, R29 ;  /* 0x0000001d001d7308 */ /* 0x000f220000000800 */
[----:B---3--:R-:W-:Y:S02]  /*5020*/  F2FP.F16.F32.PACK_AB R152, R25, R24 ;  /* 0x000000181998723e */ /* 0x008fe400000000ff */
[----:B0-----:R-:W-:-:S05]  /*5030*/  FMNMX.FTZ R13, R0, R13, !PT ;  /* 0x0000000d000d7209 */ /* 0x001fca0007810000 */
[----:B------:R-:W-:Y:S01]  /*5040*/  MUFU.EX2 R32, R32 ;  /* 0x0000002000207308 */ /* 0x000fe20000000800 */
[----:B------:R-:W0:Y:S07]  /*5050*/  SHFL.BFLY PT, R0, R13, 0x1, 0x1f ;  /* 0x0c201f000d007f89 */ /* 0x000e2e00000e0000 */
[----:B------:R-:W3:Y:S01]  /*5060*/  MUFU.EX2 R33, R33 ;  /* 0x0000002100217308 */ /* 0x000ee20000000800 */
[----:B----4-:R-:W-:-:S07]  /*5070*/  F2FP.F16.F32.PACK_AB R154, R29, R28 ;  /* 0x0000001c1d9a723e */ /* 0x010fce00000000ff */
[----:B------:R-:W-:Y:S08]  /*5080*/  MUFU.EX2 R36, R36 ;  /* 0x0000002400247308 */ /* 0x000ff00000000800 */
[----:B------:R-:W4:Y:S01]  /*5090*/  MUFU.EX2 R37, R37 ;  /* 0x0000002500257308 */ /* 0x000f220000000800 */
[----:B---3--:R-:W-:Y:S02]  /*50a0*/  F2FP.F16.F32.PACK_AB R156, R33, R32 ;  /* 0x00000020219c723e */ /* 0x008fe400000000ff */
[----:B0-----:R-:W-:-:S04]  /*50b0*/  FMNMX.FTZ R0, R13, R0, !PT ;  /* 0x000000000d007209 */ /* 0x001fc80007810000 */
[C---:B------:R-:W-:Y:S01]  /*50c0*/  FSETP.NEU.FTZ.AND P2, PT, R0.reuse, -INF , PT ;  /* 0xff8000000000780b */ /* 0x040fe20003f5d000 */
[----:B------:R-:W-:Y:S01]  /*50d0*/  FMUL.FTZ R13, R0, UR21 ;  /* 0x00000015000d7c20 */ /* 0x000fe20008410000 */
[----:B------:R-:W-:Y:S04]  /*50e0*/  MUFU.EX2 R40, R40 ;  /* 0x0000002800287308 */ /* 0x000fe80000000800 */
[----:B------:R-:W-:Y:S02]  /*50f0*/  FSEL R15, R13, RZ, P2 ;  /* 0x000000ff0d0f7208 */ /* 0x000fe40001000000 */
[----:B----4-:R-:W-:Y:S02]  /*5100*/  F2FP.F16.F32.PACK_AB R158, R37, R36 ;  /* 0x00000024259e723e */ /* 0x010fe400000000ff */
[----:B------:R-:W-:Y:S01]  /*5110*/  MUFU.EX2 R13, R14 ;  /* 0x0000000e000d7308 */ /* 0x000fe20000000800 */
[--C-:B------:R-:W-:Y:S01]  /*5120*/  FFMA.FTZ R4, R4, UR21, -R15.reuse ;  /* 0x0000001504047c23 */ /* 0x100fe2000801080f */
[--C-:B------:R-:W-:Y:S01]  /*5130*/  FFMA.FTZ R5, R5, UR21, -R15.reuse ;  /* 0x0000001505057c23 */ /* 0x100fe2000801080f */
[--C-:B------:R-:W-:Y:S01]  /*5140*/  FFMA.FTZ R9, R9, UR21, -R15.reuse ;  /* 0x0000001509097c23 */ /* 0x100fe2000801080f */
[--C-:B------:R-:W-:Y:S01]  /*5150*/  FFMA.FTZ R10, R10, UR21, -R15.reuse ;  /* 0x000000150a0a7c23 */ /* 0x100fe2000801080f */
[--C-:B------:R-:W-:Y:S01]  /*5160*/  FFMA.FTZ R11, R11, UR21, -R15.reuse ;  /* 0x000000150b0b7c23 */ /* 0x100fe2000801080f */
[--C-:B------:R-:W-:Y:S01]  /*5170*/  FFMA.FTZ R12, R12, UR21, -R15.reuse ;  /* 0x000000150c0c7c23 */ /* 0x100fe2000801080f */
[--C-:B------:R-:W-:Y:S01]  /*5180*/  FFMA.FTZ R38, R38, UR21, -R15.reuse ;  /* 0x0000001526267c23 */ /* 0x100fe2000801080f */
[----:B------:R0:W-:Y:S01]  /*5190*/  MUFU.EX2 R153, R4 ;  /* 0x0000000400997308 */ /* 0x0001e20000000800 */
[--C-:B------:R-:W-:Y:S01]  /*51a0*/  FFMA.FTZ R39, R39, UR21, -R15.reuse ;  /* 0x0000001527277c23 */ /* 0x100fe2000801080f */
[--C-:B------:R-:W-:Y:S01]  /*51b0*/  FFMA.FTZ R42, R42, UR21, -R15.reuse ;  /* 0x000000152a2a7c23 */ /* 0x100fe2000801080f */
[--C-:B------:R-:W-:Y:S01]  /*51c0*/  FFMA.FTZ R43, R43, UR21, -R15.reuse ;  /* 0x000000152b2b7c23 */ /* 0x100fe2000801080f */
[--C-:B------:R-:W-:Y:S01]  /*51d0*/  FFMA.FTZ R46, R46, UR21, -R15.reuse ;  /* 0x000000152e2e7c23 */ /* 0x100fe2000801080f */
[--C-:B------:R-:W-:Y:S01]  /*51e0*/  FFMA.FTZ R47, R47, UR21, -R15.reuse ;  /* 0x000000152f2f7c23 */ /* 0x100fe2000801080f */
[--C-:B------:R-:W-:Y:S01]  /*51f0*/  FFMA.FTZ R50, R50, UR21, -R15.reuse ;  /* 0x0000001532327c23 */ /* 0x100fe2000801080f */
[----:B------:R-:W-:Y:S01]  /*5200*/  FFMA.FTZ R51, R51, UR21, -R15 ;  /* 0x0000001533337c23 */ /* 0x000fe2000801080f */
[----:B------:R3:W4:Y:S01]  /*5210*/  MUFU.EX2 R20, R5 ;  /* 0x0000000500147308 */ /* 0x0007220000000800 */
[----:B0-----:R-:W-:-:S02]  /*5220*/  @!P1 VIADD R4, R7, 0x28c40 ;  /* 0x00028c4007049836 */ /* 0x001fc40000000000 */
[--C-:B------:R-:W-:Y:S01]  /*5230*/  FFMA.FTZ R54, R54, UR21, -R15.reuse ;  /* 0x0000001536367c23 */ /* 0x100fe2000801080f */
[----:B------:R-:W-:Y:S02]  /*5240*/  FFMA.FTZ R15, R55, UR21, -R15 ;  /* 0x00000015370f7c23 */ /* 0x000fe4000801080f */
[----:B------:R-:W-:Y:S02]  /*5250*/  @!P1 PRMT R4, RZ, 0x654, R4 ;  /* 0x00000654ff049816 */ /* 0x000fe40000000004 */
[----:B------:R-:W0:Y:S01]  /*5260*/  MUFU.EX2 R9, R9 ;  /* 0x0000000900097308 */ /* 0x000e220000000800 */
[----:B---3--:R-:W-:Y:S01]  /*5270*/  FADD.FTZ R5, R24, R25 ;  /* 0x0000001918057221 */ /* 0x008fe20000010000 */
[----:B------:R3:W-:Y:S03]  /*5280*/  @!P1 SYNCS.ARRIVE.TRANS64.RED.A1T0 RZ, [R4+URZ], RZ ;  /* 0x000000ff04ff99a7 */ /* 0x0007e6000810043f */
[----:B------:R-:W-:-:S03]  /*5290*/  FADD.FTZ R26, R28, R5 ;  /* 0x000000051c1a7221 */ /* 0x000fc60000010000 */
[----:B------:R-:W3:Y:S01]  /*52a0*/  MUFU.EX2 R10, R10 ;  /* 0x0000000a000a7308 */ /* 0x000ee20000000800 */
[----:B----4-:R-:W-:Y:S01]  /*52b0*/  FADD.FTZ R14, R153, R20 ;  /* 0x00000014990e7221 */ /* 0x010fe20000010000 */
[----:B------:R-:W-:Y:S01]  /*52c0*/  FADD.FTZ R21, R29, R26 ;  /* 0x0000001a1d157221 */ /* 0x000fe20000010000 */
[----:B------:R-:W-:-:S05]  /*52d0*/  F2FP.F16.F32.PACK_AB R153, R20, R153 ;  /* 0x000000991499723e */ /* 0x000fca00000000ff */
[----:B------:R-:W4:Y:S01]  /*52e0*/  MUFU.EX2 R11, R11 ;  /* 0x0000000b000b7308 */ /* 0x000f220000000800 */
[----:B0-----:R-:W-:Y:S01]  /*52f0*/  FADD.FTZ R5, R9, R14 ;  /* 0x0000000e09057221 */ /* 0x001fe20000010000 */
[----:B------:R-:W-:-:S04]  /*5300*/  FADD.FTZ R14, R32, R21 ;  /* 0x00000015200e7221 */ /* 0x000fc80000010000 */
[----:B------:R-:W-:Y:S02]  /*5310*/  FADD.FTZ R21, R33, R14 ;  /* 0x0000000e21157221 */ /* 0x000fe40000010000 */
[----:B------:R-:W0:Y:S01]  /*5320*/  MUFU.EX2 R12, R12 ;  /* 0x0000000c000c7308 */ /* 0x000e220000000800 */
[C---:B---3--:R-:W-:Y:S01]  /*5330*/  FADD.FTZ R4, R10.reuse, R5 ;  /* 0x000000050a047221 */ /* 0x048fe20000010000 */
[----:B------:R-:W-:Y:S01]  /*5340*/  F2FP.F16.F32.PACK_AB R155, R10, R9 ;  /* 0x000000090a9b723e */ /* 0x000fe200000000ff */
[----:B------:R-:W-:Y:S06]  /*5350*/  BAR.SYNC.DEFER_BLOCKING 0xf, 0x100 ;  /* 0x03c4000000007b1d */ /* 0x000fec0000010000 */
[----:B------:R-:W3:Y:S01]  /*5360*/  MUFU.EX2 R38, R38 ;  /* 0x0000002600267308 */ /* 0x000ee20000000800 */
[----:B----4-:R-:W-:Y:S01]  /*5370*/  FADD.FTZ R5, R11, R4 ;  /* 0x000000040b057221 */ /* 0x010fe20000010000 */
[----:B------:R-:W-:-:S04]  /*5380*/  FADD.FTZ R4, R36, R21 ;  /* 0x0000001524047221 */ /* 0x000fc80000010000 */
[----:B------:R-:W-:Y:S02]  /*5390*/  FADD.FTZ R21, R37, R4 ;  /* 0x0000000425157221 */ /* 0x000fe40000010000 */
[----:B------:R-:W4:Y:S01]  /*53a0*/  MUFU.EX2 R39, R39 ;  /* 0x0000002700277308 */ /* 0x000f220000000800 */
[----:B0-----:R-:W-:Y:S01]  /*53b0*/  FADD.FTZ R5, R12, R5 ;  /* 0x000000050c057221 */ /* 0x001fe20000010000 */
[----:B------:R-:W-:Y:S01]  /*53c0*/  FADD.FTZ R14, R40, R21 ;  /* 0x00000015280e7221 */ /* 0x000fe20000010000 */
[----:B------:R-:W-:-:S05]  /*53d0*/  F2FP.F16.F32.PACK_AB R157, R12, R11 ;  /* 0x0000000b0c9d723e */ /* 0x000fca00000000ff */
[----:B------:R-:W0:Y:S01]  /*53e0*/  MUFU.EX2 R42, R42 ;  /* 0x0000002a002a7308 */ /* 0x000e220000000800 */
[----:B---3--:R-:W-:Y:S01]  /*53f0*/  FADD.FTZ R4, R38, R5 ;  /* 0x0000000526047221 */ /* 0x008fe20000010000 */
[----:B------:R3:W-:Y:S06]  /*5400*/  STSM.16.M88.4 [R18+0x26800], R152 ;  /* 0x0268009812007844 */ /* 0x0007ec0000000200 */
[----:B------:R-:W5:Y:S01]  /*5410*/  MUFU.EX2 R41, R41 ;  /* 0x0000002900297308 */ /* 0x000f620000000800 */
[C---:B----4-:R-:W-:Y:S01]  /*5420*/  FADD.FTZ R5, R39.reuse, R4 ;  /* 0x0000000427057221 */ /* 0x050fe20000010000 */
[----:B------:R-:W-:-:S05]  /*5430*/  F2FP.F16.F32.PACK_AB R159, R39, R38 ;  /* 0x00000026279f723e */ /* 0x000fca00000000ff */
[----:B------:R3:W-:Y:S01]  /*5440*/  STSM.16.M88.4 [R19], R156 ;  /* 0x0000009c13007844 */ /* 0x0007e20000000200 */
[----:B------:R-:W4:Y:S01]  /*5450*/  MUFU.EX2 R43, R43 ;  /* 0x0000002b002b7308 */ /* 0x000f220000000800 */
[----:B0-----:R-:W-:-:S07]  /*5460*/  FADD.FTZ R4, R42, R5 ;  /* 0x000000052a047221 */ /* 0x001fce0000010000 */
[----:B------:R-:W0:Y:S01]  /*5470*/  MUFU.EX2 R44, R44 ;  /* 0x0000002c002c7308 */ /* 0x000e220000000800 */
[C---:B-----5:R-:W-:Y:S01]  /*5480*/  FADD.FTZ R21, R41.reuse, R14 ;  /* 0x0000000e29157221 */ /* 0x060fe20000010000 */
[----:B------:R-:W-:-:S06]  /*5490*/  F2FP.F16.F32.PACK_AB R160, R41, R40 ;  /* 0x0000002829a0723e */ /* 0x000fcc00000000ff */
[----:B------:R-:W5:Y:S01]  /*54a0*/  MUFU.EX2 R46, R46 ;  /* 0x0000002e002e7308 */ /* 0x000f620000000800 */
[C---:B----4-:R-:W-:Y:S01]  /*54b0*/  FADD.FTZ R5, R43.reuse, R4 ;  /* 0x000000042b057221 */ /* 0x050fe20000010000 */
[----:B------:R-:W-:-:S06]  /*54c0*/  F2FP.F16.F32.PACK_AB R161, R43, R42 ;  /* 0x0000002a2ba1723e */ /* 0x000fcc00000000ff */
[----:B------:R-:W4:Y:S01]  /*54d0*/  MUFU.EX2 R45, R45 ;  /* 0x0000002d002d7308 */ /* 0x000f220000000800 */
[----:B0-----:R-:W-:-:S07]  /*54e0*/  FADD.FTZ R4, R44, R21 ;  /* 0x000000152c047221 */ /* 0x001fce0000010000 */
[----:B------:R-:W0:Y:S01]  /*54f0*/  MUFU.EX2 R47, R47 ;  /* 0x0000002f002f7308 */ /* 0x000e220000000800 */
[----:B-----5:R-:W-:-:S07]  /*5500*/  FADD.FTZ R10, R46, R5 ;  /* 0x000000052e0a7221 */ /* 0x020fce0000010000 */
[----:B------:R-:W-:Y:S01]  /*5510*/  MUFU.EX2 R48, R48 ;  /* 0x0000003000307308 */ /* 0x000fe20000000800 */
[C---:B----4-:R-:W-:Y:S01]  /*5520*/  F2FP.F16.F32.PACK_AB R162, R45.reuse, R44 ;  /* 0x0000002c2da2723e */ /* 0x050fe200000000ff */
[----:B------:R-:W-:-:S06]  /*5530*/  FADD.FTZ R45, R45, R4 ;  /* 0x000000042d2d7221 */ /* 0x000fcc0000010000 */
[----:B------:R-:W4:Y:S01]  /*5540*/  MUFU.EX2 R49, R49 ;  /* 0x0000003100317308 */ /* 0x000f220000000800 */
[C---:B0-----:R-:W-:Y:S01]  /*5550*/  F2FP.F16.F32.PACK_AB R163, R47.reuse, R46 ;  /* 0x0000002e2fa3723e */ /* 0x041fe200000000ff */
[----:B------:R-:W-:-:S04]  /*5560*/  FADD.FTZ R47, R47, R10 ;  /* 0x0000000a2f2f7221 */ /* 0x000fc80000010000 */
[----:B------:R3:W-:Y:S02]  /*5570*/  STSM.16.M88.4 [R23], R160 ;  /* 0x000000a017007844 */ /* 0x0007e40000000200 */
[----:B------:R-:W-:Y:S08]  /*5580*/  MUFU.EX2 R50, R50 ;  /* 0x0000003200327308 */ /* 0x000ff00000000800 */
[----:B------:R-:W0:Y:S01]  /*5590*/  MUFU.EX2 R51, R51 ;  /* 0x0000003300337308 */ /* 0x000e220000000800 */
[----:B----4-:R-:W-:Y:S01]  /*55a0*/  F2FP.F16.F32.PACK_AB R164, R49, R48 ;  /* 0x0000003031a4723e */ /* 0x010fe200000000ff */
[----:B------:R-:W-:-:S04]  /*55b0*/  FADD.FTZ R48, R48, R45 ;  /* 0x0000002d30307221 */ /* 0x000fc80000010000 */
[----:B------:R-:W-:Y:S02]  /*55c0*/  FADD.FTZ R49, R49, R48 ;  /* 0x0000003031317221 */ /* 0x000fe40000010000 */
[----:B------:R-:W4:Y:S08]  /*55d0*/  MUFU.EX2 R52, R52 ;  /* 0x0000003400347308 */ /* 0x000f300000000800 */
[----:B------:R-:W-:Y:S01]  /*55e0*/  MUFU.EX2 R54, R54 ;  /* 0x0000003600367308 */ /* 0x000fe20000000800 */
[----:B0-----:R-:W-:Y:S01]  /*55f0*/  F2FP.F16.F32.PACK_AB R165, R51, R50 ;  /* 0x0000003233a5723e */ /* 0x001fe200000000ff */
[----:B------:R-:W-:-:S04]  /*5600*/  FADD.FTZ R50, R50, R47 ;  /* 0x0000002f32327221 */ /* 0x000fc80000010000 */
[----:B------:R-:W-:Y:S02]  /*5610*/  FADD.FTZ R51, R51, R50 ;  /* 0x0000003233337221 */ /* 0x000fe40000010000 */
[----:B------:R-:W0:Y:S01]  /*5620*/  MUFU.EX2 R15, R15 ;  /* 0x0000000f000f7308 */ /* 0x000e220000000800 */
[----:B----4-:R-:W-:Y:S01]  /*5630*/  F2FP.F16.F32.PACK_AB R166, R13, R52 ;  /* 0x000000340da6723e */ /* 0x010fe200000000ff */
[----:B------:R-:W-:-:S04]  /*5640*/  FADD.FTZ R4, R52, R49 ;  /* 0x0000003134047221 */ /* 0x000fc80000010000 */
[----:B------:R-:W-:Y:S01]  /*5650*/  FADD.FTZ R4, R13, R4 ;  /* 0x000000040d047221 */ /* 0x000fe20000010000 */
[----:B0-----:R-:W-:Y:S01]  /*5660*/  F2FP.F16.F32.PACK_AB R167, R15, R54 ;  /* 0x000000360fa7723e */ /* 0x001fe200000000ff */
[----:B------:R-:W-:-:S04]  /*5670*/  FADD.FTZ R54, R54, R51 ;  /* 0x0000003336367221 */ /* 0x000fc80000010000 */
[----:B------:R3:W-:Y:S01]  /*5680*/  STSM.16.M88.4 [R22], R164 ;  /* 0x000000a416007844 */ /* 0x0007e20000000200 */
[----:B------:R-:W-:Y:S01]  /*5690*/  FADD.FTZ R5, R15, R54 ;  /* 0x000000360f057221 */ /* 0x000fe20000010000 */
[----:B------:R-:W-:Y:S06]  /*56a0*/  @!P0 BRA `(.L_x_403) ;  /* 0x0000000000048947 */ /* 0x000fec0003800000 */
[----:B------:R-:W-:Y:S01]  /*56b0*/  BPT.TRAP 0x1 ;  /* 0x000000040000795c */ /* 0x000fe20000300000 */
.L_x_403:
[----:B------:R0:W4:Y:S01]  /*56c0*/  SYNCS.PHASECHK.TRANS64.TRYWAIT P2, [R7+URZ+0x28c50], R8 ;  /* 0x028c5008070075a7 */ /* 0x000122000804017f */
[----:B------:R-:W-:Y:S05]  /*56d0*/  @!P0 BRA `(.L_x_404) ;  /* 0x0000000000048947 */ /* 0x000fea0003800000 */
[----:B------:R-:W-:Y:S01]  /*56e0*/  BPT.TRAP 0x1 ;  /* 0x000000040000795c */ /* 0x000fe20000300000 */
.L_x_404:
[----:B------:R-:W-:Y:S01]  /*56f0*/  ULOP3.LUT UR54, UR54, 0x2000000, URZ, 0xfc, !UPT ;  /* 0x0200000036367892 */ /* 0x000fe2000f8efc3f */
[----:B----4-:R-:W-:Y:S11]  /*5700*/  @P2 BRA `(.L_x_405) ;  /* 0x0000000000082947 */ /* 0x010ff60003800000 */
[----:B------:R-:W4:Y:S02]  /*5710*/  SYNCS.PHASECHK.TRANS64.TRYWAIT P2, [R7+URZ+0x28c50], R8 ;  /* 0x028c5008070075a7 */ /* 0x000f24000804017f */
[----:B----4-:R-:W-:Y:S05]  /*5720*/  @!P2 BRA `(.L_x_406) ;  /* 0x000000e400cca947 */ /* 0x010fea0003800000 */
.L_x_405:
[----:B------:R-:W-:Y:S01]  /*5730*/  ULEA UR10, UR37, UR54, 0xc ;  /* 0x00000036250a7291 */ /* 0x000fe2000f8e603f */
[----:B------:R-:W-:Y:S01]  /*5740*/  WARPGROUP.ARRIVE ;  /* 0x00000000000079c5 */ /* 0x000fe20000000000 */
[----:B------:R-:W-:Y:S01]  /*5750*/  UMOV UR7, 0x40000040 ;  /* 0x4000004000077882 */ /* 0x000fe20000000000 */
[----:B------:R-:W-:Y:S01]  /*5760*/  UIADD3 UR20, UR52, -0x2, URZ ;  /* 0xfffffffe34147890 */ /* 0x000fe2000fffe03f */
[----:B012-4-:R-:W-:-:S03]  /*5770*/  @!P1 VIADD R7, R7, 0x28c60 ;  /* 0x00028c6007079836 */ /* 0x017fc60000000000 */
[----:B------:R-:W-:Y:S01]  /*5780*/  UMOV UR6, UR10 ;  /* 0x0000000a00067c82 */ /* 0x000fe20008000000 */
[----:B------:R-:W-:Y:S01]  /*5790*/  UISETP.GE.AND UP0, UPT, UR20, UR51, UPT ;  /* 0x000000331400728c */ /* 0x000fe2000bf06270 */
[----:B------:R-:W-:Y:S01]  /*57a0*/  HGMMA.64x256x16.F32 R24, R152, gdesc[UR4].tnspB, RZ, !UPT, gsb0 ;  /* 0x43e0000498187df0 */ /* 0x000fe2000c0008ff */
[----:B------:R-:W-:Y:S01]  /*57b0*/  UIADD3 UR6, UR10, 0x80, URZ ;  /* 0x000000800a067890 */ /* 0x000fe2000fffe03f */
[----:B------:R-:W-:Y:S01]  /*57c0*/  @!P1 PRMT R7, RZ, 0x654, R7 ;  /* 0x00000654ff079816 */ /* 0x000fe20000000007 */
[----:B------:R-:W-:Y:S02]  /*57d0*/  UMOV UR7, 0x40000040 ;  /* 0x4000004000077882 */ /* 0x000fe40000000000 */
[----:B------:R-:W-:Y:S01]  /*57e0*/  PLOP3.LUT P2, PT, PT, PT, UP0, 0x80, 0x0 ;  /* 0x000000000000781c */ /* 0x000fe20003f4f008 */
[----:B------:R-:W-:Y:S02]  /*57f0*/  WARPGROUP.DEPBAR.LE gsb0, 0x0 ;  /* 0x00008000000079c5 */ /* 0x000fe40000010000 */
[----:B------:R-:W-:-:S15]  /*5800*/  WARPGROUP.ARRIVE ;  /* 0x00000000000079c5 */ /* 0x000fde0000000000 */
[----:B------:R-:W-:-:S05]  /*5810*/  NOP ;  /* 0x0000000000007918 */ /* 0x000fca0000000000 */
[----:B------:R-:W-:Y:S01]  /*5820*/  HGMMA.64x256x16.F32 R24, R156, gdesc[UR4].tnspB, R24, gsb0 ;  /* 0x43e000049c187df0 */ /* 0x000fe20008000818 */
[----:B------:R-:W-:Y:S01]  /*5830*/  UIADD3 UR6, UR10, 0x100, URZ ;  /* 0x000001000a067890 */ /* 0x000fe2000fffe03f */
[----:B------:R-:W-:Y:S01]  /*5840*/  UMOV UR7, 0x40000040 ;  /* 0x4000004000077882 */ /* 0x000fe20000000000 */
[----:B------:R-:W-:Y:S02]  /*5850*/  WARPGROUP.DEPBAR.LE gsb0, 0x0 ;  /* 0x00008000000079c5 */ /* 0x000fe40000010000 */
[----:B------:R-:W-:-:S15]  /*5860*/  WARPGROUP.ARRIVE ;  /* 0x00000000000079c5 */ /* 0x000fde0000000000 */
[----:B------:R-:W-:-:S08]  /*5870*/  NOP ;  /* 0x0000000000007918 */ /* 0x000fd00000000000 */
[----:B------:R-:W-:Y:S01]  /*5880*/  HGMMA.64x256x16.F32 R24, R160, gdesc[UR4].tnspB, R24, gsb0 ;  /* 0x43e00004a0187df0 */ /* 0x000fe20008000818 */
[----:B------:R-:W-:Y:S01]  /*5890*/  UIADD3 UR6, UR10, 0x180, URZ ;  /* 0x000001800a067890 */ /* 0x000fe2000fffe03f */
        /* <DEDUP_REMOVED lines=16> */
[----:B------:R-:W-:Y:S01]  /*59a0*/  IMAD.MOV.U32 R8, RZ, RZ, R0 ;  /* 0x000000ffff087224 */ /* 0x000fe200078e0000 */
[----:B------:R-:W-:Y:S01]  /*59b0*/  UMOV UR22, UR37 ;  /* 0x0000002500167c82 */ /* 0x000fe20008000000 */
[----:B------:R-:W-:Y:S01]  /*59c0*/  IMAD.MOV.U32 R9, RZ, RZ, R6 ;  /* 0x000000ffff097224 */ /* 0x000fe200078e0006 */
[----:B------:R-:W-:Y:S01]  /*59d0*/  ULDC UR23, c[0x0][0x9d8] ;  /* 0x0002760000177ab9 */ /* 0x000fe20000000800 */
[----:B------:R-:W-:-:S05]  /*59e0*/  ULDC UR21, c[0x0][0x988] ;  /* 0x0002620000157ab9 */ /* 0x000fca0000000800 */
.L_x_416:
[----:B------:R-:W-:Y:S01]  /*59f0*/  UIADD3 UR37, UR22, 0x1, URZ ;  /* 0x0000000116257890 */ /* 0x000fe2000fffe03f */
[----:B------:R-:W-:Y:S01]  /*5a00*/  UMOV UR6, UR20 ;  /* 0x0000001400067c82 */ /* 0x000fe20008000000 */
[----:B------:R-:W-:Y:S02]  /*5a10*/  UIADD3 UR20, UR20, -0x1, URZ ;  /* 0xffffffff14147890 */ /* 0x000fe4000fffe03f */
[----:B------:R-:W-:-:S04]  /*5a20*/  UISETP.NE.AND UP0, UPT, UR37, 0x2, UPT ;  /* 0x000000022500788c */ /* 0x000fc8000bf05270 */
[----:B------:R-:W-:Y:S02]  /*5a30*/  USEL UR7, URZ, 0x1, UP0 ;  /* 0x000000013f077887 */ /* 0x000fe40008000000 */
[----:B------:R-:W-:Y:S02]  /*5a40*/  USEL UR37, UR37, URZ, UP0 ;  /* 0x0000003f25257287 */ /* 0x000fe40008000000 */
[----:B------:R-:W-:Y:S02]  /*5a50*/  ULOP3.LUT UR47, UR47, UR7, URZ, 0x3c, !UPT ;  /* 0x000000072f2f7292 */ /* 0x000fe4000f8e3c3f */
[----:B------:R-:W-:Y:S01]  /*5a60*/  UISETP.GT.AND UP0, UPT, UR6, UR51, UPT ;  /* 0x000000330600728c */ /* 0x000fe2000bf04270 */
[----:B01----:R-:W-:Y:S10]  /*5a70*/  @!P0 BRA `(.L_x_408) ;  /* 0x0000000000048947 */ /* 0x003ff40003800000 */
[----:B------:R-:W-:Y:S01]  /*5a80*/  BPT.TRAP 0x1 ;  /* 0x000000040000795c */ /* 0x000fe20000300000 */
.L_x_408:
[----:B------:R-:W-:Y:S01]  /*5a90*/  ULEA UR24, UR37, UR38, 0x3 ;  /* 0x0000002625187291 */ /* 0x000fe2000f8e183f */
[----:B0-----:R-:W-:-:S05]  /*5aa0*/  IMAD.U32 R7, RZ, RZ, UR47 ;  /* 0x0000002fff077e24 */ /* 0x001fca000f8e00ff */
[----:B------:R-:W-:-:S04]  /*5ab0*/  SHF.L.U32 R7, R7, 0x1f, RZ ;  /* 0x0000001f07077819 */ /* 0x000fc800000006ff */
[----:B------:R0:W1:Y:S01]  /*5ac0*/  SYNCS.PHASECHK.TRANS64.TRYWAIT P2, [UR24+0x28c30], R7 ;  /* 0x028c3007ff0075a7 */ /* 0x0000620008040158 */
[----:B------:R-:W-:Y:S05]  /*5ad0*/  @!P0 BRA `(.L_x_409) ;  /* 0x0000000000048947 */ /* 0x000fea0003800000 */
[----:B------:R-:W-:Y:S01]  /*5ae0*/  BPT.TRAP 0x1 ;  /* 0x000000040000795c */ /* 0x000fe20000300000 */
.L_x_409:
[----:B-1----:R-:W-:Y:S05]  /*5af0*/  @P2 BRA `(.L_x_410) ;  /* 0x0000000000082947 */ /* 0x002fea0003800000 */
[----:B------:R-:W1:Y:S02]  /*5b00*/  SYNCS.PHASECHK.TRANS64.TRYWAIT P2, [UR24+0x28c30], R7 ;  /* 0x028c3007ff0075a7 */ /* 0x000e640008040158 */
[----:B-1----:R-:W-:Y:S05]  /*5b10*/  @!P2 BRA `(.L_x_411) ;  /* 0x000000e000e4a947 */ /* 0x002fea0003800000 */
.L_x_410:
[----:B------:R-:W-:Y:S01]  /*5b20*/  R2UR UR18, R3 ;  /* 0x00000000031272ca */ /* 0x000fe200000e0000 */
[----:B------:R-:W-:Y:S01]  /*5b30*/  UIADD3 UR6, UR38, 0x20400, URZ ;  /* 0x0002040026067890 */ /* 0x000fe2000fffe03f */
[----:B---3--:R-:W-:Y:S01]  /*5b40*/  WARPGROUP.ARRIVE ;  /* 0x00000000000079c5 */ /* 0x008fe20000000000 */
[----:B------:R-:W-:Y:S01]  /*5b50*/  UMOV UR19, 0x40000040 ;  /* 0x4000004000137882 */ /* 0x000fe20000000000 */
[----:B------:R-:W-:Y:S01]  /*5b60*/  UMOV UR17, 0x40000040 ;  /* 0x4000004000117882 */ /* 0x000fe20000000000 */
[----:B------:R-:W-:Y:S01]  /*5b70*/  USHF.R.U32.HI UR6, URZ, 0x4, UR6 ;  /* 0x000000043f067899 */ /* 0x000fe20008011606 */
[----:B------:R-:W-:Y:S01]  /*5b80*/  ISETP.NE.AND P2, PT, R17, RZ, PT ;  /* 0x000000ff1100720c */ /* 0x000fe20003f45270 */
[----:B------:R-:W-:Y:S01]  /*5b90*/  UMOV UR7, 0x40000040 ;  /* 0x4000004000077882 */ /* 0x000fe20000000000 */
[----:B------:R-:W-:Y:S01]  /*5ba0*/  UMOV UR11, 0x40000040 ;  /* 0x40000040000b7882 */ /* 0x000fe20000000000 */
[----:B------:R-:W-:Y:S01]  /*5bb0*/  ULOP3.LUT UR6, UR6, 0x3fff, URZ, 0xc0, !UPT ;  /* 0x00003fff06067892 */ /* 0x000fe2000f8ec03f */
[----:B------:R-:W-:-:S03]  /*5bc0*/  UMOV UR15, 0x40000040 ;  /* 0x40000040000f7882 */ /* 0x000fc60000000000 */
[----:B------:R-:W-:Y:S02]  /*5bd0*/  ULEA UR18, UR37, UR18, 0x9 ;  /* 0x0000001225127291 */ /* 0x000fe4000f8e483f */
[----:B------:R-:W-:Y:S02]  /*5be0*/  ULOP3.LUT UR16, UR6, 0x10000, URZ, 0xfc, !UPT ;  /* 0x0001000006107892 */ /* 0x000fe4000f8efc3f */
[----:B------:R-:W-:Y:S02]  /*5bf0*/  UIADD3 UR6, UR18, 0x2, URZ ;  /* 0x0000000212067890 */ /* 0x000fe4000fffe03f */
[----:B------:R-:W-:Y:S02]  /*5c00*/  UIADD3 UR10, UR18, 0x4, URZ ;  /* 0x00000004120a7890 */ /* 0x000fe4000fffe03f */
[----:B------:R-:W-:-:S03]  /*5c10*/  UIADD3 UR14, UR18, 0x6, URZ ;  /* 0x00000006120e7890 */ /* 0x000fc6000fffe03f */
[----:B------:R-:W-:Y:S03]  /*5c20*/  HGMMA.64x64x16.F32 R152, gdesc[UR16], RZ, !UPT, gsb0 ;  /* 0x00e00000109879f0 */ /* 0x000fe6000c0008ff */
        /* <DEDUP_REMOVED lines=10> */
[----:B-1----:R-:W-:Y:S01]  /*5cd0*/  FMUL.FTZ R0, R152, UR23 ;  /* 0x0000001798007c20 */ /* 0x002fe20008410000 */
        /* <DEDUP_REMOVED lines=19> */
[----:B------:R-:W-:-:S02]  /*5e10*/  FMUL.FTZ R172, R183, UR23 ;  /* 0x00000017b7ac7c20 */ /* 0x000fc40008410000 */
        /* <DEDUP_REMOVED lines=28> */
[----:B------:R-:W-:Y:S01]  /*5fe0*/  MUFU.TANH R155, R155 ;  /* 0x0000009b009b7308 */ /* 0x000fe20000002400 */
[----:B---3--:R-:W-:-:S07]  /*5ff0*/  FMNMX.FTZ R6, R164, R6, !PT ;  /* 0x00000006a4067209 */ /* 0x008fce0007810000 */
[----:B------:R-:W-:Y:S01]  /*6000*/  MUFU.TANH R172, R172 ;  /* 0x000000ac00ac7308 */ /* 0x000fe20000002400 */
[----:B-1----:R-:W-:-:S05]  /*6010*/  FMNMX.FTZ R6, R165, R6, !PT ;  /* 0x00000006a5067209 */ /* 0x002fca0007810000 */
[----:B------:R-:W1:Y:S02]  /*6020*/  SHFL.BFLY PT, R157, R6, 0x2, 0x1f ;  /* 0x0c401f00069d7f89 */ /* 0x000e6400000e0000 */
[----:B-1----:R-:W-:Y:S01]  /*6030*/  FMNMX.FTZ R6, R6, R157, !PT ;  /* 0x0000009d06067209 */ /* 0x002fe20007810000 */
[----:B------:R-:W-:-:S04]  /*6040*/  FMUL.FTZ R157, R154, UR23 ;  /* 0x000000179a9d7c20 */ /* 0x000fc80008410000 */
[----:B------:R-:W1:Y:S02]  /*6050*/  SHFL.BFLY PT, R168, R6, 0x1, 0x1f ;  /* 0x0c201f0006a87f89 */ /* 0x000e6400000e0000 */
[----:B------:R-:W-:Y:S01]  /*6060*/  MUFU.TANH R157, R157 ;  /* 0x0000009d009d7308 */ /* 0x000fe20000002400 */
[----:B-1----:R-:W-:-:S05]  /*6070*/  FMNMX.FTZ R6, R6, R168, !PT ;  /* 0x000000a806067209 */ /* 0x002fca0007810000 */
[C---:B------:R-:W-:Y:S01]  /*6080*/  FADD.FTZ R168, -R6.reuse, R9 ;  /* 0x0000000906a87221 */ /* 0x040fe20000010100 */
[----:B------:R-:W-:Y:S01]  /*6090*/  FMUL.FTZ R154, R6, UR21 ;  /* 0x00000015069a7c20 */ /* 0x000fe20008410000 */
[----:B------:R1:W-:Y:S03]  /*60a0*/  MUFU.TANH R9, R158 ;  /* 0x0000009e00097308 */ /* 0x0003e60000002400 */
[--C-:B------:R-:W-:Y:S01]  /*60b0*/  FFMA.FTZ R0, R0, UR21, -R154.reuse ;  /* 0x0000001500007c23 */ /* 0x100fe2000801089a */
[--C-:B------:R-:W-:Y:S01]  /*60c0*/  FFMA.FTZ R10, R10, UR21, -R154.reuse ;  /* 0x000000150a0a7c23 */ /* 0x100fe2000801089a */
[--C-:B------:R-:W-:Y:S01]  /*60d0*/  FFMA.FTZ R11, R11, UR21, -R154.reuse ;  /* 0x000000150b0b7c23 */ /* 0x100fe2000801089a */
[--C-:B------:R-:W-:Y:S01]  /*60e0*/  FFMA.FTZ R12, R12, UR21, -R154.reuse ;  /* 0x000000150c0c7c23 */ /* 0x100fe2000801089a */
[--C-:B------:R-:W-:Y:S01]  /*60f0*/  FFMA.FTZ R13, R13, UR21, -R154.reuse ;  /* 0x000000150d0d7c23 */ /* 0x100fe2000801089a */
[--C-:B------:R-:W-:Y:S01]  /*6100*/  FFMA.FTZ R14, R14, UR21, -R154.reuse ;  /* 0x000000150e0e7c23 */ /* 0x100fe2000801089a */
[----:B-1----:R-:W-:Y:S01]  /*6110*/  FMUL.FTZ R158, R168, UR21 ;  /* 0x00000015a89e7c20 */ /* 0x002fe20008410000 */
        /* <DEDUP_REMOVED lines=8> */
[----:B------:R-:W1:Y:S01]  /*61a0*/  MUFU.EX2 R158, R158 ;  /* 0x0000009e009e7308 */ /* 0x000e620000000800 */
[--C-:B------:R-:W-:Y:S01]  /*61b0*/  FFMA.FTZ R161, R161, UR21, -R154.reuse ;  /* 0x00000015a1a17c23 */ /* 0x100fe2000801089a */
[--C-:B------:R-:W-:Y:S01]  /*61c0*/  FFMA.FTZ R164, R164, UR21, -R154.reuse ;  /* 0x00000015a4a47c23 */ /* 0x100fe2000801089a */
[----:B------:R-:W-:-:S05]  /*61d0*/  FFMA.FTZ R165, R165, UR21, -R154 ;  /* 0x00000015a5a57c23 */ /* 0x000fca000801089a */
[----:B------:R2:W3:Y:S08]  /*61e0*/  MUFU.EX2 R152, R10 ;  /* 0x0000000a00987308 */ /* 0x0004f00000000800 */
[----:B------:R-:W-:Y:S01]  /*61f0*/  MUFU.EX2 R12, R12 ;  /* 0x0000000c000c7308 */ /* 0x000fe20000000800 */
[----:B-1----:R-:W-:Y:S01]  /*6200*/  FFMA.FTZ R154, R158, R4, R0 ;  /* 0x000000049e9a7223 */ /* 0x002fe20000010000 */
[----:B------:R-:W-:Y:S01]  /*6210*/  FMUL.FTZ R4, R163, UR23 ;  /* 0x00000017a3047c20 */ /* 0x000fe20008410000 */
[----:B--2---:R-:W-:Y:S01]  /*6220*/  FMUL.FTZ R10, R159, UR23 ;  /* 0x000000179f0a7c20 */ /* 0x004fe20008410000 */
[----:B------:R-:W-:Y:S01]  /*6230*/  FMUL.FTZ R159, R162, UR23 ;  /* 0x00000017a29f7c20 */ /* 0x000fe20008410000 */
[-C--:B------:R-:W-:Y:S01]  /*6240*/  FMUL.FTZ R24, R24, R158.reuse ;  /* 0x0000009e18187220 */ /* 0x080fe20000410000 */
[-C--:B------:R-:W-:Y:S01]  /*6250*/  FMUL.FTZ R25, R25, R158.reuse ;  /* 0x0000009e19197220 */ /* 0x080fe20000410000 */
[----:B------:R-:W-:Y:S01]  /*6260*/  FMUL.FTZ R28, R28, R158 ;  /* 0x0000009e1c1c7220 */ /* 0x000fe20000410000 */
[----:B------:R1:W-:Y:S01]  /*6270*/  MUFU.EX2 R163, R14 ;  /* 0x0000000e00a37308 */ /* 0x0003e20000000800 */
[C---:B---3--:R-:W-:Y:S01]  /*6280*/  FADD.FTZ R154, R152.reuse, R154 ;  /* 0x0000009a989a7221 */ /* 0x048fe20000010000 */
[----:B------:R-:W-:Y:S01]  /*6290*/  F2FP.F16.F32.PACK_AB R152, R152, R0 ;  /* 0x000000009898723e */ /* 0x000fe200000000ff */
[-C--:B------:R-:W-:Y:S01]  /*62a0*/  FMUL.FTZ R29, R29, R158.reuse ;  /* 0x0000009e1d1d7220 */ /* 0x080fe20000410000 */
[-C--:B------:R-:W-:Y:S01]  /*62b0*/  FMUL.FTZ R32, R32, R158.reuse ;  /* 0x0000009e20207220 */ /* 0x080fe20000410000 */
[-C--:B------:R-:W-:Y:S01]  /*62c0*/  FMUL.FTZ R33, R33, R158.reuse ;  /* 0x0000009e21217220 */ /* 0x080fe20000410000 */
[-C--:B------:R-:W-:Y:S01]  /*62d0*/  FMUL.FTZ R36, R36, R158.reuse ;  /* 0x0000009e24247220 */ /* 0x080fe20000410000 */
[-C--:B------:R-:W-:Y:S01]  /*62e0*/  FMUL.FTZ R37, R37, R158.reuse ;  /* 0x0000009e25257220 */ /* 0x080fe20000410000 */
[----:B------:R2:W3:Y:S01]  /*62f0*/  MUFU.EX2 R0, R11 ;  /* 0x0000000b00007308 */ /* 0x0004e20000000800 */
[----:B-1----:R-:W-:Y:S01]  /*6300*/  FMUL.FTZ R14, R171, UR23 ;  /* 0x00000017ab0e7c20 */ /* 0x002fe20008410000 */
[----:B------:R-:W-:Y:S01]  /*6310*/  FMUL.FTZ R171, R182, UR23 ;  /* 0x00000017b6ab7c20 */ /* 0x000fe20008410000 */
[-C--:B------:R-:W-:Y:S01]  /*6320*/  FMUL.FTZ R40, R40, R158.reuse ;  /* 0x0000009e28287220 */ /* 0x080fe20000410000 */
[-C--:B------:R-:W-:Y:S01]  /*6330*/  FMUL.FTZ R41, R41, R158.reuse ;  /* 0x0000009e29297220 */ /* 0x080fe20000410000 */
[-C--:B------:R-:W-:Y:S01]  /*6340*/  FMUL.FTZ R44, R44, R158.reuse ;  /* 0x0000009e2c2c7220 */ /* 0x080fe20000410000 */
[-C--:B------:R-:W-:Y:S01]  /*6350*/  FMUL.FTZ R45, R45, R158.reuse ;  /* 0x0000009e2d2d7220 */ /* 0x080fe20000410000 */
[-C--:B------:R-:W-:Y:S01]  /*6360*/  FMUL.FTZ R48, R48, R158.reuse ;  /* 0x0000009e30307220 */ /* 0x080fe20000410000 */
[----:B------:R-:W-:Y:S01]  /*6370*/  MUFU.TANH R10, R10 ;  /* 0x0000000a000a7308 */ /* 0x000fe20000002400 */
[----:B--2---:R-:W-:Y:S01]  /*6380*/  FMUL.FTZ R11, R166, UR23 ;  /* 0x00000017a60b7c20 */ /* 0x004fe20008410000 */
[----:B------:R-:W-:Y:S01]  /*6390*/  FMUL.FTZ R166, R175, UR23 ;  /* 0x00000017afa67c20 */ /* 0x000fe20008410000 */
[-C--:B------:R-:W-:Y:S01]  /*63a0*/  FMUL.FTZ R49, R49, R158.reuse ;  /* 0x0000009e31317220 */ /* 0x080fe20000410000 */
[-C--:B------:R-:W-:Y:S01]  /*63b0*/  FMUL.FTZ R52, R52, R158.reuse ;  /* 0x0000009e34347220 */ /* 0x080fe20000410000 */
[-C--:B------:R-:W-:Y:S01]  /*63c0*/  FMUL.FTZ R53, R53, R158.reuse ;  /* 0x0000009e35357220 */ /* 0x080fe20000410000 */
[-C--:B------:R-:W-:Y:S01]  /*63d0*/  FMUL.FTZ R56, R56, R158.reuse ;  /* 0x0000009e38387220 */ /* 0x080fe20000410000 */
[-C--:B------:R-:W-:Y:S01]  /*63e0*/  FMUL.FTZ R57, R57, R158.reuse ;  /* 0x0000009e39397220 */ /* 0x080fe20000410000 */
[----:B------:R-:W-:Y:S01]  /*63f0*/  MUFU.TANH R159, R159 ;  /* 0x0000009f009f7308 */ /* 0x000fe20000002400 */
[----:B---3--:R-:W-:Y:S01]  /*6400*/  FADD.FTZ R154, R0, R154 ;  /* 0x0000009a009a7221 */ /* 0x008fe20000010000 */
[-C--:B------:R-:W-:Y:S01]  /*6410*/  FMUL.FTZ R60, R60, R158.reuse ;  /* 0x0000009e3c3c7220 */ /* 0x080fe20000410000 */
[-C--:B------:R-:W-:Y:S01]  /*6420*/  FMUL.FTZ R61, R61, R158.reuse ;  /* 0x0000009e3d3d7220 */ /* 0x080fe20000410000 */
[----:B------:R-:W-:Y:S01]  /*6430*/  FMUL.FTZ R64, R64, R158 ;  /* 0x0000009e40407220 */ /* 0x000fe20000410000 */
[C---:B------:R-:W-:Y:S01]  /*6440*/  FADD.FTZ R156, R12.reuse, R154 ;  /* 0x0000009a0c9c7221 */ /* 0x040fe20000010000 */
[----:B------:R-:W-:Y:S01]  /*6450*/  F2FP.F16.F32.PACK_AB R154, R12, R0 ;  /* 0x000000000c9a723e */ /* 0x000fe200000000ff */
[----:B------:R-:W-:Y:S01]  /*6460*/  FMUL.FTZ R12, R167, UR23 ;  /* 0x00000017a70c7c20 */ /* 0x000fe20008410000 */
[----:B------:R1:W2:Y:S01]  /*6470*/  MUFU.EX2 R0, R13 ;  /* 0x0000000d00007308 */ /* 0x0002a20000000800 */
[----:B------:R-:W-:Y:S01]  /*6480*/  FMUL.FTZ R167, R178, UR23 ;  /* 0x00000017b2a77c20 */ /* 0x000fe20008410000 */
[-C--:B------:R-:W-:Y:S01]  /*6490*/  FMUL.FTZ R65, R65, R158.reuse ;  /* 0x0000009e41417220 */ /* 0x080fe20000410000 */
[-C--:B------:R-:W-:Y:S01]  /*64a0*/  FMUL.FTZ R68, R68, R158.reuse ;  /* 0x0000009e44447220 */ /* 0x080fe20000410000 */
[-C--:B------:R-:W-:Y:S01]  /*64b0*/  FMUL.FTZ R69, R69, R158.reuse ;  /* 0x0000009e45457220 */ /* 0x080fe20000410000 */
[-C--:B------:R-:W-:Y:S01]  /*64c0*/  FMUL.FTZ R72, R72, R158.reuse ;  /* 0x0000009e48487220 */ /* 0x080fe20000410000 */
[-C--:B------:R-:W-:Y:S01]  /*64d0*/  FMUL.FTZ R73, R73, R158.reuse ;  /* 0x0000009e49497220 */ /* 0x080fe20000410000 */
[-C--:B------:R-:W-:Y:S01]  /*64e0*/  FMUL.FTZ R76, R76, R158.reuse ;  /* 0x0000009e4c4c7220 */ /* 0x080fe20000410000 */
[----:B------:R-:W3:Y:S01]  /*64f0*/  MUFU.TANH R4, R4 ;  /* 0x0000000400047308 */ /* 0x000ee20000002400 */
[----:B-1----:R-:W-:Y:S01]  /*6500*/  FMUL.FTZ R13, R170, UR23 ;  /* 0x00000017aa0d7c20 */ /* 0x002fe20008410000 */
[----:B------:R-:W-:Y:S01]  /*6510*/  FMUL.FTZ R170, R179, UR23 ;  /* 0x00000017b3aa7c20 */ /* 0x000fe20008410000 */
[-C--:B------:R-:W-:Y:S01]  /*6520*/  FMUL.FTZ R77, R77, R158.reuse ;  /* 0x0000009e4d4d7220 */ /* 0x080fe20000410000 */
[-C--:B------:R-:W-:Y:S01]  /*6530*/  FMUL.FTZ R80, R80, R158.reuse ;  /* 0x0000009e50507220 */ /* 0x080fe20000410000 */
[-C--:B------:R-:W-:Y:S01]  /*6540*/  FMUL.FTZ R81, R81, R158.reuse ;  /* 0x0000009e51517220 */ /* 0x080fe20000410000 */
[-C--:B------:R-:W-:Y:S01]  /*6550*/  FMUL.FTZ R84, R84, R158.reuse ;  /* 0x0000009e54547220 */ /* 0x080fe20000410000 */
[-C--:B------:R-:W-:Y:S01]  /*6560*/  FMUL.FTZ R85, R85, R158.reuse ;  /* 0x0000009e55557220 */ /* 0x080fe20000410000 */
[----:B------:R-:W1:Y:S01]  /*6570*/  MUFU.TANH R11, R11 ;  /* 0x0000000b000b7308 */ /* 0x000e620000002400 */
[----:B--2---:R-:W-:Y:S01]  /*6580*/  FADD.FTZ R156, R0, R156 ;  /* 0x0000009c009c7221 */ /* 0x004fe20000010000 */
[-C--:B------:R-:W-:Y:S01]  /*6590*/  FMUL.FTZ R88, R88, R158.reuse ;  /* 0x0000009e58587220 */ /* 0x080fe20000410000 */
[-C--:B------:R-:W-:Y:S01]  /*65a0*/  FMUL.FTZ R89, R89, R158.reuse ;  /* 0x0000009e59597220 */ /* 0x080fe20000410000 */
[----:B------:R-:W-:Y:S01]  /*65b0*/  FMUL.FTZ R92, R92, R158 ;  /* 0x0000009e5c5c7220 */ /* 0x000fe20000410000 */
[C---:B------:R-:W-:Y:S01]  /*65c0*/  FADD.FTZ R162, R163.reuse, R156 ;  /* 0x0000009ca3a27221 */ /* 0x040fe20000010000 */
[----:B------:R-:W-:Y:S01]  /*65d0*/  F2FP.F16.F32.PACK_AB R156, R163, R0 ;  /* 0x00000000a39c723e */ /* 0x000fe200000000ff */
[----:B------:R-:W-:Y:S01]  /*65e0*/  FMUL.FTZ R163, R174, UR23 ;  /* 0x00000017aea37c20 */ /* 0x000fe20008410000 */
[----:B------:R-:W-:Y:S01]  /*65f0*/  FMNMX.FTZ R0, R157, R8, !PT ;  /* 0x000000089d007209 */ /* 0x000fe20007810000 */
[----:B------:R-:W2:Y:S01]  /*6600*/  MUFU.TANH R12, R12 ;  /* 0x0000000c000c7308 */ /* 0x000ea20000002400 */
[-C--:B------:R-:W-:Y:S01]  /*6610*/  FMUL.FTZ R93, R93, R158.reuse ;  /* 0x0000009e5d5d7220 */ /* 0x080fe20000410000 */
[----:B------:R-:W-:Y:S01]  /*6620*/  FMUL.FTZ R96, R96, R158 ;  /* 0x0000009e60607220 */ /* 0x000fe20000410000 */
[----:B------:R-:W-:Y:S01]  /*6630*/  FMNMX.FTZ R0, R155, R0, !PT ;  /* 0x000000009b007209 */ /* 0x000fe20007810000 */
[-C--:B------:R-:W-:Y:S01]  /*6640*/  FMUL.FTZ R97, R97, R158.reuse ;  /* 0x0000009e61617220 */ /* 0x080fe20000410000 */
[-C--:B------:R-:W-:Y:S01]  /*6650*/  FMUL.FTZ R100, R100, R158.reuse ;  /* 0x0000009e64647220 */ /* 0x080fe20000410000 */
[----:B------:R-:W-:Y:S01]  /*6660*/  FMUL.FTZ R101, R101, R158 ;  /* 0x0000009e65657220 */ /* 0x000fe20000410000 */
[----:B------:R-:W-:Y:S01]  /*6670*/  FMNMX.FTZ R0, R9, R0, !PT ;  /* 0x0000000009007209 */ /* 0x000fe20007810000 */
[----:B------:R-:W4:Y:S01]  /*6680*/  MUFU.TANH R13, R13 ;  /* 0x0000000d000d7308 */ /* 0x000f220000002400 */
[-C--:B------:R-:W-:Y:S01]  /*6690*/  FMUL.FTZ R104, R104, R158.reuse ;  /* 0x0000009e68687220 */ /* 0x080fe20000410000 */
[----:B------:R-:W-:Y:S01]  /*66a0*/  FMUL.FTZ R105, R105, R158 ;  /* 0x0000009e69697220 */ /* 0x000fe20000410000 */
[----:B------:R-:W-:Y:S01]  /*66b0*/  FMNMX.FTZ R0, R10, R0, !PT ;  /* 0x000000000a007209 */ /* 0x000fe20007810000 */
[-C--:B------:R-:W-:Y:S01]  /*66c0*/  FMUL.FTZ R108, R108, R158.reuse ;  /* 0x0000009e6c6c7220 */ /* 0x080fe20000410000 */
[-C--:B------:R-:W-:Y:S01]  /*66d0*/  FMUL.FTZ R109, R109, R158.reuse ;  /* 0x0000009e6d6d7220 */ /* 0x080fe20000410000 */
[----:B------:R-:W-:Y:S01]  /*66e0*/  FMUL.FTZ R112, R112, R158 ;  /* 0x0000009e70707220 */ /* 0x000fe20000410000 */
[----:B------:R-:W-:Y:S01]  /*66f0*/  FMNMX.FTZ R0, R159, R0, !PT ;  /* 0x000000009f007209 */ /* 0x000fe20007810000 */
[----:B------:R-:W5:Y:S01]  /*6700*/  MUFU.TANH R14, R14 ;  /* 0x0000000e000e7308 */ /* 0x000f620000002400 */
[-C--:B------:R-:W-:Y:S01]  /*6710*/  FMUL.FTZ R113, R113, R158.reuse ;  /* 0x0000009e71717220 */ /* 0x080fe20000410000 */
[----:B------:R-:W-:Y:S01]  /*6720*/  FMUL.FTZ R116, R116, R158 ;  /* 0x0000009e74747220 */ /* 0x000fe20000410000 */
[----:B---3--:R-:W-:Y:S01]  /*6730*/  FMNMX.FTZ R0, R4, R0, !PT ;  /* 0x0000000004007209 */ /* 0x008fe20007810000 */
[-C--:B------:R-:W-:Y:S01]  /*6740*/  FMUL.FTZ R117, R117, R158.reuse ;  /* 0x0000009e75757220 */ /* 0x080fe20000410000 */
[-C--:B------:R-:W-:Y:S01]  /*6750*/  FMUL.FTZ R120, R120, R158.reuse ;  /* 0x0000009e78787220 */ /* 0x080fe20000410000 */
[----:B------:R-:W-:Y:S01]  /*6760*/  FMUL.FTZ R121, R121, R158 ;  /* 0x0000009e79797220 */ /* 0x000fe20000410000 */
[----:B-1----:R-:W-:Y:S01]  /*6770*/  FMNMX.FTZ R0, R11, R0, !PT ;  /* 0x000000000b007209 */ /* 0x002fe20007810000 */
[----:B------:R-:W1:Y:S01]  /*6780*/  MUFU.TANH R163, R163 ;  /* 0x000000a300a37308 */ /* 0x000e620000002400 */
[-C--:B------:R-:W-:Y:S01]  /*6790*/  FMUL.FTZ R124, R124, R158.reuse ;  /* 0x0000009e7c7c7220 */ /* 0x080fe20000410000 */
[----:B------:R-:W-:Y:S01]  /*67a0*/  FMUL.FTZ R125, R125, R158 ;  /* 0x0000009e7d7d7220 */ /* 0x000fe20000410000 */
[----:B--2---:R-:W-:Y:S01]  /*67b0*/  FMNMX.FTZ R0, R12, R0, !PT ;  /* 0x000000000c007209 */ /* 0x004fe20007810000 */
[-C--:B------:R-:W-:Y:S01]  /*67c0*/  FMUL.FTZ R128, R128, R158.reuse ;  /* 0x0000009e80807220 */ /* 0x080fe20000410000 */
[-C--:B------:R-:W-:Y:S01]  /*67d0*/  FMUL.FTZ R129, R129, R158.reuse ;  /* 0x0000009e81817220 */ /* 0x080fe20000410000 */
[----:B------:R-:W-:Y:S01]  /*67e0*/  FMUL.FTZ R132, R132, R158 ;  /* 0x0000009e84847220 */ /* 0x000fe20000410000 */
[----:B----4-:R-:W-:Y:S01]  /*67f0*/  FMNMX.FTZ R0, R13, R0, !PT ;  /* 0x000000000d007209 */ /* 0x010fe20007810000 */
[----:B------:R-:W2:Y:S01]  /*6800*/  MUFU.TANH R166, R166 ;  /* 0x000000a600a67308 */ /* 0x000ea20000002400 */
[-C--:B------:R-:W-:Y:S01]  /*6810*/  FMUL.FTZ R133, R133, R158.reuse ;  /* 0x0000009e85857220 */ /* 0x080fe20000410000 */
[----:B------:R-:W-:Y:S01]  /*6820*/  FMUL.FTZ R136, R136, R158 ;  /* 0x0000009e88887220 */ /* 0x000fe20000410000 */
[----:B-----5:R-:W-:Y:S01]  /*6830*/  FMNMX.FTZ R0, R14, R0, !PT ;  /* 0x000000000e007209 */ /* 0x020fe20007810000 */
[-C--:B------:R-:W-:Y:S01]  /*6840*/  FMUL.FTZ R137, R137, R158.reuse ;  /* 0x0000009e89897220 */ /* 0x080fe20000410000 */
[-C--:B------:R-:W-:Y:S01]  /*6850*/  FMUL.FTZ R140, R140, R158.reuse ;  /* 0x0000009e8c8c7220 */ /* 0x080fe20000410000 */
[-C--:B------:R-:W-:Y:S01]  /*6860*/  FMUL.FTZ R141, R141, R158.reuse ;  /* 0x0000009e8d8d7220 */ /* 0x080fe20000410000 */
[----:B------:R-:W-:Y:S01]  /*6870*/  FMUL.FTZ R144, R144, R158 ;  /* 0x0000009e90907220 */ /* 0x000fe20000410000 */
[----:B------:R-:W3:Y:S01]  /*6880*/  MUFU.TANH R167, R167 ;  /* 0x000000a700a77308 */ /* 0x000ee20000002400 */
[----:B-1----:R-:W-:Y:S01]  /*6890*/  FMNMX.FTZ R0, R163, R0, !PT ;  /* 0x00000000a3007209 */ /* 0x002fe20007810000 */
[-C--:B------:R-:W-:Y:S01]  /*68a0*/  FMUL.FTZ R145, R145, R158.reuse ;  /* 0x0000009e91917220 */ /* 0x080fe20000410000 */
[-C--:B------:R-:W-:Y:S01]  /*68b0*/  FMUL.FTZ R148, R148, R158.reuse ;  /* 0x0000009e94947220 */ /* 0x080fe20000410000 */
[----:B------:R-:W-:-:S04]  /*68c0*/  FMUL.FTZ R149, R149, R158 ;  /* 0x0000009e95957220 */ /* 0x000fc80000410000 */
[----:B------:R-:W1:Y:S01]  /*68d0*/  MUFU.TANH R170, R170 ;  /* 0x000000aa00aa7308 */ /* 0x000e620000002400 */
[----:B--2---:R-:W-:-:S07]  /*68e0*/  FMNMX.FTZ R0, R166, R0, !PT ;  /* 0x00000000a6007209 */ /* 0x004fce0007810000 */
[----:B------:R-:W2:Y:S01]  /*68f0*/  MUFU.TANH R171, R171 ;  /* 0x000000ab00ab7308 */ /* 0x000ea20000002400 */
[----:B---3--:R-:W-:-:S07]  /*6900*/  FMNMX.FTZ R0, R167, R0, !PT ;  /* 0x00000000a7007209 */ /* 0x008fce0007810000 */
[----:B------:R-:W3:Y:S01]  /*6910*/  MUFU.EX2 R15, R15 ;  /* 0x0000000f000f7308 */ /* 0x000ee20000000800 */
[----:B-1----:R-:W-:-:S07]  /*6920*/  FMNMX.FTZ R0, R170, R0, !PT ;  /* 0x00000000aa007209 */ /* 0x002fce0007810000 */
[----:B------:R-:W1:Y:S01]  /*6930*/  MUFU.EX2 R20, R20 ;  /* 0x0000001400147308 */ /* 0x000e620000000800 */
[----:B--2---:R-:W-:-:S04]  /*6940*/  FMNMX.FTZ R0, R171, R0, !PT ;  /* 0x00000000ab007209 */ /* 0x004fc80007810000 */
[----:B------:R-:W-:-:S03]  /*6950*/  FMNMX.FTZ R0, R172, R0, !PT ;  /* 0x00000000ac007209 */ /* 0x000fc60007810000 */
[----:B------:R-:W2:Y:S01]  /*6960*/  MUFU.EX2 R21, R21 ;  /* 0x0000001500157308 */ /* 0x000ea20000000800 */
[----:B---3--:R-:W-:Y:S01]  /*6970*/  FADD.FTZ R162, R15, R162 ;  /* 0x000000a20fa27221 */ /* 0x008fe20000010000 */
[----:B------:R-:W3:Y:S06]  /*6980*/  SHFL.BFLY PT, R173, R0, 0x2, 0x1f ;  /* 0x0c401f0000ad7f89 */ /* 0x000eec00000e0000 */
[----:B------:R-:W4:Y:S01]  /*6990*/  MUFU.EX2 R168, R168 ;  /* 0x000000a800a87308 */ /* 0x000f220000000800 */
[----:B-1----:R-:W-:-:S07]  /*69a0*/  FADD.FTZ R162, R20, R162 ;  /* 0x000000a214a27221 */ /* 0x002fce0000010000 */
[----:B------:R-:W1:Y:S01]  /*69b0*/  MUFU.EX2 R153, R153 ;  /* 0x0000009900997308 */ /* 0x000e620000000800 */
[----:B--2---:R-:W-:-:S07]  /*69c0*/  FADD.FTZ R162, R21, R162 ;  /* 0x000000a215a27221 */ /* 0x004fce0000010000 */
[----:B------:R-:W-:Y:S01]  /*69d0*/  MUFU.EX2 R169, R169 ;  /* 0x000000a900a97308 */ /* 0x000fe20000000800 */
[----:B----4-:R-:W-:Y:S01]  /*69e0*/  FADD.FTZ R162, R168, R162 ;  /* 0x000000a2a8a27221 */ /* 0x010fe20000010000 */
[----:B---3--:R-:W-:-:S05]  /*69f0*/  FMNMX.FTZ R0, R0, R173, !PT ;  /* 0x000000ad00007209 */ /* 0x008fca0007810000 */
[----:B------:R-:W2:Y:S01]  /*6a00*/  SHFL.BFLY PT, R175, R0, 0x1, 0x1f ;  /* 0x0c201f0000af7f89 */ /* 0x000ea200000e0000 */
[----:B------:R-:W-:Y:S01]  /*6a10*/  MUFU.EX2 R173, R160 ;  /* 0x000000a000ad7308 */ /* 0x000fe20000000800 */
[----:B-1----:R-:W-:-:S07]  /*6a20*/  FADD.FTZ R162, R153, R162 ;  /* 0x000000a299a27221 */ /* 0x002fce0000010000 */
[----:B------:R-:W1:Y:S08]  /*6a30*/  MUFU.EX2 R174, R161 ;  /* 0x000000a100ae7308 */ /* 0x000e700000000800 */
[----:B------:R1:W-:Y:S01]  /*6a40*/  MUFU.EX2 R161, R164 ;  /* 0x000000a400a17308 */ /* 0x0003e20000000800 */
[----:B--2---:R-:W-:-:S07]  /*6a50*/  FMNMX.FTZ R0, R0, R175, !PT ;  /* 0x000000af00007209 */ /* 0x004fce0007810000 */
[----:B------:R-:W-:Y:S01]  /*6a60*/  MUFU.EX2 R165, R165 ;  /* 0x000000a500a57308 */ /* 0x000fe20000000800 */
[----:B-1----:R-:W-:Y:S01]  /*6a70*/  F2FP.F16.F32.PACK_AB R164, R174, R173 ;  /* 0x000000adaea4723e */ /* 0x002fe200000000ff */
[C---:B------:R-:W-:Y:S01]  /*6a80*/  FADD.FTZ R8, -R0.reuse, R8 ;  /* 0x0000000800087221 */ /* 0x040fe20000010100 */
[----:B------:R-:W-:-:S03]  /*6a90*/  FMUL.FTZ R160, R0, UR21 ;  /* 0x0000001500a07c20 */ /* 0x000fc60008410000 */
[----:B------:R-:W-:Y:S01]  /*6aa0*/  FMUL.FTZ R8, R8, UR21 ;  /* 0x0000001508087c20 */ /* 0x000fe20008410000 */
        /* <DEDUP_REMOVED lines=8> */
[--C-:B------:R-:W-:Y:S01]  /*6b30*/  FFMA.FTZ R12, R12, UR21, -R160.reuse ;  /* 0x000000150c0c7c23 */ /* 0x100fe200080108a0 */
[--C-:B------:R-:W-:Y:S01]  /*6b40*/  FFMA.FTZ R13, R13, UR21, -R160.reuse ;  /* 0x000000150d0d7c23 */ /* 0x100fe200080108a0 */
[--C-:B------:R-:W-:Y:S01]  /*6b50*/  FFMA.FTZ R14, R14, UR21, -R160.reuse ;  /* 0x000000150e0e7c23 */ /* 0x100fe200080108a0 */
[--C-:B------:R-:W-:Y:S01]  /*6b60*/  FFMA.FTZ R163, R163, UR21, -R160.reuse ;  /* 0x00000015a3a37c23 */ /* 0x100fe200080108a0 */
[--C-:B------:R-:W-:Y:S01]  /*6b70*/  FFMA.FTZ R166, R166, UR21, -R160.reuse ;  /* 0x00000015a6a67c23 */ /* 0x100fe200080108a0 */
[----:B------:R-:W2:Y:S01]  /*6b80*/  MUFU.EX2 R157, R157 ;  /* 0x0000009d009d7308 */ /* 0x000ea20000000800 */
[--C-:B------:R-:W-:Y:S01]  /*6b90*/  FFMA.FTZ R167, R167, UR21, -R160.reuse ;  /* 0x00000015a7a77c23 */ /* 0x100fe200080108a0 */
[--C-:B------:R-:W-:Y:S01]  /*6ba0*/  FFMA.FTZ R170, R170, UR21, -R160.reuse ;  /* 0x00000015aaaa7c23 */ /* 0x100fe200080108a0 */
[--C-:B------:R-:W-:Y:S01]  /*6bb0*/  FFMA.FTZ R171, R171, UR21, -R160.reuse ;  /* 0x00000015abab7c23 */ /* 0x100fe200080108a0 */
[----:B------:R-:W-:-:S04]  /*6bc0*/  FFMA.FTZ R172, R172, UR21, -R160 ;  /* 0x00000015acac7c23 */ /* 0x000fc800080108a0 */
[----:B------:R-:W3:Y:S01]  /*6bd0*/  MUFU.EX2 R155, R155 ;  /* 0x0000009b009b7308 */ /* 0x000ee20000000800 */
[-C--:B-1----:R-:W-:Y:S01]  /*6be0*/  FMUL.FTZ R26, R26, R8.reuse ;  /* 0x000000081a1a7220 */ /* 0x082fe20000410000 */
[-C--:B------:R-:W-:Y:S01]  /*6bf0*/  FMUL.FTZ R27, R27, R8.reuse ;  /* 0x000000081b1b7220 */ /* 0x080fe20000410000 */
[-C--:B------:R-:W-:Y:S01]  /*6c00*/  FMUL.FTZ R30, R30, R8.reuse ;  /* 0x000000081e1e7220 */ /* 0x080fe20000410000 */
[-C--:B------:R-:W-:Y:S01]  /*6c10*/  FMUL.FTZ R31, R31, R8.reuse ;  /* 0x000000081f1f7220 */ /* 0x080fe20000410000 */
[-C--:B------:R-:W-:Y:S01]  /*6c20*/  FMUL.FTZ R34, R34, R8.reuse ;  /* 0x0000000822227220 */ /* 0x080fe20000410000 */
[-C--:B------:R-:W-:Y:S01]  /*6c30*/  FMUL.FTZ R35, R35, R8.reuse ;  /* 0x0000000823237220 */ /* 0x080fe20000410000 */
[-C--:B------:R-:W-:Y:S01]  /*6c40*/  FMUL.FTZ R38, R38, R8.reuse ;  /* 0x0000000826267220 */ /* 0x080fe20000410000 */
[----:B------:R1:W4:Y:S01]  /*6c50*/  MUFU.EX2 R175, R9 ;  /* 0x0000000900af7308 */ /* 0x0003220000000800 */
[----:B--2---:R-:W-:Y:S01]  /*6c60*/  FFMA.FTZ R5, R8, R5, R157 ;  /* 0x0000000508057223 */ /* 0x004fe2000001009d */
[-C--:B------:R-:W-:Y:S01]  /*6c70*/  FMUL.FTZ R39, R39, R8.reuse ;  /* 0x0000000827277220 */ /* 0x080fe20000410000 */
[-C--:B------:R-:W-:Y:S01]  /*6c80*/  FMUL.FTZ R42, R42, R8.reuse ;  /* 0x000000082a2a7220 */ /* 0x080fe20000410000 */
[-C--:B------:R-:W-:Y:S01]  /*6c90*/  FMUL.FTZ R43, R43, R8.reuse ;  /* 0x000000082b2b7220 */ /* 0x080fe20000410000 */
[-C--:B------:R-:W-:Y:S01]  /*6ca0*/  FMUL.FTZ R46, R46, R8.reuse ;  /* 0x000000082e2e7220 */ /* 0x080fe20000410000 */
[-C--:B------:R-:W-:Y:S01]  /*6cb0*/  FMUL.FTZ R47, R47, R8.reuse ;  /* 0x000000082f2f7220 */ /* 0x080fe20000410000 */
[----:B------:R-:W-:Y:S01]  /*6cc0*/  FMUL.FTZ R50, R50, R8 ;  /* 0x0000000832327220 */ /* 0x000fe20000410000 */
[----:B------:R2:W-:Y:S01]  /*6cd0*/  MUFU.EX2 R176, R4 ;  /* 0x0000000400b07308 */ /* 0x0005e20000000800 */
[----:B-1----:R-:W-:-:S02]  /*6ce0*/  IMAD.U32 R9, RZ, RZ, UR24 ;  /* 0x00000018ff097e24 */ /* 0x002fc4000f8e00ff */
[----:B---3--:R-:W-:Y:S01]  /*6cf0*/  FADD.FTZ R5, R155, R5 ;  /* 0x000000059b057221 */ /* 0x008fe20000010000 */
[-C--:B------:R-:W-:Y:S01]  /*6d00*/  FMUL.FTZ R51, R51, R8.reuse ;  /* 0x0000000833337220 */ /* 0x080fe20000410000 */
[-C--:B------:R-:W-:Y:S01]  /*6d10*/  FMUL.FTZ R54, R54, R8.reuse ;  /* 0x0000000836367220 */ /* 0x080fe20000410000 */
[----:B------:R-:W-:Y:S02]  /*6d20*/  @!P1 VIADD R160, R9, 0x28c40 ;  /* 0x00028c4009a09836 */ /* 0x000fe40000000000 */
[-C--:B------:R-:W-:Y:S01]  /*6d30*/  FMUL.FTZ R55, R55, R8.reuse ;  /* 0x0000000837377220 */ /* 0x080fe20000410000 */
[-C--:B------:R-:W-:Y:S01]  /*6d40*/  FMUL.FTZ R58, R58, R8.reuse ;  /* 0x000000083a3a7220 */ /* 0x080fe20000410000 */
[----:B------:R-:W1:Y:S01]  /*6d50*/  MUFU.EX2 R10, R10 ;  /* 0x0000000a000a7308 */ /* 0x000e620000000800 */
[----:B--2---:R-:W-:Y:S01]  /*6d60*/  IMAD.U32 R4, RZ, RZ, UR22 ;  /* 0x00000016ff047e24 */ /* 0x004fe2000f8e00ff */
[----:B------:R-:W-:Y:S01]  /*6d70*/  @!P1 PRMT R160, RZ, 0x654, R160 ;  /* 0x00000654ffa09816 */ /* 0x000fe200000000a0 */
[-C--:B------:R-:W-:Y:S01]  /*6d80*/  FMUL.FTZ R59, R59, R8.reuse ;  /* 0x000000083b3b7220 */ /* 0x080fe20000410000 */
[-C--:B------:R-:W-:Y:S01]  /*6d90*/  FMUL.FTZ R62, R62, R8.reuse ;  /* 0x000000083e3e7220 */ /* 0x080fe20000410000 */
[----:B------:R-:W-:Y:S01]  /*6da0*/  @!P2 IMAD R4, R4, 0x40, R16 ;  /* 0x000000400404a824 */ /* 0x000fe200078e0210 */
[----:B------:R2:W-:Y:S01]  /*6db0*/  @!P1 SYNCS.ARRIVE.TRANS64.RED.A1T0 RZ, [R160+URZ], RZ ;  /* 0x000000ffa0ff99a7 */ /* 0x0005e2000810043f */
[-C--:B------:R-:W-:Y:S01]  /*6dc0*/  FMUL.FTZ R63, R63, R8.reuse ;  /* 0x000000083f3f7220 */ /* 0x080fe20000410000 */
[----:B------:R-:W3:Y:S01]  /*6dd0*/  MUFU.EX2 R159, R159 ;  /* 0x0000009f009f7308 */ /* 0x000ee20000000800 */
[-C--:B------:R-:W-:Y:S01]  /*6de0*/  FMUL.FTZ R66, R66, R8.reuse ;  /* 0x0000000842427220 */ /* 0x080fe20000410000 */
[----:B------:R-:W-:Y:S01]  /*6df0*/  @!P2 LEA R4, R4, UR38, 0x2 ;  /* 0x000000260404ac11 */ /* 0x000fe2000f8e10ff */
[-C--:B------:R-:W-:Y:S01]  /*6e00*/  FMUL.FTZ R67, R67, R8.reuse ;  /* 0x0000000843437220 */ /* 0x080fe20000410000 */
[-C--:B------:R-:W-:Y:S01]  /*6e10*/  FMUL.FTZ R70, R70, R8.reuse ;  /* 0x0000000846467220 */ /* 0x080fe20000410000 */
[-C--:B------:R-:W-:Y:S01]  /*6e20*/  FMUL.FTZ R71, R71, R8.reuse ;  /* 0x0000000847477220 */ /* 0x080fe20000410000 */
[----:B--2---:R-:W-:Y:S01]  /*6e30*/  F2FP.F16.F32.PACK_AB R160, R168, R21 ;  /* 0x00000015a8a0723e */ /* 0x004fe200000000ff */
[----:B------:R2:W-:Y:S01]  /*6e40*/  @!P2 STS [R4+0x28800], R158 ;  /* 0x0288009e0400a388 */ /* 0x0005e20000000800 */
[----:B------:R-:W5:Y:S01]  /*6e50*/  MUFU.EX2 R11, R11 ;  /* 0x0000000b000b7308 */ /* 0x000f620000000800 */
[-C--:B------:R-:W-:Y:S01]  /*6e60*/  FMUL.FTZ R74, R74, R8.reuse ;  /* 0x000000084a4a7220 */ /* 0x080fe20000410000 */
[-C--:B------:R-:W-:Y:S01]  /*6e70*/  FMUL.FTZ R75, R75, R8.reuse ;  /* 0x000000084b4b7220 */ /* 0x080fe20000410000 */
[----:B------:R0:W-:Y:S01]  /*6e80*/  @!P2 STS [R4+0x28820], R8 ;  /* 0x028820080400a388 */ /* 0x0001e20000000800 */
[-C--:B------:R-:W-:Y:S01]  /*6e90*/  FMUL.FTZ R78, R78, R8.reuse ;  /* 0x000000084e4e7220 */ /* 0x080fe20000410000 */
[-C--:B------:R-:W-:Y:S01]  /*6ea0*/  FMUL.FTZ R79, R79, R8.reuse ;  /* 0x000000084f4f7220 */ /* 0x080fe20000410000 */
[-C--:B------:R-:W-:Y:S01]  /*6eb0*/  FMUL.FTZ R82, R82, R8.reuse ;  /* 0x0000000852527220 */ /* 0x080fe20000410000 */
[-C--:B------:R-:W-:Y:S01]  /*6ec0*/  FMUL.FTZ R83, R83, R8.reuse ;  /* 0x0000000853537220 */ /* 0x080fe20000410000 */
[----:B------:R-:W5:Y:S01]  /*6ed0*/  MUFU.EX2 R12, R12 ;  /* 0x0000000c000c7308 */ /* 0x000f620000000800 */
[----:B--2---:R-:W-:Y:S01]  /*6ee0*/  F2FP.F16.F32.PACK_AB R158, R20, R15 ;  /* 0x0000000f149e723e */ /* 0x004fe200000000ff */
[----:B----4-:R-:W-:Y:S01]  /*6ef0*/  FADD.FTZ R15, R175, R5 ;  /* 0x00000005af0f7221 */ /* 0x010fe20000010000 */
[-C--:B------:R-:W-:Y:S01]  /*6f00*/  FMUL.FTZ R86, R86, R8.reuse ;  /* 0x0000000856567220 */ /* 0x080fe20000410000 */
[-C--:B------:R-:W-:Y:S01]  /*6f10*/  FMUL.FTZ R87, R87, R8.reuse ;  /* 0x0000000857577220 */ /* 0x080fe20000410000 */
[C---:B0-----:R-:W-:Y:S01]  /*6f20*/  FADD.FTZ R4, R169.reuse, R162 ;  /* 0x000000a2a9047221 */ /* 0x041fe20000010000 */
[----:B-1----:R-:W-:Y:S01]  /*6f30*/  FADD.FTZ R15, R10, R15 ;  /* 0x0000000f0a0f7221 */ /* 0x002fe20000010000 */
[----:B------:R-:W-:Y:S01]  /*6f40*/  F2FP.F16.F32.PACK_AB R162, R169, R153 ;  /* 0x00000099a9a2723e */ /* 0x000fe200000000ff */
[----:B------:R-:W0:Y:S01]  /*6f50*/  MUFU.EX2 R13, R13 ;  /* 0x0000000d000d7308 */ /* 0x000e220000000800 */
[----:B------:R-:W-:Y:S01]  /*6f60*/  FADD.FTZ R4, R173, R4 ;  /* 0x00000004ad047221 */ /* 0x000fe20000010000 */
[----:B---3--:R-:W-:Y:S01]  /*6f70*/  FADD.FTZ R15, R159, R15 ;  /* 0x0000000f9f0f7221 */ /* 0x008fe20000010000 */
[----:B------:R-:W-:Y:S01]  /*6f80*/  F2FP.F16.F32.PACK_AB R153, R155, R157 ;  /* 0x0000009d9b99723e */ /* 0x000fe200000000ff */
[-C--:B------:R-:W-:Y:S01]  /*6f90*/  FMUL.FTZ R90, R90, R8.reuse ;  /* 0x000000085a5a7220 */ /* 0x080fe20000410000 */
[----:B------:R-:W-:Y:S01]  /*6fa0*/  FADD.FTZ R4, R174, R4 ;  /* 0x00000004ae047221 */ /* 0x000fe20000010000 */
[----:B------:R-:W-:Y:S01]  /*6fb0*/  FADD.FTZ R15, R176, R15 ;  /* 0x0000000fb00f7221 */ /* 0x000fe20000010000 */
[----:B------:R-:W-:Y:S01]  /*6fc0*/  F2FP.F16.F32.PACK_AB R155, R10, R175 ;  /* 0x000000af0a9b723e */ /* 0x000fe200000000ff */
[----:B------:R-:W1:Y:S01]  /*6fd0*/  MUFU.EX2 R14, R14 ;  /* 0x0000000e000e7308 */ /* 0x000e620000000800 */
[----:B------:R-:W-:Y:S01]  /*6fe0*/  FADD.FTZ R4, R161, R4 ;  /* 0x00000004a1047221 */ /* 0x000fe20000010000 */
[----:B-----5:R-:W-:Y:S01]  /*6ff0*/  FADD.FTZ R15, R11, R15 ;  /* 0x0000000f0b0f7221 */ /* 0x020fe20000010000 */
[----:B------:R-:W-:Y:S01]  /*7000*/  BAR.SYNC.DEFER_BLOCKING 0xf, 0x100 ;  /* 0x03c4000000007b1d */ /* 0x000fe20000010000 */
[----:B------:R-:W-:Y:S01]  /*7010*/  F2FP.F16.F32.PACK_AB R157, R176, R159 ;  /* 0x0000009fb09d723e */ /* 0x000fe200000000ff */
[----:B------:R-:W-:Y:S01]  /*7020*/  FADD.FTZ R4, R165, R4 ;  /* 0x00000004a5047221 */ /* 0x000fe20000010000 */
[C---:B------:R-:W-:Y:S01]  /*7030*/  FADD.FTZ R15, R12.reuse, R15 ;  /* 0x0000000f0c0f7221 */ /* 0x040fe20000010000 */
[----:B------:R-:W-:Y:S01]  /*7040*/  F2FP.F16.F32.PACK_AB R159, R12, R11 ;  /* 0x0000000b0c9f723e */ /* 0x000fe200000000ff */
[-C--:B------:R-:W-:Y:S01]  /*7050*/  FMUL.FTZ R91, R91, R8.reuse ;  /* 0x000000085b5b7220 */ /* 0x080fe20000410000 */
[----:B------:R-:W2:Y:S01]  /*7060*/  MUFU.EX2 R163, R163 ;  /* 0x000000a300a37308 */ /* 0x000ea20000000800 */
[----:B0-----:R-:W-:Y:S01]  /*7070*/  FADD.FTZ R15, R13, R15 ;  /* 0x0000000f0d0f7221 */ /* 0x001fe20000010000 */
[-C--:B------:R-:W-:Y:S01]  /*7080*/  FMUL.FTZ R94, R94, R8.reuse ;  /* 0x000000085e5e7220 */ /* 0x080fe20000410000 */
[-C--:B------:R-:W-:Y:S01]  /*7090*/  FMUL.FTZ R95, R95, R8.reuse ;  /* 0x000000085f5f7220 */ /* 0x080fe20000410000 */
[-C--:B------:R-:W-:Y:S01]  /*70a0*/  FMUL.FTZ R98, R98, R8.reuse ;  /* 0x0000000862627220 */ /* 0x080fe20000410000 */
[-C--:B------:R-:W-:Y:S01]  /*70b0*/  FMUL.FTZ R99, R99, R8.reuse ;  /* 0x0000000863637220 */ /* 0x080fe20000410000 */
[-C--:B------:R-:W-:Y:S01]  /*70c0*/  FMUL.FTZ R102, R102, R8.reuse ;  /* 0x0000000866667220 */ /* 0x080fe20000410000 */
[-C--:B------:R-:W-:Y:S01]  /*70d0*/  FMUL.FTZ R103, R103, R8.reuse ;  /* 0x0000000867677220 */ /* 0x080fe20000410000 */
[----:B------:R0:W3:Y:S01]  /*70e0*/  MUFU.EX2 R5, R166 ;  /* 0x000000a600057308 */ /* 0x0000e20000000800 */
[----:B-1----:R-:W-:Y:S01]  /*70f0*/  FADD.FTZ R15, R14, R15 ;  /* 0x0000000f0e0f7221 */ /* 0x002fe20000010000 */
[-C--:B------:R-:W-:Y:S01]  /*7100*/  FMUL.FTZ R106, R106, R8.reuse ;  /* 0x000000086a6a7220 */ /* 0x080fe20000410000 */
[-C--:B------:R-:W-:Y:S01]  /*7110*/  FMUL.FTZ R107, R107, R8.reuse ;  /* 0x000000086b6b7220 */ /* 0x080fe20000410000 */
[-C--:B------:R-:W-:Y:S01]  /*7120*/  FMUL.FTZ R110, R110, R8.reuse ;  /* 0x000000086e6e7220 */ /* 0x080fe20000410000 */
[-C--:B------:R-:W-:Y:S01]  /*7130*/  FMUL.FTZ R111, R111, R8.reuse ;  /* 0x000000086f6f7220 */ /* 0x080fe20000410000 */
[-C--:B------:R-:W-:Y:S01]  /*7140*/  FMUL.FTZ R114, R114, R8.reuse ;  /* 0x0000000872727220 */ /* 0x080fe20000410000 */
[-C--:B------:R-:W-:Y:S01]  /*7150*/  FMUL.FTZ R115, R115, R8.reuse ;  /* 0x0000000873737220 */ /* 0x080fe20000410000 */
[----:B------:R-:W-:Y:S01]  /*7160*/  MUFU.EX2 R170, R170 ;  /* 0x000000aa00aa7308 */ /* 0x000fe20000000800 */
[----:B0-----:R-:W-:Y:S01]  /*7170*/  F2FP.F16.F32.PACK_AB R166, R165, R161 ;  /* 0x000000a1a5a6723e */ /* 0x001fe200000000ff */
[----:B--2---:R-:W-:Y:S01]  /*7180*/  FADD.FTZ R15, R163, R15 ;  /* 0x0000000fa30f7221 */ /* 0x004fe20000010000 */
[----:B------:R-:W-:Y:S01]  /*7190*/  F2FP.F16.F32.PACK_AB R161, R14, R13 ;  /* 0x0000000d0ea1723e */ /* 0x000fe200000000ff */
[----:B------:R0:W-:Y:S01]  /*71a0*/  STSM.16.M88.4 [R18+0x26800], R152 ;  /* 0x0268009812007844 */ /* 0x0001e20000000200 */
[-C--:B------:R-:W-:Y:S01]  /*71b0*/  FMUL.FTZ R118, R118, R8.reuse ;  /* 0x0000000876767220 */ /* 0x080fe20000410000 */
[-C--:B------:R-:W-:Y:S01]  /*71c0*/  FMUL.FTZ R119, R119, R8.reuse ;  /* 0x0000000877777220 */ /* 0x080fe20000410000 */
[-C--:B------:R-:W-:Y:S01]  /*71d0*/  FMUL.FTZ R122, R122, R8.reuse ;  /* 0x000000087a7a7220 */ /* 0x080fe20000410000 */
[----:B------:R-:W1:Y:S01]  /*71e0*/  MUFU.EX2 R165, R167 ;  /* 0x000000a700a57308 */ /* 0x000e620000000800 */
[C---:B---3--:R-:W-:Y:S01]  /*71f0*/  FADD.FTZ R15, R5.reuse, R15 ;  /* 0x0000000f050f7221 */ /* 0x048fe20000010000 */
[----:B------:R-:W-:Y:S01]  /*7200*/  F2FP.F16.F32.PACK_AB R163, R5, R163 ;  /* 0x000000a305a3723e */ /* 0x000fe200000000ff */
[----:B------:R0:W-:Y:S01]  /*7210*/  STSM.16.M88.4 [R19], R156 ;  /* 0x0000009c13007844 */ /* 0x0001e20000000200 */
[-C--:B------:R-:W-:Y:S01]  /*7220*/  FMUL.FTZ R123, R123, R8.reuse ;  /* 0x000000087b7b7220 */ /* 0x080fe20000410000 */
[-C--:B------:R-:W-:Y:S01]  /*7230*/  FMUL.FTZ R126, R126, R8.reuse ;  /* 0x000000087e7e7220 */ /* 0x080fe20000410000 */
[-C--:B------:R-:W-:Y:S01]  /*7240*/  FMUL.FTZ R127, R127, R8.reuse ;  /* 0x000000087f7f7220 */ /* 0x080fe20000410000 */
[----:B------:R0:W-:Y:S01]  /*7250*/  STSM.16.M88.4 [R23], R160 ;  /* 0x000000a017007844 */ /* 0x0001e20000000200 */
        /* <DEDUP_REMOVED lines=8> */
[----:B------:R-:W3:Y:S01]  /*72e0*/  MUFU.EX2 R172, R172 ;  /* 0x000000ac00ac7308 */ /* 0x000ee20000000800 */
[----:B-1----:R-:W-:Y:S01]  /*72f0*/  FADD.FTZ R15, R165, R15 ;  /* 0x0000000fa50f7221 */ /* 0x002fe20000010000 */
[----:B------:R-:W-:Y:S01]  /*7300*/  F2FP.F16.F32.PACK_AB R165, R170, R165 ;  /* 0x000000a5aaa5723e */ /* 0x000fe200000000ff */
[-C--:B------:R-:W-:Y:S01]  /*7310*/  FMUL.FTZ R143, R143, R8.reuse ;  /* 0x000000088f8f7220 */ /* 0x080fe20000410000 */
[-C--:B------:R-:W-:Y:S01]  /*7320*/  FMUL.FTZ R146, R146, R8.reuse ;  /* 0x0000000892927220 */ /* 0x080fe20000410000 */
[----:B------:R-:W-:Y:S01]  /*7330*/  FADD.FTZ R15, R170, R15 ;  /* 0x0000000faa0f7221 */ /* 0x000fe20000010000 */
[-C--:B------:R-:W-:Y:S01]  /*7340*/  FMUL.FTZ R147, R147, R8.reuse ;  /* 0x0000000893937220 */ /* 0x080fe20000410000 */
[-C--:B------:R-:W-:Y:S01]  /*7350*/  FMUL.FTZ R150, R150, R8.reuse ;  /* 0x0000000896967220 */ /* 0x080fe20000410000 */
[----:B------:R-:W-:Y:S01]  /*7360*/  FMUL.FTZ R151, R151, R8 ;  /* 0x0000000897977220 */ /* 0x000fe20000410000 */
[----:B--2---:R-:W-:Y:S01]  /*7370*/  FADD.FTZ R15, R167, R15 ;  /* 0x0000000fa70f7221 */ /* 0x004fe20000010000 */
[----:B---3--:R-:W-:-:S03]  /*7380*/  F2FP.F16.F32.PACK_AB R167, R172, R167 ;  /* 0x000000a7aca7723e */ /* 0x008fc600000000ff */
[----:B------:R-:W-:Y:S02]  /*7390*/  FADD.FTZ R5, R172, R15 ;  /* 0x0000000fac057221 */ /* 0x000fe40000010000 */
[----:B------:R0:W-:Y:S01]  /*73a0*/  STSM.16.M88.4 [R22], R164 ;  /* 0x000000a416007844 */ /* 0x0001e20000000200 */
[----:B------:R-:W-:Y:S05]  /*73b0*/  @!P0 BRA `(.L_x_412) ;  /* 0x0000000000048947 */ /* 0x000fea0003800000 */
[----:B------:R-:W-:Y:S01]  /*73c0*/  BPT.TRAP 0x1 ;  /* 0x000000040000795c */ /* 0x000fe20000300000 */
.L_x_412:
[----:B------:R1:W2:Y:S01]  /*73d0*/  SYNCS.PHASECHK.TRANS64.TRYWAIT P2, [UR24+0x28c50], R7 ;  /* 0x028c5007ff0075a7 */ /* 0x0002a20008040158 */
[----:B------:R-:W-:Y:S05]  /*73e0*/  @!P0 BRA `(.L_x_413) ;  /* 0x0000000000048947 */ /* 0x000fea0003800000 */
[----:B------:R-:W-:Y:S01]  /*73f0*/  BPT.TRAP 0x1 ;  /* 0x000000040000795c */ /* 0x000fe20000300000 */
.L_x_413:
[----:B--2---:R-:W-:Y:S05]  /*7400*/  @P2 BRA `(.L_x_414) ;  /* 0x0000000000082947 */ /* 0x004fea0003800000 */
[----:B------:R-:W2:Y:S02]  /*7410*/  SYNCS.PHASECHK.TRANS64.TRYWAIT P2, [UR24+0x28c50], R7 ;  /* 0x028c5007ff0075a7 */ /* 0x000ea40008040158 */
[----:B--2---:R-:W-:Y:S05]  /*7420*/  @!P2 BRA `(.L_x_415) ;  /* 0x000000c800b8a947 */ /* 0x004fea0003800000 */
.L_x_414:
[----:B------:R-:W-:Y:S01]  /*7430*/  ULEA UR10, UR37, UR54, 0xc ;  /* 0x00000036250a7291 */ /* 0x000fe2000f8e603f */
[----:B------:R-:W-:Y:S01]  /*7440*/  WARPGROUP.ARRIVE ;  /* 0x00000000000079c5 */ /* 0x000fe20000000000 */
[----:B------:R-:W-:Y:S01]  /*7450*/  UMOV UR7, 0x40000040 ;  /* 0x4000004000077882 */ /* 0x000fe20000000000 */
[----:B------:R-:W-:Y:S01]  /*7460*/  PLOP3.LUT P2, PT, PT, PT, UP0, 0x80, 0x0 ;  /* 0x000000000000781c */ /* 0x000fe20003f4f008 */
[----:B--2---:R-:W-:Y:S01]  /*7470*/  @!P1 VIADD R9, R9, 0x28c60 ;  /* 0x00028c6009099836 */ /* 0x004fe20000000000 */
[----:B------:R-:W-:Y:S01]  /*7480*/  UMOV UR22, UR37 ;  /* 0x0000002500167c82 */ /* 0x000fe20008000000 */
[----:B------:R-:W-:Y:S01]  /*7490*/  IMAD.MOV.U32 R8, RZ, RZ, R0 ;  /* 0x000000ffff087224 */ /* 0x000fe200078e0000 */
[----:B------:R-:W-:Y:S02]  /*74a0*/  UMOV UR6, UR10 ;  /* 0x0000000a00067c82 */ /* 0x000fe40008000000 */
[----:B------:R-:W-:Y:S01]  /*74b0*/  HGMMA.64x256x16.F32 R24, R152, gdesc[UR4].tnspB, R24, gsb0 ;  /* 0x43e0000498187df0 */ /* 0x000fe20008000818 */
[----:B------:R-:W-:Y:S01]  /*74c0*/  UIADD3 UR6, UR10, 0x80, URZ ;  /* 0x000000800a067890 */ /* 0x000fe2000fffe03f */
[----:B------:R-:W-:Y:S01]  /*74d0*/  @!P1 PRMT R9, RZ, 0x654, R9 ;  /* 0x00000654ff099816 */ /* 0x000fe20000000009 */
[----:B------:R-:W-:Y:S01]  /*74e0*/  UMOV UR7, 0x40000040 ;  /* 0x4000004000077882 */ /* 0x000fe20000000000 */
[----:B------:R-:W-:-:S02]  /*74f0*/  WARPGROUP.DEPBAR.LE gsb0, 0x0 ;  /* 0x00008000000079c5 */ /* 0x000fc40000010000 */
[----:B------:R-:W-:-:S15]  /*7500*/  WARPGROUP.ARRIVE ;  /* 0x00000000000079c5 */ /* 0x000fde0000000000 */
[----:B------:R-:W-:-:S07]  /*7510*/  NOP ;  /* 0x0000000000007918 */ /* 0x000fce0000000000 */
        /* <DEDUP_REMOVED lines=22> */
[----:B------:R2:W-:Y:S02]  /*7680*/  @!P1 SYNCS.ARRIVE.TRANS64.RED.A1T0 RZ, [R9+URZ], RZ ;  /* 0x000000ff09ff99a7 */ /* 0x0005e4000810043f */
[----:B--2---:R-:W-:Y:S01]  /*7690*/  IMAD.MOV.U32 R9, RZ, RZ, R6 ;  /* 0x000000ffff097224 */ /* 0x004fe200078e0006 */
[----:B------:R-:W-:Y:S06]  /*76a0*/  @P2 BRA `(.L_x_416) ;  /* 0xffffffe000d02947 */ /* 0x000fec000383ffff */
.L_x_407:
[----:B------:R-:W2:Y:S01]  /*76b0*/  SHFL.BFLY PT, R3, R4, 0x2, 0x1f ;  /* 0x0c401f0004037f89 */ /* 0x000ea200000e0000 */
[----:B------:R-:W-:Y:S08]  /*76c0*/  BAR.ARV 0x8, 0x100 ;  /* 0x0204000000007b1d */ /* 0x000ff00000002000 */
[----:B------:R-:W-:Y:S01]  /*76d0*/  BAR.SYNC.DEFER_BLOCKING 0xf, 0x100 ;  /* 0x03c4000000007b1d */ /* 0x000fe20000010000 */
[----:B------:R-:W-:Y:S01]  /*76e0*/  ISETP.NE.AND P2, PT, R17, RZ, PT ;  /* 0x000000ff1100720c */ /* 0x000fe20003f45270 */
[----:B------:R-:W-:Y:S01]  /*76f0*/  IMAD.MOV.U32 R13, RZ, RZ, -0x800000 ;  /* 0xff800000ff0d7424 */ /* 0x000fe200078e00ff */
[----:B------:R-:W-:Y:S01]  /*7700*/  UIADD3 UR48, UR48, 0x1, URZ ;  /* 0x0000000130307890 */ /* 0x000fe2000fffe03f */
[----:B------:R-:W-:-:S02]  /*7710*/  IMAD.MOV.U32 R12, RZ, RZ, -0x800000 ;  /* 0xff800000ff0c7424 */ /* 0x000fc400078e00ff */
[----:B------:R-:W4:Y:S01]  /*7720*/  SHFL.BFLY PT, R10, R5, 0x2, 0x1f ;  /* 0x0c401f00050a7f89 */ /* 0x000f2200000e0000 */
[----:B--2---:R-:W-:Y:S01]  /*7730*/  FADD.FTZ R3, R3, R4 ;  /* 0x0000000403037221 */ /* 0x004fe20000010000 */
[----:B------:R-:W-:-:S04]  /*7740*/  IMAD.MOV.U32 R4, RZ, RZ, RZ ;  /* 0x000000ffff047224 */ /* 0x000fc800078e00ff */
[----:B------:R-:W2:Y:S01]  /*7750*/  SHFL.BFLY PT, R8, R3, 0x1, 0x1f ;  /* 0x0c201f0003087f89 */ /* 0x000ea200000e0000 */
[----:B----4-:R-:W-:Y:S01]  /*7760*/  FADD.FTZ R10, R10, R5 ;  /* 0x000000050a0a7221 */ /* 0x010fe20000010000 */
[----:B------:R-:W-:-:S04]  /*7770*/  IMAD.U32 R5, RZ, RZ, UR21 ;  /* 0x00000015ff057e24 */ /* 0x000fc8000f8e00ff */
[----:B01----:R-:W0:Y:S01]  /*7780*/  SHFL.BFLY PT, R7, R10, 0x1, 0x1f ;  /* 0x0c201f000a077f89 */ /* 0x003e2200000e0000 */
[----:B--2---:R-:W-:Y:S01]  /*7790*/  FADD.FTZ R9, R3, R8 ;  /* 0x0000000803097221 */ /* 0x004fe20000010000 */
[----:B------:R-:W-:-:S04]  /*77a0*/  IMAD.MOV.U32 R3, RZ, RZ, RZ ;  /* 0x000000ffff037224 */ /* 0x000fc800078e00ff */
[----:B------:R-:W-:-:S13]  /*77b0*/  FSETP.NE.FTZ.AND P0, PT, R9, RZ, PT ;  /* 0x000000ff0900720b */ /* 0x000fda0003f15000 */
[----:B------:R-:W1:Y:S01]  /*77c0*/  @P0 MUFU.LG2 R8, R9 ;  /* 0x0000000900080308 */ /* 0x000e620000000c00 */
[----:B------:R-:W-:Y:S01]  /*77d0*/  @P0 FMUL.FTZ R5, R5, 0.69314718246459960938 ;  /* 0x3f31721805050820 */ /* 0x000fe20000410000 */
[----:B0-----:R-:W-:-:S05]  /*77e0*/  FADD.FTZ R7, R10, R7 ;  /* 0x000000070a077221 */ /* 0x001fca0000010000 */
[----:B------:R-:W-:Y:S01]  /*77f0*/  FSETP.NE.FTZ.AND P1, PT, R7, RZ, PT ;  /* 0x000000ff0700720b */ /* 0x000fe20003f35000 */
[----:B------:R-:W0:Y:S01]  /*7800*/  @P0 MUFU.RCP R4, R9 ;  /* 0x0000000900040308 */ /* 0x000e220000001000 */
[----:B-1----:R-:W-:-:S11]  /*7810*/  @P0 FMUL.FTZ R8, R8, 0.69314718246459960938 ;  /* 0x3f31721808080820 */ /* 0x002fd60000410000 */
[----:B------:R-:W1:Y:S01]  /*7820*/  @P1 MUFU.RCP R3, R7 ;  /* 0x0000000700031308 */ /* 0x000e620000001000 */
[----:B------:R-:W-:Y:S01]  /*7830*/  @P0 FFMA.FTZ R13, R5, R6, R8 ;  /* 0x00000006050d0223 */ /* 0x000fe20000010008 */
[----:B------:R-:W-:Y:S01]  /*7840*/  IMAD.U32 R5, RZ, RZ, UR37 ;  /* 0x00000025ff057e24 */ /* 0x000fe2000f8e00ff */
[----:B------:R-:W-:Y:S01]  /*7850*/  UIADD3 UR37, UR37, 0x1, URZ ;  /* 0x0000000125257890 */ /* 0x000fe2000fffe03f */
[----:B------:R-:W-:Y:S01]  /*7860*/  PLOP3.LUT P0, PT, PT, PT, PT, 0x8, 0x0 ;  /* 0x000000000000781c */ /* 0x000fe20003f0e170 */
[-C--:B0-----:R-:W-:Y:S01]  /*7870*/  FMUL.FTZ R24, R24, R4.reuse ;  /* 0x0000000418187220 */ /* 0x081fe20000410000 */
[----:B------:R-:W-:Y:S02]  /*7880*/  @!P2 IMAD R5, R5, 0x40, R16 ;  /* 0x000000400505a824 */ /* 0x000fe400078e0210 */
[-C--:B------:R-:W-:Y:S01]  /*7890*/  FMUL.FTZ R25, R25, R4.reuse ;  /* 0x0000000419197220 */ /* 0x080fe20000410000 */
[-C--:B------:R-:W-:Y:S01]  /*78a0*/  FMUL.FTZ R28, R28, R4.reuse ;  /* 0x000000041c1c7220 */ /* 0x080fe20000410000 */
[-C--:B------:R-:W-:Y:S01]  /*78b0*/  FMUL.FTZ R29, R29, R4.reuse ;  /* 0x000000041d1d7220 */ /* 0x080fe20000410000 */
[-C--:B------:R-:W-:Y:S01]  /*78c0*/  FMUL.FTZ R32, R32, R4.reuse ;  /* 0x0000000420207220 */ /* 0x080fe20000410000 */
[----:B------:R-:W-:Y:S01]  /*78d0*/  @!P2 LEA R6, R5, UR38, 0x2 ;  /* 0x000000260506ac11 */ /* 0x000fe2000f8e10ff */
[-C--:B------:R-:W-:Y:S01]  /*78e0*/  FMUL.FTZ R33, R33, R4.reuse ;  /* 0x0000000421217220 */ /* 0x080fe20000410000 */
[----:B------:R-:W0:Y:S01]  /*78f0*/  @P1 MUFU.LG2 R5, R7 ;  /* 0x0000000700051308 */ /* 0x000e220000000c00 */
[-C--:B------:R-:W-:Y:S01]  /*7900*/  FMUL.FTZ R36, R36, R4.reuse ;  /* 0x0000000424247220 */ /* 0x080fe20000410000 */
[-C--:B------:R-:W-:Y:S01]  /*7910*/  FMUL.FTZ R37, R37, R4.reuse ;  /* 0x0000000425257220 */ /* 0x080fe20000410000 */
[----:B------:R2:W-:Y:S01]  /*7920*/  @!P2 STS [R6+0x28800], R4 ;  /* 0x028800040600a388 */ /* 0x0005e20000000800 */
[-C--:B------:R-:W-:Y:S01]  /*7930*/  FMUL.FTZ R40, R40, R4.reuse ;  /* 0x0000000428287220 */ /* 0x080fe20000410000 */
[-C--:B------:R-:W-:Y:S01]  /*7940*/  FMUL.FTZ R41, R41, R4.reuse ;  /* 0x0000000429297220 */ /* 0x080fe20000410000 */
[-C--:B------:R-:W-:Y:S01]  /*7950*/  FMUL.FTZ R44, R44, R4.reuse ;  /* 0x000000042c2c7220 */ /* 0x080fe20000410000 */
[----:B-1----:R1:W-:Y:S01]  /*7960*/  @!P2 STS [R6+0x28820], R3 ;  /* 0x028820030600a388 */ /* 0x0023e20000000800 */
        /* <DEDUP_REMOVED lines=53> */
[----:B--2---:R-:W-:Y:S01]  /*7cc0*/  IMAD.U32 R4, RZ, RZ, UR21 ;  /* 0x00000015ff047e24 */ /* 0x004fe2000f8e00ff */
[----:B------:R-:W-:Y:S01]  /*7cd0*/  UISETP.NE.AND UP0, UPT, UR37, 0x2, UPT ;  /* 0x000000022500788c */ /* 0x000fe2000bf05270 */
[----:B0-----:R-:W-:Y:S01]  /*7ce0*/  @P1 FMUL.FTZ R5, R5, 0.69314718246459960938 ;  /* 0x3f31721805051820 */ /* 0x001fe20000410000 */
[-C--:B------:R-:W-:Y:S01]  /*7cf0*/  FMUL.FTZ R26, R26, R3.reuse ;  /* 0x000000031a1a7220 */ /* 0x080fe20000410000 */
[----:B------:R-:W-:Y:S01]  /*7d00*/  @P1 FMUL.FTZ R4, R4, 0.69314718246459960938 ;  /* 0x3f31721804041820 */ /* 0x000fe20000410000 */
[----:B------:R-:W-:Y:S01]  /*7d10*/  USEL UR4, URZ, 0x1, UP0 ;  /* 0x000000013f047887 */ /* 0x000fe20008000000 */
        /* <DEDUP_REMOVED lines=64> */
[----:B------:R-:W-:-:S02]  /*8120*/  USEL UR37, UR37, URZ, UP0 ;  /* 0x0000003f25257287 */ /* 0x000fc40008000000 */
[----:B------:R-:W-:Y:S01]  /*8130*/  ULOP3.LUT UR47, UR47, UR4, URZ, 0x3c, !UPT ;  /* 0x000000042f2f7292 */ /* 0x000fe2000f8e3c3f */
[----:B-1----:R-:W-:Y:S11]  /*8140*/  BAR.ARV 0xe, 0x100 ;  /* 0x0384000000007b1d */ /* 0x002ff60000002000 */
.L_x_387:
[----:B------:R-:W0:Y:S08]  /*8150*/  S2UR UR4, SR_CgaCtaId ;  /* 0x00000000000479c3 */ /* 0x000e300000008800 */
[----:B------:R-:W-:Y:S06]  /*8160*/  BAR.SYNC.DEFER_BLOCKING 0x5, 0x180 ;  /* 0x0146000000007b1d */ /* 0x000fec0000010000 */
[----:B------:R-:W-:Y:S01]  /*8170*/  UMOV UR38, 0x400 ;  /* 0x0000040000267882 */ /* 0x000fe20000000000 */
[----:B------:R-:W-:Y:S01]  /*8180*/  BSSY B0, `(.L_x_417) ;  /* 0x0000498000007945 */ /* 0x000fe20003800000 */
[----:B0-----:R-:W-:-:S09]  /*8190*/  ULEA UR38, UR4, UR38, 0x18 ;  /* 0x0000002604267291 */ /* 0x001fd2000f8ec03f */
[----:B------:R-:W0:Y:S02]  /*81a0*/  LDS.128 R4, [UR38+0x28cd0] ;  /* 0x028cd026ff047984 */ /* 0x000e240008000c00 */
[----:B0-----:R-:W-:Y:S02]  /*81b0*/  R2UR UR5, R5 ;  /* 0x00000000050572ca */ /* 0x001fe400000e0000 */
[----:B------:R-:W-:Y:S02]  /*81c0*/  R2UR UR6, R6 ;  /* 0x00000000060672ca */ /* 0x000fe400000e0000 */
[----:B------:R-:W-:Y:S01]  /*81d0*/  R2UR UR7, R7 ;  /* 0x00000000070772ca */ /* 0x000fe200000e0000 */
[----:B------:R-:W-:Y:S06]  /*81e0*/  BAR.ARV 0x4, 0x180 ;  /* 0x0106000000007b1d */ /* 0x000fec0000002000 */
[----:B------:R-:W-:Y:S08]  /*81f0*/  @P0 BRA `(.L_x_418) ;  /* 0x0000003800440947 */ /* 0x000ff00003800000 */
[----:B------:R-:W2:Y:S01]  /*8200*/  LDL R0, [R1+0x50] ;  /* 0x0000500001007983 */ /* 0x000ea20000100800 */
[----:B------:R-:W0:Y:S01]  /*8210*/  S2UR UR4, SR_SWINHI ;  /* 0x00000000000479c3 */ /* 0x000e220000002f00 */
[----:B------:R-:W-:Y:S01]  /*8220*/  F2FP.F16.F32.PACK_AB R6, R29, R28 ;  /* 0x0000001c1d06723e */ /* 0x000fe200000000ff */
[----:B------:R-:W-:Y:S01]  /*8230*/  USHF.L.U64.HI UR12, UR39, 0x2, UR42 ;  /* 0x00000002270c7899 */ /* 0x000fe2000801022a */
[----:B------:R-:W-:Y:S01]  /*8240*/  F2FP.F16.F32.PACK_AB R7, R31, R30 ;  /* 0x0000001e1f07723e */ /* 0x000fe200000000ff */
[----:B------:R-:W-:Y:S01]  /*8250*/  ULDC.64 UR10, c[0x0][0xc00] ;  /* 0x00030000000a7ab9 */ /* 0x000fe20000000a00 */
[----:B------:R-:W-:Y:S02]  /*8260*/  F2FP.F16.F32.PACK_AB R9, R35, R34 ;  /* 0x000000222309723e */ /* 0x000fe400000000ff */
[----:B------:R-:W-:Y:S02]  /*8270*/  F2FP.F16.F32.PACK_AB R10, R37, R36 ;  /* 0x00000024250a723e */ /* 0x000fe400000000ff */
[----:B------:R-:W-:Y:S01]  /*8280*/  F2FP.F16.F32.PACK_AB R11, R39, R38 ;  /* 0x00000026270b723e */ /* 0x000fe200000000ff */
[----:B------:R-:W-:Y:S01]  /*8290*/  UMOV UR8, UR38 ;  /* 0x0000002600087c82 */ /* 0x000fe20008000000 */
[----:B0-----:R-:W-:Y:S01]  /*82a0*/  UMOV UR9, UR4 ;  /* 0x0000000400097c82 */ /* 0x001fe20008000000 */
[----:B------:R-:W-:Y:S01]  /*82b0*/  USHF.L.U32 UR4, UR39, 0x2, URZ ;  /* 0x0000000227047899 */ /* 0x000fe2000800063f */
[----:B------:R-:W-:-:S02]  /*82c0*/  IMAD.U32 R14, RZ, RZ, UR8 ;  /* 0x00000008ff0e7e24 */ /* 0x000fc4000f8e00ff */
[----:B------:R-:W-:Y:S01]  /*82d0*/  IMAD.U32 R15, RZ, RZ, UR9 ;  /* 0x00000009ff0f7e24 */ /* 0x000fe2000f8e00ff */
[----:B------:R-:W-:Y:S02]  /*82e0*/  ULDC.64 UR8, c[0x0][0xc08] ;  /* 0x0003020000087ab9 */ /* 0x000fe40000000a00 */
[----:B------:R-:W-:-:S04]  /*82f0*/  UISETP.NE.U32.AND UP0, UPT, UR8, URZ, UPT ;  /* 0x0000003f0800728c */ /* 0x000fc8000bf05070 */
[----:B------:R-:W-:Y:S01]  /*8300*/  UISETP.NE.AND.EX UP0, UPT, UR9, URZ, UPT, UP0 ;  /* 0x0000003f0900728c */ /* 0x000fe2000bf05300 */
[----:B------:R-:W-:Y:S05]  /*8310*/  BAR.SYNC.DEFER_BLOCKING 0x1, 0x100 ;  /* 0x0044000000007b1d */ /* 0x000fea0000010000 */
[----:B------:R-:W-:-:S05]  /*8320*/  PLOP3.LUT P1, PT, PT, PT, UP0, 0x80, 0x0 ;  /* 0x000000000000781c */ /* 0x000fca0003f2f008 */
[----:B------:R-:W-:-:S04]  /*8330*/  @UP0 UIADD3 UR8, UP1, UR4, UR8, URZ ;  /* 0x0000000804080290 */ /* 0x000fc8000ff3e03f */
[----:B------:R-:W-:Y:S02]  /*8340*/  @UP0 UIADD3.X UR9, UR12, UR9, URZ, UP1, !UPT ;  /* 0x000000090c090290 */ /* 0x000fe40008ffe43f */
[----:B------:R-:W-:Y:S01]  /*8350*/  UIADD3 UR4, UP0, UR4, UR10, URZ ;  /* 0x0000000a04047290 */ /* 0x000fe2000ff1e03f */
[----:B--2---:R-:W-:-:S03]  /*8360*/  IMAD.WIDE R20, R0, 0x2, R14 ;  /* 0x0000000200147825 */ /* 0x004fc600078e020e */
[C---:B------:R-:W-:Y:S02]  /*8370*/  LOP3.LUT R5, R20.reuse, 0x380, RZ, 0xc0, !PT ;  /* 0x0000038014057812 */ /* 0x040fe400078ec0ff */
[----:B------:R-:W-:Y:S02]  /*8380*/  IADD3 R8, P0, R20, 0x20, RZ ;  /* 0x0000002014087810 */ /* 0x000fe40007f1e0ff */
[----:B------:R-:W-:Y:S02]  /*8390*/  SHF.R.U64 R5, R5, 0x3, RZ ;  /* 0x0000000305057819 */ /* 0x000fe400000012ff */
[----:B------:R-:W-:Y:S02]  /*83a0*/  LOP3.LUT R3, R8, 0x380, RZ, 0xc0, !PT ;  /* 0x0000038008037812 */ /* 0x000fe400078ec0ff */
[----:B------:R-:W-:Y:S01]  /*83b0*/  LOP3.LUT R4, R5, R20, RZ, 0x3c, !PT ;  /* 0x0000001405047212 */ /* 0x000fe200078e3cff */
[----:B------:R-:W-:Y:S01]  /*83c0*/  IMAD.MOV.U32 R5, RZ, RZ, R21 ;  /* 0x000000ffff057224 */ /* 0x000fe200078e0015 */
[----:B------:R-:W-:-:S04]  /*83d0*/  SHF.R.U64 R3, R3, 0x3, RZ ;  /* 0x0000000303037819 */ /* 0x000fc800000012ff */
[----:B------:R-:W-:Y:S02]  /*83e0*/  MOV R0, R4 ;  /* 0x0000000400007202 */ /* 0x000fe40000000f00 */
[----:B------:R-:W-:Y:S02]  /*83f0*/  F2FP.F16.F32.PACK_AB R4, R25, R24 ;  /* 0x000000181904723e */ /* 0x000fe400000000ff */
[----:B------:R-:W-:-:S05]  /*8400*/  F2FP.F16.F32.PACK_AB R5, R27, R26 ;  /* 0x0000001a1b05723e */ /* 0x000fca00000000ff */
[----:B------:R0:W-:Y:S02]  /*8410*/  STSM.16.M88.4 [R0], R4 ;  /* 0x0000000400007844 */ /* 0x0001e40000000200 */
[----:B0-----:R-:W-:Y:S01]  /*8420*/  IMAD.X R5, RZ, RZ, R21, P0 ;  /* 0x000000ffff057224 */ /* 0x001fe200000e0615 */
[----:B------:R-:W-:Y:S02]  /*8430*/  LOP3.LUT R4, R3, R8, RZ, 0x3c, !PT ;  /* 0x0000000803047212 */ /* 0x000fe400078e3cff */
[----:B------:R-:W-:Y:S02]  /*8440*/  F2FP.F16.F32.PACK_AB R8, R33, R32 ;  /* 0x000000202108723e */ /* 0x000fe400000000ff */
[----:B------:R-:W-:Y:S02]  /*8450*/  MOV R3, R4 ;  /* 0x0000000400037202 */ /* 0x000fe40000000f00 */
[----:B------:R-:W-:Y:S02]  /*8460*/  IADD3 R5, P0, R20, 0x40, RZ ;  /* 0x0000004014057810 */ /* 0x000fe40007f1e0ff */
[----:B------:R-:W-:Y:S01]  /*8470*/  F2FP.F16.F32.PACK_AB R6, R45, R44 ;  /* 0x0000002c2d06723e */ /* 0x000fe200000000ff */
[----:B------:R0:W-:Y:S01]  /*8480*/  STSM.16.M88.4 [R3], R8 ;  /* 0x0000000803007844 */ /* 0x0001e20000000200 */
[----:B------:R-:W-:-:S02]  /*8490*/  LOP3.LUT R4, R5, 0x380, RZ, 0xc0, !PT ;  /* 0x0000038005047812 */ /* 0x000fc400078ec0ff */
[----:B------:R-:W-:Y:S02]  /*84a0*/  F2FP.F16.F32.PACK_AB R7, R47, R46 ;  /* 0x0000002e2f07723e */ /* 0x000fe400000000ff */
[----:B------:R-:W-:-:S04]  /*84b0*/  SHF.R.U64 R4, R4, 0x3, RZ ;  /* 0x0000000304047819 */ /* 0x000fc800000012ff */
[----:B------:R-:W-:Y:S01]  /*84c0*/  LOP3.LUT R4, R4, R5, RZ, 0x3c, !PT ;  /* 0x0000000504047212 */ /* 0x000fe200078e3cff */
[----:B------:R-:W-:-:S05]  /*84d0*/  IMAD.X R5, RZ, RZ, R21, P0 ;  /* 0x000000ffff057224 */ /* 0x000fca00000e0615 */
[----:B------:R-:W-:Y:S02]  /*84e0*/  MOV R0, R4 ;  /* 0x0000000400007202 */ /* 0x000fe40000000f00 */
[----:B0-----:R-:W-:Y:S02]  /*84f0*/  IADD3 R8, P0, R20, 0x60, RZ ;  /* 0x0000006014087810 */ /* 0x001fe40007f1e0ff */
[----:B------:R-:W-:Y:S02]  /*8500*/  F2FP.F16.F32.PACK_AB R4, R41, R40 ;  /* 0x000000282904723e */ /* 0x000fe400000000ff */
[----:B------:R-:W-:Y:S02]  /*8510*/  LOP3.LUT R3, R8, 0x380, RZ, 0xc0, !PT ;  /* 0x0000038008037812 */ /* 0x000fe400078ec0ff */
[----:B------:R-:W-:Y:S02]  /*8520*/  F2FP.F16.F32.PACK_AB R5, R43, R42 ;  /* 0x0000002a2b05723e */ /* 0x000fe400000000ff */
[----:B------:R-:W-:-:S02]  /*8530*/  SHF.R.U64 R3, R3, 0x3, RZ ;  /* 0x0000000303037819 */ /* 0x000fc400000012ff */
[----:B------:R-:W-:Y:S01]  /*8540*/  F2FP.F16.F32.PACK_AB R9, R51, R50 ;  /* 0x000000323309723e */ /* 0x000fe200000000ff */
[----:B------:R0:W-:Y:S01]  /*8550*/  STSM.16.M88.4 [R0], R4 ;  /* 0x0000000400007844 */ /* 0x0001e20000000200 */
[----:B------:R-:W-:Y:S02]  /*8560*/  F2FP.F16.F32.PACK_AB R10, R53, R52 ;  /* 0x00000034350a723e */ /* 0x000fe400000000ff */
[----:B------:R-:W-:Y:S01]  /*8570*/  F2FP.F16.F32.PACK_AB R11, R55, R54 ;  /* 0x00000036370b723e */ /* 0x000fe200000000ff */
[----:B0-----:R-:W-:Y:S01]  /*8580*/  IMAD.X R5, RZ, RZ, R21, P0 ;  /* 0x000000ffff057224 */ /* 0x001fe200000e0615 */
[----:B------:R-:W-:Y:S02]  /*8590*/  LOP3.LUT R4, R3, R8, RZ, 0x3c, !PT ;  /* 0x0000000803047212 */ /* 0x000fe400078e3cff */
[----:B------:R-:W-:Y:S02]  /*85a0*/  F2FP.F16.F32.PACK_AB R8, R49, R48 ;  /* 0x000000303108723e */ /* 0x000fe400000000ff */
[----:B------:R-:W-:-:S02]  /*85b0*/  MOV R3, R4 ;  /* 0x0000000400037202 */ /* 0x000fc40000000f00 */
[----:B------:R-:W-:Y:S02]  /*85c0*/  IADD3 R5, P0, R20, 0x2000, RZ ;  /* 0x0000200014057810 */ /* 0x000fe40007f1e0ff */
[----:B------:R-:W-:Y:S01]  /*85d0*/  F2FP.F16.F32.PACK_AB R6, R61, R60 ;  /* 0x0000003c3d06723e */ /* 0x000fe200000000ff */
[----:B------:R0:W-:Y:S01]  /*85e0*/  STSM.16.M88.4 [R3], R8 ;  /* 0x0000000803007844 */ /* 0x0001e20000000200 */
[----:B------:R-:W-:Y:S02]  /*85f0*/  LOP3.LUT R4, R5, 0x380, RZ, 0xc0, !PT ;  /* 0x0000038005047812 */ /* 0x000fe400078ec0ff */
        /* <DEDUP_REMOVED lines=117> */
[----:B------:R-:W-:Y:S01]  /*8d50*/  LOP3.LUT R3, R8, 0x380, RZ, 0xc0, !PT ;  /* 0x0000038008037812 */ /* 0x000fe200078ec0ff */
[----:B------:R-:W-:Y:S01]  /*8d60*/  IMAD.X R21, RZ, RZ, R21, P0 ;  /* 0x000000ffff157224 */ /* 0x000fe200000e0615 */
[----:B------:R-:W-:Y:S02]  /*8d70*/  F2FP.F16.F32.PACK_AB R5, R139, R138 ;  /* 0x0000008a8b05723e */ /* 0x000fe400000000ff */
[----:B------:R-:W-:-:S02]  /*8d80*/  SHF.R.U64 R3, R3, 0x3, RZ ;  /* 0x0000000303037819 */ /* 0x000fc400000012ff */
[----:B------:R-:W-:Y:S01]  /*8d90*/  ISETP.NE.U32.AND P0, PT, RZ, UR10, PT ;  /* 0x0000000aff007c0c */ /* 0x000fe2000bf05070 */
[----:B------:R0:W-:Y:S01]  /*8da0*/  STSM.16.M88.4 [R0], R4 ;  /* 0x0000000400007844 */ /* 0x0001e20000000200 */
[----:B------:R-:W-:Y:S02]  /*8db0*/  LOP3.LUT R20, R3, R8, RZ, 0x3c, !PT ;  /* 0x0000000803147212 */ /* 0x000fe400078e3cff */
[----:B------:R-:W-:Y:S02]  /*8dc0*/  ISETP.NE.AND.EX P0, PT, RZ, UR11, PT, P0 ;  /* 0x0000000bff007c0c */ /* 0x000fe4000bf05300 */
[----:B------:R-:W-:Y:S02]  /*8dd0*/  MOV R20, R20 ;  /* 0x0000001400147202 */ /* 0x000fe40000000f00 */
[----:B0-----:R-:W-:Y:S02]  /*8de0*/  F2FP.F16.F32.PACK_AB R4, R145, R144 ;  /* 0x000000909104723e */ /* 0x001fe400000000ff */
[----:B------:R-:W-:-:S02]  /*8df0*/  F2FP.F16.F32.PACK_AB R5, R147, R146 ;  /* 0x000000929305723e */ /* 0x000fc400000000ff */
[----:B------:R-:W-:Y:S02]  /*8e00*/  F2FP.F16.F32.PACK_AB R6, R149, R148 ;  /* 0x000000949506723e */ /* 0x000fe400000000ff */
[----:B------:R-:W-:-:S05]  /*8e10*/  F2FP.F16.F32.PACK_AB R7, R151, R150 ;  /* 0x000000969707723e */ /* 0x000fca00000000ff */
[----:B------:R0:W-:Y:S02]  /*8e20*/  STSM.16.M88.4 [R20], R4 ;  /* 0x0000000414007844 */ /* 0x0001e40000000200 */
[----:B0-----:R-:W-:Y:S01]  /*8e30*/  IMAD.U32 R4, RZ, RZ, UR8 ;  /* 0x00000008ff047e24 */ /* 0x001fe2000f8e00ff */
[----:B------:R-:W-:Y:S01]  /*8e40*/  UIADD3.X UR8, UR12, UR11, URZ, UP0, !UPT ;  /* 0x0000000b0c087290 */ /* 0x000fe200087fe43f */
[----:B------:R-:W-:Y:S01]  /*8e50*/  IMAD.U32 R5, RZ, RZ, UR9 ;  /* 0x00000009ff057e24 */ /* 0x000fe2000f8e00ff */
[----:B------:R-:W-:Y:S06]  /*8e60*/  BAR.SYNC.DEFER_BLOCKING 0x1, 0x100 ;  /* 0x0044000000007b1d */ /* 0x000fec0000010000 */
[----:B------:R0:W2:Y:S02]  /*8e70*/  @P1 LDG.E R3, desc[UR40][R4.64] ;  /* 0x0000002804031981 */ /* 0x0000a4000c1e1900 */
[----:B0-----:R-:W-:Y:S01]  /*8e80*/  IMAD.U32 R4, RZ, RZ, UR4 ;  /* 0x00000004ff047e24 */ /* 0x001fe2000f8e00ff */
[----:B------:R-:W-:Y:S01]  /*8e90*/  UISETP.NE.AND UP0, UPT, UR46, URZ, UPT ;  /* 0x0000003f2e00728c */ /* 0x000fe2000bf05270 */
[----:B------:R-:W-:Y:S01]  /*8ea0*/  IMAD.U32 R5, RZ, RZ, UR8 ;  /* 0x00000008ff057e24 */ /* 0x000fe2000f8e00ff */
[----:B------:R-:W-:-:S04]  /*8eb0*/  ULDC UR4, c[0x0][0xad4] ;  /* 0x0002b50000047ab9 */ /* 0x000fc80000000800 */
[----:B------:R0:W5:Y:S01]  /*8ec0*/  @P0 LDG.E R0, desc[UR40][R4.64] ;  /* 0x0000002804000981 */ /* 0x000162000c1e1900 */
[----:B------:R-:W-:Y:S01]  /*8ed0*/  ULDC UR8, c[0x0][0xa88] ;  /* 0x0002a20000087ab9 */ /* 0x000fe20000000800 */
[----:B------:R-:W-:Y:S01]  /*8ee0*/  USEL UR46, UR46, UR4, UP0 ;  /* 0x000000042e2e7287 */ /* 0x000fe20008000000 */
[----:B--2---:R-:W-:Y:S01]  /*8ef0*/  @P1 R2UR UR8, R3 ;  /* 0x00000000030812ca */ /* 0x004fe200000e0000 */
[----:B0-----:R-:W-:-:S14]  /*8f00*/  @P1 BRA `(.L_x_419) ;  /* 0x0000000000181947 */ /* 0x001fdc0003800000 */
[----:B------:R-:W-:Y:S05]  /*8f10*/  @!P0 BRA `(.L_x_419) ;  /* 0x0000000000148947 */ /* 0x000fea0003800000 */
[----:B------:R-:W2:Y:S04]  /*8f20*/  LDG.E R6, desc[UR40][R4.64] ;  /* 0x0000002804067981 */ /* 0x000ea8000c1e1900 */
[----:B------:R-:W4:Y:S01]  /*8f30*/  LDG.E R3, desc[UR40][R4.64+0x4] ;  /* 0x0000042804037981 */ /* 0x000f22000c1e1900 */
[----:B--2---:R-:W-:Y:S02]  /*8f40*/  R2UR UR4, R6 ;  /* 0x00000000060472ca */ /* 0x004fe400000e0000 */
[----:B----4-:R-:W-:-:S13]  /*8f50*/  R2UR UR8, R3 ;  /* 0x00000000030872ca */ /* 0x010fda00000e0000 */
[----:B------:R-:W-:-:S12]  /*8f60*/  UIADD3 UR8, -UR4, UR8, URZ ;  /* 0x0000000804087290 */ /* 0x000fd8000fffe13f */
.L_x_419:
[----:B------:R-:W0:Y:S01]  /*8f70*/  SHFL.IDX PT, R3, R220, RZ, 0x1f ;  /* 0x00001fffdc037589 */ /* 0x000e2200000e0000 */
[----:B------:R-:W-:Y:S01]  /*8f80*/  UMOV UR4, URZ ;  /* 0x0000003f00047c82 */ /* 0x000fe20008000000 */
[----:B-----5:R-:W-:Y:S01]  /*8f90*/  @P0 R2UR UR4, R0 ;  /* 0x00000000000402ca */ /* 0x020fe200000e0000 */
[----:B------:R-:W-:Y:S02]  /*8fa0*/  UISETP.NE.U32.AND UP0, UPT, UR10, URZ, UPT ;  /* 0x0000003f0a00728c */ /* 0x000fe4000bf05070 */
[----:B------:R-:W-:Y:S02]  /*8fb0*/  UISETP.GT.AND UP1, UPT, UR46, 0x1, UPT ;  /* 0x000000012e00788c */ /* 0x000fe4000bf24270 */
[----:B------:R-:W-:-:S04]  /*8fc0*/  UISETP.NE.AND.EX UP0, UPT, UR11, URZ, UPT, UP0 ;  /* 0x0000003f0b00728c */ /* 0x000fc8000bf05300 */
[----:B------:R-:W-:Y:S01]  /*8fd0*/  PLOP3.LUT P1, PT, PT, PT, UP1, 0x80, 0x0 ;  /* 0x000000000000781c */ /* 0x000fe20003f2f018 */
[----:B------:R-:W-:-:S03]  /*8fe0*/  USEL UR9, UR39, URZ, !UP0 ;  /* 0x0000003f27097287 */ /* 0x000fc6000c000000 */
[----:B------:R-:W-:Y:S01]  /*8ff0*/  USHF.R.S32.HI UR18, URZ, 0x1f, UR4 ;  /* 0x0000001f3f127899 */ /* 0x000fe20008011404 */
[----:B0-----:R-:W-:-:S13]  /*9000*/  ISETP.NE.AND P0, PT, R3, RZ, PT ;  /* 0x000000ff0300720c */ /* 0x001fda0003f05270 */
[----:B------:R-:W-:Y:S05]  /*9010*/  @P0 BRA `(.L_x_420) ;  /* 0x0000000400080947 */ /* 0x000fea0003800000 */
[----:B------:R-:W2:Y:S01]  /*9020*/  LDL R6, [R1+0x48] ;  /* 0x0000480001067983 */ /* 0x000ea20000100800 */
[----:B------:R-:W0:Y:S01]  /*9030*/  LDC R0, c[0x0][0xbe8] ;  /* 0x0002fa00ff007b82 */ /* 0x000e220000000800 */
[----:B------:R-:W-:Y:S01]  /*9040*/  UISETP.GT.AND UP1, UPT, UR46, 0x1, UPT ;  /* 0x000000012e00788c */ /* 0x000fe2000bf24270 */
[----:B------:R-:W-:Y:S01]  /*9050*/  IMAD.U32 R9, RZ, RZ, UR43 ;  /* 0x0000002bff097e24 */ /* 0x000fe2000f8e00ff */
[----:B------:R-:W4:Y:S01]  /*9060*/  LDL R10, [R1+0x4c] ;  /* 0x00004c00010a7983 */ /* 0x000f220000100800 */
[----:B------:R-:W-:Y:S01]  /*9070*/  UMOV UR19, 0x9b8 ;  /* 0x000009b800137882 */ /* 0x000fe20000000000 */
[----:B0-----:R-:W-:Y:S01]  /*9080*/  ISETP.NE.AND P0, PT, R0, 0x1, PT ;  /* 0x000000010000780c */ /* 0x001fe20003f05270 */
[----:B------:R-:W-:Y:S02]  /*9090*/  USEL UR19, UR19, 0x978, UP1 ;  /* 0x0000097813137887 */ /* 0x000fe40008800000 */
[----:B------:R-:W-:-:S10]  /*90a0*/  UISETP.NE.U32.AND UP0, UPT, UR10, URZ, UPT ;  /* 0x0000003f0a00728c */ /* 0x000fd4000bf05070 */
[----:B------:R-:W0:Y:S08]  /*90b0*/  @P0 LDC R4, c[0x0][0xbec] ;  /* 0x0002fb00ff040b82 */ /* 0x000e300000000800 */
[----:B------:R-:W1:Y:S01]  /*90c0*/  @P0 LDC R5, c[0x0][0xbf0] ;  /* 0x0002fc00ff050b82 */ /* 0x000e620000000800 */
[----:B------:R-:W-:Y:S02]  /*90d0*/  UISETP.NE.AND.EX UP0, UPT, UR11, URZ, UPT, UP0 ;  /* 0x0000003f0b00728c */ /* 0x000fe4000bf05300 */
[----:B------:R-:W-:-:S02]  /*90e0*/  USEL UR16, UR45, URZ, UP1 ;  /* 0x0000003f2d107287 */ /* 0x000fc40008800000 */
[----:B------:R-:W-:Y:S01]  /*90f0*/  USEL UR39, UR39, URZ, !UP0 ;  /* 0x0000003f27277287 */ /* 0x000fe2000c000000 */
[----:B------:R-:W-:Y:S01]  /*9100*/  ULDC.64 UR14, c[0x0][UR19+0x228] ;  /* 0x00008a00130e7abb */ /* 0x000fe20008000a00 */
[----:B------:R-:W-:Y:S01]  /*9110*/  ULDC.64 UR12, c[0x0][UR19+0x220] ;  /* 0x00008800130c7abb */ /* 0x000fe20008000a00 */
[----:B------:R-:W-:Y:S02]  /*9120*/  UIMAD.WIDE.U32 UR20, UR14, UR16, URZ ;  /* 0x000000100e1472a5 */ /* 0x000fe4000f8e003f */
[----:B------:R-:W-:Y:S02]  /*9130*/  UIMAD UR22, UR15, UR16, URZ ;  /* 0x000000100f1672a4 */ /* 0x000fe4000f8e023f */
[----:B------:R-:W-:Y:S01]  /*9140*/  UIMAD.WIDE.U32 UR14, UR12, UR39, URZ ;  /* 0x000000270c0e72a5 */ /* 0x000fe2000f8e003f */
[----:B------:R-:W-:Y:S01]  /*9150*/  ULDC.64 UR10, c[0x0][UR19+0x218] ;  /* 0x00008600130a7abb */ /* 0x000fe20008000a00 */
[----:B------:R-:W-:Y:S02]  /*9160*/  USEL UR42, UR42, URZ, !UP0 ;  /* 0x0000003f2a2a7287 */ /* 0x000fe4000c000000 */
[----:B------:R-:W-:-:S02]  /*9170*/  UIMAD UR39, UR13, UR39, URZ ;  /* 0x000000270d2772a4 */ /* 0x000fc4000f8e023f */
[----:B------:R-:W-:Y:S02]  /*9180*/  UIMAD.WIDE.U32 UR16, UR10, UR44, URZ ;  /* 0x0000002c0a1072a5 */ /* 0x000fe4000f8e003f */
[----:B------:R-:W-:Y:S02]  /*9190*/  UIMAD UR10, UR11, UR44, URZ ;  /* 0x0000002c0b0a72a4 */ /* 0x000fe4000f8e023f */
[----:B------:R-:W-:Y:S02]  /*91a0*/  UIMAD UR39, UR12, UR42, UR39 ;  /* 0x0000002a0c2772a4 */ /* 0x000fe4000f8e0227 */
[----:B------:R-:W-:Y:S02]  /*91b0*/  UIADD3 UR22, UR21, UR22, URZ ;  /* 0x0000001615167290 */ /* 0x000fe4000fffe03f */
[----:B------:R-:W-:Y:S02]  /*91c0*/  UIADD3 UR11, UR17, UR10, URZ ;  /* 0x0000000a110b7290 */ /* 0x000fe4000fffe03f */
[----:B------:R-:W-:-:S02]  /*91d0*/  UIADD3 UR16, UP0, UP2, UR14, UR16, UR4 ;  /* 0x000000100e107290 */ /* 0x000fc4000fa1e004 */
[----:B------:R-:W-:-:S04]  /*91e0*/  UIADD3 UR10, UR15, UR39, URZ ;  /* 0x000000270f0a7290 */ /* 0x000fc8000fffe03f */
[----:B------:R-:W-:Y:S01]  /*91f0*/  UIADD3.X UR10, UR10, UR11, UR18, UP0, UP2 ;  /* 0x0000000b0a0a7290 */ /* 0x000fe200087e4412 */
[----:B------:R-:W-:Y:S02]  /*9200*/  IMAD.U32 R11, RZ, RZ, UR43 ;  /* 0x0000002bff0b7e24 */ /* 0x000fe4000f8e00ff */
[----:B--2---:R-:W-:-:S04]  /*9210*/  IMAD R9, R9, 0x40, R6 ;  /* 0x0000004009097824 */ /* 0x004fc800078e0206 */
[----:B0-----:R-:W-:-:S04]  /*9220*/  @P0 IMAD.HI.U32 R4, R9, R4, RZ ;  /* 0x0000000409040227 */ /* 0x001fc800078e00ff */
[----:B------:R-:W-:Y:S01]  /*9230*/  IMAD.MOV.U32 R3, RZ, RZ, R9 ;  /* 0x000000ffff037224 */ /* 0x000fe200078e0009 */
[----:B-1----:R-:W-:Y:S01]  /*9240*/  @P0 SHF.R.U32.HI R3, RZ, R5, R4 ;  /* 0x00000005ff030219 */ /* 0x002fe20000011604 */
[----:B------:R-:W-:Y:S02]  /*9250*/  IMAD.U32 R4, RZ, RZ, UR20 ;  /* 0x00000014ff047e24 */ /* 0x000fe4000f8e00ff */
[----:B------:R-:W-:Y:S02]  /*9260*/  IMAD.U32 R6, RZ, RZ, UR22 ;  /* 0x00000016ff067e24 */ /* 0x000fe4000f8e00ff */
[--C-:B------:R-:W-:Y:S01]  /*9270*/  IMAD.MOV R7, RZ, RZ, -R3.reuse ;  /* 0x000000ffff077224 */ /* 0x100fe200078e0a03 */
[----:B------:R-:W-:Y:S02]  /*9280*/  IADD3 R4, P0, P2, R3, UR16, R4 ;  /* 0x0000001003047c10 */ /* 0x000fe4000fa1e004 */
[----:B------:R-:W-:Y:S01]  /*9290*/  SHF.R.S32.HI R3, RZ, 0x1f, R3 ;  /* 0x0000001fff037819 */ /* 0x000fe20000011403 */
[----:B------:R-:W-:-:S03]  /*92a0*/  IMAD R7, R0, R7, R9 ;  /* 0x0000000700077224 */ /* 0x000fc600078e0209 */
[----:B------:R-:W-:Y:S01]  /*92b0*/  IADD3.X R5, R3, UR10, R6, P0, P2 ;  /* 0x0000000a03057c10 */ /* 0x000fe200087e4406 */
[----:B------:R-:W-:Y:S01]  /*92c0*/  ULDC.64 UR10, c[0x0][UR19+0x210] ;  /* 0x00008400130a7abb */ /* 0x000fe20008000a00 */
[----:B------:R-:W-:Y:S01]  /*92d0*/  SHF.R.S32.HI R3, RZ, 0x1f, R7 ;  /* 0x0000001fff037819 */ /* 0x000fe20000011407 */
[C---:B------:R-:W-:Y:S02]  /*92e0*/  IMAD R6, R7.reuse, UR11, RZ ;  /* 0x0000000b07067c24 */ /* 0x040fe4000f8e02ff */
[----:B------:R-:W-:-:S04]  /*92f0*/  IMAD.WIDE.U32 R4, R7, UR10, R4 ;  /* 0x0000000a07047c25 */ /* 0x000fc8000f8e0004 */
[----:B------:R-:W-:Y:S01]  /*9300*/  IMAD R3, R3, UR10, R6 ;  /* 0x0000000a03037c24 */ /* 0x000fe2000f8e0206 */
[----:B------:R-:W-:Y:S01]  /*9310*/  ULDC.64 UR10, c[0x0][0xba8] ;  /* 0x0002ea00000a7ab9 */ /* 0x000fe20000000a00 */
[----:B------:R-:W-:Y:S01]  /*9320*/  @!UP1 ULDC UR10, c[0x0][0xb50] ;  /* 0x0002d400000a9ab9 */ /* 0x000fe20000000800 */
[----:B------:R-:W-:Y:S01]  /*9330*/  @!UP1 ULDC UR11, c[0x0][0xb54] ;  /* 0x0002d500000b9ab9 */ /* 0x000fe20000000800 */
[----:B------:R-:W-:Y:S01]  /*9340*/  IMAD.IADD R3, R5, 0x1, R3 ;  /* 0x0000000105037824 */ /* 0x000fe200078e0203 */
[----:B------:R-:W-:-:S04]  /*9350*/  LEA R8, P0, R4, UR10, 0x2 ;  /* 0x0000000a04087c11 */ /* 0x000fc8000f8010ff */
[----:B------:R-:W-:Y:S01]  /*9360*/  LEA.HI.X R3, R4, UR11, R3, 0x2, P0 ;  /* 0x0000000b04037c11 */ /* 0x000fe200080f1403 */
[----:B----4-:R-:W-:Y:S01]  /*9370*/  IMAD.MOV R4, RZ, RZ, -R10 ;  /* 0x000000ffff047224 */ /* 0x010fe200078e0a0a */
[----:B------:R-:W-:Y:S01]  /*9380*/  SHFL.IDX PT, R6, R8, 0x1, 0x1c1f ;  /* 0x003c1f0008067f89 */ /* 0x000fe200000e0000 */
[----:B------:R-:W-:-:S03]  /*9390*/  IMAD R9, R0, UR8, RZ ;  /* 0x0000000800097c24 */ /* 0x000fc6000f8e02ff */
[----:B------:R-:W-:Y:S01]  /*93a0*/  ISETP.NE.AND P0, PT, R223, R4, PT ;  /* 0x00000004df00720c */ /* 0x000fe20003f05270 */
[----:B------:R-:W-:Y:S01]  /*93b0*/  SHFL.IDX PT, R5, R3, RZ, 0x1c1f ;  /* 0x001c1fff03057589 */ /* 0x000fe200000e0000 */
[----:B------:R-:W-:-:S03]  /*93c0*/  IMAD R0, R11, 0x40, R16 ;  /* 0x000000400b007824 */ /* 0x000fc600078e0210 */
[----:B------:R-:W0:Y:S04]  /*93d0*/  SHFL.IDX PT, R4, R8, RZ, 0x1c1f ;  /* 0x001c1fff08047589 */ /* 0x000e2800000e0000 */
[----:B------:R-:W1:Y:S01]  /*93e0*/  SHFL.IDX PT, R7, R3, 0x1, 0x1c1f ;  /* 0x003c1f0003077f89 */ /* 0x000e6200000e0000 */
[C---:B------:R-:W-:Y:S01]  /*93f0*/  ISETP.GE.OR P2, PT, R0.reuse, R9, P0 ;  /* 0x000000090000720c */ /* 0x040fe20000746670 */
[----:B------:R-:W-:-:S05]  /*9400*/  VIADD R0, R0, 0x8 ;  /* 0x0000000800007836 */ /* 0x000fca0000000000 */
[----:B------:R-:W-:-:S07]  /*9410*/  ISETP.GE.OR P0, PT, R0, R9, P0 ;  /* 0x000000090000720c */ /* 0x000fce0000706670 */
[----:B0-----:R0:W-:Y:S06]  /*9420*/  @!P2 ST.E desc[UR40][R4.64], R13 ;  /* 0x0000000d0400a985 */ /* 0x0011ec000c101928 */
[----:B-1----:R0:W-:Y:S02]  /*9430*/  @!P0 ST.E desc[UR40][R6.64], R12 ;  /* 0x0000000c06008985 */ /* 0x0021e4000c101928 */
.L_x_420:
[----:B------:R-:W-:Y:S05]  /*9440*/  @P1 BRA `(.L_x_421) ;  /* 0x0000001000541947 */ /* 0x000fea0003800000 */
[----:B------:R-:W1:Y:S01]  /*9450*/  S2R R0, SR_TID.X ;  /* 0x0000000000007919 */ /* 0x000e620000002100 */
[----:B------:R-:W2:Y:S01]  /*9460*/  LDC R80, c[0x0][0xbe8] ;  /* 0x0002fa00ff507b82 */ /* 0x000ea20000000800 */
[----:B------:R-:W-:Y:S01]  /*9470*/  ULDC UR14, c[0x0][0xac8] ;  /* 0x0002b200000e7ab9 */ /* 0x000fe20000000800 */
[----:B------:R-:W-:Y:S01]  /*9480*/  ULDC.64 UR12, c[0x0][0xaa0] ;  /* 0x0002a800000c7ab9 */ /* 0x000fe20000000a00 */
[----:B-1----:R-:W-:-:S05]  /*9490*/  VIADD R0, R0, 0xffffff80 ;  /* 0xffffff8000007836 */ /* 0x002fca0000000000 */
[----:B------:R-:W-:-:S04]  /*94a0*/  SHF.R.S32.HI R3, RZ, 0x1f, R0 ;  /* 0x0000001fff037819 */ /* 0x000fc80000011400 */
[----:B------:R-:W-:-:S04]  /*94b0*/  LEA.HI R20, R3, R0, RZ, 0x3 ;  /* 0x0000000003147211 */ /* 0x000fc800078f18ff */
[----:B------:R-:W-:-:S05]  /*94c0*/  SHF.R.S32.HI R3, RZ, 0x3, R20 ;  /* 0x00000003ff037819 */ /* 0x000fca0000011414 */
[----:B0-----:R-:W-:-:S04]  /*94d0*/  IMAD R5, R3, 0x40, R2 ;  /* 0x0000004003057824 */ /* 0x001fc800078e0202 */
[----:B------:R-:W-:-:S03]  /*94e0*/  IMAD.WIDE R14, R5, 0x2, R14 ;  /* 0x00000002050e7825 */ /* 0x000fc600078e020e */
[C---:B------:R-:W-:Y:S02]  /*94f0*/  IADD3 R33, P0, R14.reuse, 0x5000, RZ ;  /* 0x000050000e217810 */ /* 0x040fe40007f1e0ff */
[C---:B------:R-:W-:Y:S02]  /*9500*/  IADD3 R41, P2, R14.reuse, 0x7000, RZ ;  /* 0x000070000e297810 */ /* 0x040fe40007f5e0ff */
[----:B------:R-:W-:Y:S02]  /*9510*/  LOP3.LUT R32, R33, 0x380, RZ, 0xc0, !PT ;  /* 0x0000038021207812 */ /* 0x000fe400078ec0ff */
[----:B------:R-:W-:Y:S02]  /*9520*/  IADD3 R37, P1, R14, 0x6000, RZ ;  /* 0x000060000e257810 */ /* 0x000fe40007f3e0ff */
[----:B------:R-:W-:Y:S02]  /*9530*/  LOP3.LUT R40, R41, 0x380, RZ, 0xc0, !PT ;  /* 0x0000038029287812 */ /* 0x000fe400078ec0ff */
[----:B------:R-:W-:-:S02]  /*9540*/  SHF.R.U64 R32, R32, 0x3, RZ ;  /* 0x0000000320207819 */ /* 0x000fc400000012ff */
[----:B------:R-:W-:Y:S02]  /*9550*/  LOP3.LUT R36, R37, 0x380, RZ, 0xc0, !PT ;  /* 0x0000038025247812 */ /* 0x000fe400078ec0ff */
[----:B------:R-:W-:Y:S02]  /*9560*/  SHF.R.U64 R40, R40, 0x3, RZ ;  /* 0x0000000328287819 */ /* 0x000fe400000012ff */
[----:B------:R-:W-:Y:S01]  /*9570*/  LOP3.LUT R32, R32, R33, RZ, 0x3c, !PT ;  /* 0x0000002120207212 */ /* 0x000fe200078e3cff */
[--C-:B------:R-:W-:Y:S01]  /*9580*/  IMAD.X R33, RZ, RZ, R15.reuse, P0 ;  /* 0x000000ffff217224 */ /* 0x100fe200000e060f */
[----:B------:R-:W-:Y:S02]  /*9590*/  SHF.R.U64 R36, R36, 0x3, RZ ;  /* 0x0000000324247819 */ /* 0x000fe400000012ff */
[----:B------:R-:W-:Y:S02]  /*95a0*/  IADD3 R61, P0, R14, 0xc000, RZ ;  /* 0x0000c0000e3d7810 */ /* 0x000fe40007f1e0ff */
[----:B------:R-:W-:Y:S01]  /*95b0*/  LOP3.LUT R40, R40, R41, RZ, 0x3c, !PT ;  /* 0x0000002928287212 */ /* 0x000fe200078e3cff */
[--C-:B------:R-:W-:Y:S01]  /*95c0*/  IMAD.X R41, RZ, RZ, R15.reuse, P2 ;  /* 0x000000ffff297224 */ /* 0x100fe200010e060f */
[----:B------:R-:W-:Y:S01]  /*95d0*/  IADD3 R69, P2, R14, 0xe000, RZ ;  /* 0x0000e0000e457810 */ /* 0x000fe20007f5e0ff */
[----:B------:R-:W-:Y:S01]  /*95e0*/  UIMAD UR18, UR18, UR12, URZ ;  /* 0x0000000c121272a4 */ /* 0x000fe2000f8e023f */
[----:B------:R-:W-:Y:S01]  /*95f0*/  LOP3.LUT R36, R36, R37, RZ, 0x3c, !PT ;  /* 0x0000002524247212 */ /* 0x000fe200078e3cff */
[----:B------:R-:W-:Y:S01]  /*9600*/  IMAD.X R37, RZ, RZ, R15, P1 ;  /* 0x000000ffff257224 */ /* 0x000fe200008e060f */
[----:B------:R-:W-:Y:S01]  /*9610*/  LOP3.LUT R60, R61, 0x380, RZ, 0xc0, !PT ;  /* 0x000003803d3c7812 */ /* 0x000fe200078ec0ff */
[----:B------:R-:W-:Y:S01]  /*9620*/  UIMAD.WIDE.U32 UR10, UR4, UR12, URZ ;  /* 0x0000000c040a72a5 */ /* 0x000fe2000f8e003f */
[----:B------:R-:W-:Y:S01]  /*9630*/  IADD3 R65, P1, R14, 0xd000, RZ ;  /* 0x0000d0000e417810 */ /* 0x000fe20007f3e0ff */
[----:B------:R-:W-:Y:S01]  /*9640*/  IMAD.U32 R81, RZ, RZ, UR43 ;  /* 0x0000002bff517e24 */ /* 0x000fe2000f8e00ff */
[----:B------:R-:W-:-:S02]  /*9650*/  LOP3.LUT R68, R69, 0x380, RZ, 0xc0, !PT ;  /* 0x0000038045447812 */ /* 0x000fc400078ec0ff */
[----:B------:R-:W-:Y:S02]  /*9660*/  LOP3.LUT R77, R20, 0xfffffff8, RZ, 0xc0, !PT ;  /* 0xfffffff8144d7812 */ /* 0x000fe400078ec0ff */
[C---:B------:R-:W-:Y:S02]  /*9670*/  IADD3 R9, P3, R14.reuse, 0x1000, RZ ;  /* 0x000010000e097810 */ /* 0x040fe40007f7e0ff */
[C---:B------:R-:W-:Y:S02]  /*9680*/  IADD3 R13, P4, R14.reuse, 0x2000, RZ ;  /* 0x000020000e0d7810 */ /* 0x040fe40007f9e0ff */
[C---:B------:R-:W-:Y:S02]  /*9690*/  IADD3 R25, P5, R14.reuse, 0x3000, RZ ;  /* 0x000030000e197810 */ /* 0x040fe40007fbe0ff */
[----:B------:R-:W-:Y:S01]  /*96a0*/  IADD3 R29, P6, R14, 0x4000, RZ ;  /* 0x000040000e1d7810 */ /* 0x000fe20007fde0ff */
[----:B------:R-:W-:Y:S01]  /*96b0*/  UIMAD UR18, UR4, UR13, UR18 ;  /* 0x0000000d041272a4 */ /* 0x000fe2000f8e0212 */
[----:B------:R-:W-:Y:S01]  /*96c0*/  SHF.R.U64 R60, R60, 0x3, RZ ;  /* 0x000000033c3c7819 */ /* 0x000fe200000012ff */
[----:B------:R-:W5:Y:S01]  /*96d0*/  LD.E.128 R32, desc[UR40][R32.64] ;  /* 0x0000002820207980 */ /* 0x000f62000c101d00 */
[----:B------:R-:W-:Y:S01]  /*96e0*/  LOP3.LUT R64, R65, 0x380, RZ, 0xc0, !PT ;  /* 0x0000038041407812 */ /* 0x000fe200078ec0ff */
[----:B------:R-:W-:Y:S01]  /*96f0*/  ULDC.64 UR12, c[0x0][0xae8] ;  /* 0x0002ba00000c7ab9 */ /* 0x000fe20000000a00 */
[----:B------:R-:W-:Y:S01]  /*9700*/  SHF.R.U64 R68, R68, 0x3, RZ ;  /* 0x0000000344447819 */ /* 0x000fe200000012ff */
[----:B------:R-:W5:Y:S01]  /*9710*/  LD.E.128 R36, desc[UR40][R36.64] ;  /* 0x0000002824247980 */ /* 0x000f62000c101d00 */
[----:B------:R-:W-:Y:S01]  /*9720*/  LOP3.LUT R60, R60, R61, RZ, 0x3c, !PT ;  /* 0x0000003d3c3c7212 */ /* 0x000fe200078e3cff */
[----:B------:R-:W-:Y:S01]  /*9730*/  IMAD.X R61, RZ, RZ, R15, P0 ;  /* 0x000000ffff3d7224 */ /* 0x000fe200000e060f */
[----:B------:R-:W-:Y:S01]  /*9740*/  SHF.R.U64 R64, R64, 0x3, RZ ;  /* 0x0000000340407819 */ /* 0x000fe200000012ff */
[----:B------:R-:W5:Y:S01]  /*9750*/  LD.E.128 R40, desc[UR40][R40.64] ;  /* 0x0000002828287980 */ /* 0x000f62000c101d00 */
[----:B------:R-:W-:-:S02]  /*9760*/  ISETP.GE.AND P0, PT, R188, UR14, PT ;  /* 0x0000000ebc007c0c */ /* 0x000fc4000bf06270 */
[----:B------:R-:W-:Y:S01]  /*9770*/  LOP3.LUT R68, R68, R69, RZ, 0x3c, !PT ;  /* 0x0000004544447212 */ /* 0x000fe200078e3cff */
[--C-:B------:R-:W-:Y:S01]  /*9780*/  IMAD.X R69, RZ, RZ, R15.reuse, P2 ;  /* 0x000000ffff457224 */ /* 0x100fe200010e060f */
[----:B--2---:R-:W-:Y:S02]  /*9790*/  ISETP.NE.AND P2, PT, R80, 0x1, PT ;  /* 0x000000015000780c */ /* 0x004fe40003f45270 */
[----:B------:R-:W-:Y:S02]  /*97a0*/  LOP3.LUT R8, R9, 0x380, RZ, 0xc0, !PT ;  /* 0x0000038009087812 */ /* 0x000fe400078ec0ff */
[----:B------:R-:W-:Y:S02]  /*97b0*/  LOP3.LUT R12, R13, 0x380, RZ, 0xc0, !PT ;  /* 0x000003800d0c7812 */ /* 0x000fe400078ec0ff */
[----:B------:R-:W-:Y:S02]  /*97c0*/  LOP3.LUT R24, R25, 0x380, RZ, 0xc0, !PT ;  /* 0x0000038019187812 */ /* 0x000fe400078ec0ff */
[----:B------:R-:W-:Y:S01]  /*97d0*/  LOP3.LUT R28, R29, 0x380, RZ, 0xc0, !PT ;  /* 0x000003801d1c7812 */ /* 0x000fe200078ec0ff */
[----:B------:R-:W-:Y:S01]  /*97e0*/  UIADD3 UR11, UR11, UR18, URZ ;  /* 0x000000120b0b7290 */ /* 0x000fe2000fffe03f */
[----:B------:R-:W-:Y:S01]  /*97f0*/  LOP3.LUT R64, R64, R65, RZ, 0x3c, !PT ;  /* 0x0000004140407212 */ /* 0x000fe200078e3cff */
[----:B------:R-:W-:Y:S01]  /*9800*/  IMAD.X R65, RZ, RZ, R15, P1 ;  /* 0x000000ffff417224 */ /* 0x000fe200008e060f */
[----:B------:R-:W-:Y:S01]  /*9810*/  SEL R76, RZ, 0xffffffff, P0 ;  /* 0xffffffffff4c7807 */ /* 0x000fe20000000000 */
[----:B------:R-:W0:Y:S01]  /*9820*/  @P2 LDC R79, c[0x0][0xbf0] ;  /* 0x0002fc00ff4f2b82 */ /* 0x000e220000000800 */
[----:B------:R-:W-:Y:S01]  /*9830*/  ISETP.GE.AND P1, PT, R2, UR14, PT ;  /* 0x0000000e02007c0c */ /* 0x000fe2000bf26270 */
[----:B------:R-:W-:Y:S01]  /*9840*/  USHF.R.S32.HI UR4, URZ, 0x1f, UR9 ;  /* 0x0000001f3f047899 */ /* 0x000fe20008011409 */
[----:B------:R-:W-:Y:S01]  /*9850*/  SHF.R.U64 R8, R8, 0x3, RZ ;  /* 0x0000000308087819 */ /* 0x000fe200000012ff */
[----:B------:R-:W-:Y:S01]  /*9860*/  IMAD.SHL.U32 R76, R76, 0x2, RZ ;  /* 0x000000024c4c7824 */ /* 0x000fe200078e00ff */
[----:B------:R-:W-:Y:S01]  /*9870*/  SEL R21, RZ, 0x1, P1 ;  /* 0x00000001ff157807 */ /* 0x000fe20000800000 */
[----:B------:R-:W5:Y:S01]  /*9880*/  LD.E.128 R60, desc[UR40][R60.64] ;  /* 0x000000283c3c7980 */ /* 0x000f62000c101d00 */
[----:B------:R-:W-:-:S02]  /*9890*/  ISETP.GE.AND P0, PT, R187, UR14, PT ;  /* 0x0000000ebb007c0c */ /* 0x000fc4000bf06270 */
[----:B------:R-:W-:Y:S01]  /*98a0*/  LOP3.LUT R21, R76, 0x2, R21, 0xe2, !PT ;  /* 0x000000024c157812 */ /* 0x000fe200078ee215 */
[----:B------:R-:W-:Y:S01]  /*98b0*/  IMAD.IADD R76, R0, 0x1, -R77 ;  /* 0x00000001004c7824 */ /* 0x000fe200078e0a4d */
[----:B------:R-:W-:Y:S01]  /*98c0*/  LOP3.LUT R8, R8, R9, RZ, 0x3c, !PT ;  /* 0x0000000908087212 */ /* 0x000fe200078e3cff */
[----:B------:R-:W1:Y:S01]  /*98d0*/  @P2 LDC R77, c[0x0][0xbec] ;  /* 0x0002fb00ff4d2b82 */ /* 0x000e620000000800 */
[----:B------:R-:W-:Y:S01]  /*98e0*/  SEL R20, RZ, 0xffffffff, P0 ;  /* 0xffffffffff147807 */ /* 0x000fe20000000000 */
[----:B------:R-:W-:Y:S01]  /*98f0*/  IMAD.X R9, RZ, RZ, R15, P3 ;  /* 0x000000ffff097224 */ /* 0x000fe200018e060f */
[----:B------:R-:W-:Y:S01]  /*9900*/  ISETP.GE.AND P0, PT, R186, UR14, PT ;  /* 0x0000000eba007c0c */ /* 0x000fe2000bf06270 */
[----:B------:R-:W5:Y:S01]  /*9910*/  LD.E.128 R68, desc[UR40][R68.64] ;  /* 0x0000002844447980 */ /* 0x000f62000c101d00 */
[----:B------:R-:W-:Y:S01]  /*9920*/  IADD3 R45, P3, R14, 0x8000, RZ ;  /* 0x000080000e2d7810 */ /* 0x000fe20007f7e0ff */
[----:B------:R-:W-:Y:S01]  /*9930*/  IMAD.SHL.U32 R20, R20, 0x4, RZ ;  /* 0x0000000414147824 */ /* 0x000fe200078e00ff */
[----:B------:R-:W-:-:S02]  /*9940*/  SEL R0, RZ, 0xffffffff, P0 ;  /* 0xffffffffff007807 */ /* 0x000fc40000000000 */
[----:B------:R-:W-:Y:S02]  /*9950*/  SHF.R.U64 R12, R12, 0x3, RZ ;  /* 0x000000030c0c7819 */ /* 0x000fe400000012ff */
[----:B------:R-:W-:Y:S02]  /*9960*/  SHF.R.U64 R24, R24, 0x3, RZ ;  /* 0x0000000318187819 */ /* 0x000fe400000012ff */
[----:B------:R-:W-:Y:S01]  /*9970*/  SHF.R.U64 R28, R28, 0x3, RZ ;  /* 0x000000031c1c7819 */ /* 0x000fe200000012ff */
[----:B------:R-:W-:Y:S01]  /*9980*/  UIMAD.WIDE.U32 UR10, UR44, UR12, UR10 ;  /* 0x0000000c2c0a72a5 */ /* 0x000fe2000f8e000a */
[----:B------:R-:W-:Y:S01]  /*9990*/  LOP3.LUT R44, R45, 0x380, RZ, 0xc0, !PT ;  /* 0x000003802d2c7812 */ /* 0x000fe200078ec0ff */
[----:B------:R-:W5:Y:S01]  /*99a0*/  LD.E.128 R8, desc[UR40][R8.64] ;  /* 0x0000002808087980 */ /* 0x000f62000c101d00 */
[----:B------:R-:W-:Y:S01]  /*99b0*/  LOP3.LUT R21, R20, 0x4, R21, 0xe2, !PT ;  /* 0x0000000414157812 */ /* 0x000fe200078ee215 */
[----:B------:R-:W-:Y:S01]  /*99c0*/  IMAD.SHL.U32 R20, R0, 0x8, RZ ;  /* 0x0000000800147824 */ /* 0x000fe200078e00ff */
[----:B------:R-:W-:Y:S01]  /*99d0*/  SHF.R.U64 R44, R44, 0x3, RZ ;  /* 0x000000032c2c7819 */ /* 0x000fe200000012ff */
[----:B------:R-:W-:Y:S01]  /*99e0*/  IMAD R0, R76, 0x20, R3 ;  /* 0x000000204c007824 */ /* 0x000fe200078e0203 */
[----:B------:R-:W-:Y:S01]  /*99f0*/  ISETP.GE.AND P0, PT, R185, UR14, PT ;  /* 0x0000000eb9007c0c */ /* 0x000fe2000bf06270 */
[----:B------:R-:W5:Y:S01]  /*9a00*/  LD.E.128 R64, desc[UR40][R64.64] ;  /* 0x0000002840407980 */ /* 0x000f62000c101d00 */
[----:B------:R-:W-:Y:S01]  /*9a10*/  LOP3.LUT R12, R12, R13, RZ, 0x3c, !PT ;  /* 0x0000000d0c0c7212 */ /* 0x000fe200078e3cff */
[----:B------:R-:W-:Y:S01]  /*9a20*/  IMAD R78, R81, 0x40, R0 ;  /* 0x00000040514e7824 */ /* 0x000fe200078e0200 */
[----:B------:R-:W-:Y:S01]  /*9a30*/  LOP3.LUT R24, R24, R25, RZ, 0x3c, !PT ;  /* 0x0000001918187212 */ /* 0x000fe200078e3cff */
[--C-:B------:R-:W-:Y:S01]  /*9a40*/  IMAD.X R13, RZ, RZ, R15.reuse, P4 ;  /* 0x000000ffff0d7224 */ /* 0x100fe200020e060f */
[----:B------:R-:W-:Y:S01]  /*9a50*/  LOP3.LUT R28, R28, R29, RZ, 0x3c, !PT ;  /* 0x0000001d1c1c7212 */ /* 0x000fe200078e3cff */
[--C-:B------:R-:W-:Y:S01]  /*9a60*/  IMAD.X R25, RZ, RZ, R15.reuse, P5 ;  /* 0x000000ffff197224 */ /* 0x100fe200028e060f */
[----:B------:R-:W-:Y:S01]  /*9a70*/  LOP3.LUT R44, R44, R45, RZ, 0x3c, !PT ;  /* 0x0000002d2c2c7212 */ /* 0x000fe200078e3cff */
[----:B------:R-:W-:Y:S01]  /*9a80*/  IMAD.X R29, RZ, RZ, R15, P6 ;  /* 0x000000ffff1d7224 */ /* 0x000fe200030e060f */
[----:B------:R-:W-:Y:S01]  /*9a90*/  LOP3.LUT R21, R20, 0x8, R21, 0xe2, !PT ;  /* 0x0000000814157812 */ /* 0x000fe200078ee215 */
[----:B------:R-:W-:Y:S01]  /*9aa0*/  IMAD.X R45, RZ, RZ, R15, P3 ;  /* 0x000000ffff2d7224 */ /* 0x000fe200018e060f */
[C---:B------:R-:W-:Y:S01]  /*9ab0*/  IADD3 R49, P4, R14.reuse, 0x9000, RZ ;  /* 0x000090000e317810 */ /* 0x040fe20007f9e0ff */
[----:B------:R-:W-:Y:S01]  /*9ac0*/  UIMAD UR11, UR44, UR13, UR11 ;  /* 0x0000000d2c0b72a4 */ /* 0x000fe2000f8e020b */
[----:B------:R-:W-:Y:S01]  /*9ad0*/  IADD3 R53, P5, R14, 0xa000, RZ ;  /* 0x0000a0000e357810 */ /* 0x000fe20007fbe0ff */
[----:B-1----:R-:W-:Y:S01]  /*9ae0*/  @P2 IMAD.HI.U32 R0, R78, R77, RZ ;  /* 0x0000004d4e002227 */ /* 0x002fe200078e00ff */
[C---:B------:R-:W-:Y:S01]  /*9af0*/  IADD3 R57, P6, R14.reuse, 0xb000, RZ ;  /* 0x0000b0000e397810 */ /* 0x040fe20007fde0ff */
[----:B------:R-:W-:Y:S01]  /*9b00*/  ULDC.64 UR12, c[0x0][0xaf0] ;  /* 0x0002bc00000c7ab9 */ /* 0x000fe20000000a00 */
[----:B------:R-:W-:Y:S01]  /*9b10*/  SEL R20, RZ, 0xffffffff, P0 ;  /* 0xffffffffff147807 */ /* 0x000fe20000000000 */
[----:B------:R-:W5:Y:S01]  /*9b20*/  LD.E.128 R24, desc[UR40][R24.64] ;  /* 0x0000002818187980 */ /* 0x000f62000c101d00 */
[----:B------:R-:W-:Y:S01]  /*9b30*/  IADD3 R7, P3, R14, 0xf000, RZ ;  /* 0x0000f0000e077810 */ /* 0x000fe20007f7e0ff */
[----:B------:R-:W-:Y:S01]  /*9b40*/  UIMAD UR4, UR4, UR12, URZ ;  /* 0x0000000c040472a4 */ /* 0x000fe2000f8e023f */
[----:B------:R-:W-:Y:S01]  /*9b50*/  ISETP.GE.AND P0, PT, R184, UR14, PT ;  /* 0x0000000eb8007c0c */ /* 0x000fe2000bf06270 */
[----:B------:R-:W-:Y:S01]  /*9b60*/  IMAD.SHL.U32 R76, R20, 0x10, RZ ;  /* 0x00000010144c7824 */ /* 0x000fe200078e00ff */
[----:B------:R-:W-:Y:S01]  /*9b70*/  LOP3.LUT R48, R49, 0x380, RZ, 0xc0, !PT ;  /* 0x0000038031307812 */ /* 0x000fe200078ec0ff */
[----:B------:R-:W5:Y:S01]  /*9b80*/  LD.E.128 R28, desc[UR40][R28.64] ;  /* 0x000000281c1c7980 */ /* 0x000f62000c101d00 */
[----:B------:R-:W-:-:S02]  /*9b90*/  LOP3.LUT R52, R53, 0x380, RZ, 0xc0, !PT ;  /* 0x0000038035347812 */ /* 0x000fc400078ec0ff */
[----:B------:R-:W-:Y:S02]  /*9ba0*/  LOP3.LUT R56, R57, 0x380, RZ, 0xc0, !PT ;  /* 0x0000038039387812 */ /* 0x000fe400078ec0ff */
[----:B------:R-:W-:Y:S01]  /*9bb0*/  LOP3.LUT R5, R14, 0x380, RZ, 0xc0, !PT ;  /* 0x000003800e057812 */ /* 0x000fe200078ec0ff */
[----:B------:R-:W-:Y:S01]  /*9bc0*/  IMAD.MOV.U32 R77, RZ, RZ, R78 ;  /* 0x000000ffff4d7224 */ /* 0x000fe200078e004e */
[----:B------:R-:W-:Y:S01]  /*9bd0*/  LOP3.LUT R6, R7, 0x380, RZ, 0xc0, !PT ;  /* 0x0000038007067812 */ /* 0x000fe200078ec0ff */
[----:B------:R-:W-:Y:S01]  /*9be0*/  UIMAD.WIDE.U32 UR10, UR9, UR12, UR10 ;  /* 0x0000000c090a72a5 */ /* 0x000fe2000f8e000a */
[----:B------:R-:W-:Y:S01]  /*9bf0*/  SEL R20, RZ, 0xffffffff, P0 ;  /* 0xffffffffff147807 */ /* 0x000fe20000000000 */
[----:B------:R-:W-:Y:S01]  /*9c00*/  UIMAD UR4, UR9, UR13, UR4 ;  /* 0x0000000d090472a4 */ /* 0x000fe2000f8e0204 */
[----:B0-----:R-:W-:Y:S01]  /*9c10*/  @P2 SHF.R.U32.HI R77, RZ, R79, R0 ;  /* 0x0000004fff4d2219 */ /* 0x001fe20000011600 */
[----:B------:R-:W-:Y:S01]  /*9c20*/  IMAD.X R73, RZ, RZ, R15, P3 ;  /* 0x000000ffff497224 */ /* 0x000fe200018e060f */
[----:B------:R-:W-:Y:S01]  /*9c30*/  SHF.R.U64 R48, R48, 0x3, RZ ;  /* 0x0000000330307819 */ /* 0x000fe200000012ff */
[----:B------:R-:W5:Y:S01]  /*9c40*/  LD.E.128 R44, desc[UR40][R44.64] ;  /* 0x000000282c2c7980 */ /* 0x000f62000c101d00 */
[----:B------:R-:W-:-:S02]  /*9c50*/  SHF.R.U64 R52, R52, 0x3, RZ ;  /* 0x0000000334347819 */ /* 0x000fc400000012ff */
[----:B------:R-:W-:Y:S02]  /*9c60*/  SHF.R.U64 R56, R56, 0x3, RZ ;  /* 0x0000000338387819 */ /* 0x000fe400000012ff */
[----:B------:R-:W-:Y:S02]  /*9c70*/  SHF.R.U64 R5, R5, 0x3, RZ ;  /* 0x0000000305057819 */ /* 0x000fe400000012ff */
[----:B------:R-:W-:Y:S02]  /*9c80*/  SHF.R.U64 R6, R6, 0x3, RZ ;  /* 0x0000000306067819 */ /* 0x000fe400000012ff */
[----:B------:R-:W-:Y:S01]  /*9c90*/  LOP3.LUT R0, R76, 0x10, R21, 0xe2, !PT ;  /* 0x000000104c007812 */ /* 0x000fe200078ee215 */
[----:B------:R-:W-:Y:S01]  /*9ca0*/  UIADD3 UR4, UR11, UR4, URZ ;  /* 0x000000040b047290 */ /* 0x000fe2000fffe03f */
[--C-:B------:R-:W-:Y:S01]  /*9cb0*/  SHF.R.S32.HI R76, RZ, 0x1f, R77.reuse ;  /* 0x0000001fff4c7819 */ /* 0x100fe2000001144d */
[----:B------:R-:W-:Y:S01]  /*9cc0*/  IMAD.SHL.U32 R81, R20, 0x20, RZ ;  /* 0x0000002014517824 */ /* 0x000fe200078e00ff */
[----:B------:R-:W-:Y:S01]  /*9cd0*/  LOP3.LUT R48, R48, R49, RZ, 0x3c, !PT ;  /* 0x0000003130307212 */ /* 0x000fe200078e3cff */
[----:B------:R-:W-:Y:S01]  /*9ce0*/  IMAD.MOV R79, RZ, RZ, -R77 ;  /* 0x000000ffff4f7224 */ /* 0x000fe200078e0a4d */
[----:B------:R-:W-:Y:S01]  /*9cf0*/  LOP3.LUT R52, R52, R53, RZ, 0x3c, !PT ;  /* 0x0000003534347212 */ /* 0x000fe200078e3cff */
[--C-:B------:R-:W-:Y:S01]  /*9d00*/  IMAD.X R49, RZ, RZ, R15.reuse, P4 ;  /* 0x000000ffff317224 */ /* 0x100fe200020e060f */
[----:B------:R-:W-:Y:S01]  /*9d10*/  LOP3.LUT R56, R56, R57, RZ, 0x3c, !PT ;  /* 0x0000003938387212 */ /* 0x000fe200078e3cff */
[--C-:B------:R-:W-:Y:S01]  /*9d20*/  IMAD.X R53, RZ, RZ, R15.reuse, P5 ;  /* 0x000000ffff357224 */ /* 0x100fe200028e060f */
[----:B------:R-:W-:Y:S01]  /*9d30*/  LOP3.LUT R4, R5, R14, RZ, 0x3c, !PT ;  /* 0x0000000e05047212 */ /* 0x000fe200078e3cff */
[--C-:B------:R-:W-:Y:S01]  /*9d40*/  IMAD.X R57, RZ, RZ, R15.reuse, P6 ;  /* 0x000000ffff397224 */ /* 0x100fe200030e060f */
[----:B------:R-:W-:Y:S01]  /*9d50*/  LOP3.LUT R72, R6, R7, RZ, 0x3c, !PT ;  /* 0x0000000706487212 */ /* 0x000fe200078e3cff */
[----:B------:R-:W-:Y:S01]  /*9d60*/  IMAD.MOV.U32 R5, RZ, RZ, R15 ;  /* 0x000000ffff057224 */ /* 0x000fe200078e000f */
[----:B------:R-:W5:Y:S01]  /*9d70*/  LD.E.128 R48, desc[UR40][R48.64] ;  /* 0x0000002830307980 */ /* 0x000f62000c101d00 */
[----:B------:R-:W-:-:S02]  /*9d80*/  IMAD.U32 R20, RZ, RZ, UR10 ;  /* 0x0000000aff147e24 */ /* 0x000fc4000f8e00ff */
[----:B------:R-:W-:Y:S01]  /*9d90*/  IMAD.U32 R21, RZ, RZ, UR11 ;  /* 0x0000000bff157e24 */ /* 0x000fe2000f8e00ff */
[----:B------:R-:W-:Y:S01]  /*9da0*/  ULDC.64 UR10, c[0x0][0xae0] ;  /* 0x0002b800000a7ab9 */ /* 0x000fe20000000a00 */
[----:B------:R-:W-:Y:S01]  /*9db0*/  IMAD R79, R80, R79, R78 ;  /* 0x0000004f504f7224 */ /* 0x000fe200078e024e */
[----:B------:R-:W5:Y:S01]  /*9dc0*/  LD.E.128 R4, desc[UR40][R4.64] ;  /* 0x0000002804047980 */ /* 0x000f62000c101d00 */
[----:B------:R-:W-:Y:S01]  /*9dd0*/  IMAD R76, R76, UR10, RZ ;  /* 0x0000000a4c4c7c24 */ /* 0x000fe2000f8e02ff */
[----:B------:R-:W-:Y:S01]  /*9de0*/  LOP3.LUT R0, R81, 0x20, R0, 0xe2, !PT ;  /* 0x0000002051007812 */ /* 0x000fe200078ee200 */
[----:B------:R-:W-:Y:S01]  /*9df0*/  IMAD.U32 R21, RZ, RZ, UR4 ;  /* 0x00000004ff157e24 */ /* 0x000fe2000f8e00ff */
[----:B------:R-:W5:Y:S01]  /*9e00*/  LD.E.128 R12, desc[UR40][R12.64] ;  /* 0x000000280c0c7980 */ /* 0x000f62000c101d00 */
[----:B------:R-:W-:Y:S01]  /*9e10*/  IMAD R81, R77, UR11, R76 ;  /* 0x0000000b4d517c24 */ /* 0x000fe2000f8e024c */
[----:B------:R-:W-:Y:S02]  /*9e20*/  ISETP.GE.AND P0, PT, R222, UR14, PT ;  /* 0x0000000ede007c0c */ /* 0x000fe4000bf06270 */
[----:B------:R-:W5:Y:S01]  /*9e30*/  LD.E.128 R52, desc[UR40][R52.64] ;  /* 0x0000002834347980 */ /* 0x000f62000c101d00 */
[----:B------:R-:W-:-:S03]  /*9e40*/  SHF.R.S32.HI R76, RZ, 0x1f, R79 ;  /* 0x0000001fff4c7819 */ /* 0x000fc6000001144f */
[----:B------:R-:W5:Y:S01]  /*9e50*/  LD.E.128 R56, desc[UR40][R56.64] ;  /* 0x0000002838387980 */ /* 0x000f62000c101d00 */
[----:B------:R-:W-:Y:S01]  /*9e60*/  IMAD.WIDE.U32 R20, R77, UR10, R20 ;  /* 0x0000000a4d147c25 */ /* 0x000fe2000f8e0014 */
[----:B------:R-:W-:Y:S02]  /*9e70*/  ULDC.64 UR10, c[0x0][0xad8] ;  /* 0x0002b600000a7ab9 */ /* 0x000fe40000000a00 */
[----:B------:R-:W5:Y:S01]  /*9e80*/  LD.E.128 R72, desc[UR40][R72.64] ;  /* 0x0000002848487980 */ /* 0x000f62000c101d00 */
[----:B------:R-:W-:Y:S01]  /*9e90*/  IMAD.U32 R88, RZ, RZ, UR43 ;  /* 0x0000002bff587e24 */ /* 0x000fe2000f8e00ff */
[----:B------:R-:W-:Y:S01]  /*9ea0*/  @!PT LDS RZ, [RZ] ;  /* 0x00000000fffff984 */ /* 0x000fe20000000800 */
[----:B------:R-:W-:Y:S01]  /*9eb0*/  @!PT LDS RZ, [RZ] ;  /* 0x00000000fffff984 */ /* 0x000fe20000000800 */
[----:B------:R-:W-:Y:S01]  /*9ec0*/  @!PT LDS RZ, [RZ] ;  /* 0x00000000fffff984 */ /* 0x000fe20000000800 */
[----:B------:R-:W-:Y:S01]  /*9ed0*/  @!PT LDS RZ, [RZ] ;  /* 0x00000000fffff984 */ /* 0x000fe20000000800 */
[----:B------:R0:W-:Y:S06]  /*9ee0*/  MEMBAR.ALL.CTA ;  /* 0x0000000000007992 */ /* 0x0001ec0000008000 */
[----:B0-----:R-:W0:Y:S01]  /*9ef0*/  FENCE.VIEW.ASYNC.S ;  /* 0x00000000000073c6 */ /* 0x001e220000000000 */
[----:B------:R-:W-:Y:S01]  /*9f00*/  SEL R77, RZ, 0x40, P0 ;  /* 0x00000040ff4d7807 */ /* 0x000fe20000000000 */
[----:B------:R-:W-:Y:S01]  /*9f10*/  IMAD.IADD R21, R21, 0x1, R81 ;  /* 0x0000000115157824 */ /* 0x000fe200078e0251 */
[----:B------:R-:W-:Y:S01]  /*9f20*/  ISETP.GE.AND P0, PT, R221, UR14, PT ;  /* 0x0000000edd007c0c */ /* 0x000fe2000bf06270 */
[----:B------:R-:W-:-:S02]  /*9f30*/  IMAD R76, R76, UR10, RZ ;  /* 0x0000000a4c4c7c24 */ /* 0x000fc4000f8e02ff */
[----:B------:R-:W-:Y:S02]  /*9f40*/  IMAD R88, R88, 0x40, R3 ;  /* 0x0000004058587824 */ /* 0x000fe400078e0203 */
[----:B------:R-:W-:Y:S01]  /*9f50*/  IMAD R89, R80, UR8, RZ ;  /* 0x0000000850597c24 */ /* 0x000fe2000f8e02ff */
[----:B------:R-:W-:Y:S01]  /*9f60*/  LOP3.LUT R0, R0, R77, RZ, 0xfc, !PT ;  /* 0x0000004d00007212 */ /* 0x000fe200078efcff */
[C---:B------:R-:W-:Y:S01]  /*9f70*/  IMAD R77, R79.reuse, UR11, R76 ;  /* 0x0000000b4f4d7c24 */ /* 0x040fe2000f8e024c */
[----:B------:R-:W-:Y:S01]  /*9f80*/  UIADD3 UR4, UR38, 0x28c20, URZ ;  /* 0x00028c2026047890 */ /* 0x000fe2000fffe03f */
[----:B------:R-:W-:Y:S01]  /*9f90*/  IMAD.WIDE.U32 R20, R79, UR10, R20 ;  /* 0x0000000a4f147c25 */ /* 0x000fe2000f8e0014 */
[----:B------:R-:W-:Y:S01]  /*9fa0*/  SEL R3, RZ, 0x80, P0 ;  /* 0x00000080ff037807 */ /* 0x000fe20000000000 */
[----:B------:R-:W-:Y:S01]  /*9fb0*/  ULDC.64 UR10, c[0x0][0xa80] ;  /* 0x0002a000000a7ab9 */ /* 0x000fe20000000a00 */
[----:B------:R-:W-:Y:S01]  /*9fc0*/  ISETP.GE.AND P0, PT, R88, R89, PT ;  /* 0x000000595800720c */ /* 0x000fe20003f06270 */
[----:B------:R-:W-:Y:S01]  /*9fd0*/  IMAD.IADD R21, R21, 0x1, R77 ;  /* 0x0000000115157824 */ /* 0x000fe200078e024d */
[----:B------:R-:W-:Y:S01]  /*9fe0*/  UPRMT UR4, URZ, 0x654, UR4 ;  /* 0x000006543f047896 */ /* 0x000fe20008000004 */
[----:B------:R-:W-:-:S04]  /*9ff0*/  LEA R86, P1, R20, UR10, 0x1 ;  /* 0x0000000a14567c11 */ /* 0x000fc8000f8208ff */
[----:B------:R-:W-:Y:S01]  /*a000*/  LEA.HI.X R87, R20, UR11, R21, 0x1, P1 ;  /* 0x0000000b14577c11 */ /* 0x000fe200088f0c15 */
[----:B------:R-:W-:Y:S01]  /*a010*/  BSSY B1, `(.L_x_422) ;  /* 0x000002c000017945 */ /* 0x000fe20003800000 */
[----:B0-----:R0:W1:Y:S02]  /*a020*/  SHFL.IDX PT, R20, R86, RZ, 0x181f ;  /* 0x00181fff56147589 */ /* 0x00106400000e0000 */
[----:B------:R-:W-:Y:S02]  /*a030*/  SYNCS.ARRIVE.TRANS64.RED.A1T0 RZ, [UR4], RZ ;  /* 0x000000ffffff79a7 */ /* 0x000fe40008100404 */
[----:B------:R0:W2:Y:S01]  /*a040*/  SHFL.IDX PT, R21, R87, RZ, 0x181f ;  /* 0x00181fff57157589 */ /* 0x0000a200000e0000 */
[----:B------:R-:W-:Y:S02]  /*a050*/  LOP3.LUT R3, R0, R3, RZ, 0xfc, !PT ;  /* 0x0000000300037212 */ /* 0x000fe400078efcff */
[----:B---3--:R-:W-:Y:S01]  /*a060*/  SHF.R.S32.HI R152, RZ, 0x1f, R188 ;  /* 0x0000001fff987819 */ /* 0x008fe200000114bc */
[----:B------:R-:W-:Y:S06]  /*a070*/  @P0 BRA `(.L_x_423) ;  /* 0x0000000000940947 */ /* 0x000fec0003800000 */
[----:B------:R-:W-:Y:S02]  /*a080*/  ISETP.GE.AND P1, PT, R188, UR14, PT ;  /* 0x0000000ebc007c0c */ /* 0x000fe4000bf26270 */
[----:B------:R-:W-:Y:S02]  /*a090*/  ISETP.GE.AND P0, PT, R2, UR14, PT ;  /* 0x0000000e02007c0c */ /* 0x000fe4000bf06270 */
[----:B------:R-:W-:Y:S02]  /*a0a0*/  ISETP.GE.AND P4, PT, R187, UR14, PT ;  /* 0x0000000ebb007c0c */ /* 0x000fe4000bf86270 */
[----:B------:R-:W-:Y:S02]  /*a0b0*/  ISETP.GE.AND P3, PT, R186, UR14, PT ;  /* 0x0000000eba007c0c */ /* 0x000fe4000bf66270 */
[----:B------:R-:W-:Y:S02]  /*a0c0*/  SHF.R.S32.HI R80, RZ, 0x1f, R187 ;  /* 0x0000001fff507819 */ /* 0x000fe400000114bb */
[----:B------:R-:W-:-:S02]  /*a0d0*/  SHF.R.S32.HI R83, RZ, 0x1f, R186 ;  /* 0x0000001fff537819 */ /* 0x000fc400000114ba */
[----:B------:R-:W-:Y:S02]  /*a0e0*/  SHF.R.S32.HI R81, RZ, 0x1f, R185 ;  /* 0x0000001fff517819 */ /* 0x000fe400000114b9 */
[-C--:B-1----:R-:W-:Y:S01]  /*a0f0*/  @!P1 LEA R76, P2, R188, R20.reuse, 0x1 ;  /* 0x00000014bc4c9211 */ /* 0x082fe200078408ff */
[----:B--2---:R-:W-:Y:S02]  /*a100*/  @!P0 IMAD.WIDE R78, R2, 0x2, R20 ;  /* 0x00000002024e8825 */ /* 0x004fe400078e0214 */
[----:B------:R-:W-:Y:S02]  /*a110*/  @!P4 LEA R84, P5, R187, R20, 0x1 ;  /* 0x00000014bb54c211 */ /* 0x000fe400078a08ff */
[----:B------:R-:W-:Y:S01]  /*a120*/  @!P1 LEA.HI.X R77, R188, R21, R152, 0x1, P2 ;  /* 0x00000015bc4d9211 */ /* 0x000fe200010f0c98 */
[----:B-----5:R1:W-:Y:S01]  /*a130*/  @!P0 ST.E.128 desc[UR40][R78.64], R4 ;  /* 0x000000044e008985 */ /* 0x0203e2000c101d28 */
[----:B------:R-:W-:Y:S02]  /*a140*/  ISETP.GE.AND P2, PT, R185, UR14, PT ;  /* 0x0000000eb9007c0c */ /* 0x000fe4000bf46270 */
[----:B------:R-:W-:Y:S01]  /*a150*/  LOP3.LUT P0, RZ, R0, 0x40, RZ, 0xc0, !PT ;  /* 0x0000004000ff7812 */ /* 0x000fe2000780c0ff */
[----:B------:R2:W-:Y:S01]  /*a160*/  @!P1 ST.E.128 desc[UR40][R76.64], R12 ;  /* 0x0000000c4c009985 */ /* 0x0005e2000c101d28 */
[----:B------:R-:W-:-:S02]  /*a170*/  ISETP.GE.AND P1, PT, R184, UR14, PT ;  /* 0x0000000eb8007c0c */ /* 0x000fc4000bf26270 */
[CC--:B------:R-:W-:Y:S02]  /*a180*/  @!P3 LEA R82, P6, R186.reuse, R20.reuse, 0x1 ;  /* 0x00000014ba52b211 */ /* 0x0c0fe400078c08ff */
[-C--:B------:R-:W-:Y:S02]  /*a190*/  @!P4 LEA.HI.X R85, R187, R21.reuse, R80, 0x1, P5 ;  /* 0x00000015bb55c211 */ /* 0x080fe400028f0c50 */
[-C--:B------:R-:W-:Y:S02]  /*a1a0*/  @!P3 LEA.HI.X R83, R186, R21.reuse, R83, 0x1, P6 ;  /* 0x00000015ba53b211 */ /* 0x080fe400030f0c53 */
[----:B------:R-:W-:Y:S01]  /*a1b0*/  LOP3.LUT P6, RZ, R3, 0x80, RZ, 0xc0, !PT ;  /* 0x0000008003ff7812 */ /* 0x000fe200078cc0ff */
[----:B------:R3:W-:Y:S01]  /*a1c0*/  @!P4 ST.E.128 desc[UR40][R84.64], R28 ;  /* 0x0000001c5400c985 */ /* 0x0007e2000c101d28 */
[C---:B------:R-:W-:Y:S02]  /*a1d0*/  @!P2 LEA R80, P5, R185.reuse, R20, 0x1 ;  /* 0x00000014b950a211 */ /* 0x040fe400078a08ff */
[----:B-1----:R-:W-:Y:S01]  /*a1e0*/  SHF.R.S32.HI R7, RZ, 0x1f, R184 ;  /* 0x0000001fff077819 */ /* 0x002fe200000114b8 */
[----:B------:R3:W-:Y:S01]  /*a1f0*/  @!P3 ST.E.128 desc[UR40][R82.64], R36 ;  /* 0x000000245200b985 */ /* 0x0007e2000c101d28 */
[----:B------:R-:W-:-:S02]  /*a200*/  @!P2 LEA.HI.X R81, R185, R21, R81, 0x1, P5 ;  /* 0x00000015b951a211 */ /* 0x000fc400028f0c51 */
[CC--:B------:R-:W-:Y:S02]  /*a210*/  @!P1 LEA R6, P5, R184.reuse, R20.reuse, 0x1 ;  /* 0x00000014b8069211 */ /* 0x0c0fe400078a08ff */
[----:B------:R-:W-:Y:S01]  /*a220*/  SHF.R.S32.HI R5, RZ, 0x1f, R222 ;  /* 0x0000001fff057819 */ /* 0x000fe200000114de */
[----:B------:R3:W-:Y:S01]  /*a230*/  @!P2 ST.E.128 desc[UR40][R80.64], R44 ;  /* 0x0000002c5000a985 */ /* 0x0007e2000c101d28 */
[-C--:B------:R-:W-:Y:S02]  /*a240*/  @!P1 LEA.HI.X R7, R184, R21.reuse, R7, 0x1, P5 ;  /* 0x00000015b8079211 */ /* 0x080fe400028f0c07 */
[C---:B------:R-:W-:Y:S02]  /*a250*/  @P0 LEA R4, P5, R222.reuse, R20, 0x1 ;  /* 0x00000014de040211 */ /* 0x040fe400078a08ff */
[----:B--2---:R-:W-:Y:S01]  /*a260*/  SHF.R.S32.HI R13, RZ, 0x1f, R221 ;  /* 0x0000001fff0d7819 */ /* 0x004fe200000114dd */
[----:B------:R3:W-:Y:S01]  /*a270*/  @!P1 ST.E.128 desc[UR40][R6.64], R52 ;  /* 0x0000003406009985 */ /* 0x0007e2000c101d28 */
[----:B------:R-:W-:-:S02]  /*a280*/  @P0 LEA.HI.X R5, R222, R21, R5, 0x1, P5 ;  /* 0x00000015de050211 */ /* 0x000fc400028f0c05 */
[----:B------:R-:W-:-:S03]  /*a290*/  @P6 LEA R12, P5, R221, R20, 0x1 ;  /* 0x00000014dd0c6211 */ /* 0x000fc600078a08ff */
[----:B------:R3:W-:Y:S01]  /*a2a0*/  @P0 ST.E.128 desc[UR40][R4.64], R60 ;  /* 0x0000003c04000985 */ /* 0x0007e2000c101d28 */
[----:B------:R-:W-:-:S05]  /*a2b0*/  @P6 LEA.HI.X R13, R221, R21, R13, 0x1, P5 ;  /* 0x00000015dd0d6211 */ /* 0x000fca00028f0c0d */
[----:B------:R3:W-:Y:S04]  /*a2c0*/  @P6 ST.E.128 desc[UR40][R12.64], R68 ;  /* 0x000000440c006985 */ /* 0x0007e8000c101d28 */
.L_x_423:
[----:B------:R-:W-:Y:S05]  /*a2d0*/  BSYNC B1 ;  /* 0x0000000000017941 */ /* 0x000fea0003800000 */
.L_x_422:
[----:B---3-5:R-:W-:Y:S01]  /*a2e0*/  VIADD R6, R88, 0x20 ;  /* 0x0000002058067836 */ /* 0x028fe20000000000 */
[----:B------:R3:W4:Y:S04]  /*a2f0*/  SHFL.IDX PT, R5, R87, 0x1, 0x181f ;  /* 0x00381f0057057f89 */ /* 0x00072800000e0000 */
[----:B------:R-:W-:Y:S01]  /*a300*/  ISETP.GE.AND P0, PT, R6, R89, PT ;  /* 0x000000590600720c */ /* 0x000fe20003f06270 */
[----:B------:R3:W0:-:S12]  /*a310*/  SHFL.IDX PT, R4, R86, 0x1, 0x181f ;  /* 0x00381f0056047f89 */ /* 0x00061800000e0000 */
[----:B---3--:R-:W-:Y:S05]  /*a320*/  @P0 BRA `(.L_x_424) ;  /* 0x0000002400f40947 */ /* 0x008fea0003800000 */
[----:B------:R-:W-:Y:S02]  /*a330*/  ISETP.GE.AND P0, PT, R188, UR14, PT ;  /* 0x0000000ebc007c0c */ /* 0x000fe4000bf06270 */
[----:B------:R-:W-:Y:S02]  /*a340*/  ISETP.GE.AND P5, PT, R2, UR14, PT ;  /* 0x0000000e02007c0c */ /* 0x000fe4000bfa6270 */
[----:B------:R-:W-:Y:S02]  /*a350*/  ISETP.GE.AND P2, PT, R187, UR14, PT ;  /* 0x0000000ebb007c0c */ /* 0x000fe4000bf46270 */
[----:B------:R-:W-:Y:S02]  /*a360*/  ISETP.GE.AND P1, PT, R186, UR14, PT ;  /* 0x0000000eba007c0c */ /* 0x000fe4000bf26270 */
[----:B------:R-:W-:Y:S02]  /*a370*/  ISETP.GE.AND P3, PT, R185, UR14, PT ;  /* 0x0000000eb9007c0c */ /* 0x000fe4000bf66270 */
[----:B------:R-:W-:-:S02]  /*a380*/  SHF.R.S32.HI R15, RZ, 0x1f, R187 ;  /* 0x0000001fff0f7819 */ /* 0x000fc400000114bb */
[----:B--2---:R-:W-:Y:S02]  /*a390*/  SHF.R.S32.HI R21, RZ, 0x1f, R186 ;  /* 0x0000001fff157819 */ /* 0x004fe400000114ba */
[----:B0-----:R-:W-:Y:S01]  /*a3a0*/  @!P0 LEA R12, P4, R188, R4, 0x1 ;  /* 0x00000004bc0c8211 */ /* 0x001fe200078808ff */
[----:B----4-:R-:W-:Y:S01]  /*a3b0*/  @!P5 IMAD.WIDE R6, R2, 0x2, R4 ;  /* 0x000000020206d825 */ /* 0x010fe200078e0204 */
[----:B------:R-:W-:Y:S02]  /*a3c0*/  SHF.R.S32.HI R31, RZ, 0x1f, R184 ;  /* 0x0000001fff1f7819 */ /* 0x000fe400000114b8 */
[----:B------:R-:W-:Y:S02]  /*a3d0*/  @!P0 LEA.HI.X R13, R188, R5, R152, 0x1, P4 ;  /* 0x00000005bc0d8211 */ /* 0x000fe400020f0c98 */
[----:B------:R-:W-:Y:S01]  /*a3e0*/  ISETP.GE.AND P4, PT, R184, UR14, PT ;  /* 0x0000000eb8007c0c */ /* 0x000fe2000bf86270 */
[----:B------:R0:W-:Y:S01]  /*a3f0*/  @!P5 ST.E.128 desc[UR40][R6.64], R8 ;  /* 0x000000080600d985 */ /* 0x0001e2000c101d28 */
[----:B------:R-:W-:-:S02]  /*a400*/  LOP3.LUT P5, RZ, R0, 0x40, RZ, 0xc0, !PT ;  /* 0x0000004000ff7812 */ /* 0x000fc400078ac0ff */
[CC--:B------:R-:W-:Y:S01]  /*a410*/  @!P2 LEA R14, P6, R187.reuse, R4.reuse, 0x1 ;  /* 0x00000004bb0ea211 */ /* 0x0c0fe200078c08ff */
[----:B------:R3:W-:Y:S01]  /*a420*/  @!P0 ST.E.128 desc[UR40][R12.64], R24 ;  /* 0x000000180c008985 */ /* 0x0007e2000c101d28 */
[----:B------:R-:W-:Y:S02]  /*a430*/  SHF.R.S32.HI R0, RZ, 0x1f, R185 ;  /* 0x0000001fff007819 */ /* 0x000fe400000114b9 */
[----:B------:R-:W-:Y:S02]  /*a440*/  @!P2 LEA.HI.X R15, R187, R5, R15, 0x1, P6 ;  /* 0x00000005bb0fa211 */ /* 0x000fe400030f0c0f */
[-C--:B-1----:R-:W-:Y:S02]  /*a450*/  @!P1 LEA R20, P6, R186, R4.reuse, 0x1 ;  /* 0x00000004ba149211 */ /* 0x082fe400078c08ff */
[----:B------:R-:W-:Y:S01]  /*a460*/  SHF.R.S32.HI R37, RZ, 0x1f, R222 ;  /* 0x0000001fff257819 */ /* 0x000fe200000114de */
[----:B------:R3:W-:Y:S01]  /*a470*/  @!P2 ST.E.128 desc[UR40][R14.64], R32 ;  /* 0x000000200e00a985 */ /* 0x0007e2000c101d28 */
[----:B------:R-:W-:-:S02]  /*a480*/  @!P3 LEA R28, P2, R185, R4, 0x1 ;  /* 0x00000004b91cb211 */ /* 0x000fc400078408ff */
[-C--:B------:R-:W-:Y:S02]  /*a490*/  @!P4 LEA R30, P0, R184, R4.reuse, 0x1 ;  /* 0x00000004b81ec211 */ /* 0x080fe400078008ff */
[-C--:B------:R-:W-:Y:S02]  /*a4a0*/  @!P1 LEA.HI.X R21, R186, R5.reuse, R21, 0x1, P6 ;  /* 0x00000005ba159211 */ /* 0x080fe400030f0c15 */
[----:B0-----:R-:W-:Y:S02]  /*a4b0*/  @P5 LEA R6, P6, R222, R4, 0x1 ;  /* 0x00000004de065211 */ /* 0x001fe400078c08ff */
[-C--:B------:R-:W-:Y:S01]  /*a4c0*/  @!P3 LEA.HI.X R29, R185, R5.reuse, R0, 0x1, P2 ;  /* 0x00000005b91db211 */ /* 0x080fe200010f0c00 */
[----:B------:R3:W-:Y:S01]  /*a4d0*/  @!P1 ST.E.128 desc[UR40][R20.64], R40 ;  /* 0x0000002814009985 */ /* 0x0007e2000c101d28 */
[-C--:B------:R-:W-:Y:S02]  /*a4e0*/  @!P4 LEA.HI.X R31, R184, R5.reuse, R31, 0x1, P0 ;  /* 0x00000005b81fc211 */ /* 0x080fe400000f0c1f */
[----:B------:R-:W-:Y:S01]  /*a4f0*/  @P5 LEA.HI.X R7, R222, R5, R37, 0x1, P6 ;  /* 0x00000005de075211 */ /* 0x000fe200030f0c25 */
[----:B------:R3:W-:Y:S01]  /*a500*/  @!P3 ST.E.128 desc[UR40][R28.64], R48 ;  /* 0x000000301c00b985 */ /* 0x0007e2000c101d28 */
[----:B------:R-:W-:-:S03]  /*a510*/  LOP3.LUT P0, RZ, R3, 0x80, RZ, 0xc0, !PT ;  /* 0x0000008003ff7812 */ /* 0x000fc6000780c0ff */
[----:B------:R3:W-:Y:S04]  /*a520*/  @!P4 ST.E.128 desc[UR40][R30.64], R56 ;  /* 0x000000381e00c985 */ /* 0x0007e8000c101d28 */
[----:B------:R3:W-:Y:S06]  /*a530*/  @P5 ST.E.128 desc[UR40][R6.64], R64 ;  /* 0x0000004006005985 */ /* 0x0007ec000c101d28 */
[----:B------:R-:W-:Y:S05]  /*a540*/  @!P0 BRA `(.L_x_424) ;  /* 0x00000024006c8947 */ /* 0x000fea0003800000 */
[----:B------:R-:W-:Y:S02]  /*a550*/  LEA R4, P0, R221, R4, 0x1 ;  /* 0x00000004dd047211 */ /* 0x000fe400078008ff */
[----:B------:R-:W-:-:S04]  /*a560*/  SHF.R.S32.HI R0, RZ, 0x1f, R221 ;  /* 0x0000001fff007819 */ /* 0x000fc800000114dd */
[----:B------:R-:W-:-:S05]  /*a570*/  LEA.HI.X R5, R221, R5, R0, 0x1, P0 ;  /* 0x00000005dd057211 */ /* 0x000fca00000f0c00 */
[----:B------:R0:W-:Y:S01]  /*a580*/  ST.E.128 desc[UR40][R4.64], R72 ;  /* 0x0000004804007985 */ /* 0x0001e2000c101d28 */
[----:B------:R-:W-:Y:S05]  /*a590*/  BRA `(.L_x_424) ;  /* 0x0000002400587947 */ /* 0x000fea0003800000 */
.L_x_421:
[----:B------:R-:W2:Y:S01]  /*a5a0*/  LDL R0, [R1+0x48] ;  /* 0x0000480001007983 */ /* 0x000ea20000100800 */
[----:B------:R-:W-:Y:S01]  /*a5b0*/  ULDC.64 UR12, c[0x0][0xb08] ;  /* 0x0002c200000c7ab9 */ /* 0x000fe20000000a00 */
[----:B------:R-:W-:Y:S01]  /*a5c0*/  ULDC UR14, c[0x0][0xbe8] ;  /* 0x0002fa00000e7ab9 */ /* 0x000fe20000000800 */
[----:B------:R-:W-:Y:S01]  /*a5d0*/  UIMAD UR18, UR18, UR12, URZ ;  /* 0x0000000c121272a4 */ /* 0x000fe2000f8e023f */
[----:B0-----:R-:W-:Y:S01]  /*a5e0*/  IMAD.U32 R6, RZ, RZ, UR43 ;  /* 0x0000002bff067e24 */ /* 0x001fe2000f8e00ff */
[----:B------:R-:W-:Y:S01]  /*a5f0*/  UIMAD.WIDE.U32 UR10, UR4, UR12, URZ ;  /* 0x0000000c040a72a5 */ /* 0x000fe2000f8e003f */
[----:B------:R-:W-:Y:S01]  /*a600*/  BSSY B1, `(.L_x_425) ;  /* 0x00000c8000017945 */ /* 0x000fe20003800000 */
[----:B------:R-:W-:Y:S01]  /*a610*/  UIMAD UR18, UR4, UR13, UR18 ;  /* 0x0000000d041272a4 */ /* 0x000fe2000f8e0212 */
[----:B------:R-:W-:Y:S01]  /*a620*/  SHF.R.S32.HI R21, RZ, 0x1f, R203 ;  /* 0x0000001fff157819 */ /* 0x000fe200000114cb */
[----:B------:R-:W-:Y:S01]  /*a630*/  UISETP.NE.AND UP0, UPT, UR14, 0x1, UPT ;  /* 0x000000010e00788c */ /* 0x000fe2000bf05270 */
[----:B---3--:R-:W-:Y:S01]  /*a640*/  SHF.R.S32.HI R152, RZ, 0x1f, R204 ;  /* 0x0000001fff987819 */ /* 0x008fe200000114cc */
[----:B------:R-:W-:Y:S01]  /*a650*/  UIADD3 UR11, UR11, UR18, URZ ;  /* 0x000000120b0b7290 */ /* 0x000fe2000fffe03f */
[----:B------:R-:W-:Y:S01]  /*a660*/  SHF.R.S32.HI R153, RZ, 0x1f, R205 ;  /* 0x0000001fff997819 */ /* 0x000fe200000114cd */
[----:B------:R-:W-:Y:S01]  /*a670*/  ULDC.64 UR12, c[0x0][0xb38] ;  /* 0x0002ce00000c7ab9 */ /* 0x000fe20000000a00 */
[----:B------:R-:W-:Y:S01]  /*a680*/  USHF.R.S32.HI UR4, URZ, 0x1f, UR9 ;  /* 0x0000001f3f047899 */ /* 0x000fe20008011409 */
[----:B------:R-:W-:Y:S01]  /*a690*/  PLOP3.LUT P0, PT, PT, PT, UP0, 0x80, 0x0 ;  /* 0x000000000000781c */ /* 0x000fe20003f0f008 */
[----:B------:R-:W-:Y:S01]  /*a6a0*/  UIMAD.WIDE.U32 UR10, UR44, UR12, UR10 ;  /* 0x0000000c2c0a72a5 */ /* 0x000fe2000f8e000a */
[----:B------:R-:W-:Y:S01]  /*a6b0*/  SHF.R.S32.HI R154, RZ, 0x1f, R206 ;  /* 0x0000001fff9a7819 */ /* 0x000fe200000114ce */
[----:B------:R-:W-:Y:S01]  /*a6c0*/  UIMAD UR8, UR8, UR14, URZ ;  /* 0x0000000e080872a4 */ /* 0x000fe2000f8e023f */
[----:B------:R-:W-:Y:S01]  /*a6d0*/  SHF.R.S32.HI R155, RZ, 0x1f, R207 ;  /* 0x0000001fff9b7819 */ /* 0x000fe200000114cf */
[----:B------:R-:W-:Y:S01]  /*a6e0*/  UIMAD UR11, UR44, UR13, UR11 ;  /* 0x0000000d2c0b72a4 */ /* 0x000fe2000f8e020b */
[----:B------:R-:W-:-:S02]  /*a6f0*/  SHF.R.S32.HI R156, RZ, 0x1f, R208 ;  /* 0x0000001fff9c7819 */ /* 0x000fc400000114d0 */
[----:B------:R-:W-:Y:S01]  /*a700*/  ULDC.64 UR12, c[0x0][0xb40] ;  /* 0x0002d000000c7ab9 */ /* 0x000fe20000000a00 */
[----:B------:R-:W-:Y:S01]  /*a710*/  SHF.R.S32.HI R157, RZ, 0x1f, R209 ;  /* 0x0000001fff9d7819 */ /* 0x000fe200000114d1 */
[----:B------:R-:W-:Y:S01]  /*a720*/  UIMAD UR4, UR4, UR12, URZ ;  /* 0x0000000c040472a4 */ /* 0x000fe2000f8e023f */
[----:B------:R-:W-:Y:S01]  /*a730*/  SHF.R.S32.HI R158, RZ, 0x1f, R210 ;  /* 0x0000001fff9e7819 */ /* 0x000fe200000114d2 */
[----:B------:R-:W-:Y:S01]  /*a740*/  UIMAD.WIDE.U32 UR10, UR9, UR12, UR10 ;  /* 0x0000000c090a72a5 */ /* 0x000fe2000f8e000a */
[----:B------:R-:W-:Y:S01]  /*a750*/  SHF.R.S32.HI R159, RZ, 0x1f, R211 ;  /* 0x0000001fff9f7819 */ /* 0x000fe200000114d3 */
[----:B------:R-:W-:Y:S01]  /*a760*/  UIMAD UR4, UR9, UR13, UR4 ;  /* 0x0000000d090472a4 */ /* 0x000fe2000f8e0204 */
[----:B------:R-:W-:Y:S02]  /*a770*/  SHF.R.S32.HI R160, RZ, 0x1f, R212 ;  /* 0x0000001fffa07819 */ /* 0x000fe400000114d4 */
[----:B------:R-:W-:Y:S01]  /*a780*/  @UP0 ULDC UR9, c[0x0][0xbec] ;  /* 0x0002fb0000090ab9 */ /* 0x000fe20000000800 */
[----:B------:R-:W-:Y:S01]  /*a790*/  UIADD3 UR11, UR11, UR4, URZ ;  /* 0x000000040b0b7290 */ /* 0x000fe2000fffe03f */
[----:B------:R-:W-:Y:S01]  /*a7a0*/  SHF.R.S32.HI R161, RZ, 0x1f, R213 ;  /* 0x0000001fffa17819 */ /* 0x000fe200000114d5 */
[----:B------:R-:W-:Y:S01]  /*a7b0*/  ULDC.64 UR12, c[0x0][0xb48] ;  /* 0x0002d200000c7ab9 */ /* 0x000fe20000000a00 */
[----:B------:R-:W-:Y:S01]  /*a7c0*/  @UP0 ULDC UR4, c[0x0][0xbf0] ;  /* 0x0002fc0000040ab9 */ /* 0x000fe20000000800 */
[----:B------:R-:W-:Y:S01]  /*a7d0*/  UIMAD.WIDE.U32 UR10, UR45, UR12, UR10 ;  /* 0x0000000c2d0a72a5 */ /* 0x000fe2000f8e000a */
[----:B------:R-:W-:-:S02]  /*a7e0*/  SHF.R.S32.HI R162, RZ, 0x1f, R214 ;  /* 0x0000001fffa27819 */ /* 0x000fc400000114d6 */
[----:B------:R-:W-:Y:S01]  /*a7f0*/  SHF.R.S32.HI R163, RZ, 0x1f, R215 ;  /* 0x0000001fffa37819 */ /* 0x000fe200000114d7 */
[----:B------:R-:W-:Y:S01]  /*a800*/  UIMAD UR45, UR45, UR13, UR11 ;  /* 0x0000000d2d2d72a4 */ /* 0x000fe2000f8e020b */
[----:B------:R-:W-:Y:S01]  /*a810*/  SHF.R.S32.HI R164, RZ, 0x1f, R216 ;  /* 0x0000001fffa47819 */ /* 0x000fe200000114d8 */
[----:B------:R-:W-:Y:S01]  /*a820*/  IMAD.U32 R5, RZ, RZ, UR11 ;  /* 0x0000000bff057e24 */ /* 0x000fe2000f8e00ff */
[----:B------:R-:W-:Y:S01]  /*a830*/  ULDC.64 UR12, c[0x0][0xb30] ;  /* 0x0002cc00000c7ab9 */ /* 0x000fe20000000a00 */
[----:B------:R-:W-:Y:S01]  /*a840*/  IMAD.U32 R4, RZ, RZ, UR10 ;  /* 0x0000000aff047e24 */ /* 0x000fe2000f8e00ff */
[----:B------:R-:W-:Y:S01]  /*a850*/  ULDC.64 UR10, c[0x0][0xb28] ;  /* 0x0002ca00000a7ab9 */ /* 0x000fe20000000a00 */
[----:B------:R-:W-:Y:S01]  /*a860*/  IMAD.U32 R5, RZ, RZ, UR45 ;  /* 0x0000002dff057e24 */ /* 0x000fe2000f8e00ff */
[----:B------:R-:W-:Y:S02]  /*a870*/  SHF.R.S32.HI R13, RZ, 0x1f, R217 ;  /* 0x0000001fff0d7819 */ /* 0x000fe400000114d9 */
[----:B------:R-:W-:-:S02]  /*a880*/  SHF.R.S32.HI R165, RZ, 0x1f, R218 ;  /* 0x0000001fffa57819 */ /* 0x000fc400000114da */
[----:B------:R-:W-:Y:S02]  /*a890*/  SHF.R.S32.HI R166, RZ, 0x1f, R219 ;  /* 0x0000001fffa67819 */ /* 0x000fe400000114db */
[----:B------:R-:W-:Y:S01]  /*a8a0*/  SHF.R.S32.HI R167, RZ, 0x1f, R17 ;  /* 0x0000001fffa77819 */ /* 0x000fe20000011411 */
[----:B--2---:R-:W-:-:S04]  /*a8b0*/  IMAD R6, R6, 0x40, R0 ;  /* 0x0000004006067824 */ /* 0x004fc800078e0200 */
[----:B------:R-:W-:-:S04]  /*a8c0*/  @P0 IMAD.HI.U32 R0, R6, UR9, RZ ;  /* 0x0000000906000c27 */ /* 0x000fc8000f8e00ff */
[----:B------:R-:W-:Y:S01]  /*a8d0*/  IMAD.MOV.U32 R3, RZ, RZ, R6 ;  /* 0x000000ffff037224 */ /* 0x000fe200078e0006 */
[----:B------:R-:W-:Y:S01]  /*a8e0*/  @P0 SHF.R.U32.HI R3, RZ, UR4, R0 ;  /* 0x00000004ff030c19 */ /* 0x000fe20008011600 */
[----:B------:R-:W-:-:S03]  /*a8f0*/  UIADD3 UR4, UR38, 0x28c20, URZ ;  /* 0x00028c2026047890 */ /* 0x000fc6000fffe03f */
[--C-:B------:R-:W-:Y:S01]  /*a900*/  SHF.R.S32.HI R0, RZ, 0x1f, R3.reuse ;  /* 0x0000001fff007819 */ /* 0x100fe20000011403 */
[----:B------:R-:W-:Y:S01]  /*a910*/  IMAD.MOV R7, RZ, RZ, -R3 ;  /* 0x000000ffff077224 */ /* 0x000fe200078e0a03 */
[----:B------:R-:W-:Y:S01]  /*a920*/  UPRMT UR4, URZ, 0x654, UR4 ;  /* 0x000006543f047896 */ /* 0x000fe20008000004 */
[----:B------:R-:W-:-:S04]  /*a930*/  IMAD.WIDE.U32 R4, R3, UR12, R4 ;  /* 0x0000000c03047c25 */ /* 0x000fc8000f8e0004 */
[----:B------:R-:W-:Y:S02]  /*a940*/  IMAD R0, R0, UR12, RZ ;  /* 0x0000000c00007c24 */ /* 0x000fe4000f8e02ff */
[----:B------:R-:W-:Y:S02]  /*a950*/  IMAD R7, R7, UR14, R6 ;  /* 0x0000000e07077c24 */ /* 0x000fe4000f8e0206 */
[----:B------:R-:W-:Y:S01]  /*a960*/  IMAD R9, R3, UR13, R0 ;  /* 0x0000000d03097c24 */ /* 0x000fe2000f8e0200 */
[----:B------:R-:W-:Y:S02]  /*a970*/  SYNCS.ARRIVE.TRANS64.RED.A1T0 RZ, [UR4], RZ ;  /* 0x000000ffffff79a7 */ /* 0x000fe40008100404 */
[----:B------:R-:W-:Y:S01]  /*a980*/  SHF.R.S32.HI R0, RZ, 0x1f, R7 ;  /* 0x0000001fff007819 */ /* 0x000fe20000011407 */
[----:B------:R-:W-:Y:S02]  /*a990*/  IMAD.IADD R5, R5, 0x1, R9 ;  /* 0x0000000105057824 */ /* 0x000fe400078e0209 */
[----:B------:R-:W-:-:S02]  /*a9a0*/  IMAD.U32 R9, RZ, RZ, UR43 ;  /* 0x0000002bff097e24 */ /* 0x000fc4000f8e00ff */
[----:B------:R-:W-:Y:S02]  /*a9b0*/  IMAD R0, R0, UR10, RZ ;  /* 0x0000000a00007c24 */ /* 0x000fe4000f8e02ff */
[----:B------:R-:W-:-:S04]  /*a9c0*/  IMAD.WIDE.U32 R4, R7, UR10, R4 ;  /* 0x0000000a07047c25 */ /* 0x000fc8000f8e0004 */
[----:B------:R-:W-:Y:S01]  /*a9d0*/  IMAD R3, R7, UR11, R0 ;  /* 0x0000000b07037c24 */ /* 0x000fe2000f8e0200 */
[----:B------:R-:W-:Y:S01]  /*a9e0*/  ULDC.64 UR10, c[0x0][0xb00] ;  /* 0x0002c000000a7ab9 */ /* 0x000fe20000000a00 */
[----:B------:R-:W-:Y:S02]  /*a9f0*/  IMAD R0, R9, 0x40, R16 ;  /* 0x0000004009007824 */ /* 0x000fe400078e0210 */
[----:B------:R-:W-:Y:S01]  /*aa00*/  IMAD.IADD R5, R5, 0x1, R3 ;  /* 0x0000000105057824 */ /* 0x000fe200078e0203 */
[----:B------:R-:W-:Y:S02]  /*aa10*/  LEA R3, P1, R4, UR10, 0x2 ;  /* 0x0000000a04037c11 */ /* 0x000fe4000f8210ff */
[----:B------:R-:W-:Y:S02]  /*aa20*/  ISETP.GE.AND P0, PT, R0, UR8, PT ;  /* 0x0000000800007c0c */ /* 0x000fe4000bf06270 */
[----:B------:R-:W-:Y:S01]  /*aa30*/  LEA.HI.X R10, R4, UR11, R5, 0x2, P1 ;  /* 0x0000000b040a7c11 */ /* 0x000fe200088f1405 */
[----:B------:R0:W1:Y:S04]  /*aa40*/  SHFL.IDX PT, R11, R3, RZ, 0x1c1f ;  /* 0x001c1fff030b7589 */ /* 0x00006800000e0000 */
[----:B------:R0:W2:Y:S06]  /*aa50*/  SHFL.IDX PT, R12, R10, RZ, 0x1c1f ;  /* 0x001c1fff0a0c7589 */ /* 0x0000ac00000e0000 */
[----:B------:R-:W-:Y:S05]  /*aa60*/  @P0 BRA `(.L_x_426) ;  /* 0x0000000800040947 */ /* 0x000fea0003800000 */
[----:B------:R-:W-:Y:S02]  /*aa70*/  ULDC UR4, c[0x0][0xac8] ;  /* 0x0002b20000047ab9 */ /* 0x000fe40000000800 */
[----:B------:R-:W-:Y:S02]  /*aa80*/  ISETP.GE.AND P3, PT, R17, UR4, PT ;  /* 0x0000000411007c0c */ /* 0x000fe4000bf66270 */
[----:B------:R-:W-:Y:S02]  /*aa90*/  ISETP.GE.AND P4, PT, R219, UR4, PT ;  /* 0x00000004db007c0c */ /* 0x000fe4000bf86270 */
[----:B------:R-:W-:Y:S02]  /*aaa0*/  ISETP.GE.AND P2, PT, R218, UR4, PT ;  /* 0x00000004da007c0c */ /* 0x000fe4000bf46270 */
[----:B------:R-:W-:-:S07]  /*aab0*/  ISETP.GE.AND P1, PT, R217, UR4, PT ;  /* 0x00000004d9007c0c */ /* 0x000fce000bf26270 */
[-C--:B-1----:R-:W-:Y:S02]  /*aac0*/  @!P3 LEA R4, P0, R17, R11.reuse, 0x2 ;  /* 0x0000000b1104b211 */ /* 0x082fe400078010ff */
[----:B------:R-:W-:Y:S02]  /*aad0*/  @!P4 LEA R6, P5, R219, R11, 0x2 ;  /* 0x0000000bdb06c211 */ /* 0x000fe400078a10ff */
[-C--:B--2---:R-:W-:Y:S02]  /*aae0*/  @!P3 LEA.HI.X R5, R17, R12.reuse, R167, 0x2, P0 ;  /* 0x0000000c1105b211 */ /* 0x084fe400000f14a7 */
[----:B------:R-:W-:Y:S02]  /*aaf0*/  ISETP.GE.AND P0, PT, R216, UR4, PT ;  /* 0x00000004d8007c0c */ /* 0x000fe4000bf06270 */
[----:B------:R-:W-:Y:S01]  /*ab00*/  @!P4 LEA.HI.X R7, R219, R12, R166, 0x2, P5 ;  /* 0x0000000cdb07c211 */ /* 0x000fe200028f14a6 */
[----:B------:R1:W-:Y:S01]  /*ab10*/  @!P3 ST.E.64 desc[UR40][R4.64], R24 ;  /* 0x000000180400b985 */ /* 0x0003e2000c101b28 */
[----:B------:R-:W-:-:S03]  /*ab20*/  ISETP.GE.AND P3, PT, R215, UR4, PT ;  /* 0x00000004d7007c0c */ /* 0x000fc6000bf66270 */
[----:B------:R2:W-:Y:S01]  /*ab30*/  @!P4 ST.E.64 desc[UR40][R6.64], R28 ;  /* 0x0000001c0600c985 */ /* 0x0005e2000c101b28 */
[----:B------:R-:W-:Y:S02]  /*ab40*/  ISETP.GE.AND P4, PT, R214, UR4, PT ;  /* 0x00000004d6007c0c */ /* 0x000fe4000bf86270 */
[CC--:B-1----:R-:W-:Y:S02]  /*ab50*/  @!P2 LEA R4, P6, R218.reuse, R11.reuse, 0x2 ;  /* 0x0000000bda04a211 */ /* 0x0c2fe400078c10ff */
[CC--:B--2---:R-:W-:Y:S02]  /*ab60*/  @!P1 LEA R6, P5, R217.reuse, R11.reuse, 0x2 ;  /* 0x0000000bd9069211 */ /* 0x0c4fe400078a10ff */
[-C--:B------:R-:W-:Y:S02]  /*ab70*/  @!P2 LEA.HI.X R5, R218, R12.reuse, R165, 0x2, P6 ;  /* 0x0000000cda05a211 */ /* 0x080fe400030f14a5 */
[----:B------:R-:W-:Y:S02]  /*ab80*/  @!P0 LEA R8, P6, R216, R11, 0x2 ;  /* 0x0000000bd8088211 */ /* 0x000fe400078c10ff */
[----:B------:R-:W-:Y:S01]  /*ab90*/  @!P1 LEA.HI.X R7, R217, R12, R13, 0x2, P5 ;  /* 0x0000000cd9079211 */ /* 0x000fe200028f140d */
[----:B------:R1:W-:Y:S01]  /*aba0*/  @!P2 ST.E.64 desc[UR40][R4.64], R32 ;  /* 0x000000200400a985 */ /* 0x0003e2000c101b28 */
[----:B------:R-:W-:-:S02]  /*abb0*/  ISETP.GE.AND P5, PT, R213, UR4, PT ;  /* 0x00000004d5007c0c */ /* 0x000fc4000bfa6270 */
[----:B------:R-:W-:Y:S01]  /*abc0*/  @!P0 LEA.HI.X R9, R216, R12, R164, 0x2, P6 ;  /* 0x0000000cd8098211 */ /* 0x000fe200030f14a4 */
[----:B------:R2:W-:Y:S04]  /*abd0*/  @!P1 ST.E.64 desc[UR40][R6.64], R36 ;  /* 0x0000002406009985 */ /* 0x0005e8000c101b28 */
[----:B------:R3:W-:Y:S01]  /*abe0*/  @!P0 ST.E.64 desc[UR40][R8.64], R40 ;  /* 0x0000002808008985 */ /* 0x0007e2000c101b28 */
[----:B------:R-:W-:Y:S02]  /*abf0*/  ISETP.GE.AND P0, PT, R212, UR4, PT ;  /* 0x00000004d4007c0c */ /* 0x000fe4000bf06270 */
[-C--:B-1----:R-:W-:Y:S02]  /*ac00*/  @!P3 LEA R4, P1, R215, R11.reuse, 0x2 ;  /* 0x0000000bd704b211 */ /* 0x082fe400078210ff */
[----:B--2---:R-:W-:-:S02]  /*ac10*/  @!P4 LEA R6, P2, R214, R11, 0x2 ;  /* 0x0000000bd606c211 */ /* 0x004fc400078410ff */
[-C--:B------:R-:W-:Y:S02]  /*ac20*/  @!P3 LEA.HI.X R5, R215, R12.reuse, R163, 0x2, P1 ;  /* 0x0000000cd705b211 */ /* 0x080fe400008f14a3 */
[----:B------:R-:W-:Y:S02]  /*ac30*/  ISETP.GE.AND P1, PT, R211, UR4, PT ;  /* 0x00000004d3007c0c */ /* 0x000fe4000bf26270 */
[----:B------:R-:W-:Y:S01]  /*ac40*/  @!P4 LEA.HI.X R7, R214, R12, R162, 0x2, P2 ;  /* 0x0000000cd607c211 */ /* 0x000fe200010f14a2 */
[----:B------:R1:W-:Y:S01]  /*ac50*/  @!P3 ST.E.64 desc[UR40][R4.64], R44 ;  /* 0x0000002c0400b985 */ /* 0x0003e2000c101b28 */
[----:B------:R-:W-:Y:S02]  /*ac60*/  ISETP.GE.AND P2, PT, R210, UR4, PT ;  /* 0x00000004d2007c0c */ /* 0x000fe4000bf46270 */
[----:B---3--:R-:W-:Y:S01]  /*ac70*/  @!P5 LEA R8, P6, R213, R11, 0x2 ;  /* 0x0000000bd508d211 */ /* 0x008fe200078c10ff */
[----:B------:R2:W-:Y:S01]  /*ac80*/  @!P4 ST.E.64 desc[UR40][R6.64], R48 ;  /* 0x000000300600c985 */ /* 0x0005e2000c101b28 */
[----:B------:R-:W-:-:S02]  /*ac90*/  ISETP.GE.AND P3, PT, R209, UR4, PT ;  /* 0x00000004d1007c0c */ /* 0x000fc4000bf66270 */
[----:B------:R-:W-:Y:S02]  /*aca0*/  @!P5 LEA.HI.X R9, R213, R12, R161, 0x2, P6 ;  /* 0x0000000cd509d211 */ /* 0x000fe400030f14a1 */
[----:B------:R-:W-:-:S03]  /*acb0*/  ISETP.GE.AND P4, PT, R208, UR4, PT ;  /* 0x00000004d0007c0c */ /* 0x000fc6000bf86270 */
[----:B------:R3:W-:Y:S01]  /*acc0*/  @!P5 ST.E.64 desc[UR40][R8.64], R52 ;  /* 0x000000340800d985 */ /* 0x0007e2000c101b28 */
[CC--:B-1----:R-:W-:Y:S02]  /*acd0*/  @!P0 LEA R4, P6, R212.reuse, R11.reuse, 0x2 ;  /* 0x0000000bd4048211 */ /* 0x0c2fe400078c10ff */
[CC--:B--2---:R-:W-:Y:S02]  /*ace0*/  @!P1 LEA R6, P5, R211.reuse, R11.reuse, 0x2 ;  /* 0x0000000bd3069211 */ /* 0x0c4fe400078a10ff */
[-C--:B------:R-:W-:Y:S02]  /*acf0*/  @!P0 LEA.HI.X R5, R212, R12.reuse, R160, 0x2, P6 ;  /* 0x0000000cd4058211 */ /* 0x080fe400030f14a0 */
[----:B------:R-:W-:Y:S02]  /*ad00*/  @!P1 LEA.HI.X R7, R211, R12, R159, 0x2, P5 ;  /* 0x0000000cd3079211 */ /* 0x000fe400028f149f */
[----:B------:R-:W-:Y:S01]  /*ad10*/  ISETP.GE.AND P5, PT, R207, UR4, PT ;  /* 0x00000004cf007c0c */ /* 0x000fe2000bfa6270 */
[----:B------:R1:W-:Y:S01]  /*ad20*/  @!P0 ST.E.64 desc[UR40][R4.64], R56 ;  /* 0x0000003804008985 */ /* 0x0003e2000c101b28 */
[----:B---3--:R-:W-:-:S02]  /*ad30*/  @!P2 LEA R8, P6, R210, R11, 0x2 ;  /* 0x0000000bd208a211 */ /* 0x008fc400078c10ff */
[----:B------:R-:W-:Y:S01]  /*ad40*/  ISETP.GE.AND P0, PT, R206, UR4, PT ;  /* 0x00000004ce007c0c */ /* 0x000fe2000bf06270 */
[----:B------:R2:W-:Y:S01]  /*ad50*/  @!P1 ST.E.64 desc[UR40][R6.64], R60 ;  /* 0x0000003c06009985 */ /* 0x0005e2000c101b28 */
        /* <DEDUP_REMOVED lines=9> */
[----:B---3--:R-:W-:-:S03]  /*adf0*/  @!P5 LEA R8, P6, R207, R11, 0x2 ;  /* 0x0000000bcf08d211 */ /* 0x008fc600078c10ff */
[----:B------:R2:W-:Y:S01]  /*ae00*/  @!P4 ST.E.64 desc[UR40][R6.64], R72 ;  /* 0x000000480600c985 */ /* 0x0005e2000c101b28 */
[----:B------:R-:W-:-:S05]  /*ae10*/  @!P5 LEA.HI.X R9, R207, R12, R155, 0x2, P6 ;  /* 0x0000000ccf09d211 */ /* 0x000fca00030f149b */
[----:B------:R3:W-:Y:S01]  /*ae20*/  @!P5 ST.E.64 desc[UR40][R8.64], R76 ;  /* 0x0000004c0800d985 */ /* 0x0007e2000c101b28 */
[----:B------:R-:W-:Y:S02]  /*ae30*/  ISETP.GE.AND P5, PT, R203, UR4, PT ;  /* 0x00000004cb007c0c */ /* 0x000fe4000bfa6270 */
[----:B-1----:R-:W-:-:S04]  /*ae40*/  @!P0 LEA R4, P4, R206, R11, 0x2 ;  /* 0x0000000bce048211 */ /* 0x002fc800078810ff */
[-C--:B------:R-:W-:Y:S02]  /*ae50*/  @!P0 LEA.HI.X R5, R206, R12.reuse, R154, 0x2, P4 ;  /* 0x0000000cce058211 */ /* 0x080fe400020f149a */
[----:B------:R-:W-:Y:S02]  /*ae60*/  ISETP.GE.AND P4, PT, R202, UR4, PT ;  /* 0x00000004ca007c0c */ /* 0x000fe4000bf86270 */
[CC--:B--2---:R-:W-:Y:S01]  /*ae70*/  @!P1 LEA R6, P3, R205.reuse, R11.reuse, 0x2 ;  /* 0x0000000bcd069211 */ /* 0x0c4fe200078610ff */
[----:B------:R1:W-:Y:S01]  /*ae80*/  @!P0 ST.E.64 desc[UR40][R4.64], R80 ;  /* 0x0000005004008985 */ /* 0x0003e2000c101b28 */
[----:B---3--:R-:W-:Y:S02]  /*ae90*/  @!P2 LEA R8, P6, R204, R11, 0x2 ;  /* 0x0000000bcc08a211 */ /* 0x008fe400078c10ff */
[----:B------:R-:W-:Y:S02]  /*aea0*/  @!P1 LEA.HI.X R7, R205, R12, R153, 0x2, P3 ;  /* 0x0000000ccd079211 */ /* 0x000fe400018f1499 */
[----:B------:R-:W-:-:S02]  /*aeb0*/  ISETP.GE.AND P3, PT, R201, UR4, PT ;  /* 0x00000004c9007c0c */ /* 0x000fc4000bf66270 */
[----:B------:R-:W-:Y:S01]  /*aec0*/  @!P2 LEA.HI.X R9, R204, R12, R152, 0x2, P6 ;  /* 0x0000000ccc09a211 */ /* 0x000fe200030f1498 */
[----:B------:R2:W-:Y:S01]  /*aed0*/  @!P1 ST.E.64 desc[UR40][R6.64], R84 ;  /* 0x0000005406009985 */ /* 0x0005e2000c101b28 */
[----:B------:R-:W-:-:S03]  /*aee0*/  ISETP.GE.AND P1, PT, R199, UR4, PT ;  /* 0x00000004c7007c0c */ /* 0x000fc6000bf26270 */
[----:B------:R3:W-:Y:S01]  /*aef0*/  @!P2 ST.E.64 desc[UR40][R8.64], R88 ;  /* 0x000000580800a985 */ /* 0x0007e2000c101b28 */
[----:B------:R-:W-:Y:S02]  /*af00*/  ISETP.GE.AND P2, PT, R200, UR4, PT ;  /* 0x00000004c8007c0c */ /* 0x000fe4000bf46270 */
[----:B-1----:R-:W-:-:S04]  /*af10*/  @!P5 LEA R4, P6, R203, R11, 0x2 ;  /* 0x0000000bcb04d211 */ /* 0x002fc800078c10ff */
[----:B------:R-:W-:Y:S02]  /*af20*/  @!P5 LEA.HI.X R5, R203, R12, R21, 0x2, P6 ;  /* 0x0000000ccb05d211 */ /* 0x000fe400030f1415 */
[----:B--2---:R-:W-:-:S03]  /*af30*/  @!P4 LEA R6, P0, R202, R11, 0x2 ;  /* 0x0000000bca06c211 */ /* 0x004fc600078010ff */
[----:B------:R1:W-:Y:S01]  /*af40*/  @!P5 ST.E.64 desc[UR40][R4.64], R92 ;  /* 0x0000005c0400d985 */ /* 0x0003e2000c101b28 */
[----:B------:R-:W-:Y:S02]  /*af50*/  ISETP.GE.AND P5, PT, R197, UR4, PT ;  /* 0x00000004c5007c0c */ /* 0x000fe4000bfa6270 */
[-C--:B------:R-:W-:Y:S02]  /*af60*/  @!P4 LEA.HI.X R7, R202, R12.reuse, R237, 0x2, P0 ;  /* 0x0000000cca07c211 */ /* 0x080fe400000f14ed */
[----:B------:R-:W-:Y:S02]  /*af70*/  ISETP.GE.AND P0, PT, R198, UR4, PT ;  /* 0x00000004c6007c0c */ /* 0x000fe4000bf06270 */
[C---:B---3--:R-:W-:Y:S01]  /*af80*/  @!P3 LEA R8, P6, R201.reuse, R11, 0x2 ;  /* 0x0000000bc908b211 */ /* 0x048fe200078c10ff */
[----:B------:R2:W-:Y:S01]  /*af90*/  @!P4 ST.E.64 desc[UR40][R6.64], R96 ;  /* 0x000000600600c985 */ /* 0x0005e2000c101b28 */
[----:B------:R-:W-:Y:S02]  /*afa0*/  ISETP.GE.AND P4, PT, R196, UR4, PT ;  /* 0x00000004c4007c0c */ /* 0x000fe4000bf86270 */
[----:B------:R-:W-:-:S02]  /*afb0*/  @!P3 LEA.HI.X R9, R201, R12, R236, 0x2, P6 ;  /* 0x0000000cc909b211 */ /* 0x000fc400030f14ec */
[----:B-1----:R-:W-:-:S03]  /*afc0*/  @!P2 LEA R4, P6, R200, R11, 0x2 ;  /* 0x0000000bc804a211 */ /* 0x002fc600078c10ff */
[----:B------:R1:W-:Y:S01]  /*afd0*/  @!P3 ST.E.64 desc[UR40][R8.64], R100 ;  /* 0x000000640800b985 */ /* 0x0003e2000c101b28 */
[----:B------:R-:W-:Y:S02]  /*afe0*/  @!P2 LEA.HI.X R5, R200, R12, R235, 0x2, P6 ;  /* 0x0000000cc805a211 */ /* 0x000fe400030f14eb */
[----:B--2---:R-:W-:-:S03]  /*aff0*/  @!P1 LEA R6, P3, R199, R11, 0x2 ;  /* 0x0000000bc7069211 */ /* 0x004fc600078610ff */
[----:B------:R2:W-:Y:S01]  /*b000*/  @!P2 ST.E.64 desc[UR40][R4.64], R104 ;  /* 0x000000680400a985 */ /* 0x0005e2000c101b28 */
[-C--:B------:R-:W-:Y:S02]  /*b010*/  @!P1 LEA.HI.X R7, R199, R12.reuse, R234, 0x2, P3 ;  /* 0x0000000cc7079211 */ /* 0x080fe400018f14ea */
[----:B------:R-:W-:Y:S02]  /*b020*/  ISETP.GE.AND P3, PT, R195, UR4, PT ;  /* 0x00000004c3007c0c */ /* 0x000fe4000bf66270 */
[CC--:B-1----:R-:W-:Y:S01]  /*b030*/  @!P0 LEA R8, P6, R198.reuse, R11.reuse, 0x2 ;  /* 0x0000000bc6088211 */ /* 0x0c2fe200078c10ff */
[----:B------:R1:W-:Y:S03]  /*b040*/  @!P1 ST.E.64 desc[UR40][R6.64], R108 ;  /* 0x0000006c06009985 */ /* 0x0003e6000c101b28 */
[----:B------:R-:W-:Y:S02]  /*b050*/  @!P0 LEA.HI.X R9, R198, R12, R233, 0x2, P6 ;  /* 0x0000000cc6098211 */ /* 0x000fe400030f14e9 */
[----:B--2---:R-:W-:-:S03]  /*b060*/  @!P5 LEA R4, P1, R197, R11, 0x2 ;  /* 0x0000000bc504d211 */ /* 0x004fc600078210ff */
[----:B------:R2:W-:Y:S01]  /*b070*/  @!P0 ST.E.64 desc[UR40][R8.64], R112 ;  /* 0x0000007008008985 */ /* 0x0005e2000c101b28 */
[----:B------:R-:W-:Y:S02]  /*b080*/  ISETP.GE.AND P0, PT, R194, UR4, PT ;  /* 0x00000004c2007c0c */ /* 0x000fe4000bf06270 */
[-C--:B------:R-:W-:Y:S02]  /*b090*/  @!P5 LEA.HI.X R5, R197, R12.reuse, R232, 0x2, P1 ;  /* 0x0000000cc505d211 */ /* 0x080fe400008f14e8 */
[----:B------:R-:W-:Y:S02]  /*b0a0*/  ISETP.GE.AND P1, PT, R193, UR4, PT ;  /* 0x00000004c1007c0c */ /* 0x000fe4000bf26270 */
[C---:B-1----:R-:W-:Y:S01]  /*b0b0*/  @!P4 LEA R6, P2, R196.reuse, R11, 0x2 ;  /* 0x0000000bc406c211 */ /* 0x042fe200078410ff */
[----:B------:R1:W-:Y:S03]  /*b0c0*/  @!P5 ST.E.64 desc[UR40][R4.64], R116 ;  /* 0x000000740400d985 */ /* 0x0003e6000c101b28 */
[----:B------:R-:W-:-:S02]  /*b0d0*/  @!P4 LEA.HI.X R7, R196, R12, R231, 0x2, P2 ;  /* 0x0000000cc407c211 */ /* 0x000fc400010f14e7 */
[----:B------:R-:W-:Y:S02]  /*b0e0*/  ISETP.GE.AND P2, PT, R190, UR4, PT ;  /* 0x00000004be007c0c */ /* 0x000fe4000bf46270 */
[CC--:B--2---:R-:W-:Y:S01]  /*b0f0*/  @!P3 LEA R8, P6, R195.reuse, R11.reuse, 0x2 ;  /* 0x0000000bc308b211 */ /* 0x0c4fe200078c10ff */
[----:B------:R2:W-:Y:S01]  /*b100*/  @!P4 ST.E.64 desc[UR40][R6.64], R120 ;  /* 0x000000780600c985 */ /* 0x0005e2000c101b28 */
[----:B------:R-:W-:Y:S02]  /*b110*/  ISETP.GE.AND P4, PT, R192, UR4, PT ;  /* 0x00000004c0007c0c */ /* 0x000fe4000bf86270 */
[----:B------:R-:W-:Y:S02]  /*b120*/  @!P3 LEA.HI.X R9, R195, R12, R230, 0x2, P6 ;  /* 0x0000000cc309b211 */ /* 0x000fe400030f14e6 */
[----:B-1----:R-:W-:-:S03]  /*b130*/  @!P0 LEA R4, P5, R194, R11, 0x2 ;  /* 0x0000000bc2048211 */ /* 0x002fc600078a10ff */
[----:B------:R1:W-:Y:S01]  /*b140*/  @!P3 ST.E.64 desc[UR40][R8.64], R124 ;  /* 0x0000007c0800b985 */ /* 0x0003e2000c101b28 */
[----:B------:R-:W-:Y:S02]  /*b150*/  ISETP.GE.AND P3, PT, R191, UR4, PT ;  /* 0x00000004bf007c0c */ /* 0x000fe4000bf66270 */
[-C--:B------:R-:W-:Y:S02]  /*b160*/  @!P0 LEA.HI.X R5, R194, R12.reuse, R229, 0x2, P5 ;  /* 0x0000000cc2058211 */ /* 0x080fe400028f14e5 */
[----:B------:R-:W-:Y:S02]  /*b170*/  ISETP.GE.AND P5, PT, R189, UR4, PT ;  /* 0x00000004bd007c0c */ /* 0x000fe4000bfa6270 */
[C---:B--2---:R-:W-:Y:S01]  /*b180*/  @!P1 LEA R6, P6, R193.reuse, R11, 0x2 ;  /* 0x0000000bc1069211 */ /* 0x044fe200078c10ff */
[----:B------:R2:W-:Y:S03]  /*b190*/  @!P0 ST.E.64 desc[UR40][R4.64], R128 ;  /* 0x0000008004008985 */ /* 0x0005e6000c101b28 */
[----:B------:R-:W-:-:S03]  /*b1a0*/  @!P1 LEA.HI.X R7, R193, R12, R228, 0x2, P6 ;  /* 0x0000000cc1079211 */ /* 0x000fc600030f14e4 */
[CC--:B-1----:R-:W-:Y:S02]  /*b1b0*/  @!P3 LEA R8, P6, R191.reuse, R11.reuse, 0x2 ;  /* 0x0000000bbf08b211 */ /* 0x0c2fe400078c10ff */
[----:B------:R1:W-:Y:S02]  /*b1c0*/  @!P1 ST.E.64 desc[UR40][R6.64], R132 ;  /* 0x0000008406009985 */ /* 0x0003e4000c101b28 */
[----:B------:R-:W-:Y:S02]  /*b1d0*/  @!P3 LEA.HI.X R9, R191, R12, R226, 0x2, P6 ;  /* 0x0000000cbf09b211 */ /* 0x000fe400030f14e2 */
[----:B--2---:R-:W-:-:S04]  /*b1e0*/  @!P4 LEA R4, P0, R192, R11, 0x2 ;  /* 0x0000000bc004c211 */ /* 0x004fc800078010ff */
[-C--:B------:R-:W-:Y:S02]  /*b1f0*/  @!P4 LEA.HI.X R5, R192, R12.reuse, R227, 0x2, P0 ;  /* 0x0000000cc005c211 */ /* 0x080fe400000f14e3 */
[CC--:B------:R-:W-:Y:S02]  /*b200*/  @!P5 LEA R14, P0, R189.reuse, R11.reuse, 0x2 ;  /* 0x0000000bbd0ed211 */ /* 0x0c0fe400078010ff */
[C---:B-1----:R-:W-:Y:S01]  /*b210*/  @!P2 LEA R6, P1, R190.reuse, R11, 0x2 ;  /* 0x0000000bbe06a211 */ /* 0x042fe200078210ff */
[----:B------:R3:W-:Y:S01]  /*b220*/  @!P4 ST.E.64 desc[UR40][R4.64], R136 ;  /* 0x000000880400c985 */ /* 0x0007e2000c101b28 */
[-C--:B------:R-:W-:Y:S02]  /*b230*/  @!P5 LEA.HI.X R15, R189, R12.reuse, R224, 0x2, P0 ;  /* 0x0000000cbd0fd211 */ /* 0x080fe400000f14e0 */
[----:B------:R-:W-:Y:S01]  /*b240*/  @!P2 LEA.HI.X R7, R190, R12, R225, 0x2, P1 ;  /* 0x0000000cbe07a211 */ /* 0x000fe200008f14e1 */
[----:B------:R3:W-:Y:S04]  /*b250*/  @!P3 ST.E.64 desc[UR40][R8.64], R140 ;  /* 0x0000008c0800b985 */ /* 0x0007e8000c101b28 */
[----:B------:R3:W-:Y:S04]  /*b260*/  @!P2 ST.E.64 desc[UR40][R6.64], R144 ;  /* 0x000000900600a985 */ /* 0x0007e8000c101b28 */
[----:B------:R3:W-:Y:S02]  /*b270*/  @!P5 ST.E.64 desc[UR40][R14.64], R148 ;  /* 0x000000940e00d985 */ /* 0x0007e4000c101b28 */
.L_x_426:
[----:B------:R-:W-:Y:S05]  /*b280*/  BSYNC B1 ;  /* 0x0000000000017941 */ /* 0x000fea0003800000 */
.L_x_425:
[----:B------:R-:W-:Y:S01]  /*b290*/  VIADD R0, R0, 0x8 ;  /* 0x0000000800007836 */ /* 0x000fe20000000000 */
[----:B------:R4:W0:Y:S04]  /*b2a0*/  SHFL.IDX PT, R20, R10, 0x1, 0x1c1f ;  /* 0x003c1f000a147f89 */ /* 0x00082800000e0000 */
[----:B------:R-:W-:Y:S01]  /*b2b0*/  ISETP.GE.AND P0, PT, R0, UR8, PT ;  /* 0x0000000800007c0c */ /* 0x000fe2000bf06270 */
[----:B------:R4:W0:-:S12]  /*b2c0*/  SHFL.IDX PT, R24, R3, 0x1, 0x1c1f ;  /* 0x003c1f0003187f89 */ /* 0x00081800000e0000 */
[----:B----4-:R-:W-:Y:S05]  /*b2d0*/  @P0 BRA `(.L_x_424) ;  /* 0x0000001800080947 */ /* 0x010fea0003800000 */
[----:B------:R-:W-:Y:S02]  /*b2e0*/  ULDC UR4, c[0x0][0xac8] ;  /* 0x0002b20000047ab9 */ /* 0x000fe40000000800 */
[----:B------:R-:W-:Y:S02]  /*b2f0*/  ISETP.GE.AND P4, PT, R17, UR4, PT ;  /* 0x0000000411007c0c */ /* 0x000fe4000bf86270 */
[----:B------:R-:W-:Y:S02]  /*b300*/  ISETP.GE.AND P2, PT, R219, UR4, PT ;  /* 0x00000004db007c0c */ /* 0x000fe4000bf46270 */
[----:B------:R-:W-:Y:S02]  /*b310*/  ISETP.GE.AND P1, PT, R218, UR4, PT ;  /* 0x00000004da007c0c */ /* 0x000fe4000bf26270 */
[----:B------:R-:W-:-:S07]  /*b320*/  ISETP.GE.AND P0, PT, R217, UR4, PT ;  /* 0x00000004d9007c0c */ /* 0x000fce000bf06270 */
[-C--:B0-----:R-:W-:Y:S02]  /*b330*/  @!P4 LEA R10, P3, R17, R24.reuse, 0x2 ;  /* 0x00000018110ac211 */ /* 0x081fe400078610ff */
[----:B---3--:R-:W-:Y:S02]  /*b340*/  @!P2 LEA R4, P6, R219, R24, 0x2 ;  /* 0x00000018db04a211 */ /* 0x008fe400078c10ff */
[----:B-1----:R-:W-:Y:S02]  /*b350*/  @!P4 LEA.HI.X R11, R17, R20, R167, 0x2, P3 ;  /* 0x00000014110bc211 */ /* 0x002fe400018f14a7 */
[----:B------:R-:W-:Y:S02]  /*b360*/  ISETP.GE.AND P3, PT, R216, UR4, PT ;  /* 0x00000004d8007c0c */ /* 0x000fe4000bf66270 */
[----:B------:R-:W-:Y:S01]  /*b370*/  @!P1 LEA R6, P5, R218, R24, 0x2 ;  /* 0x00000018da069211 */ /* 0x000fe200078a10ff */
[----:B------:R0:W-:Y:S01]  /*b380*/  @!P4 ST.E.64 desc[UR40][R10.64], R26 ;  /* 0x0000001a0a00c985 */ /* 0x0001e2000c101b28 */
[----:B------:R-:W-:-:S02]  /*b390*/  ISETP.GE.AND P4, PT, R215, UR4, PT ;  /* 0x00000004d7007c0c */ /* 0x000fc4000bf86270 */
[----:B------:R-:W-:Y:S02]  /*b3a0*/  @!P2 LEA.HI.X R5, R219, R20, R166, 0x2, P6 ;  /* 0x00000014db05a211 */ /* 0x000fe400030f14a6 */
[C---:B------:R-:W-:Y:S02]  /*b3b0*/  @!P0 LEA R8, P6, R217.reuse, R24, 0x2 ;  /* 0x00000018d9088211 */ /* 0x040fe400078c10ff */
[-C--:B------:R-:W-:Y:S01]  /*b3c0*/  @!P1 LEA.HI.X R7, R218, R20.reuse, R165, 0x2, P5 ;  /* 0x00000014da079211 */ /* 0x080fe200028f14a5 */
[----:B------:R1:W-:Y:S01]  /*b3d0*/  @!P2 ST.E.64 desc[UR40][R4.64], R30 ;  /* 0x0000001e0400a985 */ /* 0x0003e2000c101b28 */
[----:B------:R-:W-:Y:S02]  /*b3e0*/  ISETP.GE.AND P5, PT, R214, UR4, PT ;  /* 0x00000004d6007c0c */ /* 0x000fe4000bfa6270 */
[----:B------:R-:W-:Y:S01]  /*b3f0*/  @!P0 LEA.HI.X R9, R217, R20, R13, 0x2, P6 ;  /* 0x00000014d9098211 */ /* 0x000fe200030f140d */
[----:B------:R3:W-:Y:S01]  /*b400*/  @!P1 ST.E.64 desc[UR40][R6.64], R34 ;  /* 0x0000002206009985 */ /* 0x0007e2000c101b28 */
[----:B0-----:R-:W-:-:S03]  /*b410*/  @!P3 LEA R10, P1, R216, R24, 0x2 ;  /* 0x00000018d80ab211 */ /* 0x001fc600078210ff */
[----:B------:R0:W-:Y:S01]  /*b420*/  @!P0 ST.E.64 desc[UR40][R8.64], R38 ;  /* 0x0000002608008985 */ /* 0x0001e2000c101b28 */
[----:B------:R-:W-:Y:S02]  /*b430*/  ISETP.GE.AND P0, PT, R213, UR4, PT ;  /* 0x00000004d5007c0c */ /* 0x000fe4000bf06270 */
[C---:B--2---:R-:W-:Y:S02]  /*b440*/  @!P4 LEA R12, P2, R215.reuse, R24, 0x2 ;  /* 0x00000018d70cc211 */ /* 0x044fe400078410ff */
[-C--:B------:R-:W-:Y:S02]  /*b450*/  @!P3 LEA.HI.X R11, R216, R20.reuse, R164, 0x2, P1 ;  /* 0x00000014d80bb211 */ /* 0x080fe400008f14a4 */
[----:B------:R-:W-:Y:S02]  /*b460*/  ISETP.GE.AND P1, PT, R212, UR4, PT ;  /* 0x00000004d4007c0c */ /* 0x000fe4000bf26270 */
[----:B------:R-:W-:Y:S01]  /*b470*/  @!P4 LEA.HI.X R13, R215, R20, R163, 0x2, P2 ;  /* 0x00000014d70dc211 */ /* 0x000fe200010f14a3 */
[----:B------:R2:W-:Y:S01]  /*b480*/  @!P3 ST.E.64 desc[UR40][R10.64], R42 ;  /* 0x0000002a0a00b985 */ /* 0x0005e2000c101b28 */
[----:B------:R-:W-:-:S02]  /*b490*/  ISETP.GE.AND P2, PT, R211, UR4, PT ;  /* 0x00000004d3007c0c */ /* 0x000fc4000bf46270 */
[----:B------:R-:W-:Y:S01]  /*b4a0*/  @!P5 LEA R14, P6, R214, R24, 0x2 ;  /* 0x00000018d60ed211 */ /* 0x000fe200078c10ff */
[----:B------:R4:W-:Y:S01]  /*b4b0*/  @!P4 ST.E.64 desc[UR40][R12.64], R46 ;  /* 0x0000002e0c00c985 */ /* 0x0009e2000c101b28 */
[----:B------:R-:W-:Y:S02]  /*b4c0*/  ISETP.GE.AND P3, PT, R210, UR4, PT ;  /* 0x00000004d2007c0c */ /* 0x000fe4000bf66270 */
[----:B------:R-:W-:Y:S02]  /*b4d0*/  @!P5 LEA.HI.X R15, R214, R20, R162, 0x2, P6 ;  /* 0x00000014d60fd211 */ /* 0x000fe400030f14a2 */
[-C--:B-1----:R-:W-:Y:S02]  /*b4e0*/  @!P0 LEA R4, P6, R213, R24.reuse, 0x2 ;  /* 0x00000018d5048211 */ /* 0x082fe400078c10ff */
[----:B------:R-:W-:Y:S01]  /*b4f0*/  ISETP.GE.AND P4, PT, R209, UR4, PT ;  /* 0x00000004d1007c0c */ /* 0x000fe2000bf86270 */
[----:B------:R1:W-:Y:S01]  /*b500*/  @!P5 ST.E.64 desc[UR40][R14.64], R50 ;  /* 0x000000320e00d985 */ /* 0x0003e2000c101b28 */
[----:B---3--:R-:W-:-:S02]  /*b510*/  @!P1 LEA R6, P5, R212, R24, 0x2 ;  /* 0x00000018d4069211 */ /* 0x008fc400078a10ff */
[----:B------:R-:W-:Y:S02]  /*b520*/  @!P0 LEA.HI.X R5, R213, R20, R161, 0x2, P6 ;  /* 0x00000014d5058211 */ /* 0x000fe400030f14a1 */
[C---:B0-----:R-:W-:Y:S02]  /*b530*/  @!P2 LEA R8, P6, R211.reuse, R24, 0x2 ;  /* 0x00000018d308a211 */ /* 0x041fe400078c10ff */
[-C--:B------:R-:W-:Y:S01]  /*b540*/  @!P1 LEA.HI.X R7, R212, R20.reuse, R160, 0x2, P5 ;  /* 0x00000014d4079211 */ /* 0x080fe200028f14a0 */
[----:B------:R0:W-:Y:S01]  /*b550*/  @!P0 ST.E.64 desc[UR40][R4.64], R54 ;  /* 0x0000003604008985 */ /* 0x0001e2000c101b28 */
[----:B------:R-:W-:Y:S02]  /*b560*/  ISETP.GE.AND P5, PT, R208, UR4, PT ;  /* 0x00000004d0007c0c */ /* 0x000fe4000bfa6270 */
[----:B------:R-:W-:Y:S01]  /*b570*/  @!P2 LEA.HI.X R9, R211, R20, R159, 0x2, P6 ;  /* 0x00000014d309a211 */ /* 0x000fe200030f149f */
[----:B------:R3:W-:Y:S01]  /*b580*/  @!P1 ST.E.64 desc[UR40][R6.64], R58 ;  /* 0x0000003a06009985 */ /* 0x0007e2000c101b28 */
[----:B------:R-:W-:-:S02]  /*b590*/  ISETP.GE.AND P0, PT, R207, UR4, PT ;  /* 0x00000004cf007c0c */ /* 0x000fc4000bf06270 */
[-C--:B--2---:R-:W-:Y:S01]  /*b5a0*/  @!P3 LEA R10, P6, R210, R24.reuse, 0x2 ;  /* 0x00000018d20ab211 */ /* 0x084fe200078c10ff */
[----:B------:R2:W-:Y:S01]  /*b5b0*/  @!P2 ST.E.64 desc[UR40][R8.64], R62 ;  /* 0x0000003e0800a985 */ /* 0x0005e2000c101b28 */
[C---:B----4-:R-:W-:Y:S02]  /*b5c0*/  @!P4 LEA R12, P2, R209.reuse, R24, 0x2 ;  /* 0x00000018d10cc211 */ /* 0x050fe400078410ff */
[----:B------:R-:W-:Y:S02]  /*b5d0*/  ISETP.GE.AND P1, PT, R206, UR4, PT ;  /* 0x00000004ce007c0c */ /* 0x000fe4000bf26270 */
[-C--:B------:R-:W-:Y:S02]  /*b5e0*/  @!P3 LEA.HI.X R11, R210, R20.reuse, R158, 0x2, P6 ;  /* 0x00000014d20bb211 */ /* 0x080fe400030f149e */
[----:B------:R-:W-:Y:S02]  /*b5f0*/  @!P4 LEA.HI.X R13, R209, R20, R157, 0x2, P2 ;  /* 0x00000014d10dc211 */ /* 0x000fe400010f149d */
[----:B------:R-:W-:Y:S01]  /*b600*/  ISETP.GE.AND P2, PT, R205, UR4, PT ;  /* 0x00000004cd007c0c */ /* 0x000fe2000bf46270 */
[----:B------:R-:W-:Y:S01]  /*b610*/  @!P3 ST.E.64 desc[UR40][R10.64], R66 ;  /* 0x000000420a00b985 */ /* 0x000fe2000c101b28 */
[----:B-1----:R-:W-:-:S03]  /*b620*/  @!P5 LEA R14, P6, R208, R24, 0x2 ;  /* 0x00000018d00ed211 */ /* 0x002fc600078c10ff */
[----:B------:R1:W-:Y:S01]  /*b630*/  @!P4 ST.E.64 desc[UR40][R12.64], R70 ;  /* 0x000000460c00c985 */ /* 0x0003e2000c101b28 */
[----:B------:R-:W-:Y:S02]  /*b640*/  @!P5 LEA.HI.X R15, R208, R20, R156, 0x2, P6 ;  /* 0x00000014d00fd211 */ /* 0x000fe400030f149c */
[CC--:B0-----:R-:W-:Y:S02]  /*b650*/  @!P0 LEA R4, P4, R207.reuse, R24.reuse, 0x2 ;  /* 0x00000018cf048211 */ /* 0x0c1fe400078810ff */
[----:B---3--:R-:W-:Y:S01]  /*b660*/  @!P1 LEA R6, P3, R206, R24, 0x2 ;  /* 0x00000018ce069211 */ /* 0x008fe200078610ff */
[----:B------:R0:W-:Y:S01]  /*b670*/  @!P5 ST.E.64 desc[UR40][R14.64], R74 ;  /* 0x0000004a0e00d985 */ /* 0x0001e2000c101b28 */
[----:B------:R-:W-:Y:S02]  /*b680*/  @!P0 LEA.HI.X R5, R207, R20, R155, 0x2, P4 ;  /* 0x00000014cf058211 */ /* 0x000fe400020f149b */
[----:B------:R-:W-:Y:S02]  /*b690*/  ISETP.GE.AND P4, PT, R203, UR4, PT ;  /* 0x00000004cb007c0c */ /* 0x000fe4000bf86270 */
[----:B------:R-:W-:Y:S01]  /*b6a0*/  ISETP.GE.AND P5, PT, R204, UR4, PT ;  /* 0x00000004cc007c0c */ /* 0x000fe2000bfa6270 */
[----:B------:R3:W-:Y:S01]  /*b6b0*/  @!P0 ST.E.64 desc[UR40][R4.64], R78 ;  /* 0x0000004e04008985 */ /* 0x0007e2000c101b28 */
[----:B--2---:R-:W-:-:S02]  /*b6c0*/  @!P2 LEA R8, P6, R205, R24, 0x2 ;  /* 0x00000018cd08a211 */ /* 0x004fc400078c10ff */
[-C--:B------:R-:W-:Y:S02]  /*b6d0*/  @!P1 LEA.HI.X R7, R206, R20.reuse, R154, 0x2, P3 ;  /* 0x00000014ce079211 */ /* 0x080fe400018f149a */
[----:B------:R-:W-:Y:S02]  /*b6e0*/  ISETP.GE.AND P3, PT, R202, UR4, PT ;  /* 0x00000004ca007c0c */ /* 0x000fe4000bf66270 */
[----:B------:R-:W-:Y:S01]  /*b6f0*/  @!P2 LEA.HI.X R9, R205, R20, R153, 0x2, P6 ;  /* 0x00000014cd09a211 */ /* 0x000fe200030f1499 */
[----:B------:R2:W-:Y:S01]  /*b700*/  @!P1 ST.E.64 desc[UR40][R6.64], R82 ;  /* 0x0000005206009985 */ /* 0x0005e2000c101b28 */
[----:B------:R-:W-:Y:S02]  /*b710*/  ISETP.GE.AND P1, PT, R200, UR4, PT ;  /* 0x00000004c8007c0c */ /* 0x000fe4000bf26270 */
[----:B-1----:R-:W-:Y:S01]  /*b720*/  @!P4 LEA R12, P0, R203, R24, 0x2 ;  /* 0x00000018cb0cc211 */ /* 0x002fe200078010ff */
[----:B------:R1:W-:Y:S01]  /*b730*/  @!P2 ST.E.64 desc[UR40][R8.64], R86 ;  /* 0x000000560800a985 */ /* 0x0003e2000c101b28 */
[----:B------:R-:W-:-:S02]  /*b740*/  ISETP.GE.AND P2, PT, R201, UR4, PT ;  /* 0x00000004c9007c0c */ /* 0x000fc4000bf46270 */
[C---:B------:R-:W-:Y:S02]  /*b750*/  @!P5 LEA R10, P6, R204.reuse, R24, 0x2 ;  /* 0x00000018cc0ad211 */ /* 0x040fe400078c10ff */
[-C--:B------:R-:W-:Y:S02]  /*b760*/  @!P4 LEA.HI.X R13, R203, R20.reuse, R21, 0x2, P0 ;  /* 0x00000014cb0dc211 */ /* 0x080fe400000f1415 */
[----:B------:R-:W-:Y:S02]  /*b770*/  @!P5 LEA.HI.X R11, R204, R20, R152, 0x2, P6 ;  /* 0x00000014cc0bd211 */ /* 0x000fe400030f1498 */
[----:B------:R-:W-:Y:S02]  /*b780*/  ISETP.GE.AND P0, PT, R199, UR4, PT ;  /* 0x00000004c7007c0c */ /* 0x000fe4000bf06270 */
[----:B0-----:R-:W-:Y:S01]  /*b790*/  @!P3 LEA R14, P6, R202, R24, 0x2 ;  /* 0x00000018ca0eb211 */ /* 0x001fe200078c10ff */
[----:B------:R0:W-:Y:S01]  /*b7a0*/  @!P5 ST.E.64 desc[UR40][R10.64], R90 ;  /* 0x0000005a0a00d985 */ /* 0x0001e2000c101b28 */
[----:B------:R-:W-:-:S02]  /*b7b0*/  ISETP.GE.AND P5, PT, R198, UR4, PT ;  /* 0x00000004c6007c0c */ /* 0x000fc4000bfa6270 */
[----:B------:R-:W-:Y:S01]  /*b7c0*/  @!P3 LEA.HI.X R15, R202, R20, R237, 0x2, P6 ;  /* 0x00000014ca0fb211 */ /* 0x000fe200030f14ed */
[----:B------:R4:W-:Y:S01]  /*b7d0*/  @!P4 ST.E.64 desc[UR40][R12.64], R94 ;  /* 0x0000005e0c00c985 */ /* 0x0009e2000c101b28 */
[-C--:B---3--:R-:W-:Y:S02]  /*b7e0*/  @!P2 LEA R4, P6, R201, R24.reuse, 0x2 ;  /* 0x00000018c904a211 */ /* 0x088fe400078c10ff */
[----:B------:R-:W-:Y:S01]  /*b7f0*/  ISETP.GE.AND P4, PT, R197, UR4, PT ;  /* 0x00000004c5007c0c */ /* 0x000fe2000bf86270 */
[----:B------:R3:W-:Y:S01]  /*b800*/  @!P3 ST.E.64 desc[UR40][R14.64], R98 ;  /* 0x000000620e00b985 */ /* 0x0007e2000c101b28 */
[----:B--2---:R-:W-:Y:S02]  /*b810*/  @!P1 LEA R6, P3, R200, R24, 0x2 ;  /* 0x00000018c8069211 */ /* 0x004fe400078610ff */
[----:B------:R-:W-:Y:S02]  /*b820*/  @!P2 LEA.HI.X R5, R201, R20, R236, 0x2, P6 ;  /* 0x00000014c905a211 */ /* 0x000fe400030f14ec */
[----:B-1----:R-:W-:-:S02]  /*b830*/  @!P0 LEA R8, P6, R199, R24, 0x2 ;  /* 0x00000018c7088211 */ /* 0x002fc400078c10ff */
[-C--:B------:R-:W-:Y:S01]  /*b840*/  @!P1 LEA.HI.X R7, R200, R20.reuse, R235, 0x2, P3 ;  /* 0x00000014c8079211 */ /* 0x080fe200018f14eb */
[----:B------:R1:W-:Y:S01]  /*b850*/  @!P2 ST.E.64 desc[UR40][R4.64], R102 ;  /* 0x000000660400a985 */ /* 0x0003e2000c101b28 */
[----:B------:R-:W-:Y:S02]  /*b860*/  ISETP.GE.AND P3, PT, R196, UR4, PT ;  /* 0x00000004c4007c0c */ /* 0x000fe4000bf66270 */
[----:B------:R-:W-:Y:S01]  /*b870*/  @!P0 LEA.HI.X R9, R199, R20, R234, 0x2, P6 ;  /* 0x00000014c7098211 */ /* 0x000fe200030f14ea */
[----:B------:R2:W-:Y:S01]  /*b880*/  @!P1 ST.E.64 desc[UR40][R6.64], R106 ;  /* 0x0000006a06009985 */ /* 0x0005e2000c101b28 */
[-C--:B0-----:R-:W-:Y:S02]  /*b890*/  @!P5 LEA R10, P1, R198, R24.reuse, 0x2 ;  /* 0x00000018c60ad211 */ /* 0x081fe400078210ff */
[----:B----4-:R-:W-:Y:S01]  /*b8a0*/  @!P4 LEA R12, P2, R197, R24, 0x2 ;  /* 0x00000018c50cc211 */ /* 0x010fe200078410ff */
[----:B------:R0:W-:Y:S01]  /*b8b0*/  @!P0 ST.E.64 desc[UR40][R8.64], R110 ;  /* 0x0000006e08008985 */ /* 0x0001e2000c101b28 */
[----:B------:R-:W-:-:S02]  /*b8c0*/  ISETP.GE.AND P0, PT, R195, UR4, PT ;  /* 0x00000004c3007c0c */ /* 0x000fc4000bf06270 */
[----:B------:R-:W-:Y:S02]  /*b8d0*/  @!P5 LEA.HI.X R11, R198, R20, R233, 0x2, P1 ;  /* 0x00000014c60bd211 */ /* 0x000fe400008f14e9 */
[----:B------:R-:W-:Y:S02]  /*b8e0*/  ISETP.GE.AND P1, PT, R194, UR4, PT ;  /* 0x00000004c2007c0c */ /* 0x000fe4000bf26270 */
[C---:B---3--:R-:W-:Y:S01]  /*b8f0*/  @!P3 LEA R14, P6, R196.reuse, R24, 0x2 ;  /* 0x00000018c40eb211 */ /* 0x048fe200078c10ff */
[----:B------:R3:W-:Y:S01]  /*b900*/  @!P5 ST.E.64 desc[UR40][R10.64], R114 ;  /* 0x000000720a00d985 */ /* 0x0007e2000c101b28 */
[-C--:B------:R-:W-:Y:S02]  /*b910*/  @!P4 LEA.HI.X R13, R197, R20.reuse, R232, 0x2, P2 ;  /* 0x00000014c50dc211 */ /* 0x080fe400010f14e8 */
[----:B------:R-:W-:Y:S02]  /*b920*/  @!P3 LEA.HI.X R15, R196, R20, R231, 0x2, P6 ;  /* 0x00000014c40fb211 */ /* 0x000fe400030f14e7 */
[----:B------:R-:W-:Y:S01]  /*b930*/  ISETP.GE.AND P2, PT, R191, UR4, PT ;  /* 0x00000004bf007c0c */ /* 0x000fe2000bf46270 */
[----:B------:R4:W-:Y:S01]  /*b940*/  @!P4 ST.E.64 desc[UR40][R12.64], R118 ;  /* 0x000000760c00c985 */ /* 0x0009e2000c101b28 */
[----:B------:R-:W-:-:S02]  /*b950*/  ISETP.GE.AND P4, PT, R193, UR4, PT ;  /* 0x00000004c1007c0c */ /* 0x000fc4000bf86270 */
[C---:B-1----:R-:W-:Y:S01]  /*b960*/  @!P0 LEA R4, P5, R195.reuse, R24, 0x2 ;  /* 0x00000018c3048211 */ /* 0x042fe200078a10ff */
[----:B------:R1:W-:Y:S01]  /*b970*/  @!P3 ST.E.64 desc[UR40][R14.64], R122 ;  /* 0x0000007a0e00b985 */ /* 0x0003e2000c101b28 */
[----:B------:R-:W-:Y:S02]  /*b980*/  ISETP.GE.AND P3, PT, R192, UR4, PT ;  /* 0x00000004c0007c0c */ /* 0x000fe4000bf66270 */
[----:B------:R-:W-:Y:S02]  /*b990*/  @!P0 LEA.HI.X R5, R195, R20, R230, 0x2, P5 ;  /* 0x00000014c3058211 */ /* 0x000fe400028f14e6 */
[----:B------:R-:W-:Y:S02]  /*b9a0*/  ISETP.GE.AND P5, PT, R190, UR4, PT ;  /* 0x00000004be007c0c */ /* 0x000fe4000bfa6270 */
[-C--:B--2---:R-:W-:Y:S01]  /*b9b0*/  @!P1 LEA R6, P6, R194, R24.reuse, 0x2 ;  /* 0x00000018c2069211 */ /* 0x084fe200078c10ff */
[----:B------:R2:W-:Y:S02]  /*b9c0*/  @!P0 ST.E.64 desc[UR40][R4.64], R126 ;  /* 0x0000007e04008985 */ /* 0x0005e4000c101b28 */
[----:B0-----:R-:W-:-:S02]  /*b9d0*/  @!P4 LEA R8, P0, R193, R24, 0x2 ;  /* 0x00000018c108c211 */ /* 0x001fc400078010ff */
[----:B------:R-:W-:Y:S02]  /*b9e0*/  @!P1 LEA.HI.X R7, R194, R20, R229, 0x2, P6 ;  /* 0x00000014c2079211 */ /* 0x000fe400030f14e5 */
[----:B---3--:R-:W-:Y:S02]  /*b9f0*/  @!P3 LEA R10, P6, R192, R24, 0x2 ;  /* 0x00000018c00ab211 */ /* 0x008fe400078c10ff */
[----:B------:R-:W-:Y:S01]  /*ba00*/  @!P4 LEA.HI.X R9, R193, R20, R228, 0x2, P0 ;  /* 0x00000014c109c211 */ /* 0x000fe200000f14e4 */
[----:B------:R2:W-:Y:S01]  /*ba10*/  @!P1 ST.E.64 desc[UR40][R6.64], R130 ;  /* 0x0000008206009985 */ /* 0x0005e2000c101b28 */
[-C--:B----4-:R-:W-:Y:S02]  /*ba20*/  @!P2 LEA R12, P1, R191, R24.reuse, 0x2 ;  /* 0x00000018bf0ca211 */ /* 0x090fe400078210ff */
[----:B-1----:R-:W-:Y:S01]  /*ba30*/  @!P5 LEA R14, P0, R190, R24, 0x2 ;  /* 0x00000018be0ed211 */ /* 0x002fe200078010ff */
[----:B------:R2:W-:Y:S01]  /*ba40*/  @!P4 ST.E.64 desc[UR40][R8.64], R134 ;  /* 0x000000860800c985 */ /* 0x0005e2000c101b28 */
[----:B------:R-:W-:-:S02]  /*ba50*/  @!P3 LEA.HI.X R11, R192, R20, R227, 0x2, P6 ;  /* 0x00000014c00bb211 */ /* 0x000fc400030f14e3 */
[-C--:B------:R-:W-:Y:S02]  /*ba60*/  @!P2 LEA.HI.X R13, R191, R20.reuse, R226, 0x2, P1 ;  /* 0x00000014bf0da211 */ /* 0x080fe400008f14e2 */
[----:B------:R-:W-:Y:S01]  /*ba70*/  @!P5 LEA.HI.X R15, R190, R20, R225, 0x2, P0 ;  /* 0x00000014be0fd211 */ /* 0x000fe200000f14e1 */
[----:B------:R2:W-:Y:S01]  /*ba80*/  @!P3 ST.E.64 desc[UR40][R10.64], R138 ;  /* 0x0000008a0a00b985 */ /* 0x0005e2000c101b28 */
[----:B------:R-:W-:-:S03]  /*ba90*/  ISETP.GE.AND P0, PT, R189, UR4, PT ;  /* 0x00000004bd007c0c */ /* 0x000fc6000bf06270 */
[----:B------:R2:W-:Y:S04]  /*baa0*/  @!P2 ST.E.64 desc[UR40][R12.64], R142 ;  /* 0x0000008e0c00a985 */ /* 0x0005e8000c101b28 */
[----:B------:R2:W-:Y:S06]  /*bab0*/  @!P5 ST.E.64 desc[UR40][R14.64], R146 ;  /* 0x000000920e00d985 */ /* 0x0005ec000c101b28 */
[----:B------:R-:W-:Y:S05]  /*bac0*/  @P0 BRA `(.L_x_424) ;  /* 0x00000010000c0947 */ /* 0x000fea0003800000 */
[----:B--2---:R-:W-:-:S04]  /*bad0*/  LEA R4, P0, R189, R24, 0x2 ;  /* 0x00000018bd047211 */ /* 0x004fc800078010ff */
[----:B------:R-:W-:-:S05]  /*bae0*/  LEA.HI.X R5, R189, R20, R224, 0x2, P0 ;  /* 0x00000014bd057211 */ /* 0x000fca00000f14e0 */
[----:B------:R0:W-:Y:S01]  /*baf0*/  ST.E.64 desc[UR40][R4.64], R150 ;  /* 0x0000009604007985 */ /* 0x0001e2000c101b28 */
[----:B------:R-:W-:Y:S05]  /*bb00*/  BRA `(.L_x_424) ;  /* 0x0000000c00fc7947 */ /* 0x000fea0003800000 */
.L_x_418:
[----:B------:R-:W-:Y:S02]  /*bb10*/  ULDC.64 UR8, c[0x0][0xc00] ;  /* 0x0003000000087ab9 */ /* 0x000fe40000000a00 */
[----:B------:R-:W-:-:S04]  /*bb20*/  UISETP.NE.U32.AND UP0, UPT, UR8, URZ, UPT ;  /* 0x0000003f0800728c */ /* 0x000fc8000bf05070 */
[----:B------:R-:W-:-:S03]  /*bb30*/  UISETP.NE.AND.EX UP0, UPT, UR9, URZ, UPT, UP0 ;  /* 0x0000003f0900728c */ /* 0x000fc6000bf05300 */
[----:B------:R-:W-:Y:S02]  /*bb40*/  ULDC.64 UR8, c[0x0][0xc00] ;  /* 0x0003000000087ab9 */ /* 0x000fe40000000a00 */
[----:B------:R-:W-:Y:S01]  /*bb50*/  UIMAD.WIDE UR8, UR39, 0x4, UR8 ;  /* 0x00000004270878a5 */ /* 0x000fe2000f8e0208 */
[----:B------:R-:W-:-:S05]  /*bb60*/  PLOP3.LUT P1, PT, PT, PT, UP0, 0x80, 0x0 ;  /* 0x000000000000781c */ /* 0x000fca0003f2f008 */
[----:B------:R-:W-:Y:S02]  /*bb70*/  IMAD.U32 R4, RZ, RZ, UR8 ;  /* 0x00000008ff047e24 */ /* 0x000fe4000f8e00ff */
[----:B------:R-:W-:Y:S01]  /*bb80*/  IMAD.U32 R5, RZ, RZ, UR9 ;  /* 0x00000009ff057e24 */ /* 0x000fe2000f8e00ff */
[----:B------:R-:W-:Y:S02]  /*bb90*/  ULDC.64 UR8, c[0x0][0xc08] ;  /* 0x0003020000087ab9 */ /* 0x000fe40000000a00 */
[----:B------:R-:W-:-:S03]  /*bba0*/  UISETP.NE.U32.AND UP1, UPT, UR8, URZ, UPT ;  /* 0x0000003f0800728c */ /* 0x000fc6000bf25070 */
[----:B------:R-:W2:Y:S01]  /*bbb0*/  @P1 LDG.E R8, desc[UR40][R4.64] ;  /* 0x0000002804081981 */ /* 0x000ea2000c1e1900 */
[----:B------:R-:W-:Y:S01]  /*bbc0*/  UISETP.NE.AND.EX UP1, UPT, UR9, URZ, UPT, UP1 ;  /* 0x0000003f0900728c */ /* 0x000fe2000bf25310 */
[----:B------:R-:W-:Y:S02]  /*bbd0*/  ULDC UR4, c[0x0][0xa88] ;  /* 0x0002a20000047ab9 */ /* 0x000fe40000000800 */
[----:B------:R-:W-:-:S03]  /*bbe0*/  IMAD.U32 R0, RZ, RZ, UR4 ;  /* 0x00000004ff007e24 */ /* 0x000fc6000f8e00ff */
[----:B------:R-:W-:-:S05]  /*bbf0*/  PLOP3.LUT P2, PT, PT, PT, UP1, 0x80, 0x0 ;  /* 0x000000000000781c */ /* 0x000fca0003f4f018 */
[----:B------:R-:W-:Y:S02]  /*bc00*/  @UP1 ULDC.64 UR8, c[0x0][0xc08] ;  /* 0x0003020000081ab9 */ /* 0x000fe40000000a00 */
[----:B------:R-:W-:-:S06]  /*bc10*/  @UP1 UIMAD.WIDE UR8, UR39, 0x4, UR8 ;  /* 0x00000004270818a5 */ /* 0x000fcc000f8e0208 */
[----:B------:R-:W-:Y:S02]  /*bc20*/  IMAD.U32 R6, RZ, RZ, UR8 ;  /* 0x00000008ff067e24 */ /* 0x000fe4000f8e00ff */
[----:B------:R-:W-:-:S05]  /*bc30*/  IMAD.U32 R7, RZ, RZ, UR9 ;  /* 0x00000009ff077e24 */ /* 0x000fca000f8e00ff */
[----:B------:R0:W5:Y:S01]  /*bc40*/  @P2 LDG.E R0, desc[UR40][R6.64] ;  /* 0x0000002806002981 */ /* 0x000162000c1e1900 */
[----:B------:R-:W-:Y:S01]  /*bc50*/  UMOV UR4, URZ ;  /* 0x0000003f00047c82 */ /* 0x000fe20008000000 */
[----:B------:R-:W-:Y:S01]  /*bc60*/  UISETP.NE.AND UP1, UPT, UR46, URZ, UPT ;  /* 0x0000003f2e00728c */ /* 0x000fe2000bf25270 */
[----:B------:R-:W1:Y:S10]  /*bc70*/  S2R R3, SR_TID.X ;  /* 0x0000000000037919 */ /* 0x000e740000002100 */
[----:B------:R-:W-:Y:S01]  /*bc80*/  @!UP1 ULDC UR46, c[0x0][0xad4] ;  /* 0x0002b500002e9ab9 */ /* 0x000fe20000000800 */
[----:B--2---:R-:W-:Y:S01]  /*bc90*/  @P1 R2UR UR4, R8 ;  /* 0x00000000080412ca */ /* 0x004fe200000e0000 */
[----:B-1----:R-:W-:-:S05]  /*bca0*/  VIADD R8, R3, 0xffffff80 ;  /* 0xffffff8003087836 */ /* 0x002fca0000000000 */
[----:B------:R-:W-:-:S07]  /*bcb0*/  ISETP.GT.AND P0, PT, R8, 0x3f, PT ;  /* 0x0000003f0800780c */ /* 0x000fce0003f04270 */
[----:B------:R-:W-:Y:S01]  /*bcc0*/  USHF.R.S32.HI UR19, URZ, 0x1f, UR4 ;  /* 0x0000001f3f137899 */ /* 0x000fe20008011404 */
[----:B0-----:R-:W-:Y:S11]  /*bcd0*/  @P2 BRA `(.L_x_427) ;  /* 0x0000000000102947 */ /* 0x001ff60003800000 */
[----:B------:R-:W-:Y:S05]  /*bce0*/  @!P1 BRA `(.L_x_427) ;  /* 0x00000000000c9947 */ /* 0x000fea0003800000 */
[----:B------:R-:W2:Y:S04]  /*bcf0*/  LDG.E R3, desc[UR40][R4.64] ;  /* 0x0000002804037981 */ /* 0x000ea8000c1e1900 */
[----:B-----5:R-:W2:Y:S02]  /*bd00*/  LDG.E R0, desc[UR40][R4.64+0x4] ;  /* 0x0000042804007981 */ /* 0x020ea4000c1e1900 */
[----:B--2---:R-:W-:-:S07]  /*bd10*/  IMAD.IADD R0, R0, 0x1, -R3 ;  /* 0x0000000100007824 */ /* 0x004fce00078e0a03 */
.L_x_427:
[----:B------:R-:W-:Y:S01]  /*bd20*/  USEL UR39, UR39, URZ, !UP0 ;  /* 0x0000003f27277287 */ /* 0x000fe2000c000000 */
[----:B------:R-:W-:Y:S01]  /*bd30*/  BSSY B1, `(.L_x_428) ;  /* 0x0000039000017945 */ /* 0x000fe20003800000 */
[----:B------:R-:W-:-:S03]  /*bd40*/  USEL UR42, UR42, URZ, !UP0 ;  /* 0x0000003f2a2a7287 */ /* 0x000fc6000c000000 */
[----:B------:R-:W-:Y:S09]  /*bd50*/  @P0 BRA `(.L_x_429) ;  /* 0x0000000000d80947 */ /* 0x000ff20003800000 */
[----:B------:R-:W0:Y:S01]  /*bd60*/  S2R R3, SR_TID.X ;  /* 0x0000000000037919 */ /* 0x000e220000002100 */
[----:B------:R-:W1:Y:S01]  /*bd70*/  LDC R9, c[0x0][0xbe8] ;  /* 0x0002fa00ff097b82 */ /* 0x000e620000000800 */
[----:B------:R-:W-:-:S04]  /*bd80*/  IMAD.U32 R4, RZ, RZ, UR43 ;  /* 0x0000002bff047e24 */ /* 0x000fc8000f8e00ff */
[----:B0-----:R-:W-:Y:S02]  /*bd90*/  IMAD R3, R4, 0x40, R3 ;  /* 0x0000004004037824 */ /* 0x001fe400078e0203 */
[----:B-1---5:R-:W-:Y:S02]  /*bda0*/  IMAD R4, R0, R9, RZ ;  /* 0x0000000900047224 */ /* 0x022fe400078e02ff */
[----:B------:R-:W-:-:S05]  /*bdb0*/  VIADD R6, R3, 0xffffff80 ;  /* 0xffffff8003067836 */ /* 0x000fca0000000000 */
[----:B------:R-:W-:-:S13]  /*bdc0*/  ISETP.GE.AND P0, PT, R6, R4, PT ;  /* 0x000000040600720c */ /* 0x000fda0003f06270 */
[----:B------:R-:W-:Y:S05]  /*bdd0*/  @P0 BRA `(.L_x_429) ;  /* 0x0000000000b80947 */ /* 0x000fea0003800000 */
[----:B------:R-:W-:Y:S01]  /*bde0*/  ISETP.NE.AND P0, PT, R9, 0x1, PT ;  /* 0x000000010900780c */ /* 0x000fe20003f05270 */
[----:B------:R-:W-:Y:S01]  /*bdf0*/  UISETP.GT.AND UP0, UPT, UR46, 0x1, UPT ;  /* 0x000000012e00788c */ /* 0x000fe2000bf04270 */
[----:B------:R-:W-:-:S03]  /*be00*/  UMOV UR17, 0x9b8 ;  /* 0x000009b800117882 */ /* 0x000fc60000000000 */
[----:B------:R-:W-:Y:S02]  /*be10*/  USEL UR17, UR17, 0x978, UP0 ;  /* 0x0000097811117887 */ /* 0x000fe40008000000 */
[----:B------:R-:W-:-:S06]  /*be20*/  USEL UR16, UR45, URZ, UP0 ;  /* 0x0000003f2d107287 */ /* 0x000fcc0008000000 */
[----:B------:R-:W0:Y:S04]  /*be30*/  @P0 LDC R3, c[0x0][0xbec] ;  /* 0x0002fb00ff030b82 */ /* 0x000e280000000800 */
[----:B------:R-:W-:Y:S01]  /*be40*/  ULDC.64 UR8, c[0x0][UR17+0x218] ;  /* 0x0000860011087abb */ /* 0x000fe20008000a00 */
[----:B------:R-:W-:Y:S01]  /*be50*/  ULDC.64 UR12, c[0x0][UR17+0x220] ;  /* 0x00008800110c7abb */ /* 0x000fe20008000a00 */
[----:B------:R-:W-:Y:S01]  /*be60*/  ULDC.64 UR14, c[0x0][UR17+0x228] ;  /* 0x00008a00110e7abb */ /* 0x000fe20008000a00 */
[----:B------:R-:W-:Y:S01]  /*be70*/  UIMAD.WIDE.U32 UR10, UR8, UR44, URZ ;  /* 0x0000002c080a72a5 */ /* 0x000fe2000f8e003f */
[----:B------:R-:W1:Y:S01]  /*be80*/  @P0 LDC R5, c[0x0][0xbf0] ;  /* 0x0002fc00ff050b82 */ /* 0x000e620000000800 */
[----:B------:R-:W-:Y:S02]  /*be90*/  UIMAD UR18, UR9, UR44, URZ ;  /* 0x0000002c091272a4 */ /* 0x000fe4000f8e023f */
[----:B------:R-:W-:-:S02]  /*bea0*/  UIMAD UR13, UR13, UR39, URZ ;  /* 0x000000270d0d72a4 */ /* 0x000fc4000f8e023f */
[----:B------:R-:W-:Y:S02]  /*beb0*/  UIMAD.WIDE.U32 UR20, UR14, UR16, URZ ;  /* 0x000000100e1472a5 */ /* 0x000fe4000f8e003f */
[----:B------:R-:W-:Y:S02]  /*bec0*/  UIMAD.WIDE.U32 UR8, UR12, UR39, URZ ;  /* 0x000000270c0872a5 */ /* 0x000fe4000f8e003f */
[----:B------:R-:W-:Y:S02]  /*bed0*/  UIMAD UR14, UR15, UR16, URZ ;  /* 0x000000100f0e72a4 */ /* 0x000fe4000f8e023f */
[----:B------:R-:W-:Y:S02]  /*bee0*/  UIMAD UR13, UR12, UR42, UR13 ;  /* 0x0000002a0c0d72a4 */ /* 0x000fe4000f8e020d */
[----:B------:R-:W-:Y:S02]  /*bef0*/  UIADD3 UR10, UP1, UP2, UR8, UR10, UR4 ;  /* 0x0000000a080a7290 */ /* 0x000fe4000fa3e004 */
[----:B------:R-:W-:Y:S01]  /*bf00*/  UIADD3 UR14, UR21, UR14, URZ ;  /* 0x0000000e150e7290 */ /* 0x000fe2000fffe03f */
[----:B0-----:R-:W-:Y:S01]  /*bf10*/  @P0 IMAD.HI.U32 R4, R6, R3, RZ ;  /* 0x0000000306040227 */ /* 0x001fe200078e00ff */
[----:B------:R-:W-:-:S02]  /*bf20*/  UIADD3 UR18, UR11, UR18, URZ ;  /* 0x000000120b127290 */ /* 0x000fc4000fffe03f */
[----:B------:R-:W-:Y:S01]  /*bf30*/  UIADD3 UR13, UR9, UR13, URZ ;  /* 0x0000000d090d7290 */ /* 0x000fe2000fffe03f */
[----:B------:R-:W-:Y:S02]  /*bf40*/  IMAD.MOV.U32 R3, RZ, RZ, R6 ;  /* 0x000000ffff037224 */ /* 0x000fe400078e0006 */
[----:B------:R-:W-:Y:S01]  /*bf50*/  IMAD.U32 R10, RZ, RZ, UR14 ;  /* 0x0000000eff0a7e24 */ /* 0x000fe2000f8e00ff */
[----:B------:R-:W-:Y:S01]  /*bf60*/  ULDC.64 UR8, c[0x0][UR17+0x210] ;  /* 0x0000840011087abb */ /* 0x000fe20008000a00 */
[----:B-1----:R-:W-:Y:S01]  /*bf70*/  @P0 SHF.R.U32.HI R3, RZ, R5, R4 ;  /* 0x00000005ff030219 */ /* 0x002fe20000011604 */
[----:B------:R-:W-:Y:S02]  /*bf80*/  IMAD.U32 R4, RZ, RZ, UR20 ;  /* 0x00000014ff047e24 */ /* 0x000fe4000f8e00ff */
[----:B------:R-:W-:Y:S01]  /*bf90*/  IMAD.U32 R5, RZ, RZ, UR21 ;  /* 0x00000015ff057e24 */ /* 0x000fe2000f8e00ff */
[--C-:B------:R-:W-:Y:S01]  /*bfa0*/  SHF.R.S32.HI R5, RZ, 0x1f, R3.reuse ;  /* 0x0000001fff057819 */ /* 0x100fe20000011403 */
[----:B------:R-:W-:Y:S01]  /*bfb0*/  IMAD.MOV R7, RZ, RZ, -R3 ;  /* 0x000000ffff077224 */ /* 0x000fe200078e0a03 */
[----:B------:R-:W-:Y:S01]  /*bfc0*/  IADD3 R4, P0, P1, R3, UR10, R4 ;  /* 0x0000000a03047c10 */ /* 0x000fe2000f91e004 */
[----:B------:R-:W-:-:S02]  /*bfd0*/  UIADD3.X UR10, UR13, UR18, UR19, UP1, UP2 ;  /* 0x000000120d0a7290 */ /* 0x000fc40008fe4413 */
[----:B------:R-:W-:-:S04]  /*bfe0*/  IMAD R7, R9, R7, R6 ;  /* 0x0000000709077224 */ /* 0x000fc800078e0206 */
[----:B------:R-:W-:Y:S01]  /*bff0*/  IADD3.X R5, R5, UR10, R10, P0, P1 ;  /* 0x0000000a05057c10 */ /* 0x000fe200087e240a */
[C---:B------:R-:W-:Y:S01]  /*c000*/  IMAD R6, R7.reuse, UR9, RZ ;  /* 0x0000000907067c24 */ /* 0x040fe2000f8e02ff */
[----:B------:R-:W-:Y:S01]  /*c010*/  SHF.R.S32.HI R3, RZ, 0x1f, R7 ;  /* 0x0000001fff037819 */ /* 0x000fe20000011407 */
[----:B------:R-:W-:Y:S01]  /*c020*/  ULDC.64 UR10, c[0x0][0xba8] ;  /* 0x0002ea00000a7ab9 */ /* 0x000fe20000000a00 */
[----:B------:R-:W-:Y:S01]  /*c030*/  @!UP0 ULDC UR10, c[0x0][0xb50] ;  /* 0x0002d400000a8ab9 */ /* 0x000fe20000000800 */
[----:B------:R-:W-:Y:S01]  /*c040*/  IMAD.WIDE.U32 R4, R7, UR8, R4 ;  /* 0x0000000807047c25 */ /* 0x000fe2000f8e0004 */
[----:B------:R-:W-:-:S03]  /*c050*/  @!UP0 ULDC UR11, c[0x0][0xb54] ;  /* 0x0002d500000b8ab9 */ /* 0x000fc60000000800 */
[----:B------:R-:W-:Y:S01]  /*c060*/  IMAD R3, R3, UR8, R6 ;  /* 0x0000000803037c24 */ /* 0x000fe2000f8e0206 */
[----:B------:R-:W-:-:S03]  /*c070*/  LEA R6, P0, R4, UR10, 0x2 ;  /* 0x0000000a04067c11 */ /* 0x000fc6000f8010ff */
[----:B------:R-:W-:-:S05]  /*c080*/  IMAD.IADD R3, R5, 0x1, R3 ;  /* 0x0000000105037824 */ /* 0x000fca00078e0203 */
[----:B------:R-:W-:Y:S01]  /*c090*/  LEA.HI.X R7, R4, UR11, R3, 0x2, P0 ;  /* 0x0000000b04077c11 */ /* 0x000fe200080f1403 */
[----:B------:R-:W-:-:S05]  /*c0a0*/  IMAD.MOV.U32 R3, RZ, RZ, -0x800000 ;  /* 0xff800000ff037424 */ /* 0x000fca00078e00ff */
[----:B------:R0:W-:Y:S02]  /*c0b0*/  STG.E desc[UR40][R6.64], R3 ;  /* 0x0000000306007986 */ /* 0x0001e4000c101928 */
.L_x_429:
[----:B------:R-:W-:Y:S05]  /*c0c0*/  BSYNC B1 ;  /* 0x0000000000017941 */ /* 0x000fea0003800000 */
.L_x_428:
[----:B------:R-:W-:-:S06]  /*c0d0*/  UISETP.GT.AND UP0, UPT, UR46, 0x1, UPT ;  /* 0x000000012e00788c */ /* 0x000fcc000bf04270 */
[----:B------:R-:W-:-:S13]  /*c0e0*/  PLOP3.LUT P0, PT, PT, PT, UP0, 0x80, 0x0 ;  /* 0x000000000000781c */ /* 0x000fda0003f0f008 */
[----:B------:R-:W-:Y:S05]  /*c0f0*/  @P0 BRA `(.L_x_424) ;  /* 0x0000000800800947 */ /* 0x000fea0003800000 */
[----:B------:R-:W1:Y:S01]  /*c100*/  LDC R11, c[0x0][0xbe8] ;  /* 0x0002fa00ff0b7b82 */ /* 0x000e620000000800 */
[----:B0-----:R-:W-:Y:S01]  /*c110*/  SHF.R.S32.HI R3, RZ, 0x1f, R8 ;  /* 0x0000001fff037819 */ /* 0x001fe20000011408 */
[----:B------:R-:W-:Y:S01]  /*c120*/  ULDC.64 UR12, c[0x0][0xaa0] ;  /* 0x0002a800000c7ab9 */ /* 0x000fe20000000a00 */
[----:B------:R-:W-:Y:S01]  /*c130*/  BSSY B1, `(.L_x_430) ;  /* 0x0000078000017945 */ /* 0x000fe20003800000 */
[----:B------:R-:W-:Y:S01]  /*c140*/  UIMAD UR10, UR19, UR12, URZ ;  /* 0x0000000c130a72a4 */ /* 0x000fe2000f8e023f */
[----:B------:R-:W-:Y:S01]  /*c150*/  LEA.HI R3, R3, R8, RZ, 0x3 ;  /* 0x0000000803037211 */ /* 0x000fe200078f18ff */
[----:B------:R-:W-:Y:S01]  /*c160*/  UIMAD.WIDE.U32 UR8, UR4, UR12, URZ ;  /* 0x0000000c040872a5 */ /* 0x000fe2000f8e003f */
[----:B------:R-:W-:Y:S01]  /*c170*/  SHF.R.S32.HI R27, RZ, 0x1f, R221 ;  /* 0x0000001fff1b7819 */ /* 0x000fe200000114dd */
[----:B------:R-:W-:Y:S01]  /*c180*/  UIMAD UR10, UR4, UR13, UR10 ;  /* 0x0000000d040a72a4 */ /* 0x000fe2000f8e020a */
[----:B------:R-:W-:Y:S01]  /*c190*/  LOP3.LUT R7, R3, 0xfffffff8, RZ, 0xc0, !PT ;  /* 0xfffffff803077812 */ /* 0x000fe200078ec0ff */
[----:B------:R-:W-:Y:S01]  /*c1a0*/  ULDC UR12, c[0x0][0xac8] ;  /* 0x0002b200000c7ab9 */ /* 0x000fe20000000800 */
[----:B------:R-:W-:Y:S01]  /*c1b0*/  SHF.R.S32.HI R26, RZ, 0x3, R3 ;  /* 0x00000003ff1a7819 */ /* 0x000fe20000011403 */
[----:B------:R-:W-:Y:S01]  /*c1c0*/  UIADD3 UR9, UR9, UR10, URZ ;  /* 0x0000000a09097290 */ /* 0x000fe2000fffe03f */
[----:B------:R-:W-:Y:S01]  /*c1d0*/  ISETP.GE.AND P2, PT, R188, UR12, PT ;  /* 0x0000000cbc007c0c */ /* 0x000fe2000bf46270 */
[----:B------:R-:W-:Y:S01]  /*c1e0*/  IMAD.IADD R9, R8, 0x1, -R7 ;  /* 0x0000000108097824 */ /* 0x000fe200078e0a07 */
[----:B------:R-:W-:Y:S01]  /*c1f0*/  ULDC.64 UR10, c[0x0][0xae8] ;  /* 0x0002ba00000a7ab9 */ /* 0x000fe20000000a00 */
[----:B------:R-:W-:Y:S01]  /*c200*/  IMAD.U32 R8, RZ, RZ, UR43 ;  /* 0x0000002bff087e24 */ /* 0x000fe2000f8e00ff */
[----:B------:R-:W-:Y:S01]  /*c210*/  ISETP.GE.AND P1, PT, R187, UR12, PT ;  /* 0x0000000cbb007c0c */ /* 0x000fe2000bf26270 */
[----:B------:R-:W-:Y:S01]  /*c220*/  IMAD R3, R9, 0x20, R26 ;  /* 0x0000002009037824 */ /* 0x000fe200078e021a */
[----:B------:R-:W-:Y:S01]  /*c230*/  UIMAD.WIDE.U32 UR8, UR44, UR10, UR8 ;  /* 0x0000000a2c0872a5 */ /* 0x000fe2000f8e0008 */
[----:B------:R-:W-:-:S02]  /*c240*/  ISETP.GE.AND P3, PT, R2, UR12, PT ;  /* 0x0000000c02007c0c */ /* 0x000fc4000bf66270 */
[----:B------:R-:W-:Y:S01]  /*c250*/  IMAD R8, R8, 0x40, R3 ;  /* 0x0000004008087824 */ /* 0x000fe200078e0203 */
[----:B------:R-:W-:Y:S01]  /*c260*/  SEL R3, RZ, 0xffffffff, P2 ;  /* 0xffffffffff037807 */ /* 0x000fe20001000000 */
[----:B------:R-:W-:Y:S01]  /*c270*/  UIMAD UR9, UR44, UR11, UR9 ;  /* 0x0000000b2c0972a4 */ /* 0x000fe2000f8e0209 */
[----:B-1----:R-:W-:Y:S01]  /*c280*/  ISETP.NE.AND P0, PT, R11, 0x1, PT ;  /* 0x000000010b00780c */ /* 0x002fe20003f05270 */
[----:B-----5:R-:W-:Y:S01]  /*c290*/  IMAD R25, R0, R11, RZ ;  /* 0x0000000b00197224 */ /* 0x020fe200078e02ff */
[----:B------:R-:W-:Y:S01]  /*c2a0*/  SEL R9, RZ, 0xffffffff, P1 ;  /* 0xffffffffff097807 */ /* 0x000fe20000800000 */
[----:B------:R-:W-:Y:S01]  /*c2b0*/  IMAD.SHL.U32 R13, R3, 0x2, RZ ;  /* 0x00000002030d7824 */ /* 0x000fe200078e00ff */
[----:B------:R-:W-:Y:S01]  /*c2c0*/  SEL R6, RZ, 0x1, P3 ;  /* 0x00000001ff067807 */ /* 0x000fe20001800000 */
[----:B------:R-:W-:Y:S01]  /*c2d0*/  ULDC.64 UR10, c[0x0][0xaf0] ;  /* 0x0002bc00000a7ab9 */ /* 0x000fe20000000a00 */
[----:B------:R-:W-:Y:S01]  /*c2e0*/  IMAD.MOV.U32 R3, RZ, RZ, R8 ;  /* 0x000000ffff037224 */ /* 0x000fe200078e0008 */
[----:B------:R-:W-:Y:S01]  /*c2f0*/  UIMAD UR42, UR42, UR10, URZ ;  /* 0x0000000a2a2a72a4 */ /* 0x000fe2000f8e023f */
[----:B------:R-:W-:Y:S01]  /*c300*/  IMAD.SHL.U32 R9, R9, 0x4, RZ ;  /* 0x0000000409097824 */ /* 0x000fe200078e00ff */
[----:B------:R-:W-:Y:S01]  /*c310*/  LOP3.LUT R6, R13, 0x2, R6, 0xe2, !PT ;  /* 0x000000020d067812 */ /* 0x000fe200078ee206 */
[----:B------:R-:W-:Y:S01]  /*c320*/  UIMAD.WIDE.U32 UR8, UR39, UR10, UR8 ;  /* 0x0000000a270872a5 */ /* 0x000fe2000f8e0008 */
[----:B------:R-:W-:Y:S01]  /*c330*/  ISETP.GE.AND P1, PT, R221, UR12, PT ;  /* 0x0000000cdd007c0c */ /* 0x000fe2000bf26270 */
[----:B------:R-:W-:Y:S01]  /*c340*/  UIMAD UR4, UR39, UR11, UR42 ;  /* 0x0000000b270472a4 */ /* 0x000fe2000f8e022a */
[----:B------:R-:W0:Y:S01]  /*c350*/  @P0 LDC R5, c[0x0][0xbec] ;  /* 0x0002fb00ff050b82 */ /* 0x000e220000000800 */
[----:B------:R-:W-:-:S02]  /*c360*/  LOP3.LUT R10, R9, 0x4, R6, 0xe2, !PT ;  /* 0x00000004090a7812 */ /* 0x000fc400078ee206 */
[----:B------:R-:W-:Y:S01]  /*c370*/  UIADD3 UR4, UR9, UR4, URZ ;  /* 0x0000000409047290 */ /* 0x000fe2000fffe03f */
[----:B------:R-:W-:Y:S02]  /*c380*/  SEL R0, RZ, 0x80, P1 ;  /* 0x00000080ff007807 */ /* 0x000fe40000800000 */
[----:B------:R-:W-:Y:S02]  /*c390*/  SHF.R.S32.HI R28, RZ, 0x1f, R187 ;  /* 0x0000001fff1c7819 */ /* 0x000fe400000114bb */
[----:B------:R-:W1:Y:S01]  /*c3a0*/  @P0 LDC R7, c[0x0][0xbf0] ;  /* 0x0002fc00ff070b82 */ /* 0x000e620000000800 */
[----:B------:R-:W-:Y:S02]  /*c3b0*/  SHF.R.S32.HI R29, RZ, 0x1f, R186 ;  /* 0x0000001fff1d7819 */ /* 0x000fe400000114ba */
[----:B------:R-:W-:Y:S02]  /*c3c0*/  SHF.R.S32.HI R31, RZ, 0x1f, R184 ;  /* 0x0000001fff1f7819 */ /* 0x000fe400000114b8 */
[----:B------:R-:W-:-:S02]  /*c3d0*/  SHF.R.S32.HI R33, RZ, 0x1f, R222 ;  /* 0x0000001fff217819 */ /* 0x000fc400000114de */
[----:B------:R-:W-:Y:S02]  /*c3e0*/  SHF.R.S32.HI R30, RZ, 0x1f, R185 ;  /* 0x0000001fff1e7819 */ /* 0x000fe400000114b9 */
[----:B------:R-:W-:Y:S01]  /*c3f0*/  SHF.R.S32.HI R32, RZ, 0x1f, R188 ;  /* 0x0000001fff207819 */ /* 0x000fe200000114bc */
[----:B0-----:R-:W-:-:S04]  /*c400*/  @P0 IMAD.HI.U32 R4, R8, R5, RZ ;  /* 0x0000000508040227 */ /* 0x001fc800078e00ff */
[----:B------:R-:W-:Y:S02]  /*c410*/  IMAD.U32 R5, RZ, RZ, UR9 ;  /* 0x00000009ff057e24 */ /* 0x000fe4000f8e00ff */
[----:B------:R-:W-:Y:S01]  /*c420*/  IMAD.U32 R5, RZ, RZ, UR4 ;  /* 0x00000004ff057e24 */ /* 0x000fe2000f8e00ff */
[----:B-1----:R-:W-:Y:S01]  /*c430*/  @P0 SHF.R.U32.HI R3, RZ, R7, R4 ;  /* 0x00000007ff030219 */ /* 0x002fe20000011604 */
[----:B------:R-:W-:Y:S01]  /*c440*/  IMAD.U32 R4, RZ, RZ, UR8 ;  /* 0x00000008ff047e24 */ /* 0x000fe2000f8e00ff */
[----:B------:R-:W-:Y:S01]  /*c450*/  ISETP.GE.AND P0, PT, R186, UR12, PT ;  /* 0x0000000cba007c0c */ /* 0x000fe2000bf06270 */
[----:B------:R-:W-:Y:S01]  /*c460*/  ULDC.64 UR8, c[0x0][0xae0] ;  /* 0x0002b80000087ab9 */ /* 0x000fe20000000a00 */
[--C-:B------:R-:W-:Y:S01]  /*c470*/  SHF.R.S32.HI R6, RZ, 0x1f, R3.reuse ;  /* 0x0000001fff067819 */ /* 0x100fe20000011403 */
[----:B------:R-:W-:Y:S01]  /*c480*/  IMAD.MOV R7, RZ, RZ, -R3 ;  /* 0x000000ffff077224 */ /* 0x000fe200078e0a03 */
[----:B------:R-:W-:Y:S01]  /*c490*/  SEL R9, RZ, 0xffffffff, P0 ;  /* 0xffffffffff097807 */ /* 0x000fe20000000000 */
[----:B------:R-:W-:Y:S01]  /*c4a0*/  IMAD.WIDE.U32 R4, R3, UR8, R4 ;  /* 0x0000000803047c25 */ /* 0x000fe2000f8e0004 */
[----:B------:R-:W-:-:S03]  /*c4b0*/  ISETP.GE.AND P0, PT, R185, UR12, PT ;  /* 0x0000000cb9007c0c */ /* 0x000fc6000bf06270 */
[----:B------:R-:W-:Y:S02]  /*c4c0*/  IMAD R6, R6, UR8, RZ ;  /* 0x0000000806067c24 */ /* 0x000fe4000f8e02ff */
[----:B------:R-:W-:Y:S02]  /*c4d0*/  IMAD.SHL.U32 R13, R9, 0x8, RZ ;  /* 0x00000008090d7824 */ /* 0x000fe400078e00ff */
[----:B------:R-:W-:Y:S01]  /*c4e0*/  IMAD R9, R3, UR9, R6 ;  /* 0x0000000903097c24 */ /* 0x000fe2000f8e0206 */
[----:B------:R-:W-:Y:S01]  /*c4f0*/  SEL R6, RZ, 0xffffffff, P0 ;  /* 0xffffffffff067807 */ /* 0x000fe20000000000 */
[----:B------:R-:W-:Y:S01]  /*c500*/  IMAD R7, R11, R7, R8 ;  /* 0x000000070b077224 */ /* 0x000fe200078e0208 */
[----:B------:R-:W-:Y:S01]  /*c510*/  ISETP.GE.AND P0, PT, R184, UR12, PT ;  /* 0x0000000cb8007c0c */ /* 0x000fe2000bf06270 */
[----:B------:R-:W-:Y:S01]  /*c520*/  IMAD.IADD R5, R5, 0x1, R9 ;  /* 0x0000000105057824 */ /* 0x000fe200078e0209 */
[----:B------:R-:W-:Y:S01]  /*c530*/  LOP3.LUT R10, R13, 0x8, R10, 0xe2, !PT ;  /* 0x000000080d0a7812 */ /* 0x000fe200078ee20a */
[----:B------:R-:W-:Y:S01]  /*c540*/  IMAD.SHL.U32 R13, R6, 0x10, RZ ;  /* 0x00000010060d7824 */ /* 0x000fe200078e00ff */
[----:B------:R-:W-:Y:S01]  /*c550*/  SEL R8, RZ, 0xffffffff, P0 ;  /* 0xffffffffff087807 */ /* 0x000fe20000000000 */
[----:B------:R-:W-:Y:S01]  /*c560*/  ULDC.64 UR8, c[0x0][0xad8] ;  /* 0x0002b60000087ab9 */ /* 0x000fe20000000a00 */
[----:B------:R-:W-:Y:S01]  /*c570*/  SHF.R.S32.HI R3, RZ, 0x1f, R7 ;  /* 0x0000001fff037819 */ /* 0x000fe20000011407 */
[----:B------:R-:W-:Y:S01]  /*c580*/  IMAD.WIDE.U32 R4, R7, UR8, R4 ;  /* 0x0000000807047c25 */ /* 0x000fe2000f8e0004 */
[----:B------:R-:W-:-:S02]  /*c590*/  LOP3.LUT R10, R13, 0x10, R10, 0xe2, !PT ;  /* 0x000000100d0a7812 */ /* 0x000fc400078ee20a */
[----:B------:R-:W-:Y:S01]  /*c5a0*/  ISETP.GE.AND P0, PT, R222, UR12, PT ;  /* 0x0000000cde007c0c */ /* 0x000fe2000bf06270 */
[----:B------:R-:W-:Y:S02]  /*c5b0*/  IMAD.SHL.U32 R9, R8, 0x20, RZ ;  /* 0x0000002008097824 */ /* 0x000fe400078e00ff */
[----:B------:R-:W-:-:S03]  /*c5c0*/  IMAD R6, R3, UR8, RZ ;  /* 0x0000000803067c24 */ /* 0x000fc6000f8e02ff */
[----:B------:R-:W-:Y:S01]  /*c5d0*/  LOP3.LUT R10, R9, 0x20, R10, 0xe2, !PT ;  /* 0x00000020090a7812 */ /* 0x000fe200078ee20a */
[----:B------:R-:W-:Y:S01]  /*c5e0*/  IMAD R3, R7, UR9, R6 ;  /* 0x0000000907037c24 */ /* 0x000fe2000f8e0206 */
[----:B------:R-:W-:Y:S01]  /*c5f0*/  ULDC.64 UR8, c[0x0][0xa80] ;  /* 0x0002a00000087ab9 */ /* 0x000fe20000000a00 */
[----:B------:R-:W-:Y:S01]  /*c600*/  IMAD.U32 R9, RZ, RZ, UR43 ;  /* 0x0000002bff097e24 */ /* 0x000fe2000f8e00ff */
[----:B------:R-:W-:Y:S01]  /*c610*/  SEL R7, RZ, 0x40, P0 ;  /* 0x00000040ff077807 */ /* 0x000fe20000000000 */
[----:B------:R-:W-:Y:S01]  /*c620*/  IMAD.IADD R3, R5, 0x1, R3 ;  /* 0x0000000105037824 */ /* 0x000fe200078e0203 */
[----:B------:R-:W-:Y:S01]  /*c630*/  LEA R20, P0, R4, UR8, 0x1 ;  /* 0x0000000804147c11 */ /* 0x000fe2000f8008ff */
[----:B------:R-:W-:Y:S01]  /*c640*/  IMAD R26, R9, 0x40, R26 ;  /* 0x00000040091a7824 */ /* 0x000fe200078e021a */
[----:B------:R-:W-:Y:S02]  /*c650*/  LOP3.LUT R21, R10, R7, RZ, 0xfc, !PT ;  /* 0x000000070a157212 */ /* 0x000fe400078efcff */
[----:B------:R-:W-:Y:S01]  /*c660*/  LEA.HI.X R3, R4, UR9, R3, 0x1, P0 ;  /* 0x0000000904037c11 */ /* 0x000fe200080f0c03 */
[----:B------:R0:W1:Y:S01]  /*c670*/  SHFL.IDX PT, R6, R20, RZ, 0x181f ;  /* 0x00181fff14067589 */ /* 0x00006200000e0000 */
[----:B------:R-:W-:-:S02]  /*c680*/  ISETP.GE.AND P0, PT, R26, R25, PT ;  /* 0x000000191a00720c */ /* 0x000fc40003f06270 */
[----:B------:R-:W-:Y:S01]  /*c690*/  LOP3.LUT R24, R21, R0, RZ, 0xfc, !PT ;  /* 0x0000000015187212 */ /* 0x000fe200078efcff */
[----:B------:R0:W2:Y:S10]  /*c6a0*/  SHFL.IDX PT, R7, R3, RZ, 0x181f ;  /* 0x00181fff03077589 */ /* 0x0000b400000e0000 */
[----:B0-----:R-:W-:Y:S05]  /*c6b0*/  @P0 BRA `(.L_x_431) ;  /* 0x00000000007c0947 */ /* 0x001fea0003800000 */
[----:B------:R-:W-:Y:S02]  /*c6c0*/  ISETP.GE.AND P2, PT, R188, UR12, PT ;  /* 0x0000000cbc007c0c */ /* 0x000fe4000bf46270 */
[----:B------:R-:W-:Y:S02]  /*c6d0*/  ISETP.GE.AND P1, PT, R2, UR12, PT ;  /* 0x0000000c02007c0c */ /* 0x000fe4000bf26270 */
[----:B------:R-:W-:Y:S02]  /*c6e0*/  ISETP.GE.AND P5, PT, R187, UR12, PT ;  /* 0x0000000cbb007c0c */ /* 0x000fe4000bfa6270 */
[----:B------:R-:W-:-:S07]  /*c6f0*/  ISETP.GE.AND P3, PT, R186, UR12, PT ;  /* 0x0000000cba007c0c */ /* 0x000fce000bf66270 */
[-C--:B-1----:R-:W-:Y:S02]  /*c700*/  @!P2 LEA R8, P0, R188, R6.reuse, 0x1 ;  /* 0x00000006bc08a211 */ /* 0x082fe400078008ff */
[----:B--2---:R-:W-:Y:S02]  /*c710*/  @!P1 IMAD.WIDE R4, R2, 0x2, R6 ;  /* 0x0000000202049825 */ /* 0x004fe400078e0206 */
[----:B------:R-:W-:Y:S02]  /*c720*/  @!P2 LEA.HI.X R9, R188, R7, R32, 0x1, P0 ;  /* 0x00000007bc09a211 */ /* 0x000fe400000f0c20 */
[----:B------:R-:W-:Y:S01]  /*c730*/  @!P5 LEA R10, P4, R187, R6, 0x1 ;  /* 0x00000006bb0ad211 */ /* 0x000fe200078808ff */
[----:B------:R-:W-:Y:S01]  /*c740*/  @!P1 ST.E.128 desc[UR40][R4.64], RZ ;  /* 0x000000ff04009985 */ /* 0x000fe2000c101d28 */
[----:B------:R-:W-:Y:S02]  /*c750*/  ISETP.GE.AND P1, PT, R184, UR12, PT ;  /* 0x0000000cb8007c0c */ /* 0x000fe4000bf26270 */
[----:B------:R-:W-:Y:S01]  /*c760*/  LOP3.LUT P0, RZ, R21, 0x40, RZ, 0xc0, !PT ;  /* 0x0000004015ff7812 */ /* 0x000fe2000780c0ff */
[----:B------:R0:W-:Y:S01]  /*c770*/  @!P2 ST.E.128 desc[UR40][R8.64], RZ ;  /* 0x000000ff0800a985 */ /* 0x0001e2000c101d28 */
[----:B------:R-:W-:-:S02]  /*c780*/  ISETP.GE.AND P2, PT, R185, UR12, PT ;  /* 0x0000000cb9007c0c */ /* 0x000fc4000bf46270 */
[-C--:B------:R-:W-:Y:S02]  /*c790*/  @!P5 LEA.HI.X R11, R187, R7.reuse, R28, 0x1, P4 ;  /* 0x00000007bb0bd211 */ /* 0x080fe400020f0c1c */
[----:B------:R-:W-:Y:S02]  /*c7a0*/  LOP3.LUT P4, RZ, R24, 0x80, RZ, 0xc0, !PT ;  /* 0x0000008018ff7812 */ /* 0x000fe4000788c0ff */
[CC--:B------:R-:W-:Y:S01]  /*c7b0*/  @!P3 LEA R12, P6, R186.reuse, R6.reuse, 0x1 ;  /* 0x00000006ba0cb211 */ /* 0x0c0fe200078c08ff */
[----:B------:R4:W-:Y:S03]  /*c7c0*/  @!P5 ST.E.128 desc[UR40][R10.64], RZ ;  /* 0x000000ff0a00d985 */ /* 0x0009e6000c101d28 */
[----:B------:R-:W-:Y:S02]  /*c7d0*/  @!P3 LEA.HI.X R13, R186, R7, R29, 0x1, P6 ;  /* 0x00000007ba0db211 */ /* 0x000fe400030f0c1d */
[----:B0-----:R-:W-:-:S02]  /*c7e0*/  @!P1 LEA R8, P6, R184, R6, 0x1 ;  /* 0x00000006b8089211 */ /* 0x001fc400078c08ff */
[CC--:B------:R-:W-:Y:S01]  /*c7f0*/  @!P2 LEA R4, P5, R185.reuse, R6.reuse, 0x1 ;  /* 0x00000006b904a211 */ /* 0x0c0fe200078a08ff */
[----:B------:R4:W-:Y:S01]  /*c800*/  @!P3 ST.E.128 desc[UR40][R12.64], RZ ;  /* 0x000000ff0c00b985 */ /* 0x0009e2000c101d28 */
[-C--:B------:R-:W-:Y:S02]  /*c810*/  @P0 LEA R14, P3, R222, R6.reuse, 0x1 ;  /* 0x00000006de0e0211 */ /* 0x080fe400078608ff */
[-C--:B------:R-:W-:Y:S02]  /*c820*/  @!P2 LEA.HI.X R5, R185, R7.reuse, R30, 0x1, P5 ;  /* 0x00000007b905a211 */ /* 0x080fe400028f0c1e */
[----:B------:R-:W-:Y:S02]  /*c830*/  @P4 LEA R6, P5, R221, R6, 0x1 ;  /* 0x00000006dd064211 */ /* 0x000fe400078a08ff */
[-C--:B------:R-:W-:Y:S01]  /*c840*/  @!P1 LEA.HI.X R9, R184, R7.reuse, R31, 0x1, P6 ;  /* 0x00000007b8099211 */ /* 0x080fe200030f0c1f */
[----:B------:R4:W-:Y:S01]  /*c850*/  @!P2 ST.E.128 desc[UR40][R4.64], RZ ;  /* 0x000000ff0400a985 */ /* 0x0009e2000c101d28 */
[----:B------:R-:W-:-:S02]  /*c860*/  @P0 LEA.HI.X R15, R222, R7, R33, 0x1, P3 ;  /* 0x00000007de0f0211 */ /* 0x000fc400018f0c21 */
[----:B------:R-:W-:Y:S01]  /*c870*/  @P4 LEA.HI.X R7, R221, R7, R27, 0x1, P5 ;  /* 0x00000007dd074211 */ /* 0x000fe200028f0c1b */
[----:B------:R4:W-:Y:S04]  /*c880*/  @!P1 ST.E.128 desc[UR40][R8.64], RZ ;  /* 0x000000ff08009985 */ /* 0x0009e8000c101d28 */
[----:B------:R4:W-:Y:S04]  /*c890*/  @P0 ST.E.128 desc[UR40][R14.64], RZ ;  /* 0x000000ff0e000985 */ /* 0x0009e8000c101d28 */
[----:B------:R4:W-:Y:S02]  /*c8a0*/  @P4 ST.E.128 desc[UR40][R6.64], RZ ;  /* 0x000000ff06004985 */ /* 0x0009e4000c101d28 */
.L_x_431:
[----:B------:R-:W-:Y:S05]  /*c8b0*/  BSYNC B1 ;  /* 0x0000000000017941 */ /* 0x000fea0003800000 */
.L_x_430:
[----:B------:R-:W-:Y:S01]  /*c8c0*/  VIADD R0, R26, 0x20 ;  /* 0x000000201a007836 */ /* 0x000fe20000000000 */
[----:B--2-4-:R0:W2:Y:S04]  /*c8d0*/  SHFL.IDX PT, R7, R3, 0x1, 0x181f ;  /* 0x00381f0003077f89 */ /* 0x0140a800000e0000 */
[----:B------:R-:W-:Y:S01]  /*c8e0*/  ISETP.GE.AND P0, PT, R0, R25, PT ;  /* 0x000000190000720c */ /* 0x000fe20003f06270 */
[----:B-1----:R0:W1:-:S12]  /*c8f0*/  SHFL.IDX PT, R6, R20, 0x1, 0x181f ;  /* 0x00381f0014067f89 */ /* 0x00205800000e0000 */
[----:B0-----:R-:W-:Y:S05]  /*c900*/  @P0 BRA `(.L_x_424) ;  /* 0x00000000007c0947 */ /* 0x001fea0003800000 */
[----:B------:R-:W-:Y:S02]  /*c910*/  ISETP.GE.AND P1, PT, R2, UR12, PT ;  /* 0x0000000c02007c0c */ /* 0x000fe4000bf26270 */
[----:B------:R-:W-:Y:S02]  /*c920*/  ISETP.GE.AND P5, PT, R188, UR12, PT ;  /* 0x0000000cbc007c0c */ /* 0x000fe4000bfa6270 */
[----:B------:R-:W-:Y:S02]  /*c930*/  ISETP.GE.AND P4, PT, R187, UR12, PT ;  /* 0x0000000cbb007c0c */ /* 0x000fe4000bf86270 */
[----:B------:R-:W-:Y:S02]  /*c940*/  ISETP.GE.AND P3, PT, R186, UR12, PT ;  /* 0x0000000cba007c0c */ /* 0x000fe4000bf66270 */
[----:B------:R-:W-:-:S05]  /*c950*/  ISETP.GE.AND P2, PT, R185, UR12, PT ;  /* 0x0000000cb9007c0c */ /* 0x000fca000bf46270 */
[----:B-12---:R-:W-:Y:S02]  /*c960*/  @!P1 IMAD.WIDE R4, R2, 0x2, R6 ;  /* 0x0000000202049825 */ /* 0x006fe400078e0206 */
[CC--:B------:R-:W-:Y:S02]  /*c970*/  @!P5 LEA R8, P0, R188.reuse, R6.reuse, 0x1 ;  /* 0x00000006bc08d211 */ /* 0x0c0fe400078008ff */
[-C--:B------:R-:W-:Y:S01]  /*c980*/  @!P4 LEA R10, P6, R187, R6.reuse, 0x1 ;  /* 0x00000006bb0ac211 */ /* 0x080fe200078c08ff */
[----:B------:R0:W-:Y:S01]  /*c990*/  @!P1 ST.E.128 desc[UR40][R4.64], RZ ;  /* 0x000000ff04009985 */ /* 0x0001e2000c101d28 */
[----:B------:R-:W-:Y:S02]  /*c9a0*/  @!P5 LEA.HI.X R9, R188, R7, R32, 0x1, P0 ;  /* 0x00000007bc09d211 */ /* 0x000fe400000f0c20 */
[----:B------:R-:W-:Y:S02]  /*c9b0*/  ISETP.GE.AND P1, PT, R184, UR12, PT ;  /* 0x0000000cb8007c0c */ /* 0x000fe4000bf26270 */
[----:B------:R-:W-:Y:S01]  /*c9c0*/  LOP3.LUT P0, RZ, R21, 0x40, RZ, 0xc0, !PT ;  /* 0x0000004015ff7812 */ /* 0x000fe2000780c0ff */
[----:B------:R1:W-:Y:S01]  /*c9d0*/  @!P5 ST.E.128 desc[UR40][R8.64], RZ ;  /* 0x000000ff0800d985 */ /* 0x0003e2000c101d28 */
[----:B------:R-:W-:-:S02]  /*c9e0*/  @!P3 LEA R12, P5, R186, R6, 0x1 ;  /* 0x00000006ba0cb211 */ /* 0x000fc400078a08ff */
[-C--:B------:R-:W-:Y:S02]  /*c9f0*/  @!P4 LEA.HI.X R11, R187, R7.reuse, R28, 0x1, P6 ;  /* 0x00000007bb0bc211 */ /* 0x080fe400030f0c1c */
[CC--:B------:R-:W-:Y:S02]  /*ca00*/  @!P2 LEA R14, P6, R185.reuse, R6.reuse, 0x1 ;  /* 0x00000006b90ea211 */ /* 0x0c0fe400078c08ff */
[-C--:B------:R-:W-:Y:S01]  /*ca10*/  @!P3 LEA.HI.X R13, R186, R7.reuse, R29, 0x1, P5 ;  /* 0x00000007ba0db211 */ /* 0x080fe200028f0c1d */
[----:B------:R1:W-:Y:S01]  /*ca20*/  @!P4 ST.E.128 desc[UR40][R10.64], RZ ;  /* 0x000000ff0a00c985 */ /* 0x0003e2000c101d28 */
[----:B------:R-:W-:Y:S02]  /*ca30*/  LOP3.LUT P5, RZ, R24, 0x80, RZ, 0xc0, !PT ;  /* 0x0000008018ff7812 */ /* 0x000fe400078ac0ff */
[----:B------:R-:W-:Y:S01]  /*ca40*/  @!P2 LEA.HI.X R15, R185, R7, R30, 0x1, P6 ;  /* 0x00000007b90fa211 */ /* 0x000fe200030f0c1e */
[----:B------:R1:W-:Y:S01]  /*ca50*/  @!P3 ST.E.128 desc[UR40][R12.64], RZ ;  /* 0x000000ff0c00b985 */ /* 0x0003e2000c101d28 */
[----:B0-----:R-:W-:-:S03]  /*ca60*/  @!P1 LEA R4, P6, R184, R6, 0x1 ;  /* 0x00000006b8049211 */ /* 0x001fc600078c08ff */
[----:B------:R1:W-:Y:S01]  /*ca70*/  @!P2 ST.E.128 desc[UR40][R14.64], RZ ;  /* 0x000000ff0e00a985 */ /* 0x0003e2000c101d28 */
[----:B------:R-:W-:Y:S02]  /*ca80*/  @!P1 LEA.HI.X R5, R184, R7, R31, 0x1, P6 ;  /* 0x00000007b8059211 */ /* 0x000fe400030f0c1f */
[----:B------:R-:W-:-:S03]  /*ca90*/  @P0 LEA R20, P6, R222, R6, 0x1 ;  /* 0x00000006de140211 */ /* 0x000fc600078c08ff */
[----:B------:R1:W-:Y:S01]  /*caa0*/  @!P1 ST.E.128 desc[UR40][R4.64], RZ ;  /* 0x000000ff04009985 */ /* 0x0003e2000c101d28 */
[----:B------:R-:W-:Y:S02]  /*cab0*/  @P0 LEA.HI.X R21, R222, R7, R33, 0x1, P6 ;  /* 0x00000007de150211 */ /* 0x000fe400030f0c21 */
[----:B------:R-:W-:-:S03]  /*cac0*/  @P5 LEA R6, P6, R221, R6, 0x1 ;  /* 0x00000006dd065211 */ /* 0x000fc600078c08ff */
[----:B------:R1:W-:Y:S01]  /*cad0*/  @P0 ST.E.128 desc[UR40][R20.64], RZ ;  /* 0x000000ff14000985 */ /* 0x0003e2000c101d28 */
[----:B------:R-:W-:-:S05]  /*cae0*/  @P5 LEA.HI.X R7, R221, R7, R27, 0x1, P6 ;  /* 0x00000007dd075211 */ /* 0x000fca00030f0c1b */
[----:B------:R1:W-:Y:S04]  /*caf0*/  @P5 ST.E.128 desc[UR40][R6.64], RZ ;  /* 0x000000ff06005985 */ /* 0x0003e8000c101d28 */
.L_x_424:
[----:B------:R-:W-:Y:S05]  /*cb00*/  BSYNC B0 ;  /* 0x0000000000007941 */ /* 0x000fea0003800000 */
.L_x_417:
[----:B------:R-:W-:Y:S02]  /*cb10*/  ULDC UR4, c[0x0][0xc3c] ;  /* 0x00030f0000047ab9 */ /* 0x000fe40000000800 */
[----:B------:R-:W-:-:S06]  /*cb20*/  UISETP.GE.AND UP0, UPT, UR7, UR4, UPT ;  /* 0x000000040700728c */ /* 0x000fcc000bf06270 */
[----:B------:R-:W-:-:S13]  /*cb30*/  PLOP3.LUT P0, PT, PT, PT, UP0, 0x80, 0x0 ;  /* 0x000000000000781c */ /* 0x000fda0003f0f008 */
[----:B------:R-:W-:Y:S05]  /*cb40*/  @!P0 BRA `(.L_x_432) ;  /* 0xffffff48002c8947 */ /* 0x000fea000383ffff */
[----:B------:R-:W-:Y:S05]  /*cb50*/  EXIT ;  /* 0x000000000000794d */ /* 0x000fea0003800000 */
.L_x_382:
[----:B------:R-:W-:-:S08]  /*cb60*/  NOP ;  /* 0x0000000000007918 */ /* 0x000fd00000000000 */
[----:B------:R-:W0:-:S00]  /*cb70*/  USETMAXREG.DEALLOC.CTAPOOL 0x18 ;  /* 0x00000018000079c8 */ /* 0x000e0000080e0500 */
[----:B0-----:R-:W-:Y:S01]  /*cb80*/  LOP3.LUT R0, R0, 0x3, RZ, 0xc0, !PT ;  /* 0x0000000300007812 */ /* 0x001fe200078ec0ff */
[----:B------:R-:W-:-:S05]  /*cb90*/  IMAD.MOV.U32 R7, RZ, RZ, RZ ;  /* 0x000000ffff077224 */ /* 0x000fca00078e00ff */
[----:B------:R-:W0:Y:S02]  /*cba0*/  SHFL.IDX PT, R0, R0, RZ, 0x1f ;  /* 0x00001fff00007589 */ /* 0x000e2400000e0000 */
[----:B0-----:R-:W-:-:S04]  /*cbb0*/  ISETP.NE.AND P0, PT, R0, RZ, PT ;  /* 0x000000ff0000720c */ /* 0x001fc80003f05270 */
[----:B------:R-:W-:-:S05]  /*cbc0*/  P2R R0, PR, RZ, 0x1 ;  /* 0x00000001ff007803 */ /* 0x000fca0000000000 */
[----:B------:R0:W-:Y:S04]  /*cbd0*/  STL [R1+0x5c], R0 ;  /* 0x00005c0001007387 */ /* 0x0001e80000100800 */
[----:B------:R-:W-:Y:S05]  /*cbe0*/  @!P0 BRA `(.L_x_433) ;  /* 0x0000000000248947 */ /* 0x000fea0003800000 */
[----:B------:R-:W1:Y:S08]  /*cbf0*/  S2UR UR5, SR_CgaCtaId ;  /* 0x00000000000579c3 */ /* 0x000e700000008800 */
[----:B------:R-:W-:Y:S06]  /*cc00*/  BAR.SYNC.DEFER_BLOCKING 0x5, 0x180 ;  /* 0x0146000000007b1d */ /* 0x000fec0000010000 */
[----:B------:R-:W-:-:S02]  /*cc10*/  UMOV UR4, 0x400 ;  /* 0x0000040000047882 */ /* 0x000fc40000000000 */
[----:B-1----:R-:W-:-:S09]  /*cc20*/  ULEA UR4, UR5, UR4, 0x18 ;  /* 0x0000000405047291 */ /* 0x002fd2000f8ec03f */
[----:B------:R-:W1:Y:S04]  /*cc30*/  LDS.128 R8, [UR4+0x28cd0] ;  /* 0x028cd004ff087984 */ /* 0x000e680008000c00 */
[----:B-1----:R2:W-:Y:S04]  /*cc40*/  STL.64 [R1], R8 ;  /* 0x0000000801007387 */ /* 0x0025e80000100a00 */
[----:B------:R2:W-:Y:S01]  /*cc50*/  STL.64 [R1+0x8], R10 ;  /* 0x0000080a01007387 */ /* 0x0005e20000100a00 */
[----:B------:R-:W-:Y:S06]  /*cc60*/  BAR.ARV 0x4, 0x180 ;  /* 0x0106000000007b1d */ /* 0x000fec0000002000 */
[----:B------:R-:W-:Y:S05]  /*cc70*/  BRA `(.L_x_434) ;  /* 0x0000000800a47947 */ /* 0x000fea0003800000 */
.L_x_433:
[----:B0-----:R-:W-:Y:S01]  /*cc80*/  LOP3.LUT R0, R6, 0x1f, RZ, 0xc0, !PT ;  /* 0x0000001f06007812 */ /* 0x001fe200078ec0ff */
[----:B------:R-:W-:Y:S01]  /*cc90*/  ULDC UR4, c[0x0][0xc3c] ;  /* 0x00030f0000047ab9 */ /* 0x000fe20000000800 */
[----:B------:R-:W-:Y:S01]  /*cca0*/  IMAD.MOV.U32 R10, RZ, RZ, RZ ;  /* 0x000000ffff0a7224 */ /* 0x000fe200078e00ff */
[----:B------:R-:W0:Y:S01]  /*ccb0*/  S2UR UR6, SR_CTAID.X ;  /* 0x00000000000679c3 */ /* 0x000e220000002500 */
[----:B------:R-:W-:Y:S01]  /*ccc0*/  ISETP.NE.AND P0, PT, R0, 0x1f, PT ;  /* 0x0000001f0000780c */ /* 0x000fe20003f05270 */
[----:B------:R-:W-:-:S03]  /*ccd0*/  ULDC UR5, c[0x0][0xc38] ;  /* 0x00030e0000057ab9 */ /* 0x000fc60000000800 */
[----:B------:R-:W-:-:S13]  /*cce0*/  ISETP.GE.OR P1, PT, R0, UR4, !P0 ;  /* 0x0000000400007c0c */ /* 0x000fda000c726670 */
[----:B------:R-:W1:Y:S08]  /*ccf0*/  @!P1 LDC.64 R2, c[0x0][0xc80] ;  /* 0x00032000ff029b82 */ /* 0x000e700000000a00 */
[----:B------:R-:W2:Y:S01]  /*cd00*/  @!P1 LDC.64 R4, c[0x0][0xc78] ;  /* 0x00031e00ff049b82 */ /* 0x000ea20000000a00 */
[----:B-1----:R-:W-:-:S05]  /*cd10*/  @!P1 IMAD.WIDE.U32 R2, R0, 0x4, R2 ;  /* 0x0000000400029825 */ /* 0x002fca00078e0002 */
[----:B------:R2:W3:Y:S02]  /*cd20*/  @!P1 LDG.E R7, desc[UR40][R2.64] ;  /* 0x0000002802079981 */ /* 0x0004e4000c1e1900 */
[----:B--2---:R-:W-:-:S05]  /*cd30*/  @!P1 IMAD.WIDE.U32 R2, R0, 0x4, R4 ;  /* 0x0000000400029825 */ /* 0x004fca00078e0004 */
[----:B------:R-:W3:Y:S01]  /*cd40*/  @!P1 LDG.E R10, desc[UR40][R2.64] ;  /* 0x00000028020a9981 */ /* 0x000ee2000c1e1900 */
[C---:B------:R-:W-:Y:S01]  /*cd50*/  ISETP.NE.AND P1, PT, R0.reuse, RZ, PT ;  /* 0x000000ff0000720c */ /* 0x040fe20003f25270 */
[----:B------:R-:W-:Y:S01]  /*cd60*/  UMOV UR4, URZ ;  /* 0x0000003f00047c82 */ /* 0x000fe20008000000 */
[C---:B------:R-:W-:Y:S02]  /*cd70*/  ISETP.GE.U32.AND P2, PT, R0.reuse, 0x2, PT ;  /* 0x000000020000780c */ /* 0x040fe40003f46070 */
[C---:B------:R-:W-:Y:S02]  /*cd80*/  ISETP.GE.U32.AND P3, PT, R0.reuse, 0x4, PT ;  /* 0x000000040000780c */ /* 0x040fe40003f66070 */
[C---:B------:R-:W-:Y:S02]  /*cd90*/  ISETP.GE.U32.AND P4, PT, R0.reuse, 0x8, PT ;  /* 0x000000080000780c */ /* 0x040fe40003f86070 */
[----:B------:R-:W-:Y:S01]  /*cda0*/  ISETP.GE.U32.AND P5, PT, R0, 0x10, PT ;  /* 0x000000100000780c */ /* 0x000fe20003fa6070 */
[----:B---3--:R-:W-:-:S05]  /*cdb0*/  IMAD R4, R7, R10, RZ ;  /* 0x0000000a07047224 */ /* 0x008fca00078e02ff */
[----:B------:R-:W1:Y:S02]  /*cdc0*/  SHFL.UP PT, R5, R4, 0x1, RZ ;  /* 0x0420000004057989 */ /* 0x000e6400000e00ff */
[----:B-1----:R-:W-:-:S05]  /*cdd0*/  SEL R5, R5, RZ, P1 ;  /* 0x000000ff05057207 */ /* 0x002fca0000800000 */
[----:B------:R-:W-:-:S05]  /*cde0*/  IMAD.IADD R5, R4, 0x1, R5 ;  /* 0x0000000104057824 */ /* 0x000fca00078e0205 */
        /* <DEDUP_REMOVED lines=12> */
[----:B------:R-:W1:Y:S02]  /*ceb0*/  SHFL.IDX PT, R8, R2, 0x1f, 0x1f ;  /* 0x03e01f0002087f89 */ /* 0x000e6400000e0000 */
[----:B-1----:R-:W-:-:S04]  /*cec0*/  IMAD R8, R8, UR5, RZ ;  /* 0x0000000508087c24 */ /* 0x002fc8000f8e02ff */
[----:B------:R-:W-:Y:S01]  /*ced0*/  IMAD.MOV.U32 R11, RZ, RZ, R8 ;  /* 0x000000ffff0b7224 */ /* 0x000fe200078e0008 */
[----:B0-----:R-:W-:-:S13]  /*cee0*/  ISETP.GT.AND P6, PT, R8, UR6, PT ;  /* 0x0000000608007c0c */ /* 0x001fda000bfc4270 */
[----:B------:R-:W-:Y:S05]  /*cef0*/  @P6 BRA `(.L_x_435) ;  /* 0x0000000000a46947 */ /* 0x000fea0003800000 */
[----:B------:R-:W-:Y:S01]  /*cf00*/  IMAD.MOV.U32 R8, RZ, RZ, R11 ;  /* 0x000000ffff087224 */ /* 0x000fe200078e000b */
[----:B------:R-:W-:Y:S01]  /*cf10*/  UMOV UR4, URZ ;  /* 0x0000003f00047c82 */ /* 0x000fe20008000000 */
[----:B------:R-:W-:-:S05]  /*cf20*/  ULDC UR5, c[0x0][0xc38] ;  /* 0x00030e0000057ab9 */ /* 0x000fca0000000800 */
.L_x_437:
[----:B------:R-:W0:Y:S01]  /*cf30*/  LDC R2, c[0x0][0xc3c] ;  /* 0x00030f00ff027b82 */ /* 0x000e220000000800 */
[----:B------:R-:W-:Y:S01]  /*cf40*/  ULDC UR7, c[0x0][0xc3c] ;  /* 0x00030f0000077ab9 */ /* 0x000fe20000000800 */
[----:B------:R-:W-:Y:S01]  /*cf50*/  UIADD3 UR4, UR4, 0x1f, URZ ;  /* 0x0000001f04047890 */ /* 0x000fe2000fffe03f */
[----:B------:R-:W-:-:S05]  /*cf60*/  IMAD.U32 R3, RZ, RZ, UR7 ;  /* 0x00000007ff037e24 */ /* 0x000fca000f8e00ff */
[----:B------:R1:W-:Y:S01]  /*cf70*/  STL [R1+0xc], R3 ;  /* 0x00000c0301007387 */ /* 0x0003e20000100800 */
[----:B0-----:R-:W-:-:S13]  /*cf80*/  ISETP.LE.AND P6, PT, R2, UR4, PT ;  /* 0x0000000402007c0c */ /* 0x001fda000bfc3270 */
[----:B-1----:R-:W-:Y:S05]  /*cf90*/  @P6 BRA `(.L_x_436) ;  /* 0x0000000400a46947 */ /* 0x002fea0003800000 */
[----:B------:R-:W-:Y:S02]  /*cfa0*/  VIADD R9, R0, UR4 ;  /* 0x0000000400097c36 */ /* 0x000fe40008000000 */
[----:B------:R-:W-:-:S03]  /*cfb0*/  IMAD.MOV.U32 R7, RZ, RZ, RZ ;  /* 0x000000ffff077224 */ /* 0x000fc600078e00ff */
[----:B------:R-:W-:-:S13]  /*cfc0*/  ISETP.GE.OR P6, PT, R9, R2, !P0 ;  /* 0x000000020900720c */ /* 0x000fda00047c6670 */
[----:B------:R-:W0:Y:S08]  /*cfd0*/  @!P6 LDC.64 R2, c[0x0][0xc80] ;  /* 0x00032000ff02eb82 */ /* 0x000e300000000a00 */
[----:B------:R-:W1:Y:S01]  /*cfe0*/  @!P6 LDC.64 R4, c[0x0][0xc78] ;  /* 0x00031e00ff04eb82 */ /* 0x000e620000000a00 */
[----:B------:R-:W-:Y:S02]  /*cff0*/  IMAD.MOV.U32 R10, RZ, RZ, RZ ;  /* 0x000000ffff0a7224 */ /* 0x000fe400078e00ff */
[----:B0-----:R-:W-:-:S05]  /*d000*/  @!P6 IMAD.WIDE R2, R9, 0x4, R2 ;  /* 0x000000040902e825 */ /* 0x001fca00078e0202 */
[----:B------:R1:W2:Y:S02]  /*d010*/  @!P6 LDG.E R7, desc[UR40][R2.64] ;  /* 0x000000280207e981 */ /* 0x0002a4000c1e1900 */
[----:B-1----:R-:W-:-:S05]  /*d020*/  @!P6 IMAD.WIDE R2, R9, 0x4, R4 ;  /* 0x000000040902e825 */ /* 0x002fca00078e0204 */
[----:B------:R-:W2:Y:S02]  /*d030*/  @!P6 LDG.E R10, desc[UR40][R2.64] ;  /* 0x00000028020ae981 */ /* 0x000ea4000c1e1900 */
[----:B--2---:R-:W-:-:S05]  /*d040*/  IMAD R11, R7, R10, RZ ;  /* 0x0000000a070b7224 */ /* 0x004fca00078e02ff */
[----:B------:R-:W0:Y:S02]  /*d050*/  SHFL.UP PT, R4, R11, 0x1, RZ ;  /* 0x042000000b047989 */ /* 0x000e2400000e00ff */
[----:B0-----:R-:W-:-:S05]  /*d060*/  SEL R4, R4, RZ, P1 ;  /* 0x000000ff04047207 */ /* 0x001fca0000800000 */
[----:B------:R-:W-:-:S05]  /*d070*/  IMAD.IADD R4, R11, 0x1, R4 ;  /* 0x000000010b047824 */ /* 0x000fca00078e0204 */
        /* <DEDUP_REMOVED lines=12> */
[----:B------:R-:W0:Y:S02]  /*d140*/  SHFL.IDX PT, R4, R2, 0x1f, 0x1f ;  /* 0x03e01f0002047f89 */ /* 0x000e2400000e0000 */
[----:B0-----:R-:W-:-:S04]  /*d150*/  IMAD R11, R4, UR5, RZ ;  /* 0x00000005040b7c24 */ /* 0x001fc8000f8e02ff */
[----:B------:R-:W-:-:S05]  /*d160*/  IMAD.IADD R8, R11, 0x1, R8 ;  /* 0x000000010b087824 */ /* 0x000fca00078e0208 */
[----:B------:R-:W-:-:S13]  /*d170*/  ISETP.GT.AND P6, PT, R8, UR6, PT ;  /* 0x0000000608007c0c */ /* 0x000fda000bfc4270 */
[----:B------:R-:W-:Y:S05]  /*d180*/  @!P6 BRA `(.L_x_437) ;  /* 0xfffffffc0068e947 */ /* 0x000fea000383ffff */
.L_x_435:
[----:B------:R-:W-:Y:S02]  /*d190*/  IMAD.IADD R11, R8, 0x1, -R11 ;  /* 0x00000001080b7824 */ /* 0x000fe400078e0a0b */
[----:B------:R-:W-:Y:S02]  /*d1a0*/  IMAD.MOV.U32 R14, RZ, RZ, RZ ;  /* 0x000000ffff0e7224 */ /* 0x000fe400078e00ff */
[----:B------:R-:W-:-:S05]  /*d1b0*/  IMAD R3, R2, UR5, R11 ;  /* 0x0000000502037c24 */ /* 0x000fca000f8e020b */
[----:B------:R-:W-:-:S13]  /*d1c0*/  ISETP.GT.AND P0, PT, R3, UR6, PT ;  /* 0x0000000603007c0c */ /* 0x000fda000bf04270 */
[----:B------:R-:W-:-:S04]  /*d1d0*/  VOTE.ANY R12, PT, !P0 ;  /* 0x00000000000c7806 */ /* 0x000fc800040e0100 */
[----:B------:R-:W0:Y:S01]  /*d1e0*/  POPC R4, R12 ;  /* 0x0000000c00047309 */ /* 0x000e220000000000 */
[----:B------:R-:W-:Y:S01]  /*d1f0*/  ISETP.NE.AND P0, PT, R12, RZ, PT ;  /* 0x000000ff0c00720c */ /* 0x000fe20003f05270 */
[----:B0-----:R-:W0:Y:S04]  /*d200*/  SHFL.IDX PT, R7, R7, R4, 0x1f ;  /* 0x00001f0407077589 */ /* 0x001e2800000e0000 */
[----:B------:R-:W1:Y:S01]  /*d210*/  SHFL.IDX PT, R9, R10, R4, 0x1f ;  /* 0x00001f040a097589 */ /* 0x000e6200000e0000 */
[----:B0-----:R-:W-:-:S04]  /*d220*/  IABS R5, R7 ;  /* 0x0000000700057213 */ /* 0x001fc80000000000 */
[----:B------:R-:W0:Y:S01]  /*d230*/  I2F.RP R13, R5 ;  /* 0x00000005000d7306 */ /* 0x000e220000209400 */
[----:B-1----:R-:W-:-:S07]  /*d240*/  IABS R8, R9 ;  /* 0x0000000900087213 */ /* 0x002fce0000000000 */
[----:B------:R-:W-:Y:S08]  /*d250*/  I2F.RP R12, R8 ;  /* 0x00000008000c7306 */ /* 0x000ff00000209400 */
[----:B0-----:R-:W0:Y:S02]  /*d260*/  MUFU.RCP R13, R13 ;  /* 0x0000000d000d7308 */ /* 0x001e240000001000 */
[----:B0-----:R-:W-:-:S06]  /*d270*/  VIADD R3, R13, 0xffffffe ;  /* 0x0ffffffe0d037836 */ /* 0x001fcc0000000000 */
[----:B------:R-:W0:Y:S02]  /*d280*/  F2I.FTZ.U32.TRUNC.NTZ R3, R3 ;  /* 0x0000000300037305 */ /* 0x000e24000021f000 */
[----:B0-----:R-:W-:Y:S01]  /*d290*/  IMAD.MOV R16, RZ, RZ, -R3 ;  /* 0x000000ffff107224 */ /* 0x001fe200078e0a03 */
[----:B------:R-:W-:Y:S06]  /*d2a0*/  @!P0 BRA `(.L_x_438) ;  /* 0x0000000000088947 */ /* 0x000fec0003800000 */
[----:B------:R-:W-:-:S05]  /*d2b0*/  VIADD R13, R4, 0xffffffff ;  /* 0xffffffff040d7836 */ /* 0x000fca0000000000 */
[----:B------:R0:W1:Y:S02]  /*d2c0*/  SHFL.IDX PT, R14, R2, R13, 0x1f ;  /* 0x00001f0d020e7589 */ /* 0x00006400000e0000 */
.L_x_438:
[----:B-1----:R-:W-:Y:S01]  /*d2d0*/  IMAD R10, R14, UR5, R11 ;  /* 0x000000050e0a7c24 */ /* 0x002fe2000f8e020b */
[----:B------:R-:W1:Y:S01]  /*d2e0*/  MUFU.RCP R12, R12 ;  /* 0x0000000c000c7308 */ /* 0x000e620000001000 */
[----:B------:R-:W-:Y:S02]  /*d2f0*/  IMAD R11, R16, R5, RZ ;  /* 0x00000005100b7224 */ /* 0x000fe400078e02ff */
[----:B0-----:R-:W-:Y:S01]  /*d300*/  IMAD.MOV.U32 R2, RZ, RZ, RZ ;  /* 0x000000ffff027224 */ /* 0x001fe200078e00ff */
[----:B------:R0:W-:Y:S03]  /*d310*/  STL [R1], R10 ;  /* 0x0000000a01007387 */ /* 0x0001e60000100800 */
[----:B------:R-:W-:Y:S01]  /*d320*/  IMAD.HI.U32 R2, R3, R11, R2 ;  /* 0x0000000b03027227 */ /* 0x000fe200078e0002 */
[----:B------:R-:W-:-:S05]  /*d330*/  IABS R11, R7 ;  /* 0x00000007000b7213 */ /* 0x000fca0000000000 */
[----:B------:R-:W-:Y:S01]  /*d340*/  IMAD.MOV R14, RZ, RZ, -R11 ;  /* 0x000000ffff0e7224 */ /* 0x000fe200078e0a0b */
[----:B0-----:R-:W-:-:S04]  /*d350*/  IADD3 R10, -R10, UR6, RZ ;  /* 0x000000060a0a7c10 */ /* 0x001fc8000fffe1ff */
[----:B------:R-:W-:-:S05]  /*d360*/  IABS R3, R10 ;  /* 0x0000000a00037213 */ /* 0x000fca0000000000 */
[----:B------:R-:W-:-:S04]  /*d370*/  IMAD.HI.U32 R11, R2, R3, RZ ;  /* 0x00000003020b7227 */ /* 0x000fc800078e00ff */
[----:B------:R-:W-:Y:S02]  /*d380*/  IMAD R2, R11, R14, R3 ;  /* 0x0000000e0b027224 */ /* 0x000fe400078e0203 */
[----:B-1----:R-:W-:-:S03]  /*d390*/  VIADD R3, R12, 0xffffffe ;  /* 0x0ffffffe0c037836 */ /* 0x002fc60000000000 */
[----:B------:R-:W-:-:S03]  /*d3a0*/  ISETP.GT.U32.AND P1, PT, R5, R2, PT ;  /* 0x000000020500720c */ /* 0x000fc60003f24070 */
[----:B------:R-:W0:Y:S10]  /*d3b0*/  F2I.FTZ.U32.TRUNC.NTZ R3, R3 ;  /* 0x0000000300037305 */ /* 0x000e34000021f000 */
[----:B------:R-:W-:-:S02]  /*d3c0*/  @!P1 IMAD.IADD R2, R2, 0x1, -R5 ;  /* 0x0000000102029824 */ /* 0x000fc400078e0a05 */
[----:B------:R-:W-:Y:S01]  /*d3d0*/  @!P1 VIADD R11, R11, 0x1 ;  /* 0x000000010b0b9836 */ /* 0x000fe20000000000 */
[----:B------:R-:W-:Y:S02]  /*d3e0*/  ISETP.NE.AND P1, PT, R7, RZ, PT ;  /* 0x000000ff0700720c */ /* 0x000fe40003f25270 */
[----:B------:R-:W-:Y:S01]  /*d3f0*/  ISETP.GE.U32.AND P0, PT, R2, R5, PT ;  /* 0x000000050200720c */ /* 0x000fe20003f06070 */
[----:B0-----:R-:W-:Y:S02]  /*d400*/  IMAD.MOV R5, RZ, RZ, -R3 ;  /* 0x000000ffff057224 */ /* 0x001fe400078e0a03 */
[----:B------:R-:W-:Y:S02]  /*d410*/  IMAD.MOV.U32 R2, RZ, RZ, RZ ;  /* 0x000000ffff027224 */ /* 0x000fe400078e00ff */
[----:B------:R-:W-:-:S04]  /*d420*/  IMAD R5, R5, R8, RZ ;  /* 0x0000000805057224 */ /* 0x000fc800078e02ff */
[----:B------:R-:W-:Y:S01]  /*d430*/  IMAD.HI.U32 R5, R3, R5, R2 ;  /* 0x0000000503057227 */ /* 0x000fe200078e0002 */
[----:B------:R-:W-:Y:S02]  /*d440*/  LOP3.LUT R2, R10, R7, RZ, 0x3c, !PT ;  /* 0x000000070a027212 */ /* 0x000fe400078e3cff */
[----:B------:R-:W-:Y:S01]  /*d450*/  IABS R3, R9 ;  /* 0x0000000900037213 */ /* 0x000fe20000000000 */
[----:B------:R-:W-:Y:S01]  /*d460*/  @P0 VIADD R11, R11, 0x1 ;  /* 0x000000010b0b0836 */ /* 0x000fe20000000000 */
[----:B------:R-:W-:-:S03]  /*d470*/  ISETP.GE.AND P2, PT, R2, RZ, PT ;  /* 0x000000ff0200720c */ /* 0x000fc60003f46270 */
[----:B------:R-:W-:-:S10]  /*d480*/  IMAD.MOV R3, RZ, RZ, -R3 ;  /* 0x000000ffff037224 */ /* 0x000fd400078e0a03 */
[----:B------:R-:W-:Y:S01]  /*d490*/  @!P2 IMAD.MOV R11, RZ, RZ, -R11 ;  /* 0x000000ffff0ba224 */ /* 0x000fe200078e0a0b */
[----:B------:R-:W-:-:S04]  /*d4a0*/  @!P1 LOP3.LUT R11, RZ, R7, RZ, 0x33, !PT ;  /* 0x00000007ff0b9212 */ /* 0x000fc800078e33ff */
[-C--:B------:R-:W-:Y:S01]  /*d4b0*/  IABS R2, R11.reuse ;  /* 0x0000000b00027213 */ /* 0x080fe20000000000 */
[----:B------:R-:W-:-:S04]  /*d4c0*/  IMAD R7, R7, R11, RZ ;  /* 0x0000000b07077224 */ /* 0x000fc800078e02ff */
[----:B------:R-:W-:-:S04]  /*d4d0*/  IMAD.HI.U32 R5, R5, R2, RZ ;  /* 0x0000000205057227 */ /* 0x000fc800078e00ff */
[----:B------:R-:W-:Y:S01]  /*d4e0*/  IMAD R3, R5, R3, R2 ;  /* 0x0000000305037224 */ /* 0x000fe200078e0202 */
[----:B------:R-:W-:-:S04]  /*d4f0*/  LOP3.LUT R2, R11, R9, RZ, 0x3c, !PT ;  /* 0x000000090b027212 */ /* 0x000fc800078e3cff */
[----:B------:R-:W-:Y:S02]  /*d500*/  ISETP.GT.U32.AND P1, PT, R8, R3, PT ;  /* 0x000000030800720c */ /* 0x000fe40003f24070 */
[----:B------:R-:W-:-:S11]  /*d510*/  ISETP.GE.AND P2, PT, R2, RZ, PT ;  /* 0x000000ff0200720c */ /* 0x000fd60003f46270 */
[----:B------:R-:W-:Y:S02]  /*d520*/  @!P1 IMAD.IADD R3, R3, 0x1, -R8 ;  /* 0x0000000103039824 */ /* 0x000fe400078e0a08 */
[----:B------:R-:W-:Y:S01]  /*d530*/  @!P1 VIADD R5, R5, 0x1 ;  /* 0x0000000105059836 */ /* 0x000fe20000000000 */
[----:B------:R-:W-:Y:S02]  /*d540*/  ISETP.NE.AND P1, PT, R9, RZ, PT ;  /* 0x000000ff0900720c */ /* 0x000fe40003f25270 */
[----:B------:R-:W-:-:S13]  /*d550*/  ISETP.GE.U32.AND P0, PT, R3, R8, PT ;  /* 0x000000080300720c */ /* 0x000fda0003f06070 */
[----:B------:R-:W-:-:S04]  /*d560*/  @P0 VIADD R5, R5, 0x1 ;  /* 0x0000000105050836 */ /* 0x000fc80000000000 */
[----:B------:R-:W-:Y:S01]  /*d570*/  @!P2 IMAD.MOV R5, RZ, RZ, -R5 ;  /* 0x000000ffff05a224 */ /* 0x000fe200078e0a05 */
[----:B------:R-:W-:-:S05]  /*d580*/  @!P1 LOP3.LUT R5, RZ, R9, RZ, 0x33, !PT ;  /* 0x00000009ff059212 */ /* 0x000fca00078e33ff */
[----:B------:R-:W-:-:S04]  /*d590*/  IMAD.MOV R2, RZ, RZ, -R5 ;  /* 0x000000ffff027224 */ /* 0x000fc800078e0a05 */
[C---:B------:R-:W-:Y:S02]  /*d5a0*/  IMAD R11, R9.reuse, R2, R11 ;  /* 0x00000002090b7224 */ /* 0x040fe400078e020b */
[----:B------:R-:W-:Y:S02]  /*d5b0*/  IMAD R2, R9, 0x1000000, R5 ;  /* 0x0100000009027824 */ /* 0x000fe400078e0205 */
[----:B------:R-:W-:Y:S02]  /*d5c0*/  IMAD.IADD R5, R10, 0x1, -R7 ;  /* 0x000000010a057824 */ /* 0x000fe400078e0a07 */
[----:B------:R-:W-:Y:S02]  /*d5d0*/  IMAD R3, R11, 0x10000, R2 ;  /* 0x000100000b037824 */ /* 0x000fe400078e0202 */
[----:B------:R-:W-:Y:S01]  /*d5e0*/  VIADD R2, R4, UR4 ;  /* 0x0000000404027c36 */ /* 0x000fe20008000000 */
[----:B------:R0:W-:Y:S04]  /*d5f0*/  STL [R1+0x4], R5 ;  /* 0x0000040501007387 */ /* 0x0001e80000100800 */
[----:B------:R0:W-:Y:S04]  /*d600*/  STL [R1+0xc], R2 ;  /* 0x00000c0201007387 */ /* 0x0001e80000100800 */
[----:B------:R0:W-:Y:S01]  /*d610*/  STL [R1+0x8], R3 ;  /* 0x0000080301007387 */ /* 0x0001e20000100800 */
[----:B------:R-:W-:Y:S05]  /*d620*/  BRA `(.L_x_439) ;  /* 0x0000000000107947 */ /* 0x000fea0003800000 */
.L_x_436:
[----:B------:R-:W-:Y:S01]  /*d630*/  IMAD.U32 R2, RZ, RZ, UR6 ;  /* 0x00000006ff027e24 */ /* 0x000fe2000f8e00ff */
[----:B------:R1:W-:Y:S04]  /*d640*/  STL [R1+0x4], RZ ;  /* 0x000004ff01007387 */ /* 0x0003e80000100800 */
[----:B------:R1:W-:Y:S04]  /*d650*/  STL [R1+0x8], RZ ;  /* 0x000008ff01007387 */ /* 0x0003e80000100800 */
[----:B------:R1:W-:Y:S02]  /*d660*/  STL [R1], R2 ;  /* 0x0000000201007387 */ /* 0x0003e40000100800 */
.L_x_439:
[----:B------:R-:W2:Y:S04]  /*d670*/  LDL R8, [R1] ;  /* 0x0000000001087983 */ /* 0x000ea80000100800 */
[----:B------:R-:W2:Y:S04]  /*d680*/  LDL R9, [R1+0x4] ;  /* 0x0000040001097983 */ /* 0x000ea80000100800 */
[----:B------:R-:W2:Y:S04]  /*d690*/  LDL R10, [R1+0x8] ;  /* 0x00000800010a7983 */ /* 0x000ea80000100800 */
[----:B------:R-:W2:Y:S01]  /*d6a0*/  LDL R11, [R1+0xc] ;  /* 0x00000c00010b7983 */ /* 0x000ea20000100800 */
[----:B------:R-:W-:-:S13]  /*d6b0*/  ISETP.NE.AND P0, PT, R0, RZ, PT ;  /* 0x000000ff0000720c */ /* 0x000fda0003f05270 */
[----:B0-----:R-:W0:Y:S01]  /*d6c0*/  @!P0 S2R R3, SR_CgaCtaId ;  /* 0x0000000000038919 */ /* 0x001e220000008800 */
[----:B------:R-:W-:-:S04]  /*d6d0*/  @!P0 MOV R0, 0x400 ;  /* 0x0000040000008802 */ /* 0x000fc80000000f00 */
[----:B0-----:R-:W-:-:S05]  /*d6e0*/  @!P0 LEA R0, R3, R0, 0x18 ;  /* 0x0000000003008211 */ /* 0x001fca00078ec0ff */
[----:B--2---:R0:W-:Y:S01]  /*d6f0*/  @!P0 STS.128 [R0+0x28cd0], R8 ;  /* 0x028cd00800008388 */ /* 0x0041e20000000c00 */
[----:B------:R-:W-:Y:S06]  /*d700*/  BAR.ARV 0x5, 0x180 ;  /* 0x0146000000007b1d */ /* 0x000fec0000002000 */
.L_x_434:
[----:B0-----:R-:W3:Y:S01]  /*d710*/  LDL R0, [R1+0xc] ;  /* 0x00000c0001007983 */ /* 0x001ee20000100800 */
[----:B------:R-:W-:Y:S01]  /*d720*/  ULDC UR4, c[0x0][0xc3c] ;  /* 0x00030f0000047ab9 */ /* 0x000fe20000000800 */
[----:B------:R-:W-:Y:S02]  /*d730*/  IMAD.MOV.U32 R19, RZ, RZ, RZ ;  /* 0x000000ffff137224 */ /* 0x000fe400078e00ff */
[----:B------:R0:W-:Y:S01]  /*d740*/  STL [R1+0x50], RZ ;  /* 0x000050ff01007387 */ /* 0x0001e20000100800 */
[----:B---3--:R-:W-:Y:S01]  /*d750*/  ISETP.GE.AND P0, PT, R0, UR4, PT ;  /* 0x0000000400007c0c */ /* 0x008fe2000bf06270 */
[----:B------:R-:W-:-:S05]  /*d760*/  IMAD.MOV.U32 R0, RZ, RZ, 0x1 ;  /* 0x00000001ff007424 */ /* 0x000fca00078e00ff */
[----:B------:R0:W-:Y:S07]  /*d770*/  STL [R1+0x10], R0 ;  /* 0x0000100001007387 */ /* 0x0001ee0000100800 */
[----:B------:R-:W-:Y:S05]  /*d780*/  @P0 BRA `(.L_x_440) ;  /* 0x00000060006c0947 */ /* 0x000fea0003800000 */
[----:B------:R-:W3:Y:S01]  /*d790*/  S2UR UR5, SR_CgaCtaId ;  /* 0x00000000000579c3 */ /* 0x000ee20000008800 */
[C---:B0-----:R-:W-:Y:S01]  /*d7a0*/  IMAD.SHL.U32 R0, R6.reuse, 0x8, RZ ;  /* 0x0000000806007824 */ /* 0x041fe200078e00ff */
[----:B------:R-:W-:Y:S01]  /*d7b0*/  LOP3.LUT R4, R6, 0x7f, RZ, 0xc0, !PT ;  /* 0x0000007f06047812 */ /* 0x000fe200078ec0ff */
[----:B------:R-:W-:Y:S01]  /*d7c0*/  UMOV UR4, 0x400 ;  /* 0x0000040000047882 */ /* 0x000fe20000000000 */
[----:B------:R-:W-:Y:S01]  /*d7d0*/  BSSY B8, `(.L_x_440) ;  /* 0x0000616000087945 */ /* 0x000fe20003800000 */
[----:B------:R-:W-:Y:S01]  /*d7e0*/  IMAD.MOV.U32 R19, RZ, RZ, RZ ;  /* 0x000000ffff137224 */ /* 0x000fe200078e00ff */
[----:B------:R-:W-:Y:S01]  /*d7f0*/  LOP3.LUT R3, R0, 0x1f8, RZ, 0xc0, !PT ;  /* 0x000001f800037812 */ /* 0x000fe200078ec0ff */
[----:B-1----:R-:W-:Y:S01]  /*d800*/  IMAD.SHL.U32 R2, R4, 0x8, RZ ;  /* 0x0000000804027824 */ /* 0x002fe200078e00ff */
[----:B------:R-:W-:Y:S01]  /*d810*/  ULDC UR37, c[0x0][0xc] ;  /* 0x0000030000257ab9 */ /* 0x000fe20000000800 */
[----:B------:R-:W-:Y:S01]  /*d820*/  IMAD.MOV.U32 R0, RZ, RZ, 0x1 ;  /* 0x00000001ff007424 */ /* 0x000fe200078e00ff */
[----:B------:R-:W-:Y:S01]  /*d830*/  LOP3.LUT R3, R3, 0x38, R6, 0x78, !PT ;  /* 0x0000003803037812 */ /* 0x000fe200078e7806 */
[----:B------:R-:W-:Y:S01]  /*d840*/  IMAD.SHL.U32 R6, R6, 0x10, RZ ;  /* 0x0000001006067824 */ /* 0x000fe200078e00ff */
[----:B------:R-:W-:-:S02]  /*d850*/  ULDC.64 UR38, c[0x0][0x198] ;  /* 0x0000660000267ab9 */ /* 0x000fc40000000a00 */
[----:B------:R-:W-:Y:S02]  /*d860*/  LOP3.LUT R3, R3, 0x200, R2, 0xf8, !PT ;  /* 0x0000020003037812 */ /* 0x000fe400078ef802 */
[----:B------:R-:W-:-:S04]  /*d870*/  SHF.R.U32.HI R2, RZ, 0x3, R4 ;  /* 0x00000003ff027819 */ /* 0x000fc80000011604 */
[----:B------:R-:W-:Y:S01]  /*d880*/  LOP3.LUT R4, R2, 0x70, R6, 0xf8, !PT ;  /* 0x0000007002047812 */ /* 0x000fe200078ef806 */
[----:B---3--:R-:W-:-:S06]  /*d890*/  ULEA UR4, UR5, UR4, 0x18 ;  /* 0x0000000405047291 */ /* 0x008fcc000f8ec03f */
[----:B------:R-:W-:-:S04]  /*d8a0*/  IMAD.U32 R18, RZ, RZ, UR4 ;  /* 0x00000004ff127e24 */ /* 0x000fc8000f8e00ff */
[----:B------:R-:W-:-:S05]  /*d8b0*/  IMAD R2, R3, 0x2, R18 ;  /* 0x0000000203027824 */ /* 0x000fca00078e0212 */
[----:B------:R0:W-:Y:S04]  /*d8c0*/  STL [R1+0x54], R2 ;  /* 0x0000540201007387 */ /* 0x0001e80000100800 */
[----:B------:R0:W-:Y:S04]  /*d8d0*/  STL [R1+0x10], R0 ;  /* 0x0000100001007387 */ /* 0x0001e80000100800 */
[----:B------:R0:W-:Y:S02]  /*d8e0*/  STL [R1+0x50], RZ ;  /* 0x000050ff01007387 */ /* 0x0001e40000100800 */
.L_x_558:
[----:B0--3--:R-:W3:Y:S01]  /*d8f0*/  LDL R0, [R1+0xc] ;  /* 0x00000c0001007983 */ /* 0x009ee20000100800 */
[----:B------:R-:W3:Y:S01]  /*d900*/  LDC.64 R2, c[0x0][0xc88] ;  /* 0x00032200ff027b82 */ /* 0x000ee20000000a00 */
[----:B------:R-:W-:Y:S05]  /*d910*/  YIELD ;  /* 0x0000000000007946 */ /* 0x000fea0003800000 */
[----:B------:R-:W-:Y:S01]  /*d920*/  ULDC.64 UR4, c[0x0][0xa28] ;  /* 0x00028a0000047ab9 */ /* 0x000fe20000000a00 */
[----:B-1----:R-:W-:Y:S01]  /*d930*/  IMAD.MOV.U32 R6, RZ, RZ, RZ ;  /* 0x000000ffff067224 */ /* 0x002fe200078e00ff */
[----:B------:R-:W-:Y:S01]  /*d940*/  ISETP.NE.U32.AND P0, PT, RZ, UR4, PT ;  /* 0x00000004ff007c0c */ /* 0x000fe2000bf05070 */
[----:B------:R-:W-:Y:S01]  /*d950*/  ULDC.64 UR6, c[0x0][0xa18] ;  /* 0x0002860000067ab9 */ /* 0x000fe20000000a00 */
[----:B------:R-:W-:Y:S01]  /*d960*/  ULDC.64 UR8, c[0x0][0xa08] ;  /* 0x0002820000087ab9 */ /* 0x000fe20000000a00 */
[----:B---3--:R-:W-:-:S05]  /*d970*/  IMAD.WIDE R2, R0, 0x4, R2 ;  /* 0x0000000400027825 */ /* 0x008fca00078e0202 */
[----:B--2---:R-:W2:Y:S01]  /*d980*/  LDG.E R10, desc[UR40][R2.64] ;  /* 0x00000028020a7981 */ /* 0x004ea2000c1e1900 */
[----:B------:R-:W-:Y:S01]  /*d990*/  ISETP.NE.AND.EX P0, PT, RZ, UR5, PT, P0 ;  /* 0x00000005ff007c0c */ /* 0x000fe2000bf05300 */
[----:B------:R-:W-:Y:S01]  /*d9a0*/  IMAD.MOV.U32 R0, RZ, RZ, RZ ;  /* 0x000000ffff007224 */ /* 0x000fe200078e00ff */
[----:B--2---:R-:W-:Y:S01]  /*d9b0*/  SHF.R.S32.HI R4, RZ, 0x1f, R10 ;  /* 0x0000001fff047819 */ /* 0x004fe2000001140a */
[----:B------:R-:W-:-:S10]  /*d9c0*/  IMAD.SHL.U32 R16, R10, 0x4, RZ ;  /* 0x000000040a107824 */ /* 0x000fd400078e00ff */
[C---:B------:R-:W-:Y:S01]  /*d9d0*/  @P0 LEA R2, P1, R10.reuse, UR4, 0x2 ;  /* 0x000000040a020c11 */ /* 0x040fe2000f8210ff */
[----:B------:R-:W-:Y:S03]  /*d9e0*/  STL [R1+0x24], R10 ;  /* 0x0000240a01007387 */ /* 0x000fe60000100800 */
[C-C-:B------:R-:W-:Y:S01]  /*d9f0*/  @P0 LEA.HI.X R3, R10.reuse, UR5, R4.reuse, 0x2, P1 ;  /* 0x000000050a030c11 */ /* 0x140fe200088f1404 */
[----:B------:R-:W-:Y:S01]  /*da00*/  ULDC.64 UR4, c[0x0][0xa00] ;  /* 0x0002800000047ab9 */ /* 0x000fe20000000a00 */
[----:B------:R-:W-:Y:S01]  /*da10*/  SHF.L.U64.HI R9, R10, 0x2, R4 ;  /* 0x000000020a097819 */ /* 0x000fe20000010204 */
[----:B------:R0:W-:Y:S01]  /*da20*/  STL [R1+0x38], R4 ;  /* 0x0000380401007387 */ /* 0x0001e20000100800 */
[----:B------:R-:W-:-:S03]  /*da30*/  ISETP.NE.U32.AND P1, PT, RZ, UR4, PT ;  /* 0x00000004ff007c0c */ /* 0x000fc6000bf25070 */
[----:B------:R1:W5:Y:S01]  /*da40*/  @P0 LDG.E R0, desc[UR40][R2.64] ;  /* 0x0000002802000981 */ /* 0x000362000c1e1900 */
[----:B------:R-:W-:Y:S01]  /*da50*/  ISETP.NE.AND.EX P1, PT, RZ, UR5, PT, P1 ;  /* 0x00000005ff007c0c */ /* 0x000fe2000bf25310 */
[----:B------:R-:W-:Y:S01]  /*da60*/  IMAD.MOV.U32 R8, RZ, RZ, RZ ;  /* 0x000000ffff087224 */ /* 0x000fe200078e00ff */
[----:B------:R-:W-:Y:S01]  /*da70*/  ISETP.NE.U32.AND P2, PT, RZ, UR6, PT ;  /* 0x00000006ff007c0c */ /* 0x000fe2000bf45070 */
[----:B------:R-:W-:Y:S01]  /*da80*/  STL [R1+0x14], R9 ;  /* 0x0000140901007387 */ /* 0x000fe20000100800 */
[----:B------:R-:W-:Y:S02]  /*da90*/  ISETP.NE.U32.AND P0, PT, RZ, UR8, PT ;  /* 0x00000008ff007c0c */ /* 0x000fe4000bf05070 */
[C---:B0-----:R-:W-:Y:S02]  /*daa0*/  IADD3 R4, P4, R16.reuse, UR8, RZ ;  /* 0x0000000810047c10 */ /* 0x041fe4000ff9e0ff */
[----:B-1----:R-:W-:Y:S02]  /*dab0*/  IADD3 R2, P3, R16, UR4, RZ ;  /* 0x0000000410027c10 */ /* 0x002fe4000ff7e0ff */
[----:B------:R-:W-:-:S02]  /*dac0*/  ISETP.NE.AND.EX P2, PT, RZ, UR7, PT, P2 ;  /* 0x00000007ff007c0c */ /* 0x000fc4000bf45320 */
[C---:B------:R-:W-:Y:S02]  /*dad0*/  IADD3.X R3, R9.reuse, UR5, RZ, P3, !PT ;  /* 0x0000000509037c10 */ /* 0x040fe40009ffe4ff */
[----:B------:R-:W-:Y:S02]  /*dae0*/  ISETP.NE.AND.EX P0, PT, RZ, UR9, PT, P0 ;  /* 0x00000009ff007c0c */ /* 0x000fe4000bf05300 */
[----:B------:R-:W-:Y:S01]  /*daf0*/  IADD3.X R5, R9, UR9, RZ, P4, !PT ;  /* 0x0000000909057c10 */ /* 0x000fe2000a7fe4ff */
[----:B------:R-:W2:Y:S01]  /*db00*/  @P1 LDG.E R6, desc[UR40][R2.64] ;  /* 0x0000002802061981 */ /* 0x000ea2000c1e1900 */
[----:B------:R-:W-:Y:S02]  /*db10*/  ULDC UR4, c[0x0][0x288] ;  /* 0x0000a20000047ab9 */ /* 0x000fe40000000800 */
[----:B------:R-:W-:Y:S01]  /*db20*/  IMAD.U32 R11, RZ, RZ, UR4 ;  /* 0x00000004ff0b7e24 */ /* 0x000fe2000f8e00ff */
[----:B------:R-:W-:-:S06]  /*db30*/  ULDC.64 UR4, c[0x0][0x418] ;  /* 0x0001060000047ab9 */ /* 0x000fcc0000000a00 */
[----:B------:R-:W5:Y:S04]  /*db40*/  @P0 LDG.E R8, desc[UR40][R4.64] ;  /* 0x0000002804080981 */ /* 0x000f68000c1e1900 */
[----:B--2---:R0:W-:Y:S02]  /*db50*/  STL [R1+0x30], R6 ;  /* 0x0000300601007387 */ /* 0x0041e40000100800 */
[----:B0-----:R-:W-:-:S04]  /*db60*/  @P2 IADD3 R6, P3, R16, UR6, RZ ;  /* 0x0000000610062c10 */ /* 0x001fc8000ff7e0ff */
[----:B------:R-:W-:-:S05]  /*db70*/  @P2 IADD3.X R7, R9, UR7, RZ, P3, !PT ;  /* 0x0000000709072c10 */ /* 0x000fca0009ffe4ff */
[----:B------:R0:W2:Y:S01]  /*db80*/  @P2 LDG.E R11, desc[UR40][R6.64] ;  /* 0x00000028060b2981 */ /* 0x0000a2000c1e1900 */
[----:B------:R-:W-:-:S03]  /*db90*/  UISETP.NE.U32.AND UP0, UPT, UR4, URZ, UPT ;  /* 0x0000003f0400728c */ /* 0x000fc6000bf05070 */
[----:B------:R-:W-:Y:S01]  /*dba0*/  ULDC UR4, c[0x0][0x424] ;  /* 0x0001090000047ab9 */ /* 0x000fe20000000800 */
[----:B------:R-:W-:-:S03]  /*dbb0*/  UISETP.NE.AND.EX UP0, UPT, UR5, URZ, UPT, UP0 ;  /* 0x0000003f0500728c */ /* 0x000fc6000bf05300 */
[----:B------:R-:W-:Y:S01]  /*dbc0*/  ULDC UR5, c[0x0][0x2f0] ;  /* 0x0000bc0000057ab9 */ /* 0x000fe20000000800 */
[----:B------:R-:W-:-:S04]  /*dbd0*/  USEL UR4, UR4, 0x1, UP0 ;  /* 0x0000000104047887 */ /* 0x000fc80008000000 */
[----:B------:R-:W-:-:S06]  /*dbe0*/  UIMAD UR4, UR4, UR5, URZ ;  /* 0x00000005040472a4 */ /* 0x000fcc000f8e023f */
[----:B0-----:R-:W-:Y:S01]  /*dbf0*/  IMAD.U32 R6, RZ, RZ, UR4 ;  /* 0x00000004ff067e24 */ /* 0x001fe2000f8e00ff */
[----:B--2---:R0:W-:Y:S01]  /*dc00*/  STL [R1+0x40], R11 ;  /* 0x0000400b01007387 */ /* 0x0041e20000100800 */
[----:B------:R-:W-:Y:S05]  /*dc10*/  @P2 BRA `(.L_x_441) ;  /* 0x0000000000142947 */ /* 0x000fea0003800000 */
[----:B------:R-:W-:Y:S05]  /*dc20*/  @!P1 BRA `(.L_x_441) ;  /* 0x0000000000109947 */ /* 0x000fea0003800000 */
[----:B------:R-:W2:Y:S04]  /*dc30*/  LDG.E R7, desc[UR40][R2.64] ;  /* 0x0000002802077981 */ /* 0x000ea8000c1e1900 */
[----:B------:R-:W2:Y:S02]  /*dc40*/  LDG.E R2, desc[UR40][R2.64+0x4] ;  /* 0x0000042802027981 */ /* 0x000ea4000c1e1900 */
[----:B--2---:R-:W-:-:S05]  /*dc50*/  IMAD.IADD R2, R2, 0x1, -R7 ;  /* 0x0000000102027824 */ /* 0x004fca00078e0a07 */
[----:B------:R1:W-:Y:S02]  /*dc60*/  STL [R1+0x40], R2 ;  /* 0x0000400201007387 */ /* 0x0003e40000100800 */
.L_x_441:
[----:B------:R-:W1:Y:S01]  /*dc70*/  LDL.LU R7, [R1+0x8] ;  /* 0x0000080001077983 */ /* 0x000e620000300800 */
[----:B------:R-:W-:Y:S02]  /*dc80*/  ULDC.64 UR4, c[0x0][0xa20] ;  /* 0x0002880000047ab9 */ /* 0x000fe40000000a00 */
[----:B------:R-:W-:-:S04]  /*dc90*/  ISETP.NE.U32.AND P1, PT, RZ, UR4, PT ;  /* 0x00000004ff007c0c */ /* 0x000fc8000bf25070 */
[----:B------:R-:W-:Y:S02]  /*dca0*/  ISETP.NE.AND.EX P1, PT, RZ, UR5, PT, P1 ;  /* 0x00000005ff007c0c */ /* 0x000fe4000bf25310 */
[C---:B-1----:R-:W-:Y:S02]  /*dcb0*/  LOP3.LUT R2, R7.reuse, 0xff000000, RZ, 0xc0, !PT ;  /* 0xff00000007027812 */ /* 0x042fe400078ec0ff */
[C---:B------:R-:W-:Y:S02]  /*dcc0*/  LOP3.LUT R3, R7.reuse, 0xff0000, RZ, 0xc0, !PT ;  /* 0x00ff000007037812 */ /* 0x040fe400078ec0ff */
[----:B------:R-:W-:Y:S02]  /*dcd0*/  SHF.R.U32.HI R2, RZ, 0x8, R2 ;  /* 0x00000008ff027819 */ /* 0x000fe40000011602 */
[----:B------:R-:W-:Y:S01]  /*dce0*/  LOP3.LUT R17, R7, 0xffff, RZ, 0xc0, !PT ;  /* 0x0000ffff07117812 */ /* 0x000fe200078ec0ff */
[----:B-----5:R-:W-:Y:S01]  /*dcf0*/  IMAD.IADD R7, R8, 0x1, R0 ;  /* 0x0000000108077824 */ /* 0x020fe200078e0200 */
[----:B------:R-:W-:Y:S01]  /*dd00*/  LEA.HI R2, R3, R2, RZ, 0x10 ;  /* 0x0000000203027211 */ /* 0x000fe200078f80ff */
[----:B------:R-:W-:-:S05]  /*dd10*/  IMAD.MOV.U32 R3, RZ, RZ, R10 ;  /* 0x000000ffff037224 */ /* 0x000fca00078e000a */
[----:B------:R1:W-:Y:S04]  /*dd20*/  STL [R1+0x8], R3 ;  /* 0x0000080301007387 */ /* 0x0003e80000100800 */
[----:B------:R1:W-:Y:S01]  /*dd30*/  STL [R1+0x1c], R7 ;  /* 0x00001c0701007387 */ /* 0x0003e20000100800 */
[----:B------:R-:W-:Y:S05]  /*dd40*/  @!P1 BRA `(.L_x_442) ;  /* 0x0000000000109947 */ /* 0x000fea0003800000 */
[----:B------:R-:W-:-:S04]  /*dd50*/  IADD3 R6, P0, R16, UR4, RZ ;  /* 0x0000000410067c10 */ /* 0x000fc8000ff1e0ff */
[----:B-1----:R-:W-:-:S05]  /*dd60*/  IADD3.X R7, R9, UR5, RZ, P0, !PT ;  /* 0x0000000509077c10 */ /* 0x002fca00087fe4ff */
[----:B------:R2:W5:Y:S01]  /*dd70*/  LDG.E R6, desc[UR40][R6.64] ;  /* 0x0000002806067981 */ /* 0x000562000c1e1900 */
[----:B------:R-:W-:Y:S05]  /*dd80*/  BRA `(.L_x_443) ;  /* 0x0000000000107947 */ /* 0x000fea0003800000 */
.L_x_442:
[----:B------:R-:W-:Y:S05]  /*dd90*/  @!P0 BRA `(.L_x_443) ;  /* 0x00000000000c8947 */ /* 0x000fea0003800000 */
[----:B------:R-:W2:Y:S04]  /*dda0*/  LDG.E R6, desc[UR40][R4.64] ;  /* 0x0000002804067981 */ /* 0x000ea8000c1e1900 */
[----:B------:R-:W2:Y:S02]  /*ddb0*/  LDG.E R4, desc[UR40][R4.64+0x4] ;  /* 0x0000042804047981 */ /* 0x000ea4000c1e1900 */
[----:B--2---:R-:W-:-:S07]  /*ddc0*/  IMAD.IADD R6, R4, 0x1, -R6 ;  /* 0x0000000104067824 */ /* 0x004fce00078e0a06 */
.L_x_443:
[----:B-----5:R-:W-:Y:S01]  /*ddd0*/  IMAD.IADD R6, R6, 0x1, -R0 ;  /* 0x0000000106067824 */ /* 0x020fe200078e0a00 */
[----:B------:R-:W-:Y:S01]  /*dde0*/  LOP3.LUT R9, R2, 0xff, RZ, 0xc0, !PT ;  /* 0x000000ff02097812 */ /* 0x000fe200078ec0ff */
[----:B------:R-:W-:Y:S01]  /*ddf0*/  IMAD.MOV.U32 R4, RZ, RZ, RZ ;  /* 0x000000ffff047224 */ /* 0x000fe200078e00ff */
[----:B------:R-:W-:Y:S01]  /*de00*/  BSSY B0, `(.L_x_444) ;  /* 0x000002a000007945 */ /* 0x000fe20003800000 */
[C---:B------:R-:W-:Y:S01]  /*de10*/  VIADD R0, R6.reuse, 0x3f ;  /* 0x0000003f06007836 */ /* 0x040fe20000000000 */
[----:B------:R-:W-:Y:S01]  /*de20*/  ISETP.GE.AND P0, PT, R6, 0x1, PT ;  /* 0x000000010600780c */ /* 0x000fe20003f06270 */
[----:B------:R-:W-:-:S03]  /*de30*/  IMAD.MOV.U32 R10, RZ, RZ, R4 ;  /* 0x000000ffff0a7224 */ /* 0x000fc600078e0004 */
[----:B-1----:R-:W-:-:S04]  /*de40*/  SHF.R.S32.HI R3, RZ, 0x1f, R0 ;  /* 0x0000001fff037819 */ /* 0x002fc80000011400 */
[----:B------:R-:W-:-:S04]  /*de50*/  LEA.HI R3, R3, R0, RZ, 0x6 ;  /* 0x0000000003037211 */ /* 0x000fc800078f30ff */
[----:B------:R-:W-:-:S05]  /*de60*/  SHF.R.S32.HI R8, RZ, 0x6, R3 ;  /* 0x00000006ff087819 */ /* 0x000fca0000011403 */
[----:B------:R1:W-:Y:S04]  /*de70*/  STL [R1+0x3c], R8 ;  /* 0x00003c0801007387 */ /* 0x0003e80000100800 */
[----:B------:R1:W-:Y:S04]  /*de80*/  STL [R1+0x34], R4 ;  /* 0x0000340401007387 */ /* 0x0003e80000100800 */
[----:B------:R1:W-:Y:S01]  /*de90*/  STL [R1+0x58], R9 ;  /* 0x0000580901007387 */ /* 0x0003e20000100800 */
[----:B------:R-:W-:Y:S05]  /*dea0*/  @!P0 BRA `(.L_x_445) ;  /* 0x00000000007c8947 */ /* 0x000fea0003800000 */
[----:B------:R-:W-:-:S04]  /*deb0*/  SHF.R.U32.HI R0, RZ, 0x10, R2 ;  /* 0x00000010ff007819 */ /* 0x000fc80000011602 */
[----:B------:R-:W-:-:S13]  /*dec0*/  ISETP.NE.AND P0, PT, R0, RZ, PT ;  /* 0x000000ff0000720c */ /* 0x000fda0003f05270 */
[----:B------:R-:W1:Y:S02]  /*ded0*/  @!P0 LDC R0, c[0x0][0x9f0] ;  /* 0x00027c00ff008b82 */ /* 0x000e640000000800 */
[----:B-1----:R-:W-:-:S04]  /*dee0*/  IABS R4, R0 ;  /* 0x0000000000047213 */ /* 0x002fc80000000000 */
[----:B------:R-:W1:Y:S08]  /*def0*/  I2F.RP R2, R4 ;  /* 0x0000000400027306 */ /* 0x000e700000209400 */
[----:B-1----:R-:W1:Y:S02]  /*df00*/  MUFU.RCP R2, R2 ;  /* 0x0000000200027308 */ /* 0x002e640000001000 */
[----:B-1----:R-:W-:-:S06]  /*df10*/  VIADD R2, R2, 0xffffffe ;  /* 0x0ffffffe02027836 */ /* 0x002fcc0000000000 */
[----:B------:R-:W1:Y:S02]  /*df20*/  F2I.FTZ.U32.TRUNC.NTZ R3, R2 ;  /* 0x0000000200037305 */ /* 0x000e64000021f000 */
[----:B-1----:R-:W-:-:S04]  /*df30*/  IMAD.MOV R2, RZ, RZ, -R3 ;  /* 0x000000ffff027224 */ /* 0x002fc800078e0a03 */
[----:B------:R-:W-:Y:S02]  /*df40*/  IMAD R5, R2, R4, RZ ;  /* 0x0000000402057224 */ /* 0x000fe400078e02ff */
[----:B------:R-:W-:-:S04]  /*df50*/  IMAD.MOV.U32 R2, RZ, RZ, RZ ;  /* 0x000000ffff027224 */ /* 0x000fc800078e00ff */
[----:B--2---:R-:W-:Y:S01]  /*df60*/  IMAD.HI.U32 R7, R3, R5, R2 ;  /* 0x0000000503077227 */ /* 0x004fe200078e0002 */
[----:B------:R-:W-:Y:S02]  /*df70*/  IABS R2, R0 ;  /* 0x0000000000027213 */ /* 0x000fe40000000000 */
[----:B------:R-:W-:-:S03]  /*df80*/  IADD3 R3, R0, -0x1, R8 ;  /* 0xffffffff00037810 */ /* 0x000fc60007ffe008 */
[----:B------:R-:W-:Y:S01]  /*df90*/  IMAD.MOV R2, RZ, RZ, -R2 ;  /* 0x000000ffff027224 */ /* 0x000fe200078e0a02 */
[----:B------:R-:W-:Y:S02]  /*dfa0*/  IABS R5, R3 ;  /* 0x0000000300057213 */ /* 0x000fe40000000000 */
[----:B------:R-:W-:Y:S01]  /*dfb0*/  LOP3.LUT R3, R3, R0, RZ, 0x3c, !PT ;  /* 0x0000000003037212 */ /* 0x000fe200078e3cff */
[----:B------:R-:W-:Y:S02]  /*dfc0*/  IMAD.MOV.U32 R6, RZ, RZ, R2 ;  /* 0x000000ffff067224 */ /* 0x000fe400078e0002 */
[----:B------:R-:W-:Y:S01]  /*dfd0*/  IMAD.HI.U32 R2, R7, R5, RZ ;  /* 0x0000000507027227 */ /* 0x000fe200078e00ff */
[----:B------:R-:W-:-:S03]  /*dfe0*/  ISETP.GE.AND P2, PT, R3, RZ, PT ;  /* 0x000000ff0300720c */ /* 0x000fc60003f46270 */
[----:B------:R-:W-:-:S05]  /*dff0*/  IMAD R5, R2, R6, R5 ;  /* 0x0000000602057224 */ /* 0x000fca00078e0205 */
[----:B------:R-:W-:-:S13]  /*e000*/  ISETP.GT.U32.AND P1, PT, R4, R5, PT ;  /* 0x000000050400720c */ /* 0x000fda0003f24070 */
[----:B------:R-:W-:Y:S02]  /*e010*/  @!P1 IMAD.IADD R5, R5, 0x1, -R4 ;  /* 0x0000000105059824 */ /* 0x000fe400078e0a04 */
[----:B------:R-:W-:Y:S01]  /*e020*/  @!P1 VIADD R2, R2, 0x1 ;  /* 0x0000000102029836 */ /* 0x000fe20000000000 */
[----:B------:R-:W-:Y:S02]  /*e030*/  ISETP.NE.AND P1, PT, R0, RZ, PT ;  /* 0x000000ff0000720c */ /* 0x000fe40003f25270 */
[----:B------:R-:W-:-:S13]  /*e040*/  ISETP.GE.U32.AND P0, PT, R5, R4, PT ;  /* 0x000000040500720c */ /* 0x000fda0003f06070 */
[----:B------:R-:W-:-:S04]  /*e050*/  @P0 VIADD R2, R2, 0x1 ;  /* 0x0000000102020836 */ /* 0x000fc80000000000 */
[----:B------:R-:W-:Y:S01]  /*e060*/  @!P2 IMAD.MOV R2, RZ, RZ, -R2 ;  /* 0x000000ffff02a224 */ /* 0x000fe200078e0a02 */
[----:B------:R-:W-:-:S05]  /*e070*/  @!P1 LOP3.LUT R2, RZ, R0, RZ, 0x33, !PT ;  /* 0x00000000ff029212 */ /* 0x000fca00078e33ff */
[----:B------:R-:W-:-:S05]  /*e080*/  IMAD.MOV.U32 R10, RZ, RZ, R2 ;  /* 0x000000ffff0a7224 */ /* 0x000fca00078e0002 */
[----:B------:R3:W-:Y:S02]  /*e090*/  STL [R1+0x34], R10 ;  /* 0x0000340a01007387 */ /* 0x0007e40000100800 */
.L_x_445:
[----:B------:R-:W-:Y:S05]  /*e0a0*/  BSYNC B0 ;  /* 0x0000000000007941 */ /* 0x000fea0003800000 */
.L_x_444:
[----:B------:R-:W-:Y:S01]  /*e0b0*/  IMAD.MOV.U32 R0, RZ, RZ, R10 ;  /* 0x000000ffff007224 */ /* 0x000fe200078e000a */
[----:B------:R-:W-:Y:S03]  /*e0c0*/  BSSY B7, `(.L_x_446) ;  /* 0x00004ad000077945 */ /* 0x000fe60003800000 */
[----:B------:R-:W-:-:S05]  /*e0d0*/  IMAD R2, R9, R0, RZ ;  /* 0x0000000009027224 */ /* 0x000fca00078e02ff */
[----:B------:R-:W-:Y:S01]  /*e0e0*/  VIADDMNMX R0, R2, R0, R8, PT ;  /* 0x0000000002007246 */ /* 0x000fe20003800108 */
[----:B------:R4:W-:Y:S03]  /*e0f0*/  STL [R1+0x20], R2 ;  /* 0x0000200201007387 */ /* 0x0009e60000100800 */
[----:B------:R-:W-:Y:S01]  /*e100*/  ISETP.GT.AND P0, PT, R0, R2, PT ;  /* 0x000000020000720c */ /* 0x000fe20003f04270 */
[----:B------:R4:W-:-:S12]  /*e110*/  STL [R1+0x2c], R0 ;  /* 0x00002c0001007387 */ /* 0x0009d80000100800 */
[----:B----4-:R-:W-:Y:S05]  /*e120*/  @P0 BRA `(.L_x_447) ;  /* 0x0000000000480947 */ /* 0x010fea0003800000 */
[----:B------:R-:W4:Y:S02]  /*e130*/  S2R R0, SR_TID.X ;  /* 0x0000000000007919 */ /* 0x000f240000002100 */
[----:B----4-:R-:W-:-:S04]  /*e140*/  LOP3.LUT R0, R0, 0x7f, RZ, 0xc0, !PT ;  /* 0x0000007f00007812 */ /* 0x010fc800078ec0ff */
[----:B------:R-:W-:-:S13]  /*e150*/  ISETP.NE.AND P0, PT, R0, RZ, PT ;  /* 0x000000ff0000720c */ /* 0x000fda0003f05270 */
[----:B------:R-:W-:Y:S05]  /*e160*/  @P0 BRA `(.L_x_448) ;  /* 0x0000004800880947 */ /* 0x000fea0003800000 */
[----:B------:R-:W4:Y:S01]  /*e170*/  S2R R5, SR_LANEID ;  /* 0x0000000000057919 */ /* 0x000f220000000000 */
[----:B------:R-:W-:Y:S01]  /*e180*/  VOTEU.ANY UR4, UPT, PT ;  /* 0x0000000000047886 */ /* 0x000fe200038e0100 */
[----:B------:R-:W5:Y:S01]  /*e190*/  LDC.64 R2, c[0x0][0xc60] ;  /* 0x00031800ff027b82 */ /* 0x000f620000000a00 */
[----:B------:R-:W4:Y:S02]  /*e1a0*/  FLO.U32 R0, UR4 ;  /* 0x0000000400007d00 */ /* 0x000f2400080e0000 */
[----:B----4-:R-:W-:-:S06]  /*e1b0*/  ISETP.EQ.U32.AND P0, PT, R0, R5, PT ;  /* 0x000000050000720c */ /* 0x010fcc0003f02070 */
[----:B------:R-:W5:Y:S07]  /*e1c0*/  POPC R5, UR4 ;  /* 0x0000000400057d09 */ /* 0x000f6e0008000000 */
[----:B-----5:R-:W4:Y:S01]  /*e1d0*/  @P0 ATOMG.E.ADD.STRONG.GPU PT, R3, desc[UR40][R2.64], R5 ;  /* 0x00000005020309a8 */ /* 0x020f2200081ee1e8 */
[----:B-1----:R-:W1:Y:S02]  /*e1e0*/  S2R R4, SR_LTMASK ;  /* 0x0000000000047919 */ /* 0x002e640000003900 */
[----:B-1----:R-:W-:-:S04]  /*e1f0*/  LOP3.LUT R4, R4, UR4, RZ, 0xc0, !PT ;  /* 0x0000000404047c12 */ /* 0x002fc8000f8ec0ff */
[----:B--2---:R-:W1:Y:S01]  /*e200*/  POPC R7, R4 ;  /* 0x0000000400077309 */ /* 0x004e620000000000 */
[----:B----4-:R-:W1:Y:S02]  /*e210*/  SHFL.IDX PT, R0, R3, R0, 0x1f ;  /* 0x00001f0003007589 */ /* 0x010e6400000e0000 */
[----:B-1----:R-:W-:-:S05]  /*e220*/  IADD3 R0, R0, UR37, R7 ;  /* 0x0000002500007c10 */ /* 0x002fca000fffe007 */
[----:B------:R4:W-:Y:S01]  /*e230*/  STL [R1], R0 ;  /* 0x0000000001007387 */ /* 0x0009e20000100800 */
[----:B------:R-:W-:Y:S05]  /*e240*/  BRA `(.L_x_448) ;  /* 0x0000004800507947 */ /* 0x000fea0003800000 */
.L_x_447:
[----:B------:R-:W-:Y:S01]  /*e250*/  VIADD R0, R18, 0x22400 ;  /* 0x0002240012007836 */ /* 0x000fe20000000000 */
[----:B------:R-:W-:Y:S04]  /*e260*/  BSSY B6, `(.L_x_449) ;  /* 0x0000013000067945 */ /* 0x000fe80003800000 */
[----:B------:R-:W-:-:S13]  /*e270*/  LOP3.LUT P0, RZ, R0, 0x3ff, RZ, 0xc0, !PT ;  /* 0x000003ff00ff7812 */ /* 0x000fda000780c0ff */
[----:B------:R-:W-:Y:S05]  /*e280*/  @!P0 BRA `(.L_x_450) ;  /* 0x0000000000408947 */ /* 0x000fea0003800000 */
[----:B------:R-:W-:Y:S01]  /*e290*/  MOV R2, 0x0 ;  /* 0x0000000000027802 */ /* 0x000fe20000000f00 */
[----:B------:R-:W-:Y:S01]  /*e2a0*/  ULDC.64 UR6, c[0x4][0x90] ;  /* 0x0100240000067ab9 */ /* 0x000fe20000000a00 */
[----:B------:R-:W-:Y:S01]  /*e2b0*/  ULDC.64 UR8, c[0x4][0x98] ;  /* 0x0100260000087ab9 */ /* 0x000fe20000000a00 */
[----:B------:R-:W-:Y:S01]  /*e2c0*/  ULDC.64 UR4, c[0x4][0x8] ;  /* 0x0100020000047ab9 */ /* 0x000fe20000000a00 */
[----:B-1----:R-:W-:Y:S02]  /*e2d0*/  IMAD.U32 R4, RZ, RZ, UR6 ;  /* 0x00000006ff047e24 */ /* 0x002fe4000f8e00ff */
[----:B------:R-:W1:Y:S01]  /*e2e0*/  LDC.64 R2, c[0x4][R2] ;  /* 0x0100000002027b82 */ /* 0x000e620000000a00 */
[----:B------:R-:W-:Y:S02]  /*e2f0*/  IMAD.U32 R5, RZ, RZ, UR7 ;  /* 0x00000007ff057e24 */ /* 0x000fe4000f8e00ff */
[----:B------:R-:W-:Y:S02]  /*e300*/  IMAD.U32 R6, RZ, RZ, UR8 ;  /* 0x00000008ff067e24 */ /* 0x000fe4000f8e00ff */
[----:B--2---:R-:W-:-:S02]  /*e310*/  IMAD.U32 R7, RZ, RZ, UR9 ;  /* 0x00000009ff077e24 */ /* 0x004fc4000f8e00ff */
[----:B---3--:R-:W-:Y:S02]  /*e320*/  IMAD.U32 R10, RZ, RZ, UR4 ;  /* 0x00000004ff0a7e24 */ /* 0x008fe4000f8e00ff */
[----:B0-----:R-:W-:Y:S02]  /*e330*/  IMAD.U32 R11, RZ, RZ, UR5 ;  /* 0x00000005ff0b7e24 */ /* 0x001fe4000f8e00ff */
[----:B------:R-:W-:Y:S02]  /*e340*/  IMAD.MOV.U32 R8, RZ, RZ, 0x70 ;  /* 0x00000070ff087424 */ /* 0x000fe400078e00ff */
[----:B------:R-:W-:Y:S02]  /*e350*/  IMAD.MOV.U32 R12, RZ, RZ, 0x1 ;  /* 0x00000001ff0c7424 */ /* 0x000fe400078e00ff */
[----:B------:R-:W-:-:S07]  /*e360*/  IMAD.MOV.U32 R13, RZ, RZ, RZ ;  /* 0x000000ffff0d7224 */ /* 0x000fce00078e00ff */
[----:B------:R-:W-:-:S07]  /*e370*/  LEPC R20, `(.L_x_450) ;  /* 0x000000001014794e */ /* 0x000fce0000000000 */
[----:B-1----:R-:W-:Y:S05]  /*e380*/  CALL.ABS.NOINC R2 ;  /* 0x0000000002007343 */ /* 0x002fea0003c00000 */
.L_x_450:
[----:B------:R-:W-:Y:S05]  /*e390*/  BSYNC B6 ;  /* 0x0000000000067941 */ /* 0x000fea0003800000 */
.L_x_449:
        /* <DEDUP_REMOVED lines=8> */
[----:B------:R4:W4:Y:S01]  /*e420*/  LDC.64 R2, c[0x4][R0] ;  /* 0x0100000000027b82 */ /* 0x0009220000000a00 */
[----:B-1----:R-:W-:Y:S02]  /*e430*/  IMAD.U32 R4, RZ, RZ, UR6 ;  /* 0x00000006ff047e24 */ /* 0x002fe4000f8e00ff */
        /* <DEDUP_REMOVED lines=9> */
[----:B----4-:R-:W-:Y:S05]  /*e4d0*/  CALL.ABS.NOINC R2 ;  /* 0x0000000002007343 */ /* 0x010fea0003c00000 */
.L_x_453:
        /* <DEDUP_REMOVED lines=16> */
.L_x_452:
[----:B------:R-:W-:Y:S05]  /*e5e0*/  BSYNC B6 ;  /* 0x0000000000067941 */ /* 0x000fea0003800000 */
.L_x_451:
[----:B-1----:R-:W4:Y:S01]  /*e5f0*/  LDL.LU R4, [R1+0x14] ;  /* 0x0000140001047983 */ /* 0x002f220000300800 */
[----:B------:R-:W-:-:S03]  /*e600*/  ULDC.64 UR4, c[0x0][0x9f8] ;  /* 0x00027e0000047ab9 */ /* 0x000fc60000000a00 */
[----:B--2---:R-:W2:Y:S01]  /*e610*/  LDL R7, [R1+0x8] ;  /* 0x0000080001077983 */ /* 0x004ea20000100800 */
[----:B------:R-:W-:-:S03]  /*e620*/  ISETP.NE.U32.AND P0, PT, RZ, UR4, PT ;  /* 0x00000004ff007c0c */ /* 0x000fc6000bf05070 */
[----:B------:R-:W5:Y:S01]  /*e630*/  LDL R0, [R1+0x2c] ;  /* 0x00002c0001007983 */ /* 0x000f620000100800 */
[----:B------:R-:W-:-:S13]  /*e640*/  ISETP.NE.AND.EX P0, PT, RZ, UR5, PT, P0 ;  /* 0x00000005ff007c0c */ /* 0x000fda000bf05300 */
[----:B------:R-:W-:-:S04]  /*e650*/  @P0 IADD3 R2, P1, R16, UR4, RZ ;  /* 0x0000000410020c10 */ /* 0x000fc8000ff3e0ff */
[----:B----4-:R-:W-:Y:S01]  /*e660*/  @P0 IADD3.X R3, R4, UR5, RZ, P1, !PT ;  /* 0x0000000504030c10 */ /* 0x010fe20008ffe4ff */
[----:B------:R-:W-:-:S04]  /*e670*/  ULDC.64 UR4, c[0x0][0xa08] ;  /* 0x0002820000047ab9 */ /* 0x000fc80000000a00 */
[----:B--2---:R1:W2:Y:S02]  /*e680*/  @P0 LDG.E R7, desc[UR40][R2.64] ;  /* 0x0000002802070981 */ /* 0x0042a4000c1e1900 */
[----:B-1----:R-:W1:Y:S01]  /*e690*/  LDC.64 R2, c[0x0][0x418] ;  /* 0x00010600ff027b82 */ /* 0x002e620000000a00 */
[----:B-----5:R-:W-:Y:S01]  /*e6a0*/  VIADD R0, R0, 0xffffffff ;  /* 0xffffffff00007836 */ /* 0x020fe20000000000 */
[----:B--2---:R-:W-:Y:S01]  /*e6b0*/  SHF.R.S32.HI R8, RZ, 0x1f, R7 ;  /* 0x0000001fff087819 */ /* 0x004fe20000011407 */
[----:B------:R2:W-:Y:S04]  /*e6c0*/  @P0 STL [R1+0x8], R7 ;  /* 0x0000080701000387 */ /* 0x0005e80000100800 */
[----:B------:R2:W-:Y:S01]  /*e6d0*/  STL [R1+0x14], R8 ;  /* 0x0000140801007387 */ /* 0x0005e20000100800 */
[----:B-1----:R-:W-:Y:S01]  /*e6e0*/  LOP3.LUT P0, RZ, R2, UR4, RZ, 0xfc, !PT ;  /* 0x0000000402ff7c12 */ /* 0x002fe2000f80fcff */
[----:B------:R-:W-:-:S03]  /*e6f0*/  UMOV UR4, 0xffffffff ;  /* 0xffffffff00047882 */ /* 0x000fc60000000000 */
[----:B------:R-:W-:-:S04]  /*e700*/  LOP3.LUT P0, RZ, R3, UR5, RZ, 0xfc, P0 ;  /* 0x0000000503ff7c12 */ /* 0x000fc8000800fcff */
[----:B------:R-:W-:Y:S01]  /*e710*/  SEL R16, R7, RZ, !P0 ;  /* 0x000000ff07107207 */ /* 0x000fe20004000000 */
[----:B--2---:R-:W-:Y:S08]  /*e720*/  BRA.DIV UR4, `(.L_x_454) ;  /* 0x0000005a040c7947 */ /* 0x004ff0000b800000 */
[----:B------:R-:W1:Y:S02]  /*e730*/  S2R R4, SR_TID.X ;  /* 0x0000000000047919 */ /* 0x000e640000002100 */
[----:B-1----:R-:W-:-:S04]  /*e740*/  SHF.R.U32.HI R4, RZ, 0x5, R4 ;  /* 0x00000005ff047819 */ /* 0x002fc80000011604 */
[----:B------:R-:W-:-:S05]  /*e750*/  LOP3.LUT R4, R4, 0x3, RZ, 0xc0, !PT ;  /* 0x0000000304047812 */ /* 0x000fca00078ec0ff */
[----:B------:R1:W2:Y:S02]  /*e760*/  SHFL.IDX PT, R14, R4, RZ, 0x1f ;  /* 0x00001fff040e7589 */ /* 0x0002a400000e0000 */
.L_x_575:
[----:B------:R-:W-:Y:S01]  /*e770*/  PLOP3.LUT P1, PT, PT, PT, PT, 0x8, 0x0 ;  /* 0x000000000000781c */ /* 0x000fe20003f2e170 */
[----:B------:R4:W-:Y:S01]  /*e780*/  STL [R1+0x28], R0 ;  /* 0x0000280001007387 */ /* 0x0009e20000100800 */
[----:B--2---:R-:W-:Y:S02]  /*e790*/  ISETP.NE.AND P0, PT, R14, RZ, PT ;  /* 0x000000ff0e00720c */ /* 0x004fe40003f05270 */
[----:B-1----:R-:W-:-:S05]  /*e7a0*/  P2R R4, PR, RZ, 0x2 ;  /* 0x00000002ff047803 */ /* 0x002fca0000000000 */
[----:B------:R4:W-:Y:S06]  /*e7b0*/  STL [R1+0x18], R4 ;  /* 0x0000180401007387 */ /* 0x0009ec0000100800 */
[----:B------:R-:W-:Y:S05]  /*e7c0*/  @P0 BRA `(.L_x_455) ;  /* 0x0000000400040947 */ /* 0x000fea0003800000 */
[----:B------:R-:W-:-:S03]  /*e7d0*/  UMOV UR4, 0xffffffff ;  /* 0xffffffff00047882 */ /* 0x000fc60000000000 */
[----:B------:R-:W-:Y:S05]  /*e7e0*/  BRA.DIV UR4, `(.L_x_456) ;  /* 0x0000005a04107947 */ /* 0x000fea000b800000 */
[----:B------:R-:W-:-:S13]  /*e7f0*/  ELECT P6, URZ, PT ;  /* 0x00000000003f782f */ /* 0x000fda00038c0000 */
.L_x_578:
[----:B------:R-:W-:Y:S05]  /*e800*/  @!P6 BRA `(.L_x_455) ;  /* 0x0000000000f4e947 */ /* 0x000fea0003800000 */
[----:B------:R-:W-:-:S04]  /*e810*/  ISETP.NE.U32.AND P0, PT, R2, RZ, PT ;  /* 0x000000ff0200720c */ /* 0x000fc80003f05070 */
[----:B------:R-:W-:-:S13]  /*e820*/  ISETP.NE.AND.EX P0, PT, R3, RZ, PT, P0 ;  /* 0x000000ff0300720c */ /* 0x000fda0003f05300 */
[----:B------:R-:W-:Y:S05]  /*e830*/  @!P0 BRA `(.L_x_457) ;  /* 0x0000000000508947 */ /* 0x000fea0003800000 */
[----:B------:R-:W1:Y:S01]  /*e840*/  LDC R6, c[0x0][0x43c] ;  /* 0x00010f00ff067b82 */ /* 0x000e620000000800 */
[----:B------:R-:W-:Y:S01]  /*e850*/  IMAD.MOV.U32 R9, RZ, RZ, R0 ;  /* 0x000000ffff097224 */ /* 0x000fe200078e0000 */
[----:B------:R-:W-:-:S03]  /*e860*/  ULDC.64 UR4, c[0x0][0x428] ;  /* 0x00010a0000047ab9 */ /* 0x000fc60000000a00 */
[----:B----4-:R-:W-:Y:S01]  /*e870*/  IMAD.MOV.U32 R0, RZ, RZ, R9 ;  /* 0x000000ffff007224 */ /* 0x010fe200078e0009 */
[----:B-1----:R-:W-:-:S13]  /*e880*/  ISETP.NE.AND P0, PT, R6, 0x1, PT ;  /* 0x000000010600780c */ /* 0x002fda0003f05270 */
[----:B------:R-:W1:Y:S02]  /*e890*/  @P0 LDC.64 R4, c[0x0][0x440] ;  /* 0x00011000ff040b82 */ /* 0x000e640000000a00 */
[----:B-1----:R-:W-:-:S05]  /*e8a0*/  @P0 IMAD.HI.U32 R4, R9, R4, RZ ;  /* 0x0000000409040227 */ /* 0x002fca00078e00ff */
[----:B------:R-:W-:-:S04]  /*e8b0*/  @P0 SHF.R.U32.HI R0, RZ, R5, R4 ;  /* 0x00000005ff000219 */ /* 0x000fc80000011604 */
[--C-:B------:R-:W-:Y:S01]  /*e8c0*/  SHF.R.S32.HI R5, RZ, 0x1f, R0.reuse ;  /* 0x0000001fff057819 */ /* 0x100fe20000011400 */
[----:B------:R-:W-:-:S04]  /*e8d0*/  IMAD.MOV R4, RZ, RZ, -R0 ;  /* 0x000000ffff047224 */ /* 0x000fc800078e0a00 */
[----:B------:R-:W-:Y:S02]  /*e8e0*/  IMAD R9, R6, R4, R9 ;  /* 0x0000000406097224 */ /* 0x000fe400078e0209 */
[----:B------:R-:W-:Y:S02]  /*e8f0*/  IMAD R6, R8, UR4, RZ ;  /* 0x0000000408067c24 */ /* 0x000fe4000f8e02ff */
[----:B------:R-:W-:Y:S01]  /*e900*/  IMAD.MOV.U32 R4, RZ, RZ, R0 ;  /* 0x000000ffff047224 */ /* 0x000fe200078e0000 */
[----:B------:R1:W-:Y:S01]  /*e910*/  STL [R1+0x28], R9 ;  /* 0x0000280901007387 */ /* 0x0003e20000100800 */
[C---:B------:R-:W-:Y:S02]  /*e920*/  IMAD R0, R7.reuse, UR5, R6 ;  /* 0x0000000507007c24 */ /* 0x040fe4000f8e0206 */
[----:B------:R-:W-:-:S04]  /*e930*/  IMAD.WIDE.U32 R4, R7, UR4, R4 ;  /* 0x0000000407047c25 */ /* 0x000fc8000f8e0004 */
[----:B------:R-:W-:Y:S01]  /*e940*/  IMAD.IADD R0, R5, 0x1, R0 ;  /* 0x0000000105007824 */ /* 0x000fe200078e0200 */
[----:B------:R-:W-:-:S04]  /*e950*/  LEA R2, P0, R4, R2, 0x2 ;  /* 0x0000000204027211 */ /* 0x000fc800078010ff */
[----:B------:R-:W-:-:S05]  /*e960*/  LEA.HI.X R3, R4, R3, R0, 0x2, P0 ;  /* 0x0000000304037211 */ /* 0x000fca00000f1400 */
[----:B------:R1:W5:Y:S04]  /*e970*/  LDG.E R16, desc[UR40][R2.64] ;  /* 0x0000002802107981 */ /* 0x000368000c1e1900 */
.L_x_457:
[----:B-1----:R-:W2:Y:S01]  /*e980*/  LDL R2, [R1+0x10] ;  /* 0x0000100001027983 */ /* 0x002ea20000100800 */
[----:B----4-:R-:W-:Y:S01]  /*e990*/  IMAD R0, R19, 0x8, R18 ;  /* 0x0000000813007824 */ /* 0x010fe200078e0212 */
[----:B--2---:R-:W-:-:S04]  /*e9a0*/  SHF.L.U32 R2, R2, 0x1f, RZ ;  /* 0x0000001f02027819 */ /* 0x004fc800000006ff */
[----:B------:R-:W1:Y:S02]  /*e9b0*/  SYNCS.PHASECHK.TRANS64.TRYWAIT P0, [R0+URZ+0x28c40], R2 ;  /* 0x028c4002000075a7 */ /* 0x000e64000800017f */
[----:B-1----:R-:W-:Y:S05]  /*e9c0*/  @!P0 BRA `(.L_x_458) ;  /* 0x0000005400b88947 */ /* 0x002fea0003800000 */
.L_x_579:
[----:B------:R-:W2:Y:S02]  /*e9d0*/  S2R R3, SR_TID.X ;  /* 0x0000000000037919 */ /* 0x000ea40000002100 */
[----:B--2---:R-:W-:-:S04]  /*e9e0*/  LOP3.LUT R3, R3, 0x7f, RZ, 0xc0, !PT ;  /* 0x0000007f03037812 */ /* 0x004fc800078ec0ff */
[----:B------:R-:W-:-:S13]  /*e9f0*/  ISETP.NE.AND P0, PT, R3, RZ, PT ;  /* 0x000000ff0300720c */ /* 0x000fda0003f05270 */
[----:B------:R-:W-:Y:S05]  /*ea00*/  @P0 BRA `(.L_x_459) ;  /* 0x00000000001c0947 */ /* 0x000fea0003800000 */
[----:B------:R-:W2:Y:S01]  /*ea10*/  S2R R3, SR_TID.X ;  /* 0x0000000000037919 */ /* 0x000ea20000002100 */
[----:B-1----:R-:W-:-:S04]  /*ea20*/  IMAD.MOV.U32 R2, RZ, RZ, 0x2000 ;  /* 0x00002000ff027424 */ /* 0x002fc800078e00ff */
[----:B------:R4:W-:Y:S01]  /*ea30*/  SYNCS.ARRIVE.TRANS64 RZ, [R0+URZ+0x28c30], R2 ;  /* 0x028c300200ff79a7 */ /* 0x0009e2000800003f */
[----:B--2---:R-:W-:-:S04]  /*ea40*/  LOP3.LUT R3, R3, 0x1f, RZ, 0xc0, !PT ;  /* 0x0000001f03037812 */ /* 0x004fc800078ec0ff */
[----:B------:R-:W-:-:S13]  /*ea50*/  ISETP.NE.AND P0, PT, R3, RZ, PT ;  /* 0x000000ff0300720c */ /* 0x000fda0003f05270 */
[----:B----4-:R-:W-:Y:S05]  /*ea60*/  @!P0 BRA `(.L_x_459) ;  /* 0x0000000000048947 */ /* 0x010fea0003800000 */
[----:B------:R-:W-:Y:S01]  /*ea70*/  BPT.TRAP 0x1 ;  /* 0x000000040000795c */ /* 0x000fe20000300000 */
.L_x_459:
[----:B------:R-:W2:Y:S04]  /*ea80*/  LDL R3, [R1+0x28] ;  /* 0x0000280001037983 */ /* 0x000ea80000100800 */
[----:B-1----:R-:W4:Y:S01]  /*ea90*/  LDL R2, [R1+0x1c] ;  /* 0x00001c0001027983 */ /* 0x002f220000100800 */
[----:B------:R-:W-:Y:S01]  /*eaa0*/  R2UR UR9, R0 ;  /* 0x00000000000972ca */ /* 0x000fe200000e0000 */
[----:B------:R-:W-:Y:S01]  /*eab0*/  IMAD R0, R19, 0x2000, R18 ;  /* 0x0000200013007824 */ /* 0x000fe200078e0212 */
[----:B------:R-:W-:Y:S01]  /*eac0*/  UIADD3 UR6, UP0, UR38, 0x370, URZ ;  /* 0x0000037026067890 */ /* 0x000fe2000ff1e03f */
[----:B------:R-:W-:Y:S01]  /*ead0*/  R2UR UR12, R17 ;  /* 0x00000000110c72ca */ /* 0x000fe200000e0000 */
[----:B------:R-:W-:Y:S01]  /*eae0*/  UMOV UR5, 0x14f00000 ;  /* 0x14f0000000057882 */ /* 0x000fe20000000000 */
[----:B-----5:R-:W-:Y:S01]  /*eaf0*/  R2UR UR13, R16 ;  /* 0x00000000100d72ca */ /* 0x020fe200000e0000 */
[----:B------:R-:W-:Y:S01]  /*eb00*/  UIADD3.X UR7, URZ, UR39, URZ, UP0, !UPT ;  /* 0x000000273f077290 */ /* 0x000fe200087fe43f */
[----:B------:R-:W-:Y:S01]  /*eb10*/  R2UR UR8, R0 ;  /* 0x00000000000872ca */ /* 0x000fe200000e0000 */
[----:B------:R-:W-:Y:S01]  /*eb20*/  UMOV UR10, URZ ;  /* 0x0000003f000a7c82 */ /* 0x000fe20008000000 */
[----:B------:R-:W-:-:S04]  /*eb30*/  PLOP3.LUT P0, PT, PT, PT, PT, 0x80, 0x0 ;  /* 0x000000000000781c */ /* 0x000fc80003f0f070 */
[----:B------:R-:W-:Y:S01]  /*eb40*/  UIADD3 UR9, UR9, 0x28c30, URZ ;  /* 0x00028c3009097890 */ /* 0x000fe2000fffe03f */
[----:B------:R-:W-:-:S05]  /*eb50*/  P2R R0, PR, RZ, 0x1 ;  /* 0x00000001ff007803 */ /* 0x000fca0000000000 */
[----:B------:R1:W-:Y:S01]  /*eb60*/  STL [R1+0x18], R0 ;  /* 0x0000180001007387 */ /* 0x0003e20000100800 */
[----:B------:R-:W-:Y:S01]  /*eb70*/  UIADD3 UR8, UR8, 0x22400, URZ ;  /* 0x0002240008087890 */ /* 0x000fe2000fffe03f */
[----:B--2---:R-:W-:Y:S02]  /*eb80*/  R2UR UR11, R3 ;  /* 0x00000000030b72ca */ /* 0x004fe400000e0000 */
[----:B----4-:R-:W-:-:S13]  /*eb90*/  R2UR UR4, R2 ;  /* 0x00000000020472ca */ /* 0x010fda00000e0000 */
[----:B------:R-:W-:-:S03]  /*eba0*/  ULEA UR11, UR11, UR4, 0x6 ;  /* 0x000000040b0b7291 */ /* 0x000fc6000f8e303f */
[----:B------:R-:W-:-:S06]  /*ebb0*/  UMOV UR4, 0x0 ;  /* 0x0000000000047882 */ /* 0x000fcc0000000000 */
[----:B------:R1:W-:Y:S02]  /*ebc0*/  UTMALDG.4D [UR8], [UR6], desc[UR4] ;  /* 0x00000408060075b4 */ /* 0x0003e40008019000 */
[----:B-1----:R-:W-:Y:S01]  /*ebd0*/  NOP ;  /* 0x0000000000007918 */ /* 0x002fe20000000000 */
.L_x_455:
[----:B------:R-:W2:Y:S04]  /*ebe0*/  LDL.LU R3, [R1+0x30] ;  /* 0x0000300001037983 */ /* 0x000ea80000300800 */
[----:B------:R-:W5:Y:S04]  /*ebf0*/  LDL.LU R5, [R1+0x24] ;  /* 0x0000240001057983 */ /* 0x000f680000300800 */
[----:B----4-:R-:W4:Y:S01]  /*ec00*/  LDL.LU R4, [R1+0x38] ;  /* 0x0000380001047983 */ /* 0x010f220000300800 */
[----:B------:R-:W-:Y:S05]  /*ec10*/  WARPSYNC.ALL ;  /* 0x0000000000007948 */ /* 0x000fea0003800000 */
[----:B------:R-:W-:Y:S01]  /*ec20*/  ULDC.64 UR6, c[0x0][0xa00] ;  /* 0x0002800000067ab9 */ /* 0x000fe20000000a00 */
[----:B------:R-:W-:Y:S01]  /*ec30*/  ULDC.64 UR4, c[0x0][0x298] ;  /* 0x0000a60000047ab9 */ /* 0x000fe20000000a00 */
[----:B------:R-:W-:Y:S01]  /*ec40*/  BAR.SYNC.DEFER_BLOCKING 0x8, 0x100 ;  /* 0x0204000000007b1d */ /* 0x000fe20000010000 */
[----:B------:R-:W-:Y:S01]  /*ec50*/  ISETP.NE.U32.AND P0, PT, RZ, UR6, PT ;  /* 0x00000006ff007c0c */ /* 0x000fe2000bf05070 */
[----:B------:R-:W-:-:S03]  /*ec60*/  VIADD R2, R18, 0x20400 ;  /* 0x0002040012027836 */ /* 0x000fc60000000000 */
[----:B------:R-:W-:Y:S01]  /*ec70*/  ISETP.NE.AND.EX P0, PT, RZ, UR7, PT, P0 ;  /* 0x00000007ff007c0c */ /* 0x000fe2000bf05300 */
[----:B------:R-:W-:Y:S01]  /*ec80*/  BSSY B6, `(.L_x_460) ;  /* 0x000001e000067945 */ /* 0x000fe20003800000 */
[----:B------:R-:W-:Y:S02]  /*ec90*/  LOP3.LUT P1, RZ, R2, 0x3ff, RZ, 0xc0, !PT ;  /* 0x000003ff02ff7812 */ /* 0x000fe4000782c0ff */
[----:B--2---:R-:W-:Y:S02]  /*eca0*/  SHF.R.S32.HI R0, RZ, 0x1f, R3 ;  /* 0x0000001fff007819 */ /* 0x004fe40000011403 */
[----:B-----5:R-:W-:-:S03]  /*ecb0*/  SEL R5, R5, RZ, !P0 ;  /* 0x000000ff05057207 */ /* 0x020fc60004000000 */
[----:B------:R-:W-:Y:S01]  /*ecc0*/  IMAD R0, R0, UR4, RZ ;  /* 0x0000000400007c24 */ /* 0x000fe2000f8e02ff */
[----:B----4-:R-:W-:-:S03]  /*ecd0*/  SEL R4, R4, RZ, !P0 ;  /* 0x000000ff04047207 */ /* 0x010fc60004000000 */
[C---:B------:R-:W-:Y:S02]  /*ece0*/  IMAD R0, R3.reuse, UR5, R0 ;  /* 0x0000000503007c24 */ /* 0x040fe4000f8e0200 */
[----:B------:R-:W-:-:S04]  /*ecf0*/  IMAD.WIDE.U32 R2, R3, UR4, RZ ;  /* 0x0000000403027c25 */ /* 0x000fc8000f8e00ff */
[----:B------:R-:W-:Y:S01]  /*ed00*/  IMAD.IADD R0, R3, 0x1, R0 ;  /* 0x0000000103007824 */ /* 0x000fe200078e0200 */
[----:B------:R1:W-:Y:S04]  /*ed10*/  STL.64 [R1+0x48], R2 ;  /* 0x0000480201007387 */ /* 0x0003e80000100a00 */
[----:B------:R1:W-:Y:S04]  /*ed20*/  STL [R1+0x24], R5 ;  /* 0x0000240501007387 */ /* 0x0003e80000100800 */
[----:B------:R1:W-:Y:S04]  /*ed30*/  STL [R1+0x38], R4 ;  /* 0x0000380401007387 */ /* 0x0003e80000100800 */
[----:B------:R1:W-:Y:S01]  /*ed40*/  STL [R1+0x30], R0 ;  /* 0x0000300001007387 */ /* 0x0003e20000100800 */
[----:B------:R-:W-:Y:S05]  /*ed50*/  @!P1 BRA `(.L_x_461) ;  /* 0x0000000000409947 */ /* 0x000fea0003800000 */
[----:B-1----:R-:W-:Y:S01]  /*ed60*/  MOV R2, 0x0 ;  /* 0x0000000000027802 */ /* 0x002fe20000000f00 */
[----:B------:R-:W-:Y:S01]  /*ed70*/  ULDC.64 UR4, c[0x4][0x90] ;  /* 0x0100240000047ab9 */ /* 0x000fe20000000a00 */
[----:B------:R-:W-:Y:S01]  /*ed80*/  ULDC.64 UR6, c[0x4][0x98] ;  /* 0x0100260000067ab9 */ /* 0x000fe20000000a00 */
[----:B------:R-:W-:Y:S01]  /*ed90*/  ULDC.64 UR8, c[0x4][0x20] ;  /* 0x0100080000087ab9 */ /* 0x000fe20000000a00 */
[----:B------:R-:W-:Y:S02]  /*eda0*/  IMAD.U32 R4, RZ, RZ, UR4 ;  /* 0x00000004ff047e24 */ /* 0x000fe4000f8e00ff */
[----:B------:R-:W1:Y:S01]  /*edb0*/  LDC.64 R2, c[0x4][R2] ;  /* 0x0100000002027b82 */ /* 0x000e620000000a00 */
[----:B------:R-:W-:Y:S02]  /*edc0*/  IMAD.U32 R5, RZ, RZ, UR5 ;  /* 0x00000005ff057e24 */ /* 0x000fe4000f8e00ff */
[----:B------:R-:W-:Y:S02]  /*edd0*/  IMAD.U32 R6, RZ, RZ, UR6 ;  /* 0x00000006ff067e24 */ /* 0x000fe4000f8e00ff */
[----:B------:R-:W-:-:S02]  /*ede0*/  IMAD.U32 R7, RZ, RZ, UR7 ;  /* 0x00000007ff077e24 */ /* 0x000fc4000f8e00ff */
[----:B---3--:R-:W-:Y:S02]  /*edf0*/  IMAD.U32 R10, RZ, RZ, UR8 ;  /* 0x00000008ff0a7e24 */ /* 0x008fe4000f8e00ff */
[----:B0-----:R-:W-:Y:S02]  /*ee00*/  IMAD.U32 R11, RZ, RZ, UR9 ;  /* 0x00000009ff0b7e24 */ /* 0x001fe4000f8e00ff */
[----:B------:R-:W-:Y:S02]  /*ee10*/  IMAD.MOV.U32 R8, RZ, RZ, 0x70 ;  /* 0x00000070ff087424 */ /* 0x000fe400078e00ff */
[----:B------:R-:W-:Y:S02]  /*ee20*/  IMAD.MOV.U32 R12, RZ, RZ, 0x1 ;  /* 0x00000001ff0c7424 */ /* 0x000fe400078e00ff */
[----:B------:R-:W-:-:S07]  /*ee30*/  IMAD.MOV.U32 R13, RZ, RZ, RZ ;  /* 0x000000ffff0d7224 */ /* 0x000fce00078e00ff */
[----:B------:R-:W-:-:S07]  /*ee40*/  LEPC R20, `(.L_x_461) ;  /* 0x000000001014794e */ /* 0x000fce0000000000 */
[----:B-1----:R-:W-:Y:S05]  /*ee50*/  CALL.ABS.NOINC R2 ;  /* 0x0000000002007343 */ /* 0x002fea0003c00000 */
.L_x_461:
[----:B------:R-:W-:Y:S05]  /*ee60*/  BSYNC B6 ;  /* 0x0000000000067941 */ /* 0x000fea0003800000 */
.L_x_460:
[----:B-1----:R-:W2:Y:S01]  /*ee70*/  LDL.LU R0, [R1+0x38] ;  /* 0x0000380001007983 */ /* 0x002ea20000300800 */
[----:B------:R-:W-:Y:S01]  /*ee80*/  ULDC.64 UR4, c[0x0][0x2d8] ;  /* 0x0000b60000047ab9 */ /* 0x000fe20000000a00 */
[----:B------:R-:W1:Y:S01]  /*ee90*/  LDC R7, c[0x0][0x448] ;  /* 0x00011200ff077b82 */ /* 0x000e620000000800 */
[----:B------:R-:W-:Y:S01]  /*eea0*/  ULDC UR6, c[0x0][0x2b8] ;  /* 0x0000ae0000067ab9 */ /* 0x000fe20000000800 */
[----:B------:R-:W4:Y:S04]  /*eeb0*/  LDL.LU R4, [R1+0x30] ;  /* 0x0000300001047983 */ /* 0x000f280000300800 */
[----:B------:R-:W4:Y:S04]  /*eec0*/  LDL.LU.64 R2, [R1+0x48] ;  /* 0x0000480001027983 */ /* 0x000f280000300a00 */
[----:B------:R-:W2:Y:S04]  /*eed0*/  LDL.LU R5, [R1+0x24] ;  /* 0x0000240001057983 */ /* 0x000ea80000300800 */
[----:B---3--:R-:W3:Y:S04]  /*eee0*/  LDL R10, [R1+0x4] ;  /* 0x00000400010a7983 */ /* 0x008ee80000100800 */
[----:B------:R0:W5:Y:S01]  /*eef0*/  LDL R8, [R1+0x54] ;  /* 0x0000540001087983 */ /* 0x0001620000100800 */
[----:B-1----:R-:W-:-:S13]  /*ef00*/  ISETP.NE.AND P0, PT, R7, 0x1, PT ;  /* 0x000000010700780c */ /* 0x002fda0003f05270 */
[----:B------:R-:W1:Y:S01]  /*ef10*/  @P0 LDC R6, c[0x0][0x450] ;  /* 0x00011400ff060b82 */ /* 0x000e620000000800 */
[----:B------:R-:W0:Y:S02]  /*ef20*/  S2R R9, SR_TID.X ;  /* 0x0000000000097919 */ /* 0x000e240000002100 */
[----:B0-----:R-:W-:-:S05]  /*ef30*/  IMAD.SHL.U32 R9, R9, 0x8, RZ ;  /* 0x0000000809097824 */ /* 0x001fca00078e00ff */
[----:B------:R-:W-:Y:S01]  /*ef40*/  LOP3.LUT R9, R9, 0x38, RZ, 0xc0, !PT ;  /* 0x0000003809097812 */ /* 0x000fe200078ec0ff */
[----:B----4-:R-:W-:Y:S02]  /*ef50*/  IMAD.MOV.U32 R3, RZ, RZ, R4 ;  /* 0x000000ffff037224 */ /* 0x010fe400078e0004 */
[----:B------:R-:W0:Y:S01]  /*ef60*/  S2R R4, SR_TID.X ;  /* 0x0000000000047919 */ /* 0x000e220000002100 */
[----:B------:R-:W-:-:S04]  /*ef70*/  IMAD.WIDE.U32 R2, R17, UR4, R2 ;  /* 0x0000000411027c25 */ /* 0x000fc8000f8e0002 */
[----:B------:R-:W-:Y:S01]  /*ef80*/  IMAD R3, R17, UR5, R3 ;  /* 0x0000000511037c24 */ /* 0x000fe2000f8e0203 */
[----:B------:R-:W-:Y:S02]  /*ef90*/  ULDC.64 UR4, c[0x0][0x2e0] ;  /* 0x0000b80000047ab9 */ /* 0x000fe40000000a00 */
[----:B--2---:R-:W-:Y:S02]  /*efa0*/  IMAD R0, R0, UR4, RZ ;  /* 0x0000000400007c24 */ /* 0x004fe4000f8e02ff */
[----:B------:R-:W-:-:S04]  /*efb0*/  IMAD.WIDE.U32 R2, R5, UR4, R2 ;  /* 0x0000000405027c25 */ /* 0x000fc8000f8e0002 */
[----:B------:R-:W-:Y:S01]  /*efc0*/  IMAD R0, R5, UR5, R0 ;  /* 0x0000000505007c24 */ /* 0x000fe2000f8e0200 */
[----:B------:R-:W-:-:S03]  /*efd0*/  ULDC.64 UR4, c[0x0][0x2d0] ;  /* 0x0000b40000047ab9 */ /* 0x000fc60000000a00 */
[----:B------:R-:W-:Y:S01]  /*efe0*/  IMAD.IADD R3, R3, 0x1, R0 ;  /* 0x0000000103037824 */ /* 0x000fe200078e0200 */
[----:B0-----:R-:W-:-:S04]  /*eff0*/  LOP3.LUT R4, R4, 0x7f, RZ, 0xc0, !PT ;  /* 0x0000007f04047812 */ /* 0x001fc800078ec0ff */
[----:B------:R-:W-:Y:S02]  /*f000*/  SHF.R.U32.HI R5, RZ, 0x3, R4 ;  /* 0x00000003ff057819 */ /* 0x000fe40000011604 */
[----:B------:R-:W0:Y:S02]  /*f010*/  S2R R4, SR_TID.X ;  /* 0x0000000000047919 */ /* 0x000e240000002100 */
[----:B0-----:R-:W-:-:S05]  /*f020*/  IMAD.SHL.U32 R4, R4, 0x10, RZ ;  /* 0x0000001004047824 */ /* 0x001fca00078e00ff */
[----:B------:R-:W-:Y:S02]  /*f030*/  LOP3.LUT R4, R5, 0x70, R4, 0xf8, !PT ;  /* 0x0000007005047812 */ /* 0x000fe400078ef804 */
[----:B------:R-:W0:Y:S03]  /*f040*/  @P0 LDC R5, c[0x0][0x44c] ;  /* 0x00011300ff050b82 */ /* 0x000e260000000800 */
[----:B---3--:R-:W-:-:S04]  /*f050*/  IMAD R0, R10, 0x40, R4 ;  /* 0x000000400a007824 */ /* 0x008fc800078e0204 */
[----:B------:R-:W-:Y:S02]  /*f060*/  IMAD.MOV.U32 R4, RZ, RZ, R0 ;  /* 0x000000ffff047224 */ /* 0x000fe400078e0000 */
[----:B0-----:R-:W-:-:S05]  /*f070*/  @P0 IMAD.HI.U32 R5, R0, R5, RZ ;  /* 0x0000000500050227 */ /* 0x001fca00078e00ff */
[----:B-1----:R-:W-:-:S05]  /*f080*/  @P0 SHF.R.U32.HI R4, RZ, R6, R5 ;  /* 0x00000006ff040219 */ /* 0x002fca0000011605 */
[----:B------:R-:W-:-:S04]  /*f090*/  IMAD.MOV R5, RZ, RZ, -R4 ;  /* 0x000000ffff057224 */ /* 0x000fc800078e0a04 */
[----:B------:R-:W-:Y:S01]  /*f0a0*/  IMAD R0, R7, R5, R0 ;  /* 0x0000000507007224 */ /* 0x000fe200078e0200 */
[----:B------:R-:W-:Y:S01]  /*f0b0*/  SHF.R.S32.HI R5, RZ, 0x1f, R4 ;  /* 0x0000001fff057819 */ /* 0x000fe20000011404 */
[----:B------:R-:W-:-:S04]  /*f0c0*/  IMAD.WIDE.U32 R2, R4, UR4, R2 ;  /* 0x0000000404027c25 */ /* 0x000fc8000f8e0002 */
[----:B------:R-:W-:-:S04]  /*f0d0*/  IMAD R5, R5, UR4, RZ ;  /* 0x0000000405057c24 */ /* 0x000fc8000f8e02ff */
[----:B------:R-:W-:Y:S01]  /*f0e0*/  IMAD R4, R4, UR5, R5 ;  /* 0x0000000504047c24 */ /* 0x000fe2000f8e0205 */
[----:B------:R-:W-:-:S03]  /*f0f0*/  ULDC.64 UR4, c[0x0][0x2c8] ;  /* 0x0000b20000047ab9 */ /* 0x000fc60000000a00 */
[----:B------:R-:W-:Y:S01]  /*f100*/  IMAD.IADD R3, R3, 0x1, R4 ;  /* 0x0000000103037824 */ /* 0x000fe200078e0204 */
[----:B------:R-:W-:-:S05]  /*f110*/  SHF.R.S32.HI R4, RZ, 0x1f, R0 ;  /* 0x0000001fff047819 */ /* 0x000fca0000011400 */
[----:B------:R-:W-:Y:S02]  /*f120*/  IMAD R4, R4, UR4, RZ ;  /* 0x0000000404047c24 */ /* 0x000fe4000f8e02ff */
[----:B------:R-:W-:-:S04]  /*f130*/  IMAD.WIDE.U32 R2, R0, UR4, R2 ;  /* 0x0000000400027c25 */ /* 0x000fc8000f8e0002 */
[----:B------:R-:W-:Y:S01]  /*f140*/  IMAD R0, R0, UR5, R4 ;  /* 0x0000000500007c24 */ /* 0x000fe2000f8e0204 */
[----:B------:R-:W-:Y:S02]  /*f150*/  ULDC.64 UR4, c[0x0][0x280] ;  /* 0x0000a00000047ab9 */ /* 0x000fe40000000a00 */
[----:B------:R-:W-:Y:S01]  /*f160*/  LEA R4, P1, R2, UR4, 0x1 ;  /* 0x0000000402047c11 */ /* 0x000fe2000f8208ff */
[----:B------:R-:W-:Y:S01]  /*f170*/  IMAD.IADD R0, R3, 0x1, R0 ;  /* 0x0000000103007824 */ /* 0x000fe200078e0200 */
[----:B------:R-:W-:Y:S01]  /*f180*/  UMOV UR4, 0xffffffff ;  /* 0xffffffff00047882 */ /* 0x000fe20000000000 */
[----:B------:R-:W-:-:S03]  /*f190*/  ISETP.GE.AND P0, PT, R9, UR6, PT ;  /* 0x0000000609007c0c */ /* 0x000fc6000bf06270 */
[----:B------:R-:W-:Y:S01]  /*f1a0*/  LEA.HI.X R3, R2, UR5, R0, 0x1, P1 ;  /* 0x0000000502037c11 */ /* 0x000fe200088f0c00 */
[----:B------:R-:W-:Y:S09]  /*f1b0*/  BRA.DIV UR4, `(.L_x_462) ;  /* 0x0000004e04d07947 */ /* 0x000ff2000b800000 */
[----:B------:R-:W2:Y:S01]  /*f1c0*/  LDL.LU R6, [R1+0x40] ;  /* 0x0000400001067983 */ /* 0x000ea20000300800 */
[----:B------:R-:W0:Y:S02]  /*f1d0*/  S2R R11, SR_TID.X ;  /* 0x00000000000b7919 */ /* 0x000e240000002100 */
[----:B0-----:R-:W-:-:S04]  /*f1e0*/  LOP3.LUT R11, R11, 0x7f, RZ, 0xc0, !PT ;  /* 0x0000007f0b0b7812 */ /* 0x001fc800078ec0ff */
[----:B------:R-:W-:-:S05]  /*f1f0*/  SHF.R.U32.HI R11, RZ, 0x3, R11 ;  /* 0x00000003ff0b7819 */ /* 0x000fca000001160b */
[----:B------:R-:W-:-:S04]  /*f200*/  IMAD R2, R10, 0x40, R11 ;  /* 0x000000400a027824 */ /* 0x000fc800078e020b */
[----:B------:R-:W-:Y:S02]  /*f210*/  VIADD R5, R2, 0x10 ;  /* 0x0000001002057836 */ /* 0x000fe40000000000 */
[----:B--2---:R-:W-:Y:S02]  /*f220*/  IMAD R0, R6, R7, RZ ;  /* 0x0000000706007224 */ /* 0x004fe400078e02ff */
[----:B------:R-:W0:Y:S04]  /*f230*/  SHFL.IDX PT, R7, R4, RZ, 0x181f ;  /* 0x00181fff04077589 */ /* 0x000e2800000e0000 */
[----:B------:R-:W1:Y:S01]  /*f240*/  SHFL.IDX PT, R6, R3, RZ, 0x181f ;  /* 0x00181fff03067589 */ /* 0x000e6200000e0000 */
[----:B------:R-:W-:-:S13]  /*f250*/  ISETP.GE.AND P1, PT, R2, R0, PT ;  /* 0x000000000200720c */ /* 0x000fda0003f26270 */
[----:B0-----:R-:W-:-:S05]  /*f260*/  @!P1 LEA R7, P2, R9, R7, 0x1 ;  /* 0x0000000709079211 */ /* 0x001fca00078408ff */
[----:B-1----:R-:W-:-:S05]  /*f270*/  @!P1 IMAD.X R6, RZ, RZ, R6, P2 ;  /* 0x000000ffff069224 */ /* 0x002fca00010e0606 */
[----:B------:R-:W-:-:S04]  /*f280*/  @!P1 LOP3.LUT R7, R7, R6, RZ, 0x3c, !PT ;  /* 0x0000000607079212 */ /* 0x000fc800078e3cff */
[----:B------:R-:W-:-:S04]  /*f290*/  @!P1 LOP3.LUT R6, R7, R6, RZ, 0x3c, !PT ;  /* 0x0000000607069212 */ /* 0x000fc800078e3cff */
[----:B------:R-:W-:-:S05]  /*f2a0*/  @!P1 LOP3.LUT R7, R7, R6, RZ, 0x3c, !PT ;  /* 0x0000000607079212 */ /* 0x000fca00078e3cff */
[----:B------:R-:W-:Y:S01]  /*f2b0*/  @!PT LDS RZ, [RZ] ;  /* 0x00000000fffff984 */ /* 0x000fe20000000800 */
[----:B-----5:R0:W-:Y:S01]  /*f2c0*/  @!P1 LDGSTS.E.BYPASS.LTC128B.128 [R8+0x20400], desc[UR40][R6.64], !P0 ;  /* 0x2040000006089fae */ /* 0x0201e2000c101d68 */
[----:B------:R-:W-:-:S03]  /*f2d0*/  ISETP.GE.AND P1, PT, R5, R0, PT ;  /* 0x000000000500720c */ /* 0x000fc60003f26270 */
[----:B------:R-:W1:Y:S04]  /*f2e0*/  SHFL.IDX PT, R5, R4, 0x1, 0x181f ;  /* 0x00381f0004057f89 */ /* 0x000e6800000e0000 */
[----:B0-----:R-:W0:Y:S06]  /*f2f0*/  SHFL.IDX PT, R6, R3, 0x1, 0x181f ;  /* 0x00381f0003067f89 */ /* 0x001e2c00000e0000 */
[----:B-1----:R-:W-:-:S05]  /*f300*/  @!P1 LEA R5, P2, R9, R5, 0x1 ;  /* 0x0000000509059211 */ /* 0x002fca00078408ff */
[----:B0-----:R-:W-:-:S04]  /*f310*/  @!P1 IMAD.X R6, RZ, RZ, R6, P2 ;  /* 0x000000ffff069224 */ /* 0x001fc800010e0606 */
[----:B------:R-:W-:Y:S02]  /*f320*/  @!P1 IMAD.MOV.U32 R7, RZ, RZ, R6 ;  /* 0x000000ffff079224 */ /* 0x000fe400078e0006 */
[----:B------:R-:W-:Y:S02]  /*f330*/  @!P1 IMAD.MOV.U32 R6, RZ, RZ, R5 ;  /* 0x000000ffff069224 */ /* 0x000fe400078e0005 */
[----:B------:R-:W-:-:S03]  /*f340*/  VIADD R5, R2, 0x20 ;  /* 0x0000002002057836 */ /* 0x000fc60000000000 */
[----:B------:R0:W-:Y:S02]  /*f350*/  @!P1 LDGSTS.E.BYPASS.LTC128B.128 [R8+0x20c00], desc[UR40][R6.64], !P0 ;  /* 0x20c0000006089fae */ /* 0x0001e4000c101d68 */
[----:B------:R-:W-:Y:S02]  /*f360*/  ISETP.GE.AND P1, PT, R5, R0, PT ;  /* 0x000000000500720c */ /* 0x000fe40003f26270 */
[----:B------:R-:W1:Y:S04]  /*f370*/  SHFL.IDX PT, R5, R4, 0x2, 0x181f ;  /* 0x00581f0004057f89 */ /* 0x000e6800000e0000 */
[----:B0-----:R-:W0:Y:S07]  /*f380*/  SHFL.IDX PT, R6, R3, 0x2, 0x181f ;  /* 0x00581f0003067f89 */ /* 0x001e2e00000e0000 */
[----:B-1----:R-:W-:-:S05]  /*f390*/  @!P1 LEA R5, P2, R9, R5, 0x1 ;  /* 0x0000000509059211 */ /* 0x002fca00078408ff */
[----:B0-----:R-:W-:-:S04]  /*f3a0*/  @!P1 IMAD.X R6, RZ, RZ, R6, P2 ;  /* 0x000000ffff069224 */ /* 0x001fc800010e0606 */
[----:B------:R-:W-:Y:S02]  /*f3b0*/  @!P1 IMAD.MOV.U32 R7, RZ, RZ, R6 ;  /* 0x000000ffff079224 */ /* 0x000fe400078e0006 */
[----:B------:R-:W-:Y:S02]  /*f3c0*/  @!P1 IMAD.MOV.U32 R6, RZ, RZ, R5 ;  /* 0x000000ffff069224 */ /* 0x000fe400078e0005 */
[----:B------:R0:W1:Y:S04]  /*f3d0*/  SHFL.IDX PT, R5, R3, 0x3, 0x181f ;  /* 0x00781f0003057f89 */ /* 0x00006800000e0000 */
[----:B------:R0:W-:Y:S04]  /*f3e0*/  @!P1 LDGSTS.E.BYPASS.LTC128B.128 [R8+0x21400], desc[UR40][R6.64], !P0 ;  /* 0x2140000006089fae */ /* 0x0001e8000c101d68 */
[----:B------:R0:W2:Y:S02]  /*f3f0*/  SHFL.IDX PT, R3, R4, 0x3, 0x181f ;  /* 0x00781f0004037f89 */ /* 0x0000a400000e0000 */
.L_x_588:
[----:B------:R-:W-:-:S05]  /*f400*/  VIADD R2, R2, 0x30 ;  /* 0x0000003002027836 */ /* 0x000fca0000000000 */
[----:B------:R-:W-:-:S13]  /*f410*/  ISETP.GE.AND P1, PT, R2, R0, PT ;  /* 0x000000000200720c */ /* 0x000fda0003f26270 */
[----:B--2---:R-:W-:-:S05]  /*f420*/  @!P1 LEA R2, P2, R9, R3, 0x1 ;  /* 0x0000000309029211 */ /* 0x004fca00078408ff */
[----:B01----:R-:W-:-:S05]  /*f430*/  @!P1 IMAD.X R3, RZ, RZ, R5, P2 ;  /* 0x000000ffff039224 */ /* 0x003fca00010e0605 */
[----:B------:R-:W-:Y:S01]  /*f440*/  @!PT LDS RZ, [RZ] ;  /* 0x00000000fffff984 */ /* 0x000fe20000000800 */
[----:B------:R-:W-:Y:S01]  /*f450*/  @!PT LDS RZ, [RZ] ;  /* 0x00000000fffff984 */ /* 0x000fe20000000800 */
[----:B------:R-:W-:Y:S01]  /*f460*/  @!PT LDS RZ, [RZ] ;  /* 0x00000000fffff984 */ /* 0x000fe20000000800 */
[----:B------:R0:W-:Y:S01]  /*f470*/  @!P1 LDGSTS.E.BYPASS.LTC128B.128 [R8+0x21c00], desc[UR40][R2.64], !P0 ;  /* 0x21c0000002089fae */ /* 0x0001e2000c101d68 */
[----:B------:R-:W-:Y:S01]  /*f480*/  PLOP3.LUT P0, PT, PT, PT, PT, 0x80, 0x0 ;  /* 0x000000000000781c */ /* 0x000fe20003f0f070 */
[----:B------:R-:W-:-:S12]  /*f490*/  NOP ;  /* 0x0000000000007918 */ /* 0x000fd80000000000 */
.L_x_463:
[----:B------:R-:W-:Y:S02]  /*f4a0*/  PLOP3.LUT P1, PT, P1, P0, PT, 0xa2, 0x0 ;  /* 0x000000000000781c */ /* 0x000fe40000f21472 */
[----:B------:R-:W-:-:S08]  /*f4b0*/  @P0 R2UR P1, UR4, R18 ;  /* 0x00000000120402ca */ /* 0x000fd00000020000 */
[----:B------:R-:W-:-:S05]  /*f4c0*/  @P0 PLOP3.LUT P0, PT, P1, PT, PT, 0x80, 0x0 ;  /* 0x000000000000081c */ /* 0x000fca0000f0f070 */
[----:B------:R-:W-:Y:S01]  /*f4d0*/  @!P1 SYNCS.ARRIVE.TRANS64.RED.A0T1 RZ, [UR4+0x28c00], RZ ;  /* 0x028c00ffffff99a7 */ /* 0x000fe20008200404 */
[----:B------:R-:W-:Y:S07]  /*f4e0*/  @!P1 ARRIVES.LDGSTSBAR.64.TRANSCNT [UR4+0x28c00] ;  /* 0x028c0000ff0099b0 */ /* 0x000fee0008000a84 */
[----:B------:R-:W-:Y:S05]  /*f4f0*/  @P0 BRA.U.ANY `(.L_x_463) ;  /* 0xfffffffd00e80947 */ /* 0x000fea000393ffff */
[----:B0-----:R-:W2:Y:S02]  /*f500*/  LDL.LU R2, [R1+0x50] ;  /* 0x0000500001027983 */ /* 0x001ea40000300800 */
[----:B--2---:R-:W-:-:S05]  /*f510*/  VIADD R2, R2, 0x1 ;  /* 0x0000000102027836 */ /* 0x004fca0000000000 */
[----:B------:R0:W-:Y:S01]  /*f520*/  STL [R1+0x50], R2 ;  /* 0x0000500201007387 */ /* 0x0001e20000100800 */
[----:B------:R-:W-:-:S04]  /*f530*/  LEA.HI R0, R2, R2, RZ, 0x1 ;  /* 0x0000000202007211 */ /* 0x000fc800078f08ff */
[----:B------:R-:W-:-:S05]  /*f540*/  LOP3.LUT R0, R0, 0xfffffffe, RZ, 0xc0, !PT ;  /* 0xfffffffe00007812 */ /* 0x000fca00078ec0ff */
[----:B------:R-:W-:-:S05]  /*f550*/  IMAD.IADD R0, R2, 0x1, -R0 ;  /* 0x0000000102007824 */ /* 0x000fca00078e0a00 */
[----:B------:R-:W-:Y:S01]  /*f560*/  SHF.L.U32 R0, R0, 0x1f, RZ ;  /* 0x0000001f00007819 */ /* 0x000fe200000006ff */
[----:B------:R-:W-:Y:S01]  /*f570*/  NOP ;  /* 0x0000000000007918 */ /* 0x000fe20000000000 */
[----:B------:R0:W-:Y:S01]  /*f580*/  SYNCS.ARRIVE.TRANS64.A1T0 RZ, [R18+URZ+0x28c00], RZ ;  /* 0x028c00ff12ff79a7 */ /* 0x0001e2000810003f */
[----:B------:R-:W-:Y:S01]  /*f590*/  BSSY B0, `(.L_x_464) ;  /* 0x0000003000007945 */ /* 0x000fe20003800000 */
[----:B------:R-:W1:Y:S03]  /*f5a0*/  SYNCS.PHASECHK.TRANS64.TRYWAIT P0, [R18+URZ+0x28c20], R0 ;  /* 0x028c2000120075a7 */ /* 0x000e66000800017f */
[----:B01----:R-:W-:Y:S05]  /*f5b0*/  @!P0 BRA `(.L_x_465) ;  /* 0x00000050001c8947 */ /* 0x003fea0003800000 */
.L_x_589:
[----:B------:R-:W-:Y:S05]  /*f5c0*/  BSYNC B0 ;  /* 0x0000000000007941 */ /* 0x000fea0003800000 */
.L_x_464:
[----:B------:R-:W2:Y:S01]  /*f5d0*/  LDL R2, [R1+0x18] ;  /* 0x0000180001027983 */ /* 0x000ea20000100800 */
[----:B------:R-:W-:Y:S01]  /*f5e0*/  BSSY B0, `(.L_x_466) ;  /* 0x0000096000007945 */ /* 0x000fe20003800000 */
[----:B--2---:R-:W-:-:S13]  /*f5f0*/  ISETP.NE.AND P0, PT, R2, RZ, PT ;  /* 0x000000ff0200720c */ /* 0x004fda0003f05270 */
[----:B------:R-:W-:Y:S05]  /*f600*/  @!P0 BRA `(.L_x_467) ;  /* 0x00000008004c8947 */ /* 0x000fea0003800000 */
[----:B------:R-:W2:Y:S01]  /*f610*/  LDL R2, [R1+0x10] ;  /* 0x0000100001027983 */ /* 0x000ea20000100800 */
[----:B0-----:R-:W-:Y:S01]  /*f620*/  IMAD R0, R19, 0x8, R18 ;  /* 0x0000000813007824 */ /* 0x001fe200078e0212 */
[----:B------:R-:W-:Y:S01]  /*f630*/  BSSY B1, `(.L_x_468) ;  /* 0x0000007000017945 */ /* 0x000fe20003800000 */
[----:B------:R-:W0:Y:S02]  /*f640*/  S2R R3, SR_TID.X ;  /* 0x0000000000037919 */ /* 0x000e240000002100 */
[----:B0-----:R-:W-:-:S04]  /*f650*/  LOP3.LUT R3, R3, 0x7f, RZ, 0xc0, !PT ;  /* 0x0000007f03037812 */ /* 0x001fc800078ec0ff */
[----:B------:R-:W-:Y:S02]  /*f660*/  ISETP.NE.AND P1, PT, R3, RZ, PT ;  /* 0x000000ff0300720c */ /* 0x000fe40003f25270 */
[----:B--2---:R-:W-:-:S04]  /*f670*/  SHF.L.U32 R2, R2, 0x1f, RZ ;  /* 0x0000001f02027819 */ /* 0x004fc800000006ff */
[----:B------:R-:W0:Y:S02]  /*f680*/  SYNCS.PHASECHK.TRANS64.TRYWAIT P0, [R0+URZ+0x28c60], R2 ;  /* 0x028c6002000075a7 */ /* 0x000e24000800017f */
[----:B0-----:R-:W-:Y:S05]  /*f690*/  @!P0 BRA `(.L_x_469) ;  /* 0x0000004c00f88947 */ /* 0x001fea0003800000 */
.L_x_590:
[----:B------:R-:W-:Y:S05]  /*f6a0*/  BSYNC B1 ;  /* 0x0000000000017941 */ /* 0x000fea0003800000 */
.L_x_468:
[----:B------:R-:W-:Y:S04]  /*f6b0*/  BSSY B1, `(.L_x_470) ;  /* 0x0000009000017945 */ /* 0x000fe80003800000 */
[----:B------:R-:W-:Y:S05]  /*f6c0*/  @P1 BRA `(.L_x_471) ;  /* 0x00000000001c1947 */ /* 0x000fea0003800000 */
[----:B------:R-:W1:Y:S01]  /*f6d0*/  S2R R3, SR_TID.X ;  /* 0x0000000000037919 */ /* 0x000e620000002100 */
[----:B0-----:R-:W-:-:S04]  /*f6e0*/  IMAD.MOV.U32 R2, RZ, RZ, 0x10000 ;  /* 0x00010000ff027424 */ /* 0x001fc800078e00ff */
[----:B------:R2:W-:Y:S01]  /*f6f0*/  SYNCS.ARRIVE.TRANS64 RZ, [R0+URZ+0x28c50], R2 ;  /* 0x028c500200ff79a7 */ /* 0x0005e2000800003f */
[----:B-1----:R-:W-:-:S04]  /*f700*/  LOP3.LUT R3, R3, 0x1f, RZ, 0xc0, !PT ;  /* 0x0000001f03037812 */ /* 0x002fc800078ec0ff */
[----:B------:R-:W-:-:S13]  /*f710*/  ISETP.NE.AND P0, PT, R3, RZ, PT ;  /* 0x000000ff0300720c */ /* 0x000fda0003f05270 */
[----:B--2---:R-:W-:Y:S05]  /*f720*/  @!P0 BRA `(.L_x_471) ;  /* 0x0000000000048947 */ /* 0x004fea0003800000 */
[----:B------:R-:W-:Y:S01]  /*f730*/  BPT.TRAP 0x1 ;  /* 0x000000040000795c */ /* 0x000fe20000300000 */
.L_x_471:
[----:B------:R-:W-:Y:S05]  /*f740*/  BSYNC B1 ;  /* 0x0000000000017941 */ /* 0x000fea0003800000 */
.L_x_470:
[----:B------:R-:W2:Y:S04]  /*f750*/  LDL R3, [R1+0x1c] ;  /* 0x00001c0001037983 */ /* 0x000ea80000100800 */
[----:B0-----:R-:W2:Y:S01]  /*f760*/  LDL.LU R2, [R1+0x28] ;  /* 0x0000280001027983 */ /* 0x001ea20000300800 */
[----:B------:R-:W-:Y:S01]  /*f770*/  UIADD3 UR4, UP0, UR38, 0x470, URZ ;  /* 0x0000047026047890 */ /* 0x000fe2000ff1e03f */
[----:B------:R-:W-:Y:S01]  /*f780*/  PLOP3.LUT P0, PT, PT, PT, PT, 0x80, 0x0 ;  /* 0x000000000000781c */ /* 0x000fe20003f0f070 */
[----:B------:R-:W-:Y:S01]  /*f790*/  VIADD R0, R0, 0x28c50 ;  /* 0x00028c5000007836 */ /* 0x000fe20000000000 */
[----:B------:R-:W-:Y:S01]  /*f7a0*/  UMOV UR6, 0x0 ;  /* 0x0000000000067882 */ /* 0x000fe20000000000 */
[----:B------:R-:W-:Y:S01]  /*f7b0*/  UIADD3.X UR5, URZ, UR39, URZ, UP0, !UPT ;  /* 0x000000273f057290 */ /* 0x000fe200087fe43f */
[----:B------:R-:W-:Y:S01]  /*f7c0*/  UMOV UR7, 0x14f00000 ;  /* 0x14f0000000077882 */ /* 0x000fe20000000000 */
[----:B------:R-:W-:Y:S01]  /*f7d0*/  UMOV UR10, URZ ;  /* 0x0000003f000a7c82 */ /* 0x000fe20008000000 */
[----:B--2---:R-:W-:-:S02]  /*f7e0*/  IMAD R3, R2, 0x40, R3 ;  /* 0x0000004002037824 */ /* 0x004fc400078e0203 */
[----:B------:R-:W-:-:S04]  /*f7f0*/  IMAD R2, R19, 0x10000, R18 ;  /* 0x0001000013027824 */ /* 0x000fc800078e0212 */
[----:B------:R-:W-:-:S07]  /*f800*/  VIADD R4, R2, 0x400 ;  /* 0x0000040002047836 */ /* 0x000fce0000000000 */
.L_x_472:
[----:B------:R-:W-:-:S13]  /*f810*/  @P0 ELECT P1, URZ, PT ;  /* 0x00000000003f082f */ /* 0x000fda0003820000 */
[----:B------:R-:W-:Y:S02]  /*f820*/  @P1 R2UR UR13, R16 ;  /* 0x00000000100d12ca */ /* 0x000fe400000e0000 */
[----:B------:R-:W-:Y:S02]  /*f830*/  @P1 R2UR UR12, R17 ;  /* 0x00000000110c12ca */ /* 0x000fe400000e0000 */
[----:B------:R-:W-:Y:S02]  /*f840*/  @P1 R2UR UR11, R3 ;  /* 0x00000000030b12ca */ /* 0x000fe400000e0000 */
[----:B------:R-:W-:Y:S02]  /*f850*/  @P1 R2UR UR9, R0 ;  /* 0x00000000000912ca */ /* 0x000fe400000e0000 */
[----:B------:R-:W-:Y:S02]  /*f860*/  @P1 R2UR UR8, R4 ;  /* 0x00000000040812ca */ /* 0x000fe400000e0000 */
[----:B------:R-:W-:-:S02]  /*f870*/  @P1 PLOP3.LUT P0, PT, P1, PT, PT, 0x8, 0x0 ;  /* 0x000000000000181c */ /* 0x000fc40000f0e170 */
[----:B------:R-:W-:-:S09]  /*f880*/  PLOP3.LUT P1, PT, PT, PT, PT, 0x8, 0x0 ;  /* 0x000000000000781c */ /* 0x000fd20003f2e170 */
[----:B------:R0:W-:Y:S02]  /*f890*/  UTMALDG.4D [UR8], [UR4], desc[UR6] ;  /* 0x00000608040075b4 */ /* 0x0001e40008019000 */
[----:B0-----:R-:W-:Y:S05]  /*f8a0*/  @P0 BRA.U.ANY `(.L_x_472) ;  /* 0xfffffffd00d80947 */ /* 0x001fea000393ffff */
[----:B------:R-:W-:Y:S01]  /*f8b0*/  PLOP3.LUT P0, PT, PT, PT, PT, 0x80, 0x0 ;  /* 0x000000000000781c */ /* 0x000fe20003f0f070 */
[----:B------:R-:W-:Y:S01]  /*f8c0*/  VIADD R4, R2, 0x2400 ;  /* 0x0000240002047836 */ /* 0x000fe20000000000 */
[----:B------:R-:W-:Y:S01]  /*f8d0*/  UMOV UR6, 0x0 ;  /* 0x0000000000067882 */ /* 0x000fe20000000000 */
[----:B------:R-:W-:Y:S01]  /*f8e0*/  UMOV UR7, 0x14f00000 ;  /* 0x14f0000000077882 */ /* 0x000fe20000000000 */
[----:B------:R-:W-:-:S09]  /*f8f0*/  UMOV UR10, 0x40 ;  /* 0x00000040000a7882 */ /* 0x000fd20000000000 */
.L_x_473:
        /* <DEDUP_REMOVED lines=15> */
.L_x_474:
        /* <DEDUP_REMOVED lines=15> */
.L_x_475:
        /* <DEDUP_REMOVED lines=15> */
.L_x_476:
        /* <DEDUP_REMOVED lines=15> */
.L_x_477:
        /* <DEDUP_REMOVED lines=15> */
.L_x_478:
        /* <DEDUP_REMOVED lines=15> */
.L_x_479:
        /* <DEDUP_REMOVED lines=9> */
[----:B-1----:R-:W-:Y:S05]  /*ff30*/  @P0 BRA.U.ANY `(.L_x_479) ;  /* 0xfffffffd00d80947 */ /* 0x002fea000393ffff */
.L_x_467:
[----:B------:R-:W-:Y:S05]  /*ff40*/  BSYNC B0 ;  /* 0x0000000000007941 */ /* 0x000fea0003800000 */
.L_x_466:
[----:B------:R-:W0:Y:S04]  /*ff50*/  LDL R4, [R1+0x2c] ;  /* 0x00002c0001047983 */ /* 0x000e280000100800 */
[----:B------:R-:W2:Y:S01]  /*ff60*/  LDL R5, [R1+0x20] ;  /* 0x0000200001057983 */ /* 0x000ea20000100800 */
[----:B------:R-:W-:Y:S01]  /*ff70*/  BSSY B0, `(.L_x_480) ;  /* 0x00002a7000007945 */ /* 0x000fe20003800000 */
[----:B0-----:R-:W-:-:S05]  /*ff80*/  VIADD R0, R4, 0xfffffffe ;  /* 0xfffffffe04007836 */ /* 0x001fca0000000000 */
[----:B--2---:R-:W-:-:S13]  /*ff90*/  ISETP.GE.AND P0, PT, R0, R5, PT ;  /* 0x000000050000720c */ /* 0x004fda0003f06270 */
[----:B------:R-:W-:Y:S05]  /*ffa0*/  @!P0 BRA `(.L_x_481) ;  /* 0x00000028008c8947 */ /* 0x000fea0003800000 */
[----:B------:R-:W2:Y:S04]  /*ffb0*/  LDL.LU R7, [R1+0x58] ;  /* 0x0000580001077983 */ /* 0x000ea80000300800 */
[----:B------:R-:W3:Y:S04]  /*ffc0*/  LDL.LU R6, [R1+0x34] ;  /* 0x0000340001067983 */ /* 0x000ee80000300800 */
[----:B------:R-:W4:Y:S01]  /*ffd0*/  LDL.LU R4, [R1+0x3c] ;  /* 0x00003c0001047983 */ /* 0x000f220000300800 */
[----:B------:R-:W-:Y:S01]  /*ffe0*/  LOP3.LUT R5, RZ, R5, RZ, 0x33, !PT ;  /* 0x00000005ff057212 */ /* 0x000fe200078e33ff */
[----:B------:R-:W-:Y:S01]  /*fff0*/  BSSY B2, `(.L_x_482) ;  /* 0x00000e4000027945 */ /* 0x000fe20003800000 */
[----:B--2---:R-:W-:-:S04]  /*10000*/  VIADD R2, R7, 0x1 ;  /* 0x0000000107027836 */ /* 0x004fc80000000000 */
[----:B---3--:R-:W-:-:S05]  /*10010*/  IMAD R2, R2, R6, RZ ;  /* 0x0000000602027224 */ /* 0x008fca00078e02ff */
[----:B----4-:R-:W-:-:S05]  /*10020*/  VIMNMX R4, R4, R2, PT ;  /* 0x0000000204047248 */ /* 0x010fca0003fe0100 */
[----:B------:R-:W-:-:S05]  /*10030*/  IMAD.MOV R2, RZ, RZ, -R4 ;  /* 0x000000ffff027224 */ /* 0x000fca00078e0a04 */
[----:B------:R-:W-:-:S05]  /*10040*/  VIADDMNMX R5, R2, 0x1, R5, !PT ;  /* 0x0000000102057846 */ /* 0x000fca0007800105 */
[----:B------:R-:W-:-:S05]  /*10050*/  IMAD.IADD R2, R4, 0x1, R5 ;  /* 0x0000000104027824 */ /* 0x000fca00078e0205 */
[----:B------:R-:W-:-:S04]  /*10060*/  LOP3.LUT R2, R2, 0x1, RZ, 0xc0, !PT ;  /* 0x0000000102027812 */ /* 0x000fc800078ec0ff */
[----:B------:R-:W-:-:S13]  /*10070*/  ISETP.NE.U32.AND P0, PT, R2, 0x1, PT ;  /* 0x000000010200780c */ /* 0x000fda0003f05070 */
[----:B------:R-:W-:Y:S05]  /*10080*/  @P0 BRA `(.L_x_483) ;  /* 0x0000000c00680947 */ /* 0x000fea0003800000 */
[----:B------:R-:W2:Y:S04]  /*10090*/  LDL R6, [R1+0x18] ;  /* 0x0000180001067983 */ /* 0x000ea80000100800 */
[----:B------:R-:W3:Y:S01]  /*100a0*/  LDL.LU R8, [R1+0x10] ;  /* 0x0000100001087983 */ /* 0x000ee20000300800 */
[----:B------:R-:W-:Y:S01]  /*100b0*/  VIADD R19, R19, 0x1 ;  /* 0x0000000113137836 */ /* 0x000fe20000000000 */
[----:B------:R-:W-:Y:S04]  /*100c0*/  BSSY B1, `(.L_x_484) ;  /* 0x00000d4000017945 */ /* 0x000fe80003800000 */
[----:B------:R-:W-:-:S04]  /*100d0*/  ISETP.NE.AND P0, PT, R19, 0x2, PT ;  /* 0x000000021300780c */ /* 0x000fc80003f05270 */
[----:B------:R-:W-:Y:S02]  /*100e0*/  SEL R2, RZ, 0x1, P0 ;  /* 0x00000001ff027807 */ /* 0x000fe40000000000 */
[----:B------:R-:W-:Y:S02]  /*100f0*/  SEL R19, R19, RZ, P0 ;  /* 0x000000ff13137207 */ /* 0x000fe40000000000 */
[----:B--2---:R-:W-:Y:S02]  /*10100*/  ISETP.NE.AND P2, PT, R6, RZ, PT ;  /* 0x000000ff0600720c */ /* 0x004fe40003f45270 */
[----:B---3--:R-:W-:-:S05]  /*10110*/  LOP3.LUT R8, R8, R2, RZ, 0x3c, !PT ;  /* 0x0000000208087212 */ /* 0x008fca00078e3cff */
[----:B------:R0:W-:Y:S06]  /*10120*/  STL [R1+0x10], R8 ;  /* 0x0000100801007387 */ /* 0x0001ec0000100800 */
[----:B------:R-:W-:Y:S05]  /*10130*/  @!P2 BRA `(.L_x_485) ;  /* 0x0000000c0030a947 */ /* 0x000fea0003800000 */
[----:B------:R-:W-:Y:S02]  /*10140*/  ULDC.64 UR4, c[0x0][0x418] ;  /* 0x0001060000047ab9 */ /* 0x000fe40000000a00 */
[----:B------:R-:W-:-:S04]  /*10150*/  ISETP.NE.U32.AND P0, PT, RZ, UR4, PT ;  /* 0x00000004ff007c0c */ /* 0x000fc8000bf05070 */
[----:B------:R-:W-:-:S13]  /*10160*/  ISETP.NE.AND.EX P0, PT, RZ, UR5, PT, P0 ;  /* 0x00000005ff007c0c */ /* 0x000fda000bf05300 */
[----:B------:R-:W-:Y:S05]  /*10170*/  @!P0 BRA `(.L_x_486) ;  /* 0x00000000004c8947 */ /* 0x000fea0003800000 */
[----:B------:R-:W2:Y:S01]  /*10180*/  LDL R10, [R1+0x14] ;  /* 0x00001400010a7983 */ /* 0x000ea20000100800 */
[----:B------:R-:W1:Y:S01]  /*10190*/  LDC R7, c[0x0][0x43c] ;  /* 0x00010f00ff077b82 */ /* 0x000e620000000800 */
[----:B------:R-:W-:Y:S02]  /*101a0*/  ULDC.64 UR6, c[0x0][0x428] ;  /* 0x00010a0000067ab9 */ /* 0x000fe40000000a00 */
[----:B------:R-:W3:Y:S01]  /*101b0*/  LDL R9, [R1+0x8] ;  /* 0x0000080001097983 */ /* 0x000ee20000100800 */
[----:B-1----:R-:W-:-:S13]  /*101c0*/  ISETP.NE.AND P0, PT, R7, 0x1, PT ;  /* 0x000000010700780c */ /* 0x002fda0003f05270 */
[----:B------:R-:W1:Y:S02]  /*101d0*/  @P0 LDC.64 R2, c[0x0][0x440] ;  /* 0x00011000ff020b82 */ /* 0x000e640000000a00 */
[----:B-1----:R-:W-:-:S04]  /*101e0*/  @P0 IMAD.HI.U32 R6, R0, R2, RZ ;  /* 0x0000000200060227 */ /* 0x002fc800078e00ff */
[----:B------:R-:W-:Y:S01]  /*101f0*/  IMAD.MOV.U32 R2, RZ, RZ, R0 ;  /* 0x000000ffff027224 */ /* 0x000fe200078e0000 */
[----:B------:R-:W-:-:S05]  /*10200*/  @P0 SHF.R.U32.HI R2, RZ, R3, R6 ;  /* 0x00000003ff020219 */ /* 0x000fca0000011606 */
[----:B------:R-:W-:-:S04]  /*10210*/  IMAD.MOV R3, RZ, RZ, -R2 ;  /* 0x000000ffff037224 */ /* 0x000fc800078e0a02 */
[----:B------:R-:W-:Y:S01]  /*10220*/  IMAD R0, R7, R3, R0 ;  /* 0x0000000307007224 */ /* 0x000fe200078e0200 */
[----:B------:R-:W-:Y:S01]  /*10230*/  SHF.R.S32.HI R3, RZ, 0x1f, R2 ;  /* 0x0000001fff037819 */ /* 0x000fe20000011402 */
[----:B--2---:R-:W-:-:S04]  /*10240*/  IMAD R6, R10, UR6, RZ ;  /* 0x000000060a067c24 */ /* 0x004fc8000f8e02ff */
[C---:B---3--:R-:W-:Y:S02]  /*10250*/  IMAD R6, R9.reuse, UR7, R6 ;  /* 0x0000000709067c24 */ /* 0x048fe4000f8e0206 */
[----:B------:R-:W-:-:S04]  /*10260*/  IMAD.WIDE.U32 R2, R9, UR6, R2 ;  /* 0x0000000609027c25 */ /* 0x000fc8000f8e0002 */
[----:B------:R-:W-:Y:S01]  /*10270*/  IMAD.IADD R3, R6, 0x1, R3 ;  /* 0x0000000106037824 */ /* 0x000fe200078e0203 */
[----:B------:R-:W-:-:S04]  /*10280*/  LEA R6, P0, R2, UR4, 0x2 ;  /* 0x0000000402067c11 */ /* 0x000fc8000f8010ff */
[----:B------:R-:W-:-:S05]  /*10290*/  LEA.HI.X R7, R2, UR5, R3, 0x2, P0 ;  /* 0x0000000502077c11 */ /* 0x000fca00080f1403 */
[----:B------:R1:W5:Y:S04]  /*102a0*/  LDG.E R16, desc[UR40][R6.64] ;  /* 0x0000002806107981 */ /* 0x000368000c1e1900 */
.L_x_486:
[----:B------:R-:W-:Y:S01]  /*102b0*/  IMAD R3, R19, 0x8, R18 ;  /* 0x0000000813037824 */ /* 0x000fe200078e0212 */
[----:B------:R-:W-:Y:S01]  /*102c0*/  SHF.L.U32 R2, R8, 0x1f, RZ ;  /* 0x0000001f08027819 */ /* 0x000fe200000006ff */
[----:B-1----:R-:W1:Y:S01]  /*102d0*/  S2R R6, SR_TID.X ;  /* 0x0000000000067919 */ /* 0x002e620000002100 */
[----:B------:R-:W-:Y:S02]  /*102e0*/  BSSY B3, `(.L_x_487) ;  /* 0x0000005000037945 */ /* 0x000fe40003800000 */
[----:B------:R-:W2:Y:S01]  /*102f0*/  SYNCS.PHASECHK.TRANS64.TRYWAIT P0, [R3+URZ+0x28c40], R2 ;  /* 0x028c4002030075a7 */ /* 0x000ea2000800017f */
[----:B-1----:R-:W-:-:S04]  /*10300*/  LOP3.LUT R6, R6, 0x7f, RZ, 0xc0, !PT ;  /* 0x0000007f06067812 */ /* 0x002fc800078ec0ff */
[----:B------:R-:W-:Y:S01]  /*10310*/  ISETP.NE.AND P1, PT, R6, RZ, PT ;  /* 0x000000ff0600720c */ /* 0x000fe20003f25270 */
[----:B--2---:R-:W-:-:S12]  /*10320*/  @!P0 BRA `(.L_x_488) ;  /* 0x0000004000e88947 */ /* 0x004fd80003800000 */
.L_x_591:
[----:B------:R-:W-:Y:S05]  /*10330*/  BSYNC B3 ;  /* 0x0000000000037941 */ /* 0x000fea0003800000 */
.L_x_487:
[----:B------:R-:W-:Y:S04]  /*10340*/  BSSY B3, `(.L_x_489) ;  /* 0x0000009000037945 */ /* 0x000fe80003800000 */
[----:B------:R-:W-:Y:S05]  /*10350*/  @P1 BRA `(.L_x_490) ;  /* 0x00000000001c1947 */ /* 0x000fea0003800000 */
[----:B------:R-:W2:Y:S01]  /*10360*/  S2R R7, SR_TID.X ;  /* 0x0000000000077919 */ /* 0x000ea20000002100 */
[----:B------:R-:W-:-:S04]  /*10370*/  IMAD.MOV.U32 R6, RZ, RZ, 0x2000 ;  /* 0x00002000ff067424 */ /* 0x000fc800078e00ff */
[----:B------:R3:W-:Y:S01]  /*10380*/  SYNCS.ARRIVE.TRANS64 RZ, [R3+URZ+0x28c30], R6 ;  /* 0x028c300603ff79a7 */ /* 0x0007e2000800003f */
[----:B--2---:R-:W-:-:S04]  /*10390*/  LOP3.LUT R7, R7, 0x1f, RZ, 0xc0, !PT ;  /* 0x0000001f07077812 */ /* 0x004fc800078ec0ff */
[----:B------:R-:W-:-:S13]  /*103a0*/  ISETP.NE.AND P0, PT, R7, RZ, PT ;  /* 0x000000ff0700720c */ /* 0x000fda0003f05270 */
[----:B---3--:R-:W-:Y:S05]  /*103b0*/  @!P0 BRA `(.L_x_490) ;  /* 0x0000000000048947 */ /* 0x008fea0003800000 */
[----:B------:R-:W-:Y:S01]  /*103c0*/  BPT.TRAP 0x1 ;  /* 0x000000040000795c */ /* 0x000fe20000300000 */
.L_x_490:
[----:B------:R-:W-:Y:S05]  /*103d0*/  BSYNC B3 ;  /* 0x0000000000037941 */ /* 0x000fea0003800000 */
.L_x_489:
[----:B------:R-:W2:Y:S01]  /*103e0*/  LDL R7, [R1+0x1c] ;  /* 0x00001c0001077983 */ /* 0x000ea20000100800 */
[----:B------:R-:W-:Y:S01]  /*103f0*/  IMAD.MOV.U32 R10, RZ, RZ, RZ ;  /* 0x000000ffff0a7224 */ /* 0x000fe200078e00ff */
[----:B------:R-:W-:Y:S01]  /*10400*/  UIADD3 UR4, UP0, UR38, 0x370, URZ ;  /* 0x0000037026047890 */ /* 0x000fe2000ff1e03f */
[----:B------:R-:W-:Y:S01]  /*10410*/  IMAD R6, R19, 0x2000, R18 ;  /* 0x0000200013067824 */ /* 0x000fe200078e0212 */
[----:B------:R-:W-:Y:S01]  /*10420*/  PLOP3.LUT P0, PT, PT, PT, PT, 0x80, 0x0 ;  /* 0x000000000000781c */ /* 0x000fe20003f0f070 */
[----:B------:R-:W-:Y:S01]  /*10430*/  UMOV UR6, 0x0 ;  /* 0x0000000000067882 */ /* 0x000fe20000000000 */
[----:B------:R-:W-:Y:S01]  /*10440*/  R2UR UR10, R10 ;  /* 0x000000000a0a72ca */ /* 0x000fe200000e0000 */
[----:B------:R-:W-:Y:S01]  /*10450*/  VIADD R6, R6, 0x22400 ;  /* 0x0002240006067836 */ /* 0x000fe20000000000 */
[----:B------:R-:W-:Y:S01]  /*10460*/  UIADD3.X UR5, URZ, UR39, URZ, UP0, !UPT ;  /* 0x000000273f057290 */ /* 0x000fe200087fe43f */
[----:B------:R-:W-:Y:S01]  /*10470*/  UMOV UR7, 0x14f00000 ;  /* 0x14f0000000077882 */ /* 0x000fe20000000000 */
[----:B--2---:R-:W-:-:S02]  /*10480*/  IMAD R0, R0, 0x40, R7 ;  /* 0x0000004000007824 */ /* 0x004fc400078e0207 */
[----:B------:R-:W-:-:S09]  /*10490*/  VIADD R7, R3, 0x28c30 ;  /* 0x00028c3003077836 */ /* 0x000fd20000000000 */
.L_x_491:
[----:B------:R-:W-:-:S13]  /*104a0*/  @P0 ELECT P2, URZ, PT ;  /* 0x00000000003f082f */ /* 0x000fda0003840000 */
[----:B-----5:R-:W-:Y:S02]  /*104b0*/  @P2 R2UR UR13, R16 ;  /* 0x00000000100d22ca */ /* 0x020fe400000e0000 */
[----:B------:R-:W-:Y:S02]  /*104c0*/  @P2 R2UR UR12, R17 ;  /* 0x00000000110c22ca */ /* 0x000fe400000e0000 */
[----:B------:R-:W-:Y:S02]  /*104d0*/  @P2 R2UR UR11, R0 ;  /* 0x00000000000b22ca */ /* 0x000fe400000e0000 */
[----:B------:R-:W-:Y:S02]  /*104e0*/  @P2 R2UR UR9, R7 ;  /* 0x00000000070922ca */ /* 0x000fe400000e0000 */
[----:B------:R-:W-:Y:S02]  /*104f0*/  @P2 R2UR UR8, R6 ;  /* 0x00000000060822ca */ /* 0x000fe400000e0000 */
[----:B------:R-:W-:-:S02]  /*10500*/  @P2 PLOP3.LUT P0, PT, P2, PT, PT, 0x8, 0x0 ;  /* 0x000000000000281c */ /* 0x000fc4000170e170 */
[----:B------:R-:W-:-:S09]  /*10510*/  PLOP3.LUT P2, PT, PT, PT, PT, 0x8, 0x0 ;  /* 0x000000000000781c */ /* 0x000fd20003f4e170 */
[----:B------:R2:W-:Y:S02]  /*10520*/  UTMALDG.4D [UR8], [UR4], desc[UR6] ;  /* 0x00000608040075b4 */ /* 0x0005e40008019000 */
[----:B--2---:R-:W-:Y:S05]  /*10530*/  @P0 BRA.U.ANY `(.L_x_491) ;  /* 0xfffffffd00d80947 */ /* 0x004fea000393ffff */
[----:B------:R-:W2:Y:S01]  /*10540*/  SYNCS.PHASECHK.TRANS64.TRYWAIT P0, [R3+URZ+0x28c60], R2 ;  /* 0x028c6002030075a7 */ /* 0x000ea2000800017f */
[----:B------:R-:W-:Y:S04]  /*10550*/  BSSY B3, `(.L_x_492) ;  /* 0x0000002000037945 */ /* 0x000fe80003800000 */
[----:B--2---:R-:W-:Y:S05]  /*10560*/  @!P0 BRA `(.L_x_493) ;  /* 0x00000040006c8947 */ /* 0x004fea0003800000 */
.L_x_592:
[----:B------:R-:W-:Y:S05]  /*10570*/  BSYNC B3 ;  /* 0x0000000000037941 */ /* 0x000fea0003800000 */
.L_x_492:
[----:B------:R-:W-:Y:S01]  /*10580*/  BSSY B3, `(.L_x_494) ;  /* 0x000000b000037945 */ /* 0x000fe20003800000 */
[----:B0-----:R-:W-:Y:S02]  /*10590*/  IMAD.MOV.U32 R8, RZ, RZ, 0x0 ;  /* 0x00000000ff087424 */ /* 0x001fe400078e00ff */
[----:B------:R-:W-:Y:S01]  /*105a0*/  IMAD.MOV.U32 R9, RZ, RZ, 0x14f00000 ;  /* 0x14f00000ff097424 */ /* 0x000fe200078e00ff */
[----:B------:R-:W-:Y:S06]  /*105b0*/  @P1 BRA `(.L_x_495) ;  /* 0x00000000001c1947 */ /* 0x000fec0003800000 */
[----:B------:R-:W0:Y:S01]  /*105c0*/  S2R R6, SR_TID.X ;  /* 0x0000000000067919 */ /* 0x000e220000002100 */
[----:B-12---:R-:W-:-:S04]  /*105d0*/  IMAD.MOV.U32 R2, RZ, RZ, 0x10000 ;  /* 0x00010000ff027424 */ /* 0x006fc800078e00ff */
[----:B------:R3:W-:Y:S01]  /*105e0*/  SYNCS.ARRIVE.TRANS64 RZ, [R3+URZ+0x28c50], R2 ;  /* 0x028c500203ff79a7 */ /* 0x0007e2000800003f */
[----:B0-----:R-:W-:-:S04]  /*105f0*/  LOP3.LUT R6, R6, 0x1f, RZ, 0xc0, !PT ;  /* 0x0000001f06067812 */ /* 0x001fc800078ec0ff */
[----:B------:R-:W-:-:S13]  /*10600*/  ISETP.NE.AND P0, PT, R6, RZ, PT ;  /* 0x000000ff0600720c */ /* 0x000fda0003f05270 */
[----:B---3--:R-:W-:Y:S05]  /*10610*/  @!P0 BRA `(.L_x_495) ;  /* 0x0000000000048947 */ /* 0x008fea0003800000 */
[----:B------:R-:W-:Y:S01]  /*10620*/  BPT.TRAP 0x1 ;  /* 0x000000040000795c */ /* 0x000fe20000300000 */
.L_x_495:
[----:B------:R-:W-:Y:S05]  /*10630*/  BSYNC B3 ;  /* 0x0000000000037941 */ /* 0x000fea0003800000 */
.L_x_494:
[----:B------:R-:W-:Y:S01]  /*10640*/  R2UR UR10, R10 ;  /* 0x000000000a0a72ca */ /* 0x000fe200000e0000 */
[----:B-12---:R-:W-:Y:S01]  /*10650*/  IMAD R2, R19, 0x10000, R18 ;  /* 0x0001000013027824 */ /* 0x006fe200078e0212 */
[----:B------:R-:W-:Y:S01]  /*10660*/  R2UR UR6, R8 ;  /* 0x00000000080672ca */ /* 0x000fe200000e0000 */
[----:B------:R-:W-:Y:S01]  /*10670*/  UIADD3 UR4, UP0, UR38, 0x470, URZ ;  /* 0x0000047026047890 */ /* 0x000fe2000ff1e03f */
[----:B------:R-:W-:Y:S01]  /*10680*/  R2UR UR7, R9 ;  /* 0x00000000090772ca */ /* 0x000fe200000e0000 */
[----:B------:R-:W-:Y:S01]  /*10690*/  VIADD R3, R3, 0x28c50 ;  /* 0x00028c5003037836 */ /* 0x000fe20000000000 */
[----:B------:R-:W-:Y:S01]  /*106a0*/  PLOP3.LUT P0, PT, PT, PT, PT, 0x80, 0x0 ;  /* 0x000000000000781c */ /* 0x000fe20003f0f070 */
[----:B------:R-:W-:Y:S01]  /*106b0*/  VIADD R6, R2, 0x400 ;  /* 0x0000040002067836 */ /* 0x000fe20000000000 */
[----:B------:R-:W-:-:S12]  /*106c0*/  UIADD3.X UR5, URZ, UR39, URZ, UP0, !UPT ;  /* 0x000000273f057290 */ /* 0x000fd800087fe43f */
.L_x_496:
        /* <DEDUP_REMOVED lines=10> */
[----:B------:R-:W-:Y:S01]  /*10770*/  R2UR UR6, R8 ;  /* 0x00000000080672ca */ /* 0x000fe200000e0000 */
[----:B------:R-:W-:Y:S01]  /*10780*/  VIADD R6, R2, 0x2400 ;  /* 0x0000240002067836 */ /* 0x000fe20000000000 */
[----:B------:R-:W-:Y:S01]  /*10790*/  R2UR UR7, R9 ;  /* 0x00000000090772ca */ /* 0x000fe200000e0000 */
[----:B------:R-:W-:Y:S01]  /*107a0*/  UMOV UR10, 0x40 ;  /* 0x00000040000a7882 */ /* 0x000fe20000000000 */
[----:B------:R-:W-:-:S13]  /*107b0*/  PLOP3.LUT P0, PT, PT, PT, PT, 0x80, 0x0 ;  /* 0x000000000000781c */ /* 0x000fda0003f0f070 */
.L_x_497:
        /* <DEDUP_REMOVED lines=15> */
.L_x_498:
        /* <DEDUP_REMOVED lines=15> */
.L_x_499:
        /* <DEDUP_REMOVED lines=15> */
.L_x_500:
        /* <DEDUP_REMOVED lines=15> */
.L_x_501:
        /* <DEDUP_REMOVED lines=15> */
.L_x_502:
        /* <DEDUP_REMOVED lines=15> */
.L_x_503:
        /* <DEDUP_REMOVED lines=10> */
.L_x_485:
[----:B------:R-:W-:Y:S05]  /*10e00*/  BSYNC B1 ;  /* 0x0000000000017941 */ /* 0x000fea0003800000 */
.L_x_484:
[----:B------:R-:W2:Y:S02]  /*10e10*/  LDL.LU R6, [R1+0x2c] ;  /* 0x00002c0001067983 */ /* 0x000ea40000300800 */
[----:B--2---:R-:W-:-:S07]  /*10e20*/  VIADD R0, R6, 0xfffffffd ;  /* 0xfffffffd06007836 */ /* 0x004fce0000000000 */
.L_x_483:
[----:B------:R-:W-:Y:S05]  /*10e30*/  BSYNC B2 ;  /* 0x0000000000027941 */ /* 0x000fea0003800000 */
.L_x_482:
[----:B------:R-:W-:Y:S01]  /*10e40*/  VIADD R5, R5, 0xfffffffe ;  /* 0xfffffffe05057836 */ /* 0x000fe20000000000 */
[----:B------:R-:W-:-:S04]  /*10e50*/  LOP3.LUT R4, RZ, R4, RZ, 0x33, !PT ;  /* 0x00000004ff047212 */ /* 0x000fc800078e33ff */
[----:B------:R-:W-:-:S13]  /*10e60*/  ISETP.NE.AND P0, PT, R5, R4, PT ;  /* 0x000000040500720c */ /* 0x000fda0003f05270 */
[----:B------:R-:W-:Y:S05]  /*10e70*/  @!P0 BRA `(.L_x_481) ;  /* 0x0000001800d88947 */ /* 0x000fea0003800000 */
.L_x_544:
[----:B------:R-:W2:Y:S04]  /*10e80*/  LDL R3, [R1+0x18] ;  /* 0x0000180001037983 */ /* 0x000ea80000100800 */
[----:B------:R-:W3:Y:S01]  /*10e90*/  LDL.LU R2, [R1+0x10] ;  /* 0x0000100001027983 */ /* 0x000ee20000300800 */
[----:B------:R-:W-:Y:S01]  /*10ea0*/  VIADD R7, R19, 0x1 ;  /* 0x0000000113077836 */ /* 0x000fe20000000000 */
[----:B------:R-:W-:Y:S05]  /*10eb0*/  YIELD ;  /* 0x0000000000007946 */ /* 0x000fea0003800000 */
[----:B------:R-:W-:Y:S01]  /*10ec0*/  ISETP.NE.AND P0, PT, R7, 0x2, PT ;  /* 0x000000020700780c */ /* 0x000fe20003f05270 */
[----:B------:R-:W-:Y:S03]  /*10ed0*/  BSSY B1, `(.L_x_504) ;  /* 0x00000d3000017945 */ /* 0x000fe60003800000 */
[----:B------:R-:W-:-:S02]  /*10ee0*/  SEL R6, RZ, 0x1, P0 ;  /* 0x00000001ff067807 */ /* 0x000fc40000000000 */
[----:B------:R-:W-:Y:S02]  /*10ef0*/  SEL R7, R7, RZ, P0 ;  /* 0x000000ff07077207 */ /* 0x000fe40000000000 */
[----:B--2---:R-:W-:Y:S02]  /*10f00*/  ISETP.NE.AND P1, PT, R3, RZ, PT ;  /* 0x000000ff0300720c */ /* 0x004fe40003f25270 */
[----:B---3--:R-:W-:-:S11]  /*10f10*/  LOP3.LUT R6, R2, R6, RZ, 0x3c, !PT ;  /* 0x0000000602067212 */ /* 0x008fd600078e3cff */
[----:B------:R-:W-:Y:S05]  /*10f20*/  @!P1 BRA `(.L_x_505) ;  /* 0x0000000c00349947 */ /* 0x000fea0003800000 */
[----:B------:R-:W-:Y:S01]  /*10f30*/  ULDC.64 UR4, c[0x0][0x418] ;  /* 0x0001060000047ab9 */ /* 0x000fe20000000a00 */
[----:B0-----:R-:W-:Y:S01]  /*10f40*/  IMAD.MOV.U32 R8, RZ, RZ, R0 ;  /* 0x000000ffff087224 */ /* 0x001fe200078e0000 */
[----:B------:R-:W-:-:S04]  /*10f50*/  ISETP.NE.U32.AND P0, PT, RZ, UR4, PT ;  /* 0x00000004ff007c0c */ /* 0x000fc8000bf05070 */
[----:B------:R-:W-:-:S13]  /*10f60*/  ISETP.NE.AND.EX P0, PT, RZ, UR5, PT, P0 ;  /* 0x00000005ff007c0c */ /* 0x000fda000bf05300 */
[----:B------:R-:W-:Y:S05]  /*10f70*/  @!P0 BRA `(.L_x_506) ;  /* 0x00000000004c8947 */ /* 0x000fea0003800000 */
[----:B------:R-:W2:Y:S01]  /*10f80*/  LDL R9, [R1+0x14] ;  /* 0x0000140001097983 */ /* 0x000ea20000100800 */
[----:B------:R-:W0:Y:S01]  /*10f90*/  LDC R8, c[0x0][0x43c] ;  /* 0x00010f00ff087b82 */ /* 0x000e220000000800 */
[----:B------:R-:W-:Y:S02]  /*10fa0*/  ULDC.64 UR6, c[0x0][0x428] ;  /* 0x00010a0000067ab9 */ /* 0x000fe40000000a00 */
[----:B------:R-:W3:Y:S01]  /*10fb0*/  LDL R5, [R1+0x8] ;  /* 0x0000080001057983 */ /* 0x000ee20000100800 */
[----:B0-----:R-:W-:-:S13]  /*10fc0*/  ISETP.NE.AND P0, PT, R8, 0x1, PT ;  /* 0x000000010800780c */ /* 0x001fda0003f05270 */
[----:B------:R-:W0:Y:S02]  /*10fd0*/  @P0 LDC.64 R2, c[0x0][0x440] ;  /* 0x00011000ff020b82 */ /* 0x000e240000000a00 */
[----:B0-----:R-:W-:-:S04]  /*10fe0*/  @P0 IMAD.HI.U32 R4, R0, R2, RZ ;  /* 0x0000000200040227 */ /* 0x001fc800078e00ff */
        /* <DEDUP_REMOVED lines=12> */
.L_x_506:
[----:B0-----:R-:W-:Y:S01]  /*110b0*/  IMAD R4, R7, 0x8, R18 ;  /* 0x0000000807047824 */ /* 0x001fe200078e0212 */
[----:B------:R-:W-:Y:S01]  /*110c0*/  SHF.L.U32 R2, R6, 0x1f, RZ ;  /* 0x0000001f06027819 */ /* 0x000fe200000006ff */
[----:B------:R-:W0:Y:S01]  /*110d0*/  S2R R3, SR_TID.X ;  /* 0x0000000000037919 */ /* 0x000e220000002100 */
[----:B------:R-:W-:Y:S02]  /*110e0*/  BSSY B2, `(.L_x_507) ;  /* 0x0000005000027945 */ /* 0x000fe40003800000 */
[----:B------:R-:W1:Y:S01]  /*110f0*/  SYNCS.PHASECHK.TRANS64.TRYWAIT P0, [R4+URZ+0x28c40], R2 ;  /* 0x028c4002040075a7 */ /* 0x000e62000800017f */
[----:B0-----:R-:W-:-:S04]  /*11100*/  LOP3.LUT R3, R3, 0x7f, RZ, 0xc0, !PT ;  /* 0x0000007f03037812 */ /* 0x001fc800078ec0ff */
[----:B------:R-:W-:Y:S01]  /*11110*/  ISETP.NE.AND P1, PT, R3, RZ, PT ;  /* 0x000000ff0300720c */ /* 0x000fe20003f25270 */
[----:B-1----:R-:W-:-:S12]  /*11120*/  @!P0 BRA `(.L_x_508) ;  /* 0x0000003400908947 */ /* 0x002fd80003800000 */
.L_x_593:
[----:B------:R-:W-:Y:S05]  /*11130*/  BSYNC B2 ;  /* 0x0000000000027941 */ /* 0x000fea0003800000 */
.L_x_507:
[----:B------:R-:W-:Y:S04]  /*11140*/  BSSY B2, `(.L_x_509) ;  /* 0x0000009000027945 */ /* 0x000fe80003800000 */
[----:B------:R-:W-:Y:S05]  /*11150*/  @P1 BRA `(.L_x_510) ;  /* 0x00000000001c1947 */ /* 0x000fea0003800000 */
[----:B------:R-:W1:Y:S01]  /*11160*/  S2R R5, SR_TID.X ;  /* 0x0000000000057919 */ /* 0x000e620000002100 */
[----:B------:R-:W-:-:S04]  /*11170*/  IMAD.MOV.U32 R3, RZ, RZ, 0x2000 ;  /* 0x00002000ff037424 */ /* 0x000fc800078e00ff */
[----:B------:R2:W-:Y:S01]  /*11180*/  SYNCS.ARRIVE.TRANS64 RZ, [R4+URZ+0x28c30], R3 ;  /* 0x028c300304ff79a7 */ /* 0x0005e2000800003f */
[----:B-1----:R-:W-:-:S04]  /*11190*/  LOP3.LUT R5, R5, 0x1f, RZ, 0xc0, !PT ;  /* 0x0000001f05057812 */ /* 0x002fc800078ec0ff */
[----:B------:R-:W-:-:S13]  /*111a0*/  ISETP.NE.AND P0, PT, R5, RZ, PT ;  /* 0x000000ff0500720c */ /* 0x000fda0003f05270 */
[----:B--2---:R-:W-:Y:S05]  /*111b0*/  @!P0 BRA `(.L_x_510) ;  /* 0x0000000000048947 */ /* 0x004fea0003800000 */
[----:B------:R-:W-:Y:S01]  /*111c0*/  BPT.TRAP 0x1 ;  /* 0x000000040000795c */ /* 0x000fe20000300000 */
.L_x_510:
[----:B------:R-:W-:Y:S05]  /*111d0*/  BSYNC B2 ;  /* 0x0000000000027941 */ /* 0x000fea0003800000 */
.L_x_509:
        /* <DEDUP_REMOVED lines=12> */
.L_x_511:
        /* <DEDUP_REMOVED lines=10> */
[----:B------:R-:W1:Y:S01]  /*11340*/  SYNCS.PHASECHK.TRANS64.TRYWAIT P0, [R4+URZ+0x28c60], R2 ;  /* 0x028c6002040075a7 */ /* 0x000e62000800017f */
[----:B------:R-:W-:Y:S04]  /*11350*/  BSSY B2, `(.L_x_512) ;  /* 0x0000002000027945 */ /* 0x000fe80003800000 */
[----:B-1----:R-:W-:Y:S05]  /*11360*/  @!P0 BRA `(.L_x_513) ;  /* 0x0000003400148947 */ /* 0x002fea0003800000 */
.L_x_594:
[----:B------:R-:W-:Y:S05]  /*11370*/  BSYNC B2 ;  /* 0x0000000000027941 */ /* 0x000fea0003800000 */
.L_x_512:
[----:B------:R-:W-:Y:S01]  /*11380*/  BSSY B2, `(.L_x_514) ;  /* 0x000000b000027945 */ /* 0x000fe20003800000 */
[----:B01----:R-:W-:Y:S02]  /*11390*/  IMAD.MOV.U32 R2, RZ, RZ, 0x0 ;  /* 0x00000000ff027424 */ /* 0x003fe400078e00ff */
[----:B------:R-:W-:Y:S01]  /*113a0*/  IMAD.MOV.U32 R3, RZ, RZ, 0x14f00000 ;  /* 0x14f00000ff037424 */ /* 0x000fe200078e00ff */
[----:B------:R-:W-:Y:S06]  /*113b0*/  @P1 BRA `(.L_x_515) ;  /* 0x00000000001c1947 */ /* 0x000fec0003800000 */
[----:B------:R-:W0:Y:S01]  /*113c0*/  S2R R10, SR_TID.X ;  /* 0x00000000000a7919 */ /* 0x000e220000002100 */
[----:B------:R-:W-:-:S04]  /*113d0*/  IMAD.MOV.U32 R5, RZ, RZ, 0x10000 ;  /* 0x00010000ff057424 */ /* 0x000fc800078e00ff */
[----:B------:R1:W-:Y:S01]  /*113e0*/  SYNCS.ARRIVE.TRANS64 RZ, [R4+URZ+0x28c50], R5 ;  /* 0x028c500504ff79a7 */ /* 0x0003e2000800003f */
[----:B0-----:R-:W-:-:S04]  /*113f0*/  LOP3.LUT R10, R10, 0x1f, RZ, 0xc0, !PT ;  /* 0x0000001f0a0a7812 */ /* 0x001fc800078ec0ff */
[----:B------:R-:W-:-:S13]  /*11400*/  ISETP.NE.AND P0, PT, R10, RZ, PT ;  /* 0x000000ff0a00720c */ /* 0x000fda0003f05270 */
[----:B-1----:R-:W-:Y:S05]  /*11410*/  @!P0 BRA `(.L_x_515) ;  /* 0x0000000000048947 */ /* 0x002fea0003800000 */
[----:B------:R-:W-:Y:S01]  /*11420*/  BPT.TRAP 0x1 ;  /* 0x000000040000795c */ /* 0x000fe20000300000 */
.L_x_515:
[----:B------:R-:W-:Y:S05]  /*11430*/  BSYNC B2 ;  /* 0x0000000000027941 */ /* 0x000fea0003800000 */
.L_x_514:
[----:B------:R-:W-:Y:S01]  /*11440*/  R2UR UR6, R2 ;  /* 0x00000000020672ca */ /* 0x000fe200000e0000 */
[----:B------:R-:W-:Y:S01]  /*11450*/  IMAD R5, R7, 0x10000, R18 ;  /* 0x0001000007057824 */ /* 0x000fe200078e0212 */
[----:B------:R-:W-:Y:S01]  /*11460*/  R2UR UR7, R3 ;  /* 0x00000000030772ca */ /* 0x000fe200000e0000 */
[----:B------:R-:W-:Y:S01]  /*11470*/  UIADD3 UR4, UP0, UR38, 0x470, URZ ;  /* 0x0000047026047890 */ /* 0x000fe2000ff1e03f */
[----:B------:R-:W-:Y:S01]  /*11480*/  R2UR UR10, R9 ;  /* 0x00000000090a72ca */ /* 0x000fe200000e0000 */
[----:B------:R-:W-:Y:S01]  /*11490*/  VIADD R4, R4, 0x28c50 ;  /* 0x00028c5004047836 */ /* 0x000fe20000000000 */
[----:B------:R-:W-:Y:S01]  /*114a0*/  PLOP3.LUT P0, PT, PT, PT, PT, 0x80, 0x0 ;  /* 0x000000000000781c */ /* 0x000fe20003f0f070 */
[----:B------:R-:W-:Y:S01]  /*114b0*/  VIADD R9, R5, 0x400 ;  /* 0x0000040005097836 */ /* 0x000fe20000000000 */
[----:B------:R-:W-:-:S12]  /*114c0*/  UIADD3.X UR5, URZ, UR39, URZ, UP0, !UPT ;  /* 0x000000273f057290 */ /* 0x000fd800087fe43f */
.L_x_516:
        /* <DEDUP_REMOVED lines=15> */
.L_x_517:
        /* <DEDUP_REMOVED lines=15> */
.L_x_518:
        /* <DEDUP_REMOVED lines=15> */
.L_x_519:
        /* <DEDUP_REMOVED lines=15> */
.L_x_520:
        /* <DEDUP_REMOVED lines=15> */
.L_x_521:
        /* <DEDUP_REMOVED lines=15> */
.L_x_522:
        /* <DEDUP_REMOVED lines=15> */
.L_x_523:
        /* <DEDUP_REMOVED lines=10> */
.L_x_505:
[----:B------:R-:W-:Y:S05]  /*11c00*/  BSYNC B1 ;  /* 0x0000000000017941 */ /* 0x000fea0003800000 */
.L_x_504:
[----:B------:R-:W2:Y:S01]  /*11c10*/  LDL R2, [R1+0x18] ;  /* 0x0000180001027983 */ /* 0x000ea20000100800 */
[----:B------:R-:W-:Y:S01]  /*11c20*/  VIADD R7, R7, 0x1 ;  /* 0x0000000107077836 */ /* 0x000fe20000000000 */
[----:B------:R-:W-:Y:S04]  /*11c30*/  BSSY B1, `(.L_x_524) ;  /* 0x00000d6000017945 */ /* 0x000fe80003800000 */
[----:B------:R-:W-:-:S04]  /*11c40*/  ISETP.NE.AND P0, PT, R7, 0x2, PT ;  /* 0x000000020700780c */ /* 0x000fc80003f05270 */
[----:B------:R-:W-:Y:S02]  /*11c50*/  SEL R19, R7, RZ, P0 ;  /* 0x000000ff07137207 */ /* 0x000fe40000000000 */
[----:B--2---:R-:W-:Y:S02]  /*11c60*/  ISETP.NE.AND P2, PT, R2, RZ, PT ;  /* 0x000000ff0200720c */ /* 0x004fe40003f45270 */
[----:B------:R-:W-:-:S04]  /*11c70*/  SEL R2, RZ, 0x1, P0 ;  /* 0x00000001ff027807 */ /* 0x000fc80000000000 */
[----:B0-----:R-:W-:Y:S01]  /*11c80*/  LOP3.LUT R8, R6, R2, RZ, 0x3c, !PT ;  /* 0x0000000206087212 */ /* 0x001fe200078e3cff */
[----:B------:R-:W-:-:S04]  /*11c90*/  VIADD R6, R0, 0xffffffff ;  /* 0xffffffff00067836 */ /* 0x000fc80000000000 */
[----:B------:R0:W-:Y:S02]  /*11ca0*/  STL [R1+0x10], R8 ;  /* 0x0000100801007387 */ /* 0x0001e40000100800 */
[----:B------:R-:W-:Y:S05]  /*11cb0*/  @!P2 BRA `(.L_x_525) ;  /* 0x0000000c0034a947 */ /* 0x000fea0003800000 */
[----:B------:R-:W-:Y:S01]  /*11cc0*/  ULDC.64 UR4, c[0x0][0x418] ;  /* 0x0001060000047ab9 */ /* 0x000fe20000000a00 */
[----:B------:R-:W-:Y:S01]  /*11cd0*/  IMAD.MOV.U32 R7, RZ, RZ, R6 ;  /* 0x000000ffff077224 */ /* 0x000fe200078e0006 */
        /* <DEDUP_REMOVED lines=22> */
.L_x_526:
[----:B-1----:R-:W-:Y:S01]  /*11e40*/  IMAD R4, R19, 0x8, R18 ;  /* 0x0000000813047824 */ /* 0x002fe200078e0212 */
[----:B------:R-:W-:Y:S01]  /*11e50*/  SHF.L.U32 R2, R8, 0x1f, RZ ;  /* 0x0000001f08027819 */ /* 0x000fe200000006ff */
[----:B------:R-:W1:Y:S01]  /*11e60*/  S2R R3, SR_TID.X ;  /* 0x0000000000037919 */ /* 0x000e620000002100 */
[----:B------:R-:W-:Y:S02]  /*11e70*/  BSSY B2, `(.L_x_527) ;  /* 0x0000005000027945 */ /* 0x000fe40003800000 */
[----:B------:R-:W2:Y:S01]  /*11e80*/  SYNCS.PHASECHK.TRANS64.TRYWAIT P0, [R4+URZ+0x28c40], R2 ;  /* 0x028c4002040075a7 */ /* 0x000ea2000800017f */
[----:B-1----:R-:W-:-:S04]  /*11e90*/  LOP3.LUT R3, R3, 0x7f, RZ, 0xc0, !PT ;  /* 0x0000007f03037812 */ /* 0x002fc800078ec0ff */
[----:B------:R-:W-:Y:S01]  /*11ea0*/  ISETP.NE.AND P1, PT, R3, RZ, PT ;  /* 0x000000ff0300720c */ /* 0x000fe20003f25270 */
[----:B--2---:R-:W-:-:S12]  /*11eb0*/  @!P0 BRA `(.L_x_528) ;  /* 0x0000002800548947 */ /* 0x004fd80003800000 */
.L_x_595:
[----:B------:R-:W-:Y:S05]  /*11ec0*/  BSYNC B2 ;  /* 0x0000000000027941 */ /* 0x000fea0003800000 */
.L_x_527:
        /* <DEDUP_REMOVED lines=9> */
.L_x_530:
[----:B------:R-:W-:Y:S05]  /*11f60*/  BSYNC B2 ;  /* 0x0000000000027941 */ /* 0x000fea0003800000 */
.L_x_529:
[----:B------:R-:W2:Y:S01]  /*11f70*/  LDL R5, [R1+0x1c] ;  /* 0x00001c0001057983 */ /* 0x000ea20000100800 */
[----:B0-----:R-:W-:Y:S01]  /*11f80*/  IMAD.MOV.U32 R8, RZ, RZ, RZ ;  /* 0x000000ffff087224 */ /* 0x001fe200078e00ff */
        /* <DEDUP_REMOVED lines=10> */
.L_x_531:
        /* <DEDUP_REMOVED lines=10> */
[----:B------:R-:W0:Y:S01]  /*120d0*/  SYNCS.PHASECHK.TRANS64.TRYWAIT P0, [R4+URZ+0x28c60], R2 ;  /* 0x028c6002040075a7 */ /* 0x000e22000800017f */
[----:B------:R-:W-:Y:S04]  /*120e0*/  BSSY B2, `(.L_x_532) ;  /* 0x0000002000027945 */ /* 0x000fe80003800000 */
[----:B0-----:R-:W-:Y:S05]  /*120f0*/  @!P0 BRA `(.L_x_533) ;  /* 0x0000002400d88947 */ /* 0x001fea0003800000 */
.L_x_596:
[----:B------:R-:W-:Y:S05]  /*12100*/  BSYNC B2 ;  /* 0x0000000000027941 */ /* 0x000fea0003800000 */
.L_x_532:
        /* <DEDUP_REMOVED lines=11> */
.L_x_535:
[----:B------:R-:W-:Y:S05]  /*121c0*/  BSYNC B2 ;  /* 0x0000000000027941 */ /* 0x000fea0003800000 */
.L_x_534:
        /* <DEDUP_REMOVED lines=9> */
.L_x_536:
        /* <DEDUP_REMOVED lines=15> */
.L_x_537:
        /* <DEDUP_REMOVED lines=15> */
.L_x_538:
        /* <DEDUP_REMOVED lines=15> */
.L_x_539:
        /* <DEDUP_REMOVED lines=15> */
.L_x_540:
        /* <DEDUP_REMOVED lines=15> */
.L_x_541:
        /* <DEDUP_REMOVED lines=15> */
.L_x_542:
        /* <DEDUP_REMOVED lines=15> */
.L_x_543:
        /* <DEDUP_REMOVED lines=10> */
.L_x_525:
[----:B------:R-:W-:Y:S05]  /*12990*/  BSYNC B1 ;  /* 0x0000000000017941 */ /* 0x000fea0003800000 */
.L_x_524:
[----:B------:R-:W2:Y:S01]  /*129a0*/  LDL R2, [R1+0x20] ;  /* 0x0000200001027983 */ /* 0x000ea20000100800 */
[----:B------:R-:W-:Y:S01]  /*129b0*/  VIADD R0, R0, 0xfffffffe ;  /* 0xfffffffe00007836 */ /* 0x000fe20000000000 */
[----:B--2---:R-:W-:-:S13]  /*129c0*/  ISETP.GT.AND P0, PT, R6, R2, PT ;  /* 0x000000020600720c */ /* 0x004fda0003f04270 */
[----:B------:R-:W-:Y:S05]  /*129d0*/  @P0 BRA `(.L_x_544) ;  /* 0xffffffe400280947 */ /* 0x000fea000383ffff */
.L_x_481:
[----:B------:R-:W-:Y:S05]  /*129e0*/  BSYNC B0 ;  /* 0x0000000000007941 */ /* 0x000fea0003800000 */
.L_x_480:
[----:B------:R-:W2:Y:S01]  /*129f0*/  LDL.LU R2, [R1+0x10] ;  /* 0x0000100001027983 */ /* 0x000ea20000300800 */
[----:B------:R-:W1:Y:S01]  /*12a00*/  S2R R3, SR_TID.X ;  /* 0x0000000000037919 */ /* 0x000e620000002100 */
[----:B------:R-:W-:-:S05]  /*12a10*/  VIADD R19, R19, 0x1 ;  /* 0x0000000113137836 */ /* 0x000fca0000000000 */
[----:B------:R-:W-:-:S04]  /*12a20*/  ISETP.NE.AND P0, PT, R19, 0x2, PT ;  /* 0x000000021300780c */ /* 0x000fc80003f05270 */
[----:B------:R-:W-:Y:S01]  /*12a30*/  SEL R0, RZ, 0x1, P0 ;  /* 0x00000001ff007807 */ /* 0x000fe20000000000 */
[----:B------:R-:W-:Y:S01]  /*12a40*/  BSSY B0, `(.L_x_545) ;  /* 0x0000013000007945 */ /* 0x000fe20003800000 */
[----:B-1----:R-:W-:-:S04]  /*12a50*/  LOP3.LUT R3, R3, 0x7f, RZ, 0xc0, !PT ;  /* 0x0000007f03037812 */ /* 0x002fc800078ec0ff */
[----:B------:R-:W-:Y:S02]  /*12a60*/  ISETP.NE.AND P1, PT, R3, RZ, PT ;  /* 0x000000ff0300720c */ /* 0x000fe40003f25270 */
[----:B--2---:R-:W-:-:S05]  /*12a70*/  LOP3.LUT R2, R2, R0, RZ, 0x3c, !PT ;  /* 0x0000000002027212 */ /* 0x004fca00078e3cff */
[----:B------:R1:W-:Y:S06]  /*12a80*/  STL [R1+0x10], R2 ;  /* 0x0000100201007387 */ /* 0x0003ec0000100800 */
[----:B------:R-:W-:Y:S05]  /*12a90*/  @P1 BRA `(.L_x_546) ;  /* 0x0000000000341947 */ /* 0x000fea0003800000 */
[----:B------:R-:W2:Y:S01]  /*12aa0*/  S2R R5, SR_LANEID ;  /* 0x0000000000057919 */ /* 0x000ea20000000000 */
[----:B------:R-:W-:Y:S01]  /*12ab0*/  VOTEU.ANY UR4, UPT, PT ;  /* 0x0000000000047886 */ /* 0x000fe200038e0100 */
[----:B-1----:R-:W1:Y:S01]  /*12ac0*/  LDC.64 R2, c[0x0][0xc60] ;  /* 0x00031800ff027b82 */ /* 0x002e620000000a00 */
[----:B------:R-:W2:Y:S02]  /*12ad0*/  FLO.U32 R0, UR4 ;  /* 0x0000000400007d00 */ /* 0x000ea400080e0000 */
[----:B--2---:R-:W-:-:S06]  /*12ae0*/  ISETP.EQ.U32.AND P1, PT, R0, R5, PT ;  /* 0x000000050000720c */ /* 0x004fcc0003f22070 */
[----:B------:R-:W1:Y:S07]  /*12af0*/  POPC R5, UR4 ;  /* 0x0000000400057d09 */ /* 0x000e6e0008000000 */
[----:B-1----:R-:W2:Y:S01]  /*12b00*/  @P1 ATOMG.E.ADD.STRONG.GPU PT, R3, desc[UR40][R2.64], R5 ;  /* 0x00000005020319a8 */ /* 0x002ea200081ee1e8 */
[----:B------:R-:W1:Y:S02]  /*12b10*/  S2R R4, SR_LTMASK ;  /* 0x0000000000047919 */ /* 0x000e640000003900 */
[----:B-1----:R-:W-:-:S04]  /*12b20*/  LOP3.LUT R4, R4, UR4, RZ, 0xc0, !PT ;  /* 0x0000000404047c12 */ /* 0x002fc8000f8ec0ff */
[----:B------:R-:W1:Y:S01]  /*12b30*/  POPC R7, R4 ;  /* 0x0000000400077309 */ /* 0x000e620000000000 */
[----:B--2---:R-:W1:Y:S02]  /*12b40*/  SHFL.IDX PT, R0, R3, R0, 0x1f ;  /* 0x00001f0003007589 */ /* 0x004e6400000e0000 */
[----:B-1----:R-:W-:-:S05]  /*12b50*/  IADD3 R0, R0, UR37, R7 ;  /* 0x0000002500007c10 */ /* 0x002fca000fffe007 */
[----:B------:R2:W-:Y:S02]  /*12b60*/  STL [R1], R0 ;  /* 0x0000000001007387 */ /* 0x0005e40000100800 */
.L_x_546:
[----:B------:R-:W-:Y:S05]  /*12b70*/  BSYNC B0 ;  /* 0x0000000000007941 */ /* 0x000fea0003800000 */
.L_x_545:
[----:B------:R-:W-:-:S07]  /*12b80*/  SEL R19, R19, RZ, P0 ;  /* 0x000000ff13137207 */ /* 0x000fce0000000000 */
.L_x_448:
[----:B------:R-:W-:Y:S05]  /*12b90*/  BSYNC B7 ;  /* 0x0000000000077941 */ /* 0x000fea0003800000 */
.L_x_446:
[----:B--2-4-:R-:W2:Y:S02]  /*12ba0*/  LDL R0, [R1+0x5c] ;  /* 0x00005c0001007983 */ /* 0x014ea40000100800 */
[----:B--2---:R-:W-:-:S13]  /*12bb0*/  ISETP.NE.AND P0, PT, R0, RZ, PT ;  /* 0x000000ff0000720c */ /* 0x004fda0003f05270 */
[----:B------:R-:W-:Y:S05]  /*12bc0*/  @!P0 BRA `(.L_x_547) ;  /* 0x00000000002c8947 */ /* 0x000fea0003800000 */
[----:B------:R-:W-:Y:S05]  /*12bd0*/  WARPSYNC.ALL ;  /* 0x0000000000007948 */ /* 0x000fea0003800000 */
[----:B------:R-:W2:Y:S08]  /*12be0*/  S2UR UR5, SR_CgaCtaId ;  /* 0x00000000000579c3 */ /* 0x000eb00000008800 */
[----:B------:R-:W-:Y:S06]  /*12bf0*/  BAR.SYNC.DEFER_BLOCKING 0x5, 0x180 ;  /* 0x0146000000007b1d */ /* 0x000fec0000010000 */
[----:B------:R-:W-:-:S02]  /*12c00*/  UMOV UR4, 0x400 ;  /* 0x0000040000047882 */ /* 0x000fc40000000000 */
[----:B--2---:R-:W-:-:S06]  /*12c10*/  ULEA UR4, UR5, UR4, 0x18 ;  /* 0x0000000405047291 */ /* 0x004fcc000f8ec03f */
[----:B------:R-:W-:-:S05]  /*12c20*/  IMAD.U32 R18, RZ, RZ, UR4 ;  /* 0x00000004ff127e24 */ /* 0x000fca000f8e00ff */
[----:B-1----:R-:W1:Y:S04]  /*12c30*/  LDS.128 R4, [R18+0x28cd0] ;  /* 0x028cd00012047984 */ /* 0x002e680000000c00 */
[----:B-1----:R1:W-:Y:S04]  /*12c40*/  STL.64 [R1], R4 ;  /* 0x0000000401007387 */ /* 0x0023e80000100a00 */
[----:B------:R1:W-:Y:S01]  /*12c50*/  STL.64 [R1+0x8], R6 ;  /* 0x0000080601007387 */ /* 0x0003e20000100a00 */
[----:B------:R-:W-:Y:S06]  /*12c60*/  BAR.ARV 0x4, 0x180 ;  /* 0x0106000000007b1d */ /* 0x000fec0000002000 */
[----:B------:R-:W-:Y:S05]  /*12c70*/  BRA `(.L_x_548) ;  /* 0x0000000c001c7947 */ /* 0x000fea0003800000 */
.L_x_547:
[----:B---3--:R-:W2:Y:S01]  /*12c80*/  S2R R10, SR_TID.X ;  /* 0x00000000000a7919 */ /* 0x008ea20000002100 */
[----:B------:R-:W-:Y:S01]  /*12c90*/  UMOV UR4, 0xffffffff ;  /* 0xffffffff00047882 */ /* 0x000fe20000000000 */
[----:B--2---:R-:W-:-:S04]  /*12ca0*/  LOP3.LUT R10, R10, 0x1f, RZ, 0xc0, !PT ;  /* 0x0000001f0a0a7812 */ /* 0x004fc800078ec0ff */
[----:B------:R-:W-:Y:S01]  /*12cb0*/  ISETP.NE.AND P0, PT, R10, 0x1f, PT ;  /* 0x0000001f0a00780c */ /* 0x000fe20003f05270 */
[----:B------:R-:W-:-:S12]  /*12cc0*/  BRA.DIV UR4, `(.L_x_549) ;  /* 0x0000001a04f87947 */ /* 0x000fd8000b800000 */
[----:B------:R-:W1:Y:S01]  /*12cd0*/  LDL.LU R3, [R1] ;  /* 0x0000000001037983 */ /* 0x000e620000300800 */
[----:B------:R-:W-:-:S03]  /*12ce0*/  ULDC UR4, c[0x0][0xc3c] ;  /* 0x00030f0000047ab9 */ /* 0x000fc60000000800 */
[----:B------:R-:W2:Y:S01]  /*12cf0*/  LDL R5, [R1+0xc] ;  /* 0x00000c0001057983 */ /* 0x000ea20000100800 */
[----:B-1----:R-:W-:Y:S02]  /*12d00*/  IMAD.MOV.U32 R9, RZ, RZ, R3 ;  /* 0x000000ffff097224 */ /* 0x002fe400078e0003 */
[----:B--2---:R-:W-:-:S05]  /*12d10*/  IMAD.IADD R0, R5, 0x1, R10 ;  /* 0x0000000105007824 */ /* 0x004fca00078e020a */
[----:B------:R-:W-:-:S13]  /*12d20*/  ISETP.GE.OR P1, PT, R0, UR4, !P0 ;  /* 0x0000000400007c0c */ /* 0x000fda000c726670 */
[----:B------:R-:W1:Y:S08]  /*12d30*/  @!P1 LDC.64 R2, c[0x0][0xc80] ;  /* 0x00032000ff029b82 */ /* 0x000e700000000a00 */
[----:B------:R-:W2:Y:S01]  /*12d40*/  @!P1 LDC.64 R4, c[0x0][0xc78] ;  /* 0x00031e00ff049b82 */ /* 0x000ea20000000a00 */
[----:B-1----:R-:W-:-:S05]  /*12d50*/  @!P1 IMAD.WIDE R2, R0, 0x4, R2 ;  /* 0x0000000400029825 */ /* 0x002fca00078e0202 */
[----:B0-----:R2:W3:Y:S02]  /*12d60*/  @!P1 LDG.E R8, desc[UR40][R2.64] ;  /* 0x0000002802089981 */ /* 0x0014e4000c1e1900 */
[----:B--2---:R-:W-:-:S05]  /*12d70*/  @!P1 IMAD.WIDE R2, R0, 0x4, R4 ;  /* 0x0000000400029825 */ /* 0x004fca00078e0204 */
[----:B------:R-:W2:Y:S01]  /*12d80*/  @!P1 LDG.E R4, desc[UR40][R2.64] ;  /* 0x0000002802049981 */ /* 0x000ea2000c1e1900 */
[----:B------:R-:W-:Y:S01]  /*12d90*/  IMAD.MOV.U32 R6, RZ, RZ, RZ ;  /* 0x000000ffff067224 */ /* 0x000fe200078e00ff */
[C---:B------:R-:W-:Y:S02]  /*12da0*/  ISETP.GE.U32.AND P2, PT, R10.reuse, 0x2, PT ;  /* 0x000000020a00780c */ /* 0x040fe40003f46070 */
[C---:B------:R-:W-:Y:S01]  /*12db0*/  ISETP.GE.U32.AND P3, PT, R10.reuse, 0x4, PT ;  /* 0x000000040a00780c */ /* 0x040fe20003f66070 */
[----:B------:R-:W-:Y:S01]  /*12dc0*/  SHFL.IDX PT, R0, R9, RZ, 0x1f ;  /* 0x00001fff09007589 */ /* 0x000fe200000e0000 */
[C---:B------:R-:W-:Y:S02]  /*12dd0*/  ISETP.GE.U32.AND P4, PT, R10.reuse, 0x8, PT ;  /* 0x000000080a00780c */ /* 0x040fe40003f86070 */
[----:B------:R-:W-:Y:S01]  /*12de0*/  ISETP.GE.U32.AND P5, PT, R10, 0x10, PT ;  /* 0x000000100a00780c */ /* 0x000fe20003fa6070 */
[----:B------:R-:W-:Y:S01]  /*12df0*/  SHFL.IDX PT, R7, R9, 0x1, 0x1f ;  /* 0x00201f0009077f89 */ /* 0x000fe200000e0000 */
[----:B---3--:R-:W-:-:S02]  /*12e00*/  @!P1 IMAD.MOV.U32 R6, RZ, RZ, R8 ;  /* 0x000000ffff069224 */ /* 0x008fc400078e0008 */
[----:B------:R-:W-:Y:S02]  /*12e10*/  IMAD.MOV.U32 R8, RZ, RZ, RZ ;  /* 0x000000ffff087224 */ /* 0x000fe400078e00ff */
[----:B--2---:R-:W-:Y:S01]  /*12e20*/  @!P1 IMAD.MOV.U32 R8, RZ, RZ, R4 ;  /* 0x000000ffff089224 */ /* 0x004fe200078e0004 */
[----:B------:R-:W-:Y:S01]  /*12e30*/  ISETP.NE.AND P1, PT, R10, RZ, PT ;  /* 0x000000ff0a00720c */ /* 0x000fe20003f25270 */
[----:B------:R-:W-:Y:S02]  /*12e40*/  IMAD.MOV.U32 R4, RZ, RZ, RZ ;  /* 0x000000ffff047224 */ /* 0x000fe400078e00ff */
[----:B------:R-:W-:-:S05]  /*12e50*/  IMAD R2, R8, R6, RZ ;  /* 0x0000000608027224 */ /* 0x000fca00078e02ff */
        /* <DEDUP_REMOVED lines=15> */
[----:B------:R0:W1:Y:S02]  /*12f50*/  SHFL.IDX PT, R14, R2, 0x1f, 0x1f ;  /* 0x03e01f00020e7f89 */ /* 0x00006400000e0000 */
.L_x_606:
[----:B------:R-:W-:Y:S02]  /*12f60*/  ULDC UR4, c[0x0][0xc38] ;  /* 0x00030e0000047ab9 */ /* 0x000fe40000000800 */
[----:B------:R-:W-:-:S04]  /*12f70*/  IMAD.U32 R3, RZ, RZ, UR4 ;  /* 0x00000004ff037e24 */ /* 0x000fc8000f8e00ff */
[----:B-1----:R-:W-:-:S04]  /*12f80*/  IMAD R9, R14, R3, RZ ;  /* 0x000000030e097224 */ /* 0x002fc800078e02ff */
[----:B------:R-:W-:-:S05]  /*12f90*/  IMAD.IADD R5, R7, 0x1, R9 ;  /* 0x0000000107057824 */ /* 0x000fca00078e0209 */
[----:B------:R-:W-:-:S13]  /*12fa0*/  ISETP.GT.AND P6, PT, R5, R0, PT ;  /* 0x000000000500720c */ /* 0x000fda0003fc4270 */
[----:B------:R-:W-:Y:S05]  /*12fb0*/  @P6 BRA `(.L_x_550) ;  /* 0x0000000000ac6947 */ /* 0x000fea0003800000 */
.L_x_553:
[----:B0-----:R-:W2:Y:S01]  /*12fc0*/  LDL.LU R2, [R1+0xc] ;  /* 0x00000c0001027983 */ /* 0x001ea20000300800 */
[----:B------:R-:W0:Y:S01]  /*12fd0*/  LDC R3, c[0x0][0xc3c] ;  /* 0x00030f00ff037b82 */ /* 0x000e220000000800 */
[----:B--2---:R-:W-:-:S05]  /*12fe0*/  VIADD R2, R2, 0x1f ;  /* 0x0000001f02027836 */ /* 0x004fca0000000000 */
[----:B0-----:R-:W-:-:S13]  /*12ff0*/  ISETP.GE.AND P6, PT, R2, R3, PT ;  /* 0x000000030200720c */ /* 0x001fda0003fc6270 */
[----:B------:R-:W-:Y:S05]  /*13000*/  @P6 BRA `(.L_x_551) ;  /* 0x0000000400d06947 */ /* 0x000fea0003800000 */
[----:B------:R-:W0:Y:S01]  /*13010*/  S2R R6, SR_TID.X ;  /* 0x0000000000067919 */ /* 0x000e220000002100 */
[----:B------:R1:W-:Y:S01]  /*13020*/  STL [R1+0xc], R2 ;  /* 0x00000c0201007387 */ /* 0x0003e20000100800 */
[----:B0-----:R-:W-:-:S05]  /*13030*/  LOP3.LUT R6, R6, 0x1f, RZ, 0xc0, !PT ;  /* 0x0000001f06067812 */ /* 0x001fca00078ec0ff */
[----:B------:R-:W-:Y:S02]  /*13040*/  IMAD.IADD R7, R2, 0x1, R6 ;  /* 0x0000000102077824 */ /* 0x000fe400078e0206 */
[----:B------:R-:W-:-:S03]  /*13050*/  IMAD.MOV.U32 R6, RZ, RZ, RZ ;  /* 0x000000ffff067224 */ /* 0x000fc600078e00ff */
[----:B------:R-:W-:-:S13]  /*13060*/  ISETP.GE.OR P6, PT, R7, R3, !P0 ;  /* 0x000000030700720c */ /* 0x000fda00047c6670 */
[----:B-1----:R-:W0:Y:S02]  /*13070*/  @!P6 LDC.64 R2, c[0x0][0xc80] ;  /* 0x00032000ff02eb82 */ /* 0x002e240000000a00 */
[----:B0-----:R-:W-:-:S05]  /*13080*/  @!P6 IMAD.WIDE R2, R7, 0x4, R2 ;  /* 0x000000040702e825 */ /* 0x001fca00078e0202 */
[----:B------:R0:W2:Y:S01]  /*13090*/  @!P6 LDG.E R6, desc[UR40][R2.64] ;  /* 0x000000280206e981 */ /* 0x0000a2000c1e1900 */
[----:B------:R-:W-:Y:S01]  /*130a0*/  IMAD.MOV.U32 R8, RZ, RZ, RZ ;  /* 0x000000ffff087224 */ /* 0x000fe200078e00ff */
[----:B0-----:R-:W0:Y:S02]  /*130b0*/  @!P6 LDC.64 R2, c[0x0][0xc78] ;  /* 0x00031e00ff02eb82 */ /* 0x001e240000000a00 */
[----:B0-----:R-:W-:-:S05]  /*130c0*/  @!P6 IMAD.WIDE R2, R7, 0x4, R2 ;  /* 0x000000040702e825 */ /* 0x001fca00078e0202 */
[----:B------:R-:W2:Y:S01]  /*130d0*/  @!P6 LDG.E R8, desc[UR40][R2.64] ;  /* 0x000000280208e981 */ /* 0x000ea2000c1e1900 */
[----:B------:R-:W-:Y:S01]  /*130e0*/  UMOV UR4, 0xffffffff ;  /* 0xffffffff00047882 */ /* 0x000fe20000000000 */
[----:B--2---:R-:W-:Y:S02]  /*130f0*/  IMAD R2, R8, R6, RZ ;  /* 0x0000000608027224 */ /* 0x004fe400078e02ff */
[----:B------:R-:W-:Y:S05]  /*13100*/  BRA.DIV UR4, `(.L_x_552) ;  /* 0x0000001e04307947 */ /* 0x000fea000b800000 */
        /* <DEDUP_REMOVED lines=16> */
.L_x_614:
[----:B------:R-:W-:Y:S02]  /*13210*/  ULDC UR4, c[0x0][0xc38] ;  /* 0x00030e0000047ab9 */ /* 0x000fe40000000800 */
[----:B------:R-:W-:-:S04]  /*13220*/  IMAD.U32 R3, RZ, RZ, UR4 ;  /* 0x00000004ff037e24 */ /* 0x000fc8000f8e00ff */
[----:B-1----:R-:W-:-:S04]  /*13230*/  IMAD R9, R14, R3, RZ ;  /* 0x000000030e097224 */ /* 0x002fc800078e02ff */
[----:B------:R-:W-:-:S05]  /*13240*/  IMAD.IADD R5, R9, 0x1, R5 ;  /* 0x0000000109057824 */ /* 0x000fca00078e0205 */
[----:B------:R-:W-:-:S13]  /*13250*/  ISETP.GT.AND P6, PT, R5, R0, PT ;  /* 0x000000000500720c */ /* 0x000fda0003fc4270 */
[----:B------:R-:W-:Y:S05]  /*13260*/  @!P6 BRA `(.L_x_553) ;  /* 0xfffffffc0054e947 */ /* 0x000fea000383ffff */
.L_x_550:
[----:B------:R-:W-:Y:S01]  /*13270*/  IMAD.IADD R9, R5, 0x1, -R9 ;  /* 0x0000000105097824 */ /* 0x000fe200078e0a09 */
[----:B------:R-:W-:-:S03]  /*13280*/  UMOV UR4, 0xffffffff ;  /* 0xffffffff00047882 */ /* 0x000fc60000000000 */
[----:B------:R-:W-:-:S05]  /*13290*/  IMAD R5, R2, R3, R9 ;  /* 0x0000000302057224 */ /* 0x000fca00078e0209 */
[----:B------:R-:W-:Y:S01]  /*132a0*/  ISETP.GT.AND P6, PT, R5, R0, PT ;  /* 0x000000000500720c */ /* 0x000fe20003fc4270 */
[----:B------:R-:W-:-:S12]  /*132b0*/  BRA.DIV UR4, `(.L_x_554) ;  /* 0x0000001e04847947 */ /* 0x000fd8000b800000 */
[----:B------:R-:W-:-:S04]  /*132c0*/  VOTE.ANY R7, PT, !P6 ;  /* 0x0000000000077806 */ /* 0x000fc800070e0100 */
[----:B------:R-:W1:Y:S02]  /*132d0*/  POPC R5, R7 ;  /* 0x0000000700057309 */ /* 0x000e640000000000 */
[----:B-1----:R1:W2:Y:S04]  /*132e0*/  SHFL.IDX PT, R6, R6, R5, 0x1f ;  /* 0x00001f0506067589 */ /* 0x0022a800000e0000 */
[----:B------:R1:W3:Y:S02]  /*132f0*/  SHFL.IDX PT, R8, R8, R5, 0x1f ;  /* 0x00001f0508087589 */ /* 0x0002e400000e0000 */
.L_x_619:
[----:B------:R-:W-:-:S13]  /*13300*/  ISETP.NE.AND P0, PT, R7, RZ, PT ;  /* 0x000000ff0700720c */ /* 0x000fda0003f05270 */
[----:B------:R-:W-:Y:S05]  /*13310*/  @!P0 BRA `(.L_x_555) ;  /* 0x0000000000108947 */ /* 0x000fea0003800000 */
[----:B------:R-:W-:Y:S01]  /*13320*/  UMOV UR4, 0xffffffff ;  /* 0xffffffff00047882 */ /* 0x000fe20000000000 */
[----:B------:R-:W-:Y:S02]  /*13330*/  VIADD R12, R5, 0xffffffff ;  /* 0xffffffff050c7836 */ /* 0x000fe40000000000 */
[----:B------:R-:W-:Y:S05]  /*13340*/  BRA.DIV UR4, `(.L_x_556) ;  /* 0x0000001e04bc7947 */ /* 0x000fea000b800000 */
[----:B------:R4:W0:Y:S02]  /*13350*/  SHFL.IDX PT, R4, R2, R12, 0x1f ;  /* 0x00001f0c02047589 */ /* 0x00082400000e0000 */
.L_x_555:
[----:B----4-:R-:W4:Y:S01]  /*13360*/  LDL.LU R12, [R1+0xc] ;  /* 0x00000c00010c7983 */ /* 0x010f220000300800 */
[----:B0-----:R-:W-:Y:S01]  /*13370*/  IMAD R9, R4, R3, R9 ;  /* 0x0000000304097224 */ /* 0x001fe200078e0209 */
[----:B--2---:R-:W-:-:S03]  /*13380*/  IABS R4, R6 ;  /* 0x0000000600047213 */ /* 0x004fc60000000000 */
[----:B------:R-:W-:Y:S01]  /*13390*/  IMAD.IADD R0, R0, 0x1, -R9 ;  /* 0x0000000100007824 */ /* 0x000fe200078e0a09 */
[----:B------:R-:W0:Y:S01]  /*133a0*/  I2F.RP R10, R4 ;  /* 0x00000004000a7306 */ /* 0x000e220000209400 */
[----:B------:R2:W-:Y:S02]  /*133b0*/  STL [R1], R9 ;  /* 0x0000000901007387 */ /* 0x0005e40000100800 */
[----:B--2---:R-:W-:-:S05]  /*133c0*/  IABS R9, R6 ;  /* 0x0000000600097213 */ /* 0x004fca0000000000 */
[----:B0-----:R-:W0:Y:S01]  /*133d0*/  MUFU.RCP R10, R10 ;  /* 0x0000000a000a7308 */ /* 0x001e220000001000 */
[----:B------:R-:W-:Y:S02]  /*133e0*/  IMAD.MOV R9, RZ, RZ, -R9 ;  /* 0x000000ffff097224 */ /* 0x000fe400078e0a09 */
[----:B0-----:R-:W-:-:S05]  /*133f0*/  VIADD R11, R10, 0xffffffe ;  /* 0x0ffffffe0a0b7836 */ /* 0x001fca0000000000 */
[----:B------:R-:W0:Y:S02]  /*13400*/  F2I.FTZ.U32.TRUNC.NTZ R3, R11 ;  /* 0x0000000b00037305 */ /* 0x000e24000021f000 */
[----:B0-----:R-:W-:-:S04]  /*13410*/  IMAD.MOV R2, RZ, RZ, -R3 ;  /* 0x000000ffff027224 */ /* 0x001fc800078e0a03 */
[----:B------:R-:W-:Y:S02]  /*13420*/  IMAD R7, R2, R4, RZ ;  /* 0x0000000402077224 */ /* 0x000fe400078e02ff */
[----:B------:R-:W-:-:S04]  /*13430*/  IMAD.MOV.U32 R2, RZ, RZ, RZ ;  /* 0x000000ffff027224 */ /* 0x000fc800078e00ff */
[----:B------:R-:W-:Y:S01]  /*13440*/  IMAD.HI.U32 R2, R3, R7, R2 ;  /* 0x0000000703027227 */ /* 0x000fe200078e0002 */
[----:B------:R-:W-:-:S05]  /*13450*/  IABS R3, R0 ;  /* 0x0000000000037213 */ /* 0x000fca0000000000 */
[----:B------:R-:W-:-:S04]  /*13460*/  IMAD.HI.U32 R7, R2, R3, RZ ;  /* 0x0000000302077227 */ /* 0x000fc800078e00ff */
[----:B------:R-:W-:-:S05]  /*13470*/  IMAD R3, R7, R9, R3 ;  /* 0x0000000907037224 */ /* 0x000fca00078e0203 */
[----:B------:R-:W-:-:S13]  /*13480*/  ISETP.GT.U32.AND P1, PT, R4, R3, PT ;  /* 0x000000030400720c */ /* 0x000fda0003f24070 */
[----:B------:R-:W-:Y:S02]  /*13490*/  @!P1 IMAD.IADD R3, R3, 0x1, -R4 ;  /* 0x0000000103039824 */ /* 0x000fe400078e0a04 */
[----:B------:R-:W-:Y:S01]  /*134a0*/  @!P1 VIADD R7, R7, 0x1 ;  /* 0x0000000107079836 */ /* 0x000fe20000000000 */
[----:B------:R-:W-:Y:S02]  /*134b0*/  ISETP.NE.AND P1, PT, R6, RZ, PT ;  /* 0x000000ff0600720c */ /* 0x000fe40003f25270 */
[----:B------:R-:W-:Y:S02]  /*134c0*/  ISETP.GE.U32.AND P0, PT, R3, R4, PT ;  /* 0x000000040300720c */ /* 0x000fe40003f06070 */
[----:B---3--:R-:W-:-:S04]  /*134d0*/  IABS R4, R8 ;  /* 0x0000000800047213 */ /* 0x008fc80000000000 */
[----:B------:R-:W0:Y:S07]  /*134e0*/  I2F.RP R10, R4 ;  /* 0x00000004000a7306 */ /* 0x000e2e0000209400 */
[----:B------:R-:W-:Y:S01]  /*134f0*/  @P0 VIADD R7, R7, 0x1 ;  /* 0x0000000107070836 */ /* 0x000fe20000000000 */
[----:B0-----:R-:W0:Y:S02]  /*13500*/  MUFU.RCP R10, R10 ;  /* 0x0000000a000a7308 */ /* 0x001e240000001000 */
[----:B0-----:R-:W-:-:S06]  /*13510*/  VIADD R11, R10, 0xffffffe ;  /* 0x0ffffffe0a0b7836 */ /* 0x001fcc0000000000 */
[----:B------:R-:W0:Y:S02]  /*13520*/  F2I.FTZ.U32.TRUNC.NTZ R3, R11 ;  /* 0x0000000b00037305 */ /* 0x000e24000021f000 */
[----:B0-----:R-:W-:-:S04]  /*13530*/  IMAD.MOV R2, RZ, RZ, -R3 ;  /* 0x000000ffff027224 */ /* 0x001fc800078e0a03 */
[----:B------:R-:W-:Y:S02]  /*13540*/  IMAD R9, R2, R4, RZ ;  /* 0x0000000402097224 */ /* 0x000fe400078e02ff */
[----:B------:R-:W-:-:S04]  /*13550*/  IMAD.MOV.U32 R2, RZ, RZ, RZ ;  /* 0x000000ffff027224 */ /* 0x000fc800078e00ff */
[----:B------:R-:W-:Y:S01]  /*13560*/  IMAD.HI.U32 R2, R3, R9, R2 ;  /* 0x0000000903027227 */ /* 0x000fe200078e0002 */
[----:B------:R-:W-:Y:S02]  /*13570*/  LOP3.LUT R3, R0, R6, RZ, 0x3c, !PT ;  /* 0x0000000600037212 */ /* 0x000fe400078e3cff */
[----:B------:R-:W-:Y:S02]  /*13580*/  IABS R9, R8 ;  /* 0x0000000800097213 */ /* 0x000fe40000000000 */
[----:B------:R-:W-:-:S03]  /*13590*/  ISETP.GE.AND P2, PT, R3, RZ, PT ;  /* 0x000000ff0300720c */ /* 0x000fc60003f46270 */
[----:B------:R-:W-:-:S10]  /*135a0*/  IMAD.MOV R9, RZ, RZ, -R9 ;  /* 0x000000ffff097224 */ /* 0x000fd400078e0a09 */
[----:B------:R-:W-:Y:S01]  /*135b0*/  @!P2 IMAD.MOV R7, RZ, RZ, -R7 ;  /* 0x000000ffff07a224 */ /* 0x000fe200078e0a07 */
[----:B------:R-:W-:-:S04]  /*135c0*/  @!P1 LOP3.LUT R7, RZ, R6, RZ, 0x33, !PT ;  /* 0x00000006ff079212 */ /* 0x000fc800078e33ff */
[----:B------:R-:W-:-:S05]  /*135d0*/  IABS R3, R7 ;  /* 0x0000000700037213 */ /* 0x000fca0000000000 */
[----:B------:R-:W-:-:S04]  /*135e0*/  IMAD.HI.U32 R2, R2, R3, RZ ;  /* 0x0000000302027227 */ /* 0x000fc800078e00ff */
[----:B------:R-:W-:Y:S02]  /*135f0*/  IMAD R3, R2, R9, R3 ;  /* 0x0000000902037224 */ /* 0x000fe400078e0203 */
[----:B------:R-:W-:-:S03]  /*13600*/  IMAD R9, R6, R7, RZ ;  /* 0x0000000706097224 */ /* 0x000fc600078e02ff */
[----:B------:R-:W-:-:S13]  /*13610*/  ISETP.GT.U32.AND P1, PT, R4, R3, PT ;  /* 0x000000030400720c */ /* 0x000fda0003f24070 */
[----:B------:R-:W-:Y:S02]  /*13620*/  @!P1 IMAD.IADD R3, R3, 0x1, -R4 ;  /* 0x0000000103039824 */ /* 0x000fe400078e0a04 */
[----:B------:R-:W-:Y:S01]  /*13630*/  @!P1 VIADD R2, R2, 0x1 ;  /* 0x0000000102029836 */ /* 0x000fe20000000000 */
[----:B------:R-:W-:Y:S02]  /*13640*/  ISETP.NE.AND P1, PT, R8, RZ, PT ;  /* 0x000000ff0800720c */ /* 0x000fe40003f25270 */
[----:B------:R-:W-:Y:S01]  /*13650*/  ISETP.GE.U32.AND P0, PT, R3, R4, PT ;  /* 0x000000040300720c */ /* 0x000fe20003f06070 */
[----:B------:R-:W-:Y:S01]  /*13660*/  IMAD.IADD R4, R0, 0x1, -R9 ;  /* 0x0000000100047824 */ /* 0x000fe200078e0a09 */
[----:B------:R-:W-:-:S04]  /*13670*/  LOP3.LUT R3, R7, R8, RZ, 0x3c, !PT ;  /* 0x0000000807037212 */ /* 0x000fc800078e3cff */
[----:B------:R-:W-:-:S07]  /*13680*/  ISETP.GE.AND P2, PT, R3, RZ, PT ;  /* 0x000000ff0300720c */ /* 0x000fce0003f46270 */
[----:B------:R-:W-:-:S06]  /*13690*/  @P0 VIADD R2, R2, 0x1 ;  /* 0x0000000102020836 */ /* 0x000fcc0000000000 */
[----:B------:R-:W-:Y:S01]  /*136a0*/  @!P2 IMAD.MOV R2, RZ, RZ, -R2 ;  /* 0x000000ffff02a224 */ /* 0x000fe200078e0a02 */
[----:B------:R-:W-:-:S05]  /*136b0*/  @!P1 LOP3.LUT R2, RZ, R8, RZ, 0x33, !PT ;  /* 0x00000008ff029212 */ /* 0x000fca00078e33ff */
[--C-:B------:R-:W-:Y:S02]  /*136c0*/  IMAD.MOV R3, RZ, RZ, -R2.reuse ;  /* 0x000000ffff037224 */ /* 0x100fe400078e0a02 */
[C---:B------:R-:W-:Y:S02]  /*136d0*/  IMAD R2, R8.reuse, 0x1000000, R2 ;  /* 0x0100000008027824 */ /* 0x040fe400078e0202 */
[----:B------:R-:W-:-:S04]  /*136e0*/  IMAD R3, R8, R3, R7 ;  /* 0x0000000308037224 */ /* 0x000fc800078e0207 */
[----:B------:R-:W-:-:S05]  /*136f0*/  IMAD R0, R3, 0x10000, R2 ;  /* 0x0001000003007824 */ /* 0x000fca00078e0202 */
[----:B------:R0:W-:Y:S01]  /*13700*/  STL [R1+0x8], R0 ;  /* 0x0000080001007387 */ /* 0x0001e20000100800 */
[----:B----4-:R-:W-:-:S05]  /*13710*/  IMAD.IADD R12, R5, 0x1, R12 ;  /* 0x00000001050c7824 */ /* 0x010fca00078e020c */
[----:B------:R0:W-:Y:S04]  /*13720*/  STL [R1+0xc], R12 ;  /* 0x00000c0c01007387 */ /* 0x0001e80000100800 */
[----:B------:R0:W-:Y:S01]  /*13730*/  STL [R1+0x4], R4 ;  /* 0x0000040401007387 */ /* 0x0001e20000100800 */
[----:B------:R-:W-:Y:S05]  /*13740*/  BRA `(.L_x_557) ;  /* 0x0000000000287947 */ /* 0x000fea0003800000 */
.L_x_551:
[----:B------:R-:W-:Y:S01]  /*13750*/  UMOV UR4, URZ ;  /* 0x0000003f00047c82 */ /* 0x000fe20008000000 */
[----:B------:R-:W-:Y:S01]  /*13760*/  ULDC UR6, c[0x0][0xc3c] ;  /* 0x00030f0000067ab9 */ /* 0x000fe20000000800 */
[----:B------:R-:W-:Y:S01]  /*13770*/  UMOV UR5, URZ ;  /* 0x0000003f00057c82 */ /* 0x000fe20008000000 */
[----:B------:R0:W-:Y:S01]  /*13780*/  STL [R1], R0 ;  /* 0x0000000001007387 */ /* 0x0001e20000100800 */
[----:B------:R-:W-:Y:S02]  /*13790*/  IMAD.U32 R3, RZ, RZ, UR4 ;  /* 0x00000004ff037e24 */ /* 0x000fe4000f8e00ff */
[----:B------:R-:W-:-:S03]  /*137a0*/  IMAD.U32 R2, RZ, RZ, UR5 ;  /* 0x00000005ff027e24 */ /* 0x000fc6000f8e00ff */
[----:B------:R1:W-:Y:S01]  /*137b0*/  STL [R1+0x4], R3 ;  /* 0x0000040301007387 */ /* 0x0003e20000100800 */
[----:B0-----:R-:W-:-:S05]  /*137c0*/  IMAD.U32 R0, RZ, RZ, UR6 ;  /* 0x00000006ff007e24 */ /* 0x001fca000f8e00ff */
[----:B------:R1:W-:Y:S04]  /*137d0*/  STL [R1+0xc], R0 ;  /* 0x00000c0001007387 */ /* 0x0003e80000100800 */
[----:B------:R1:W-:Y:S02]  /*137e0*/  STL [R1+0x8], R2 ;  /* 0x0000080201007387 */ /* 0x0003e40000100800 */
.L_x_557:
[----:B-1----:R-:W2:Y:S04]  /*137f0*/  LDL R3, [R1+0x8] ;  /* 0x0000080001037983 */ /* 0x002ea80000100800 */
[----:B------:R-:W3:Y:S04]  /*13800*/  LDL R2, [R1+0xc] ;  /* 0x00000c0001027983 */ /* 0x000ee80000100800 */
[----:B------:R-:W4:Y:S04]  /*13810*/  LDL R5, [R1+0x4] ;  /* 0x0000040001057983 */ /* 0x000f280000100800 */
[----:B0-----:R-:W4:Y:S01]  /*13820*/  LDL R4, [R1] ;  /* 0x0000000001047983 */ /* 0x001f220000100800 */
[----:B------:R-:W0:Y:S01]  /*13830*/  S2R R0, SR_TID.X ;  /* 0x0000000000007919 */ /* 0x000e220000002100 */
[----:B------:R-:W-:Y:S05]  /*13840*/  WARPSYNC.ALL ;  /* 0x0000000000007948 */ /* 0x000fea0003800000 */
[----:B0-----:R-:W-:Y:S01]  /*13850*/  LOP3.LUT R0, R0, 0x1f, RZ, 0xc0, !PT ;  /* 0x0000001f00007812 */ /* 0x001fe200078ec0ff */
[----:B------:R-:W-:Y:S03]  /*13860*/  BAR.SYNC.DEFER_BLOCKING 0x4, 0x180 ;  /* 0x0106000000007b1d */ /* 0x000fe60000010000 */
[----:B------:R-:W-:-:S13]  /*13870*/  ISETP.NE.AND P0, PT, R0, RZ, PT ;  /* 0x000000ff0000720c */ /* 0x000fda0003f05270 */
[----:B------:R-:W-:Y:S01]  /*13880*/  @!P0 MOV R0, 0x400 ;  /* 0x0000040000008802 */ /* 0x000fe20000000f00 */
[----:B--2---:R-:W-:Y:S02]  /*13890*/  IMAD.MOV.U32 R6, RZ, RZ, R3 ;  /* 0x000000ffff067224 */ /* 0x004fe400078e0003 */
[----:B------:R-:W0:Y:S01]  /*138a0*/  @!P0 S2R R3, SR_CgaCtaId ;  /* 0x0000000000038919 */ /* 0x000e220000008800 */
[----:B---3--:R-:W-:Y:S01]  /*138b0*/  IMAD.MOV.U32 R7, RZ, RZ, R2 ;  /* 0x000000ffff077224 */ /* 0x008fe200078e0002 */
[----:B0-----:R-:W-:-:S05]  /*138c0*/  @!P0 LEA R18, R3, R0, 0x18 ;  /* 0x0000000003128211 */ /* 0x001fca00078ec0ff */
[----:B----4-:R0:W-:Y:S01]  /*138d0*/  @!P0 STS.128 [R18+0x28cd0], R4 ;  /* 0x028cd00412008388 */ /* 0x0101e20000000c00 */
[----:B------:R-:W-:Y:S06]  /*138e0*/  BAR.ARV 0x5, 0x180 ;  /* 0x0146000000007b1d */ /* 0x000fec0000002000 */
.L_x_548:
[----:B------:R-:W2:Y:S01]  /*138f0*/  LDL R0, [R1+0xc] ;  /* 0x00000c0001007983 */ /* 0x000ea20000100800 */
[----:B------:R-:W-:Y:S02]  /*13900*/  ULDC UR4, c[0x0][0xc3c] ;  /* 0x00030f0000047ab9 */ /* 0x000fe40000000800 */
[----:B--2---:R-:W-:-:S13]  /*13910*/  ISETP.GE.AND P0, PT, R0, UR4, PT ;  /* 0x0000000400007c0c */ /* 0x004fda000bf06270 */
[----:B------:R-:W-:Y:S05]  /*13920*/  @!P0 BRA `(.L_x_558) ;  /* 0xffffff9c00f08947 */ /* 0x000fea000383ffff */
[----:B------:R-:W-:Y:S05]  /*13930*/  BSYNC B8 ;  /* 0x0000000000087941 */ /* 0x000fea0003800000 */
.L_x_440:
[----:B0-----:R-:W4:Y:S01]  /*13940*/  LDL.LU R0, [R1+0x50] ;  /* 0x0000500001007983 */ /* 0x001f220000300800 */
[----:B------:R-:W-:Y:S01]  /*13950*/  BSSY B0, `(.L_x_559) ;  /* 0x000000b000007945 */ /* 0x000fe20003800000 */
[----:B-1----:R-:W0:Y:S01]  /*13960*/  S2R R5, SR_CgaCtaId ;  /* 0x0000000000057919 */ /* 0x002e220000008800 */
[----:B----4-:R-:W-:-:S05]  /*13970*/  VIADD R0, R0, 0x1 ;  /* 0x0000000100007836 */ /* 0x010fca0000000000 */
[----:B------:R-:W-:-:S04]  /*13980*/  LEA.HI R2, R0, R0, RZ, 0x1 ;  /* 0x0000000000027211 */ /* 0x000fc800078f08ff */
[----:B------:R-:W-:-:S05]  /*13990*/  LOP3.LUT R3, R2, 0xfffffffe, RZ, 0xc0, !PT ;  /* 0xfffffffe02037812 */ /* 0x000fca00078ec0ff */
[----:B------:R-:W-:Y:S01]  /*139a0*/  IMAD.IADD R3, R0, 0x1, -R3 ;  /* 0x0000000100037824 */ /* 0x000fe200078e0a03 */
[----:B------:R-:W-:-:S04]  /*139b0*/  MOV R0, 0x400 ;  /* 0x0000040000007802 */ /* 0x000fc80000000f00 */
[----:B0-----:R-:W-:Y:S02]  /*139c0*/  LEA R0, R5, R0, 0x18 ;  /* 0x0000000005007211 */ /* 0x001fe400078ec0ff */
[----:B------:R-:W-:-:S04]  /*139d0*/  SHF.L.U32 R3, R3, 0x1f, RZ ;  /* 0x0000001f03037819 */ /* 0x000fc800000006ff */
[----:B------:R-:W0:Y:S02]  /*139e0*/  SYNCS.PHASECHK.TRANS64.TRYWAIT P0, [R0+URZ+0x28c20], R3 ;  /* 0x028c2003000075a7 */ /* 0x000e24000800017f */
[----:B0-----:R-:W-:Y:S05]  /*139f0*/  @!P0 BRA `(.L_x_560) ;  /* 0x0000001800388947 */ /* 0x001fea0003800000 */
.L_x_622:
[----:B------:R-:W-:Y:S05]  /*13a00*/  BSYNC B0 ;  /* 0x0000000000007941 */ /* 0x000fea0003800000 */
.L_x_559:
[----:B------:R-:W-:-:S03]  /*13a10*/  UMOV UR4, 0xffffffff ;  /* 0xffffffff00047882 */ /* 0x000fc60000000000 */
[----:B------:R-:W-:Y:S05]  /*13a20*/  BRA.DIV UR4, `(.L_x_561) ;  /* 0x0000001a04407947 */ /* 0x000fea000b800000 */
[----:B------:R-:W1:Y:S02]  /*13a30*/  S2R R2, SR_TID.X ;  /* 0x0000000000027919 */ /* 0x000e640000002100 */
[----:B-1----:R-:W-:-:S04]  /*13a40*/  SHF.R.U32.HI R2, RZ, 0x5, R2 ;  /* 0x00000005ff027819 */ /* 0x002fc80000011602 */
[----:B------:R-:W-:-:S05]  /*13a50*/  LOP3.LUT R2, R2, 0x3, RZ, 0xc0, !PT ;  /* 0x0000000302027812 */ /* 0x000fca00078ec0ff */
[----:B------:R1:W4:Y:S02]  /*13a60*/  SHFL.IDX PT, R14, R2, RZ, 0x1f ;  /* 0x00001fff020e7589 */ /* 0x00032400000e0000 */
.L_x_625:
[----:B----4-:R-:W-:Y:S01]  /*13a70*/  ISETP.NE.AND P0, PT, R14, RZ, PT ;  /* 0x000000ff0e00720c */ /* 0x010fe20003f05270 */
[----:B------:R-:W-:-:S12]  /*13a80*/  BSSY B0, `(.L_x_562) ;  /* 0x0000025000007945 */ /* 0x000fd80003800000 */
[----:B------:R-:W-:Y:S05]  /*13a90*/  @P0 BRA `(.L_x_563) ;  /* 0x00000000008c0947 */ /* 0x000fea0003800000 */
[----:B------:R-:W-:-:S03]  /*13aa0*/  UMOV UR4, 0xffffffff ;  /* 0xffffffff00047882 */ /* 0x000fc60000000000 */
[----:B------:R-:W-:Y:S05]  /*13ab0*/  BRA.DIV UR4, `(.L_x_564) ;  /* 0x0000001a04507947 */ /* 0x000fea000b800000 */
[----:B------:R-:W-:-:S13]  /*13ac0*/  ELECT P6, URZ, PT ;  /* 0x00000000003f782f */ /* 0x000fda00038c0000 */
.L_x_628:
[----:B------:R-:W-:Y:S05]  /*13ad0*/  @!P6 BRA `(.L_x_563) ;  /* 0x00000000007ce947 */ /* 0x000fea0003800000 */
[----:B------:R-:W-:-:S06]  /*13ae0*/  ULOP3.LUT UR4, UR36, 0x2, URZ, 0xfc, !UPT ;  /* 0x0000000224047892 */ /* 0x000fcc000f8efc3f */
[----:B-1----:R-:W-:-:S05]  /*13af0*/  IMAD.U32 R2, RZ, RZ, UR4 ;  /* 0x00000004ff027e24 */ /* 0x002fca000f8e00ff */
[----:B------:R-:W-:-:S13]  /*13b00*/  ISETP.NE.AND P2, PT, R2, 0x3, PT ;  /* 0x000000030200780c */ /* 0x000fda0003f45270 */
[----:B------:R-:W-:Y:S05]  /*13b10*/  @!P2 BRA `(.L_x_565) ;  /* 0x000000000004a947 */ /* 0x000fea0003800000 */
[----:B------:R-:W-:Y:S01]  /*13b20*/  BPT.TRAP 0x1 ;  /* 0x000000040000795c */ /* 0x000fe20000300000 */
.L_x_565:
[----:B------:R-:W4:Y:S01]  /*13b30*/  LDL.LU R7, [R1+0x10] ;  /* 0x0000100001077983 */ /* 0x000f220000300800 */
[----:B------:R-:W-:Y:S02]  /*13b40*/  VIADD R2, R0, 0x28c40 ;  /* 0x00028c4000027836 */ /* 0x000fe40000000000 */
[C---:B0-----:R-:W-:Y:S02]  /*13b50*/  VIADD R3, R19.reuse, 0x1 ;  /* 0x0000000113037836 */ /* 0x041fe40000000000 */
[----:B------:R-:W-:-:S03]  /*13b60*/  IMAD R6, R19, 0x8, R2 ;  /* 0x0000000813067824 */ /* 0x000fc600078e0202 */
[----:B------:R-:W-:-:S04]  /*13b70*/  ISETP.NE.AND P1, PT, R3, 0x2, PT ;  /* 0x000000020300780c */ /* 0x000fc80003f25270 */
[----:B------:R-:W-:Y:S02]  /*13b80*/  SEL R4, RZ, 0x1, P1 ;  /* 0x00000001ff047807 */ /* 0x000fe40000800000 */
[----:B------:R-:W-:Y:S02]  /*13b90*/  SEL R3, R3, RZ, P1 ;  /* 0x000000ff03037207 */ /* 0x000fe40000800000 */
[C---:B----4-:R-:W-:Y:S02]  /*13ba0*/  SHF.L.U32 R5, R7.reuse, 0x1f, RZ ;  /* 0x0000001f07057819 */ /* 0x050fe400000006ff */
[----:B------:R-:W-:Y:S01]  /*13bb0*/  LOP3.LUT R4, R7, R4, RZ, 0x3c, !PT ;  /* 0x0000000407047212 */ /* 0x000fe200078e3cff */
[----:B------:R-:W-:Y:S01]  /*13bc0*/  IMAD R7, R3, 0x8, R2 ;  /* 0x0000000803077824 */ /* 0x000fe200078e0202 */
[----:B------:R-:W0:Y:S02]  /*13bd0*/  SYNCS.PHASECHK.TRANS64.TRYWAIT P0, [R6+URZ], R5 ;  /* 0x00000005060075a7 */ /* 0x000e24000800017f */
[----:B------:R-:W-:Y:S01]  /*13be0*/  SHF.L.U32 R2, R4, 0x1f, RZ ;  /* 0x0000001f04027819 */ /* 0x000fe200000006ff */
[----:B0-----:R-:W-:Y:S06]  /*13bf0*/  @!P0 BRA `(.L_x_566) ;  /* 0x0000001800208947 */ /* 0x001fec0003800000 */
.L_x_629:
[----:B------:R-:W1:Y:S02]  /*13c00*/  SYNCS.PHASECHK.TRANS64.TRYWAIT P0, [R7+URZ], R2 ;  /* 0x00000002070075a7 */ /* 0x000e64000800017f */
[----:B-1----:R-:W-:Y:S05]  /*13c10*/  @!P0 BRA `(.L_x_567) ;  /* 0x00000018002c8947 */ /* 0x002fea0003800000 */
.L_x_630:
[----:B------:R-:W-:Y:S05]  /*13c20*/  @!P2 BRA `(.L_x_568) ;  /* 0x000000000004a947 */ /* 0x000fea0003800000 */
[----:B------:R-:W-:Y:S01]  /*13c30*/  BPT.TRAP 0x1 ;  /* 0x000000040000795c */ /* 0x000fe20000300000 */
.L_x_568:
[----:B------:R-:W-:-:S04]  /*13c40*/  VIADD R0, R0, 0x28c60 ;  /* 0x00028c6000007836 */ /* 0x000fc80000000000 */
[----:B------:R-:W-:-:S04]  /*13c50*/  IMAD R4, R19, 0x8, R0 ;  /* 0x0000000813047824 */ /* 0x000fc800078e0200 */
[----:B------:R-:W4:Y:S02]  /*13c60*/  SYNCS.PHASECHK.TRANS64.TRYWAIT P0, [R4+URZ], R5 ;  /* 0x00000005040075a7 */ /* 0x000f24000800017f */
[----:B----4-:R-:W-:Y:S05]  /*13c70*/  @!P0 BRA `(.L_x_569) ;  /* 0x0000001800288947 */ /* 0x010fea0003800000 */
.L_x_631:
[----:B------:R-:W-:-:S07]  /*13c80*/  IMAD R3, R3, 0x8, R0 ;  /* 0x0000000803037824 */ /* 0x000fce00078e0200 */
.L_x_570:
[----:B------:R0:W0:Y:S02]  /*13c90*/  SYNCS.PHASECHK.TRANS64.TRYWAIT P0, [R3+URZ], R2 ;  /* 0x00000002030075a7 */ /* 0x000024000800017f */
[----:B0-----:R-:W-:Y:S05]  /*13ca0*/  @!P0 NANOSLEEP.SYNCS 0x989680 ;  /* 0x009896800000895d */ /* 0x001fea0003900000 */
[----:B------:R-:W0:Y:S02]  /*13cb0*/  @!P0 SYNCS.PHASECHK.TRANS64 P0, [R3+URZ], R2 ;  /* 0x00000002030085a7 */ /* 0x000e24000800007f */
[----:B0-----:R-:W-:Y:S05]  /*13cc0*/  @!P0 BRA `(.L_x_570) ;  /* 0xfffffffc00f08947 */ /* 0x001fea000383ffff */
.L_x_563:
[----:B------:R-:W-:Y:S05]  /*13cd0*/  BSYNC B0 ;  /* 0x0000000000007941 */ /* 0x000fea0003800000 */
.L_x_562:
[----:B------:R-:W-:Y:S05]  /*13ce0*/  EXIT ;  /* 0x000000000000794d */ /* 0x000fea0003800000 */
.L_x_389:
[----:B0-----:R-:W-:-:S04]  /*13cf0*/  IMAD.U32 R3, RZ, RZ, UR17 ;  /* 0x00000011ff037e24 */ /* 0x001fc8000f8e00ff */
[----:B------:R0:W1:Y:S03]  /*13d00*/  SYNCS.PHASECHK.TRANS64.TRYWAIT P0, [R3+URZ+0x28c50], R0 ;  /* 0x028c5000030075a7 */ /* 0x000066000800017f */
[----:B-1----:R-:W-:Y:S05]  /*13d10*/  @!P0 NANOSLEEP.SYNCS 0x989680 ;  /* 0x009896800000895d */ /* 0x002fea0003900000 */
[----:B------:R-:W1:Y:S02]  /*13d20*/  @!P0 SYNCS.PHASECHK.TRANS64 P0, [R3+URZ+0x28c50], R0 ;  /* 0x028c5000030085a7 */ /* 0x000e64000800007f */
[----:B-1----:R-:W-:Y:S05]  /*13d30*/  @!P0 BRA `(.L_x_389) ;  /* 0xfffffffc00ec8947 */ /* 0x002fea000383ffff */
[----:B------:R-:W-:Y:S05]  /*13d40*/  BRA `(.L_x_571) ;  /* 0xfffffee000c47947 */ /* 0x000fea000383ffff */
.L_x_394:
[----:B-1----:R-:W-:-:S04]  /*13d50*/  IMAD.U32 R3, RZ, RZ, UR6 ;  /* 0x00000006ff037e24 */ /* 0x002fc8000f8e00ff */
[----:B------:R1:W2:Y:S03]  /*13d60*/  SYNCS.PHASECHK.TRANS64.TRYWAIT P0, [R3+URZ+0x28c50], R0 ;  /* 0x028c5000030075a7 */ /* 0x0002a6000800017f */
[----:B--2---:R-:W-:Y:S05]  /*13d70*/  @!P0 NANOSLEEP.SYNCS 0x989680 ;  /* 0x009896800000895d */ /* 0x004fea0003900000 */
[----:B------:R-:W2:Y:S02]  /*13d80*/  @!P0 SYNCS.PHASECHK.TRANS64 P0, [R3+URZ+0x28c50], R0 ;  /* 0x028c5000030085a7 */ /* 0x000ea4000800007f */
[----:B--2---:R-:W-:Y:S05]  /*13d90*/  @!P0 BRA `(.L_x_394) ;  /* 0xfffffffc00ec8947 */ /* 0x004fea000383ffff */
[----:B------:R-:W-:Y:S05]  /*13da0*/  BRA `(.L_x_393) ;  /* 0xfffffeec00dc7947 */ /* 0x000fea000383ffff */
.L_x_398:
[----:B0-----:R-:W-:-:S04]  /*13db0*/  IMAD.U32 R3, RZ, RZ, UR38 ;  /* 0x00000026ff037e24 */ /* 0x001fc8000f8e00ff */
[----:B------:R0:W1:Y:S03]  /*13dc0*/  SYNCS.PHASECHK.TRANS64.TRYWAIT P1, [R3+URZ+0x28c00], R0 ;  /* 0x028c0000030075a7 */ /* 0x000066000802017f */
[----:B-1----:R-:W-:Y:S05]  /*13dd0*/  @!P1 NANOSLEEP.SYNCS 0x989680 ;  /* 0x009896800000995d */ /* 0x002fea0003900000 */
[----:B------:R-:W1:Y:S02]  /*13de0*/  @!P1 SYNCS.PHASECHK.TRANS64 P1, [R3+URZ+0x28c00], R0 ;  /* 0x028c0000030095a7 */ /* 0x000e64000802007f */
[----:B-1----:R-:W-:Y:S05]  /*13df0*/  @!P1 BRA `(.L_x_398) ;  /* 0xfffffffc00ec9947 */ /* 0x002fea000383ffff */
[----:B------:R-:W-:Y:S05]  /*13e00*/  BRA `(.L_x_572) ;  /* 0xffffff0000ec7947 */ /* 0x000fea000383ffff */
.L_x_402:
[----:B--2---:R2:W3:Y:S02]  /*13e10*/  SYNCS.PHASECHK.TRANS64.TRYWAIT P1, [R7+URZ+0x28c30], R8 ;  /* 0x028c3008070075a7 */ /* 0x0044e4000802017f */
[----:B---3--:R-:W-:Y:S05]  /*13e20*/  @!P1 NANOSLEEP.SYNCS 0x989680 ;  /* 0x009896800000995d */ /* 0x008fea0003900000 */
[----:B------:R-:W3:Y:S02]  /*13e30*/  @!P1 SYNCS.PHASECHK.TRANS64 P1, [R7+URZ+0x28c30], R8 ;  /* 0x028c3008070095a7 */ /* 0x000ee4000802007f */
[----:B---3--:R-:W-:Y:S05]  /*13e40*/  @!P1 BRA `(.L_x_402) ;  /* 0xfffffffc00f09947 */ /* 0x008fea000383ffff */
[----:B------:R-:W-:Y:S05]  /*13e50*/  BRA `(.L_x_401) ;  /* 0xffffff0400087947 */ /* 0x000fea000383ffff */
.L_x_406:
[----:B----4-:R4:W0:Y:S02]  /*13e60*/  SYNCS.PHASECHK.TRANS64.TRYWAIT P2, [R7+URZ+0x28c50], R8 ;  /* 0x028c5008070075a7 */ /* 0x010824000804017f */
[----:B0-----:R-:W-:Y:S05]  /*13e70*/  @!P2 NANOSLEEP.SYNCS 0x989680 ;  /* 0x009896800000a95d */ /* 0x001fea0003900000 */
[----:B------:R-:W0:Y:S02]  /*13e80*/  @!P2 SYNCS.PHASECHK.TRANS64 P2, [R7+URZ+0x28c50], R8 ;  /* 0x028c50080700a5a7 */ /* 0x000e24000804007f */
[----:B0-----:R-:W-:Y:S05]  /*13e90*/  @!P2 BRA `(.L_x_406) ;  /* 0xfffffffc00f0a947 */ /* 0x001fea000383ffff */
[----:B------:R-:W-:Y:S05]  /*13ea0*/  BRA `(.L_x_405) ;  /* 0xffffff1800207947 */ /* 0x000fea000383ffff */
.L_x_411:
[----:B-1----:R-:W-:-:S04]  /*13eb0*/  IMAD.U32 R0, RZ, RZ, UR24 ;  /* 0x00000018ff007e24 */ /* 0x002fc8000f8e00ff */
[----:B------:R1:W2:Y:S03]  /*13ec0*/  SYNCS.PHASECHK.TRANS64.TRYWAIT P2, [R0+URZ+0x28c30], R7 ;  /* 0x028c3007000075a7 */ /* 0x0002a6000804017f */
[----:B--2---:R-:W-:Y:S05]  /*13ed0*/  @!P2 NANOSLEEP.SYNCS 0x989680 ;  /* 0x009896800000a95d */ /* 0x004fea0003900000 */
[----:B------:R-:W2:Y:S02]  /*13ee0*/  @!P2 SYNCS.PHASECHK.TRANS64 P2, [R0+URZ+0x28c30], R7 ;  /* 0x028c30070000a5a7 */ /* 0x000ea4000804007f */
[----:B--2---:R-:W-:Y:S05]  /*13ef0*/  @!P2 BRA `(.L_x_411) ;  /* 0xfffffffc00eca947 */ /* 0x004fea000383ffff */
[----:B------:R-:W-:Y:S05]  /*13f00*/  BRA `(.L_x_410) ;  /* 0xffffff1c00047947 */ /* 0x000fea000383ffff */
.L_x_415:
[----:B--2---:R2:W3:Y:S02]  /*13f10*/  SYNCS.PHASECHK.TRANS64.TRYWAIT P2, [R9+URZ+0x28c50], R7 ;  /* 0x028c5007090075a7 */ /* 0x0044e4000804017f */
[----:B---3--:R-:W-:Y:S05]  /*13f20*/  @!P2 NANOSLEEP.SYNCS 0x989680 ;  /* 0x009896800000a95d */ /* 0x008fea0003900000 */
[----:B------:R-:W3:Y:S02]  /*13f30*/  @!P2 SYNCS.PHASECHK.TRANS64 P2, [R9+URZ+0x28c50], R7 ;  /* 0x028c50070900a5a7 */ /* 0x000ee4000804007f */
[----:B---3--:R-:W-:Y:S05]  /*13f40*/  @!P2 BRA `(.L_x_415) ;  /* 0xfffffffc00f0a947 */ /* 0x008fea000383ffff */
[----:B------:R-:W-:Y:S05]  /*13f50*/  BRA `(.L_x_414) ;  /* 0xffffff3400347947 */ /* 0x000fea000383ffff */
.L_x_454:
[----:B------:R-:W1:Y:S01]  /*13f60*/  S2R R4, SR_TID.X ;  /* 0x0000000000047919 */ /* 0x000e620000002100 */
[----:B------:R-:W-:Y:S01]  /*13f70*/  BSSY B0, `(.L_x_573) ;  /* 0x000000a000007945 */ /* 0x000fe20003800000 */
[----:B------:R-:W-:Y:S02]  /*13f80*/  IMAD.MOV.U32 R12, RZ, RZ, RZ ;  /* 0x000000ffff0c7224 */ /* 0x000fe400078e00ff */
[----:B0-----:R-:W-:Y:S02]  /*13f90*/  IMAD.MOV.U32 R11, RZ, RZ, 0x1f ;  /* 0x0000001fff0b7424 */ /* 0x001fe400078e00ff */
[----:B------:R-:W-:Y:S01]  /*13fa0*/  IMAD.MOV.U32 R15, RZ, RZ, -0x1 ;  /* 0xffffffffff0f7424 */ /* 0x000fe200078e00ff */
[----:B-1----:R-:W-:-:S04]  /*13fb0*/  SHF.R.U32.HI R4, RZ, 0x5, R4 ;  /* 0x00000005ff047819 */ /* 0x002fc80000011604 */
[----:B------:R-:W-:-:S05]  /*13fc0*/  LOP3.LUT R4, R4, 0x3, RZ, 0xc0, !PT ;  /* 0x0000000304047812 */ /* 0x000fca00078ec0ff */
[----:B------:R-:W-:-:S07]  /*13fd0*/  IMAD.MOV.U32 R13, RZ, RZ, R4 ;  /* 0x000000ffff0d7224 */ /* 0x000fce00078e0004 */
[----:B---3--:R-:W-:Y:S05]  /*13fe0*/  WARPSYNC.COLLECTIVE R15, `(.L_x_574) ;  /* 0x000000000f087348 */ /* 0x008fea0003c00000 */
[----:B------:R0:W1:Y:S02]  /*13ff0*/  SHFL.IDX P6, R14, R13, R12, R11 ;  /* 0x0000000c0d0e7389 */ /* 0x00006400000c000b */
[----:B01-3--:R-:W-:Y:S01]  /*14000*/  ENDCOLLECTIVE ;  /* 0x000000000000791b */ /* 0x00bfe20003800000 */
.L_x_574:
[----:B------:R-:W-:Y:S05]  /*14010*/  BSYNC B0 ;  /* 0x0000000000007941 */ /* 0x000fea0003800000 */
.L_x_573:
[----:B------:R-:W-:Y:S05]  /*14020*/  BRA `(.L_x_575) ;  /* 0xffffffa400d07947 */ /* 0x000fea000383ffff */
.L_x_456:
[----:B------:R-:W-:Y:S01]  /*14030*/  BSSY B0, `(.L_x_576) ;  /* 0x0000006000007945 */ /* 0x000fe20003800000 */
[----:B------:R-:W-:-:S07]  /*14040*/  IMAD.MOV.U32 R15, RZ, RZ, -0x1 ;  /* 0xffffffffff0f7424 */ /* 0x000fce00078e00ff */
[----:B0--34-:R-:W-:Y:S05]  /*14050*/  WARPSYNC.COLLECTIVE R15, `(.L_x_577) ;  /* 0x000000000f0c7348 */ /* 0x019fea0003c00000 */
[----:B------:R-:W-:Y:S02]  /*14060*/  ELECT P6, UR62, PT ;  /* 0x00000000003e782f */ /* 0x000fe400038c0000 */
[----:B------:R-:W-:Y:S01]  /*14070*/  MOV R14, UR62 ;  /* 0x0000003e000e7c02 */ /* 0x000fe20008000f00 */
[----:B0--34-:R-:W-:Y:S10]  /*14080*/  ENDCOLLECTIVE ;  /* 0x000000000000791b */ /* 0x019ff40003800000 */
.L_x_577:
[----:B------:R-:W-:Y:S05]  /*14090*/  BSYNC B0 ;  /* 0x0000000000007941 */ /* 0x000fea0003800000 */
.L_x_576:
[----:B------:R-:W-:Y:S05]  /*140a0*/  BRA `(.L_x_578) ;  /* 0xffffffa400d47947 */ /* 0x000fea000383ffff */
.L_x_458:
[----:B-1----:R1:W2:Y:S02]  /*140b0*/  SYNCS.PHASECHK.TRANS64.TRYWAIT P0, [R0+URZ+0x28c40], R2 ;  /* 0x028c4002000075a7 */ /* 0x0022a4000800017f */
[----:B--2---:R-:W-:Y:S05]  /*140c0*/  @!P0 NANOSLEEP.SYNCS 0x989680 ;  /* 0x009896800000895d */ /* 0x004fea0003900000 */
[----:B------:R-:W2:Y:S02]  /*140d0*/  @!P0 SYNCS.PHASECHK.TRANS64 P0, [R0+URZ+0x28c40], R2 ;  /* 0x028c4002000085a7 */ /* 0x000ea4000800007f */
[----:B--2---:R-:W-:Y:S05]  /*140e0*/  @!P0 BRA `(.L_x_458) ;  /* 0xfffffffc00f08947 */ /* 0x004fea000383ffff */
[----:B------:R-:W-:Y:S05]  /*140f0*/  BRA `(.L_x_579) ;  /* 0xffffffa800347947 */ /* 0x000fea000383ffff */
.L_x_462:
[----:B------:R-:W2:Y:S01]  /*14100*/  LDL.LU R11, [R1+0x40] ;  /* 0x00004000010b7983 */ /* 0x000ea20000300800 */
[----:B------:R-:W-:Y:S02]  /*14110*/  IMAD.MOV.U32 R13, RZ, RZ, R3 ;  /* 0x000000ffff0d7224 */ /* 0x000fe400078e0003 */
[----:B------:R-:W-:Y:S01]  /*14120*/  IMAD.MOV.U32 R12, RZ, RZ, RZ ;  /* 0x000000ffff0c7224 */ /* 0x000fe200078e00ff */
[----:B------:R-:W0:Y:S01]  /*14130*/  S2R R5, SR_TID.X ;  /* 0x0000000000057919 */ /* 0x000e220000002100 */
[----:B------:R-:W-:Y:S01]  /*14140*/  IMAD.MOV.U32 R15, RZ, RZ, -0x1 ;  /* 0xffffffffff0f7424 */ /* 0x000fe200078e00ff */
[----:B0-----:R-:W-:-:S04]  /*14150*/  LOP3.LUT R5, R5, 0x7f, RZ, 0xc0, !PT ;  /* 0x0000007f05057812 */ /* 0x001fc800078ec0ff */
[----:B------:R-:W-:-:S05]  /*14160*/  SHF.R.U32.HI R5, RZ, 0x3, R5 ;  /* 0x00000003ff057819 */ /* 0x000fca0000011605 */
[----:B------:R-:W-:-:S04]  /*14170*/  IMAD R2, R10, 0x40, R5 ;  /* 0x000000400a027824 */ /* 0x000fc800078e0205 */
[----:B------:R-:W-:Y:S02]  /*14180*/  VIADD R5, R2, 0x10 ;  /* 0x0000001002057836 */ /* 0x000fe40000000000 */
[----:B--2---:R-:W-:Y:S02]  /*14190*/  IMAD R0, R11, R7, RZ ;  /* 0x000000070b007224 */ /* 0x004fe400078e02ff */
[----:B------:R-:W-:-:S03]  /*141a0*/  IMAD.MOV.U32 R11, RZ, RZ, 0x181f ;  /* 0x0000181fff0b7424 */ /* 0x000fc600078e00ff */
[----:B------:R-:W-:-:S13]  /*141b0*/  ISETP.GE.AND P1, PT, R2, R0, PT ;  /* 0x000000000200720c */ /* 0x000fda0003f26270 */
[----:B-----5:R-:W-:Y:S05]  /*141c0*/  WARPSYNC.COLLECTIVE R15, `(.L_x_580) ;  /* 0x000000000f087348 */ /* 0x020fea0003c00000 */
[----:B------:R0:W1:Y:S02]  /*141d0*/  SHFL.IDX P6, R14, R13, R12, R11 ;  /* 0x0000000c0d0e7389 */ /* 0x00006400000c000b */
[----:B01---5:R-:W-:Y:S01]  /*141e0*/  ENDCOLLECTIVE ;  /* 0x000000000000791b */ /* 0x023fe20003800000 */
.L_x_580:
[----:B------:R-:W-:Y:S02]  /*141f0*/  IMAD.MOV.U32 R13, RZ, RZ, R4 ;  /* 0x000000ffff0d7224 */ /* 0x000fe400078e0004 */
[----:B------:R-:W-:-:S07]  /*14200*/  IMAD.MOV.U32 R6, RZ, RZ, R14 ;  /* 0x000000ffff067224 */ /* 0x000fce00078e000e */
[----:B------:R-:W-:Y:S05]  /*14210*/  WARPSYNC.COLLECTIVE R15, `(.L_x_581) ;  /* 0x000000000f087348 */ /* 0x000fea0003c00000 */
[----:B------:R0:W1:Y:S02]  /*14220*/  SHFL.IDX P6, R14, R13, R12, R11 ;  /* 0x0000000c0d0e7389 */ /* 0x00006400000c000b */
[----:B01----:R-:W-:Y:S01]  /*14230*/  ENDCOLLECTIVE ;  /* 0x000000000000791b */ /* 0x003fe20003800000 */
.L_x_581:
[----:B------:R-:W-:Y:S02]  /*14240*/  IMAD.MOV.U32 R13, RZ, RZ, R3 ;  /* 0x000000ffff0d7224 */ /* 0x000fe400078e0003 */
[----:B------:R-:W-:Y:S02]  /*14250*/  IMAD.MOV.U32 R12, RZ, RZ, 0x1 ;  /* 0x00000001ff0c7424 */ /* 0x000fe400078e00ff */
[----:B------:R-:W-:-:S07]  /*14260*/  IMAD.MOV.U32 R7, RZ, RZ, R14 ;  /* 0x000000ffff077224 */ /* 0x000fce00078e000e */
[----:B------:R-:W-:Y:S05]  /*14270*/  WARPSYNC.COLLECTIVE R15, `(.L_x_582) ;  /* 0x000000000f087348 */ /* 0x000fea0003c00000 */
[----:B------:R0:W1:Y:S02]  /*14280*/  SHFL.IDX P6, R14, R13, R12, R11 ;  /* 0x0000000c0d0e7389 */ /* 0x00006400000c000b */
[----:B01----:R-:W-:Y:S01]  /*14290*/  ENDCOLLECTIVE ;  /* 0x000000000000791b */ /* 0x003fe20003800000 */
.L_x_582:
        /* <DEDUP_REMOVED lines=15> */
.L_x_583:
[----:B------:R-:W-:Y:S02]  /*14390*/  IMAD.MOV.U32 R13, RZ, RZ, R3 ;  /* 0x000000ffff0d7224 */ /* 0x000fe400078e0003 */
[----:B------:R-:W-:Y:S02]  /*143a0*/  IMAD.MOV.U32 R12, RZ, RZ, 0x2 ;  /* 0x00000002ff0c7424 */ /* 0x000fe400078e00ff */
[----:B------:R-:W-:-:S07]  /*143b0*/  IMAD.MOV.U32 R5, RZ, RZ, R14 ;  /* 0x000000ffff057224 */ /* 0x000fce00078e000e */
[----:B------:R-:W-:Y:S05]  /*143c0*/  WARPSYNC.COLLECTIVE R15, `(.L_x_584) ;  /* 0x000000000f087348 */ /* 0x000fea0003c00000 */
[----:B------:R0:W1:Y:S02]  /*143d0*/  SHFL.IDX P6, R14, R13, R12, R11 ;  /* 0x0000000c0d0e7389 */ /* 0x00006400000c000b */
[----:B01----:R-:W-:Y:S01]  /*143e0*/  ENDCOLLECTIVE ;  /* 0x000000000000791b */ /* 0x003fe20003800000 */
.L_x_584:
[----:B------:R-:W-:-:S05]  /*143f0*/  @!P1 LEA R5, P2, R9, R5, 0x1 ;  /* 0x0000000509059211 */ /* 0x000fca00078408ff */
[----:B------:R-:W-:-:S04]  /*14400*/  @!P1 IMAD.X R6, RZ, RZ, R6, P2 ;  /* 0x000000ffff069224 */ /* 0x000fc800010e0606 */
[----:B------:R-:W-:Y:S02]  /*14410*/  @!P1 IMAD.MOV.U32 R7, RZ, RZ, R6 ;  /* 0x000000ffff079224 */ /* 0x000fe400078e0006 */
[----:B------:R-:W-:Y:S02]  /*14420*/  @!P1 IMAD.MOV.U32 R6, RZ, RZ, R5 ;  /* 0x000000ffff069224 */ /* 0x000fe400078e0005 */
[----:B------:R-:W-:Y:S02]  /*14430*/  IMAD.MOV.U32 R13, RZ, RZ, R4 ;  /* 0x000000ffff0d7224 */ /* 0x000fe400078e0004 */
[----:B------:R-:W-:Y:S01]  /*14440*/  VIADD R5, R2, 0x20 ;  /* 0x0000002002057836 */ /* 0x000fe20000000000 */
[----:B------:R-:W-:Y:S01]  /*14450*/  @!PT LDS RZ, [RZ] ;  /* 0x00000000fffff984 */ /* 0x000fe20000000800 */
[----:B------:R-:W-:Y:S01]  /*14460*/  @!PT LDS RZ, [RZ] ;  /* 0x00000000fffff984 */ /* 0x000fe20000000800 */
[----:B------:R-:W-:Y:S01]  /*14470*/  @!PT LDS RZ, [RZ] ;  /* 0x00000000fffff984 */ /* 0x000fe20000000800 */
[----:B------:R0:W-:Y:S04]  /*14480*/  @!P1 LDGSTS.E.BYPASS.LTC128B.128 [R8+0x20c00], desc[UR40][R6.64], !P0 ;  /* 0x20c0000006089fae */ /* 0x0001e8000c101d68 */
[----:B------:R-:W-:Y:S01]  /*14490*/  ISETP.GE.AND P1, PT, R5, R0, PT ;  /* 0x000000000500720c */ /* 0x000fe20003f26270 */
[----:B0-----:R-:W-:-:S12]  /*144a0*/  IMAD.MOV.U32 R6, RZ, RZ, R14 ;  /* 0x000000ffff067224 */ /* 0x001fd800078e000e */
[----:B------:R-:W-:Y:S05]  /*144b0*/  WARPSYNC.COLLECTIVE R15, `(.L_x_585) ;  /* 0x000000000f087348 */ /* 0x000fea0003c00000 */
[----:B------:R0:W1:Y:S02]  /*144c0*/  SHFL.IDX P6, R14, R13, R12, R11 ;  /* 0x0000000c0d0e7389 */ /* 0x00006400000c000b */
[----:B01----:R-:W-:Y:S01]  /*144d0*/  ENDCOLLECTIVE ;  /* 0x000000000000791b */ /* 0x003fe20003800000 */
.L_x_585:
[----:B------:R-:W-:Y:S02]  /*144e0*/  IMAD.MOV.U32 R13, RZ, RZ, R3 ;  /* 0x000000ffff0d7224 */ /* 0x000fe400078e0003 */
[----:B------:R-:W-:Y:S02]  /*144f0*/  IMAD.MOV.U32 R12, RZ, RZ, 0x3 ;  /* 0x00000003ff0c7424 */ /* 0x000fe400078e00ff */
[----:B------:R-:W-:-:S07]  /*14500*/  IMAD.MOV.U32 R5, RZ, RZ, R14 ;  /* 0x000000ffff057224 */ /* 0x000fce00078e000e */
[----:B------:R-:W-:Y:S05]  /*14510*/  WARPSYNC.COLLECTIVE R15, `(.L_x_586) ;  /* 0x000000000f087348 */ /* 0x000fea0003c00000 */
[----:B------:R0:W1:Y:S02]  /*14520*/  SHFL.IDX P6, R14, R13, R12, R11 ;  /* 0x0000000c0d0e7389 */ /* 0x00006400000c000b */
[----:B01----:R-:W-:Y:S01]  /*14530*/  ENDCOLLECTIVE ;  /* 0x000000000000791b */ /* 0x003fe20003800000 */
.L_x_586:
[----:B------:R-:W-:-:S05]  /*14540*/  @!P1 LEA R5, P2, R9, R5, 0x1 ;  /* 0x0000000509059211 */ /* 0x000fca00078408ff */
[----:B------:R-:W-:-:S04]  /*14550*/  @!P1 IMAD.X R6, RZ, RZ, R6, P2 ;  /* 0x000000ffff069224 */ /* 0x000fc800010e0606 */
[----:B------:R-:W-:Y:S02]  /*14560*/  @!P1 IMAD.MOV.U32 R7, RZ, RZ, R6 ;  /* 0x000000ffff079224 */ /* 0x000fe400078e0006 */
[----:B------:R-:W-:Y:S02]  /*14570*/  IMAD.MOV.U32 R13, RZ, RZ, R4 ;  /* 0x000000ffff0d7224 */ /* 0x000fe400078e0004 */
[----:B------:R-:W-:-:S05]  /*14580*/  @!P1 IMAD.MOV.U32 R6, RZ, RZ, R5 ;  /* 0x000000ffff069224 */ /* 0x000fca00078e0005 */
        /* <DEDUP_REMOVED lines=8> */
.L_x_587:
[----:B------:R-:W-:Y:S01]  /*14610*/  IMAD.MOV.U32 R3, RZ, RZ, R14 ;  /* 0x000000ffff037224 */ /* 0x000fe200078e000e */
[----:B------:R-:W-:Y:S06]  /*14620*/  BRA `(.L_x_588) ;  /* 0xffffffac00747947 */ /* 0x000fec000383ffff */
.L_x_465:
[----:B0-----:R0:W1:Y:S02]  /*14630*/  SYNCS.PHASECHK.TRANS64.TRYWAIT P0, [R18+URZ+0x28c20], R0 ;  /* 0x028c2000120075a7 */ /* 0x001064000800017f */
[----:B-1----:R-:W-:Y:S05]  /*14640*/  @!P0 NANOSLEEP.SYNCS 0x989680 ;  /* 0x009896800000895d */ /* 0x002fea0003900000 */
[----:B------:R-:W1:Y:S02]  /*14650*/  @!P0 SYNCS.PHASECHK.TRANS64 P0, [R18+URZ+0x28c20], R0 ;  /* 0x028c2000120085a7 */ /* 0x000e64000800007f */
[----:B-1----:R-:W-:Y:S05]  /*14660*/  @!P0 BRA `(.L_x_465) ;  /* 0xfffffffc00f08947 */ /* 0x002fea000383ffff */
[----:B------:R-:W-:Y:S05]  /*14670*/  BRA `(.L_x_589) ;  /* 0xffffffac00d07947 */ /* 0x000fea000383ffff */
.L_x_469:
[----:B0-----:R0:W1:Y:S02]  /*14680*/  SYNCS.PHASECHK.TRANS64.TRYWAIT P0, [R0+URZ+0x28c60], R2 ;  /* 0x028c6002000075a7 */ /* 0x001064000800017f */
[----:B-1----:R-:W-:Y:S05]  /*14690*/  @!P0 NANOSLEEP.SYNCS 0x989680 ;  /* 0x009896800000895d */ /* 0x002fea0003900000 */
[----:B------:R-:W1:Y:S02]  /*146a0*/  @!P0 SYNCS.PHASECHK.TRANS64 P0, [R0+URZ+0x28c60], R2 ;  /* 0x028c6002000085a7 */ /* 0x000e64000800007f */
[----:B-1----:R-:W-:Y:S05]  /*146b0*/  @!P0 BRA `(.L_x_469) ;  /* 0xfffffffc00f08947 */ /* 0x002fea000383ffff */
[----:B------:R-:W-:Y:S05]  /*146c0*/  BRA `(.L_x_590) ;  /* 0xffffffac00f47947 */ /* 0x000fea000383ffff */
.L_x_488:
[----:B-1----:R1:W2:Y:S02]  /*146d0*/  SYNCS.PHASECHK.TRANS64.TRYWAIT P0, [R3+URZ+0x28c40], R2 ;  /* 0x028c4002030075a7 */ /* 0x0022a4000800017f */
[----:B--2---:R-:W-:Y:S05]  /*146e0*/  @!P0 NANOSLEEP.SYNCS 0x989680 ;  /* 0x009896800000895d */ /* 0x004fea0003900000 */
[----:B------:R-:W2:Y:S02]  /*146f0*/  @!P0 SYNCS.PHASECHK.TRANS64 P0, [R3+URZ+0x28c40], R2 ;  /* 0x028c4002030085a7 */ /* 0x000ea4000800007f */
[----:B--2---:R-:W-:Y:S05]  /*14700*/  @!P0 BRA `(.L_x_488) ;  /* 0xfffffffc00f08947 */ /* 0x004fea000383ffff */
[----:B------:R-:W-:Y:S05]  /*14710*/  BRA `(.L_x_591) ;  /* 0xffffffbc00047947 */ /* 0x000fea000383ffff */
.L_x_493:
[----:B--2---:R2:W3:Y:S02]  /*14720*/  SYNCS.PHASECHK.TRANS64.TRYWAIT P0, [R3+URZ+0x28c60], R2 ;  /* 0x028c6002030075a7 */ /* 0x0044e4000800017f */
[----:B---3--:R-:W-:Y:S05]  /*14730*/  @!P0 NANOSLEEP.SYNCS 0x989680 ;  /* 0x009896800000895d */ /* 0x008fea0003900000 */
[----:B------:R-:W3:Y:S02]  /*14740*/  @!P0 SYNCS.PHASECHK.TRANS64 P0, [R3+URZ+0x28c60], R2 ;  /* 0x028c6002030085a7 */ /* 0x000ee4000800007f */
[----:B---3--:R-:W-:Y:S05]  /*14750*/  @!P0 BRA `(.L_x_493) ;  /* 0xfffffffc00f08947 */ /* 0x008fea000383ffff */
[----:B------:R-:W-:Y:S05]  /*14760*/  BRA `(.L_x_592) ;  /* 0xffffffbc00807947 */ /* 0x000fea000383ffff */
.L_x_508:
[----:B0-----:R0:W1:Y:S02]  /*14770*/  SYNCS.PHASECHK.TRANS64.TRYWAIT P0, [R4+URZ+0x28c40], R2 ;  /* 0x028c4002040075a7 */ /* 0x001064000800017f */
[----:B-1----:R-:W-:Y:S05]  /*14780*/  @!P0 NANOSLEEP.SYNCS 0x989680 ;  /* 0x009896800000895d */ /* 0x002fea0003900000 */
[----:B------:R-:W1:Y:S02]  /*14790*/  @!P0 SYNCS.PHASECHK.TRANS64 P0, [R4+URZ+0x28c40], R2 ;  /* 0x028c4002040085a7 */ /* 0x000e64000800007f */
[----:B-1----:R-:W-:Y:S05]  /*147a0*/  @!P0 BRA `(.L_x_508) ;  /* 0xfffffffc00f08947 */ /* 0x002fea000383ffff */
[----:B------:R-:W-:Y:S05]  /*147b0*/  BRA `(.L_x_593) ;  /* 0xffffffc8005c7947 */ /* 0x000fea000383ffff */
.L_x_513:
[----:B-1----:R1:W2:Y:S02]  /*147c0*/  SYNCS.PHASECHK.TRANS64.TRYWAIT P0, [R4+URZ+0x28c60], R2 ;  /* 0x028c6002040075a7 */ /* 0x0022a4000800017f */
[----:B--2---:R-:W-:Y:S05]  /*147d0*/  @!P0 NANOSLEEP.SYNCS 0x989680 ;  /* 0x009896800000895d */ /* 0x004fea0003900000 */
[----:B------:R-:W2:Y:S02]  /*147e0*/  @!P0 SYNCS.PHASECHK.TRANS64 P0, [R4+URZ+0x28c60], R2 ;  /* 0x028c6002040085a7 */ /* 0x000ea4000800007f */
[----:B--2---:R-:W-:Y:S05]  /*147f0*/  @!P0 BRA `(.L_x_513) ;  /* 0xfffffffc00f08947 */ /* 0x004fea000383ffff */
[----:B------:R-:W-:Y:S05]  /*14800*/  BRA `(.L_x_594) ;  /* 0xffffffc800d87947 */ /* 0x000fea000383ffff */
.L_x_528:
[----:B-1----:R1:W2:Y:S02]  /*14810*/  SYNCS.PHASECHK.TRANS64.TRYWAIT P0, [R4+URZ+0x28c40], R2 ;  /* 0x028c4002040075a7 */ /* 0x0022a4000800017f */
[----:B--2---:R-:W-:Y:S05]  /*14820*/  @!P0 NANOSLEEP.SYNCS 0x989680 ;  /* 0x009896800000895d */ /* 0x004fea0003900000 */
[----:B------:R-:W2:Y:S02]  /*14830*/  @!P0 SYNCS.PHASECHK.TRANS64 P0, [R4+URZ+0x28c40], R2 ;  /* 0x028c4002040085a7 */ /* 0x000ea4000800007f */
[----:B--2---:R-:W-:Y:S05]  /*14840*/  @!P0 BRA `(.L_x_528) ;  /* 0xfffffffc00f08947 */ /* 0x004fea000383ffff */
[----:B------:R-:W-:Y:S05]  /*14850*/  BRA `(.L_x_595) ;  /* 0xffffffd400987947 */ /* 0x000fea000383ffff */
.L_x_533:
[----:B0-----:R0:W2:Y:S02]  /*14860*/  SYNCS.PHASECHK.TRANS64.TRYWAIT P0, [R4+URZ+0x28c60], R2 ;  /* 0x028c6002040075a7 */ /* 0x0010a4000800017f */
[----:B--2---:R-:W-:Y:S05]  /*14870*/  @!P0 NANOSLEEP.SYNCS 0x989680 ;  /* 0x009896800000895d */ /* 0x004fea0003900000 */
[----:B------:R-:W2:Y:S02]  /*14880*/  @!P0 SYNCS.PHASECHK.TRANS64 P0, [R4+URZ+0x28c60], R2 ;  /* 0x028c6002040085a7 */ /* 0x000ea4000800007f */
[----:B--2---:R-:W-:Y:S05]  /*14890*/  @!P0 BRA `(.L_x_533) ;  /* 0xfffffffc00f08947 */ /* 0x004fea000383ffff */
[----:B------:R-:W-:Y:S05]  /*148a0*/  BRA `(.L_x_596) ;  /* 0xffffffd800147947 */ /* 0x000fea000383ffff */
.L_x_549:
[----:B------:R-:W2:Y:S01]  /*148b0*/  LDL R3, [R1] ;  /* 0x0000000001037983 */ /* 0x000ea20000100800 */
[----:B------:R-:W-:Y:S01]  /*148c0*/  BSSY B0, `(.L_x_597) ;  /* 0x0000008000007945 */ /* 0x000fe20003800000 */
[----:B------:R-:W-:Y:S02]  /*148d0*/  IMAD.MOV.U32 R12, RZ, RZ, RZ ;  /* 0x000000ffff0c7224 */ /* 0x000fe400078e00ff */
[----:B0-----:R-:W-:Y:S02]  /*148e0*/  IMAD.MOV.U32 R11, RZ, RZ, 0x1f ;  /* 0x0000001fff0b7424 */ /* 0x001fe400078e00ff */
[----:B------:R-:W-:Y:S02]  /*148f0*/  IMAD.MOV.U32 R15, RZ, RZ, -0x1 ;  /* 0xffffffffff0f7424 */ /* 0x000fe400078e00ff */
[----:B--2---:R-:W-:-:S07]  /*14900*/  IMAD.MOV.U32 R13, RZ, RZ, R3 ;  /* 0x000000ffff0d7224 */ /* 0x004fce00078e0003 */
[----:B-1----:R-:W-:Y:S05]  /*14910*/  WARPSYNC.COLLECTIVE R15, `(.L_x_598) ;  /* 0x000000000f087348 */ /* 0x002fea0003c00000 */
[----:B------:R0:W2:Y:S02]  /*14920*/  SHFL.IDX P6, R14, R13, R12, R11 ;  /* 0x0000000c0d0e7389 */ /* 0x0000a400000c000b */
[----:B012---:R-:W-:Y:S01]  /*14930*/  ENDCOLLECTIVE ;  /* 0x000000000000791b */ /* 0x007fe20003800000 */
.L_x_598:
[----:B------:R-:W-:Y:S05]  /*14940*/  BSYNC B0 ;  /* 0x0000000000007941 */ /* 0x000fea0003800000 */
.L_x_597:
[----:B------:R0:W5:Y:S01]  /*14950*/  LDL R2, [R1+0xc] ;  /* 0x00000c0001027983 */ /* 0x0001620000100800 */
[----:B------:R-:W-:Y:S02]  /*14960*/  IMAD.MOV.U32 R13, RZ, RZ, R3 ;  /* 0x000000ffff0d7224 */ /* 0x000fe400078e0003 */
[----:B------:R-:W-:Y:S02]  /*14970*/  IMAD.MOV.U32 R12, RZ, RZ, 0x1 ;  /* 0x00000001ff0c7424 */ /* 0x000fe400078e00ff */
[----:B------:R-:W-:Y:S02]  /*14980*/  IMAD.MOV.U32 R11, RZ, RZ, 0x1f ;  /* 0x0000001fff0b7424 */ /* 0x000fe400078e00ff */
[----:B------:R-:W-:Y:S02]  /*14990*/  IMAD.MOV.U32 R15, RZ, RZ, -0x1 ;  /* 0xffffffffff0f7424 */ /* 0x000fe400078e00ff */
[----:B0-----:R-:W-:-:S07]  /*149a0*/  IMAD.MOV.U32 R0, RZ, RZ, R14 ;  /* 0x000000ffff007224 */ /* 0x001fce00078e000e */
[----:B-----5:R-:W-:Y:S05]  /*149b0*/  WARPSYNC.COLLECTIVE R15, `(.L_x_599) ;  /* 0x000000000f087348 */ /* 0x020fea0003c00000 */
[----:B------:R0:W1:Y:S02]  /*149c0*/  SHFL.IDX P6, R14, R13, R12, R11 ;  /* 0x0000000c0d0e7389 */ /* 0x00006400000c000b */
[----:B01---5:R-:W-:Y:S01]  /*149d0*/  ENDCOLLECTIVE ;  /* 0x000000000000791b */ /* 0x023fe20003800000 */
.L_x_599:
[----:B------:R-:W-:Y:S01]  /*149e0*/  ULDC UR4, c[0x0][0xc3c] ;  /* 0x00030f0000047ab9 */ /* 0x000fe20000000800 */
[----:B------:R-:W-:Y:S02]  /*149f0*/  IMAD.IADD R6, R2, 0x1, R10 ;  /* 0x0000000102067824 */ /* 0x000fe400078e020a */
[----:B------:R-:W-:Y:S02]  /*14a00*/  IMAD.MOV.U32 R11, RZ, RZ, RZ ;  /* 0x000000ffff0b7224 */ /* 0x000fe400078e00ff */
[----:B------:R-:W-:Y:S01]  /*14a10*/  IMAD.MOV.U32 R7, RZ, RZ, R14 ;  /* 0x000000ffff077224 */ /* 0x000fe200078e000e */
[----:B------:R-:W-:-:S13]  /*14a20*/  ISETP.GE.OR P1, PT, R6, UR4, !P0 ;  /* 0x0000000406007c0c */ /* 0x000fda000c726670 */
[----:B------:R-:W0:Y:S08]  /*14a30*/  @!P1 LDC.64 R2, c[0x0][0xc80] ;  /* 0x00032000ff029b82 */ /* 0x000e300000000a00 */
[----:B------:R-:W1:Y:S01]  /*14a40*/  @!P1 LDC.64 R4, c[0x0][0xc78] ;  /* 0x00031e00ff049b82 */ /* 0x000e620000000a00 */
[----:B0-----:R-:W-:-:S05]  /*14a50*/  @!P1 IMAD.WIDE R2, R6, 0x4, R2 ;  /* 0x0000000406029825 */ /* 0x001fca00078e0202 */
[----:B------:R1:W2:Y:S02]  /*14a60*/  @!P1 LDG.E R8, desc[UR40][R2.64] ;  /* 0x0000002802089981 */ /* 0x0002a4000c1e1900 */
[----:B-1----:R-:W-:-:S05]  /*14a70*/  @!P1 IMAD.WIDE R2, R6, 0x4, R4 ;  /* 0x0000000406029825 */ /* 0x002fca00078e0204 */
[----:B------:R-:W3:Y:S01]  /*14a80*/  @!P1 LDG.E R4, desc[UR40][R2.64] ;  /* 0x0000002802049981 */ /* 0x000ee2000c1e1900 */
[----:B------:R-:W-:Y:S01]  /*14a90*/  IMAD.MOV.U32 R6, RZ, RZ, RZ ;  /* 0x000000ffff067224 */ /* 0x000fe200078e00ff */
[C---:B------:R-:W-:Y:S02]  /*14aa0*/  ISETP.GE.U32.AND P2, PT, R10.reuse, 0x2, PT ;  /* 0x000000020a00780c */ /* 0x040fe40003f46070 */
[C---:B------:R-:W-:Y:S02]  /*14ab0*/  ISETP.GE.U32.AND P3, PT, R10.reuse, 0x4, PT ;  /* 0x000000040a00780c */ /* 0x040fe40003f66070 */
[C---:B------:R-:W-:Y:S02]  /*14ac0*/  ISETP.GE.U32.AND P4, PT, R10.reuse, 0x8, PT ;  /* 0x000000080a00780c */ /* 0x040fe40003f86070 */
[----:B------:R-:W-:Y:S01]  /*14ad0*/  ISETP.GE.U32.AND P5, PT, R10, 0x10, PT ;  /* 0x000000100a00780c */ /* 0x000fe20003fa6070 */
[----:B--2---:R-:W-:Y:S02]  /*14ae0*/  @!P1 IMAD.MOV.U32 R6, RZ, RZ, R8 ;  /* 0x000000ffff069224 */ /* 0x004fe400078e0008 */
[----:B------:R-:W-:-:S02]  /*14af0*/  IMAD.MOV.U32 R8, RZ, RZ, RZ ;  /* 0x000000ffff087224 */ /* 0x000fc400078e00ff */
[----:B---3--:R-:W-:Y:S01]  /*14b00*/  @!P1 IMAD.MOV.U32 R8, RZ, RZ, R4 ;  /* 0x000000ffff089224 */ /* 0x008fe200078e0004 */
[----:B------:R-:W-:Y:S01]  /*14b10*/  ISETP.NE.AND P1, PT, R10, RZ, PT ;  /* 0x000000ff0a00720c */ /* 0x000fe20003f25270 */
[----:B------:R-:W-:Y:S02]  /*14b20*/  IMAD.MOV.U32 R4, RZ, RZ, RZ ;  /* 0x000000ffff047224 */ /* 0x000fe400078e00ff */
[----:B------:R-:W-:-:S04]  /*14b30*/  IMAD R2, R8, R6, RZ ;  /* 0x0000000608027224 */ /* 0x000fc800078e02ff */
[----:B------:R-:W-:-:S07]  /*14b40*/  IMAD.MOV.U32 R13, RZ, RZ, R2 ;  /* 0x000000ffff0d7224 */ /* 0x000fce00078e0002 */
[----:B------:R-:W-:Y:S05]  /*14b50*/  WARPSYNC.COLLECTIVE R15, `(.L_x_600) ;  /* 0x000000000f087348 */ /* 0x000fea0003c00000 */
[----:B------:R0:W1:Y:S02]  /*14b60*/  SHFL.UP P6, R14, R13, R12, R11 ;  /* 0x0400000c0d0e7389 */ /* 0x00006400000c000b */
[----:B01----:R-:W-:Y:S01]  /*14b70*/  ENDCOLLECTIVE ;  /* 0x000000000000791b */ /* 0x003fe20003800000 */
.L_x_600:
[----:B------:R-:W-:Y:S01]  /*14b80*/  IMAD.MOV.U32 R12, RZ, RZ, 0x2 ;  /* 0x00000002ff0c7424 */ /* 0x000fe200078e00ff */
[----:B------:R-:W-:-:S05]  /*14b90*/  SEL R3, R14, RZ, P1 ;  /* 0x000000ff0e037207 */ /* 0x000fca0000800000 */
[----:B------:R-:W-:-:S04]  /*14ba0*/  IMAD.IADD R2, R2, 0x1, R3 ;  /* 0x0000000102027824 */ /* 0x000fc800078e0203 */
[----:B------:R-:W-:-:S07]  /*14bb0*/  IMAD.MOV.U32 R13, RZ, RZ, R2 ;  /* 0x000000ffff0d7224 */ /* 0x000fce00078e0002 */
[----:B------:R-:W-:Y:S05]  /*14bc0*/  WARPSYNC.COLLECTIVE R15, `(.L_x_601) ;  /* 0x000000000f087348 */ /* 0x000fea0003c00000 */
[----:B------:R0:W1:Y:S02]  /*14bd0*/  SHFL.UP P6, R14, R13, R12, R11 ;  /* 0x0400000c0d0e7389 */ /* 0x00006400000c000b */
[----:B01----:R-:W-:Y:S01]  /*14be0*/  ENDCOLLECTIVE ;  /* 0x000000000000791b */ /* 0x003fe20003800000 */
.L_x_601:
[----:B------:R-:W-:Y:S01]  /*14bf0*/  IMAD.MOV.U32 R12, RZ, RZ, 0x4 ;  /* 0x00000004ff0c7424 */ /* 0x000fe200078e00ff */
[----:B------:R-:W-:-:S05]  /*14c00*/  SEL R3, R14, RZ, P2 ;  /* 0x000000ff0e037207 */ /* 0x000fca0001000000 */
[----:B------:R-:W-:-:S04]  /*14c10*/  IMAD.IADD R2, R2, 0x1, R3 ;  /* 0x0000000102027824 */ /* 0x000fc800078e0203 */
[----:B------:R-:W-:-:S07]  /*14c20*/  IMAD.MOV.U32 R13, RZ, RZ, R2 ;  /* 0x000000ffff0d7224 */ /* 0x000fce00078e0002 */
[----:B------:R-:W-:Y:S05]  /*14c30*/  WARPSYNC.COLLECTIVE R15, `(.L_x_602) ;  /* 0x000000000f087348 */ /* 0x000fea0003c00000 */
[----:B------:R0:W1:Y:S02]  /*14c40*/  SHFL.UP P6, R14, R13, R12, R11 ;  /* 0x0400000c0d0e7389 */ /* 0x00006400000c000b */
[----:B01----:R-:W-:Y:S01]  /*14c50*/  ENDCOLLECTIVE ;  /* 0x000000000000791b */ /* 0x003fe20003800000 */
.L_x_602:
[----:B------:R-:W-:Y:S01]  /*14c60*/  IMAD.MOV.U32 R12, RZ, RZ, 0x8 ;  /* 0x00000008ff0c7424 */ /* 0x000fe200078e00ff */
[----:B------:R-:W-:-:S05]  /*14c70*/  SEL R3, R14, RZ, P3 ;  /* 0x000000ff0e037207 */ /* 0x000fca0001800000 */
[----:B------:R-:W-:-:S04]  /*14c80*/  IMAD.IADD R2, R2, 0x1, R3 ;  /* 0x0000000102027824 */ /* 0x000fc800078e0203 */
[----:B------:R-:W-:-:S07]  /*14c90*/  IMAD.MOV.U32 R13, RZ, RZ, R2 ;  /* 0x000000ffff0d7224 */ /* 0x000fce00078e0002 */
[----:B------:R-:W-:Y:S05]  /*14ca0*/  WARPSYNC.COLLECTIVE R15, `(.L_x_603) ;  /* 0x000000000f087348 */ /* 0x000fea0003c00000 */
[----:B------:R0:W1:Y:S02]  /*14cb0*/  SHFL.UP P6, R14, R13, R12, R11 ;  /* 0x0400000c0d0e7389 */ /* 0x00006400000c000b */
[----:B01----:R-:W-:Y:S01]  /*14cc0*/  ENDCOLLECTIVE ;  /* 0x000000000000791b */ /* 0x003fe20003800000 */
.L_x_603:
[----:B------:R-:W-:Y:S01]  /*14cd0*/  IMAD.MOV.U32 R12, RZ, RZ, 0x10 ;  /* 0x00000010ff0c7424 */ /* 0x000fe200078e00ff */
[----:B------:R-:W-:-:S05]  /*14ce0*/  SEL R3, R14, RZ, P4 ;  /* 0x000000ff0e037207 */ /* 0x000fca0002000000 */
[----:B------:R-:W-:-:S04]  /*14cf0*/  IMAD.IADD R2, R2, 0x1, R3 ;  /* 0x0000000102027824 */ /* 0x000fc800078e0203 */
[----:B------:R-:W-:-:S07]  /*14d00*/  IMAD.MOV.U32 R13, RZ, RZ, R2 ;  /* 0x000000ffff0d7224 */ /* 0x000fce00078e0002 */
[----:B------:R-:W-:Y:S05]  /*14d10*/  WARPSYNC.COLLECTIVE R15, `(.L_x_604) ;  /* 0x000000000f087348 */ /* 0x000fea0003c00000 */
[----:B------:R0:W1:Y:S02]  /*14d20*/  SHFL.UP P6, R14, R13, R12, R11 ;  /* 0x0400000c0d0e7389 */ /* 0x00006400000c000b */
[----:B01----:R-:W-:Y:S01]  /*14d30*/  ENDCOLLECTIVE ;  /* 0x000000000000791b */ /* 0x003fe20003800000 */
.L_x_604:
[----:B------:R-:W-:Y:S02]  /*14d40*/  IMAD.MOV.U32 R12, RZ, RZ, 0x1f ;  /* 0x0000001fff0c7424 */ /* 0x000fe400078e00ff */
[----:B------:R-:W-:Y:S01]  /*14d50*/  IMAD.MOV.U32 R11, RZ, RZ, 0x1f ;  /* 0x0000001fff0b7424 */ /* 0x000fe200078e00ff */
[----:B------:R-:W-:-:S05]  /*14d60*/  SEL R3, R14, RZ, P5 ;  /* 0x000000ff0e037207 */ /* 0x000fca0002800000 */
[----:B------:R-:W-:-:S04]  /*14d70*/  IMAD.IADD R2, R2, 0x1, R3 ;  /* 0x0000000102027824 */ /* 0x000fc800078e0203 */
[----:B------:R-:W-:-:S07]  /*14d80*/  IMAD.MOV.U32 R13, RZ, RZ, R2 ;  /* 0x000000ffff0d7224 */ /* 0x000fce00078e0002 */
[----:B------:R-:W-:Y:S05]  /*14d90*/  WARPSYNC.COLLECTIVE R15, `(.L_x_605) ;  /* 0x000000000f087348 */ /* 0x000fea0003c00000 */
[----:B------:R0:W1:Y:S02]  /*14da0*/  SHFL.IDX P6, R14, R13, R12, R11 ;  /* 0x0000000c0d0e7389 */ /* 0x00006400000c000b */
[----:B01----:R-:W-:Y:S01]  /*14db0*/  ENDCOLLECTIVE ;  /* 0x000000000000791b */ /* 0x003fe20003800000 */
.L_x_605:
[----:B------:R-:W-:Y:S05]  /*14dc0*/  BRA `(.L_x_606) ;  /* 0xffffffe000647947 */ /* 0x000fea000383ffff */
.L_x_552:
[----:B------:R-:W-:Y:S01]  /*14dd0*/  BSSY B0, `(.L_x_607) ;  /* 0x0000008000007945 */ /* 0x000fe20003800000 */
[----:B------:R-:W-:Y:S02]  /*14de0*/  IMAD.MOV.U32 R13, RZ, RZ, R2 ;  /* 0x000000ffff0d7224 */ /* 0x000fe400078e0002 */
[----:B------:R-:W-:Y:S02]  /*14df0*/  IMAD.MOV.U32 R12, RZ, RZ, 0x1 ;  /* 0x00000001ff0c7424 */ /* 0x000fe400078e00ff */
[----:B------:R-:W-:Y:S02]  /*14e00*/  IMAD.MOV.U32 R11, RZ, RZ, RZ ;  /* 0x000000ffff0b7224 */ /* 0x000fe400078e00ff */
[----:B------:R-:W-:-:S07]  /*14e10*/  IMAD.MOV.U32 R15, RZ, RZ, -0x1 ;  /* 0xffffffffff0f7424 */ /* 0x000fce00078e00ff */
[----:B------:R-:W-:Y:S05]  /*14e20*/  WARPSYNC.COLLECTIVE R15, `(.L_x_608) ;  /* 0x000000000f087348 */ /* 0x000fea0003c00000 */
[----:B------:R0:W1:Y:S02]  /*14e30*/  SHFL.UP P6, R14, R13, R12, R11 ;  /* 0x0400000c0d0e7389 */ /* 0x00006400000c000b */
[----:B01----:R-:W-:Y:S01]  /*14e40*/  ENDCOLLECTIVE ;  /* 0x000000000000791b */ /* 0x003fe20003800000 */
.L_x_608:
[----:B------:R-:W-:Y:S05]  /*14e50*/  BSYNC B0 ;  /* 0x0000000000007941 */ /* 0x000fea0003800000 */
.L_x_607:
[----:B------:R-:W-:Y:S01]  /*14e60*/  SEL R3, R14, RZ, P1 ;  /* 0x000000ff0e037207 */ /* 0x000fe20000800000 */
[----:B------:R-:W-:Y:S02]  /*14e70*/  IMAD.MOV.U32 R12, RZ, RZ, 0x2 ;  /* 0x00000002ff0c7424 */ /* 0x000fe400078e00ff */
[----:B------:R-:W-:Y:S02]  /*14e80*/  IMAD.MOV.U32 R11, RZ, RZ, RZ ;  /* 0x000000ffff0b7224 */ /* 0x000fe400078e00ff */
[----:B------:R-:W-:Y:S02]  /*14e90*/  IMAD.IADD R2, R2, 0x1, R3 ;  /* 0x0000000102027824 */ /* 0x000fe400078e0203 */
[----:B------:R-:W-:Y:S02]  /*14ea0*/  IMAD.MOV.U32 R15, RZ, RZ, -0x1 ;  /* 0xffffffffff0f7424 */ /* 0x000fe400078e00ff */
[----:B------:R-:W-:-:S07]  /*14eb0*/  IMAD.MOV.U32 R13, RZ, RZ, R2 ;  /* 0x000000ffff0d7224 */ /* 0x000fce00078e0002 */
[----:B------:R-:W-:Y:S05]  /*14ec0*/  WARPSYNC.COLLECTIVE R15, `(.L_x_609) ;  /* 0x000000000f087348 */ /* 0x000fea0003c00000 */
[----:B------:R0:W1:Y:S02]  /*14ed0*/  SHFL.UP P6, R14, R13, R12, R11 ;  /* 0x0400000c0d0e7389 */ /* 0x00006400000c000b */
[----:B01----:R-:W-:Y:S01]  /*14ee0*/  ENDCOLLECTIVE ;  /* 0x000000000000791b */ /* 0x003fe20003800000 */
.L_x_609:
[----:B------:R-:W-:Y:S01]  /*14ef0*/  IMAD.MOV.U32 R12, RZ, RZ, 0x4 ;  /* 0x00000004ff0c7424 */ /* 0x000fe200078e00ff */
[----:B------:R-:W-:-:S05]  /*14f00*/  SEL R3, R14, RZ, P2 ;  /* 0x000000ff0e037207 */ /* 0x000fca0001000000 */
[----:B------:R-:W-:-:S04]  /*14f10*/  IMAD.IADD R2, R2, 0x1, R3 ;  /* 0x0000000102027824 */ /* 0x000fc800078e0203 */
[----:B------:R-:W-:-:S07]  /*14f20*/  IMAD.MOV.U32 R13, RZ, RZ, R2 ;  /* 0x000000ffff0d7224 */ /* 0x000fce00078e0002 */
[----:B------:R-:W-:Y:S05]  /*14f30*/  WARPSYNC.COLLECTIVE R15, `(.L_x_610) ;  /* 0x000000000f087348 */ /* 0x000fea0003c00000 */
[----:B------:R0:W1:Y:S02]  /*14f40*/  SHFL.UP P6, R14, R13, R12, R11 ;  /* 0x0400000c0d0e7389 */ /* 0x00006400000c000b */
[----:B01----:R-:W-:Y:S01]  /*14f50*/  ENDCOLLECTIVE ;  /* 0x000000000000791b */ /* 0x003fe20003800000 */
.L_x_610:
[----:B------:R-:W-:Y:S01]  /*14f60*/  IMAD.MOV.U32 R12, RZ, RZ, 0x8 ;  /* 0x00000008ff0c7424 */ /* 0x000fe200078e00ff */
[----:B------:R-:W-:-:S05]  /*14f70*/  SEL R3, R14, RZ, P3 ;  /* 0x000000ff0e037207 */ /* 0x000fca0001800000 */
[----:B------:R-:W-:-:S04]  /*14f80*/  IMAD.IADD R2, R2, 0x1, R3 ;  /* 0x0000000102027824 */ /* 0x000fc800078e0203 */
[----:B------:R-:W-:-:S07]  /*14f90*/  IMAD.MOV.U32 R13, RZ, RZ, R2 ;  /* 0x000000ffff0d7224 */ /* 0x000fce00078e0002 */
[----:B------:R-:W-:Y:S05]  /*14fa0*/  WARPSYNC.COLLECTIVE R15, `(.L_x_611) ;  /* 0x000000000f087348 */ /* 0x000fea0003c00000 */
[----:B------:R0:W1:Y:S02]  /*14fb0*/  SHFL.UP P6, R14, R13, R12, R11 ;  /* 0x0400000c0d0e7389 */ /* 0x00006400000c000b */
[----:B01----:R-:W-:Y:S01]  /*14fc0*/  ENDCOLLECTIVE ;  /* 0x000000000000791b */ /* 0x003fe20003800000 */
.L_x_611:
[----:B------:R-:W-:Y:S01]  /*14fd0*/  IMAD.MOV.U32 R12, RZ, RZ, 0x10 ;  /* 0x00000010ff0c7424 */ /* 0x000fe200078e00ff */
[----:B------:R-:W-:-:S05]  /*14fe0*/  SEL R3, R14, RZ, P4 ;  /* 0x000000ff0e037207 */ /* 0x000fca0002000000 */
[----:B------:R-:W-:-:S04]  /*14ff0*/  IMAD.IADD R2, R2, 0x1, R3 ;  /* 0x0000000102027824 */ /* 0x000fc800078e0203 */
[----:B------:R-:W-:-:S07]  /*15000*/  IMAD.MOV.U32 R13, RZ, RZ, R2 ;  /* 0x000000ffff0d7224 */ /* 0x000fce00078e0002 */
[----:B------:R-:W-:Y:S05]  /*15010*/  WARPSYNC.COLLECTIVE R15, `(.L_x_612) ;  /* 0x000000000f087348 */ /* 0x000fea0003c00000 */
[----:B------:R0:W1:Y:S02]  /*15020*/  SHFL.UP P6, R14, R13, R12, R11 ;  /* 0x0400000c0d0e7389 */ /* 0x00006400000c000b */
[----:B01----:R-:W-:Y:S01]  /*15030*/  ENDCOLLECTIVE ;  /* 0x000000000000791b */ /* 0x003fe20003800000 */
.L_x_612:
        /* <DEDUP_REMOVED lines=8> */
.L_x_613:
[----:B------:R-:W-:Y:S05]  /*150c0*/  BRA `(.L_x_614) ;  /* 0xffffffe000507947 */ /* 0x000fea000383ffff */
.L_x_554:
[----:B------:R-:W-:Y:S01]  /*150d0*/  BSSY B0, `(.L_x_615) ;  /* 0x0000006000007945 */ /* 0x000fe20003800000 */
[----:B------:R-:W-:Y:S01]  /*150e0*/  PLOP3.LUT P6, PT, P6, PT, PT, 0x8, 0x0 ;  /* 0x000000000000781c */ /* 0x000fe200037ce170 */
[----:B------:R-:W-:-:S12]  /*150f0*/  IMAD.MOV.U32 R15, RZ, RZ, -0x1 ;  /* 0xffffffffff0f7424 */ /* 0x000fd800078e00ff */
[----:B0-----:R-:W-:Y:S05]  /*15100*/  WARPSYNC.COLLECTIVE R15, `(.L_x_616) ;  /* 0x000000000f087348 */ /* 0x001fea0003c00000 */
[----:B------:R-:W-:Y:S01]  /*15110*/  VOTE.ANY R14, PT, P6 ;  /* 0x00000000000e7806 */ /* 0x000fe200030e0100 */
[----:B0-----:R-:W-:Y:S06]  /*15120*/  ENDCOLLECTIVE ;  /* 0x000000000000791b */ /* 0x001fec0003800000 */
.L_x_616:
[----:B------:R-:W-:Y:S05]  /*15130*/  BSYNC B0 ;  /* 0x0000000000007941 */ /* 0x000fea0003800000 */
.L_x_615:
[----:B------:R-:W-:Y:S02]  /*15140*/  IMAD.MOV.U32 R7, RZ, RZ, R14 ;  /* 0x000000ffff077224 */ /* 0x000fe400078e000e */
[----:B------:R-:W-:Y:S02]  /*15150*/  IMAD.MOV.U32 R13, RZ, RZ, R6 ;  /* 0x000000ffff0d7224 */ /* 0x000fe400078e0006 */
[----:B------:R-:W0:Y:S01]  /*15160*/  POPC R5, R7 ;  /* 0x0000000700057309 */ /* 0x000e220000000000 */
[----:B------:R-:W-:Y:S02]  /*15170*/  IMAD.MOV.U32 R11, RZ, RZ, 0x1f ;  /* 0x0000001fff0b7424 */ /* 0x000fe400078e00ff */
[----:B------:R-:W-:Y:S02]  /*15180*/  IMAD.MOV.U32 R15, RZ, RZ, -0x1 ;  /* 0xffffffffff0f7424 */ /* 0x000fe400078e00ff */
[----:B0-----:R-:W-:-:S07]  /*15190*/  IMAD.MOV.U32 R12, RZ, RZ, R5 ;  /* 0x000000ffff0c7224 */ /* 0x001fce00078e0005 */
[----:B------:R-:W-:Y:S05]  /*151a0*/  WARPSYNC.COLLECTIVE R15, `(.L_x_617) ;  /* 0x000000000f087348 */ /* 0x000fea0003c00000 */
[----:B------:R0:W1:Y:S02]  /*151b0*/  SHFL.IDX P6, R14, R13, R12, R11 ;  /* 0x0000000c0d0e7389 */ /* 0x00006400000c000b */
[----:B01----:R-:W-:Y:S01]  /*151c0*/  ENDCOLLECTIVE ;  /* 0x000000000000791b */ /* 0x003fe20003800000 */
.L_x_617:
[----:B------:R-:W-:Y:S02]  /*151d0*/  IMAD.MOV.U32 R13, RZ, RZ, R8 ;  /* 0x000000ffff0d7224 */ /* 0x000fe400078e0008 */
[----:B------:R-:W-:-:S07]  /*151e0*/  IMAD.MOV.U32 R6, RZ, RZ, R14 ;  /* 0x000000ffff067224 */ /* 0x000fce00078e000e */
[----:B------:R-:W-:Y:S05]  /*151f0*/  WARPSYNC.COLLECTIVE R15, `(.L_x_618) ;  /* 0x000000000f087348 */ /* 0x000fea0003c00000 */
[----:B------:R0:W1:Y:S02]  /*15200*/  SHFL.IDX P6, R14, R13, R12, R11 ;  /* 0x0000000c0d0e7389 */ /* 0x00006400000c000b */
[----:B01----:R-:W-:Y:S01]  /*15210*/  ENDCOLLECTIVE ;  /* 0x000000000000791b */ /* 0x003fe20003800000 */
.L_x_618:
[----:B------:R-:W-:Y:S01]  /*15220*/  IMAD.MOV.U32 R8, RZ, RZ, R14 ;  /* 0x000000ffff087224 */ /* 0x000fe200078e000e */
[----:B------:R-:W-:Y:S06]  /*15230*/  BRA `(.L_x_619) ;  /* 0xffffffe000307947 */ /* 0x000fec000383ffff */
.L_x_556:
[----:B------:R-:W-:Y:S01]  /*15240*/  BSSY B0, `(.L_x_620) ;  /* 0x0000007000007945 */ /* 0x000fe20003800000 */
[----:B------:R-:W-:Y:S02]  /*15250*/  IMAD.MOV.U32 R13, RZ, RZ, R2 ;  /* 0x000000ffff0d7224 */ /* 0x000fe400078e0002 */
[----:B------:R-:W-:Y:S02]  /*15260*/  IMAD.MOV.U32 R11, RZ, RZ, 0x1f ;  /* 0x0000001fff0b7424 */ /* 0x000fe400078e00ff */
[----:B------:R-:W-:-:S07]  /*15270*/  IMAD.MOV.U32 R15, RZ, RZ, -0x1 ;  /* 0xffffffffff0f7424 */ /* 0x000fce00078e00ff */
[----:B0123--:R-:W-:Y:S05]  /*15280*/  WARPSYNC.COLLECTIVE R15, `(.L_x_621) ;  /* 0x000000000f087348 */ /* 0x00ffea0003c00000 */
[----:B------:R4:W0:Y:S02]  /*15290*/  SHFL.IDX P6, R14, R13, R12, R11 ;  /* 0x0000000c0d0e7389 */ /* 0x00082400000c000b */
[----:B01234-:R-:W-:Y:S01]  /*152a0*/  ENDCOLLECTIVE ;  /* 0x000000000000791b */ /* 0x01ffe20003800000 */
.L_x_621:
[----:B------:R-:W-:Y:S05]  /*152b0*/  BSYNC B0 ;  /* 0x0000000000007941 */ /* 0x000fea0003800000 */
.L_x_620:
[----:B------:R-:W-:Y:S01]  /*152c0*/  IMAD.MOV.U32 R4, RZ, RZ, R14 ;  /* 0x000000ffff047224 */ /* 0x000fe200078e000e */
[----:B------:R-:W-:Y:S06]  /*152d0*/  BRA `(.L_x_555) ;  /* 0xffffffe000207947 */ /* 0x000fec000383ffff */
.L_x_560:
[----:B0-----:R0:W1:Y:S02]  /*152e0*/  SYNCS.PHASECHK.TRANS64.TRYWAIT P0, [R0+URZ+0x28c20], R3 ;  /* 0x028c2003000075a7 */ /* 0x001064000800017f */
[----:B-1----:R-:W-:Y:S05]  /*152f0*/  @!P0 NANOSLEEP.SYNCS 0x989680 ;  /* 0x009896800000895d */ /* 0x002fea0003900000 */
[----:B------:R-:W1:Y:S02]  /*15300*/  @!P0 SYNCS.PHASECHK.TRANS64 P0, [R0+URZ+0x28c20], R3 ;  /* 0x028c2003000085a7 */ /* 0x000e64000800007f */
[----:B-1----:R-:W-:Y:S05]  /*15310*/  @!P0 BRA `(.L_x_560) ;  /* 0xfffffffc00f08947 */ /* 0x002fea000383ffff */
[----:B------:R-:W-:Y:S05]  /*15320*/  BRA `(.L_x_622) ;  /* 0xffffffe400b47947 */ /* 0x000fea000383ffff */
.L_x_561:
[----:B------:R-:W1:Y:S01]  /*15330*/  S2R R2, SR_TID.X ;  /* 0x0000000000027919 */ /* 0x000e620000002100 */
[----:B------:R-:W-:Y:S01]  /*15340*/  BSSY B0, `(.L_x_623) ;  /* 0x000000a000007945 */ /* 0x000fe20003800000 */
[----:B------:R-:W-:Y:S02]  /*15350*/  IMAD.MOV.U32 R12, RZ, RZ, RZ ;  /* 0x000000ffff0c7224 */ /* 0x000fe400078e00ff */
[----:B--2---:R-:W-:Y:S02]  /*15360*/  IMAD.MOV.U32 R11, RZ, RZ, 0x1f ;  /* 0x0000001fff0b7424 */ /* 0x004fe400078e00ff */
[----:B------:R-:W-:Y:S01]  /*15370*/  IMAD.MOV.U32 R15, RZ, RZ, -0x1 ;  /* 0xffffffffff0f7424 */ /* 0x000fe200078e00ff */
[----:B-1----:R-:W-:-:S04]  /*15380*/  SHF.R.U32.HI R2, RZ, 0x5, R2 ;  /* 0x00000005ff027819 */ /* 0x002fc80000011602 */
[----:B------:R-:W-:-:S05]  /*15390*/  LOP3.LUT R2, R2, 0x3, RZ, 0xc0, !PT ;  /* 0x0000000302027812 */ /* 0x000fca00078ec0ff */
[----:B------:R-:W-:-:S07]  /*153a0*/  IMAD.MOV.U32 R13, RZ, RZ, R2 ;  /* 0x000000ffff0d7224 */ /* 0x000fce00078e0002 */
[----:B0--3--:R-:W-:Y:S05]  /*153b0*/  WARPSYNC.COLLECTIVE R15, `(.L_x_624) ;  /* 0x000000000f087348 */ /* 0x009fea0003c00000 */
[----:B------:R1:W2:Y:S02]  /*153c0*/  SHFL.IDX P6, R14, R13, R12, R11 ;  /* 0x0000000c0d0e7389 */ /* 0x0002a400000c000b */
[----:B0123--:R-:W-:Y:S01]  /*153d0*/  ENDCOLLECTIVE ;  /* 0x000000000000791b */ /* 0x00ffe20003800000 */
.L_x_624:
[----:B------:R-:W-:Y:S05]  /*153e0*/  BSYNC B0 ;  /* 0x0000000000007941 */ /* 0x000fea0003800000 */
.L_x_623:
[----:B------:R-:W-:Y:S05]  /*153f0*/  BRA `(.L_x_625) ;  /* 0xffffffe4009c7947 */ /* 0x000fea000383ffff */
.L_x_564:
[----:B------:R-:W-:Y:S01]  /*15400*/  BSSY B1, `(.L_x_626) ;  /* 0x0000006000017945 */ /* 0x000fe20003800000 */
[----:B------:R-:W-:-:S07]  /*15410*/  IMAD.MOV.U32 R15, RZ, RZ, -0x1 ;  /* 0xffffffffff0f7424 */ /* 0x000fce00078e00ff */
[----:B0123--:R-:W-:Y:S05]  /*15420*/  WARPSYNC.COLLECTIVE R15, `(.L_x_627) ;  /* 0x000000000f0c7348 */ /* 0x00ffea0003c00000 */
[----:B------:R-:W-:Y:S02]  /*15430*/  ELECT P6, UR62, PT ;  /* 0x00000000003e782f */ /* 0x000fe400038c0000 */
[----:B------:R-:W-:Y:S01]  /*15440*/  MOV R14, UR62 ;  /* 0x0000003e000e7c02 */ /* 0x000fe20008000f00 */
[----:B0123--:R-:W-:Y:S10]  /*15450*/  ENDCOLLECTIVE ;  /* 0x000000000000791b */ /* 0x00fff40003800000 */
.L_x_627:
[----:B------:R-:W-:Y:S05]  /*15460*/  BSYNC B1 ;  /* 0x0000000000017941 */ /* 0x000fea0003800000 */
.L_x_626:
[----:B------:R-:W-:Y:S05]  /*15470*/  BRA `(.L_x_628) ;  /* 0xffffffe400947947 */ /* 0x000fea000383ffff */
.L_x_566:
[----:B0-----:R0:W1:Y:S02]  /*15480*/  SYNCS.PHASECHK.TRANS64.TRYWAIT P0, [R6+URZ], R5 ;  /* 0x00000005060075a7 */ /* 0x001064000800017f */
[----:B-1----:R-:W-:Y:S05]  /*15490*/  @!P0 NANOSLEEP.SYNCS 0x989680 ;  /* 0x009896800000895d */ /* 0x002fea0003900000 */
[----:B------:R-:W1:Y:S02]  /*154a0*/  @!P0 SYNCS.PHASECHK.TRANS64 P0, [R6+URZ], R5 ;  /* 0x00000005060085a7 */ /* 0x000e64000800007f */
[----:B-1----:R-:W-:Y:S05]  /*154b0*/  @!P0 BRA `(.L_x_566) ;  /* 0xfffffffc00f08947 */ /* 0x002fea000383ffff */
[----:B------:R-:W-:Y:S05]  /*154c0*/  BRA `(.L_x_629) ;  /* 0xffffffe400cc7947 */ /* 0x000fea000383ffff */
.L_x_567:
[----:B-1----:R1:W4:Y:S02]  /*154d0*/  SYNCS.PHASECHK.TRANS64.TRYWAIT P0, [R7+URZ], R2 ;  /* 0x00000002070075a7 */ /* 0x002324000800017f */
[----:B----4-:R-:W-:Y:S05]  /*154e0*/  @!P0 NANOSLEEP.SYNCS 0x989680 ;  /* 0x009896800000895d */ /* 0x010fea0003900000 */
[----:B------:R-:W4:Y:S02]  /*154f0*/  @!P0 SYNCS.PHASECHK.TRANS64 P0, [R7+URZ], R2 ;  /* 0x00000002070085a7 */ /* 0x000f24000800007f */
[----:B----4-:R-:W-:Y:S05]  /*15500*/  @!P0 BRA `(.L_x_567) ;  /* 0xfffffffc00f08947 */ /* 0x010fea000383ffff */
[----:B------:R-:W-:Y:S05]  /*15510*/  BRA `(.L_x_630) ;  /* 0xffffffe400c07947 */ /* 0x000fea000383ffff */
.L_x_569:
[----:B----4-:R4:W0:Y:S02]  /*15520*/  SYNCS.PHASECHK.TRANS64.TRYWAIT P0, [R4+URZ], R5 ;  /* 0x00000005040075a7 */ /* 0x010824000800017f */
[----:B0-----:R-:W-:Y:S05]  /*15530*/  @!P0 NANOSLEEP.SYNCS 0x989680 ;  /* 0x009896800000895d */ /* 0x001fea0003900000 */
[----:B------:R-:W0:Y:S02]  /*15540*/  @!P0 SYNCS.PHASECHK.TRANS64 P0, [R4+URZ], R5 ;  /* 0x00000005040085a7 */ /* 0x000e24000800007f */
[----:B0-----:R-:W-:Y:S05]  /*15550*/  @!P0 BRA `(.L_x_569) ;  /* 0xfffffffc00f08947 */ /* 0x001fea000383ffff */
[----:B------:R-:W-:Y:S05]  /*15560*/  BRA `(.L_x_631) ;  /* 0xffffffe400c47947 */ /* 0x000fea000383ffff */
.L_x_632:
        /* <DEDUP_REMOVED lines=9> */
.L_x_6040:


//--------------------- .text._ZN7cutlass13device_kernelIN5flash11enable_sm90INS1_16FlashAttnFwdSm90INS1_25CollectiveMainloopFwdSm90ILi2EN4cute5tupleIJNS5_1CILi1EEES8_S8_EEENS6_IJNS7_ILi64EEESA_SA_EEELi512ENS_6half_tEfNS_4arch4Sm90ELb0ELb0ELb1ELb1ELb0ELb1ELb0ELb0ELb0ELb1ELb1ELb0EEENS1_21CollectiveEpilogueFwdINS6_IJSA_NS7_ILi512EEESA_EEES9_SC_SE_Li256ELb1ELb1ELb1ELb0EEENS1_36VarlenDynamicPersistentTileSchedulerILi64ELi64ELi256ELi128ELb1ELb1ELb1ELb0ELb1ELb1EEEEEEEEEvNT_6ParamsE --------------------------
	.section	.text._ZN7cutlass13device_kernelIN5flash11enable_sm90INS1_16FlashAttnFwdSm90INS1_25CollectiveMainloopFwdSm90ILi2EN4cute5tupleIJNS5_1CILi1EEES8_S8_EEENS6_IJNS7_ILi64EEESA_SA_EEELi512ENS_6half_tEfNS_4arch4Sm90ELb0ELb0ELb1ELb1ELb0ELb1ELb0ELb0ELb0ELb1ELb1ELb0EEENS1_21CollectiveEpilogueFwdINS6_IJSA_NS7_ILi512EEESA_EEES9_SC_SE_Li256ELb1ELb1ELb1ELb0EEENS1_36VarlenDynamicPersistentTileSchedulerILi64ELi64ELi256ELi128ELb1ELb1ELb1ELb0ELb1ELb1EEEEEEEEEvNT_6ParamsE,"ax",@progbits
	.align	128
.text._ZN7cutlass13device_kernelIN5flash11enable_sm90INS1_16FlashAttnFwdSm90INS1_25CollectiveMainloopFwdSm90ILi2EN4cute5tupleIJNS5_1CILi1EEES8_S8_EEENS6_IJNS7_ILi64EEESA_SA_EEELi512ENS_6half_tEfNS_4arch4Sm90ELb0ELb0ELb1ELb1ELb0ELb1ELb0ELb0ELb0ELb1ELb1ELb0EEENS1_21CollectiveEpilogueFwdINS6_IJSA_NS7_ILi512EEESA_EEES9_SC_SE_Li256ELb1ELb1ELb1ELb0EEENS1_36VarlenDynamicPersistentTileSchedulerILi64ELi64ELi256ELi128ELb1ELb1ELb1ELb0ELb1ELb1EEEEEEEEEvNT_6ParamsE:
        .type           _ZN7cutlass13device_kernelIN5flash11enable_sm90INS1_16FlashAttnFwdSm90INS1_25CollectiveMainloopFwdSm90ILi2EN4cute5tupleIJNS5_1CILi1EEES8_S8_EEENS6_IJNS7_ILi64EEESA_SA_EEELi512ENS_6half_tEfNS_4arch4Sm90ELb0ELb0ELb1ELb1ELb0ELb1ELb0ELb0ELb0ELb1ELb1ELb0EEENS1_21CollectiveEpilogueFwdINS6_IJSA_NS7_ILi512EEESA_EEES9_SC_SE_Li256ELb1ELb1ELb1ELb0EEENS1_36VarlenDynamicPersistentTileSchedulerILi64ELi64ELi256ELi128ELb1ELb1ELb1ELb0ELb1ELb1EEEEEEEEEvNT_6ParamsE,@function
        .size           _ZN7cutlass13device_kernelIN5flash11enable_sm90INS1_16FlashAttnFwdSm90INS1_25CollectiveMainloopFwdSm90ILi2EN4cute5tupleIJNS5_1CILi1EEES8_S8_EEENS6_IJNS7_ILi64EEESA_SA_EEELi512ENS_6half_tEfNS_4arch4Sm90ELb0ELb0ELb1ELb1ELb0ELb1ELb0ELb0ELb0ELb1ELb1ELb0EEENS1_21CollectiveEpilogueFwdINS6_IJSA_NS7_ILi512EEESA_EEES9_SC_SE_Li256ELb1ELb1ELb1ELb0EEENS1_36VarlenDynamicPersistentTileSchedulerILi64ELi64ELi256ELi128ELb1ELb1ELb1ELb0ELb1ELb1EEEEEEEEEvNT_6ParamsE,(.L_x_6041 - _ZN7cutlass13device_kernelIN5flash11enable_sm90INS1_16FlashAttnFwdSm90INS1_25CollectiveMainloopFwdSm90ILi2EN4cute5tupleIJNS5_1CILi1EEES8_S8_EEENS6_IJNS7_ILi64EEESA_SA_EEELi512ENS_6half_tEfNS_4arch4Sm90ELb0ELb0ELb1ELb1ELb0ELb1ELb0ELb0ELb0ELb1ELb1ELb0EEENS1_21CollectiveEpilogueFwdINS6_IJSA_NS7_ILi512EEESA_EEES9_SC_SE_Li256ELb1ELb1ELb1ELb0EEENS1_36VarlenDynamicPersistentTileSchedulerILi64ELi64ELi256ELi128ELb1ELb1ELb1ELb0ELb1ELb1EEEEEEEEEvNT_6ParamsE)
        .other          _ZN7cutlass13device_kernelIN5flash11enable_sm90INS1_16FlashAttnFwdSm90INS1_25CollectiveMainloopFwdSm90ILi2EN4cute5tupleIJNS5_1CILi1EEES8_S8_EEENS6_IJNS7_ILi64EEESA_SA_EEELi512ENS_6half_tEfNS_4arch4Sm90ELb0ELb0ELb1ELb1ELb0ELb1ELb0ELb0ELb0ELb1ELb1ELb0EEENS1_21CollectiveEpilogueFwdINS6_IJSA_NS7_ILi512EEESA_EEES9_SC_SE_Li256ELb1ELb1ELb1ELb0EEENS1_36VarlenDynamicPersistentTileSchedulerILi64ELi64ELi256ELi128ELb1ELb1ELb1ELb0ELb1ELb1EEEEEEEEEvNT_6ParamsE,@"STO_CUDA_ENTRY STV_DEFAULT"
_ZN7cutlass13device_kernelIN5flash11enable_sm90INS1_16FlashAttnFwdSm90INS1_25CollectiveMainloopFwdSm90ILi2EN4cute5tupleIJNS5_1CILi1EEES8_S8_EEENS6_IJNS7_ILi64EEESA_SA_EEELi512ENS_6half_tEfNS_4arch4Sm90ELb0ELb0ELb1ELb1ELb0ELb1ELb0ELb0ELb0ELb1ELb1ELb0EEENS1_21CollectiveEpilogueFwdINS6_IJSA_NS7_ILi512EEESA_EEES9_SC_SE_Li256ELb1ELb1ELb1ELb0EEENS1_36VarlenDynamicPersistentTileSchedulerILi64ELi64ELi256ELi128ELb1ELb1ELb1ELb0ELb1ELb1EEEEEEEEEvNT_6ParamsE:
        /* <DEDUP_REMOVED lines=13> */
[----:B------:R-:W-:Y:S02]  /*00d0*/  UIADD3 UR10, UP2, UR4, 0x570, URZ ;  /* 0x00000570040a7890 */ /* 0x000fe4000ff5e03f */
[----:B------:R-:W-:Y:S02]  /*00e0*/  UIADD3 UR4, UP3, UR4, 0x670, URZ ;  /* 0x0000067004047890 */ /* 0x000fe4000ff7e03f */
[----:B------:R-:W-:-:S02]  /*00f0*/  UIADD3.X UR7, URZ, UR5, URZ, UP0, !UPT ;  /* 0x000000053f077290 */ /* 0x000fc400087fe43f */
[----:B------:R-:W-:Y:S02]  /*0100*/  UIADD3.X UR9, URZ, UR5, URZ, UP1, !UPT ;  /* 0x000000053f097290 */ /* 0x000fe40008ffe43f */
[----:B------:R-:W-:Y:S02]  /*0110*/  UIADD3.X UR11, URZ, UR5, URZ, UP2, !UPT ;  /* 0x000000053f0b7290 */ /* 0x000fe400097fe43f */
[----:B------:R-:W-:-:S03]  /*0120*/  UIADD3.X UR5, URZ, UR5, URZ, UP3, !UPT ;  /* 0x000000053f057290 */ /* 0x000fc60009ffe43f */
[----:B------:R0:W-:Y:S02]  /*0130*/  UTMACCTL.PF [UR6] ;  /* 0x00000000060079b9 */ /* 0x0001e40008040000 */
[----:B------:R0:W-:Y:S02]  /*0140*/  UTMACCTL.PF [UR8] ;  /* 0x00000000080079b9 */ /* 0x0001e40008040000 */
[----:B------:R0:W-:Y:S02]  /*0150*/  UTMACCTL.PF [UR10] ;  /* 0x000000000a0079b9 */ /* 0x0001e40008040000 */
[----:B------:R0:W-:Y:S02]  /*0160*/  UTMACCTL.PF [UR4] ;  /* 0x00000000040079b9 */ /* 0x0001e40008040000 */
[----:B0-----:R-:W-:Y:S01]  /*0170*/  NOP ;  /* 0x0000000000007918 */ /* 0x001fe20000000000 */
.L_x_634:
[----:B------:R-:W-:Y:S05]  /*0180*/  BSYNC B0 ;  /* 0x0000000000007941 */ /* 0x000fea0003800000 */
.L_x_633:
        /* <DEDUP_REMOVED lines=37> */
.L_x_635:
        /* <DEDUP_REMOVED lines=22> */
.L_x_636:
        /* <DEDUP_REMOVED lines=18> */
.L_x_637:
        /* <DEDUP_REMOVED lines=22> */
.L_x_638:
        /* <DEDUP_REMOVED lines=22> */
.L_x_639:
[----:B------:R-:W-:Y:S01]  /*0920*/  PLOP3.LUT P0, PT, PT, PT, UP0, 0x80, 0x0 ;  /* 0x000000000000781c */ /* 0x000fe20003f0f008 */
[----:B------:R-:W-:Y:S01]  /*0930*/  UMOV UR36, 0x1 ;  /* 0x0000000100247882 */ /* 0x000fe20000000000 */
[----:B------:R-:W-:Y:S01]  /*0940*/  NOP ;  /* 0x0000000000007918 */ /* 0x000fe20000000000 */
[----:B------:R-:W-:Y:S01]  /*0950*/  USEL UR36, UR36, 0x2, !UP0 ;  /* 0x0000000224247887 */ /* 0x000fe2000c000000 */
[----:B------:R-:W-:Y:S01]  /*0960*/  BSSY B9, `(.L_x_640) ;  /* 0x0001a8f000097945 */ /* 0x000fe20003800000 */
[----:B------:R-:W-:Y:S01]  /*0970*/  ULDC.64 UR42, c[0x0][0x208] ;  /* 0x00008200002a7ab9 */ /* 0x000fe20000000a00 */
[----:B012-4-:R-:W-:Y:S07]  /*0980*/  BAR.SYNC.DEFER_BLOCKING 0x0 ;  /* 0x0000000000007b1d */ /* 0x017fee0000010000 */
[----:B------:R-:W-:Y:S05]  /*0990*/  @!P0 BRA `(.L_x_641) ;  /* 0x0000011800108947 */ /* 0x000fea0003800000 */
.L_x_642:
[----:B------:R-:W-:-:S08]  /*09a0*/  NOP ;  /* 0x0000000000007918 */ /* 0x000fd00000000000 */
[----:B------:R-:W0:Y:S02]  /*09b0*/  USETMAXREG.TRY_ALLOC.CTAPOOL UP0, 0xf0 ;  /* 0x000000f0000079c8 */ /* 0x000e240008000600 */
[----:B0-----:R-:W-:-:S13]  /*09c0*/  PLOP3.LUT P0, PT, PT, PT, UP0, 0x80, 0x0 ;  /* 0x000000000000781c */ /* 0x001fda0003f0f008 */
[----:B------:R-:W-:Y:S05]  /*09d0*/  @!P0 BRA `(.L_x_642) ;  /* 0xfffffffc00f08947 */ /* 0x000fea000383ffff */
[----:B------:R-:W-:Y:S01]  /*09e0*/  ISETP.NE.AND P0, PT, R2, 0x1, PT ;  /* 0x000000010200780c */ /* 0x000fe20003f05270 */
[----:B------:R-:W0:Y:S01]  /*09f0*/  S2UR UR5, SR_CgaCtaId ;  /* 0x00000000000579c3 */ /* 0x000e220000008800 */
[----:B------:R-:W-:-:S11]  /*0a00*/  UMOV UR4, 0x400 ;  /* 0x0000040000047882 */ /* 0x000fd60000000000 */
[----:B------:R-:W-:Y:S06]  /*0a10*/  @!P0 BAR.ARV 0x8, 0x100 ;  /* 0x0204000000008b1d */ /* 0x000fec0000002000 */
[----:B------:R-:W-:Y:S01]  /*0a20*/  ISETP.GE.U32.AND P0, PT, R6, 0x100, PT ;  /* 0x000001000600780c */ /* 0x000fe20003f06070 */
[----:B0-----:R-:W-:-:S06]  /*0a30*/  ULEA UR4, UR5, UR4, 0x18 ;  /* 0x0000000405047291 */ /* 0x001fcc000f8ec03f */
[----:B------:R-:W-:-:S06]  /*0a40*/  IMAD.U32 R2, RZ, RZ, UR4 ;  /* 0x00000004ff027e24 */ /* 0x000fcc000f8e00ff */
[----:B------:R-:W-:Y:S06]  /*0a50*/  @P0 BAR.ARV 0xf, 0x100 ;  /* 0x03c4000000000b1d */ /* 0x000fec0000002000 */
[----:B------:R-:W-:Y:S02]  /*0a60*/  ULDC UR4, c[0x0][0xc3c] ;  /* 0x00030f0000047ab9 */ /* 0x000fe40000000800 */
[----:B------:R-:W-:Y:S06]  /*0a70*/  BAR.SYNC.DEFER_BLOCKING 0x5, 0x180 ;  /* 0x0146000000007b1d */ /* 0x000fec0000010000 */
[----:B------:R-:W0:Y:S02]  /*0a80*/  LDS.128 R152, [R2+0x28cd0] ;  /* 0x028cd00002987984 */ /* 0x000e240000000c00 */
[----:B------:R-:W-:Y:S06]  /*0a90*/  BAR.ARV 0x4, 0x180 ;  /* 0x0106000000007b1d */ /* 0x000fec0000002000 */
[----:B0-----:R-:W-:-:S13]  /*0aa0*/  ISETP.GE.AND P0, PT, R155, UR4, PT ;  /* 0x000000049b007c0c */ /* 0x001fda000bf06270 */
[----:B------:R-:W-:Y:S05]  /*0ab0*/  @P0 BRA `(.L_x_643) ;  /* 0x000001a400e40947 */ /* 0x000fea0003800000 */
[----:B------:R-:W-:Y:S01]  /*0ac0*/  VIADD R6, R6, 0xffffff80 ;  /* 0xffffff8006067836 */ /* 0x000fe20000000000 */
[----:B------:R-:W-:Y:S01]  /*0ad0*/  CS2R R22, SRZ ;  /* 0x0000000000167805 */ /* 0x000fe2000001ff00 */
[----:B------:R-:W-:Y:S01]  /*0ae0*/  IMAD.MOV.U32 R196, RZ, RZ, 0x40 ;  /* 0x00000040ffc47424 */ /* 0x000fe200078e00ff */
[----:B------:R-:W-:Y:S01]  /*0af0*/  ULOP3.LUT UR37, UR36, 0x1, URZ, 0xfc, !UPT ;  /* 0x0000000124257892 */ /* 0x000fe2000f8efc3f */
[----:B------:R-:W-:Y:S01]  /*0b00*/  IMAD.MOV.U32 R209, RZ, RZ, RZ ;  /* 0x000000ffffd17224 */ /* 0x000fe200078e00ff */
[----:B------:R-:W-:Y:S01]  /*0b10*/  SHF.R.S32.HI R3, RZ, 0x1f, R6 ;  /* 0x0000001fff037819 */ /* 0x000fe20000011406 */
[----:B------:R-:W-:Y:S02]  /*0b20*/  IMAD.MOV.U32 R186, RZ, RZ, RZ ;  /* 0x000000ffffba7224 */ /* 0x000fe400078e00ff */
[----:B------:R-:W-:Y:S01]  /*0b30*/  IMAD.MOV.U32 R18, RZ, RZ, RZ ;  /* 0x000000ffff127224 */ /* 0x000fe200078e00ff */
[CC--:B------:R-:W-:Y:S02]  /*0b40*/  LEA.HI R4, R3.reuse, R6.reuse, RZ, 0x4 ;  /* 0x0000000603047211 */ /* 0x0c0fe400078f20ff */
[----:B------:R-:W-:-:S02]  /*0b50*/  LEA.HI R5, R3, R6, RZ, 0x5 ;  /* 0x0000000603057211 */ /* 0x000fc400078f28ff */
[CC--:B------:R-:W-:Y:S02]  /*0b60*/  LEA.HI R0, R3.reuse, R6.reuse, RZ, 0x7 ;  /* 0x0000000603007211 */ /* 0x0c0fe400078f38ff */
[CC--:B------:R-:W-:Y:S02]  /*0b70*/  LEA.HI R13, R3.reuse, R6.reuse, RZ, 0x2 ;  /* 0x00000006030d7211 */ /* 0x0c0fe400078f10ff */
[----:B------:R-:W-:Y:S02]  /*0b80*/  LEA.HI R3, R3, R6, RZ, 0x3 ;  /* 0x0000000603037211 */ /* 0x000fe400078f18ff */
[----:B------:R-:W-:Y:S02]  /*0b90*/  SHF.R.S32.HI R7, RZ, 0x4, R4 ;  /* 0x00000004ff077819 */ /* 0x000fe40000011404 */
[--C-:B------:R-:W-:Y:S02]  /*0ba0*/  SHF.R.S32.HI R193, RZ, 0x5, R5.reuse ;  /* 0x00000005ffc17819 */ /* 0x100fe40000011405 */
[----:B------:R-:W-:-:S02]  /*0bb0*/  SHF.R.S32.HI R12, RZ, 0x1f, R5 ;  /* 0x0000001fff0c7819 */ /* 0x000fc40000011405 */
[C---:B------:R-:W-:Y:S02]  /*0bc0*/  LOP3.LUT R5, R4.reuse, 0xfffffff0, RZ, 0xc0, !PT ;  /* 0xfffffff004057812 */ /* 0x040fe400078ec0ff */
[----:B------:R-:W-:Y:S02]  /*0bd0*/  LOP3.LUT R11, R3, 0xfffffff8, RZ, 0xc0, !PT ;  /* 0xfffffff8030b7812 */ /* 0x000fe400078ec0ff */
[----:B------:R-:W-:Y:S01]  /*0be0*/  LEA.HI R4, R4, R7, RZ, 0x1 ;  /* 0x0000000704047211 */ /* 0x000fe200078f08ff */
[----:B------:R-:W-:Y:S01]  /*0bf0*/  IMAD.IADD R8, R6, 0x1, -R5 ;  /* 0x0000000106087824 */ /* 0x000fe200078e0a05 */
[----:B------:R-:W-:Y:S01]  /*0c00*/  LOP3.LUT R3, R0, 0xffffff80, RZ, 0xc0, !PT ;  /* 0xffffff8000037812 */ /* 0x000fe200078ec0ff */
[----:B------:R-:W-:Y:S01]  /*0c10*/  IMAD.IADD R187, R6, 0x1, -R11 ;  /* 0x0000000106bb7824 */ /* 0x000fe200078e0a0b */
[----:B------:R-:W-:Y:S02]  /*0c20*/  LOP3.LUT R4, R4, 0x1ffffffe, RZ, 0xc0, !PT ;  /* 0x1ffffffe04047812 */ /* 0x000fe400078ec0ff */
[----:B------:R-:W-:Y:S01]  /*0c30*/  LEA.HI R12, R12, R193, RZ, 0x2 ;  /* 0x000000c10c0c7211 */ /* 0x000fe200078f10ff */
[C---:B------:R-:W-:Y:S01]  /*0c40*/  IMAD.IADD R3, R6.reuse, 0x1, -R3 ;  /* 0x0000000106037824 */ /* 0x040fe200078e0a03 */
[----:B------:R-:W-:Y:S01]  /*0c50*/  LOP3.LUT R9, R13, 0xfffffffc, RZ, 0xc0, !PT ;  /* 0xfffffffc0d097812 */ /* 0x000fe200078ec0ff */
[----:B------:R-:W-:Y:S01]  /*0c60*/  IMAD.IADD R10, R7, 0x1, -R4 ;  /* 0x00000001070a7824 */ /* 0x000fe200078e0a04 */
[----:B------:R-:W-:Y:S01]  /*0c70*/  SHF.R.S32.HI R20, RZ, 0x7, R0 ;  /* 0x00000007ff147819 */ /* 0x000fe20000011400 */
[----:B------:R-:W-:Y:S01]  /*0c80*/  IMAD.SHL.U32 R187, R187, 0x8, RZ ;  /* 0x00000008bbbb7824 */ /* 0x000fe200078e00ff */
[--C-:B------:R-:W-:Y:S01]  /*0c90*/  SHF.R.S32.HI R5, RZ, 0x1f, R8.reuse ;  /* 0x0000001fff057819 */ /* 0x100fe20000011408 */
[----:B------:R-:W-:Y:S01]  /*0ca0*/  IMAD.IADD R184, R6, 0x1, -R9 ;  /* 0x0000000106b87824 */ /* 0x000fe200078e0a09 */
[----:B------:R-:W-:Y:S01]  /*0cb0*/  LOP3.LUT R12, R12, 0x3ffffc, RZ, 0xc0, !PT ;  /* 0x003ffffc0c0c7812 */ /* 0x000fe200078ec0ff */
[----:B------:R-:W-:Y:S01]  /*0cc0*/  IMAD R15, R20, 0x100, R8 ;  /* 0x00000100140f7824 */ /* 0x000fe200078e0208 */
[----:B------:R-:W-:Y:S01]  /*0cd0*/  SHF.R.S32.HI R4, RZ, 0x1f, R3 ;  /* 0x0000001fff047819 */ /* 0x000fe20000011403 */
[----:B------:R-:W-:Y:S01]  /*0ce0*/  IMAD.SHL.U32 R10, R10, 0x8, RZ ;  /* 0x000000080a0a7824 */ /* 0x000fe200078e00ff */
[----:B------:R-:W-:Y:S01]  /*0cf0*/  LEA.HI R9, R5, R8, RZ, 0x3 ;  /* 0x0000000805097211 */ /* 0x000fe200078f18ff */
[----:B------:R-:W-:Y:S01]  /*0d00*/  IMAD.IADD R12, R193, 0x1, -R12 ;  /* 0x00000001c10c7824 */ /* 0x000fe200078e0a0c */
[----:B------:R-:W-:Y:S01]  /*0d10*/  SHF.R.S32.HI R19, RZ, 0x2, R13 ;  /* 0x00000002ff137819 */ /* 0x000fe2000001140d */
[----:B------:R-:W-:Y:S01]  /*0d20*/  IMAD.SHL.U32 R16, R184, 0x8, RZ ;  /* 0x00000008b8107824 */ /* 0x000fe200078e00ff */
[-C--:B------:R-:W-:Y:S01]  /*0d30*/  LEA.HI R5, R4, R3.reuse, RZ, 0x2 ;  /* 0x0000000304057211 */ /* 0x080fe200078f10ff */
[----:B------:R-:W-:Y:S01]  /*0d40*/  IMAD R15, R12, 0x10, R15 ;  /* 0x000000100c0f7824 */ /* 0x000fe200078e020f */
[----:B------:R-:W-:Y:S01]  /*0d50*/  LOP3.LUT R11, R9, 0xfffffff8, RZ, 0xc0, !PT ;  /* 0xfffffff8090b7812 */ /* 0x000fe200078ec0ff */
[----:B------:R-:W-:Y:S01]  /*0d60*/  VIADD R12, R19, 0x20 ;  /* 0x00000020130c7836 */ /* 0x000fe20000000000 */
[--C-:B------:R-:W-:Y:S01]  /*0d70*/  SHF.R.S32.HI R6, RZ, 0x2, R5.reuse ;  /* 0x00000002ff067819 */ /* 0x100fe20000011405 */
[----:B------:R-:W-:Y:S01]  /*0d80*/  IMAD.SHL.U32 R9, R9, 0x40, RZ ;  /* 0x0000004009097824 */ /* 0x000fe200078e00ff */
[----:B------:R-:W-:Y:S01]  /*0d90*/  SHF.R.S32.HI R7, RZ, 0x1f, R5 ;  /* 0x0000001fff077819 */ /* 0x000fe20000011405 */
[----:B------:R-:W-:Y:S01]  /*0da0*/  IMAD.IADD R11, R8, 0x1, -R11 ;  /* 0x00000001080b7824 */ /* 0x000fe200078e0a0b */
[----:B------:R-:W-:Y:S01]  /*0db0*/  LOP3.LUT R8, R5, 0x7ffffffc, RZ, 0xc0, !PT ;  /* 0x7ffffffc05087812 */ /* 0x000fe200078ec0ff */
[----:B------:R-:W-:Y:S01]  /*0dc0*/  STL [R1+0x2c], R20 ;  /* 0x00002c1401007387 */ /* 0x000fe20000100800 */
[----:B------:R-:W-:Y:S01]  /*0dd0*/  LEA.HI R7, R7, R6, RZ, 0x3 ;  /* 0x0000000607077211 */ /* 0x000fe200078f18ff */
[----:B------:R-:W-:Y:S01]  /*0de0*/  VIADD R207, R187, 0x80 ;  /* 0x00000080bbcf7836 */ /* 0x000fe20000000000 */
[----:B------:R-:W-:Y:S01]  /*0df0*/  SHF.R.S32.HI R5, RZ, 0x1f, R12 ;  /* 0x0000001fff057819 */ /* 0x000fe2000001140c */
[----:B------:R-:W-:Y:S01]  /*0e00*/  IMAD.IADD R8, R3, 0x1, -R8 ;  /* 0x0000000103087824 */ /* 0x000fe200078e0a08 */
[----:B------:R-:W-:Y:S01]  /*0e10*/  LOP3.LUT R7, R7, 0xfffffff8, RZ, 0xc0, !PT ;  /* 0xfffffff807077812 */ /* 0x000fe200078ec0ff */
[----:B------:R-:W-:Y:S01]  /*0e20*/  VIADD R205, R187, 0x100 ;  /* 0x00000100bbcd7836 */ /* 0x000fe20000000000 */
[----:B------:R-:W-:Y:S01]  /*0e30*/  LEA.HI R4, R4, R3, RZ, 0x5 ;  /* 0x0000000304047211 */ /* 0x000fe200078f28ff */
[----:B------:R-:W-:Y:S01]  /*0e40*/  IMAD.SHL.U32 R3, R11, 0x40, RZ ;  /* 0x000000400b037824 */ /* 0x000fe200078e00ff */
[----:B------:R-:W-:Y:S01]  /*0e50*/  LEA.HI R14, R5, R12, RZ, 0x3 ;  /* 0x0000000c050e7211 */ /* 0x000fe200078f18ff */
[----:B------:R-:W-:Y:S01]  /*0e60*/  IMAD.SHL.U32 R12, R12, 0x40, RZ ;  /* 0x000000400c0c7824 */ /* 0x000fe200078e00ff */
[----:B------:R-:W-:Y:S01]  /*0e70*/  SHF.R.S32.HI R4, RZ, 0x5, R4 ;  /* 0x00000005ff047819 */ /* 0x000fe20000011404 */
[----:B------:R-:W-:Y:S01]  /*0e80*/  IMAD.IADD R7, R6, 0x1, -R7 ;  /* 0x0000000106077824 */ /* 0x000fe200078e0a07 */
[----:B------:R-:W-:Y:S01]  /*0e90*/  LOP3.LUT R3, R3, 0x1c0, RZ, 0xc0, !PT ;  /* 0x000001c003037812 */ /* 0x000fe200078ec0ff */
[--C-:B------:R-:W-:Y:S01]  /*0ea0*/  IMAD.U32 R6, R15, 0x40, R10.reuse ;  /* 0x000000400f067824 */ /* 0x100fe200078e000a */
[----:B------:R-:W-:Y:S01]  /*0eb0*/  LOP3.LUT R5, R12, 0x1c0, RZ, 0xc0, !PT ;  /* 0x000001c00c057812 */ /* 0x000fe200078ec0ff */
[----:B------:R-:W-:Y:S01]  /*0ec0*/  IMAD.SHL.U32 R14, R14, 0x40, RZ ;  /* 0x000000400e0e7824 */ /* 0x000fe200078e00ff */
[----:B------:R-:W-:Y:S01]  /*0ed0*/  LEA.HI R0, R0, R20, RZ, 0x1 ;  /* 0x0000001400007211 */ /* 0x000fe200078f08ff */
[----:B------:R-:W-:Y:S01]  /*0ee0*/  IMAD R190, R4, 0x10, R7 ;  /* 0x0000001004be7824 */ /* 0x000fe200078e0207 */
[----:B------:R-:W-:Y:S01]  /*0ef0*/  SHF.R.U32.HI R12, RZ, 0x3, R5 ;  /* 0x00000003ff0c7819 */ /* 0x000fe20000011605 */
[----:B------:R0:W-:Y:S01]  /*0f00*/  STL [R1+0x70], R6 ;  /* 0x0000700601007387 */ /* 0x0001e20000100800 */
[----:B------:R-:W-:Y:S01]  /*0f10*/  LOP3.LUT R10, R3, 0x8, R10, 0xf8, !PT ;  /* 0x00000008030a7812 */ /* 0x000fe200078ef80a */
[C---:B------:R-:W-:Y:S01]  /*0f20*/  VIADD R208, R187.reuse, 0x40 ;  /* 0x00000040bbd07836 */ /* 0x040fe20000000000 */
[----:B------:R-:W-:Y:S01]  /*0f30*/  SHF.R.U32.HI R3, RZ, 0x3, R3 ;  /* 0x00000003ff037819 */ /* 0x000fe20000011603 */
[----:B------:R-:W-:Y:S01]  /*0f40*/  VIADD R206, R187, 0xc0 ;  /* 0x000000c0bbce7836 */ /* 0x000fe20000000000 */
[----:B------:R-:W-:Y:S01]  /*0f50*/  LOP3.LUT R5, R5, 0x38, R16, 0xf8, !PT ;  /* 0x0000003805057812 */ /* 0x000fe200078ef810 */
[----:B------:R-:W-:Y:S01]  /*0f60*/  VIADD R204, R187, 0x140 ;  /* 0x00000140bbcc7836 */ /* 0x000fe20000000000 */
[----:B------:R-:W-:-:S02]  /*0f70*/  LOP3.LUT R14, R14, 0xfffffe00, RZ, 0xc0, !PT ;  /* 0xfffffe000e0e7812 */ /* 0x000fc400078ec0ff */
[----:B------:R-:W-:Y:S02]  /*0f80*/  SHF.R.S32.HI R4, RZ, 0x1f, R13 ;  /* 0x0000001fff047819 */ /* 0x000fe4000001140d */
[----:B0-----:R-:W-:Y:S02]  /*0f90*/  LOP3.LUT R6, R9, 0x7ffffe00, RZ, 0xc0, !PT ;  /* 0x7ffffe0009067812 */ /* 0x001fe400078ec0ff */
[----:B------:R-:W-:Y:S02]  /*0fa0*/  LOP3.LUT R0, R0, 0xfffffe, RZ, 0xc0, !PT ;  /* 0x00fffffe00007812 */ /* 0x000fe400078ec0ff */
[----:B------:R-:W-:Y:S01]  /*0fb0*/  LOP3.LUT R3, R10, R3, RZ, 0x3c, !PT ;  /* 0x000000030a037212 */ /* 0x000fe200078e3cff */
[----:B------:R-:W-:Y:S01]  /*0fc0*/  IMAD R6, R193, 0x400, R6 ;  /* 0x00000400c1067824 */ /* 0x000fe200078e0206 */
[----:B------:R-:W-:Y:S01]  /*0fd0*/  LOP3.LUT R9, R14, R5, R12, 0xf6, !PT ;  /* 0x000000050e097212 */ /* 0x000fe200078ef60c */
[----:B------:R-:W-:Y:S01]  /*0fe0*/  IMAD.IADD R0, R20, 0x1, -R0 ;  /* 0x0000000114007824 */ /* 0x000fe200078e0a00 */
[----:B------:R-:W-:Y:S01]  /*0ff0*/  LEA.HI R4, R4, R19, RZ, 0x3 ;  /* 0x0000001304047211 */ /* 0x000fe200078f18ff */
[----:B------:R-:W-:Y:S01]  /*1000*/  IMAD.IADD R3, R6, 0x1, R3 ;  /* 0x0000000106037824 */ /* 0x000fe200078e0203 */
[----:B------:R-:W-:Y:S01]  /*1010*/  LEA.HI R5, R184, R184, RZ, 0x1 ;  /* 0x000000b8b8057211 */ /* 0x000fe200078f08ff */
[----:B------:R-:W-:Y:S01]  /*1020*/  IMAD.SHL.U32 R6, R0, 0x100, RZ ;  /* 0x0000010000067824 */ /* 0x000fe200078e00ff */
[----:B------:R-:W-:Y:S01]  /*1030*/  LOP3.LUT R4, R4, 0xfffffff8, RZ, 0xc0, !PT ;  /* 0xfffffff804047812 */ /* 0x000fe200078ec0ff */
[----:B------:R-:W-:Y:S01]  /*1040*/  IMAD.SHL.U32 R0, R8, 0x2, RZ ;  /* 0x0000000208007824 */ /* 0x000fe200078e00ff */
[----:B------:R-:W-:Y:S01]  /*1050*/  LOP3.LUT R5, R5, 0x1ffffffe, RZ, 0xc0, !PT ;  /* 0x1ffffffe05057812 */ /* 0x000fe200078ec0ff */
[----:B------:R-:W-:Y:S01]  /*1060*/  IMAD R194, R3, 0x2, R2 ;  /* 0x0000000203c27824 */ /* 0x000fe200078e0202 */
[----:B------:R-:W-:Y:S01]  /*1070*/  R2P PR, R11, 0x6 ;  /* 0x000000060b007804 */ /* 0x000fe20000000000 */
[----:B------:R-:W-:Y:S01]  /*1080*/  IMAD.IADD R188, R19, 0x1, -R4 ;  /* 0x0000000113bc7824 */ /* 0x000fe200078e0a04 */
[----:B------:R-:W-:Y:S01]  /*1090*/  SHF.R.S32.HI R4, RZ, 0x1f, R207 ;  /* 0x0000001fff047819 */ /* 0x000fe200000114cf */
[----:B------:R-:W-:Y:S01]  /*10a0*/  IMAD.IADD R5, R184, 0x1, -R5 ;  /* 0x00000001b8057824 */ /* 0x000fe200078e0a05 */
[----:B------:R-:W-:Y:S01]  /*10b0*/  SHF.R.S32.HI R4, RZ, 0x1f, R205 ;  /* 0x0000001fff047819 */ /* 0x000fe200000114cd */
[----:B------:R-:W-:Y:S01]  /*10c0*/  IMAD.IADD R192, R0, 0x1, R6 ;  /* 0x0000000100c07824 */ /* 0x000fe200078e0206 */
[----:B------:R0:W-:Y:S01]  /*10d0*/  STL [R1+0x6c], R6 ;  /* 0x00006c0601007387 */ /* 0x0001e20000100800 */
[----:B------:R-:W-:Y:S01]  /*10e0*/  IMAD R4, R9, 0x2, R2 ;  /* 0x0000000209047824 */ /* 0x000fe200078e0202 */
[----:B------:R-:W-:Y:S01]  /*10f0*/  SHF.R.S32.HI R7, RZ, 0x1f, R208 ;  /* 0x0000001fff077819 */ /* 0x000fe200000114d0 */
[----:B------:R-:W-:Y:S01]  /*1100*/  IMAD R5, R5, 0x8, R190 ;  /* 0x0000000805057824 */ /* 0x000fe200078e02be */
[----:B------:R1:W-:Y:S01]  /*1110*/  STL [R1+0x30], R0 ;  /* 0x0000300001007387 */ /* 0x0003e20000100800 */
[----:B------:R-:W-:Y:S01]  /*1120*/  SHF.R.S32.HI R7, RZ, 0x1f, R206 ;  /* 0x0000001fff077819 */ /* 0x000fe200000114ce */
[----:B------:R-:W-:Y:S01]  /*1130*/  VIADD R10, R192, 0x18 ;  /* 0x00000018c00a7836 */ /* 0x000fe20000000000 */
[----:B------:R-:W-:Y:S01]  /*1140*/  SEL R196, R196, 0xffffffc0, !P2 ;  /* 0xffffffc0c4c47807 */ /* 0x000fe20005000000 */
[C---:B------:R-:W-:Y:S01]  /*1150*/  VIADD R7, R192.reuse, 0x30 ;  /* 0x00000030c0077836 */ /* 0x040fe20000000000 */
[----:B------:R2:W-:Y:S01]  /*1160*/  STL [R1+0x64], R4 ;  /* 0x0000640401007387 */ /* 0x0005e20000100800 */
[----:B0-----:R-:W-:-:S02]  /*1170*/  VIADD R6, R192, 0x38 ;  /* 0x00000038c0067836 */ /* 0x001fc40000000000 */
[C---:B------:R-:W-:Y:S01]  /*1180*/  VIADD R236, R192.reuse, 0x58 ;  /* 0x00000058c0ec7836 */ /* 0x040fe20000000000 */
[----:B------:R0:W-:Y:S01]  /*1190*/  STL [R1+0x68], R5 ;  /* 0x0000680501007387 */ /* 0x0001e20000100800 */
[----:B-1----:R-:W-:Y:S01]  /*11a0*/  SHF.R.S32.HI R0, RZ, 0x1f, R204 ;  /* 0x0000001fff007819 */ /* 0x002fe200000114cc */
[C---:B------:R-:W-:Y:S01]  /*11b0*/  VIADD R237, R192.reuse, 0x50 ;  /* 0x00000050c0ed7836 */ /* 0x040fe20000000000 */
[----:B------:R-:W-:Y:S01]  /*11c0*/  SHF.R.S32.HI R0, RZ, 0x1f, R192 ;  /* 0x0000001fff007819 */ /* 0x000fe200000114c0 */
[C---:B------:R-:W-:Y:S02]  /*11d0*/  VIADD R0, R192.reuse, 0x48 ;  /* 0x00000048c0007836 */ /* 0x040fe40000000000 */
[C---:B--2---:R-:W-:Y:S02]  /*11e0*/  VIADD R4, R192.reuse, 0x40 ;  /* 0x00000040c0047836 */ /* 0x044fe40000000000 */
        /* <DEDUP_REMOVED lines=51> */
[----:B------:R-:W-:Y:S01]  /*1520*/  IMAD.SHL.U32 R184, R184, 0x4, RZ ;  /* 0x00000004b8b87824 */ /* 0x000fe200078e00ff */
[----:B------:R-:W-:Y:S01]  /*1530*/  SHF.R.S32.HI R9, RZ, 0x1f, R9 ;  /* 0x0000001fff097819 */ /* 0x000fe20000011409 */
[C---:B------:R-:W-:Y:S01]  /*1540*/  @P1 VIADD R195, R197.reuse, 0xffffffe0 ;  /* 0xffffffe0c5c31836 */ /* 0x040fe20000000000 */
[----:B------:R-:W-:Y:S01]  /*1550*/  SHF.R.S32.HI R8, RZ, 0x1f, R8 ;  /* 0x0000001fff087819 */ /* 0x000fe20000011408 */
[----:B------:R-:W-:Y:S01]  /*1560*/  IMAD.IADD R197, R197, 0x1, R196 ;  /* 0x00000001c5c57824 */ /* 0x000fe200078e02c4 */
[----:B------:R-:W-:Y:S01]  /*1570*/  SHF.R.S32.HI R5, RZ, 0x1f, R223 ;  /* 0x0000001fff057819 */ /* 0x000fe200000114df */
[----:B------:R-:W-:Y:S01]  /*1580*/  VIADD R189, R184, 0x10 ;  /* 0x00000010b8bd7836 */ /* 0x000fe20000000000 */
[----:B------:R-:W-:Y:S01]  /*1590*/  SHF.R.S32.HI R4, RZ, 0x1f, R215 ;  /* 0x0000001fff047819 */ /* 0x000fe200000114d7 */
[----:B------:R-:W-:Y:S01]  /*15a0*/  IMAD.IADD R196, R196, 0x1, R195 ;  /* 0x00000001c4c47824 */ /* 0x000fe200078e02c3 */
[----:B------:R-:W-:-:S02]  /*15b0*/  SHF.R.S32.HI R3, RZ, 0x1f, R212 ;  /* 0x0000001fff037819 */ /* 0x000fc400000114d4 */
[----:B------:R-:W-:-:S07]  /*15c0*/  SHF.R.S32.HI R0, RZ, 0x1f, R211 ;  /* 0x0000001fff007819 */ /* 0x000fce00000114d3 */
.L_x_771:
[----:B0-234-:R-:W0:Y:S01]  /*15d0*/  LDC.64 R4, c[0x0][0xc88] ;  /* 0x00032200ff047b82 */ /* 0x01de220000000a00 */
[----:B------:R-:W-:Y:S01]  /*15e0*/  ULDC.64 UR4, c[0x0][0xa28] ;  /* 0x00028a0000047ab9 */ /* 0x000fe20000000a00 */
[----:B------:R-:W-:Y:S01]  /*15f0*/  ULDC.64 UR8, c[0x0][0xa18] ;  /* 0x0002860000087ab9 */ /* 0x000fe20000000a00 */
[----:B------:R-:W-:Y:S01]  /*1600*/  ULDC.64 UR6, c[0x0][0xa08] ;  /* 0x0002820000067ab9 */ /* 0x000fe20000000a00 */
[----:B0-----:R-:W-:-:S05]  /*1610*/  IMAD.WIDE R4, R155, 0x4, R4 ;  /* 0x000000049b047825 */ /* 0x001fca00078e0204 */
[----:B------:R-:W2:Y:S01]  /*1620*/  LDG.E R199, desc[UR42][R4.64] ;  /* 0x0000002a04c77981 */ /* 0x000ea2000c1e1900 */
[----:B------:R-:W-:Y:S01]  /*1630*/  ISETP.NE.U32.AND P2, PT, RZ, UR4, PT ;  /* 0x00000004ff007c0c */ /* 0x000fe2000bf45070 */
[----:B-----5:R-:W-:Y:S01]  /*1640*/  IMAD.MOV.U32 R11, RZ, RZ, RZ ;  /* 0x000000ffff0b7224 */ /* 0x020fe200078e00ff */
[----:B------:R-:W-:Y:S01]  /*1650*/  ISETP.NE.U32.AND P1, PT, RZ, UR8, PT ;  /* 0x00000008ff007c0c */ /* 0x000fe2000bf25070 */
[----:B------:R-:W-:Y:S01]  /*1660*/  IMAD.MOV.U32 R25, RZ, RZ, RZ ;  /* 0x000000ffff197224 */ /* 0x000fe200078e00ff */
[----:B------:R-:W-:Y:S02]  /*1670*/  ISETP.NE.AND.EX P2, PT, RZ, UR5, PT, P2 ;  /* 0x00000005ff007c0c */ /* 0x000fe4000bf45320 */
[----:B------:R-:W-:Y:S02]  /*1680*/  ISETP.NE.AND.EX P1, PT, RZ, UR9, PT, P1 ;  /* 0x00000009ff007c0c */ /* 0x000fe4000bf25310 */
[----:B------:R-:W-:-:S04]  /*1690*/  ISETP.NE.U32.AND P0, PT, RZ, UR6, PT ;  /* 0x00000006ff007c0c */ /* 0x000fc8000bf05070 */
[----:B------:R-:W-:Y:S02]  /*16a0*/  ISETP.NE.AND.EX P0, PT, RZ, UR7, PT, P0 ;  /* 0x00000007ff007c0c */ /* 0x000fe4000bf05300 */
[----:B--2---:R-:W-:Y:S01]  /*16b0*/  SHF.R.S32.HI R0, RZ, 0x1f, R199 ;  /* 0x0000001fff007819 */ /* 0x004fe200000114c7 */
[C---:B------:R-:W-:Y:S02]  /*16c0*/  IMAD.SHL.U32 R202, R199.reuse, 0x4, RZ ;  /* 0x00000004c7ca7824 */ /* 0x040fe400078e00ff */
[C---:B------:R-:W-:Y:S02]  /*16d0*/  @P2 LEA R6, P3, R199.reuse, UR4, 0x2 ;  /* 0x00000004c7062c11 */ /* 0x040fe4000f8610ff */
[C-C-:B------:R-:W-:Y:S01]  /*16e0*/  SHF.L.U64.HI R203, R199.reuse, 0x2, R0.reuse ;  /* 0x00000002c7cb7819 */ /* 0x140fe20000010200 */
[----:B------:R0:W-:Y:S01]  /*16f0*/  STL [R1+0x24], R0 ;  /* 0x0000240001007387 */ /* 0x0001e20000100800 */
[----:B------:R-:W-:Y:S01]  /*1700*/  @P2 LEA.HI.X R7, R199, UR5, R0, 0x2, P3 ;  /* 0x00000005c7072c11 */ /* 0x000fe200098f1400 */
[----:B------:R-:W-:Y:S01]  /*1710*/  ULDC UR4, c[0x0][0x288] ;  /* 0x0000a20000047ab9 */ /* 0x000fe20000000800 */
[----:B------:R-:W-:-:S03]  /*1720*/  IADD3 R4, P4, R202, UR6, RZ ;  /* 0x00000006ca047c10 */ /* 0x000fc6000ff9e0ff */
[----:B------:R1:W5:Y:S01]  /*1730*/  @P2 LDG.E R11, desc[UR42][R6.64] ;  /* 0x0000002a060b2981 */ /* 0x000362000c1e1900 */
[----:B------:R-:W-:Y:S01]  /*1740*/  @P1 IADD3 R8, P2, R202, UR8, RZ ;  /* 0x00000008ca081c10 */ /* 0x000fe2000ff5e0ff */
[----:B------:R-:W-:Y:S01]  /*1750*/  IMAD.U32 R155, RZ, RZ, UR4 ;  /* 0x00000004ff9b7e24 */ /* 0x000fe2000f8e00ff */
[C---:B------:R-:W-:Y:S01]  /*1760*/  IADD3.X R5, R203.reuse, UR7, RZ, P4, !PT ;  /* 0x00000007cb057c10 */ /* 0x040fe2000a7fe4ff */
[----:B------:R-:W-:Y:S01]  /*1770*/  ULDC.64 UR4, c[0x0][0x418] ;  /* 0x0001060000047ab9 */ /* 0x000fe20000000a00 */
[----:B------:R-:W-:-:S03]  /*1780*/  @P1 IADD3.X R9, R203, UR9, RZ, P2, !PT ;  /* 0x00000009cb091c10 */ /* 0x000fc600097fe4ff */
[----:B------:R1:W5:Y:S01]  /*1790*/  @P0 LDG.E R25, desc[UR42][R4.64] ;  /* 0x0000002a04190981 */ /* 0x000362000c1e1900 */
[----:B------:R-:W-:Y:S01]  /*17a0*/  UISETP.NE.U32.AND UP0, UPT, UR4, URZ, UPT ;  /* 0x0000003f0400728c */ /* 0x000fe2000bf05070 */
[C---:B------:R-:W-:Y:S01]  /*17b0*/  LOP3.LUT R3, R154.reuse, 0xff000000, RZ, 0xc0, !PT ;  /* 0xff0000009a037812 */ /* 0x040fe200078ec0ff */
[----:B------:R-:W-:Y:S01]  /*17c0*/  ULDC.64 UR8, c[0x0][0xa20] ;  /* 0x0002880000087ab9 */ /* 0x000fe20000000a00 */
[----:B------:R1:W5:Y:S01]  /*17d0*/  @P1 LDG.E R155, desc[UR42][R8.64] ;  /* 0x0000002a089b1981 */ /* 0x000362000c1e1900 */
[----:B------:R-:W-:Y:S01]  /*17e0*/  UISETP.NE.AND.EX UP0, UPT, UR5, URZ, UPT, UP0 ;  /* 0x0000003f0500728c */ /* 0x000fe2000bf05300 */
[----:B------:R-:W-:Y:S01]  /*17f0*/  ULDC UR4, c[0x0][0x424] ;  /* 0x0001090000047ab9 */ /* 0x000fe20000000800 */
[----:B------:R-:W-:Y:S02]  /*1800*/  ISETP.NE.U32.AND P2, PT, RZ, UR8, PT ;  /* 0x00000008ff007c0c */ /* 0x000fe4000bf45070 */
[----:B------:R-:W-:Y:S01]  /*1810*/  USEL UR4, UR4, 0x1, UP0 ;  /* 0x0000000104047887 */ /* 0x000fe20008000000 */
[----:B------:R-:W-:Y:S01]  /*1820*/  ULDC UR5, c[0x0][0x2f0] ;  /* 0x0000bc0000057ab9 */ /* 0x000fe20000000800 */
[----:B0-----:R-:W-:-:S02]  /*1830*/  LOP3.LUT R0, R154, 0xff0000, RZ, 0xc0, !PT ;  /* 0x00ff00009a007812 */ /* 0x001fc400078ec0ff */
[----:B------:R-:W-:Y:S01]  /*1840*/  UIMAD UR4, UR4, UR5, URZ ;  /* 0x00000005040472a4 */ /* 0x000fe2000f8e023f */
[----:B------:R-:W-:Y:S02]  /*1850*/  SHF.R.U32.HI R3, RZ, 0x8, R3 ;  /* 0x00000008ff037819 */ /* 0x000fe40000011603 */
[----:B------:R-:W-:Y:S01]  /*1860*/  ISETP.NE.AND.EX P2, PT, RZ, UR9, PT, P2 ;  /* 0x00000009ff007c0c */ /* 0x000fe2000bf45320 */
[----:B------:R-:W-:Y:S01]  /*1870*/  ULDC UR5, c[0x0][0x348] ;  /* 0x0000d20000057ab9 */ /* 0x000fe20000000800 */
[----:B------:R-:W-:Y:S01]  /*1880*/  LEA.HI R200, R0, R3, RZ, 0x10 ;  /* 0x0000000300c87211 */ /* 0x000fe200078f80ff */
[----:B------:R-:W-:Y:S01]  /*1890*/  IMAD.MOV.U32 R201, RZ, RZ, R153 ;  /* 0x000000ffffc97224 */ /* 0x000fe200078e0099 */
[----:B------:R-:W-:Y:S01]  /*18a0*/  LOP3.LUT R198, R154, 0xffff, RZ, 0xc0, !PT ;  /* 0x0000ffff9ac67812 */ /* 0x000fe200078ec0ff */
[----:B-1----:R-:W-:Y:S08]  /*18b0*/  @P1 BRA `(.L_x_644) ;  /* 0x0000000000241947 */ /* 0x002ff00003800000 */
[----:B------:R-:W-:Y:S02]  /*18c0*/  ULDC.64 UR6, c[0x0][0xa00] ;  /* 0x0002800000067ab9 */ /* 0x000fe40000000a00 */
[----:B------:R-:W-:-:S04]  /*18d0*/  ISETP.NE.U32.AND P1, PT, RZ, UR6, PT ;  /* 0x00000006ff007c0c */ /* 0x000fc8000bf25070 */
[----:B------:R-:W-:-:S13]  /*18e0*/  ISETP.NE.AND.EX P1, PT, RZ, UR7, PT, P1 ;  /* 0x00000007ff007c0c */ /* 0x000fda000bf25310 */
[----:B------:R-:W-:Y:S05]  /*18f0*/  @!P1 BRA `(.L_x_644) ;  /* 0x0000000000149947 */ /* 0x000fea0003800000 */
[----:B------:R-:W0:Y:S02]  /*1900*/  LDC.64 R6, c[0x0][0xa00] ;  /* 0x00028000ff067b82 */ /* 0x000e240000000a00 */
[----:B0-----:R-:W-:-:S05]  /*1910*/  IMAD.WIDE R6, R199, 0x4, R6 ;  /* 0x00000004c7067825 */ /* 0x001fca00078e0206 */
[----:B-----5:R-:W2:Y:S04]  /*1920*/  LDG.E R155, desc[UR42][R6.64] ;  /* 0x0000002a069b7981 */ /* 0x020ea8000c1e1900 */
[----:B------:R-:W2:Y:S02]  /*1930*/  LDG.E R0, desc[UR42][R6.64+0x4] ;  /* 0x0000042a06007981 */ /* 0x000ea4000c1e1900 */
[----:B--2---:R-:W-:-:S07]  /*1940*/  IMAD.IADD R155, R0, 0x1, -R155 ;  /* 0x00000001009b7824 */ /* 0x004fce00078e0a9b */
.L_x_644:
[----:B------:R-:W-:Y:S02]  /*1950*/  IMAD.U32 R42, RZ, RZ, UR5 ;  /* 0x00000005ff2a7e24 */ /* 0x000fe4000f8e00ff */
[----:B------:R-:W-:Y:S01]  /*1960*/  IMAD.U32 R24, RZ, RZ, UR4 ;  /* 0x00000004ff187e24 */ /* 0x000fe2000f8e00ff */
[----:B------:R-:W-:Y:S06]  /*1970*/  @!P2 BRA `(.L_x_645) ;  /* 0x000000000010a947 */ /* 0x000fec0003800000 */
[----:B------:R-:W-:-:S04]  /*1980*/  IADD3 R4, P0, R202, UR8, RZ ;  /* 0x00000008ca047c10 */ /* 0x000fc8000ff1e0ff */
[----:B------:R-:W-:-:S05]  /*1990*/  IADD3.X R5, R203, UR9, RZ, P0, !PT ;  /* 0x00000009cb057c10 */ /* 0x000fca00087fe4ff */
[----:B------:R0:W5:Y:S01]  /*19a0*/  LDG.E R24, desc[UR42][R4.64] ;  /* 0x0000002a04187981 */ /* 0x000162000c1e1900 */
[----:B------:R-:W-:Y:S05]  /*19b0*/  BRA `(.L_x_646) ;  /* 0x0000000000107947 */ /* 0x000fea0003800000 */
.L_x_645:
[----:B------:R-:W-:Y:S05]  /*19c0*/  @!P0 BRA `(.L_x_646) ;  /* 0x00000000000c8947 */ /* 0x000fea0003800000 */
[----:B------:R-:W2:Y:S04]  /*19d0*/  LDG.E R3, desc[UR42][R4.64] ;  /* 0x0000002a04037981 */ /* 0x000ea8000c1e1900 */
[----:B------:R-:W2:Y:S02]  /*19e0*/  LDG.E R24, desc[UR42][R4.64+0x4] ;  /* 0x0000042a04187981 */ /* 0x000ea4000c1e1900 */
[----:B--2---:R-:W-:-:S07]  /*19f0*/  IMAD.IADD R24, R24, 0x1, -R3 ;  /* 0x0000000118187824 */ /* 0x004fce00078e0a03 */
.L_x_646:
[----:B------:R-:W-:Y:S01]  /*1a00*/  ULDC.64 UR4, c[0x0][0xa10] ;  /* 0x0002840000047ab9 */ /* 0x000fe20000000a00 */
[----:B------:R-:W2:Y:S01]  /*1a10*/  LDL.LU R8, [R1+0x28] ;  /* 0x0000280001087983 */ /* 0x000ea20000300800 */
[----:B------:R-:W-:-:S04]  /*1a20*/  ISETP.NE.U32.AND P0, PT, RZ, UR4, PT ;  /* 0x00000004ff007c0c */ /* 0x000fc8000bf05070 */
[----:B------:R-:W-:Y:S01]  /*1a30*/  ISETP.NE.AND.EX P0, PT, RZ, UR5, PT, P0 ;  /* 0x00000005ff007c0c */ /* 0x000fe2000bf05300 */
[----:B------:R-:W-:Y:S02]  /*1a40*/  ULDC.64 UR4, c[0x0][0xa30] ;  /* 0x00028c0000047ab9 */ /* 0x000fe40000000a00 */
[----:B------:R-:W-:-:S10]  /*1a50*/  ISETP.NE.U32.AND P1, PT, RZ, UR4, PT ;  /* 0x00000004ff007c0c */ /* 0x000fd4000bf25070 */
[----:B0-----:R-:W0:Y:S02]  /*1a60*/  @P0 LDC.64 R4, c[0x0][0xa10] ;  /* 0x00028400ff040b82 */ /* 0x001e240000000a00 */
[----:B0-----:R-:W-:-:S05]  /*1a70*/  @P0 IMAD.WIDE R4, R199, 0x4, R4 ;  /* 0x00000004c7040825 */ /* 0x001fca00078e0204 */
[----:B------:R-:W3:Y:S04]  /*1a80*/  @P0 LDG.E R0, desc[UR42][R4.64] ;  /* 0x0000002a04000981 */ /* 0x000ee8000c1e1900 */
[----:B------:R0:W3:Y:S01]  /*1a90*/  @P0 LDG.E R3, desc[UR42][R4.64+0x4] ;  /* 0x0000042a04030981 */ /* 0x0000e2000c1e1900 */
[----:B------:R-:W-:Y:S01]  /*1aa0*/  ISETP.NE.AND.EX P1, PT, RZ, UR5, PT, P1 ;  /* 0x00000005ff007c0c */ /* 0x000fe2000bf25310 */
[----:B-----5:R-:W-:-:S12]  /*1ab0*/  IMAD.MOV.U32 R154, RZ, RZ, R24 ;  /* 0x000000ffff9a7224 */ /* 0x020fd800078e0018 */
[----:B------:R-:W-:-:S04]  /*1ac0*/  @P1 IADD3 R6, P2, R202, UR4, RZ ;  /* 0x00000004ca061c10 */ /* 0x000fc8000ff5e0ff */
[----:B------:R-:W-:-:S05]  /*1ad0*/  @P1 IADD3.X R7, R203, UR5, RZ, P2, !PT ;  /* 0x00000005cb071c10 */ /* 0x000fca00097fe4ff */
[----:B------:R1:W5:Y:S01]  /*1ae0*/  @P1 LDG.E R154, desc[UR42][R6.64] ;  /* 0x0000002a069a1981 */ /* 0x000362000c1e1900 */
[----:B------:R-:W-:Y:S01]  /*1af0*/  IMAD.IADD R11, R24, 0x1, -R11 ;  /* 0x00000001180b7824 */ /* 0x000fe200078e0a0b */
[----:B------:R-:W-:Y:S01]  /*1b00*/  BSSY B0, `(.L_x_647) ;  /* 0x000002b000007945 */ /* 0x000fe20003800000 */
[----:B------:R-:W-:Y:S01]  /*1b10*/  LOP3.LUT R210, R200, 0xff, RZ, 0xc0, !PT ;  /* 0x000000ffc8d27812 */ /* 0x000fe200078ec0ff */
[----:B0-----:R-:W-:Y:S01]  /*1b20*/  IMAD.MOV.U32 R5, RZ, RZ, RZ ;  /* 0x000000ffff057224 */ /* 0x001fe200078e00ff */
[----:B------:R-:W-:Y:S02]  /*1b30*/  SHF.R.U32.HI R200, RZ, 0x10, R200 ;  /* 0x00000010ffc87819 */ /* 0x000fe400000116c8 */
[----:B--2---:R-:W-:Y:S01]  /*1b40*/  LOP3.LUT R8, R8, 0xfffffffd, RZ, 0xc0, !PT ;  /* 0xfffffffd08087812 */ /* 0x004fe200078ec0ff */
[----:B---3--:R-:W-:-:S04]  /*1b50*/  @P0 IMAD.IADD R42, R3, 0x1, -R0 ;  /* 0x00000001032a0824 */ /* 0x008fc800078e0a00 */
[----:B------:R-:W-:-:S04]  /*1b60*/  IMAD.IADD R152, R11, 0x1, R42 ;  /* 0x000000010b987824 */ /* 0x000fc800078e022a */
[C---:B------:R-:W-:Y:S01]  /*1b70*/  VIADD R0, R152.reuse, 0x3f ;  /* 0x0000003f98007836 */ /* 0x040fe20000000000 */
[----:B------:R-:W-:-:S04]  /*1b80*/  ISETP.GE.AND P3, PT, R152, 0x1, PT ;  /* 0x000000019800780c */ /* 0x000fc80003f66270 */
[----:B------:R-:W-:-:S04]  /*1b90*/  SHF.R.S32.HI R3, RZ, 0x1f, R0 ;  /* 0x0000001fff037819 */ /* 0x000fc80000011400 */
[----:B------:R-:W-:-:S04]  /*1ba0*/  LEA.HI R3, R3, R0, RZ, 0x6 ;  /* 0x0000000003037211 */ /* 0x000fc800078f30ff */
[----:B------:R-:W-:Y:S02]  /*1bb0*/  SHF.R.S32.HI R168, RZ, 0x6, R3 ;  /* 0x00000006ffa87819 */ /* 0x000fe40000011403 */
[----:B------:R-:W-:-:S05]  /*1bc0*/  @P3 LOP3.LUT R8, R8, 0x2, RZ, 0xfc, !PT ;  /* 0x0000000208083812 */ /* 0x000fca00078efcff */
[----:B------:R1:W-:Y:S01]  /*1bd0*/  STL [R1+0x28], R8 ;  /* 0x0000280801007387 */ /* 0x0003e20000100800 */
[----:B------:R-:W-:Y:S05]  /*1be0*/  @!P3 BRA `(.L_x_648) ;  /* 0x000000000070b947 */ /* 0x000fea0003800000 */
[----:B------:R-:W-:Y:S01]  /*1bf0*/  ISETP.NE.AND P0, PT, R200, RZ, PT ;  /* 0x000000ffc800720c */ /* 0x000fe20003f05270 */
[----:B------:R-:W-:-:S03]  /*1c00*/  ULDC UR4, c[0x0][0x9f0] ;  /* 0x00027c0000047ab9 */ /* 0x000fc60000000800 */
[----:B------:R-:W-:-:S04]  /*1c10*/  SEL R9, R200, UR4, P0 ;  /* 0x00000004c8097c07 */ /* 0x000fc80008000000 */
[-C--:B-1----:R-:W-:Y:S02]  /*1c20*/  IABS R6, R9.reuse ;  /* 0x0000000900067213 */ /* 0x082fe40000000000 */
        /* <DEDUP_REMOVED lines=23> */
[----:B------:R-:W-:-:S07]  /*1da0*/  @!P1 LOP3.LUT R5, RZ, R9, RZ, 0x33, !PT ;  /* 0x00000009ff059212 */ /* 0x000fce00078e33ff */
.L_x_648:
[----:B------:R-:W-:Y:S05]  /*1db0*/  BSYNC B0 ;  /* 0x0000000000007941 */ /* 0x000fea0003800000 */
.L_x_647:
[----:B------:R-:W-:Y:S01]  /*1dc0*/  IMAD R0, R210, R5, RZ ;  /* 0x00000005d2007224 */ /* 0x000fe200078e02ff */
[----:B------:R-:W-:-:S04]  /*1dd0*/  PLOP3.LUT P3, PT, PT, PT, PT, 0x80, 0x0 ;  /* 0x000000000000781c */ /* 0x000fc80003f6f070 */
[C---:B------:R-:W-:Y:S01]  /*1de0*/  VIADDMNMX R5, R0.reuse, R5, R168, PT ;  /* 0x0000000500057246 */ /* 0x040fe200038001a8 */
[----:B------:R-:W-:-:S04]  /*1df0*/  IMAD R0, R0, 0x40, -R11 ;  /* 0x0000004000007824 */ /* 0x000fc800078e0a0b */
[----:B------:R-:W-:Y:S01]  /*1e00*/  IMAD R5, R5, 0x40, -R11 ;  /* 0x0000004005057824 */ /* 0x000fe200078e0a0b */
[----:B------:R-:W-:-:S04]  /*1e10*/  VIMNMX R0, RZ, R0, !PT ;  /* 0x00000000ff007248 */ /* 0x000fc80007fe0100 */
[----:B------:R-:W-:Y:S02]  /*1e20*/  VIMNMX R5, R5, R42, PT ;  /* 0x0000002a05057248 */ /* 0x000fe40003fe0100 */
[----:B------:R-:W-:Y:S02]  /*1e30*/  SHF.R.U32.HI R41, RZ, 0x6, R0 ;  /* 0x00000006ff297819 */ /* 0x000fe40000011600 */
[----:B------:R-:W-:-:S03]  /*1e40*/  ISETP.GT.AND P0, PT, R5, R0, PT ;  /* 0x000000000500720c */ /* 0x000fc60003f04270 */
[----:B------:R-:W-:-:S10]  /*1e50*/  IMAD.MOV.U32 R40, RZ, RZ, R41 ;  /* 0x000000ffff287224 */ /* 0x000fd400078e0029 */
[----:B------:R-:W-:-:S05]  /*1e60*/  @P0 VIADD R3, R5, 0x3f ;  /* 0x0000003f05030836 */ /* 0x000fca0000000000 */
[----:B------:R-:W-:-:S04]  /*1e70*/  @P0 SHF.R.S32.HI R0, RZ, 0x1f, R3 ;  /* 0x0000001fff000819 */ /* 0x000fc80000011403 */
[----:B------:R-:W-:-:S04]  /*1e80*/  @P0 LEA.HI R0, R0, R3, RZ, 0x6 ;  /* 0x0000000300000211 */ /* 0x000fc800078f30ff */
[----:B------:R-:W-:-:S04]  /*1e90*/  @P0 SHF.R.S32.HI R40, RZ, 0x6, R0 ;  /* 0x00000006ff280819 */ /* 0x000fc80000011400 */
[----:B------:R-:W-:-:S13]  /*1ea0*/  ISETP.GT.AND P0, PT, R40, R41, PT ;  /* 0x000000292800720c */ /* 0x000fda0003f04270 */
[----:B------:R-:W-:Y:S05]  /*1eb0*/  @!P0 BRA `(.L_x_649) ;  /* 0x00000028003c8947 */ /* 0x000fea0003800000 */
[----:B------:R-:W-:Y:S01]  /*1ec0*/  VIADD R0, R2, 0x22400 ;  /* 0x0002240002007836 */ /* 0x000fe20000000000 */
[----:B------:R-:W-:Y:S04]  /*1ed0*/  BSSY B6, `(.L_x_650) ;  /* 0x0000013000067945 */ /* 0x000fe80003800000 */
[----:B------:R-:W-:-:S13]  /*1ee0*/  LOP3.LUT P0, RZ, R0, 0x3ff, RZ, 0xc0, !PT ;  /* 0x000003ff00ff7812 */ /* 0x000fda000780c0ff */
[----:B------:R-:W-:Y:S05]  /*1ef0*/  @!P0 BRA `(.L_x_651) ;  /* 0x0000000000408947 */ /* 0x000fea0003800000 */
[----:B------:R-:W-:Y:S01]  /*1f00*/  MOV R14, 0x0 ;  /* 0x00000000000e7802 */ /* 0x000fe20000000f00 */
[----:B------:R-:W-:Y:S01]  /*1f10*/  ULDC.64 UR4, c[0x4][0x90] ;  /* 0x0100240000047ab9 */ /* 0x000fe20000000a00 */
[----:B------:R-:W-:Y:S01]  /*1f20*/  ULDC.64 UR6, c[0x4][0x30] ;  /* 0x01000c0000067ab9 */ /* 0x000fe20000000a00 */
[----:B------:R-:W-:Y:S02]  /*1f30*/  IMAD.U32 R4, RZ, RZ, UR4 ;  /* 0x00000004ff047e24 */ /* 0x000fe4000f8e00ff */
[----:B------:R-:W-:Y:S01]  /*1f40*/  IMAD.U32 R5, RZ, RZ, UR5 ;  /* 0x00000005ff057e24 */ /* 0x000fe2000f8e00ff */
[----:B------:R-:W0:Y:S01]  /*1f50*/  LDC.64 R14, c[0x4][R14] ;  /* 0x010000000e0e7b82 */ /* 0x000e220000000a00 */
[----:B------:R-:W-:Y:S01]  /*1f60*/  ULDC.64 UR4, c[0x4][0x98] ;  /* 0x0100260000047ab9 */ /* 0x000fe20000000a00 */
[----:B------:R-:W-:Y:S02]  /*1f70*/  IMAD.U32 R10, RZ, RZ, UR6 ;  /* 0x00000006ff0a7e24 */ /* 0x000fe4000f8e00ff */
[----:B-1----:R-:W-:-:S02]  /*1f80*/  IMAD.U32 R6, RZ, RZ, UR4 ;  /* 0x00000004ff067e24 */ /* 0x002fc4000f8e00ff */
[----:B------:R-:W-:Y:S02]  /*1f90*/  IMAD.U32 R7, RZ, RZ, UR5 ;  /* 0x00000005ff077e24 */ /* 0x000fe4000f8e00ff */
[----:B------:R-:W-:Y:S02]  /*1fa0*/  IMAD.U32 R11, RZ, RZ, UR7 ;  /* 0x00000007ff0b7e24 */ /* 0x000fe4000f8e00ff */
[----:B------:R-:W-:Y:S02]  /*1fb0*/  IMAD.MOV.U32 R8, RZ, RZ, 0x70 ;  /* 0x00000070ff087424 */ /* 0x000fe400078e00ff */
[----:B------:R-:W-:Y:S02]  /*1fc0*/  IMAD.MOV.U32 R12, RZ, RZ, 0x1 ;  /* 0x00000001ff0c7424 */ /* 0x000fe400078e00ff */
[----:B------:R-:W-:-:S07]  /*1fd0*/  IMAD.MOV.U32 R13, RZ, RZ, RZ ;  /* 0x000000ffff0d7224 */ /* 0x000fce00078e00ff */
[----:B------:R-:W-:-:S07]  /*1fe0*/  LEPC R20, `(.L_x_651) ;  /* 0x000000001014794e */ /* 0x000fce0000000000 */
[----:B0----5:R-:W-:Y:S05]  /*1ff0*/  CALL.ABS.NOINC R14 ;  /* 0x000000000e007343 */ /* 0x021fea0003c00000 */
.L_x_651:
[----:B------:R-:W-:Y:S05]  /*2000*/  BSYNC B6 ;  /* 0x0000000000067941 */ /* 0x000fea0003800000 */
.L_x_650:
        /* <DEDUP_REMOVED lines=11> */
[----:B-1----:R-:W-:Y:S02]  /*20c0*/  IMAD.U32 R6, RZ, RZ, UR6 ;  /* 0x00000006ff067e24 */ /* 0x002fe4000f8e00ff */
[----:B------:R-:W-:-:S02]  /*20d0*/  IMAD.U32 R7, RZ, RZ, UR7 ;  /* 0x00000007ff077e24 */ /* 0x000fc4000f8e00ff */
[----:B------:R-:W-:Y:S02]  /*20e0*/  IMAD.U32 R10, RZ, RZ, UR4 ;  /* 0x00000004ff0a7e24 */ /* 0x000fe4000f8e00ff */
[----:B------:R-:W-:Y:S02]  /*20f0*/  IMAD.U32 R11, RZ, RZ, UR5 ;  /* 0x00000005ff0b7e24 */ /* 0x000fe4000f8e00ff */
[----:B------:R-:W-:Y:S02]  /*2100*/  IMAD.MOV.U32 R8, RZ, RZ, 0x70 ;  /* 0x00000070ff087424 */ /* 0x000fe400078e00ff */
[----:B------:R-:W-:Y:S02]  /*2110*/  IMAD.MOV.U32 R12, RZ, RZ, 0x1 ;  /* 0x00000001ff0c7424 */ /* 0x000fe400078e00ff */
[----:B------:R-:W-:-:S07]  /*2120*/  IMAD.MOV.U32 R13, RZ, RZ, RZ ;  /* 0x000000ffff0d7224 */ /* 0x000fce00078e00ff */
[----:B------:R-:W-:-:S07]  /*2130*/  LEPC R20, `(.L_x_653) ;  /* 0x000000001014794e */ /* 0x000fce0000000000 */
[----:B0----5:R-:W-:Y:S05]  /*2140*/  CALL.ABS.NOINC R14 ;  /* 0x000000000e007343 */ /* 0x021fea0003c00000 */
.L_x_653:
[----:B------:R-:W-:Y:S05]  /*2150*/  BSYNC B6 ;  /* 0x0000000000067941 */ /* 0x000fea0003800000 */
.L_x_652:
[----:B------:R-:W-:Y:S01]  /*2160*/  ULDC.64 UR4, c[0x0][0x9f8] ;  /* 0x00027e0000047ab9 */ /* 0x000fe20000000a00 */
[----:B------:R-:W-:Y:S01]  /*2170*/  IMAD.MOV.U32 R3, RZ, RZ, R199 ;  /* 0x000000ffff037224 */ /* 0x000fe200078e00c7 */
[----:B------:R-:W-:Y:S01]  /*2180*/  ISETP.NE.U32.AND P0, PT, RZ, UR4, PT ;  /* 0x00000004ff007c0c */ /* 0x000fe2000bf05070 */
[----:B-1----:R-:W0:Y:S01]  /*2190*/  LDC.64 R6, c[0x0][0x300] ;  /* 0x0000c000ff067b82 */ /* 0x002e220000000a00 */
[----:B------:R-:W-:Y:S01]  /*21a0*/  IMAD.IADD R38, R25, 0x1, R24 ;  /* 0x0000000119267824 */ /* 0x000fe200078e0218 */
[----:B------:R-:W-:Y:S01]  /*21b0*/  ULDC.64 UR6, c[0x0][0xa08] ;  /* 0x0002820000067ab9 */ /* 0x000fe20000000a00 */
[----:B------:R-:W-:-:S05]  /*21c0*/  ISETP.NE.AND.EX P0, PT, RZ, UR5, PT, P0 ;  /* 0x00000005ff007c0c */ /* 0x000fca000bf05300 */
[----:B------:R-:W1:Y:S08]  /*21d0*/  LDC R25, c[0x0][0x3f4] ;  /* 0x0000fd00ff197b82 */ /* 0x000e700000000800 */
[----:B------:R-:W-:Y:S01]  /*21e0*/  @P0 IADD3 R10, P1, R202, UR4, RZ ;  /* 0x00000004ca0a0c10 */ /* 0x000fe2000ff3e0ff */
[----:B------:R-:W2:Y:S03]  /*21f0*/  LDC.64 R52, c[0x0][0x408] ;  /* 0x00010200ff347b82 */ /* 0x000ea60000000a00 */
[----:B------:R-:W-:Y:S01]  /*2200*/  @P0 IADD3.X R11, R203, UR5, RZ, P1, !PT ;  /* 0x00000005cb0b0c10 */ /* 0x000fe20008ffe4ff */
[----:B------:R-:W-:-:S04]  /*2210*/  ULDC.64 UR4, c[0x0][0x308] ;  /* 0x0000c20000047ab9 */ /* 0x000fc80000000a00 */
[----:B------:R3:W4:Y:S01]  /*2220*/  @P0 LDG.E R3, desc[UR42][R10.64] ;  /* 0x0000002a0a030981 */ /* 0x000722000c1e1900 */
[----:B------:R-:W-:Y:S01]  /*2230*/  SHF.R.S32.HI R13, RZ, 0x1f, R38 ;  /* 0x0000001fff0d7819 */ /* 0x000fe20000011426 */
[-C--:B0-----:R-:W-:Y:S01]  /*2240*/  IMAD.WIDE.U32 R8, R38, R6.reuse, RZ ;  /* 0x0000000626087225 */ /* 0x081fe200078e00ff */
[----:B------:R-:W-:Y:S01]  /*2250*/  ISETP.NE.U32.AND P0, PT, RZ, UR6, PT ;  /* 0x00000006ff007c0c */ /* 0x000fe2000bf05070 */
[----:B------:R-:W0:Y:S01]  /*2260*/  S2R R55, SR_TID.X ;  /* 0x0000000000377919 */ /* 0x000e220000002100 */
[----:B------:R-:W-:Y:S01]  /*2270*/  SHF.R.S32.HI R17, RZ, 0x1f, R16 ;  /* 0x0000001fff117819 */ /* 0x000fe20000011410 */
[-C--:B------:R-:W-:Y:S01]  /*2280*/  IMAD R0, R13, R6.reuse, RZ ;  /* 0x000000060d007224 */ /* 0x080fe200078e02ff */
[----:B------:R-:W-:Y:S01]  /*2290*/  ISETP.NE.AND.EX P0, PT, RZ, UR7, PT, P0 ;  /* 0x00000007ff007c0c */ /* 0x000fe2000bf05300 */
[----:B------:R-:W-:Y:S01]  /*22a0*/  IMAD.SHL.U32 R50, R188, 0x40, RZ ;  /* 0x00000040bc327824 */ /* 0x000fe200078e00ff */
[----:B-1----:R-:W-:Y:S01]  /*22b0*/  ISETP.GE.AND P2, PT, R16, R25, PT ;  /* 0x000000191000720c */ /* 0x002fe20003f46270 */
[----:B------:R-:W-:Y:S01]  /*22c0*/  IMAD R5, R38, R7, R0 ;  /* 0x0000000726057224 */ /* 0x000fe200078e0200 */
[----:B------:R-:W-:Y:S01]  /*22d0*/  SHF.R.S32.HI R0, RZ, 0x1f, R19 ;  /* 0x0000001fff007819 */ /* 0x000fe20000011413 */
[----:B------:R-:W-:Y:S01]  /*22e0*/  IMAD.WIDE.U32 R44, R19, R6, R16 ;  /* 0x00000006132c7225 */ /* 0x000fe200078e0010 */
[----:B------:R-:W-:-:S02]  /*22f0*/  SHF.R.S32.HI R185, RZ, 0x1f, R184 ;  /* 0x0000001fffb97819 */ /* 0x000fc400000114b8 */
[----:B------:R-:W-:Y:S01]  /*2300*/  LOP3.LUT R50, R50, 0x1c0, RZ, 0xc0, !PT ;  /* 0x000001c032327812 */ /* 0x000fe200078ec0ff */
[----:B------:R-:W-:Y:S01]  /*2310*/  IMAD.IADD R9, R9, 0x1, R5 ;  /* 0x0000000109097824 */ /* 0x000fe200078e0205 */
[----:B------:R-:W-:Y:S01]  /*2320*/  P2R R72, PR, RZ, 0x4 ;  /* 0x00000004ff487803 */ /* 0x000fe20000000000 */
[----:B------:R-:W1:Y:S01]  /*2330*/  LDC.64 R4, c[0x0][0x3f8] ;  /* 0x0000fe00ff047b82 */ /* 0x000e620000000a00 */
[----:B------:R-:W-:Y:S01]  /*2340*/  IMAD R14, R0, R6, RZ ;  /* 0x00000006000e7224 */ /* 0x000fe200078e02ff */
[----:B------:R-:W-:Y:S01]  /*2350*/  SHF.R.U32.HI R54, RZ, 0x3, R50 ;  /* 0x00000003ff367819 */ /* 0x000fe20000011632 */
[----:B------:R-:W-:Y:S01]  /*2360*/  IMAD.WIDE.U32 R20, R198, UR4, R8 ;  /* 0x00000004c6147c25 */ /* 0x000fe2000f8e0008 */
[----:B--2---:R-:W-:Y:S02]  /*2370*/  SHF.L.U64.HI R51, R52, 0x6, R53 ;  /* 0x0000000634337819 */ /* 0x004fe40000010235 */
[----:B------:R-:W-:Y:S01]  /*2380*/  SHF.L.U64.HI R46, R6, 0x6, R7 ;  /* 0x00000006062e7819 */ /* 0x000fe20000010207 */
[----:B------:R-:W-:Y:S01]  /*2390*/  IMAD R21, R198, UR5, R21 ;  /* 0x00000005c6157c24 */ /* 0x000fe2000f8e0215 */
[----:B------:R-:W-:Y:S01]  /*23a0*/  ULDC.64 UR4, c[0x0][0x330] ;  /* 0x0000cc0000047ab9 */ /* 0x000fe20000000a00 */
[----:B------:R-:W-:-:S02]  /*23b0*/  IMAD R14, R19, R7, R14 ;  /* 0x00000007130e7224 */ /* 0x000fc400078e020e */
[----:B------:R-:W-:-:S04]  /*23c0*/  IMAD.WIDE.U32 R28, R198, UR4, R16 ;  /* 0x00000004c61c7c25 */ /* 0x000fc8000f8e0010 */
[----:B------:R-:W-:Y:S01]  /*23d0*/  IMAD R29, R198, UR5, R29 ;  /* 0x00000005c61d7c24 */ /* 0x000fe2000f8e021d */
[----:B------:R-:W-:Y:S01]  /*23e0*/  ULDC.64 UR4, c[0x0][0x310] ;  /* 0x0000c40000047ab9 */ /* 0x000fe20000000a00 */
[----:B------:R-:W-:Y:S01]  /*23f0*/  IMAD.WIDE.U32 R34, R19, R52, R184 ;  /* 0x0000003413227225 */ /* 0x000fe200078e00b8 */
[----:B0-----:R-:W-:-:S03]  /*2400*/  LEA.HI R55, R55, 0x8, RZ, 0x19 ;  /* 0x0000000837377811 */ /* 0x001fc600078fc8ff */
[----:B------:R-:W-:Y:S01]  /*2410*/  IMAD.WIDE.U32 R36, R19, R52, R16 ;  /* 0x0000003413247225 */ /* 0x000fe200078e0010 */
[----:B-1----:R-:W-:-:S03]  /*2420*/  SHF.L.U64.HI R48, R4, 0x6, R5 ;  /* 0x0000000604307819 */ /* 0x002fc60000010205 */
[-C--:B------:R-:W-:Y:S02]  /*2430*/  IMAD R12, R0, R4.reuse, RZ ;  /* 0x00000004000c7224 */ /* 0x080fe400078e02ff */
[----:B------:R-:W-:-:S04]  /*2440*/  IMAD.WIDE.U32 R30, R19, R4, R184 ;  /* 0x00000004131e7225 */ /* 0x000fc800078e00b8 */
[C---:B---3--:R-:W-:Y:S02]  /*2450*/  IMAD R11, R19.reuse, R5, R12 ;  /* 0x00000005130b7224 */ /* 0x048fe400078e020c */
[----:B------:R-:W-:-:S04]  /*2460*/  IMAD.WIDE.U32 R32, R19, R4, R16 ;  /* 0x0000000413207225 */ /* 0x000fc800078e0010 */
[----:B------:R-:W-:Y:S02]  /*2470*/  IMAD.IADD R31, R31, 0x1, R11 ;  /* 0x000000011f1f7824 */ /* 0x000fe400078e020b */
[----:B------:R-:W-:Y:S01]  /*2480*/  IMAD.IADD R33, R11, 0x1, R33 ;  /* 0x000000010b217824 */ /* 0x000fe200078e0221 */
[----:B-----5:R-:W-:Y:S01]  /*2490*/  SHF.R.S32.HI R11, RZ, 0x1f, R154 ;  /* 0x0000001fff0b7819 */ /* 0x020fe2000001149a */
[----:B------:R-:W-:-:S04]  /*24a0*/  IMAD.WIDE.U32 R30, R154, R4, R30 ;  /* 0x000000049a1e7225 */ /* 0x000fc800078e001e */
[----:B------:R-:W-:-:S04]  /*24b0*/  IMAD.WIDE.U32 R32, R154, R4, R32 ;  /* 0x000000049a207225 */ /* 0x000fc800078e0020 */
[----:B------:R-:W-:Y:S02]  /*24c0*/  IMAD.SHL.U32 R49, R4, 0x40, RZ ;  /* 0x0000004004317824 */ /* 0x000fe400078e00ff */
[----:B------:R-:W-:Y:S02]  /*24d0*/  IMAD.SHL.U32 R47, R6, 0x40, RZ ;  /* 0x00000040062f7824 */ /* 0x000fe400078e00ff */
[----:B------:R-:W-:Y:S01]  /*24e0*/  IMAD.SHL.U32 R56, R25, 0x2, RZ ;  /* 0x0000000219387824 */ /* 0x000fe200078e00ff */
[----:B----4-:R-:W-:Y:S02]  /*24f0*/  SHF.R.S32.HI R8, RZ, 0x1f, R3 ;  /* 0x0000001fff087819 */ /* 0x010fe40000011403 */
[----:B------:R-:W-:Y:S02]  /*2500*/  SEL R9, R3, RZ, !P0 ;  /* 0x000000ff03097207 */ /* 0x000fe40004000000 */
[----:B------:R-:W-:-:S03]  /*2510*/  SEL R8, R8, RZ, !P0 ;  /* 0x000000ff08087207 */ /* 0x000fc60004000000 */
[----:B------:R-:W-:-:S04]  /*2520*/  IMAD.WIDE.U32 R20, R9, UR4, R20 ;  /* 0x0000000409147c25 */ /* 0x000fc8000f8e0014 */
[----:B------:R-:W-:Y:S01]  /*2530*/  IMAD R10, R8, UR4, RZ ;  /* 0x00000004080a7c24 */ /* 0x000fe2000f8e02ff */
[----:B------:R-:W-:-:S03]  /*2540*/  IADD3 R3, P0, R20, R44, RZ ;  /* 0x0000002c14037210 */ /* 0x000fc60007f1e0ff */
[C---:B------:R-:W-:Y:S01]  /*2550*/  IMAD R43, R9.reuse, UR5, R10 ;  /* 0x00000005092b7c24 */ /* 0x040fe2000f8e020a */
[----:B------:R-:W-:Y:S02]  /*2560*/  ULDC.64 UR4, c[0x0][0x338] ;  /* 0x0000ce0000047ab9 */ /* 0x000fe40000000a00 */
[----:B------:R-:W-:Y:S02]  /*2570*/  IMAD R8, R8, UR4, RZ ;  /* 0x0000000408087c24 */ /* 0x000fe4000f8e02ff */
[----:B------:R-:W-:Y:S01]  /*2580*/  IMAD.WIDE.U32 R28, R9, UR4, R28 ;  /* 0x00000004091c7c25 */ /* 0x000fe2000f8e001c */
[----:B------:R-:W-:-:S03]  /*2590*/  ULDC UR4, c[0x0][0x2f4] ;  /* 0x0000bd0000047ab9 */ /* 0x000fc60000000800 */
[----:B------:R-:W-:Y:S01]  /*25a0*/  IMAD R71, R9, UR5, R8 ;  /* 0x0000000509477c24 */ /* 0x000fe2000f8e0208 */
[----:B------:R-:W-:Y:S01]  /*25b0*/  SEL R9, R25, RZ, P2 ;  /* 0x000000ff19097207 */ /* 0x000fe20001000000 */
[----:B------:R-:W-:Y:S01]  /*25c0*/  IMAD R8, R0, R52, RZ ;  /* 0x0000003400087224 */ /* 0x000fe200078e02ff */
[----:B------:R-:W-:Y:S01]  /*25d0*/  IADD3 R38, P2, R19, R38, RZ ;  /* 0x0000002613267210 */ /* 0x000fe20007f5e0ff */
[----:B------:R-:W-:Y:S02]  /*25e0*/  IMAD.IADD R43, R21, 0x1, R43 ;  /* 0x00000001152b7824 */ /* 0x000fe400078e022b */
[C---:B------:R-:W-:Y:S02]  /*25f0*/  IMAD.IADD R9, R16.reuse, 0x1, R9 ;  /* 0x0000000110097824 */ /* 0x040fe400078e0209 */
[----:B------:R-:W-:Y:S01]  /*2600*/  IMAD R15, R19, R53, R8 ;  /* 0x00000035130f7224 */ /* 0x000fe200078e0208 */
[----:B------:R-:W-:Y:S01]  /*2610*/  IADD3.X R44, R43, R45, R14, P0, !PT ;  /* 0x0000002d2b2c7210 */ /* 0x000fe200007fe40e */
[----:B------:R-:W-:Y:S01]  /*2620*/  IMAD.X R39, R13, 0x1, R0, P2 ;  /* 0x000000010d277824 */ /* 0x000fe200010e0600 */
[----:B------:R-:W-:Y:S01]  /*2630*/  SHF.R.S32.HI R8, RZ, 0x1f, R9 ;  /* 0x0000001fff087819 */ /* 0x000fe20000011409 */
[----:B------:R-:W-:Y:S01]  /*2640*/  IMAD.IADD R35, R35, 0x1, R15 ;  /* 0x0000000123237824 */ /* 0x000fe200078e020f */
[----:B------:R-:W-:Y:S01]  /*2650*/  ISETP.GE.AND P0, PT, R16, UR4, PT ;  /* 0x0000000410007c0c */ /* 0x000fe2000bf06270 */
[----:B------:R-:W-:Y:S01]  /*2660*/  IMAD.IADD R37, R15, 0x1, R37 ;  /* 0x000000010f257824 */ /* 0x000fe200078e0225 */
[----:B------:R-:W-:Y:S01]  /*2670*/  LEA.HI R45, R8, R9, RZ, 0x3 ;  /* 0x00000009082d7211 */ /* 0x000fe200078f18ff */
[----:B------:R-:W-:-:S02]  /*2680*/  IMAD R8, R11, R4, RZ ;  /* 0x000000040b087224 */ /* 0x000fc400078e02ff */
[----:B------:R-:W-:Y:S01]  /*2690*/  IMAD R11, R11, R52, RZ ;  /* 0x000000340b0b7224 */ /* 0x000fe200078e02ff */
[----:B------:R-:W-:Y:S01]  /*26a0*/  LOP3.LUT R60, R45, 0xfffffff8, RZ, 0xc0, !PT ;  /* 0xfffffff82d3c7812 */ /* 0x000fe200078ec0ff */
[----:B------:R-:W-:Y:S01]  /*26b0*/  IMAD R59, R154, R5, R8 ;  /* 0x000000059a3b7224 */ /* 0x000fe200078e0208 */
[----:B------:R-:W-:Y:S01]  /*26c0*/  LOP3.LUT R5, R50, 0x18, R16, 0xf8, !PT ;  /* 0x0000001832057812 */ /* 0x000fe200078ef810 */
[----:B------:R-:W-:Y:S01]  /*26d0*/  IMAD R11, R154, R53, R11 ;  /* 0x000000359a0b7224 */ /* 0x000fe200078e020b */
[----:B------:R-:W-:Y:S01]  /*26e0*/  SHF.R.S32.HI R63, RZ, 0x1f, R60 ;  /* 0x0000001fff3f7819 */ /* 0x000fe2000001143c */
[----:B------:R-:W-:Y:S01]  /*26f0*/  VIADD R53, R16, 0x20 ;  /* 0x0000002010357836 */ /* 0x000fe20000000000 */
[----:B------:R-:W-:Y:S01]  /*2700*/  LOP3.LUT R4, R5, R54, RZ, 0x3c, !PT ;  /* 0x0000003605047212 */ /* 0x000fe200078e3cff */
[-C--:B------:R-:W-:Y:S01]  /*2710*/  IMAD.WIDE.U32 R34, R154, R52.reuse, R34 ;  /* 0x000000349a227225 */ /* 0x080fe200078e0022 */
[----:B------:R-:W-:Y:S02]  /*2720*/  LOP3.LUT R5, R50, 0x38, R45, 0xf8, !PT ;  /* 0x0000003832057812 */ /* 0x000fe400078ef82d */
[----:B------:R-:W-:Y:S01]  /*2730*/  ISETP.GE.AND P1, PT, R53, UR4, PT ;  /* 0x0000000435007c0c */ /* 0x000fe2000bf26270 */
[----:B------:R-:W-:Y:S01]  /*2740*/  IMAD.WIDE.U32 R36, R154, R52, R36 ;  /* 0x000000349a247225 */ /* 0x000fe200078e0024 */
[----:B------:R-:W-:-:S03]  /*2750*/  LOP3.LUT R70, R5, R54, RZ, 0x3c, !PT ;  /* 0x0000003605467212 */ /* 0x000fc600078e3cff */
[----:B------:R-:W-:Y:S02]  /*2760*/  IMAD.IADD R58, R31, 0x1, R59 ;  /* 0x000000011f3a7824 */ /* 0x000fe400078e023b */
[----:B------:R-:W-:Y:S02]  /*2770*/  IMAD.SHL.U32 R52, R52, 0x40, RZ ;  /* 0x0000004034347824 */ /* 0x000fe400078e00ff */
[----:B------:R-:W-:Y:S02]  /*2780*/  IMAD R57, R193, 0x200, R4 ;  /* 0x00000200c1397824 */ /* 0x000fe400078e0204 */
[----:B------:R-:W-:Y:S02]  /*2790*/  IMAD.IADD R59, R59, 0x1, R33 ;  /* 0x000000013b3b7824 */ /* 0x000fe400078e0221 */
[----:B------:R-:W-:Y:S02]  /*27a0*/  IMAD.IADD R61, R35, 0x1, R11 ;  /* 0x00000001233d7824 */ /* 0x000fe400078e020b */
[----:B------:R-:W-:-:S02]  /*27b0*/  IMAD.IADD R62, R11, 0x1, R37 ;  /* 0x000000010b3e7824 */ /* 0x000fc400078e0225 */
[----:B------:R-:W-:Y:S02]  /*27c0*/  IMAD R70, R193, 0x200, R70 ;  /* 0x00000200c1467824 */ /* 0x000fe400078e0246 */
[----:B------:R-:W-:-:S07]  /*27d0*/  IMAD.IADD R71, R29, 0x1, R71 ;  /* 0x000000011d477824 */ /* 0x000fce00078e0247 */
.L_x_683:
[----:B----4-:R-:W0:Y:S01]  /*27e0*/  LDC.64 R64, c[0x0][0x2e8] ;  /* 0x0000ba00ff407b82 */ /* 0x010e220000000a00 */
[----:B------:R-:W-:Y:S01]  /*27f0*/  VIADD R40, R40, 0xffffffff ;  /* 0xffffffff28287836 */ /* 0x000fe20000000000 */
[----:B------:R-:W-:Y:S05]  /*2800*/  YIELD ;  /* 0x0000000000007946 */ /* 0x000fea0003800000 */
[----:B------:R-:W-:Y:S01]  /*2810*/  SHF.R.S32.HI R67, RZ, 0x1f, R40 ;  /* 0x0000001fff437819 */ /* 0x000fe20000011428 */
[----:B------:R-:W1:Y:S01]  /*2820*/  LDC R27, c[0x0][0x3f4] ;  /* 0x0000fd00ff1b7b82 */ /* 0x000e620000000800 */
[-C--:B------:R-:W-:Y:S01]  /*2830*/  IMAD R4, R46, R40.reuse, RZ ;  /* 0x000000282e047224 */ /* 0x080fe200078e02ff */
[----:B------:R-:W-:Y:S01]  /*2840*/  BSSY B0, `(.L_x_654) ;  /* 0x000017b000007945 */ /* 0x000fe20003800000 */
[----:B---3--:R-:W-:-:S04]  /*2850*/  IMAD.WIDE.U32 R14, R47, R40, RZ ;  /* 0x000000282f0e7225 */ /* 0x008fc800078e00ff */
[----:B------:R-:W-:Y:S01]  /*2860*/  IMAD R5, R67, R47, R4 ;  /* 0x0000002f43057224 */ /* 0x000fe200078e0204 */
[----:B------:R-:W-:Y:S01]  /*2870*/  IADD3 R4, P2, R3, R14, RZ ;  /* 0x0000000e03047210 */ /* 0x000fe20007f5e0ff */
[----:B------:R-:W-:Y:S02]  /*2880*/  IMAD.SHL.U32 R26, R22, 0x1000, RZ ;  /* 0x00001000161a7824 */ /* 0x000fe400078e00ff */
[----:B------:R-:W-:Y:S02]  /*2890*/  IMAD.IADD R25, R15, 0x1, R5 ;  /* 0x000000010f197824 */ /* 0x000fe400078e0205 */
[----:B------:R-:W-:Y:S02]  /*28a0*/  IMAD.IADD R5, R57, 0x1, R26 ;  /* 0x0000000139057824 */ /* 0x000fe400078e021a */
[----:B------:R-:W-:Y:S01]  /*28b0*/  IMAD.X R6, R25, 0x1, R44, P2 ;  /* 0x0000000119067824 */ /* 0x000fe200010e062c */
[----:B0-----:R-:W-:Y:S01]  /*28c0*/  LEA R12, P3, R4, R64, 0x1 ;  /* 0x00000040040c7211 */ /* 0x001fe200078608ff */
[----:B------:R-:W-:Y:S01]  /*28d0*/  IMAD R66, R5, 0x2, R2 ;  /* 0x0000000205427824 */ /* 0x000fe200078e0202 */
[----:B------:R-:W-:-:S02]  /*28e0*/  ISETP.GT.AND P2, PT, R40, R41, PT ;  /* 0x000000292800720c */ /* 0x000fc40003f44270 */
[----:B------:R-:W-:Y:S02]  /*28f0*/  LEA.HI.X R13, R4, R65, R6, 0x1, P3 ;  /* 0x00000041040d7211 */ /* 0x000fe400018f0c06 */
[----:B-1----:R-:W-:-:S13]  /*2900*/  ISETP.GE.AND P3, PT, R27, 0x1, PT ;  /* 0x000000011b00780c */ /* 0x002fda0003f66270 */
[----:B------:R-:W-:Y:S05]  /*2910*/  @!P3 BRA `(.L_x_655) ;  /* 0x000000140050b947 */ /* 0x000fea0003800000 */
[----:B------:R-:W-:Y:S01]  /*2920*/  ULDC.U8 UR4, c[0x0][0x410] ;  /* 0x0001040000047ab9 */ /* 0x000fe20000000000 */
[-C--:B------:R-:W-:Y:S01]  /*2930*/  IMAD R6, R48, R40.reuse, RZ ;  /* 0x0000002830067224 */ /* 0x080fe200078e02ff */
[----:B------:R-:W-:Y:S01]  /*2940*/  ISETP.NE.AND P3, PT, RZ, UR4, PT ;  /* 0x00000004ff007c0c */ /* 0x000fe2000bf65270 */
[----:B------:R-:W-:-:S04]  /*2950*/  IMAD.WIDE.U32 R4, R49, R40, RZ ;  /* 0x0000002831047225 */ /* 0x000fc800078e00ff */
[----:B------:R-:W-:-:S04]  /*2960*/  IMAD R7, R67, R49, R6 ;  /* 0x0000003143077224 */ /* 0x000fc800078e0206 */
[----:B------:R-:W-:-:S04]  /*2970*/  IMAD.IADD R68, R5, 0x1, R7 ;  /* 0x0000000105447824 */ /* 0x000fc800078e0207 */
[----:B------:R-:W-:Y:S05]  /*2980*/  @!P3 BRA `(.L_x_656) ;  /* 0x00000008007cb947 */ /* 0x000fea0003800000 */
[----:B------:R-:W-:Y:S01]  /*2990*/  IMAD R74, R40, -0x40, R42 ;  /* 0xffffffc0284a7824 */ /* 0x000fe200078e022a */
[----:B------:R-:W-:Y:S01]  /*29a0*/  BSSY B1, `(.L_x_657) ;  /* 0x000001e000017945 */ /* 0x000fe20003800000 */
[----:B------:R-:W-:Y:S02]  /*29b0*/  CS2R R8, SRZ ;  /* 0x0000000000087805 */ /* 0x000fe4000001ff00 */
[----:B------:R-:W-:Y:S02]  /*29c0*/  CS2R R14, SRZ ;  /* 0x00000000000e7805 */ /* 0x000fe4000001ff00 */
[----:B------:R-:W-:Y:S02]  /*29d0*/  CS2R R10, SRZ ;  /* 0x00000000000a7805 */ /* 0x000fe4000001ff00 */
[----:B------:R-:W-:Y:S02]  /*29e0*/  VIMNMX R74, R74, 0x40, PT ;  /* 0x000000404a4a7848 */ /* 0x000fe40003fe0100 */
[----:B------:R-:W-:-:S02]  /*29f0*/  CS2R R24, SRZ ;  /* 0x0000000000187805 */ /* 0x000fc4000001ff00 */
[----:B------:R-:W-:-:S13]  /*2a00*/  ISETP.GE.AND P4, PT, R19, R74, PT ;  /* 0x0000004a1300720c */ /* 0x000fda0003f86270 */
[----:B------:R-:W-:Y:S05]  /*2a10*/  @P4 BRA `(.L_x_658) ;  /* 0x0000000000584947 */ /* 0x000fea0003800000 */
[----:B------:R-:W-:Y:S01]  /*2a20*/  IMAD R7, R51, R40, RZ ;  /* 0x0000002833077224 */ /* 0x000fe200078e02ff */
[----:B------:R-:W-:Y:S01]  /*2a30*/  IADD3 R8, P3, R30, R4, RZ ;  /* 0x000000041e087210 */ /* 0x000fe20007f7e0ff */
[----:B------:R-:W-:Y:S01]  /*2a40*/  IMAD.MOV.U32 R4, RZ, RZ, R34 ;  /* 0x000000ffff047224 */ /* 0x000fe200078e0022 */
[----:B------:R-:W-:Y:S01]  /*2a50*/  ULDC.64 UR6, c[0x0][0x400] ;  /* 0x0001000000067ab9 */ /* 0x000fe20000000a00 */
[----:B------:R-:W-:Y:S01]  /*2a60*/  IMAD.MOV.U32 R5, RZ, RZ, R61 ;  /* 0x000000ffff057224 */ /* 0x000fe200078e003d */
[----:B------:R-:W-:Y:S01]  /*2a70*/  ULDC.64 UR4, c[0x0][0x3e8] ;  /* 0x0000fa0000047ab9 */ /* 0x000fe20000000a00 */
[-C--:B------:R-:W-:Y:S02]  /*2a80*/  IMAD R11, R67, R52.reuse, R7 ;  /* 0x00000034430b7224 */ /* 0x080fe400078e0207 */
[----:B------:R-:W-:-:S04]  /*2a90*/  IMAD.WIDE.U32 R6, R40, R52, R4 ;  /* 0x0000003428067225 */ /* 0x000fc800078e0004 */
[----:B------:R-:W-:Y:S01]  /*2aa0*/  IMAD.X R9, R68, 0x1, R58, P3 ;  /* 0x0000000144097824 */ /* 0x000fe200018e063a */
[----:B------:R-:W-:Y:S01]  /*2ab0*/  LEA R4, P3, R6, UR6, 0x1 ;  /* 0x0000000606047c11 */ /* 0x000fe2000f8608ff */
[----:B------:R-:W-:-:S05]  /*2ac0*/  IMAD.IADD R5, R7, 0x1, R11 ;  /* 0x0000000107057824 */ /* 0x000fca00078e020b */
[----:B------:R-:W-:Y:S02]  /*2ad0*/  LEA.HI.X R5, R6, UR7, R5, 0x1, P3 ;  /* 0x0000000706057c11 */ /* 0x000fe400098f0c05 */
[----:B------:R-:W-:-:S04]  /*2ae0*/  LEA R6, P3, R8, UR4, 0x1 ;  /* 0x0000000408067c11 */ /* 0x000fc8000f8608ff */
[----:B------:R-:W-:Y:S02]  /*2af0*/  LEA.HI.X R7, R8, UR5, R9, 0x1, P3 ;  /* 0x0000000508077c11 */ /* 0x000fe400098f0c09 */
[----:B------:R-:W-:Y:S02]  /*2b00*/  ISETP.GE.AND P3, PT, R184, R27, PT ;  /* 0x0000001bb800720c */ /* 0x000fe40003f66270 */
[----:B------:R-:W-:Y:S02]  /*2b10*/  CS2R R8, SRZ ;  /* 0x0000000000087805 */ /* 0x000fe4000001ff00 */
[----:B------:R-:W-:-:S09]  /*2b20*/  CS2R R10, SRZ ;  /* 0x00000000000a7805 */ /* 0x000fd2000001ff00 */
[----:B------:R0:W5:Y:S04]  /*2b30*/  @!P3 LDG.E.64 R14, desc[UR42][R6.64] ;  /* 0x0000002a060eb981 */ /* 0x000168000c1e1b00 */
[----:B------:R0:W5:Y:S01]  /*2b40*/  @!P3 LDG.E.64 R24, desc[UR42][R4.64] ;  /* 0x0000002a0418b981 */ /* 0x000162000c1e1b00 */
[----:B------:R-:W-:-:S13]  /*2b50*/  ISETP.GE.AND P3, PT, R189, R27, PT ;  /* 0x0000001bbd00720c */ /* 0x000fda0003f66270 */
[----:B------:R0:W5:Y:S04]  /*2b60*/  @!P3 LDG.E.64 R8, desc[UR42][R6.64+0x20] ;  /* 0x0000202a0608b981 */ /* 0x000168000c1e1b00 */
[----:B------:R0:W5:Y:S02]  /*2b70*/  @!P3 LDG.E.64 R10, desc[UR42][R4.64+0x20] ;  /* 0x0000202a040ab981 */ /* 0x000164000c1e1b00 */
.L_x_658:
[----:B------:R-:W-:Y:S05]  /*2b80*/  BSYNC B1 ;  /* 0x0000000000017941 */ /* 0x000fea0003800000 */
.L_x_657:
[----:B------:R-:W-:Y:S01]  /*2b90*/  UISETP.NE.AND UP0, UPT, UR37, 0x3, UPT ;  /* 0x000000032500788c */ /* 0x000fe2000bf05270 */
[----:B0----5:R-:W-:Y:S02]  /*2ba0*/  IMAD.MOV.U32 R4, RZ, RZ, R8 ;  /* 0x000000ffff047224 */ /* 0x021fe400078e0008 */
[----:B------:R-:W-:Y:S02]  /*2bb0*/  IMAD.MOV.U32 R5, RZ, RZ, R9 ;  /* 0x000000ffff057224 */ /* 0x000fe400078e0009 */
[----:B------:R-:W-:Y:S01]  /*2bc0*/  IMAD.MOV.U32 R6, RZ, RZ, R14 ;  /* 0x000000ffff067224 */ /* 0x000fe200078e000e */
[----:B------:R-:W-:Y:S01]  /*2bd0*/  PLOP3.LUT P3, PT, PT, PT, UP0, 0x80, 0x0 ;  /* 0x000000000000781c */ /* 0x000fe20003f6f008 */
[----:B------:R-:W-:Y:S01]  /*2be0*/  IMAD.MOV.U32 R7, RZ, RZ, R25 ;  /* 0x000000ffff077224 */ /* 0x000fe200078e0019 */
[----:B------:R-:W-:Y:S01]  /*2bf0*/  PRMT R77, R4, 0x5410, R5 ;  /* 0x00005410044d7816 */ /* 0x000fe20000000005 */
[----:B------:R-:W-:Y:S02]  /*2c00*/  IMAD.MOV.U32 R4, RZ, RZ, R15 ;  /* 0x000000ffff047224 */ /* 0x000fe400078e000f */
[----:B------:R-:W-:-:S03]  /*2c10*/  IMAD.MOV.U32 R5, RZ, RZ, R11 ;  /* 0x000000ffff057224 */ /* 0x000fc600078e000b */
[----:B------:R-:W-:Y:S01]  /*2c20*/  PRMT R69, R6, 0x5410, R4 ;  /* 0x0000541006457816 */ /* 0x000fe20000000004 */
[----:B------:R-:W-:Y:S02]  /*2c30*/  IMAD.MOV.U32 R4, RZ, RZ, R10 ;  /* 0x000000ffff047224 */ /* 0x000fe400078e000a */
[----:B------:R-:W-:-:S03]  /*2c40*/  IMAD.MOV.U32 R6, RZ, RZ, R24 ;  /* 0x000000ffff067224 */ /* 0x000fc600078e0018 */
[----:B------:R-:W-:Y:S02]  /*2c50*/  PRMT R79, R4, 0x5410, R5 ;  /* 0x00005410044f7816 */ /* 0x000fe40000000005 */
[----:B------:R-:W-:Y:S01]  /*2c60*/  PRMT R80, R6, 0x5410, R7 ;  /* 0x0000541006507816 */ /* 0x000fe20000000007 */
[----:B------:R-:W-:Y:S06]  /*2c70*/  @!P3 BRA `(.L_x_659) ;  /* 0x000000000004b947 */ /* 0x000fec0003800000 */
[----:B------:R-:W-:Y:S01]  /*2c80*/  BPT.TRAP 0x1 ;  /* 0x000000040000795c */ /* 0x000fe20000300000 */
.L_x_659:
[----:B------:R-:W-:Y:S01]  /*2c90*/  IMAD R73, R22, 0x8, R2 ;  /* 0x0000000816497824 */ /* 0x000fe200078e0202 */
[----:B------:R-:W-:Y:S01]  /*2ca0*/  SHF.L.U32 R76, R186, 0x1f, RZ ;  /* 0x0000001fba4c7819 */ /* 0x000fe200000006ff */
[----:B------:R-:W-:Y:S03]  /*2cb0*/  BSSY B1, `(.L_x_660) ;  /* 0x0000003000017945 */ /* 0x000fe60003800000 */
[----:B------:R-:W0:Y:S02]  /*2cc0*/  SYNCS.PHASECHK.TRANS64.TRYWAIT P5, [R73+URZ+0x28c90], R76 ;  /* 0x028c904c490075a7 */ /* 0x000e2400080a017f */
[----:B0-----:R-:W-:Y:S05]  /*2cd0*/  @!P5 BRA `(.L_x_661) ;  /* 0x000001840064d947 */ /* 0x001fea0003800000 */
.L_x_956:
[----:B------:R-:W-:Y:S05]  /*2ce0*/  BSYNC B1 ;  /* 0x0000000000017941 */ /* 0x000fea0003800000 */
.L_x_660:
[----:B------:R-:W-:Y:S05]  /*2cf0*/  @P4 BRA `(.L_x_662) ;  /* 0x0000001000bc4947 */ /* 0x000fea0003800000 */
[----:B------:R-:W-:Y:S04]  /*2d00*/  BSSY B1, `(.L_x_663) ;  /* 0x0000031000017945 */ /* 0x000fe80003800000 */
[----:B------:R-:W-:Y:S05]  /*2d10*/  @P0 BRA `(.L_x_664) ;  /* 0x0000000000bc0947 */ /* 0x000fea0003800000 */
[----:B------:R1:W2:Y:S01]  /*2d20*/  LDS.128 R4, [R66+0x22400] ;  /* 0x0224000042047984 */ /* 0x0002a20000000c00 */
[----:B------:R-:W-:Y:S01]  /*2d30*/  ISETP.GE.AND P4, PT, R184, R27, PT ;  /* 0x0000001bb800720c */ /* 0x000fe20003f86270 */
[----:B------:R-:W-:-:S12]  /*2d40*/  BSSY B2, `(.L_x_665) ;  /* 0x000002b000027945 */ /* 0x000fd80003800000 */
[----:B-1----:R-:W-:Y:S05]  /*2d50*/  @P4 BRA `(.L_x_666) ;  /* 0x0000000000a44947 */ /* 0x002fea0003800000 */
[--C-:B------:R-:W-:Y:S01]  /*2d60*/  SHF.R.U64 R65, R14, 0x10, R15.reuse ;  /* 0x000000100e417819 */ /* 0x100fe2000000120f */
[----:B--2---:R-:W-:Y:S01]  /*2d70*/  IMAD.MOV.U32 R14, RZ, RZ, R6 ;  /* 0x000000ffff0e7224 */ /* 0x004fe200078e0006 */
[----:B------:R-:W-:Y:S01]  /*2d80*/  SHF.R.U32.HI R64, RZ, 0x10, R15 ;  /* 0x00000010ff407819 */ /* 0x000fe2000001160f */
[--C-:B------:R-:W-:Y:S01]  /*2d90*/  HADD2.F32 R6, -RZ, R5.reuse.H1_H1 ;  /* 0x30000005ff067230 */ /* 0x100fe20000004100 */
[--C-:B------:R-:W-:Y:S01]  /*2da0*/  SHF.R.U64 R15, R24, 0x10, R25.reuse ;  /* 0x00000010180f7819 */ /* 0x100fe20000001219 */
[----:B------:R-:W-:Y:S01]  /*2db0*/  HADD2.F32 R5, -RZ, R5.H0_H0 ;  /* 0x20000005ff057230 */ /* 0x000fe20000004100 */
[----:B------:R-:W-:Y:S01]  /*2dc0*/  SHF.R.U32.HI R66, RZ, 0x10, R25 ;  /* 0x00000010ff427819 */ /* 0x000fe20000011619 */
[----:B------:R-:W-:Y:S02]  /*2dd0*/  HADD2.F32 R24, -RZ, R65.H0_H0 ;  /* 0x20000041ff187230 */ /* 0x000fe40000004100 */
[----:B------:R-:W-:Y:S02]  /*2de0*/  HADD2.F32 R25, -RZ, R15.H0_H0 ;  /* 0x2000000fff197230 */ /* 0x000fe40000004100 */
[----:B------:R-:W-:-:S02]  /*2df0*/  HADD2.F32 R66, -RZ, R66.H0_H0 ;  /* 0x20000042ff427230 */ /* 0x000fc40000004100 */
[--C-:B------:R-:W-:Y:S02]  /*2e00*/  HADD2.F32 R15, -RZ, R7.reuse.H1_H1 ;  /* 0x30000007ff0f7230 */ /* 0x100fe40000004100 */
[CC--:B------:R-:W-:Y:S01]  /*2e10*/  FMUL.FTZ R68, R6.reuse, R25.reuse ;  /* 0x0000001906447220 */ /* 0x0c0fe20000410000 */
[----:B------:R-:W-:Y:S02]  /*2e20*/  HADD2.F32 R7, -RZ, R7.H0_H0 ;  /* 0x20000007ff077230 */ /* 0x000fe40000004100 */
[----:B------:R-:W-:Y:S01]  /*2e30*/  FMUL.FTZ R25, R5, R25 ;  /* 0x0000001905197220 */ /* 0x000fe20000410000 */
[----:B------:R-:W-:Y:S02]  /*2e40*/  HADD2.F32 R64, -RZ, R64.H0_H0 ;  /* 0x20000040ff407230 */ /* 0x000fe40000004100 */
[----:B------:R-:W-:Y:S01]  /*2e50*/  FMUL.FTZ R78, R15, R66 ;  /* 0x000000420f4e7220 */ /* 0x000fe20000410000 */
[----:B------:R-:W-:Y:S01]  /*2e60*/  FFMA.FTZ R68, R5, R24, -R68 ;  /* 0x0000001805447223 */ /* 0x000fe20000010844 */
[----:B------:R-:W-:Y:S01]  /*2e70*/  FMUL.FTZ R66, R7, R66 ;  /* 0x0000004207427220 */ /* 0x000fe20000410000 */
[----:B------:R-:W-:Y:S01]  /*2e80*/  FFMA.FTZ R67, R6, R24, R25 ;  /* 0x0000001806437223 */ /* 0x000fe20000010019 */
[----:B------:R-:W-:-:S02]  /*2e90*/  HADD2.F32 R24, -RZ, R80.H0_H0 ;  /* 0x20000050ff187230 */ /* 0x000fc40000004100 */
[-C--:B------:R-:W-:Y:S01]  /*2ea0*/  FFMA.FTZ R78, R7, R64.reuse, -R78 ;  /* 0x00000040074e7223 */ /* 0x080fe2000001084e */
[----:B------:R-:W-:Y:S02]  /*2eb0*/  HADD2.F32 R25, -RZ, R80.H1_H1 ;  /* 0x30000050ff197230 */ /* 0x000fe40000004100 */
[----:B------:R-:W-:Y:S01]  /*2ec0*/  FFMA.FTZ R75, R15, R64, R66 ;  /* 0x000000400f4b7223 */ /* 0x000fe20000010042 */
[----:B------:R-:W-:Y:S02]  /*2ed0*/  HADD2.F32 R5, -RZ, R4.H1_H1 ;  /* 0x30000004ff057230 */ /* 0x000fe40000004100 */
[----:B------:R-:W-:Y:S02]  /*2ee0*/  HADD2.F32 R6, -RZ, R14.H1_H1 ;  /* 0x3000000eff067230 */ /* 0x000fe40000004100 */
[----:B------:R-:W-:Y:S02]  /*2ef0*/  HADD2.F32 R4, -RZ, R4.H0_H0 ;  /* 0x20000004ff047230 */ /* 0x000fe40000004100 */
[----:B------:R-:W-:Y:S01]  /*2f00*/  FMUL.FTZ R65, R5, R24 ;  /* 0x0000001805417220 */ /* 0x000fe20000410000 */
[----:B------:R-:W-:-:S02]  /*2f10*/  HADD2.F32 R14, -RZ, R14.H0_H0 ;  /* 0x2000000eff0e7230 */ /* 0x000fc40000004100 */
[--C-:B------:R-:W-:Y:S02]  /*2f20*/  HADD2.F32 R7, -RZ, R69.reuse.H0_H0 ;  /* 0x20000045ff077230 */ /* 0x100fe40000004100 */
[----:B------:R-:W-:Y:S01]  /*2f30*/  FMUL.FTZ R24, R4, R24 ;  /* 0x0000001804187220 */ /* 0x000fe20000410000 */
[----:B------:R-:W-:Y:S02]  /*2f40*/  HADD2.F32 R15, -RZ, R69.H1_H1 ;  /* 0x30000045ff0f7230 */ /* 0x000fe40000004100 */
[-C--:B------:R-:W-:Y:S01]  /*2f50*/  FMUL.FTZ R69, R6, R25.reuse ;  /* 0x0000001906457220 */ /* 0x080fe20000410000 */
[----:B------:R-:W-:Y:S01]  /*2f60*/  FMUL.FTZ R25, R14, R25 ;  /* 0x000000190e197220 */ /* 0x000fe20000410000 */
[-C--:B------:R-:W-:Y:S01]  /*2f70*/  FFMA.FTZ R65, R4, R7.reuse, -R65 ;  /* 0x0000000704417223 */ /* 0x080fe20000010841 */
[----:B------:R-:W-:Y:S01]  /*2f80*/  FFMA.FTZ R24, R5, R7, R24 ;  /* 0x0000000705187223 */ /* 0x000fe20000010018 */
[-C--:B------:R-:W-:Y:S01]  /*2f90*/  FFMA.FTZ R69, R14, R15.reuse, -R69 ;  /* 0x0000000f0e457223 */ /* 0x080fe20000010845 */
[----:B------:R-:W-:Y:S01]  /*2fa0*/  FFMA.FTZ R6, R6, R15, R25 ;  /* 0x0000000f06067223 */ /* 0x000fe20000010019 */
[----:B------:R-:W-:-:S02]  /*2fb0*/  F2FP.F16.F32.PACK_AB R5, R67, R68 ;  /* 0x000000444305723e */ /* 0x000fc400000000ff */
[----:B------:R-:W-:Y:S02]  /*2fc0*/  F2FP.F16.F32.PACK_AB R7, R75, R78 ;  /* 0x0000004e4b07723e */ /* 0x000fe400000000ff */
[----:B------:R-:W-:Y:S02]  /*2fd0*/  F2FP.F16.F32.PACK_AB R4, R24, R65 ;  /* 0x000000411804723e */ /* 0x000fe400000000ff */
[----:B------:R-:W-:-:S07]  /*2fe0*/  F2FP.F16.F32.PACK_AB R6, R6, R69 ;  /* 0x000000450606723e */ /* 0x000fce00000000ff */
.L_x_666:
[----:B------:R-:W-:Y:S05]  /*2ff0*/  BSYNC B2 ;  /* 0x0000000000027941 */ /* 0x000fea0003800000 */
.L_x_665:
[----:B--2---:R1:W-:Y:S02]  /*3000*/  STG.E.128 desc[UR42][R12.64], R4 ;  /* 0x000000040c007986 */ /* 0x0043e4000c101d2a */
.L_x_664:
[----:B------:R-:W-:Y:S05]  /*3010*/  BSYNC B1 ;  /* 0x0000000000017941 */ /* 0x000fea0003800000 */
.L_x_663:
[----:B------:R-:W-:Y:S05]  /*3020*/  @P1 BRA `(.L_x_662) ;  /* 0x0000000c00f01947 */ /* 0x000fea0003800000 */
[----:B-1----:R-:W-:Y:S01]  /*3030*/  IMAD.MOV.U32 R5, RZ, RZ, 0x20 ;  /* 0x00000020ff057424 */ /* 0x002fe200078e00ff */
[----:B------:R-:W-:Y:S01]  /*3040*/  LOP3.LUT P4, RZ, R188, 0x4, RZ, 0xc0, !PT ;  /* 0x00000004bcff7812 */ /* 0x000fe2000788c0ff */
[----:B------:R-:W-:Y:S03]  /*3050*/  BSSY B1, `(.L_x_667) ;  /* 0x0000030000017945 */ /* 0x000fe60003800000 */
[----:B------:R-:W-:Y:S02]  /*3060*/  SEL R5, R5, 0xffffffe0, !P4 ;  /* 0xffffffe005057807 */ /* 0x000fe40006000000 */
[----:B------:R-:W-:Y:S02]  /*3070*/  ISETP.GE.AND P4, PT, R189, R27, PT ;  /* 0x0000001bbd00720c */ /* 0x000fe40003f86270 */
[----:B------:R-:W-:-:S05]  /*3080*/  IADD3 R5, R5, R57, R26 ;  /* 0x0000003905057210 */ /* 0x000fca0007ffe01a */
[----:B------:R-:W-:-:S06]  /*3090*/  IMAD R4, R5, 0x2, R2 ;  /* 0x0000000205047824 */ /* 0x000fcc00078e0202 */
[----:B------:R-:W1:Y:S01]  /*30a0*/  LDS.128 R4, [R4+0x22400] ;  /* 0x0224000004047984 */ /* 0x000e620000000c00 */
[----:B------:R-:W-:Y:S05]  /*30b0*/  @P4 BRA `(.L_x_668) ;  /* 0x0000000000a44947 */ /* 0x000fea0003800000 */
[--C-:B------:R-:W-:Y:S01]  /*30c0*/  SHF.R.U64 R15, R8, 0x10, R9.reuse ;  /* 0x00000010080f7819 */ /* 0x100fe20000001209 */
[----:B-1----:R-:W-:Y:S01]  /*30d0*/  IMAD.MOV.U32 R8, RZ, RZ, R6 ;  /* 0x000000ffff087224 */ /* 0x002fe200078e0006 */
        /* <DEDUP_REMOVED lines=14> */
[-C--:B------:R-:W-:Y:S01]  /*31c0*/  FFMA.FTZ R26, R5, R10.reuse, -R26 ;  /* 0x0000000a051a7223 */ /* 0x080fe2000001081a */
[----:B------:R-:W-:Y:S01]  /*31d0*/  FFMA.FTZ R25, R6, R10, R11 ;  /* 0x0000000a06197223 */ /* 0x000fe2000001000b */
[----:B------:R-:W-:Y:S01]  /*31e0*/  FMUL.FTZ R24, R7, R24 ;  /* 0x0000001807187220 */ /* 0x000fe20000410000 */
        /* <DEDUP_REMOVED lines=9> */
[-C--:B------:R-:W-:Y:S01]  /*3280*/  FMUL.FTZ R27, R6, R11.reuse ;  /* 0x0000000b061b7220 */ /* 0x080fe20000410000 */
[--C-:B------:R-:W-:Y:S02]  /*3290*/  HADD2.F32 R7, -RZ, R77.reuse.H0_H0 ;  /* 0x2000004dff077230 */ /* 0x100fe40000004100 */
[----:B------:R-:W-:Y:S01]  /*32a0*/  FMUL.FTZ R10, R4, R10 ;  /* 0x0000000a040a7220 */ /* 0x000fe20000410000 */
[----:B------:R-:W-:Y:S02]  /*32b0*/  HADD2.F32 R9, -RZ, R77.H1_H1 ;  /* 0x3000004dff097230 */ /* 0x000fe40000004100 */
        /* <DEDUP_REMOVED lines=9> */
.L_x_668:
[----:B------:R-:W-:Y:S05]  /*3350*/  BSYNC B1 ;  /* 0x0000000000017941 */ /* 0x000fea0003800000 */
.L_x_667:
[----:B-1----:R2:W-:Y:S01]  /*3360*/  STG.E.128 desc[UR42][R12.64+0x40], R4 ;  /* 0x000040040c007986 */ /* 0x0025e2000c101d2a */
[----:B------:R-:W-:Y:S05]  /*3370*/  BRA `(.L_x_662) ;  /* 0x0000000c001c7947 */ /* 0x000fea0003800000 */
.L_x_656:
[----:B------:R-:W-:Y:S01]  /*3380*/  IMAD R74, R40, -0x40, R42 ;  /* 0xffffffc0284a7824 */ /* 0x000fe200078e022a */
[----:B------:R-:W-:Y:S02]  /*3390*/  ISETP.GE.AND P4, PT, R16, R27, PT ;  /* 0x0000001b1000720c */ /* 0x000fe40003f86270 */
[----:B------:R-:W-:Y:S02]  /*33a0*/  CS2R R6, SRZ ;  /* 0x0000000000067805 */ /* 0x000fe4000001ff00 */
[----:B------:R-:W-:-:S04]  /*33b0*/  VIMNMX R74, R74, 0x40, PT ;  /* 0x000000404a4a7848 */ /* 0x000fc80003fe0100 */
[----:B------:R-:W-:-:S13]  /*33c0*/  ISETP.GE.OR P3, PT, R19, R74, P4 ;  /* 0x0000004a1300720c */ /* 0x000fda0002766670 */
[----:B------:R-:W0:Y:S01]  /*33d0*/  @!P3 LDC.64 R8, c[0x0][0x3e8] ;  /* 0x0000fa00ff08bb82 */ /* 0x000e220000000a00 */
[----:B------:R-:W-:-:S05]  /*33e0*/  @!P3 IADD3 R4, P5, R32, R4, RZ ;  /* 0x000000042004b210 */ /* 0x000fca0007fbe0ff */
[----:B------:R-:W-:Y:S02]  /*33f0*/  @!P3 IMAD.X R5, R68, 0x1, R59, P5 ;  /* 0x000000014405b824 */ /* 0x000fe400028e063b */
[----:B------:R-:W1:Y:S01]  /*3400*/  @!P3 LDC.64 R12, c[0x0][0x400] ;  /* 0x00010000ff0cbb82 */ /* 0x000e620000000a00 */
[----:B0-----:R-:W-:-:S04]  /*3410*/  @!P3 LEA R8, P5, R4, R8, 0x1 ;  /* 0x000000080408b211 */ /* 0x001fc800078a08ff */
[----:B------:R-:W-:Y:S01]  /*3420*/  @!P3 LEA.HI.X R9, R4, R9, R5, 0x1, P5 ;  /* 0x000000090409b211 */ /* 0x000fe200028f0c05 */
[----:B------:R-:W-:Y:S02]  /*3430*/  @!P3 IMAD R4, R51, R40, RZ ;  /* 0x000000283304b224 */ /* 0x000fe400078e02ff */
[----:B------:R-:W-:Y:S02]  /*3440*/  @!P3 IMAD.MOV.U32 R5, RZ, RZ, R62 ;  /* 0x000000ffff05b224 */ /* 0x000fe400078e003e */
[----:B------:R-:W-:Y:S02]  /*3450*/  @!P3 IMAD R67, R67, R52, R4 ;  /* 0x000000344343b224 */ /* 0x000fe400078e0204 */
[----:B------:R-:W-:-:S04]  /*3460*/  @!P3 IMAD.MOV.U32 R4, RZ, RZ, R36 ;  /* 0x000000ffff04b224 */ /* 0x000fc800078e0024 */
[----:B------:R-:W-:-:S04]  /*3470*/  @!P3 IMAD.WIDE.U32 R4, R40, R52, R4 ;  /* 0x000000342804b225 */ /* 0x000fc800078e0004 */
[----:B------:R-:W-:Y:S01]  /*3480*/  @!P3 IMAD.IADD R5, R67, 0x1, R5 ;  /* 0x000000014305b824 */ /* 0x000fe200078e0205 */
[----:B-1----:R-:W-:-:S04]  /*3490*/  @!P3 LEA R12, P5, R4, R12, 0x1 ;  /* 0x0000000c040cb211 */ /* 0x002fc800078a08ff */
[----:B------:R-:W-:Y:S02]  /*34a0*/  @!P3 LEA.HI.X R13, R4, R13, R5, 0x1, P5 ;  /* 0x0000000d040db211 */ /* 0x000fe400028f0c05 */
[----:B------:R-:W-:Y:S02]  /*34b0*/  CS2R R4, SRZ ;  /* 0x0000000000047805 */ /* 0x000fe4000001ff00 */
[----:B------:R-:W-:-:S04]  /*34c0*/  CS2R R10, SRZ ;  /* 0x00000000000a7805 */ /* 0x000fc8000001ff00 */
[----:B------:R0:W2:Y:S02]  /*34d0*/  @!P3 LDG.E.128 R4, desc[UR42][R8.64] ;  /* 0x0000002a0804b981 */ /* 0x0000a4000c1e1d00 */
[----:B0-----:R-:W-:-:S06]  /*34e0*/  CS2R R8, SRZ ;  /* 0x0000000000087805 */ /* 0x001fcc000001ff00 */
[----:B------:R-:W3:Y:S01]  /*34f0*/  @!P3 LDG.E.128 R8, desc[UR42][R12.64] ;  /* 0x0000002a0c08b981 */ /* 0x000ee2000c1e1d00 */
[----:B------:R-:W-:-:S06]  /*3500*/  UISETP.NE.AND UP0, UPT, UR37, 0x3, UPT ;  /* 0x000000032500788c */ /* 0x000fcc000bf05270 */
[----:B------:R-:W-:Y:S01]  /*3510*/  PLOP3.LUT P3, PT, PT, PT, UP0, 0x80, 0x0 ;  /* 0x000000000000781c */ /* 0x000fe20003f6f008 */
[----:B--2---:R-:W-:Y:S02]  /*3520*/  IMAD.MOV.U32 R24, RZ, RZ, R6 ;  /* 0x000000ffff187224 */ /* 0x004fe400078e0006 */
[----:B------:R-:W-:Y:S02]  /*3530*/  IMAD.MOV.U32 R27, RZ, RZ, R7 ;  /* 0x000000ffff1b7224 */ /* 0x000fe400078e0007 */
[----:B------:R-:W-:Y:S02]  /*3540*/  IMAD.MOV.U32 R66, RZ, RZ, R4 ;  /* 0x000000ffff427224 */ /* 0x000fe400078e0004 */
[----:B------:R-:W-:Y:S01]  /*3550*/  IMAD.MOV.U32 R67, RZ, RZ, R5 ;  /* 0x000000ffff437224 */ /* 0x000fe200078e0005 */
[----:B------:R-:W-:Y:S02]  /*3560*/  PRMT R86, R86, 0x5410, R27 ;  /* 0x0000541056567816 */ /* 0x000fe4000000001b */
[----:B------:R-:W-:-:S02]  /*3570*/  PRMT R89, R24, 0x5410, R66 ;  /* 0x0000541018597816 */ /* 0x000fc40000000042 */
[----:B------:R-:W-:Y:S01]  /*3580*/  PRMT R81, R81, 0x5410, R67 ;  /* 0x0000541051517816 */ /* 0x000fe20000000043 */
[----:B---3--:R-:W-:Y:S02]  /*3590*/  IMAD.MOV.U32 R12, RZ, RZ, R10 ;  /* 0x000000ffff0c7224 */ /* 0x008fe400078e000a */
[----:B------:R-:W-:Y:S02]  /*35a0*/  IMAD.MOV.U32 R13, RZ, RZ, R11 ;  /* 0x000000ffff0d7224 */ /* 0x000fe400078e000b */
[----:B------:R-:W-:Y:S02]  /*35b0*/  IMAD.MOV.U32 R24, RZ, RZ, R8 ;  /* 0x000000ffff187224 */ /* 0x000fe400078e0008 */
[----:B------:R-:W-:Y:S01]  /*35c0*/  IMAD.MOV.U32 R27, RZ, RZ, R9 ;  /* 0x000000ffff1b7224 */ /* 0x000fe200078e0009 */
[----:B------:R-:W-:Y:S02]  /*35d0*/  PRMT R86, R13, 0x7610, R86 ;  /* 0x000076100d567816 */ /* 0x000fe40000000056 */
[----:B------:R-:W-:-:S02]  /*35e0*/  PRMT R87, R12, 0x5410, R24 ;  /* 0x000054100c577816 */ /* 0x000fc40000000018 */
[----:B------:R-:W-:Y:S01]  /*35f0*/  PRMT R81, R27, 0x7610, R81 ;  /* 0x000076101b517816 */ /* 0x000fe20000000051 */
[----:B------:R-:W-:Y:S06]  /*3600*/  @!P3 BRA `(.L_x_669) ;  /* 0x000000000004b947 */ /* 0x000fec0003800000 */
[----:B------:R-:W-:Y:S01]  /*3610*/  BPT.TRAP 0x1 ;  /* 0x000000040000795c */ /* 0x000fe20000300000 */
.L_x_669:
[----:B------:R-:W-:Y:S01]  /*3620*/  IMAD R73, R22, 0x8, R2 ;  /* 0x0000000816497824 */ /* 0x000fe200078e0202 */
[----:B------:R-:W-:Y:S01]  /*3630*/  SHF.L.U32 R76, R186, 0x1f, RZ ;  /* 0x0000001fba4c7819 */ /* 0x000fe200000006ff */
[----:B------:R-:W-:Y:S03]  /*3640*/  BSSY B1, `(.L_x_670) ;  /* 0x0000003000017945 */ /* 0x000fe60003800000 */
[----:B------:R-:W0:Y:S02]  /*3650*/  SYNCS.PHASECHK.TRANS64.TRYWAIT P5, [R73+URZ+0x28c90], R76 ;  /* 0x028c904c490075a7 */ /* 0x000e2400080a017f */
[----:B0-----:R-:W-:Y:S05]  /*3660*/  @!P5 BRA `(.L_x_671) ;  /* 0x0000017c0014d947 */ /* 0x001fea0003800000 */
.L_x_957:
[----:B------:R-:W-:Y:S05]  /*3670*/  BSYNC B1 ;  /* 0x0000000000017941 */ /* 0x000fea0003800000 */
.L_x_670:
[C---:B------:R-:W-:Y:S01]  /*3680*/  ISETP.GE.OR P5, PT, R19.reuse, R74, P0 ;  /* 0x0000004a1300720c */ /* 0x040fe200007a6670 */
[----:B------:R-:W-:Y:S01]  /*3690*/  ULDC.64 UR4, c[0x0][0x300] ;  /* 0x0000c00000047ab9 */ /* 0x000fe20000000a00 */
[----:B------:R-:W-:Y:S02]  /*36a0*/  IMAD.MOV.U32 R66, RZ, RZ, R14 ;  /* 0x000000ffff427224 */ /* 0x000fe400078e000e */
[----:B------:R-:W-:Y:S02]  /*36b0*/  IMAD R12, R0, UR4, RZ ;  /* 0x00000004000c7c24 */ /* 0x000fe4000f8e02ff */
[----:B------:R-:W-:Y:S02]  /*36c0*/  IMAD.MOV.U32 R67, RZ, RZ, R25 ;  /* 0x000000ffff437224 */ /* 0x000fe400078e0019 */
[C---:B------:R-:W-:Y:S02]  /*36d0*/  IMAD R13, R19.reuse, UR5, R12 ;  /* 0x00000005130d7c24 */ /* 0x040fe4000f8e020c */
[----:B------:R-:W-:-:S03]  /*36e0*/  IMAD.WIDE.U32 R66, R19, UR4, R66 ;  /* 0x0000000413427c25 */ /* 0x000fc6000f8e0042 */
[----:B------:R-:W-:Y:S05]  /*36f0*/  @P5 BRA `(.L_x_662) ;  /* 0x00000008003c5947 */ /* 0x000fea0003800000 */
[----:B------:R-:W1:Y:S01]  /*3700*/  LDC R75, c[0x0][0x2f4] ;  /* 0x0000bd00ff4b7b82 */ /* 0x000e620000000800 */
[----:B------:R-:W-:Y:S01]  /*3710*/  IMAD.IADD R78, R13, 0x1, R67 ;  /* 0x000000010d4e7824 */ /* 0x000fe200078e0243 */
[----:B------:R-:W-:Y:S01]  /*3720*/  IADD3 R12, P5, P6, R20, R66, R60 ;  /* 0x00000042140c7210 */ /* 0x000fe20007ebe03c */
[----:B------:R-:W-:Y:S03]  /*3730*/  BSSY B1, `(.L_x_672) ;  /* 0x0000068000017945 */ /* 0x000fe60003800000 */
[----:B------:R-:W-:Y:S02]  /*3740*/  IADD3.X R13, R43, R78, R63, P5, P6 ;  /* 0x0000004e2b0d7210 */ /* 0x000fe40002fec43f */
[----:B------:R-:W-:Y:S02]  /*3750*/  LEA R68, P5, R12, R64, 0x1 ;  /* 0x000000400c447211 */ /* 0x000fe400078a08ff */
[----:B------:R-:W-:-:S02]  /*3760*/  ISETP.NE.AND P6, PT, R72, RZ, PT ;  /* 0x000000ff4800720c */ /* 0x000fc40003fc5270 */
[----:B------:R-:W-:Y:S01]  /*3770*/  LEA.HI.X R69, R12, R65, R13, 0x1, P5 ;  /* 0x000000410c457211 */ /* 0x000fe200028f0c0d */
[----:B-1----:R-:W-:-:S05]  /*3780*/  IMAD.IADD R13, R75, 0x1, -R56 ;  /* 0x000000014b0d7824 */ /* 0x002fca00078e0a38 */
[----:B------:R-:W-:-:S04]  /*3790*/  SEL R13, R56, R13, !P6 ;  /* 0x0000000d380d7207 */ /* 0x000fc80007000000 */
[----:B------:R-:W-:-:S04]  /*37a0*/  SHF.R.S32.HI R12, RZ, 0x1f, R13 ;  /* 0x0000001fff0c7819 */ /* 0x000fc8000001140d */
[----:B------:R-:W-:-:S04]  /*37b0*/  LEA.HI R12, R12, R13, RZ, 0x4 ;  /* 0x0000000d0c0c7211 */ /* 0x000fc800078f20ff */
[----:B------:R-:W-:-:S04]  /*37c0*/  SHF.R.S32.HI R12, RZ, 0x4, R12 ;  /* 0x00000004ff0c7819 */ /* 0x000fc8000001140c */
[----:B------:R-:W-:-:S05]  /*37d0*/  LEA.HI.SX32 R12, R45, R12, 0x1d ;  /* 0x0000000c2d0c7211 */ /* 0x000fca00078feaff */
[----:B------:R-:W-:-:S05]  /*37e0*/  IMAD.SHL.U32 R77, R12, 0x8, RZ ;  /* 0x000000080c4d7824 */ /* 0x000fca00078e00ff */
[----:B------:R-:W-:-:S04]  /*37f0*/  LOP3.LUT R13, R50, 0x38, R77, 0xf8, !PT ;  /* 0x00000038320d7812 */ /* 0x000fc800078ef84d */
[----:B------:R-:W-:Y:S01]  /*3800*/  LOP3.LUT R12, R13, R54, RZ, 0x3c, !PT ;  /* 0x000000360d0c7212 */ /* 0x000fe200078e3cff */
[----:B------:R-:W-:-:S04]  /*3810*/  IMAD.IADD R13, R70, 0x1, R26 ;  /* 0x00000001460d7824 */ /* 0x000fc800078e021a */
[----:B------:R-:W-:Y:S02]  /*3820*/  IMAD R15, R193, 0x200, R12 ;  /* 0x00000200c10f7824 */ /* 0x000fe400078e020c */
[----:B------:R-:W-:Y:S02]  /*3830*/  IMAD R13, R13, 0x2, R2 ;  /* 0x000000020d0d7824 */ /* 0x000fe400078e0202 */
[----:B------:R-:W-:-:S04]  /*3840*/  IMAD.IADD R15, R26, 0x1, R15 ;  /* 0x000000011a0f7824 */ /* 0x000fc800078e020f */
[----:B------:R-:W-:Y:S02]  /*3850*/  IMAD R24, R15, 0x2, R2 ;  /* 0x000000020f187824 */ /* 0x000fe400078e0202 */
[----:B------:R-:W1:Y:S04]  /*3860*/  LDS.128 R12, [R13+0x22400] ;  /* 0x022400000d0c7984 */ /* 0x000e680000000c00 */
[----:B------:R-:W2:Y:S01]  /*3870*/  LDS.128 R24, [R24+0x22400] ;  /* 0x0224000018187984 */ /* 0x000ea20000000c00 */
[----:B------:R-:W-:Y:S05]  /*3880*/  @P4 BRA `(.L_x_673) ;  /* 0x0000000400484947 */ /* 0x000fea0003800000 */
[--C-:B------:R-:W-:Y:S01]  /*3890*/  SHF.R.U64 R80, R8, 0x10, R9.reuse ;  /* 0x0000001008507819 */ /* 0x100fe20000001209 */
[----:B--2---:R-:W-:Y:S01]  /*38a0*/  HADD2.F32 R8, -RZ, R25.H1_H1 ;  /* 0x30000019ff087230 */ /* 0x004fe20000004100 */
[----:B------:R-:W-:Y:S02]  /*38b0*/  SHF.R.U32.HI R9, RZ, 0x10, R9 ;  /* 0x00000010ff097819 */ /* 0x000fe40000011609 */
[----:B------:R-:W-:Y:S02]  /*38c0*/  SHF.R.U64 R79, R4, 0x10, R5 ;  /* 0x00000010044f7819 */ /* 0x000fe40000001205 */
[--C-:B------:R-:W-:Y:S01]  /*38d0*/  SHF.R.U64 R4, R6, 0x10, R7.reuse ;  /* 0x0000001006047819 */ /* 0x100fe20000001207 */
[----:B-1----:R-:W-:Y:S01]  /*38e0*/  HADD2.F32 R6, -RZ, R13.H0_H0 ;  /* 0x2000000dff067230 */ /* 0x002fe20000004100 */
[----:B------:R-:W-:Y:S01]  /*38f0*/  SHF.R.U32.HI R85, RZ, 0x10, R7 ;  /* 0x00000010ff557819 */ /* 0x000fe20000011607 */
[----:B------:R-:W-:Y:S01]  /*3900*/  HADD2.F32 R7, -RZ, R25.H0_H0 ;  /* 0x20000019ff077230 */ /* 0x000fe20000004100 */
[----:B------:R-:W-:Y:S01]  /*3910*/  SHF.R.U32.HI R82, RZ, 0x10, R5 ;  /* 0x00000010ff527819 */ /* 0x000fe20000011605 */
[----:B------:R-:W-:Y:S01]  /*3920*/  HADD2.F32 R25, -RZ, R9.H0_H0 ;  /* 0x20000009ff197230 */ /* 0x000fe20000004100 */
[--C-:B------:R-:W-:Y:S01]  /*3930*/  SHF.R.U64 R5, R10, 0x10, R11.reuse ;  /* 0x000000100a057819 */ /* 0x100fe2000000120b */
[----:B------:R-:W-:Y:S01]  /*3940*/  HADD2.F32 R10, -RZ, R81.H1_H1 ;  /* 0x30000051ff0a7230 */ /* 0x000fe20000004100 */
[----:B------:R-:W-:Y:S01]  /*3950*/  SHF.R.U32.HI R83, RZ, 0x10, R11 ;  /* 0x00000010ff537819 */ /* 0x000fe2000001160b */
[----:B------:R-:W-:-:S02]  /*3960*/  HADD2.F32 R9, -RZ, R13.H1_H1 ;  /* 0x3000000dff097230 */ /* 0x000fc40000004100 */
[-C--:B------:R-:W-:Y:S01]  /*3970*/  FMUL.FTZ R84, R8, R25.reuse ;  /* 0x0000001908547220 */ /* 0x080fe20000410000 */
[----:B------:R-:W-:Y:S02]  /*3980*/  HADD2.F32 R81, -RZ, R81.H0_H0 ;  /* 0x20000051ff517230 */ /* 0x000fe40000004100 */
[----:B------:R-:W-:Y:S02]  /*3990*/  HADD2.F32 R11, -RZ, R82.H0_H0 ;  /* 0x20000052ff0b7230 */ /* 0x000fe40000004100 */
[----:B------:R-:W-:Y:S01]  /*39a0*/  FMUL.FTZ R25, R9, R25 ;  /* 0x0000001909197220 */ /* 0x000fe20000410000 */
[----:B------:R-:W-:Y:S02]  /*39b0*/  HADD2.F32 R79, -RZ, R79.H0_H0 ;  /* 0x2000004fff4f7230 */ /* 0x000fe40000004100 */
[-C--:B------:R-:W-:Y:S01]  /*39c0*/  FMUL.FTZ R13, R7, R81.reuse ;  /* 0x00000051070d7220 */ /* 0x080fe20000410000 */
[----:B------:R-:W-:Y:S01]  /*39d0*/  FMUL.FTZ R82, R6, R81 ;  /* 0x0000005106527220 */ /* 0x000fe20000410000 */
[-C--:B------:R-:W-:Y:S01]  /*39e0*/  FFMA.FTZ R9, R9, R11.reuse, -R84 ;  /* 0x0000000b09097223 */ /* 0x080fe20000010854 */
[----:B------:R-:W-:Y:S01]  /*39f0*/  FFMA.FTZ R8, R8, R11, R25 ;  /* 0x0000000b08087223 */ /* 0x000fe20000010019 */
[-C--:B------:R-:W-:Y:S01]  /*3a00*/  FFMA.FTZ R6, R6, R10.reuse, -R13 ;  /* 0x0000000a06067223 */ /* 0x080fe2000001080d */
[----:B------:R-:W-:Y:S01]  /*3a10*/  FFMA.FTZ R7, R7, R10, R82 ;  /* 0x0000000a07077223 */ /* 0x000fe20000010052 */
[----:B------:R-:W-:-:S02]  /*3a20*/  HADD2.F32 R11, -RZ, R27.H0_H0 ;  /* 0x2000001bff0b7230 */ /* 0x000fc40000004100 */
[--C-:B------:R-:W-:Y:S02]  /*3a30*/  HADD2.F32 R25, -RZ, R86.reuse.H0_H0 ;  /* 0x20000056ff197230 */ /* 0x100fe40000004100 */
[----:B------:R-:W-:Y:S01]  /*3a40*/  HADD2.F32 R27, -RZ, R27.H1_H1 ;  /* 0x3000001bff1b7230 */ /* 0x000fe20000004100 */
[----:B------:R-:W-:Y:S01]  /*3a50*/  F2FP.F16.F32.PACK_AB R7, R8, R7 ;  /* 0x000000070807723e */ /* 0x000fe200000000ff */
[----:B------:R-:W-:Y:S02]  /*3a60*/  HADD2.F32 R10, -RZ, R15.H0_H0 ;  /* 0x2000000fff0a7230 */ /* 0x000fe40000004100 */
[-C--:B------:R-:W-:Y:S01]  /*3a70*/  FMUL.FTZ R81, R11, R25.reuse ;  /* 0x000000190b517220 */ /* 0x080fe20000410000 */
[----:B------:R-:W-:Y:S02]  /*3a80*/  HADD2.F32 R84, -RZ, R83.H0_H0 ;  /* 0x20000053ff547230 */ /* 0x000fe40000004100 */
[----:B------:R-:W-:Y:S02]  /*3a90*/  HADD2.F32 R13, -RZ, R86.H1_H1 ;  /* 0x30000056ff0d7230 */ /* 0x000fe40000004100 */
[----:B------:R-:W-:Y:S01]  /*3aa0*/  FMUL.FTZ R86, R10, R25 ;  /* 0x000000190a567220 */ /* 0x000fe20000410000 */
[----:B------:R-:W-:-:S02]  /*3ab0*/  HADD2.F32 R15, -RZ, R15.H1_H1 ;  /* 0x3000000fff0f7230 */ /* 0x000fc40000004100 */
[-C--:B------:R-:W-:Y:S01]  /*3ac0*/  FMUL.FTZ R88, R27, R84.reuse ;  /* 0x000000541b587220 */ /* 0x080fe20000410000 */
[----:B------:R-:W-:Y:S02]  /*3ad0*/  HADD2.F32 R82, -RZ, R85.H0_H0 ;  /* 0x20000055ff527230 */ /* 0x000fe40000004100 */
[-C--:B------:R-:W-:Y:S01]  /*3ae0*/  FFMA.FTZ R83, R10, R13.reuse, -R81 ;  /* 0x0000000d0a537223 */ /* 0x080fe20000010851 */
[----:B------:R-:W-:Y:S01]  /*3af0*/  FFMA.FTZ R86, R11, R13, R86 ;  /* 0x0000000d0b567223 */ /* 0x000fe20000010056 */
[C---:B------:R-:W-:Y:S01]  /*3b00*/  FMUL.FTZ R84, R15.reuse, R84 ;  /* 0x000000540f547220 */ /* 0x040fe20000410000 */
[----:B------:R-:W-:Y:S02]  /*3b10*/  HADD2.F32 R11, -RZ, R24.H0_H0 ;  /* 0x20000018ff0b7230 */ /* 0x000fe40000004100 */
[-C--:B------:R-:W-:Y:S01]  /*3b20*/  FFMA.FTZ R88, R15, R82.reuse, -R88 ;  /* 0x000000520f587223 */ /* 0x080fe20000010858 */
[----:B------:R-:W-:Y:S02]  /*3b30*/  HADD2.F32 R15, -RZ, R87.H1_H1 ;  /* 0x30000057ff0f7230 */ /* 0x000fe40000004100 */
[----:B------:R-:W-:Y:S01]  /*3b40*/  FFMA.FTZ R85, R27, R82, R84 ;  /* 0x000000521b557223 */ /* 0x000fe20000010054 */
[----:B------:R-:W-:-:S02]  /*3b50*/  HADD2.F32 R10, -RZ, R12.H0_H0 ;  /* 0x2000000cff0a7230 */ /* 0x000fc40000004100 */
[----:B------:R-:W-:Y:S02]  /*3b60*/  HADD2.F32 R25, -RZ, R80.H0_H0 ;  /* 0x20000050ff197230 */ /* 0x000fe40000004100 */
[-C--:B------:R-:W-:Y:S01]  /*3b70*/  FMUL.FTZ R27, R11, R15.reuse ;  /* 0x0000000f0b1b7220 */ /* 0x080fe20000410000 */
[----:B------:R-:W-:Y:S02]  /*3b80*/  HADD2.F32 R24, -RZ, R24.H1_H1 ;  /* 0x30000018ff187230 */ /* 0x000fe40000004100 */
[----:B------:R-:W-:Y:S01]  /*3b90*/  FMUL.FTZ R80, R10, R15 ;  /* 0x0000000f0a507220 */ /* 0x000fe20000410000 */
[----:B------:R-:W-:Y:S01]  /*3ba0*/  HADD2.F32 R13, -RZ, R89.H1_H1 ;  /* 0x30000059ff0d7230 */ /* 0x000fe20000004100 */
[----:B------:R-:W-:Y:S01]  /*3bb0*/  F2FP.F16.F32.PACK_AB R85, R85, R86 ;  /* 0x000000565555723e */ /* 0x000fe200000000ff */
[----:B------:R-:W-:Y:S02]  /*3bc0*/  HADD2.F32 R12, -RZ, R12.H1_H1 ;  /* 0x3000000cff0c7230 */ /* 0x000fe40000004100 */
[----:B------:R-:W-:Y:S01]  /*3bd0*/  FMUL.FTZ R15, R24, R25 ;  /* 0x00000019180f7220 */ /* 0x000fe20000410000 */
[----:B------:R-:W-:Y:S01]  /*3be0*/  FFMA.FTZ R27, R10, R13, -R27 ;  /* 0x0000000d0a1b7223 */ /* 0x000fe2000001081b */
[----:B------:R-:W-:-:S02]  /*3bf0*/  HADD2.F32 R10, -RZ, R26.H0_H0 ;  /* 0x2000001aff0a7230 */ /* 0x000fc40000004100 */
[C---:B------:R-:W-:Y:S01]  /*3c00*/  FFMA.FTZ R82, R12.reuse, R79, -R15 ;  /* 0x0000004f0c527223 */ /* 0x040fe2000001080f */
[----:B------:R-:W-:Y:S02]  /*3c10*/  HADD2.F32 R15, -RZ, R5.H0_H0 ;  /* 0x20000005ff0f7230 */ /* 0x000fe40000004100 */
[----:B------:R-:W-:Y:S01]  /*3c20*/  FMUL.FTZ R25, R12, R25 ;  /* 0x000000190c197220 */ /* 0x000fe20000410000 */
[----:B------:R-:W-:Y:S02]  /*3c30*/  HADD2.F32 R5, -RZ, R14.H0_H0 ;  /* 0x2000000eff057230 */ /* 0x000fe40000004100 */
[----:B------:R-:W-:Y:S01]  /*3c40*/  FFMA.FTZ R80, R11, R13, R80 ;  /* 0x0000000d0b507223 */ /* 0x000fe20000010050 */
[----:B------:R-:W-:Y:S02]  /*3c50*/  HADD2.F32 R26, -RZ, R26.H1_H1 ;  /* 0x3000001aff1a7230 */ /* 0x000fe40000004100 */
[----:B------:R-:W-:Y:S01]  /*3c60*/  FFMA.FTZ R25, R24, R79, R25 ;  /* 0x0000004f18197223 */ /* 0x000fe20000010019 */
[----:B------:R-:W-:-:S02]  /*3c70*/  HADD2.F32 R12, -RZ, R87.H0_H0 ;  /* 0x20000057ff0c7230 */ /* 0x000fc40000004100 */
[----:B------:R-:W-:Y:S02]  /*3c80*/  HADD2.F32 R14, -RZ, R14.H1_H1 ;  /* 0x3000000eff0e7230 */ /* 0x000fe40000004100 */
[-C--:B------:R-:W-:Y:S01]  /*3c90*/  FMUL.FTZ R81, R26, R15.reuse ;  /* 0x0000000f1a517220 */ /* 0x080fe20000410000 */
[----:B------:R-:W-:Y:S02]  /*3ca0*/  HADD2.F32 R11, -RZ, R89.H0_H0 ;  /* 0x20000059ff0b7230 */ /* 0x000fe40000004100 */
[CC--:B------:R-:W-:Y:S01]  /*3cb0*/  FMUL.FTZ R79, R5.reuse, R12.reuse ;  /* 0x0000000c054f7220 */ /* 0x0c0fe20000410000 */
[----:B------:R-:W-:Y:S02]  /*3cc0*/  HADD2.F32 R13, -RZ, R4.H0_H0 ;  /* 0x20000004ff0d7230 */ /* 0x000fe40000004100 */
[----:B------:R-:W-:Y:S01]  /*3cd0*/  FMUL.FTZ R4, R10, R12 ;  /* 0x0000000c0a047220 */ /* 0x000fe20000410000 */
[----:B------:R-:W-:Y:S01]  /*3ce0*/  FMUL.FTZ R15, R14, R15 ;  /* 0x0000000f0e0f7220 */ /* 0x000fe20000410000 */
[----:B------:R-:W-:Y:S01]  /*3cf0*/  FFMA.FTZ R79, R10, R11, R79 ;  /* 0x0000000b0a4f7223 */ /* 0x000fe2000001004f */
[----:B------:R-:W-:Y:S01]  /*3d00*/  F2FP.F16.F32.PACK_AB R12, R82, R27 ;  /* 0x0000001b520c723e */ /* 0x000fe200000000ff */
[----:B------:R-:W-:Y:S01]  /*3d10*/  FFMA.FTZ R4, R5, R11, -R4 ;  /* 0x0000000b05047223 */ /* 0x000fe20000010804 */
[-C--:B------:R-:W-:Y:S01]  /*3d20*/  FFMA.FTZ R81, R14, R13.reuse, -R81 ;  /* 0x0000000d0e517223 */ /* 0x080fe20000010851 */
[----:B------:R-:W-:Y:S01]  /*3d30*/  FFMA.FTZ R26, R26, R13, R15 ;  /* 0x0000000d1a1a7223 */ /* 0x000fe2000001000f */
[----:B------:R-:W-:Y:S01]  /*3d40*/  F2FP.F16.F32.PACK_AB R24, R25, R80 ;  /* 0x000000501918723e */ /* 0x000fe200000000ff */
[----:B------:R-:W-:Y:S01]  /*3d50*/  IMAD.MOV.U32 R25, RZ, RZ, R7 ;  /* 0x000000ffff197224 */ /* 0x000fe200078e0007 */
[----:B------:R-:W-:Y:S01]  /*3d60*/  F2FP.F16.F32.PACK_AB R13, R9, R6 ;  /* 0x00000006090d723e */ /* 0x000fe200000000ff */
[----:B------:R-:W-:Y:S01]  /*3d70*/  IMAD.MOV.U32 R27, RZ, RZ, R85 ;  /* 0x000000ffff1b7224 */ /* 0x000fe200078e0055 */
[----:B------:R-:W-:-:S02]  /*3d80*/  F2FP.F16.F32.PACK_AB R15, R88, R83 ;  /* 0x00000053580f723e */ /* 0x000fc400000000ff */
[----:B------:R-:W-:Y:S02]  /*3d90*/  F2FP.F16.F32.PACK_AB R14, R81, R4 ;  /* 0x00000004510e723e */ /* 0x000fe400000000ff */
[----:B------:R-:W-:-:S07]  /*3da0*/  F2FP.F16.F32.PACK_AB R26, R26, R79 ;  /* 0x0000004f1a1a723e */ /* 0x000fce00000000ff */
.L_x_673:
[----:B------:R-:W-:Y:S05]  /*3db0*/  BSYNC B1 ;  /* 0x0000000000017941 */ /* 0x000fea0003800000 */
.L_x_672:
[----:B-1----:R3:W-:Y:S01]  /*3dc0*/  STG.E.128 desc[UR42][R68.64], R12 ;  /* 0x0000000c44007986 */ /* 0x0027e2000c101d2a */
[----:B------:R-:W-:-:S13]  /*3dd0*/  ISETP.GE.AND P4, PT, R77, R75, PT ;  /* 0x0000004b4d00720c */ /* 0x000fda0003f86270 */
[----:B------:R-:W-:Y:S05]  /*3de0*/  @P4 BRA `(.L_x_662) ;  /* 0x0000000000804947 */ /* 0x000fea0003800000 */
[--C-:B------:R-:W-:Y:S02]  /*3df0*/  SHF.R.S32.HI R4, RZ, 0x1f, R77.reuse ;  /* 0x0000001fff047819 */ /* 0x100fe4000001144d */
[----:B------:R-:W-:-:S04]  /*3e00*/  IADD3 R66, P4, P5, R20, R66, R77 ;  /* 0x0000004214427210 */ /* 0x000fc80007d9e04d */
[----:B------:R-:W-:Y:S02]  /*3e10*/  IADD3.X R4, R43, R78, R4, P4, P5 ;  /* 0x0000004e2b047210 */ /* 0x000fe400027ea404 */
[----:B------:R-:W-:-:S04]  /*3e20*/  LEA R64, P4, R66, R64, 0x1 ;  /* 0x0000004042407211 */ /* 0x000fc800078808ff */
[----:B------:R-:W-:-:S05]  /*3e30*/  LEA.HI.X R65, R66, R65, R4, 0x1, P4 ;  /* 0x0000004142417211 */ /* 0x000fca00020f0c04 */
[----:B--2---:R4:W-:Y:S01]  /*3e40*/  STG.E.128 desc[UR42][R64.64], R24 ;  /* 0x0000001840007986 */ /* 0x0049e2000c101d2a */
[----:B------:R-:W-:Y:S05]  /*3e50*/  BRA `(.L_x_662) ;  /* 0x0000000000647947 */ /* 0x000fea0003800000 */
.L_x_655:
[----:B------:R-:W-:-:S06]  /*3e60*/  UISETP.NE.AND UP0, UPT, UR37, 0x3, UPT ;  /* 0x000000032500788c */ /* 0x000fcc000bf05270 */
[----:B------:R-:W-:-:S13]  /*3e70*/  PLOP3.LUT P3, PT, PT, PT, UP0, 0x80, 0x0 ;  /* 0x000000000000781c */ /* 0x000fda0003f6f008 */
[----:B------:R-:W-:Y:S05]  /*3e80*/  @!P3 BRA `(.L_x_674) ;  /* 0x000000000004b947 */ /* 0x000fea0003800000 */
[----:B------:R-:W-:Y:S01]  /*3e90*/  BPT.TRAP 0x1 ;  /* 0x000000040000795c */ /* 0x000fe20000300000 */
.L_x_674:
[----:B------:R-:W-:Y:S01]  /*3ea0*/  IMAD R73, R22, 0x8, R2 ;  /* 0x0000000816497824 */ /* 0x000fe200078e0202 */
[----:B------:R-:W-:Y:S01]  /*3eb0*/  SHF.L.U32 R76, R186, 0x1f, RZ ;  /* 0x0000001fba4c7819 */ /* 0x000fe200000006ff */
[----:B------:R-:W-:Y:S01]  /*3ec0*/  IMAD R74, R40, -0x40, R42 ;  /* 0xffffffc0284a7824 */ /* 0x000fe200078e022a */
[----:B------:R-:W-:Y:S02]  /*3ed0*/  BSSY B1, `(.L_x_675) ;  /* 0x0000004000017945 */ /* 0x000fe40003800000 */
[----:B------:R-:W0:Y:S02]  /*3ee0*/  SYNCS.PHASECHK.TRANS64.TRYWAIT P4, [R73+URZ+0x28c90], R76 ;  /* 0x028c904c490075a7 */ /* 0x000e24000808017f */
[----:B------:R-:W-:Y:S01]  /*3ef0*/  VIMNMX R74, R74, 0x40, PT ;  /* 0x000000404a4a7848 */ /* 0x000fe20003fe0100 */
[----:B0-----:R-:W-:Y:S06]  /*3f00*/  @!P4 BRA `(.L_x_676) ;  /* 0x000001740000c947 */ /* 0x001fec0003800000 */
.L_x_958:
[----:B------:R-:W-:Y:S05]  /*3f10*/  BSYNC B1 ;  /* 0x0000000000017941 */ /* 0x000fea0003800000 */
.L_x_675:
[----:B------:R-:W-:-:S13]  /*3f20*/  ISETP.GE.AND P4, PT, R19, R74, PT ;  /* 0x0000004a1300720c */ /* 0x000fda0003f86270 */
[----:B------:R-:W-:Y:S05]  /*3f30*/  @P4 BRA `(.L_x_662) ;  /* 0x00000000002c4947 */ /* 0x000fea0003800000 */
[----:B------:R-:W-:Y:S01]  /*3f40*/  @!P1 LOP3.LUT P4, RZ, R188, 0x4, RZ, 0xc0, !PT ;  /* 0x00000004bcff9812 */ /* 0x000fe2000788c0ff */
[----:B------:R-:W-:Y:S01]  /*3f50*/  @!P1 VIADD R4, R57, 0x20 ;  /* 0x0000002039049836 */ /* 0x000fe20000000000 */
[----:B------:R-:W-:Y:S02]  /*3f60*/  PLOP3.LUT P5, PT, PT, PT, PT, 0x8, 0x0 ;  /* 0x000000000000781c */ /* 0x000fe40003fae170 */
[----:B------:R-:W-:-:S13]  /*3f70*/  @!P1 PLOP3.LUT P5, PT, P4, PT, PT, 0x80, 0x0 ;  /* 0x000000000000981c */ /* 0x000fda00027af070 */
[----:B------:R-:W-:-:S04]  /*3f80*/  @P5 VIADD R4, R57, 0xffffffe0 ;  /* 0xffffffe039045836 */ /* 0x000fc80000000000 */
[----:B------:R-:W-:-:S04]  /*3f90*/  @!P1 IMAD.IADD R5, R26, 0x1, R4 ;  /* 0x000000011a059824 */ /* 0x000fc800078e0204 */
[----:B------:R-:W-:Y:S02]  /*3fa0*/  @!P1 IMAD R8, R5, 0x2, R2 ;  /* 0x0000000205089824 */ /* 0x000fe400078e0202 */
[----:B------:R-:W1:Y:S04]  /*3fb0*/  @!P0 LDS.128 R4, [R66+0x22400] ;  /* 0x0224000042048984 */ /* 0x000e680000000c00 */
[----:B------:R-:W2:Y:S04]  /*3fc0*/  @!P1 LDS.128 R8, [R8+0x22400] ;  /* 0x0224000008089984 */ /* 0x000ea80000000c00 */
[----:B-1----:R1:W-:Y:S04]  /*3fd0*/  @!P0 STG.E.128 desc[UR42][R12.64], R4 ;  /* 0x000000040c008986 */ /* 0x0023e8000c101d2a */
[----:B--2---:R1:W-:Y:S02]  /*3fe0*/  @!P1 STG.E.128 desc[UR42][R12.64+0x40], R8 ;  /* 0x000040080c009986 */ /* 0x0043e4000c101d2a */
.L_x_662:
[----:B------:R-:W-:Y:S05]  /*3ff0*/  BSYNC B0 ;  /* 0x0000000000007941 */ /* 0x000fea0003800000 */
.L_x_654:
[----:B-12---:R-:W1:Y:S01]  /*4000*/  S2R R4, SR_TID.X ;  /* 0x0000000000047919 */ /* 0x006e620000002100 */
[----:B------:R-:W-:Y:S01]  /*4010*/  @!PT LDS RZ, [RZ] ;  /* 0x00000000fffff984 */ /* 0x000fe20000000800 */
[----:B------:R-:W-:Y:S01]  /*4020*/  @!PT LDS RZ, [RZ] ;  /* 0x00000000fffff984 */ /* 0x000fe20000000800 */
[----:B------:R-:W-:Y:S01]  /*4030*/  @!PT LDS RZ, [RZ] ;  /* 0x00000000fffff984 */ /* 0x000fe20000000800 */
[----:B------:R-:W-:Y:S01]  /*4040*/  @!PT LDS RZ, [RZ] ;  /* 0x00000000fffff984 */ /* 0x000fe20000000800 */
[----:B------:R2:W-:Y:S06]  /*4050*/  MEMBAR.ALL.CTA ;  /* 0x0000000000007992 */ /* 0x0005ec0000008000 */
[----:B--2---:R-:W2:Y:S01]  /*4060*/  FENCE.VIEW.ASYNC.S ;  /* 0x00000000000073c6 */ /* 0x004ea20000000000 */
[----:B------:R-:W-:Y:S05]  /*4070*/  WARPSYNC.ALL ;  /* 0x0000000000007948 */ /* 0x000fea0003800000 */
[----:B------:R-:W-:Y:S01]  /*4080*/  BSSY B0, `(.L_x_677) ;  /* 0x0000009000007945 */ /* 0x000fe20003800000 */
[----:B-1----:R-:W-:Y:S01]  /*4090*/  LOP3.LUT R4, R4, 0x7f, RZ, 0xc0, !PT ;  /* 0x0000007f04047812 */ /* 0x002fe200078ec0ff */
[----:B--2---:R1:W-:Y:S03]  /*40a0*/  BAR.SYNC.DEFER_BLOCKING R55, 0x80 ;  /* 0x000200370000751d */ /* 0x0043e60000010000 */
[----:B------:R-:W-:-:S13]  /*40b0*/  ISETP.NE.AND P4, PT, R4, RZ, PT ;  /* 0x000000ff0400720c */ /* 0x000fda0003f85270 */
[----:B------:R-:W-:-:S05]  /*40c0*/  @!P4 VIADD R4, R73, 0x28ca0 ;  /* 0x00028ca04904c836 */ /* 0x000fca0000000000 */
[----:B------:R-:W-:-:S04]  /*40d0*/  @!P4 PRMT R4, RZ, 0x654, R4 ;  /* 0x00000654ff04c816 */ /* 0x000fc80000000004 */
[----:B------:R1:W-:Y:S01]  /*40e0*/  @!P4 SYNCS.ARRIVE.TRANS64.RED.A1T0 RZ, [R4+URZ], RZ ;  /* 0x000000ff04ffc9a7 */ /* 0x0003e2000810043f */
[----:B------:R-:W-:Y:S05]  /*40f0*/  @!P3 BRA `(.L_x_678) ;  /* 0x000000000004b947 */ /* 0x000fea0003800000 */
[----:B------:R-:W-:Y:S01]  /*4100*/  BPT.TRAP 0x1 ;  /* 0x000000040000795c */ /* 0x000fe20000300000 */
.L_x_678:
[----:B------:R-:W-:Y:S05]  /*4110*/  BSYNC B0 ;  /* 0x0000000000007941 */ /* 0x000fea0003800000 */
.L_x_677:
[----:B------:R-:W2:Y:S01]  /*4120*/  SYNCS.PHASECHK.TRANS64.TRYWAIT P3, [R73+URZ+0x28cb0], R76 ;  /* 0x028cb04c490075a7 */ /* 0x000ea2000806017f */
[----:B------:R-:W-:Y:S04]  /*4130*/  BSSY B0, `(.L_x_679) ;  /* 0x0000002000007945 */ /* 0x000fe80003800000 */
[----:B--2---:R-:W-:Y:S05]  /*4140*/  @!P3 BRA `(.L_x_680) ;  /* 0x000001700084b947 */ /* 0x004fea0003800000 */
.L_x_959:
[----:B------:R-:W-:Y:S05]  /*4150*/  BSYNC B0 ;  /* 0x0000000000007941 */ /* 0x000fea0003800000 */
.L_x_679:
[----:B------:R-:W-:Y:S01]  /*4160*/  ISETP.GE.AND P3, PT, R19, R74, PT ;  /* 0x0000004a1300720c */ /* 0x000fe20003f66270 */
[----:B------:R-:W-:-:S12]  /*4170*/  BSSY B0, `(.L_x_681) ;  /* 0x0000052000007945 */ /* 0x000fd80003800000 */
[----:B------:R-:W-:Y:S05]  /*4180*/  @P3 BRA `(.L_x_682) ;  /* 0x0000000400403947 */ /* 0x000fea0003800000 */
[----:B------:R-:W-:Y:S01]  /*4190*/  IMAD.WIDE R6, R40, 0x40, R38 ;  /* 0x0000004028067825 */ /* 0x000fe200078e0226 */
[----:B------:R-:W-:-:S03]  /*41a0*/  ULDC.64 UR4, c[0x0][0x328] ;  /* 0x0000ca0000047ab9 */ /* 0x000fc60000000a00 */
[----:B------:R-:W-:Y:S02]  /*41b0*/  IMAD R7, R7, UR4, RZ ;  /* 0x0000000407077c24 */ /* 0x000fe4000f8e02ff */
[----:B-1----:R-:W-:Y:S02]  /*41c0*/  IMAD.MOV.U32 R4, RZ, RZ, R28 ;  /* 0x000000ffff047224 */ /* 0x002fe400078e001c */
[----:B------:R-:W-:Y:S02]  /*41d0*/  IMAD.MOV.U32 R5, RZ, RZ, R71 ;  /* 0x000000ffff057224 */ /* 0x000fe400078e0047 */
[C---:B------:R-:W-:Y:S02]  /*41e0*/  IMAD R7, R6.reuse, UR5, R7 ;  /* 0x0000000506077c24 */ /* 0x040fe4000f8e0207 */
[----:B------:R-:W-:Y:S01]  /*41f0*/  IMAD.WIDE.U32 R4, R6, UR4, R4 ;  /* 0x0000000406047c25 */ /* 0x000fe2000f8e0004 */
[----:B------:R-:W-:-:S03]  /*4200*/  ULDC.64 UR4, c[0x0][0x318] ;  /* 0x0000c60000047ab9 */ /* 0x000fc60000000a00 */
[----:B------:R-:W-:Y:S01]  /*4210*/  IMAD.IADD R5, R5, 0x1, R7 ;  /* 0x0000000105057824 */ /* 0x000fe200078e0207 */
[----:B------:R-:W-:Y:S01]  /*4220*/  LEA R8, P3, R4, UR4, 0x1 ;  /* 0x0000000404087c11 */ /* 0x000fe2000f8608ff */
[----:B------:R-:W-:Y:S01]  /*4230*/  ULDC UR4, c[0x0][0x320] ;  /* 0x0000c80000047ab9 */ /* 0x000fe20000000800 */
[----:B------:R-:W-:Y:S02]  /*4240*/  VIADD R10, R16, 0x40 ;  /* 0x00000040100a7836 */ /* 0x000fe40000000000 */
[----:B------:R-:W-:Y:S01]  /*4250*/  LEA.HI.X R9, R4, UR5, R5, 0x1, P3 ;  /* 0x0000000504097c11 */ /* 0x000fe200098f0c05 */
[----:B------:R-:W-:Y:S01]  /*4260*/  IMAD R5, R22, 0x8000, R57 ;  /* 0x0000800016057824 */ /* 0x000fe200078e0239 */
[----:B------:R-:W-:-:S03]  /*4270*/  LOP3.LUT P3, RZ, R188, 0x4, RZ, 0xc0, !PT ;  /* 0x00000004bcff7812 */ /* 0x000fc6000786c0ff */
[C---:B------:R-:W-:Y:S02]  /*4280*/  VIADD R11, R5.reuse, 0x20 ;  /* 0x00000020050b7836 */ /* 0x040fe40000000000 */
[----:B---3--:R-:W-:-:S08]  /*4290*/  IMAD R12, R5, 0x2, R2 ;  /* 0x00000002050c7824 */ /* 0x008fd000078e0202 */
[----:B------:R-:W-:Y:S01]  /*42a0*/  @P3 VIADD R11, R5, 0xffffffe0 ;  /* 0xffffffe0050b3836 */ /* 0x000fe20000000000 */
[----:B------:R-:W-:-:S03]  /*42b0*/  ISETP.GE.AND P3, PT, R16, UR4, PT ;  /* 0x0000000410007c0c */ /* 0x000fc6000bf66270 */
[----:B------:R-:W-:-:S10]  /*42c0*/  IMAD R11, R11, 0x2, R2 ;  /* 0x000000020b0b7824 */ /* 0x000fd400078e0202 */
[----:B------:R-:W1:Y:S04]  /*42d0*/  @!P3 LDS.128 R4, [R12+0x400] ;  /* 0x000400000c04b984 */ /* 0x000e680000000c00 */
[----:B-1----:R-:W-:Y:S01]  /*42e0*/  @!P3 STG.E.128 desc[UR42][R8.64], R4 ;  /* 0x000000040800b986 */ /* 0x002fe2000c101d2a */
[----:B------:R-:W-:Y:S01]  /*42f0*/  ISETP.GE.AND P3, PT, R10, UR4, PT ;  /* 0x000000040a007c0c */ /* 0x000fe2000bf66270 */
[----:B------:R-:W-:-:S12]  /*4300*/  VIADD R10, R16, 0x80 ;  /* 0x00000080100a7836 */ /* 0x000fd80000000000 */
        /* <DEDUP_REMOVED lines=26> */
[----:B------:R-:W-:-:S13]  /*44b0*/  ISETP.GE.AND P3, PT, R53, UR4, PT ;  /* 0x0000000435007c0c */ /* 0x000fda000bf66270 */
        /* <DEDUP_REMOVED lines=28> */
[----:B-1----:R1:W-:Y:S02]  /*4680*/  @!P3 STG.E.128 desc[UR42][R8.64+0x3c0], R4 ;  /* 0x0003c0040800b986 */ /* 0x0023e4000c101d2a */
.L_x_682:
[----:B------:R-:W-:Y:S05]  /*4690*/  BSYNC B0 ;  /* 0x0000000000007941 */ /* 0x000fea0003800000 */
.L_x_681:
[----:B------:R-:W-:Y:S01]  /*46a0*/  @!PT LDS RZ, [RZ] ;  /* 0x00000000fffff984 */ /* 0x000fe20000000800 */
[----:B------:R-:W-:Y:S01]  /*46b0*/  @!PT LDS RZ, [RZ] ;  /* 0x00000000fffff984 */ /* 0x000fe20000000800 */
[----:B------:R-:W-:Y:S01]  /*46c0*/  @!PT LDS RZ, [RZ] ;  /* 0x00000000fffff984 */ /* 0x000fe20000000800 */
[----:B------:R-:W-:Y:S01]  /*46d0*/  @!PT LDS RZ, [RZ] ;  /* 0x00000000fffff984 */ /* 0x000fe20000000800 */
[----:B------:R5:W-:Y:S06]  /*46e0*/  MEMBAR.ALL.CTA ;  /* 0x0000000000007992 */ /* 0x000bec0000008000 */
[----:B-----5:R-:W5:Y:S01]  /*46f0*/  FENCE.VIEW.ASYNC.S ;  /* 0x00000000000073c6 */ /* 0x020f620000000000 */
[----:B0-2---:R-:W-:Y:S01]  /*4700*/  @!P4 VIADD R73, R73, 0x28cc0 ;  /* 0x00028cc04949c836 */ /* 0x005fe20000000000 */
[----:B-----5:R0:W-:Y:S04]  /*4710*/  BAR.SYNC.DEFER_BLOCKING R55, 0x80 ;  /* 0x000200370000751d */ /* 0x0201e80000010000 */
[----:B------:R-:W-:Y:S01]  /*4720*/  @!P4 PRMT R73, RZ, 0x654, R73 ;  /* 0x00000654ff49c816 */ /* 0x000fe20000000049 */
[----:B------:R-:W-:Y:S01]  /*4730*/  VIADD R22, R22, 0x1 ;  /* 0x0000000116167836 */ /* 0x000fe20000000000 */
[----:B------:R-:W-:-:S02]  /*4740*/  PLOP3.LUT P3, PT, PT, PT, PT, 0x8, 0x0 ;  /* 0x000000000000781c */ /* 0x000fc40003f6e170 */
[----:B------:R0:W-:Y:S02]  /*4750*/  @!P4 SYNCS.ARRIVE.TRANS64.RED.A1T0 RZ, [R73+URZ], RZ ;  /* 0x000000ff49ffc9a7 */ /* 0x0001e4000810043f */
[----:B------:R-:W-:-:S04]  /*4760*/  ISETP.NE.AND P4, PT, R22, 0x2, PT ;  /* 0x000000021600780c */ /* 0x000fc80003f85270 */
[----:B-1----:R-:W-:Y:S02]  /*4770*/  SEL R5, RZ, 0x1, P4 ;  /* 0x00000001ff057807 */ /* 0x002fe40002000000 */
[----:B------:R-:W-:Y:S02]  /*4780*/  SEL R22, R22, RZ, P4 ;  /* 0x000000ff16167207 */ /* 0x000fe40002000000 */
[----:B------:R-:W-:Y:S01]  /*4790*/  LOP3.LUT R186, R186, R5, RZ, 0x3c, !PT ;  /* 0x00000005baba7212 */ /* 0x000fe200078e3cff */
[----:B0-----:R-:W-:Y:S06]  /*47a0*/  @P2 BRA `(.L_x_683) ;  /* 0xffffffe0000c2947 */ /* 0x001fec000383ffff */
.L_x_649:
[----:B------:R-:W-:Y:S04]  /*47b0*/  BSSY B0, `(.L_x_684) ;  /* 0x0000004000007945 */ /* 0x000fe80003800000 */
[----:B------:R-:W-:Y:S05]  /*47c0*/  @P3 BRA `(.L_x_685) ;  /* 0x0000000000083947 */ /* 0x000fea0003800000 */
[----:B------:R-:W0:Y:S02]  /*47d0*/  FENCE.VIEW.ASYNC.G ;  /* 0x00000000000073c6 */ /* 0x000e240000000100 */
[----:B0-----:R-:W-:Y:S06]  /*47e0*/  BAR.ARV 0xc, 0x180 ;  /* 0x0306000000007b1d */ /* 0x001fec0000002000 */
.L_x_685:
[----:B------:R-:W-:Y:S05]  /*47f0*/  BSYNC B0 ;  /* 0x0000000000007941 */ /* 0x000fea0003800000 */
.L_x_684:
[----:B------:R-:W-:Y:S01]  /*4800*/  UISETP.NE.AND UP0, UPT, UR38, 0x1, UPT ;  /* 0x000000012600788c */ /* 0x000fe2000bf05270 */
[C---:B------:R-:W-:Y:S01]  /*4810*/  ISETP.NE.AND P0, PT, R200.reuse, RZ, PT ;  /* 0x000000ffc800720c */ /* 0x040fe20003f05270 */
[----:B------:R-:W-:Y:S01]  /*4820*/  ULDC UR4, c[0x0][0x9f0] ;  /* 0x00027c0000047ab9 */ /* 0x000fe20000000800 */
[----:B------:R-:W-:Y:S02]  /*4830*/  BSSY B7, `(.L_x_686) ;  /* 0x0000905000077945 */ /* 0x000fe40003800000 */
[----:B------:R-:W-:Y:S02]  /*4840*/  SEL R9, R200, UR4, P0 ;  /* 0x00000004c8097c07 */ /* 0x000fe40008000000 */
[----:B------:R-:W-:-:S13]  /*4850*/  PLOP3.LUT P1, PT, PT, PT, UP0, 0x80, 0x0 ;  /* 0x000000000000781c */ /* 0x000fda0003f2f008 */
[----:B------:R-:W-:Y:S05]  /*4860*/  @!P1 BRA `(.L_x_687) ;  /* 0x0000002000649947 */ /* 0x000fea0003800000 */
[----:B------:R-:W2:Y:S01]  /*4870*/  LDL R0, [R1+0x28] ;  /* 0x0000280001007983 */ /* 0x000ea20000100800 */
[----:B------:R-:W-:Y:S01]  /*4880*/  BSSY B0, `(.L_x_688) ;  /* 0x000001e000007945 */ /* 0x000fe20003800000 */
[----:B------:R-:W-:Y:S01]  /*4890*/  IMAD.MOV.U32 R3, RZ, RZ, RZ ;  /* 0x000000ffff037224 */ /* 0x000fe200078e00ff */
[----:B--2---:R-:W-:-:S13]  /*48a0*/  LOP3.LUT P2, RZ, R0, 0x2, RZ, 0xc0, !PT ;  /* 0x0000000200ff7812 */ /* 0x004fda000784c0ff */
[----:B------:R-:W-:Y:S05]  /*48b0*/  @!P2 BRA `(.L_x_689) ;  /* 0x000000000068a947 */ /* 0x000fea0003800000 */
        /* <DEDUP_REMOVED lines=23> */
[----:B------:R-:W-:-:S04]  /*4a30*/  IMAD.MOV.U32 R3, RZ, RZ, R5 ;  /* 0x000000ffff037224 */ /* 0x000fc800078e0005 */
[----:B------:R-:W-:Y:S01]  /*4a40*/  @!P2 IMAD.MOV R3, RZ, RZ, -R3 ;  /* 0x000000ffff03a224 */ /* 0x000fe200078e0a03 */
[----:B------:R-:W-:-:S07]  /*4a50*/  @!P1 LOP3.LUT R3, RZ, R9, RZ, 0x33, !PT ;  /* 0x00000009ff039212 */ /* 0x000fce00078e33ff */
.L_x_689:
[----:B------:R-:W-:Y:S05]  /*4a60*/  BSYNC B0 ;  /* 0x0000000000007941 */ /* 0x000fea0003800000 */
.L_x_688:
[-C--:B------:R-:W-:Y:S01]  /*4a70*/  IMAD R0, R210, R3.reuse, RZ ;  /* 0x00000003d2007224 */ /* 0x080fe200078e02ff */
[----:B------:R-:W-:Y:S01]  /*4a80*/  PLOP3.LUT P0, PT, PT, PT, PT, 0x80, 0x0 ;  /* 0x000000000000781c */ /* 0x000fe20003f0f070 */
[----:B------:R-:W-:Y:S01]  /*4a90*/  IMAD.MOV.U32 R20, RZ, RZ, RZ ;  /* 0x000000ffff147224 */ /* 0x000fe200078e00ff */
[----:B------:R-:W-:Y:S02]  /*4aa0*/  CS2R R150, SRZ ;  /* 0x0000000000967805 */ /* 0x000fe4000001ff00 */
[----:B------:R-:W-:Y:S02]  /*4ab0*/  CS2R R148, SRZ ;  /* 0x0000000000947805 */ /* 0x000fe4000001ff00 */
[----:B------:R-:W-:Y:S01]  /*4ac0*/  VIADDMNMX R4, R0, R3, R168, PT ;  /* 0x0000000300047246 */ /* 0x000fe200038001a8 */
[----:B------:R-:W-:Y:S01]  /*4ad0*/  IMAD.MOV.U32 R3, RZ, RZ, RZ ;  /* 0x000000ffff037224 */ /* 0x000fe200078e00ff */
[----:B------:R-:W-:Y:S02]  /*4ae0*/  CS2R R146, SRZ ;  /* 0x0000000000927805 */ /* 0x000fe4000001ff00 */
[----:B------:R-:W-:-:S02]  /*4af0*/  CS2R R144, SRZ ;  /* 0x0000000000907805 */ /* 0x000fc4000001ff00 */
[----:B------:R-:W-:Y:S02]  /*4b00*/  ISETP.GT.AND P1, PT, R4, R0, PT ;  /* 0x000000000400720c */ /* 0x000fe40003f24270 */
        /* <DEDUP_REMOVED lines=37> */
[----:B---3--:R-:W-:Y:S02]  /*4d60*/  CS2R R68, SRZ ;  /* 0x0000000000447805 */ /* 0x008fe4000001ff00 */
[----:B------:R-:W-:Y:S02]  /*4d70*/  CS2R R66, SRZ ;  /* 0x0000000000427805 */ /* 0x000fe4000001ff00 */
[----:B----4-:R-:W-:Y:S02]  /*4d80*/  CS2R R64, SRZ ;  /* 0x0000000000407805 */ /* 0x010fe4000001ff00 */
        /* <DEDUP_REMOVED lines=19> */
[----:B------:R-:W-:Y:S01]  /*4ec0*/  CS2R R24, SRZ ;  /* 0x0000000000187805 */ /* 0x000fe2000001ff00 */
[----:B------:R-:W-:Y:S06]  /*4ed0*/  @!P1 BRA `(.L_x_690) ;  /* 0x0000008800689947 */ /* 0x000fec0003800000 */
[----:B------:R-:W2:Y:S01]  /*4ee0*/  LDL R5, [R1+0x2c] ;  /* 0x00002c0001057983 */ /* 0x000ea20000100800 */
[----:B------:R-:W-:-:S06]  /*4ef0*/  UISETP.NE.AND UP0, UPT, UR37, 0x3, UPT ;  /* 0x000000032500788c */ /* 0x000fcc000bf05270 */
[----:B------:R-:W-:Y:S01]  /*4f00*/  PLOP3.LUT P0, PT, PT, PT, UP0, 0x80, 0x0 ;  /* 0x000000000000781c */ /* 0x000fe20003f0f008 */
[----:B--2---:R-:W0:Y:S02]  /*4f10*/  SHFL.IDX PT, R3, R5, RZ, 0x1f ;  /* 0x00001fff05037589 */ /* 0x004e2400000e0000 */
[----:B0-----:R-:W-:-:S04]  /*4f20*/  LEA.HI R5, R3, R3, RZ, 0x1 ;  /* 0x0000000303057211 */ /* 0x001fc800078f08ff */
[----:B-1----:R-:W-:-:S05]  /*4f30*/  LOP3.LUT R6, R5, 0x1fffe, RZ, 0xc0, !PT ;  /* 0x0001fffe05067812 */ /* 0x002fca00078ec0ff */
[----:B------:R-:W-:-:S04]  /*4f40*/  IMAD.IADD R3, R3, 0x1, -R6 ;  /* 0x0000000103037824 */ /* 0x000fc800078e0a06 */
[----:B------:R-:W-:-:S04]  /*4f50*/  IMAD R3, R3, 0x8000, R2 ;  /* 0x0000800003037824 */ /* 0x000fc800078e0202 */
[----:B------:R-:W-:-:S05]  /*4f60*/  VIADD R3, R3, 0x400 ;  /* 0x0000040003037836 */ /* 0x000fca0000000000 */
[----:B------:R-:W-:-:S04]  /*4f70*/  SHF.R.U32.HI R3, RZ, 0x4, R3 ;  /* 0x00000004ff037819 */ /* 0x000fc80000011603 */
[----:B------:R-:W-:-:S04]  /*4f80*/  LOP3.LUT R3, R3, 0x3fff, RZ, 0xc0, !PT ;  /* 0x00003fff03037812 */ /* 0x000fc800078ec0ff */
[----:B------:R-:W-:Y:S01]  /*4f90*/  LOP3.LUT R3, R3, 0x2000000, RZ, 0xfc, !PT ;  /* 0x0200000003037812 */ /* 0x000fe200078efcff */
[----:B------:R-:W-:Y:S06]  /*4fa0*/  @!P0 BRA `(.L_x_691) ;  /* 0x0000000000048947 */ /* 0x000fec0003800000 */
[----:B------:R-:W-:Y:S01]  /*4fb0*/  BPT.TRAP 0x1 ;  /* 0x000000040000795c */ /* 0x000fe20000300000 */
.L_x_691:
[----:B------:R-:W-:Y:S01]  /*4fc0*/  IMAD R5, R18, 0x8, R2 ;  /* 0x0000000812057824 */ /* 0x000fe200078e0202 */
[----:B------:R-:W-:Y:S01]  /*4fd0*/  SHF.L.U32 R8, R23, 0x1f, RZ ;  /* 0x0000001f17087819 */ /* 0x000fe200000006ff */
[----:B------:R-:W-:Y:S01]  /*4fe0*/  VIADD R6, R2, 0x26800 ;  /* 0x0002680002067836 */ /* 0x000fe20000000000 */
[----:B------:R-:W-:Y:S02]  /*4ff0*/  BSSY B0, `(.L_x_692) ;  /* 0x0000008000007945 */ /* 0x000fe40003800000 */
[----:B------:R-:W0:Y:S02]  /*5000*/  SYNCS.PHASECHK.TRANS64.TRYWAIT P0, [R5+URZ+0x28c50], R8 ;  /* 0x028c5008050075a7 */ /* 0x000e24000800017f */
[----:B------:R-:W-:Y:S01]  /*5010*/  SHF.R.U32.HI R7, RZ, 0x4, R6 ;  /* 0x00000004ff077819 */ /* 0x000fe20000011606 */
[----:B------:R-:W-:-:S03]  /*5020*/  IMAD R6, R18, 0x1000, R3 ;  /* 0x0000100012067824 */ /* 0x000fc600078e0203 */
[----:B------:R-:W-:-:S04]  /*5030*/  LOP3.LUT R7, R7, 0x3fff, RZ, 0xc0, !PT ;  /* 0x00003fff07077812 */ /* 0x000fc800078ec0ff */
[----:B------:R-:W-:Y:S01]  /*5040*/  LOP3.LUT R12, R7, 0x10000, RZ, 0xfc, !PT ;  /* 0x00010000070c7812 */ /* 0x000fe200078efcff */
[----:B------:R-:W-:Y:S01]  /*5050*/  IMAD.MOV.U32 R7, RZ, RZ, 0x40000040 ;  /* 0x40000040ff077424 */ /* 0x000fe200078e00ff */
[----:B0-----:R-:W-:Y:S06]  /*5060*/  @!P0 BRA `(.L_x_693) ;  /* 0x0000016000d08947 */ /* 0x001fec0003800000 */
.L_x_960:
[----:B------:R-:W-:Y:S05]  /*5070*/  BSYNC B0 ;  /* 0x0000000000007941 */ /* 0x000fea0003800000 */
.L_x_692:
[----:B------:R-:W-:Y:S01]  /*5080*/  BAR.SYNC.DEFER_BLOCKING 0xe, 0x100 ;  /* 0x0384000000007b1d */ /* 0x000fe20000010000 */
[----:B------:R-:W-:Y:S01]  /*5090*/  IMAD.MOV.U32 R13, RZ, RZ, 0x40000040 ;  /* 0x40000040ff0d7424 */ /* 0x000fe200078e00ff */
[C---:B------:R-:W-:Y:S01]  /*50a0*/  R2UR UR6, R6.reuse ;  /* 0x00000000060672ca */ /* 0x040fe200000e0000 */
[----:B------:R-:W-:Y:S01]  /*50b0*/  VIADD R10, R6, 0x100 ;  /* 0x00000100060a7836 */ /* 0x000fe20000000000 */
[----:B------:R-:W-:Y:S01]  /*50c0*/  R2UR UR7, R7 ;  /* 0x00000000070772ca */ /* 0x000fe200000e0000 */
[----:B------:R-:W-:Y:S01]  /*50d0*/  IMAD.MOV.U32 R11, RZ, RZ, 0x40000040 ;  /* 0x40000040ff0b7424 */ /* 0x000fe200078e00ff */
[----:B------:R-:W-:Y:S01]  /*50e0*/  R2UR UR4, R12 ;  /* 0x000000000c0472ca */ /* 0x000fe200000e0000 */
[----:B0-----:R-:W-:Y:S01]  /*50f0*/  VIADD R8, R6, 0x80 ;  /* 0x0000008006087836 */ /* 0x001fe20000000000 */
[----:B------:R-:W-:Y:S01]  /*5100*/  R2UR UR5, R13 ;  /* 0x000000000d0572ca */ /* 0x000fe200000e0000 */
[----:B------:R-:W-:Y:S01]  /*5110*/  IMAD.MOV.U32 R9, RZ, RZ, 0x40000040 ;  /* 0x40000040ff097424 */ /* 0x000fe200078e00ff */
[----:B------:R-:W-:Y:S01]  /*5120*/  R2UR UR14, R10 ;  /* 0x000000000a0e72ca */ /* 0x000fe200000e0000 */
[----:B------:R-:W-:Y:S01]  /*5130*/  VIADD R10, R12, 0x2 ;  /* 0x000000020c0a7836 */ /* 0x000fe20000000000 */
        /* <DEDUP_REMOVED lines=11> */
[----:B------:R-:W0:Y:S01]  /*51f0*/  S2R R14, SR_TID.X ;  /* 0x00000000000e7919 */ /* 0x000e220000002100 */
[----:B------:R-:W-:Y:S01]  /*5200*/  WARPGROUP.ARRIVE ;  /* 0x00000000000079c5 */ /* 0x000fe20000000000 */
[----:B------:R-:W-:Y:S01]  /*5210*/  R2UR UR13, R9 ;  /* 0x00000000090d72ca */ /* 0x000fe200000e0000 */
[----:B------:R-:W-:Y:S01]  /*5220*/  VIADD R4, R4, 0xfffffffe ;  /* 0xfffffffe04047836 */ /* 0x000fe20000000000 */
[----:B------:R-:W-:Y:S03]  /*5230*/  BSSY B0, `(.L_x_694) ;  /* 0x00000ed000007945 */ /* 0x000fe60003800000 */
[----:B------:R-:W-:Y:S01]  /*5240*/  HGMMA.64x256x16.F32 R24, gdesc[UR4].tnspB, RZ, !UPT, gsb0 ;  /* 0x43e00000041879f0 */ /* 0x000fe2000c0008ff */
[----:B------:R-:W-:Y:S01]  /*5250*/  R2UR UR6, R6 ;  /* 0x00000000060672ca */ /* 0x000fe200000e0000 */
[----:B------:R-:W-:Y:S01]  /*5260*/  VIADD R6, R12, 0x6 ;  /* 0x000000060c067836 */ /* 0x000fe20000000000 */
[----:B------:R-:W-:Y:S01]  /*5270*/  R2UR UR7, R7 ;  /* 0x00000000070772ca */ /* 0x000fe200000e0000 */
[----:B------:R-:W-:-:S03]  /*5280*/  IMAD.MOV.U32 R7, RZ, RZ, 0x40000040 ;  /* 0x40000040ff077424 */ /* 0x000fc600078e00ff */
[----:B------:R-:W-:Y:S02]  /*5290*/  R2UR UR4, R6 ;  /* 0x00000000060472ca */ /* 0x000fe400000e0000 */
[----:B------:R-:W-:Y:S02]  /*52a0*/  R2UR UR5, R7 ;  /* 0x00000000070572ca */ /* 0x000fe400000e0000 */
        /* <DEDUP_REMOVED lines=18> */
[----:B------:R-:W-:-:S13]  /*53d0*/  ISETP.GE.AND P0, PT, R4, R0, PT ;  /* 0x000000000400720c */ /* 0x000fda0003f06270 */
[----:B0-----:R-:W-:Y:S05]  /*53e0*/  @!P0 BRA `(.L_x_695) ;  /* 0x0000000c00448947 */ /* 0x001fea0003800000 */
[----:B------:R-:W-:-:S07]  /*53f0*/  IMAD.MOV.U32 R14, RZ, RZ, R4 ;  /* 0x000000ffff0e7224 */ /* 0x000fce00078e0004 */
.L_x_701:
[----:B------:R-:W-:Y:S01]  /*5400*/  BAR.SYNC.DEFER_BLOCKING 0xe, 0x100 ;  /* 0x0384000000007b1d */ /* 0x000fe20000010000 */
[C---:B0-----:R-:W-:Y:S02]  /*5410*/  IMAD R4, R18.reuse, 0x40, R190 ;  /* 0x0000004012047824 */ /* 0x041fe400078e02be */
[----:B------:R-:W-:Y:S02]  /*5420*/  VIADD R15, R18, 0x1 ;  /* 0x00000001120f7836 */ /* 0x000fe40000000000 */
[----:B------:R-:W-:-:S03]  /*5430*/  IMAD R4, R4, 0x4, R2 ;  /* 0x0000000404047824 */ /* 0x000fc600078e0202 */
[----:B------:R-:W-:-:S04]  /*5440*/  ISETP.NE.AND P0, PT, R15, 0x2, PT ;  /* 0x000000020f00780c */ /* 0x000fc80003f05270 */
[----:B------:R-:W-:-:S05]  /*5450*/  SEL R15, R15, RZ, P0 ;  /* 0x000000ff0f0f7207 */ /* 0x000fca0000000000 */
[----:B------:R-:W-:Y:S01]  /*5460*/  IMAD.MOV.U32 R18, RZ, RZ, R15 ;  /* 0x000000ffff127224 */ /* 0x000fe200078e000f */
[----:B------:R-:W0:Y:S04]  /*5470*/  LDS R5, [R4+0x28800] ;  /* 0x0288000004057984 */ /* 0x000e280000000800 */
[----:B------:R-:W1:Y:S01]  /*5480*/  LDS R4, [R4+0x28820] ;  /* 0x0288200004047984 */ /* 0x000e620000000800 */
[-C--:B0-----:R-:W-:Y:S01]  /*5490*/  FMUL.FTZ R24, R24, R5.reuse ;  /* 0x0000000518187220 */ /* 0x081fe20000410000 */
        /* <DEDUP_REMOVED lines=67> */
[----:B------:R-:W-:-:S02]  /*58d0*/  IMAD.MOV.U32 R4, RZ, RZ, R14 ;  /* 0x000000ffff047224 */ /* 0x000fc400078e000e */
[-C--:B------:R-:W-:Y:S01]  /*58e0*/  FMUL.FTZ R32, R32, R5.reuse ;  /* 0x0000000520207220 */ /* 0x080fe20000410000 */
[-C--:B------:R-:W-:Y:S01]  /*58f0*/  FMUL.FTZ R33, R33, R5.reuse ;  /* 0x0000000521217220 */ /* 0x080fe20000410000 */
[-C--:B------:R-:W-:Y:S01]  /*5900*/  FMUL.FTZ R36, R36, R5.reuse ;  /* 0x0000000524247220 */ /* 0x080fe20000410000 */
[-C--:B------:R-:W-:Y:S01]  /*5910*/  FMUL.FTZ R37, R37, R5.reuse ;  /* 0x0000000525257220 */ /* 0x080fe20000410000 */
[----:B------:R-:W-:Y:S01]  /*5920*/  ISETP.GT.AND P1, PT, R4, R0, PT ;  /* 0x000000000400720c */ /* 0x000fe20003f24270 */
[----:B------:R-:W-:Y:S02]  /*5930*/  IMAD.U32 R4, RZ, RZ, UR37 ;  /* 0x00000025ff047e24 */ /* 0x000fe4000f8e00ff */
[-C--:B------:R-:W-:Y:S01]  /*5940*/  FMUL.FTZ R40, R40, R5.reuse ;  /* 0x0000000528287220 */ /* 0x080fe20000410000 */
[-C--:B------:R-:W-:Y:S01]  /*5950*/  FMUL.FTZ R41, R41, R5.reuse ;  /* 0x0000000529297220 */ /* 0x080fe20000410000 */
[-C--:B------:R-:W-:Y:S01]  /*5960*/  FMUL.FTZ R44, R44, R5.reuse ;  /* 0x000000052c2c7220 */ /* 0x080fe20000410000 */
[-C--:B------:R-:W-:Y:S01]  /*5970*/  FMUL.FTZ R45, R45, R5.reuse ;  /* 0x000000052d2d7220 */ /* 0x080fe20000410000 */
[----:B------:R-:W-:Y:S01]  /*5980*/  ISETP.NE.AND P2, PT, R4, 0x3, PT ;  /* 0x000000030400780c */ /* 0x000fe20003f45270 */
[-C--:B------:R-:W-:Y:S01]  /*5990*/  FMUL.FTZ R48, R48, R5.reuse ;  /* 0x0000000530307220 */ /* 0x080fe20000410000 */
[----:B------:R-:W-:Y:S01]  /*59a0*/  SEL R4, RZ, 0x1, P0 ;  /* 0x00000001ff047807 */ /* 0x000fe20000000000 */
        /* <DEDUP_REMOVED lines=51> */
[----:B------:R-:W-:Y:S01]  /*5ce0*/  LOP3.LUT R23, R23, R4, RZ, 0x3c, !PT ;  /* 0x0000000417177212 */ /* 0x000fe200078e3cff */
[----:B------:R-:W-:Y:S01]  /*5cf0*/  VIADD R14, R14, 0xffffffff ;  /* 0xffffffff0e0e7836 */ /* 0x000fe20000000000 */
[----:B------:R-:W-:Y:S06]  /*5d00*/  @!P2 BRA `(.L_x_696) ;  /* 0x000000000004a947 */ /* 0x000fec0003800000 */
[----:B------:R-:W-:Y:S01]  /*5d10*/  BPT.TRAP 0x1 ;  /* 0x000000040000795c */ /* 0x000fe20000300000 */
.L_x_696:
[----:B------:R-:W-:Y:S01]  /*5d20*/  IMAD R4, R18, 0x8, R2 ;  /* 0x0000000812047824 */ /* 0x000fe200078e0202 */
[----:B------:R-:W-:-:S04]  /*5d30*/  SHF.L.U32 R5, R23, 0x1f, RZ ;  /* 0x0000001f17057819 */ /* 0x000fc800000006ff */
[----:B------:R0:W1:Y:S01]  /*5d40*/  SYNCS.PHASECHK.TRANS64.TRYWAIT P0, [R4+URZ+0x28c50], R5 ;  /* 0x028c5005040075a7 */ /* 0x000062000800017f */
[----:B------:R-:W-:Y:S05]  /*5d50*/  @!P2 BRA `(.L_x_697) ;  /* 0x000000000004a947 */ /* 0x000fea0003800000 */
[----:B------:R-:W-:Y:S01]  /*5d60*/  BPT.TRAP 0x1 ;  /* 0x000000040000795c */ /* 0x000fe20000300000 */
.L_x_697:
[----:B------:R-:W-:Y:S04]  /*5d70*/  BSSY B1, `(.L_x_698) ;  /* 0x0000004000017945 */ /* 0x000fe80003800000 */
[----:B-1----:R-:W-:Y:S05]  /*5d80*/  @P0 BRA `(.L_x_699) ;  /* 0x0000000000080947 */ /* 0x002fea0003800000 */
[----:B------:R-:W1:Y:S02]  /*5d90*/  SYNCS.PHASECHK.TRANS64.TRYWAIT P0, [R4+URZ+0x28c50], R5 ;  /* 0x028c5005040075a7 */ /* 0x000e64000800017f */
[----:B-1----:R-:W-:Y:S05]  /*5da0*/  @!P0 BRA `(.L_x_700) ;  /* 0x0000015400948947 */ /* 0x002fea0003800000 */
.L_x_699:
[----:B------:R-:W-:Y:S05]  /*5db0*/  BSYNC B1 ;  /* 0x0000000000017941 */ /* 0x000fea0003800000 */
.L_x_698:
[----:B01----:R-:W-:Y:S01]  /*5dc0*/  IMAD.MOV.U32 R5, RZ, RZ, 0x40000040 ;  /* 0x40000040ff057424 */ /* 0x003fe200078e00ff */
[----:B------:R-:W-:Y:S01]  /*5dd0*/  WARPGROUP.ARRIVE ;  /* 0x00000000000079c5 */ /* 0x000fe20000000000 */
[----:B------:R-:W-:-:S05]  /*5de0*/  IMAD R4, R18, 0x1000, R3 ;  /* 0x0000100012047824 */ /* 0x000fca00078e0203 */
[----:B------:R-:W0:Y:S01]  /*5df0*/  S2R R20, SR_TID.X ;  /* 0x0000000000147919 */ /* 0x000e220000002100 */
[----:B------:R-:W-:Y:S01]  /*5e00*/  IMAD.MOV.U32 R13, RZ, RZ, 0x40000040 ;  /* 0x40000040ff0d7424 */ /* 0x000fe200078e00ff */
[----:B------:R-:W-:Y:S01]  /*5e10*/  R2UR UR7, R5 ;  /* 0x00000000050772ca */ /* 0x000fe200000e0000 */
[----:B------:R-:W-:Y:S01]  /*5e20*/  VIADD R5, R2, 0x26800 ;  /* 0x0002680002057836 */ /* 0x000fe20000000000 */
[----:B------:R-:W-:Y:S02]  /*5e30*/  R2UR UR6, R4 ;  /* 0x00000000040672ca */ /* 0x000fe400000e0000 */
[----:B------:R-:W-:Y:S01]  /*5e40*/  R2UR UR5, R13 ;  /* 0x000000000d0572ca */ /* 0x000fe200000e0000 */
[----:B------:R-:W-:Y:S01]  /*5e50*/  IMAD.MOV.U32 R13, RZ, RZ, 0x40000040 ;  /* 0x40000040ff0d7424 */ /* 0x000fe200078e00ff */
[----:B------:R-:W-:-:S04]  /*5e60*/  SHF.R.U32.HI R5, RZ, 0x4, R5 ;  /* 0x00000004ff057819 */ /* 0x000fc80000011605 */
[----:B------:R-:W-:-:S04]  /*5e70*/  LOP3.LUT R5, R5, 0x3fff, RZ, 0xc0, !PT ;  /* 0x00003fff05057812 */ /* 0x000fc800078ec0ff */
[----:B------:R-:W-:Y:S01]  /*5e80*/  LOP3.LUT R12, R5, 0x10000, RZ, 0xfc, !PT ;  /* 0x00010000050c7812 */ /* 0x000fe200078efcff */
[----:B------:R-:W-:-:S03]  /*5e90*/  IMAD.MOV.U32 R5, RZ, RZ, 0x40000040 ;  /* 0x40000040ff057424 */ /* 0x000fc600078e00ff */
[----:B------:R-:W-:Y:S01]  /*5ea0*/  R2UR UR4, R12 ;  /* 0x000000000c0472ca */ /* 0x000fe200000e0000 */
[----:B------:R-:W-:Y:S01]  /*5eb0*/  VIADD R12, R4, 0x80 ;  /* 0x00000080040c7836 */ /* 0x000fe20000000000 */
[----:B0-----:R-:W-:-:S11]  /*5ec0*/  LOP3.LUT R20, R20, 0x7f, RZ, 0xc0, !PT ;  /* 0x0000007f14147812 */ /* 0x001fd600078ec0ff */
[----:B------:R-:W-:Y:S01]  /*5ed0*/  HGMMA.64x256x16.F32 R24, gdesc[UR4].tnspB, R24, gsb0 ;  /* 0x43e00000041879f0 */ /* 0x000fe20008000818 */
[----:B------:R-:W-:Y:S01]  /*5ee0*/  R2UR UR6, R12 ;  /* 0x000000000c0672ca */ /* 0x000fe200000e0000 */
[----:B------:R-:W-:Y:S01]  /*5ef0*/  VIADD R12, R4, 0x100 ;  /* 0x00000100040c7836 */ /* 0x000fe20000000000 */
[----:B------:R-:W-:Y:S01]  /*5f00*/  R2UR UR7, R13 ;  /* 0x000000000d0772ca */ /* 0x000fe200000e0000 */
[----:B------:R-:W-:Y:S01]  /*5f10*/  IMAD.MOV.U32 R13, RZ, RZ, 0x40000040 ;  /* 0x40000040ff0d7424 */ /* 0x000fe200078e00ff */
[----:B------:R-:W-:Y:S01]  /*5f20*/  R2UR UR4, R10 ;  /* 0x000000000a0472ca */ /* 0x000fe200000e0000 */
[----:B------:R-:W-:Y:S01]  /*5f30*/  VIADD R4, R4, 0x180 ;  /* 0x0000018004047836 */ /* 0x000fe20000000000 */
[----:B------:R-:W-:Y:S02]  /*5f40*/  R2UR UR5, R11 ;  /* 0x000000000b0572ca */ /* 0x000fe400000e0000 */
[----:B------:R-:W-:Y:S01]  /*5f50*/  ISETP.NE.AND P0, PT, R20, RZ, PT ;  /* 0x000000ff1400720c */ /* 0x000fe20003f05270 */
[----:B------:R-:W-:-:S02]  /*5f60*/  WARPGROUP.DEPBAR.LE gsb0, 0x0 ;  /* 0x00008000000079c5 */ /* 0x000fc40000010000 */
[----:B------:R-:W-:-:S15]  /*5f70*/  WARPGROUP.ARRIVE ;  /* 0x00000000000079c5 */ /* 0x000fde0000000000 */
[----:B------:R-:W-:-:S01]  /*5f80*/  NOP ;  /* 0x0000000000007918 */ /* 0x000fc20000000000 */
[----:B------:R-:W-:Y:S01]  /*5f90*/  HGMMA.64x256x16.F32 R24, gdesc[UR4].tnspB, R24, gsb0 ;  /* 0x43e00000041879f0 */ /* 0x000fe20008000818 */
[----:B------:R-:W-:Y:S02]  /*5fa0*/  R2UR UR6, R12 ;  /* 0x000000000c0672ca */ /* 0x000fe400000e0000 */
[----:B------:R-:W-:Y:S02]  /*5fb0*/  R2UR UR7, R13 ;  /* 0x000000000d0772ca */ /* 0x000fe400000e0000 */
[----:B------:R-:W-:Y:S02]  /*5fc0*/  R2UR UR4, R8 ;  /* 0x00000000080472ca */ /* 0x000fe400000e0000 */
[----:B------:R-:W-:Y:S01]  /*5fd0*/  R2UR UR5, R9 ;  /* 0x00000000090572ca */ /* 0x000fe200000e0000 */
[----:B------:R-:W-:Y:S02]  /*5fe0*/  WARPGROUP.DEPBAR.LE gsb0, 0x0 ;  /* 0x00008000000079c5 */ /* 0x000fe40000010000 */
[----:B------:R-:W-:-:S15]  /*5ff0*/  WARPGROUP.ARRIVE ;  /* 0x00000000000079c5 */ /* 0x000fde0000000000 */
[----:B------:R-:W-:-:S03]  /*6000*/  NOP ;  /* 0x0000000000007918 */ /* 0x000fc60000000000 */
[----:B------:R-:W-:Y:S01]  /*6010*/  HGMMA.64x256x16.F32 R24, gdesc[UR4].tnspB, R24, gsb0 ;  /* 0x43e00000041879f0 */ /* 0x000fe20008000818 */
[----:B------:R-:W-:Y:S01]  /*6020*/  R2UR UR6, R4 ;  /* 0x00000000040672ca */ /* 0x000fe200000e0000 */
[----:B------:R-:W-:Y:S01]  /*6030*/  @!P0 IMAD R4, R15, 0x8, R2 ;  /* 0x000000080f048824 */ /* 0x000fe200078e0202 */
[----:B------:R-:W-:Y:S02]  /*6040*/  R2UR UR7, R5 ;  /* 0x00000000050772ca */ /* 0x000fe400000e0000 */
[----:B------:R-:W-:Y:S01]  /*6050*/  R2UR UR4, R6 ;  /* 0x00000000060472ca */ /* 0x000fe200000e0000 */
[----:B------:R-:W-:Y:S01]  /*6060*/  @!P0 VIADD R4, R4, 0x28c60 ;  /* 0x00028c6004048836 */ /* 0x000fe20000000000 */
[----:B------:R-:W-:-:S04]  /*6070*/  R2UR UR5, R7 ;  /* 0x00000000070572ca */ /* 0x000fc800000e0000 */
[----:B------:R-:W-:Y:S01]  /*6080*/  @!P0 PRMT R4, RZ, 0x654, R4 ;  /* 0x00000654ff048816 */ /* 0x000fe20000000004 */
[----:B------:R-:W-:Y:S02]  /*6090*/  WARPGROUP.DEPBAR.LE gsb0, 0x0 ;  /* 0x00008000000079c5 */ /* 0x000fe40000010000 */
[----:B------:R-:W-:-:S14]  /*60a0*/  WARPGROUP.ARRIVE ;  /* 0x00000000000079c5 */ /* 0x000fdc0000000000 */
[----:B------:R-:W-:Y:S03]  /*60b0*/  HGMMA.64x256x16.F32 R24, gdesc[UR4].tnspB, R24, gsb0 ;  /* 0x43e00000041879f0 */ /* 0x000fe60008000818 */
[----:B------:R-:W-:Y:S02]  /*60c0*/  WARPGROUP.DEPBAR.LE gsb0, 0x0 ;  /* 0x00008000000079c5 */ /* 0x000fe40000010000 */
[----:B------:R-:W-:Y:S06]  /*60d0*/  BAR.ARV 0xf, 0x100 ;  /* 0x03c4000000007b1d */ /* 0x000fec0000002000 */
[----:B------:R0:W-:Y:S01]  /*60e0*/  @!P0 SYNCS.ARRIVE.TRANS64.RED.A1T0 RZ, [R4+URZ], RZ ;  /* 0x000000ff04ff89a7 */ /* 0x0001e2000810043f */
[----:B------:R-:W-:Y:S05]  /*60f0*/  @P1 BRA `(.L_x_701) ;  /* 0xfffffff000c01947 */ /* 0x000fea000383ffff */
.L_x_695:
[----:B------:R-:W-:Y:S05]  /*6100*/  BSYNC B0 ;  /* 0x0000000000007941 */ /* 0x000fea0003800000 */
.L_x_694:
[----:B------:R-:W-:Y:S01]  /*6110*/  BAR.SYNC.DEFER_BLOCKING 0xe, 0x100 ;  /* 0x0384000000007b1d */ /* 0x000fe20000010000 */
[C---:B------:R-:W-:Y:S01]  /*6120*/  IMAD R0, R18.reuse, 0x40, R190 ;  /* 0x0000004012007824 */ /* 0x040fe200078e02be */
[----:B------:R-:W-:Y:S01]  /*6130*/  PLOP3.LUT P0, PT, PT, PT, PT, 0x8, 0x0 ;  /* 0x000000000000781c */ /* 0x000fe20003f0e170 */
[----:B------:R-:W-:Y:S02]  /*6140*/  VIADD R18, R18, 0x1 ;  /* 0x0000000112127836 */ /* 0x000fe40000000000 */
[----:B------:R-:W-:Y:S02]  /*6150*/  IMAD R2, R0, 0x4, R2 ;  /* 0x0000000400027824 */ /* 0x000fe400078e0202 */
[----:B------:R-:W-:Y:S01]  /*6160*/  IMAD.MOV.U32 R20, RZ, RZ, RZ ;  /* 0x000000ffff147224 */ /* 0x000fe200078e00ff */
[----:B------:R-:W-:Y:S01]  /*6170*/  ISETP.NE.AND P1, PT, R18, 0x2, PT ;  /* 0x000000021200780c */ /* 0x000fe20003f25270 */
[----:B------:R-:W-:-:S03]  /*6180*/  IMAD.MOV.U32 R3, RZ, RZ, RZ ;  /* 0x000000ffff037224 */ /* 0x000fc600078e00ff */
[----:B------:R-:W-:Y:S01]  /*6190*/  SEL R18, R18, RZ, P1 ;  /* 0x000000ff12127207 */ /* 0x000fe20000800000 */
        /* <DEDUP_REMOVED lines=66> */
[----:B------:R-:W-:Y:S01]  /*65c0*/  SEL R0, RZ, 0x1, P1 ;  /* 0x00000001ff007807 */ /* 0x000fe20000800000 */
        /* <DEDUP_REMOVED lines=65> */
[----:B------:R-:W-:Y:S06]  /*69e0*/  BAR.ARV 0xf, 0x100 ;  /* 0x03c4000000007b1d */ /* 0x000fec0000002000 */
[----:B------:R-:W-:Y:S05]  /*69f0*/  BRA `(.L_x_690) ;  /* 0x0000006c00a07947 */ /* 0x000fea0003800000 */
.L_x_687:
[----:B------:R-:W2:Y:S01]  /*6a00*/  LDL R0, [R1+0x28] ;  /* 0x0000280001007983 */ /* 0x000ea20000100800 */
[----:B------:R-:W-:Y:S01]  /*6a10*/  BSSY B0, `(.L_x_702) ;  /* 0x000001f000007945 */ /* 0x000fe20003800000 */
[----:B------:R-:W-:Y:S01]  /*6a20*/  IMAD.MOV.U32 R3, RZ, RZ, RZ ;  /* 0x000000ffff037224 */ /* 0x000fe200078e00ff */
[----:B--2---:R-:W-:-:S13]  /*6a30*/  LOP3.LUT P1, RZ, R0, 0x2, RZ, 0xc0, !PT ;  /* 0x0000000200ff7812 */ /* 0x004fda000782c0ff */
[----:B------:R-:W-:Y:S05]  /*6a40*/  @!P1 BRA `(.L_x_703) ;  /* 0x00000000006c9947 */ /* 0x000fea0003800000 */
[-C--:B------:R-:W-:Y:S02]  /*6a50*/  IABS R3, R9.reuse ;  /* 0x0000000900037213 */ /* 0x080fe40000000000 */
[----:B------:R-:W-:Y:S02]  /*6a60*/  IADD3 R0, R168, -0x1, R9 ;  /* 0xffffffffa8007810 */ /* 0x000fe40007ffe009 */
[----:B-1----:R-:W0:Y:S01]  /*6a70*/  I2F.RP R6, R3 ;  /* 0x0000000300067306 */ /* 0x002e220000209400 */
        /* <DEDUP_REMOVED lines=24> */
.L_x_703:
[----:B------:R-:W-:Y:S05]  /*6c00*/  BSYNC B0 ;  /* 0x0000000000007941 */ /* 0x000fea0003800000 */
.L_x_702:
        /* <DEDUP_REMOVED lines=72> */
[----:B------:R-:W-:Y:S03]  /*7090*/  BSSY B6, `(.L_x_704) ;  /* 0x000001c000067945 */ /* 0x000fe60003800000 */
[----:B--2---:R-:W0:Y:S02]  /*70a0*/  SHFL.IDX PT, R0, R0, RZ, 0x1f ;  /* 0x00001fff00007589 */ /* 0x004e2400000e0000 */
[----:B0-----:R-:W-:-:S04]  /*70b0*/  LEA.HI R3, R0, R0, RZ, 0x1 ;  /* 0x0000000000037211 */ /* 0x001fc800078f08ff */
        /* <DEDUP_REMOVED lines=25> */
.L_x_705:
[----:B------:R-:W-:Y:S05]  /*7250*/  BSYNC B6 ;  /* 0x0000000000067941 */ /* 0x000fea0003800000 */
.L_x_704:
[----:B------:R-:W-:Y:S02]  /*7260*/  ULDC UR4, c[0x0][0x3f4] ;  /* 0x0000fd0000047ab9 */ /* 0x000fe40000000800 */
[----:B------:R-:W-:-:S13]  /*7270*/  ISETP.LT.AND P0, PT, RZ, UR4, PT ;  /* 0x00000004ff007c0c */ /* 0x000fda000bf01270 */
[----:B------:R-:W-:Y:S05]  /*7280*/  @P0 BRA `(.L_x_706) ;  /* 0x00000000003c0947 */ /* 0x000fea0003800000 */
[----:B------:R-:W-:-:S04]  /*7290*/  LEA.HI R0, R209, R209, RZ, 0x1 ;  /* 0x000000d1d1007211 */ /* 0x000fc800078f08ff */
[----:B------:R-:W-:-:S05]  /*72a0*/  LOP3.LUT R0, R0, 0xfffffffe, RZ, 0xc0, !PT ;  /* 0xfffffffe00007812 */ /* 0x000fca00078ec0ff */
[----:B------:R-:W-:-:S05]  /*72b0*/  IMAD.IADD R0, R209, 0x1, -R0 ;  /* 0x00000001d1007824 */ /* 0x000fca00078e0a00 */
[----:B------:R-:W-:-:S04]  /*72c0*/  SHF.L.U32 R3, R0, 0x1f, RZ ;  /* 0x0000001f00037819 */ /* 0x000fc800000006ff */
[----:B------:R0:W2:Y:S03]  /*72d0*/  SYNCS.PHASECHK.TRANS64.TRYWAIT P0, [R2+URZ+0x28c00], R3 ;  /* 0x028c0003020075a7 */ /* 0x0000a6000800017f */
[----:B--2---:R-:W-:Y:S05]  /*72e0*/  @!P0 NANOSLEEP.SYNCS 0x989680 ;  /* 0x009896800000895d */ /* 0x004fea0003900000 */
[----:B------:R-:W2:Y:S01]  /*72f0*/  @!P0 SYNCS.PHASECHK.TRANS64 P0, [R2+URZ+0x28c00], R3 ;  /* 0x028c0003020085a7 */ /* 0x000ea2000800007f */
[----:B------:R-:W-:Y:S04]  /*7300*/  BSSY B0, `(.L_x_707) ;  /* 0x0000006000007945 */ /* 0x000fe80003800000 */
[----:B--2---:R-:W-:Y:S05]  /*7310*/  @P0 BRA `(.L_x_708) ;  /* 0x0000000000100947 */ /* 0x004fea0003800000 */
.L_x_709:
[----:B--2---:R2:W3:Y:S02]  /*7320*/  SYNCS.PHASECHK.TRANS64.TRYWAIT P0, [R2+URZ+0x28c00], R3 ;  /* 0x028c0003020075a7 */ /* 0x0044e4000800017f */
[----:B---3--:R-:W-:Y:S05]  /*7330*/  @!P0 NANOSLEEP.SYNCS 0x989680 ;  /* 0x009896800000895d */ /* 0x008fea0003900000 */
[----:B------:R-:W3:Y:S02]  /*7340*/  @!P0 SYNCS.PHASECHK.TRANS64 P0, [R2+URZ+0x28c00], R3 ;  /* 0x028c0003020085a7 */ /* 0x000ee4000800007f */
[----:B---3--:R-:W-:Y:S05]  /*7350*/  @!P0 BRA `(.L_x_709) ;  /* 0xfffffffc00f08947 */ /* 0x008fea000383ffff */
.L_x_708:
[----:B------:R-:W-:Y:S05]  /*7360*/  BSYNC B0 ;  /* 0x0000000000007941 */ /* 0x000fea0003800000 */
.L_x_707:
[----:B------:R-:W-:Y:S05]  /*7370*/  BRA `(.L_x_710) ;  /* 0x0000002000b07947 */ /* 0x000fea0003800000 */
.L_x_706:
[----:B-----5:R-:W-:Y:S01]  /*7380*/  SHF.R.S32.HI R0, RZ, 0x1f, R154 ;  /* 0x0000001fff007819 */ /* 0x020fe2000001149a */
[----:B------:R-:W-:Y:S01]  /*7390*/  VIADD R4, R2, 0x20400 ;  /* 0x0002040002047836 */ /* 0x000fe20000000000 */
[----:B------:R-:W-:Y:S01]  /*73a0*/  ULDC.64 UR4, c[0x0][0x3f8] ;  /* 0x0000fe0000047ab9 */ /* 0x000fe20000000a00 */
[----:B------:R-:W-:Y:S01]  /*73b0*/  ULDC.64 UR6, c[0x0][0x408] ;  /* 0x0001020000067ab9 */ /* 0x000fe20000000a00 */
[----:B------:R-:W-:Y:S01]  /*73c0*/  IMAD.WIDE.U32 R26, R154, UR4, RZ ;  /* 0x000000049a1a7c25 */ /* 0x000fe2000f8e00ff */
[----:B------:R-:W-:Y:S01]  /*73d0*/  BSSY B6, `(.L_x_711) ;  /* 0x0000020000067945 */ /* 0x000fe20003800000 */
[----:B------:R-:W-:Y:S02]  /*73e0*/  LOP3.LUT P0, RZ, R4, 0x3ff, RZ, 0xc0, !PT ;  /* 0x000003ff04ff7812 */ /* 0x000fe4000780c0ff */
[C---:B------:R-:W-:Y:S02]  /*73f0*/  IMAD R3, R0.reuse, UR4, RZ ;  /* 0x0000000400037c24 */ /* 0x040fe4000f8e02ff */
[----:B-1----:R-:W-:-:S02]  /*7400*/  IMAD R7, R0, UR6, RZ ;  /* 0x0000000600077c24 */ /* 0x002fc4000f8e02ff */
[C---:B------:R-:W-:Y:S01]  /*7410*/  IMAD R3, R154.reuse, UR5, R3 ;  /* 0x000000059a037c24 */ /* 0x040fe2000f8e0203 */
[----:B------:R-:W-:Y:S01]  /*7420*/  ULDC.64 UR4, c[0x0][0x3e8] ;  /* 0x0000fa0000047ab9 */ /* 0x000fe20000000a00 */
[----:B------:R-:W-:Y:S01]  /*7430*/  IMAD.WIDE.U32 R4, R154, UR6, RZ ;  /* 0x000000069a047c25 */ /* 0x000fe2000f8e00ff */
[----:B------:R-:W-:-:S03]  /*7440*/  LEA R25, P1, R26, UR4, 0x1 ;  /* 0x000000041a197c11 */ /* 0x000fc6000f8208ff */
[----:B------:R-:W-:Y:S01]  /*7450*/  IMAD R9, R154, UR7, R7 ;  /* 0x000000079a097c24 */ /* 0x000fe2000f8e0207 */
[----:B------:R-:W-:Y:S01]  /*7460*/  ULDC.64 UR6, c[0x0][0x400] ;  /* 0x0001000000067ab9 */ /* 0x000fe20000000a00 */
[----:B------:R-:W-:Y:S01]  /*7470*/  IMAD.IADD R7, R3, 0x1, R27 ;  /* 0x0000000103077824 */ /* 0x000fe200078e021b */
[----:B------:R-:W-:Y:S01]  /*7480*/  LEA R28, P2, R4, UR6, 0x1 ;  /* 0x00000006041c7c11 */ /* 0x000fe2000f8408ff */
[----:B------:R-:W-:-:S03]  /*7490*/  IMAD.IADD R3, R9, 0x1, R5 ;  /* 0x0000000109037824 */ /* 0x000fc600078e0205 */
[----:B------:R-:W-:Y:S02]  /*74a0*/  LEA.HI.X R26, R26, UR5, R7, 0x1, P1 ;  /* 0x000000051a1a7c11 */ /* 0x000fe400088f0c07 */
[----:B------:R-:W-:Y:S01]  /*74b0*/  LEA.HI.X R24, R4, UR7, R3, 0x1, P2 ;  /* 0x0000000704187c11 */ /* 0x000fe200090f0c03 */
[----:B------:R-:W-:Y:S06]  /*74c0*/  @!P0 BRA `(.L_x_712) ;  /* 0x0000000000408947 */ /* 0x000fec0003800000 */
        /* <DEDUP_REMOVED lines=16> */
.L_x_712:
[----:B------:R-:W-:Y:S05]  /*75d0*/  BSYNC B6 ;  /* 0x0000000000067941 */ /* 0x000fea0003800000 */
.L_x_711:
[----:B------:R-:W-:Y:S01]  /*75e0*/  ULDC.U8 UR4, c[0x0][0x410] ;  /* 0x0001040000047ab9 */ /* 0x000fe20000000000 */
[----:B------:R-:W-:Y:S01]  /*75f0*/  BSSY B0, `(.L_x_713) ;  /* 0x00001fc000007945 */ /* 0x000fe20003800000 */
[----:B------:R-:W-:Y:S01]  /*7600*/  ISETP.NE.AND P0, PT, RZ, UR4, PT ;  /* 0x00000004ff007c0c */ /* 0x000fe2000bf05270 */
[----:B------:R-:W-:-:S12]  /*7610*/  IMAD R4, R153, 0x40, R19 ;  /* 0x0000004099047824 */ /* 0x000fd800078e0213 */
[----:B------:R-:W-:Y:S05]  /*7620*/  @!P0 BRA `(.L_x_714) ;  /* 0x00000010000c8947 */ /* 0x000fea0003800000 */
[----:B------:R-:W-:-:S03]  /*7630*/  UMOV UR4, 0xffffffff ;  /* 0xffffffff00047882 */ /* 0x000fc60000000000 */
[----:B------:R-:W-:Y:S05]  /*7640*/  BRA.DIV UR4, `(.L_x_715) ;  /* 0x0000013e04807947 */ /* 0x000fea000b800000 */
[----:B------:R0:W1:Y:S04]  /*7650*/  SHFL.IDX PT, R3, R26, RZ, 0x1c1f ;  /* 0x001c1fff1a037589 */ /* 0x00006800000e0000 */
[----:B------:R0:W2:Y:S04]  /*7660*/  SHFL.IDX PT, R0, R25, RZ, 0x1c1f ;  /* 0x001c1fff19007589 */ /* 0x0000a800000e0000 */
[----:B------:R-:W3:Y:S04]  /*7670*/  SHFL.IDX PT, R24, R24, RZ, 0x1c1f ;  /* 0x001c1fff18187589 */ /* 0x000ee800000e0000 */
[----:B------:R0:W4:Y:S02]  /*7680*/  SHFL.IDX PT, R21, R28, RZ, 0x1c1f ;  /* 0x001c1fff1c157589 */ /* 0x00012400000e0000 */
.L_x_966:
[----:B------:R-:W-:Y:S01]  /*7690*/  ULDC UR4, c[0x0][0x448] ;  /* 0x0001120000047ab9 */ /* 0x000fe20000000800 */
[----:B------:R-:W-:Y:S01]  /*76a0*/  IMAD.SHL.U32 R5, R188, 0x40, RZ ;  /* 0x00000040bc057824 */ /* 0x000fe200078e00ff */
[----:B------:R-:W-:Y:S01]  /*76b0*/  BSSY B1, `(.L_x_716) ;  /* 0x0000028000017945 */ /* 0x000fe20003800000 */
[----:B0-----:R-:W-:Y:S01]  /*76c0*/  IMAD R25, R155, UR4, RZ ;  /* 0x000000049b197c24 */ /* 0x001fe2000f8e02ff */
[----:B------:R-:W-:Y:S02]  /*76d0*/  CS2R R8, SRZ ;  /* 0x0000000000087805 */ /* 0x000fe4000001ff00 */
[----:B------:R-:W-:Y:S02]  /*76e0*/  LOP3.LUT R5, R5, 0x1c0, RZ, 0xc0, !PT ;  /* 0x000001c005057812 */ /* 0x000fe400078ec0ff */
[----:B------:R-:W-:Y:S01]  /*76f0*/  ISETP.GE.AND P0, PT, R4, R25, PT ;  /* 0x000000190400720c */ /* 0x000fe20003f06270 */
[----:B------:R-:W-:Y:S01]  /*7700*/  IMAD R25, R153, -0x40, R25 ;  /* 0xffffffc099197824 */ /* 0x000fe200078e0219 */
[----:B------:R-:W-:-:S02]  /*7710*/  LOP3.LUT R6, R5, 0x18, R16, 0xf8, !PT ;  /* 0x0000001805067812 */ /* 0x000fc400078ef810 */
[----:B------:R-:W-:Y:S02]  /*7720*/  SHF.R.U32.HI R7, RZ, 0x3, R5 ;  /* 0x00000003ff077819 */ /* 0x000fe40000011605 */
[----:B------:R-:W-:Y:S02]  /*7730*/  LEA.HI R5, R209, R209, RZ, 0x1 ;  /* 0x000000d1d1057211 */ /* 0x000fe400078f08ff */
[----:B------:R-:W-:Y:S02]  /*7740*/  LOP3.LUT R30, R6, R7, RZ, 0x3c, !PT ;  /* 0x00000007061e7212 */ /* 0x000fe400078e3cff */
[----:B------:R-:W-:Y:S02]  /*7750*/  CS2R R6, SRZ ;  /* 0x0000000000067805 */ /* 0x000fe4000001ff00 */
[----:B------:R-:W-:Y:S02]  /*7760*/  LOP3.LUT R10, R5, 0xfffffffe, RZ, 0xc0, !PT ;  /* 0xfffffffe050a7812 */ /* 0x000fe400078ec0ff */
[----:B------:R-:W-:-:S03]  /*7770*/  CS2R R4, SRZ ;  /* 0x0000000000047805 */ /* 0x000fc6000001ff00 */
[----:B------:R-:W-:Y:S01]  /*7780*/  IMAD.IADD R28, R209, 0x1, -R10 ;  /* 0x00000001d11c7824 */ /* 0x000fe200078e0a0a */
[----:B------:R-:W-:Y:S01]  /*7790*/  CS2R R10, SRZ ;  /* 0x00000000000a7805 */ /* 0x000fe2000001ff00 */
[----:B------:R-:W-:Y:S06]  /*77a0*/  @P0 BRA `(.L_x_717) ;  /* 0x0000000000600947 */ /* 0x000fec0003800000 */
[----:B------:R-:W-:Y:S01]  /*77b0*/  ULDC UR4, c[0x0][0x3f4] ;  /* 0x0000fd0000047ab9 */ /* 0x000fe20000000800 */
[C---:B------:R-:W-:Y:S01]  /*77c0*/  IMAD.SHL.U32 R14, R189.reuse, 0x2, RZ ;  /* 0x00000002bd0e7824 */ /* 0x040fe200078e00ff */
[C---:B------:R-:W-:Y:S01]  /*77d0*/  ISETP.GE.AND P3, PT, R189.reuse, UR4, PT ;  /* 0x00000004bd007c0c */ /* 0x040fe2000bf66270 */
[----:B--2---:R-:W-:Y:S01]  /*77e0*/  IMAD.MOV.U32 R4, RZ, RZ, R0 ;  /* 0x000000ffff047224 */ /* 0x004fe200078e0000 */
[----:B------:R-:W-:Y:S01]  /*77f0*/  ISETP.GE.AND P2, PT, R184, UR4, PT ;  /* 0x00000004b8007c0c */ /* 0x000fe2000bf46270 */
[----:B-1----:R-:W-:Y:S01]  /*7800*/  IMAD.MOV.U32 R5, RZ, RZ, R3 ;  /* 0x000000ffff057224 */ /* 0x002fe200078e0003 */
[----:B------:R-:W-:Y:S01]  /*7810*/  SHF.R.S32.HI R6, RZ, 0x1f, R189 ;  /* 0x0000001fff067819 */ /* 0x000fe200000114bd */
[----:B---3--:R-:W-:Y:S01]  /*7820*/  IMAD.MOV.U32 R7, RZ, RZ, R24 ;  /* 0x000000ffff077224 */ /* 0x008fe200078e0018 */
[----:B------:R-:W-:Y:S02]  /*7830*/  CS2R R8, SRZ ;  /* 0x0000000000087805 */ /* 0x000fe4000001ff00 */
[----:B------:R-:W-:Y:S01]  /*7840*/  SHF.L.U64.HI R15, R189, 0x1, R6 ;  /* 0x00000001bd0f7819 */ /* 0x000fe20000010206 */
[----:B----4-:R-:W-:-:S04]  /*7850*/  IMAD.MOV.U32 R6, RZ, RZ, R21 ;  /* 0x000000ffff067224 */ /* 0x010fc800078e0015 */
[-C--:B------:R-:W-:Y:S02]  /*7860*/  @!P3 IADD3 R12, P0, R0, R14.reuse, RZ ;  /* 0x0000000e000cb210 */ /* 0x080fe40007f1e0ff */
[----:B------:R-:W-:Y:S01]  /*7870*/  @!P3 IADD3 R14, P1, R21, R14, RZ ;  /* 0x0000000e150eb210 */ /* 0x000fe20007f3e0ff */
[C---:B------:R-:W-:Y:S01]  /*7880*/  @!P2 IMAD.WIDE R26, R184.reuse, 0x2, R4 ;  /* 0x00000002b81aa825 */ /* 0x040fe200078e0204 */
[----:B------:R-:W-:Y:S02]  /*7890*/  CS2R R4, SRZ ;  /* 0x0000000000047805 */ /* 0x000fe4000001ff00 */
[----:B------:R-:W-:Y:S01]  /*78a0*/  CS2R R10, SRZ ;  /* 0x00000000000a7805 */ /* 0x000fe2000001ff00 */
[----:B------:R-:W-:Y:S01]  /*78b0*/  @!P2 IMAD.WIDE R20, R184, 0x2, R6 ;  /* 0x00000002b814a825 */ /* 0x000fe200078e0206 */
[----:B------:R-:W-:Y:S01]  /*78c0*/  CS2R R6, SRZ ;  /* 0x0000000000067805 */ /* 0x000fe2000001ff00 */
[----:B------:R0:W5:Y:S02]  /*78d0*/  @!P2 LD.E.64 R8, desc[UR42][R26.64] ;  /* 0x0000002a1a08a980 */ /* 0x000164000c101b00 */
[----:B------:R-:W-:-:S02]  /*78e0*/  @!P3 IMAD.X R13, R3, 0x1, R15, P0 ;  /* 0x00000001030db824 */ /* 0x000fc400000e060f */
[----:B------:R-:W-:Y:S01]  /*78f0*/  @!P3 IMAD.X R15, R24, 0x1, R15, P1 ;  /* 0x00000001180fb824 */ /* 0x000fe200008e060f */
[----:B------:R0:W5:Y:S04]  /*7900*/  @!P2 LD.E.64 R4, desc[UR42][R20.64] ;  /* 0x0000002a1404a980 */ /* 0x000168000c101b00 */
[----:B------:R0:W5:Y:S04]  /*7910*/  @!P3 LD.E.64 R10, desc[UR42][R12.64] ;  /* 0x0000002a0c0ab980 */ /* 0x000168000c101b00 */
[----:B------:R0:W5:Y:S02]  /*7920*/  @!P3 LD.E.64 R6, desc[UR42][R14.64] ;  /* 0x0000002a0e06b980 */ /* 0x000164000c101b00 */
.L_x_717:
[----:B------:R-:W-:Y:S05]  /*7930*/  BSYNC B1 ;  /* 0x0000000000017941 */ /* 0x000fea0003800000 */
.L_x_716:
[----:B0-----:R-:W-:Y:S01]  /*7940*/  SHF.L.U32 R13, R28, 0x1f, RZ ;  /* 0x0000001f1c0d7819 */ /* 0x001fe200000006ff */
[----:B-1----:R-:W-:Y:S01]  /*7950*/  IMAD R3, R193, 0x200, R30 ;  /* 0x00000200c1037824 */ /* 0x002fe200078e021e */
[----:B------:R-:W-:Y:S01]  /*7960*/  LOP3.LUT P1, RZ, R188, 0x4, RZ, 0xc0, !PT ;  /* 0x00000004bcff7812 */ /* 0x000fe2000782c0ff */
[--C-:B-----5:R-:W-:Y:S01]  /*7970*/  IMAD.MOV.U32 R14, RZ, RZ, R9.reuse ;  /* 0x000000ffff0e7224 */ /* 0x120fe200078e0009 */
[----:B------:R-:W0:Y:S01]  /*7980*/  SYNCS.PHASECHK.TRANS64.TRYWAIT P0, [R2+URZ+0x28c00], R13 ;  /* 0x028c000d020075a7 */ /* 0x000e22000800017f */
[----:B------:R-:W-:Y:S01]  /*7990*/  IMAD R3, R3, 0x2, R2 ;  /* 0x0000000203037824 */ /* 0x000fe200078e0202 */
[--C-:B------:R-:W-:Y:S01]  /*79a0*/  SHF.R.U64 R32, R8, 0x10, R9.reuse ;  /* 0x0000001008207819 */ /* 0x100fe20000001209 */
[----:B------:R-:W-:Y:S01]  /*79b0*/  IMAD.MOV.U32 R31, RZ, RZ, R10 ;  /* 0x000000ffff1f7224 */ /* 0x000fe200078e000a */
[----:B------:R-:W-:Y:S01]  /*79c0*/  SHF.R.U32.HI R15, RZ, 0x10, R9 ;  /* 0x00000010ff0f7819 */ /* 0x000fe20000011609 */
[----:B------:R-:W-:Y:S01]  /*79d0*/  IMAD.MOV.U32 R12, RZ, RZ, R8 ;  /* 0x000000ffff0c7224 */ /* 0x000fe200078e0008 */
[--C-:B------:R-:W-:Y:S01]  /*79e0*/  SHF.R.U64 R33, R10, 0x10, R11.reuse ;  /* 0x000000100a217819 */ /* 0x100fe2000000120b */
[--C-:B------:R-:W-:Y:S01]  /*79f0*/  IMAD.MOV.U32 R9, RZ, RZ, R11.reuse ;  /* 0x000000ffff097224 */ /* 0x100fe200078e000b */
[----:B------:R-:W-:Y:S01]  /*7a00*/  SHF.R.U32.HI R10, RZ, 0x10, R11 ;  /* 0x00000010ff0a7819 */ /* 0x000fe2000001160b */
[----:B------:R-:W-:Y:S01]  /*7a10*/  IMAD.MOV.U32 R27, RZ, RZ, R4 ;  /* 0x000000ffff1b7224 */ /* 0x000fe200078e0004 */
[--C-:B------:R-:W-:Y:S01]  /*7a20*/  SHF.R.U64 R34, R4, 0x10, R5.reuse ;  /* 0x0000001004227819 */ /* 0x100fe20000001205 */
[--C-:B------:R-:W-:Y:S01]  /*7a30*/  IMAD.MOV.U32 R8, RZ, RZ, R5.reuse ;  /* 0x000000ffff087224 */ /* 0x100fe200078e0005 */
[----:B------:R-:W-:Y:S01]  /*7a40*/  SHF.R.U32.HI R11, RZ, 0x10, R5 ;  /* 0x00000010ff0b7819 */ /* 0x000fe20000011605 */
[----:B------:R-:W-:Y:S01]  /*7a50*/  IMAD.MOV.U32 R29, RZ, RZ, R6 ;  /* 0x000000ffff1d7224 */ /* 0x000fe200078e0006 */
[----:B------:R-:W-:Y:S01]  /*7a60*/  VIMNMX R28, R25, 0x40, PT ;  /* 0x00000040191c7848 */ /* 0x000fe20003fe0100 */
[C---:B------:R-:W-:Y:S01]  /*7a70*/  VIADD R4, R3.reuse, 0x20400 ;  /* 0x0002040003047836 */ /* 0x040fe20000000000 */
[----:B------:R-:W-:Y:S01]  /*7a80*/  BSSY B1, `(.L_x_718) ;  /* 0x000000f000017945 */ /* 0x000fe20003800000 */
[--C-:B------:R-:W-:Y:S01]  /*7a90*/  IMAD.MOV.U32 R5, RZ, RZ, R7.reuse ;  /* 0x000000ffff057224 */ /* 0x100fe200078e0007 */
[--C-:B------:R-:W-:Y:S01]  /*7aa0*/  SHF.R.U64 R35, R6, 0x10, R7.reuse ;  /* 0x0000001006237819 */ /* 0x100fe20000001207 */
[----:B--2---:R-:W-:Y:S01]  /*7ab0*/  VIADD R0, R3, 0x20440 ;  /* 0x0002044003007836 */ /* 0x004fe20000000000 */
[----:B------:R-:W-:Y:S01]  /*7ac0*/  SHF.R.U32.HI R6, RZ, 0x10, R7 ;  /* 0x00000010ff067819 */ /* 0x000fe20000011607 */
[----:B------:R-:W-:Y:S01]  /*7ad0*/  @P1 VIADD R0, R4, 0xffffffc0 ;  /* 0xffffffc004001836 */ /* 0x000fe20000000000 */
[----:B------:R-:W-:-:S02]  /*7ae0*/  PRMT R30, R12, 0x5410, R14 ;  /* 0x000054100c1e7816 */ /* 0x000fc4000000000e */
[----:B------:R-:W-:Y:S02]  /*7af0*/  PRMT R32, R32, 0x5410, R15 ;  /* 0x0000541020207816 */ /* 0x000fe4000000000f */
[----:B------:R-:W-:Y:S02]  /*7b00*/  PRMT R31, R31, 0x5410, R9 ;  /* 0x000054101f1f7816 */ /* 0x000fe40000000009 */
[----:B------:R-:W-:Y:S02]  /*7b10*/  PRMT R33, R33, 0x5410, R10 ;  /* 0x0000541021217816 */ /* 0x000fe4000000000a */
[----:B------:R-:W-:Y:S02]  /*7b20*/  ISETP.GE.AND P1, PT, R19, R28, PT ;  /* 0x0000001c1300720c */ /* 0x000fe40003f26270 */
[----:B------:R-:W-:Y:S02]  /*7b30*/  PRMT R27, R27, 0x5410, R8 ;  /* 0x000054101b1b7816 */ /* 0x000fe40000000008 */
[----:B------:R-:W-:-:S02]  /*7b40*/  PRMT R34, R34, 0x5410, R11 ;  /* 0x0000541022227816 */ /* 0x000fc4000000000b */
[----:B------:R-:W-:Y:S01]  /*7b50*/  PRMT R29, R29, 0x5410, R5 ;  /* 0x000054101d1d7816 */ /* 0x000fe20000000005 */
[----:B0-----:R-:W-:Y:S06]  /*7b60*/  @!P0 BRA `(.L_x_719) ;  /* 0x0000013800ac8947 */ /* 0x001fec0003800000 */
.L_x_967:
[----:B------:R-:W-:Y:S05]  /*7b70*/  BSYNC B1 ;  /* 0x0000000000017941 */ /* 0x000fea0003800000 */
.L_x_718:
[----:B------:R-:W-:Y:S01]  /*7b80*/  BSSY B1, `(.L_x_720) ;  /* 0x0000056000017945 */ /* 0x000fe20003800000 */
[----:B------:R-:W-:-:S03]  /*7b90*/  PRMT R35, R35, 0x5410, R6 ;  /* 0x0000541023237816 */ /* 0x000fc60000000006 */
[----:B------:R-:W-:Y:S05]  /*7ba0*/  @P1 BRA `(.L_x_721) ;  /* 0x00000004004c1947 */ /* 0x000fea0003800000 */
[----:B------:R-:W1:Y:S01]  /*7bb0*/  LDC R4, c[0x0][0x3f4] ;  /* 0x0000fd00ff047b82 */ /* 0x000e620000000800 */
[----:B------:R-:W-:Y:S01]  /*7bc0*/  BSSY B2, `(.L_x_722) ;  /* 0x000002a000027945 */ /* 0x000fe20003800000 */
[-C--:B-1----:R-:W-:Y:S02]  /*7bd0*/  ISETP.GE.AND P0, PT, R184, R4.reuse, PT ;  /* 0x00000004b800720c */ /* 0x082fe40003f06270 */
[----:B------:R-:W-:-:S11]  /*7be0*/  ISETP.GE.AND P1, PT, R189, R4, PT ;  /* 0x00000004bd00720c */ /* 0x000fd60003f26270 */
[----:B------:R-:W-:Y:S05]  /*7bf0*/  @P0 BRA `(.L_x_723) ;  /* 0x0000000000980947 */ /* 0x000fea0003800000 */
[----:B------:R-:W1:Y:S01]  /*7c00*/  LDS.128 R4, [R3+0x20400] ;  /* 0x0204000003047984 */ /* 0x000e620000000c00 */
[----:B------:R-:W-:Y:S02]  /*7c10*/  HADD2.F32 R15, -RZ, R27.H0_H0 ;  /* 0x2000001bff0f7230 */ /* 0x000fe40000004100 */
[----:B0-----:R-:W-:Y:S02]  /*7c20*/  HADD2.F32 R13, -RZ, R30.H0_H0 ;  /* 0x2000001eff0d7230 */ /* 0x001fe40000004100 */
[----:B------:R-:W-:Y:S02]  /*7c30*/  HADD2.F32 R12, -RZ, R32.H0_H0 ;  /* 0x20000020ff0c7230 */ /* 0x000fe40000004100 */
[----:B------:R-:W-:Y:S02]  /*7c40*/  HADD2.F32 R14, -RZ, R34.H0_H0 ;  /* 0x20000022ff0e7230 */ /* 0x000fe40000004100 */
[--C-:B-1----:R-:W-:Y:S02]  /*7c50*/  HADD2.F32 R8, -RZ, R4.reuse.H0_H0 ;  /* 0x20000004ff087230 */ /* 0x102fe40000004100 */
[----:B------:R-:W-:-:S02]  /*7c60*/  HADD2.F32 R4, -RZ, R4.H1_H1 ;  /* 0x30000004ff047230 */ /* 0x000fc40000004100 */
[--C-:B------:R-:W-:Y:S02]  /*7c70*/  HADD2.F32 R9, -RZ, R5.reuse.H0_H0 ;  /* 0x20000005ff097230 */ /* 0x100fe40000004100 */
[----:B------:R-:W-:Y:S02]  /*7c80*/  HADD2.F32 R5, -RZ, R5.H1_H1 ;  /* 0x30000005ff057230 */ /* 0x000fe40000004100 */
[C---:B----4-:R-:W-:Y:S01]  /*7c90*/  FMUL.FTZ R21, R4.reuse, R15 ;  /* 0x0000000f04157220 */ /* 0x050fe20000410000 */
[-C--:B------:R-:W-:Y:S01]  /*7ca0*/  FMUL.FTZ R4, R4, R13.reuse ;  /* 0x0000000d04047220 */ /* 0x080fe20000410000 */
[--C-:B------:R-:W-:Y:S02]  /*7cb0*/  HADD2.F32 R10, -RZ, R6.reuse.H0_H0 ;  /* 0x20000006ff0a7230 */ /* 0x100fe40000004100 */
[----:B------:R-:W-:Y:S02]  /*7cc0*/  HADD2.F32 R11, -RZ, R7.H0_H0 ;  /* 0x20000007ff0b7230 */ /* 0x000fe40000004100 */
[C---:B---3--:R-:W-:Y:S01]  /*7cd0*/  FMUL.FTZ R24, R5.reuse, R14 ;  /* 0x0000000e05187220 */ /* 0x048fe20000410000 */
[C---:B------:R-:W-:Y:S01]  /*7ce0*/  FFMA.FTZ R21, R8.reuse, R13, -R21 ;  /* 0x0000000d08157223 */ /* 0x040fe20000010815 */
[----:B------:R-:W-:Y:S01]  /*7cf0*/  FFMA.FTZ R20, R8, R15, R4 ;  /* 0x0000000f08147223 */ /* 0x000fe20000010004 */
[----:B------:R-:W-:Y:S01]  /*7d00*/  FMUL.FTZ R26, R5, R12 ;  /* 0x0000000c051a7220 */ /* 0x000fe20000410000 */
[----:B------:R-:W-:-:S02]  /*7d10*/  HADD2.F32 R6, -RZ, R6.H1_H1 ;  /* 0x30000006ff067230 */ /* 0x000fc40000004100 */
[C---:B------:R-:W-:Y:S01]  /*7d20*/  FFMA.FTZ R24, R9.reuse, R12, -R24 ;  /* 0x0000000c09187223 */ /* 0x040fe20000010818 */
[----:B------:R-:W-:Y:S02]  /*7d30*/  HADD2.F32 R7, -RZ, R7.H1_H1 ;  /* 0x30000007ff077230 */ /* 0x000fe40000004100 */
[----:B------:R-:W-:Y:S01]  /*7d40*/  FFMA.FTZ R9, R9, R14, R26 ;  /* 0x0000000e09097223 */ /* 0x000fe2000001001a */
[----:B------:R-:W-:Y:S02]  /*7d50*/  HADD2.F32 R13, -RZ, R27.H1_H1 ;  /* 0x3000001bff0d7230 */ /* 0x000fe40000004100 */
[----:B------:R-:W-:Y:S02]  /*7d60*/  HADD2.F32 R5, -RZ, R30.H1_H1 ;  /* 0x3000001eff057230 */ /* 0x000fe40000004100 */
[----:B------:R-:W-:Y:S02]  /*7d70*/  HADD2.F32 R8, -RZ, R34.H1_H1 ;  /* 0x30000022ff087230 */ /* 0x000fe40000004100 */
[----:B------:R-:W-:Y:S01]  /*7d80*/  FMUL.FTZ R15, R6, R13 ;  /* 0x0000000d060f7220 */ /* 0x000fe20000410000 */
[----:B------:R-:W-:-:S02]  /*7d90*/  HADD2.F32 R4, -RZ, R32.H1_H1 ;  /* 0x30000020ff047230 */ /* 0x000fc40000004100 */
[-C--:B------:R-:W-:Y:S01]  /*7da0*/  FMUL.FTZ R12, R6, R5.reuse ;  /* 0x00000005060c7220 */ /* 0x080fe20000410000 */
[C---:B------:R-:W-:Y:S01]  /*7db0*/  FMUL.FTZ R14, R7.reuse, R8 ;  /* 0x00000008070e7220 */ /* 0x040fe20000410000 */
[C---:B------:R-:W-:Y:S01]  /*7dc0*/  FFMA.FTZ R6, R10.reuse, R5, -R15 ;  /* 0x000000050a067223 */ /* 0x040fe2000001080f */
[-C--:B------:R-:W-:Y:S01]  /*7dd0*/  FMUL.FTZ R25, R7, R4.reuse ;  /* 0x0000000407197220 */ /* 0x080fe20000410000 */
[----:B------:R-:W-:Y:S01]  /*7de0*/  FFMA.FTZ R13, R10, R13, R12 ;  /* 0x0000000d0a0d7223 */ /* 0x000fe2000001000c */
[C---:B------:R-:W-:Y:S01]  /*7df0*/  FFMA.FTZ R7, R11.reuse, R4, -R14 ;  /* 0x000000040b077223 */ /* 0x040fe2000001080e */
[----:B------:R-:W-:Y:S01]  /*7e00*/  F2FP.F16.F32.PACK_AB R4, R20, R21 ;  /* 0x000000151404723e */ /* 0x000fe200000000ff */
[----:B------:R-:W-:Y:S01]  /*7e10*/  FFMA.FTZ R8, R11, R8, R25 ;  /* 0x000000080b087223 */ /* 0x000fe20000010019 */
[----:B------:R-:W-:Y:S02]  /*7e20*/  F2FP.F16.F32.PACK_AB R5, R9, R24 ;  /* 0x000000180905723e */ /* 0x000fe400000000ff */
[----:B------:R-:W-:-:S02]  /*7e30*/  F2FP.F16.F32.PACK_AB R6, R13, R6 ;  /* 0x000000060d06723e */ /* 0x000fc400000000ff */
[----:B------:R-:W-:-:S05]  /*7e40*/  F2FP.F16.F32.PACK_AB R7, R8, R7 ;  /* 0x000000070807723e */ /* 0x000fca00000000ff */
[----:B------:R1:W-:Y:S02]  /*7e50*/  STS.128 [R3+0x20400], R4 ;  /* 0x0204000403007388 */ /* 0x0003e40000000c00 */
.L_x_723:
[----:B------:R-:W-:Y:S05]  /*7e60*/  BSYNC B2 ;  /* 0x0000000000027941 */ /* 0x000fea0003800000 */
.L_x_722:
[----:B------:R-:W-:Y:S05]  /*7e70*/  @P1 BRA `(.L_x_721) ;  /* 0x0000000000981947 */ /* 0x000fea0003800000 */
[----:B-1----:R-:W1:Y:S01]  /*7e80*/  LDS.128 R4, [R0] ;  /* 0x0000000000047984 */ /* 0x002e620000000c00 */
        /* <DEDUP_REMOVED lines=36> */
[----:B------:R2:W-:Y:S02]  /*80d0*/  STS.128 [R0], R4 ;  /* 0x0000000400007388 */ /* 0x0005e40000000c00 */
.L_x_721:
[----:B------:R-:W-:Y:S05]  /*80e0*/  BSYNC B1 ;  /* 0x0000000000017941 */ /* 0x000fea0003800000 */
.L_x_720:
[----:B-12---:R-:W-:-:S05]  /*80f0*/  VIADD R5, R19, 0x20 ;  /* 0x0000002013057836 */ /* 0x006fca0000000000 */
[----:B------:R-:W-:-:S13]  /*8100*/  ISETP.GE.AND P0, PT, R5, R28, PT ;  /* 0x0000001c0500720c */ /* 0x000fda0003f06270 */
        /* <DEDUP_REMOVED lines=8> */
[--C-:B------:R-:W-:Y:S02]  /*8190*/  HADD2.F32 R20, -RZ, R27.reuse.H0_H0 ;  /* 0x2000001bff147230 */ /* 0x100fe40000004100 */
[----:B------:R-:W-:Y:S02]  /*81a0*/  HADD2.F32 R25, -RZ, R34.H0_H0 ;  /* 0x20000022ff197230 */ /* 0x000fe40000004100 */
[----:B----4-:R-:W-:Y:S02]  /*81b0*/  HADD2.F32 R21, -RZ, R32.H0_H0 ;  /* 0x20000020ff157230 */ /* 0x010fe40000004100 */
[----:B---3--:R-:W-:Y:S02]  /*81c0*/  HADD2.F32 R24, -RZ, R27.H1_H1 ;  /* 0x3000001bff187230 */ /* 0x008fe40000004100 */
[----:B------:R-:W-:-:S02]  /*81d0*/  HADD2.F32 R27, -RZ, R34.H1_H1 ;  /* 0x30000022ff1b7230 */ /* 0x000fc40000004100 */
[--C-:B-1----:R-:W-:Y:S02]  /*81e0*/  HADD2.F32 R8, -RZ, R4.reuse.H0_H0 ;  /* 0x20000004ff087230 */ /* 0x102fe40000004100 */
[----:B------:R-:W-:Y:S02]  /*81f0*/  HADD2.F32 R4, -RZ, R4.H1_H1 ;  /* 0x30000004ff047230 */ /* 0x000fe40000004100 */
[--C-:B------:R-:W-:Y:S02]  /*8200*/  HADD2.F32 R9, -RZ, R5.reuse.H0_H0 ;  /* 0x20000005ff097230 */ /* 0x100fe40000004100 */
[----:B------:R-:W-:Y:S02]  /*8210*/  HADD2.F32 R5, -RZ, R5.H1_H1 ;  /* 0x30000005ff057230 */ /* 0x000fe40000004100 */
[-C--:B0-----:R-:W-:Y:S01]  /*8220*/  FMUL.FTZ R13, R20, R4.reuse ;  /* 0x00000004140d7220 */ /* 0x081fe20000410000 */
[----:B------:R-:W-:Y:S01]  /*8230*/  FMUL.FTZ R15, R14, R4 ;  /* 0x000000040e0f7220 */ /* 0x000fe20000410000 */
[----:B------:R-:W-:-:S02]  /*8240*/  HADD2.F32 R10, -RZ, R6.H0_H0 ;  /* 0x20000006ff0a7230 */ /* 0x000fc40000004100 */
[-C--:B------:R-:W-:Y:S01]  /*8250*/  FMUL.FTZ R12, R25, R5.reuse ;  /* 0x00000005190c7220 */ /* 0x080fe20000410000 */
[-C--:B------:R-:W-:Y:S01]  /*8260*/  FFMA.FTZ R4, R14, R8.reuse, -R13 ;  /* 0x000000080e047223 */ /* 0x080fe2000001080d */
[----:B------:R-:W-:Y:S01]  /*8270*/  FFMA.FTZ R15, R20, R8, R15 ;  /* 0x00000008140f7223 */ /* 0x000fe2000001000f */
[C---:B------:R-:W-:Y:S01]  /*8280*/  FMUL.FTZ R8, R21.reuse, R5 ;  /* 0x0000000515087220 */ /* 0x040fe20000410000 */
[--C-:B------:R-:W-:Y:S02]  /*8290*/  HADD2.F32 R11, -RZ, R7.reuse.H0_H0 ;  /* 0x20000007ff0b7230 */ /* 0x100fe40000004100 */
[-C--:B------:R-:W-:Y:S01]  /*82a0*/  FFMA.FTZ R5, R21, R9.reuse, -R12 ;  /* 0x0000000915057223 */ /* 0x080fe2000001080c */
[----:B------:R-:W-:Y:S02]  /*82b0*/  HADD2.F32 R6, -RZ, R6.H1_H1 ;  /* 0x30000006ff067230 */ /* 0x000fe40000004100 */
[----:B------:R-:W-:Y:S01]  /*82c0*/  FFMA.FTZ R8, R25, R9, R8 ;  /* 0x0000000919087223 */ /* 0x000fe20000010008 */
[----:B------:R-:W-:Y:S01]  /*82d0*/  HADD2.F32 R7, -RZ, R7.H1_H1 ;  /* 0x30000007ff077230 */ /* 0x000fe20000004100 */
[----:B------:R-:W-:Y:S01]  /*82e0*/  F2FP.F16.F32.PACK_AB R4, R15, R4 ;  /* 0x000000040f04723e */ /* 0x000fe200000000ff */
[----:B------:R-:W-:-:S02]  /*82f0*/  HADD2.F32 R20, -RZ, R30.H1_H1 ;  /* 0x3000001eff147230 */ /* 0x000fc40000004100 */
[-C--:B------:R-:W-:Y:S01]  /*8300*/  FMUL.FTZ R9, R24, R6.reuse ;  /* 0x0000000618097220 */ /* 0x080fe20000410000 */
[----:B------:R-:W-:Y:S02]  /*8310*/  HADD2.F32 R21, -RZ, R32.H1_H1 ;  /* 0x30000020ff157230 */ /* 0x000fe40000004100 */
[----:B------:R-:W-:Y:S01]  /*8320*/  FMUL.FTZ R12, R27, R7 ;  /* 0x000000071b0c7220 */ /* 0x000fe20000410000 */
[----:B------:R-:W-:Y:S01]  /*8330*/  F2FP.F16.F32.PACK_AB R5, R8, R5 ;  /* 0x000000050805723e */ /* 0x000fe200000000ff */
[C---:B------:R-:W-:Y:S01]  /*8340*/  FMUL.FTZ R13, R20.reuse, R6 ;  /* 0x00000006140d7220 */ /* 0x040fe20000410000 */
[-C--:B------:R-:W-:Y:S01]  /*8350*/  FFMA.FTZ R6, R20, R10.reuse, -R9 ;  /* 0x0000000a14067223 */ /* 0x080fe20000010809 */
[C---:B------:R-:W-:Y:S01]  /*8360*/  FMUL.FTZ R14, R21.reuse, R7 ;  /* 0x00000007150e7220 */ /* 0x040fe20000410000 */
[-C--:B------:R-:W-:Y:S01]  /*8370*/  FFMA.FTZ R7, R21, R11.reuse, -R12 ;  /* 0x0000000b15077223 */ /* 0x080fe2000001080c */
[----:B------:R-:W-:Y:S02]  /*8380*/  FFMA.FTZ R13, R24, R10, R13 ;  /* 0x0000000a180d7223 */ /* 0x000fe4000001000d */
[----:B------:R-:W-:-:S03]  /*8390*/  FFMA.FTZ R14, R27, R11, R14 ;  /* 0x0000000b1b0e7223 */ /* 0x000fc6000001000e */
[----:B------:R-:W-:Y:S02]  /*83a0*/  F2FP.F16.F32.PACK_AB R6, R13, R6 ;  /* 0x000000060d06723e */ /* 0x000fe400000000ff */
[----:B------:R-:W-:-:S05]  /*83b0*/  F2FP.F16.F32.PACK_AB R7, R14, R7 ;  /* 0x000000070e07723e */ /* 0x000fca00000000ff */
[----:B------:R1:W-:Y:S02]  /*83c0*/  STS.128 [R3+0x21400], R4 ;  /* 0x0214000403007388 */ /* 0x0003e40000000c00 */
.L_x_726:
[----:B------:R-:W-:Y:S05]  /*83d0*/  BSYNC B1 ;  /* 0x0000000000017941 */ /* 0x000fea0003800000 */
.L_x_725:
[----:B------:R-:W-:Y:S05]  /*83e0*/  @P1 BRA `(.L_x_724) ;  /* 0x0000001000701947 */ /* 0x000fea0003800000 */
[----:B-1----:R-:W1:Y:S01]  /*83f0*/  LDS.128 R4, [R0+0x1000] ;  /* 0x0010000000047984 */ /* 0x002e620000000c00 */
[----:B------:R-:W-:Y:S02]  /*8400*/  HADD2.F32 R15, -RZ, R29.H0_H0 ;  /* 0x2000001dff0f7230 */ /* 0x000fe40000004100 */
[----:B0-----:R-:W-:Y:S02]  /*8410*/  HADD2.F32 R13, -RZ, R31.H0_H0 ;  /* 0x2000001fff0d7230 */ /* 0x001fe40000004100 */
[----:B---3--:R-:W-:Y:S02]  /*8420*/  HADD2.F32 R24, -RZ, R35.H0_H0 ;  /* 0x20000023ff187230 */ /* 0x008fe40000004100 */
[----:B------:R-:W-:Y:S02]  /*8430*/  HADD2.F32 R20, -RZ, R33.H0_H0 ;  /* 0x20000021ff147230 */ /* 0x000fe40000004100 */
[----:B----4-:R-:W-:Y:S02]  /*8440*/  HADD2.F32 R21, -RZ, R29.H1_H1 ;  /* 0x3000001dff157230 */ /* 0x010fe40000004100 */
[----:B------:R-:W-:-:S02]  /*8450*/  HADD2.F32 R26, -RZ, R35.H1_H1 ;  /* 0x30000023ff1a7230 */ /* 0x000fc40000004100 */
[--C-:B-1----:R-:W-:Y:S02]  /*8460*/  HADD2.F32 R3, -RZ, R4.reuse.H0_H0 ;  /* 0x20000004ff037230 */ /* 0x102fe40000004100 */
[----:B------:R-:W-:Y:S02]  /*8470*/  HADD2.F32 R4, -RZ, R4.H1_H1 ;  /* 0x30000004ff047230 */ /* 0x000fe40000004100 */
[--C-:B------:R-:W-:Y:S02]  /*8480*/  HADD2.F32 R8, -RZ, R5.reuse.H0_H0 ;  /* 0x20000005ff087230 */ /* 0x100fe40000004100 */
[----:B------:R-:W-:Y:S02]  /*8490*/  HADD2.F32 R5, -RZ, R5.H1_H1 ;  /* 0x30000005ff057230 */ /* 0x000fe40000004100 */
[-C--:B------:R-:W-:Y:S01]  /*84a0*/  FMUL.FTZ R12, R15, R4.reuse ;  /* 0x000000040f0c7220 */ /* 0x080fe20000410000 */
[----:B------:R-:W-:Y:S01]  /*84b0*/  FMUL.FTZ R14, R13, R4 ;  /* 0x000000040d0e7220 */ /* 0x000fe20000410000 */
[----:B------:R-:W-:-:S02]  /*84c0*/  HADD2.F32 R9, -RZ, R6.H0_H0 ;  /* 0x20000006ff097230 */ /* 0x000fc40000004100 */
[----:B------:R-:W-:Y:S01]  /*84d0*/  FMUL.FTZ R11, R24, R5 ;  /* 0x00000005180b7220 */ /* 0x000fe20000410000 */
[----:B------:R-:W-:Y:S01]  /*84e0*/  FFMA.FTZ R4, R13, R3, -R12 ;  /* 0x000000030d047223 */ /* 0x000fe2000001080c */
[--C-:B------:R-:W-:Y:S02]  /*84f0*/  HADD2.F32 R10, -RZ, R7.reuse.H0_H0 ;  /* 0x20000007ff0a7230 */ /* 0x100fe40000004100 */
[C---:B------:R-:W-:Y:S01]  /*8500*/  FMUL.FTZ R13, R20.reuse, R5 ;  /* 0x00000005140d7220 */ /* 0x040fe20000410000 */
[----:B------:R-:W-:Y:S02]  /*8510*/  HADD2.F32 R6, -RZ, R6.H1_H1 ;  /* 0x30000006ff067230 */ /* 0x000fe40000004100 */
[----:B------:R-:W-:Y:S01]  /*8520*/  FFMA.FTZ R3, R15, R3, R14 ;  /* 0x000000030f037223 */ /* 0x000fe2000001000e */
[----:B------:R-:W-:Y:S02]  /*8530*/  HADD2.F32 R7, -RZ, R7.H1_H1 ;  /* 0x30000007ff077230 */ /* 0x000fe40000004100 */
[----:B------:R-:W-:Y:S01]  /*8540*/  FFMA.FTZ R5, R20, R8, -R11 ;  /* 0x0000000814057223 */ /* 0x000fe2000001080b */
[----:B------:R-:W-:-:S02]  /*8550*/  HADD2.F32 R15, -RZ, R31.H1_H1 ;  /* 0x3000001fff0f7230 */ /* 0x000fc40000004100 */
[----:B------:R-:W-:Y:S01]  /*8560*/  FFMA.FTZ R8, R24, R8, R13 ;  /* 0x0000000818087223 */ /* 0x000fe2000001000d */
[----:B------:R-:W-:Y:S02]  /*8570*/  HADD2.F32 R20, -RZ, R33.H1_H1 ;  /* 0x30000021ff147230 */ /* 0x000fe40000004100 */
[-C--:B------:R-:W-:Y:S01]  /*8580*/  FMUL.FTZ R12, R21, R6.reuse ;  /* 0x00000006150c7220 */ /* 0x080fe20000410000 */
[-C--:B------:R-:W-:Y:S01]  /*8590*/  FMUL.FTZ R11, R26, R7.reuse ;  /* 0x000000071a0b7220 */ /* 0x080fe20000410000 */
[----:B------:R-:W-:Y:S01]  /*85a0*/  FMUL.FTZ R14, R15, R6 ;  /* 0x000000060f0e7220 */ /* 0x000fe20000410000 */
[----:B------:R-:W-:Y:S01]  /*85b0*/  F2FP.F16.F32.PACK_AB R4, R3, R4 ;  /* 0x000000040304723e */ /* 0x000fe200000000ff */
[C---:B------:R-:W-:Y:S01]  /*85c0*/  FMUL.FTZ R13, R20.reuse, R7 ;  /* 0x00000007140d7220 */ /* 0x040fe20000410000 */
[-C--:B------:R-:W-:Y:S01]  /*85d0*/  FFMA.FTZ R6, R15, R9.reuse, -R12 ;  /* 0x000000090f067223 */ /* 0x080fe2000001080c */
[-C--:B------:R-:W-:Y:S01]  /*85e0*/  FFMA.FTZ R7, R20, R10.reuse, -R11 ;  /* 0x0000000a14077223 */ /* 0x080fe2000001080b */
[----:B------:R-:W-:Y:S01]  /*85f0*/  FFMA.FTZ R9, R21, R9, R14 ;  /* 0x0000000915097223 */ /* 0x000fe2000001000e */
[----:B------:R-:W-:Y:S01]  /*8600*/  FFMA.FTZ R10, R26, R10, R13 ;  /* 0x0000000a1a0a7223 */ /* 0x000fe2000001000d */
[----:B------:R-:W-:-:S03]  /*8610*/  F2FP.F16.F32.PACK_AB R5, R8, R5 ;  /* 0x000000050805723e */ /* 0x000fc600000000ff */
[----:B------:R-:W-:Y:S02]  /*8620*/  F2FP.F16.F32.PACK_AB R6, R9, R6 ;  /* 0x000000060906723e */ /* 0x000fe400000000ff */
[----:B------:R-:W-:-:S05]  /*8630*/  F2FP.F16.F32.PACK_AB R7, R10, R7 ;  /* 0x000000070a07723e */ /* 0x000fca00000000ff */
[----:B------:R2:W-:Y:S01]  /*8640*/  STS.128 [R0+0x1000], R4 ;  /* 0x0010000400007388 */ /* 0x0005e20000000c00 */
[----:B------:R-:W-:Y:S05]  /*8650*/  BRA `(.L_x_724) ;  /* 0x0000000c00d47947 */ /* 0x000fea0003800000 */
.L_x_714:
[----:B------:R-:W-:-:S03]  /*8660*/  UMOV UR4, 0xffffffff ;  /* 0xffffffff00047882 */ /* 0x000fc60000000000 */
[----:B------:R-:W-:Y:S05]  /*8670*/  BRA.DIV UR4, `(.L_x_727) ;  /* 0x0000012e04fc7947 */ /* 0x000fea000b800000 */
[----:B------:R-:W0:Y:S04]  /*8680*/  SHFL.IDX PT, R0, R26, RZ, 0x1c1f ;  /* 0x001c1fff1a007589 */ /* 0x000e2800000e0000 */
[----:B------:R-:W1:Y:S04]  /*8690*/  SHFL.IDX PT, R3, R25, RZ, 0x1c1f ;  /* 0x001c1fff19037589 */ /* 0x000e6800000e0000 */
[----:B------:R2:W3:Y:S04]  /*86a0*/  SHFL.IDX PT, R5, R24, RZ, 0x1c1f ;  /* 0x001c1fff18057589 */ /* 0x0004e800000e0000 */
[----:B------:R2:W4:Y:S01]  /*86b0*/  SHFL.IDX PT, R14, R28, RZ, 0x1c1f ;  /* 0x001c1fff1c0e7589 */ /* 0x00052200000e0000 */
[----:B0-----:R-:W-:-:S02]  /*86c0*/  IMAD.MOV.U32 R13, RZ, RZ, R0 ;  /* 0x000000ffff0d7224 */ /* 0x001fc400078e0000 */
[----:B-12---:R-:W-:-:S07]  /*86d0*/  IMAD.MOV.U32 R12, RZ, RZ, R3 ;  /* 0x000000ffff0c7224 */ /* 0x006fce00078e0003 */
.L_x_973:
[----:B------:R-:W-:Y:S01]  /*86e0*/  ULDC UR4, c[0x0][0x448] ;  /* 0x0001120000047ab9 */ /* 0x000fe20000000800 */
[----:B------:R-:W-:Y:S01]  /*86f0*/  LEA.HI R0, R209, R209, RZ, 0x1 ;  /* 0x000000d1d1007211 */ /* 0x000fe200078f08ff */
[----:B------:R-:W-:Y:S01]  /*8700*/  IMAD R3, R155, UR4, RZ ;  /* 0x000000049b037c24 */ /* 0x000fe2000f8e02ff */
[----:B------:R-:W-:Y:S01]  /*8710*/  BSSY B1, `(.L_x_728) ;  /* 0x0000013000017945 */ /* 0x000fe20003800000 */
[----:B---3--:R-:W-:Y:S01]  /*8720*/  IMAD.MOV.U32 R15, RZ, RZ, R5 ;  /* 0x000000ffff0f7224 */ /* 0x008fe200078e0005 */
[----:B------:R-:W-:Y:S02]  /*8730*/  LOP3.LUT R0, R0, 0xfffffffe, RZ, 0xc0, !PT ;  /* 0xfffffffe00007812 */ /* 0x000fe400078ec0ff */
[----:B------:R-:W-:Y:S02]  /*8740*/  CS2R R6, SRZ ;  /* 0x0000000000067805 */ /* 0x000fe4000001ff00 */
[----:B------:R-:W-:Y:S01]  /*8750*/  ISETP.GE.AND P0, PT, R4, R3, PT ;  /* 0x000000030400720c */ /* 0x000fe20003f06270 */
[----:B------:R-:W-:Y:S01]  /*8760*/  IMAD R3, R153, -0x40, R3 ;  /* 0xffffffc099037824 */ /* 0x000fe200078e0203 */
[----:B------:R-:W-:-:S02]  /*8770*/  CS2R R4, SRZ ;  /* 0x0000000000047805 */ /* 0x000fc4000001ff00 */
[----:B------:R-:W-:Y:S01]  /*8780*/  CS2R R10, SRZ ;  /* 0x00000000000a7805 */ /* 0x000fe2000001ff00 */
[----:B------:R-:W-:Y:S01]  /*8790*/  IMAD.IADD R0, R209, 0x1, -R0 ;  /* 0x00000001d1007824 */ /* 0x000fe200078e0a00 */
[----:B------:R-:W-:-:S07]  /*87a0*/  CS2R R8, SRZ ;  /* 0x0000000000087805 */ /* 0x000fce000001ff00 */
[----:B------:R-:W-:Y:S05]  /*87b0*/  @P0 BRA `(.L_x_729) ;  /* 0x0000000000200947 */ /* 0x000fea0003800000 */
[----:B------:R-:W-:Y:S01]  /*87c0*/  ULDC UR4, c[0x0][0x3f4] ;  /* 0x0000fd0000047ab9 */ /* 0x000fe20000000800 */
[----:B------:R-:W-:Y:S02]  /*87d0*/  CS2R R6, SRZ ;  /* 0x0000000000067805 */ /* 0x000fe4000001ff00 */
[----:B------:R-:W-:-:S13]  /*87e0*/  ISETP.GE.AND P0, PT, R16, UR4, PT ;  /* 0x0000000410007c0c */ /* 0x000fda000bf06270 */
[----:B------:R-:W-:Y:S05]  /*87f0*/  @P0 BRA `(.L_x_729) ;  /* 0x0000000000100947 */ /* 0x000fea0003800000 */
[----:B------:R-:W-:-:S04]  /*8800*/  IMAD.WIDE R12, R16, 0x2, R12 ;  /* 0x00000002100c7825 */ /* 0x000fc800078e020c */
[----:B----4-:R-:W-:Y:S01]  /*8810*/  IMAD.WIDE R14, R16, 0x2, R14 ;  /* 0x00000002100e7825 */ /* 0x010fe200078e020e */
[----:B------:R0:W5:Y:S04]  /*8820*/  LD.E.128 R8, desc[UR42][R12.64] ;  /* 0x0000002a0c087980 */ /* 0x000168000c101d00 */
[----:B------:R0:W5:Y:S02]  /*8830*/  LD.E.128 R4, desc[UR42][R14.64] ;  /* 0x0000002a0e047980 */ /* 0x000164000c101d00 */
.L_x_729:
[----:B------:R-:W-:Y:S05]  /*8840*/  BSYNC B1 ;  /* 0x0000000000017941 */ /* 0x000fea0003800000 */
.L_x_728:
[----:B0-----:R-:W-:Y:S01]  /*8850*/  SHF.L.U32 R13, R0, 0x1f, RZ ;  /* 0x0000001f000d7819 */ /* 0x001fe200000006ff */
[----:B------:R-:W0:Y:S01]  /*8860*/  LDC R15, c[0x0][0x3f4] ;  /* 0x0000fd00ff0f7b82 */ /* 0x000e220000000800 */
[--C-:B-----5:R-:W-:Y:S01]  /*8870*/  IMAD.MOV.U32 R43, RZ, RZ, R9.reuse ;  /* 0x000000ffff2b7224 */ /* 0x120fe200078e0009 */
[--C-:B------:R-:W-:Y:S01]  /*8880*/  SHF.R.U64 R20, R8, 0x10, R9.reuse ;  /* 0x0000001008147819 */ /* 0x100fe20000001209 */
[----:B------:R-:W-:Y:S01]  /*8890*/  IMAD.MOV.U32 R12, RZ, RZ, R10 ;  /* 0x000000ffff0c7224 */ /* 0x000fe200078e000a */
[----:B------:R-:W-:Y:S01]  /*88a0*/  SHF.R.U32.HI R44, RZ, 0x10, R9 ;  /* 0x00000010ff2c7819 */ /* 0x000fe20000011609 */
[----:B----4-:R-:W-:Y:S01]  /*88b0*/  IMAD.MOV.U32 R14, RZ, RZ, R8 ;  /* 0x000000ffff0e7224 */ /* 0x010fe200078e0008 */
[--C-:B------:R-:W-:Y:S01]  /*88c0*/  SHF.R.U64 R9, R10, 0x10, R11.reuse ;  /* 0x000000100a097819 */ /* 0x100fe2000000120b */
[--C-:B------:R-:W-:Y:S01]  /*88d0*/  IMAD.MOV.U32 R0, RZ, RZ, R11.reuse ;  /* 0x000000ffff007224 */ /* 0x100fe200078e000b */
[----:B------:R-:W1:Y:S01]  /*88e0*/  SYNCS.PHASECHK.TRANS64.TRYWAIT P1, [R2+URZ+0x28c00], R13 ;  /* 0x028c000d020075a7 */ /* 0x000e62000802017f */
[----:B------:R-:W-:Y:S01]  /*88f0*/  SHF.R.U32.HI R10, RZ, 0x10, R11 ;  /* 0x00000010ff0a7819 */ /* 0x000fe2000001160b */
[----:B------:R-:W-:Y:S01]  /*8900*/  IMAD.MOV.U32 R8, RZ, RZ, R4 ;  /* 0x000000ffff087224 */ /* 0x000fe200078e0004 */
[--C-:B------:R-:W-:Y:S01]  /*8910*/  SHF.R.U64 R11, R4, 0x10, R5.reuse ;  /* 0x00000010040b7819 */ /* 0x100fe20000001205 */
[--C-:B------:R-:W-:Y:S01]  /*8920*/  IMAD.MOV.U32 R42, RZ, RZ, R5.reuse ;  /* 0x000000ffff2a7224 */ /* 0x100fe200078e0005 */
[----:B------:R-:W-:Y:S01]  /*8930*/  SHF.R.U32.HI R45, RZ, 0x10, R5 ;  /* 0x00000010ff2d7819 */ /* 0x000fe20000011605 */
[----:B------:R-:W-:Y:S01]  /*8940*/  IMAD.MOV.U32 R40, RZ, RZ, R6 ;  /* 0x000000ffff287224 */ /* 0x000fe200078e0006 */
[----:B------:R-:W-:Y:S01]  /*8950*/  VIMNMX R4, R3, 0x40, PT ;  /* 0x0000004003047848 */ /* 0x000fe20003fe0100 */
[----:B------:R-:W-:Y:S01]  /*8960*/  VIADD R41, R19, 0x20 ;  /* 0x0000002013297836 */ /* 0x000fe20000000000 */
[--C-:B------:R-:W-:Y:S01]  /*8970*/  SHF.R.U64 R6, R6, 0x10, R7.reuse ;  /* 0x0000001006067819 */ /* 0x100fe20000001207 */
[--C-:B------:R-:W-:Y:S01]  /*8980*/  IMAD.MOV.U32 R5, RZ, RZ, R7.reuse ;  /* 0x000000ffff057224 */ /* 0x100fe200078e0007 */
[----:B------:R-:W-:Y:S01]  /*8990*/  SHF.R.U32.HI R7, RZ, 0x10, R7 ;  /* 0x00000010ff077819 */ /* 0x000fe20000011607 */
[----:B------:R-:W-:Y:S01]  /*89a0*/  BSSY B1, `(.L_x_730) ;  /* 0x000000e000017945 */ /* 0x000fe20003800000 */
[----:B------:R-:W-:-:S02]  /*89b0*/  PRMT R42, R42, 0x5410, R14 ;  /* 0x000054102a2a7816 */ /* 0x000fc4000000000e */
[----:B------:R-:W-:Y:S02]  /*89c0*/  PRMT R43, R43, 0x5410, R20 ;  /* 0x000054102b2b7816 */ /* 0x000fe40000000014 */
[C---:B0-----:R-:W-:Y:S02]  /*89d0*/  ISETP.GE.AND P0, PT, R16.reuse, R15, PT ;  /* 0x0000000f1000720c */ /* 0x041fe40003f06270 */
[----:B------:R-:W-:Y:S02]  /*89e0*/  PRMT R12, R9, 0x5410, R12 ;  /* 0x00005410090c7816 */ /* 0x000fe4000000000c */
[-C--:B------:R-:W-:Y:S02]  /*89f0*/  ISETP.GE.OR P2, PT, R19, R4.reuse, P0 ;  /* 0x000000041300720c */ /* 0x080fe40000746670 */
[----:B------:R-:W-:Y:S01]  /*8a00*/  ISETP.GE.OR P0, PT, R41, R4, P0 ;  /* 0x000000042900720c */ /* 0x000fe20000706670 */
[----:B------:R-:W-:Y:S01]  /*8a10*/  IMAD.IADD R4, R16, 0x1, R15 ;  /* 0x0000000110047824 */ /* 0x000fe200078e020f */
[----:B------:R-:W-:-:S02]  /*8a20*/  PRMT R0, R10, 0x5410, R0 ;  /* 0x000054100a007816 */ /* 0x000fc40000000000 */
[----:B------:R-:W-:Y:S02]  /*8a30*/  PRMT R40, R40, 0x5410, R8 ;  /* 0x0000541028287816 */ /* 0x000fe40000000008 */
[----:B------:R-:W-:Y:S02]  /*8a40*/  PRMT R44, R44, 0x5410, R11 ;  /* 0x000054102c2c7816 */ /* 0x000fe4000000000b */
[----:B------:R-:W-:Y:S02]  /*8a50*/  PRMT R3, R7, 0x5410, R5 ;  /* 0x0000541007037816 */ /* 0x000fe40000000005 */
[----:B------:R-:W-:Y:S01]  /*8a60*/  PRMT R45, R45, 0x5410, R6 ;  /* 0x000054102d2d7816 */ /* 0x000fe20000000006 */
[----:B-1----:R-:W-:Y:S06]  /*8a70*/  @!P1 BRA `(.L_x_731) ;  /* 0x0000012c00749947 */ /* 0x002fec0003800000 */
.L_x_974:
[----:B------:R-:W-:Y:S05]  /*8a80*/  BSYNC B1 ;  /* 0x0000000000017941 */ /* 0x000fea0003800000 */
.L_x_730:
[----:B------:R-:W-:Y:S01]  /*8a90*/  BSSY B1, `(.L_x_732) ;  /* 0x0000059000017945 */ /* 0x000fe20003800000 */
[----:B0-----:R-:W-:-:S03]  /*8aa0*/  LOP3.LUT R13, R4, 0x38, RZ, 0xc0, !PT ;  /* 0x00000038040d7812 */ /* 0x001fc600078ec0ff */
[----:B------:R-:W-:Y:S05]  /*8ab0*/  @P2 BRA `(.L_x_733) ;  /* 0x0000000400582947 */ /* 0x000fea0003800000 */
[----:B------:R-:W-:Y:S02]  /*8ac0*/  IMAD.SHL.U32 R4, R188, 0x40, RZ ;  /* 0x00000040bc047824 */ /* 0x000fe400078e00ff */
[----:B------:R-:W-:Y:S02]  /*8ad0*/  HADD2.F32 R31, -RZ, R40.H1_H1 ;  /* 0x30000028ff1f7230 */ /* 0x000fe40000004100 */
[----:B------:R-:W-:Y:S01]  /*8ae0*/  HADD2.F32 R29, -RZ, R42.H1_H1 ;  /* 0x3000002aff1d7230 */ /* 0x000fe20000004100 */
[----:B------:R-:W-:Y:S01]  /*8af0*/  LOP3.LUT R8, R4, 0x1c0, RZ, 0xc0, !PT ;  /* 0x000001c004087812 */ /* 0x000fe200078ec0ff */
[----:B------:R-:W-:-:S03]  /*8b00*/  HADD2.F32 R33, -RZ, R44.H1_H1 ;  /* 0x3000002cff217230 */ /* 0x000fc60000004100 */
[----:B------:R-:W-:Y:S02]  /*8b10*/  SHF.R.U32.HI R7, RZ, 0x3, R8 ;  /* 0x00000003ff077819 */ /* 0x000fe40000011608 */
[----:B------:R-:W-:Y:S02]  /*8b20*/  LOP3.LUT R4, R8, 0x38, R16, 0xf8, !PT ;  /* 0x0000003808047812 */ /* 0x000fe400078ef810 */
[----:B------:R-:W-:Y:S02]  /*8b30*/  LOP3.LUT R8, R7, R13, R8, 0x1e, !PT ;  /* 0x0000000d07087212 */ /* 0x000fe400078e1e08 */
[----:B------:R-:W-:-:S03]  /*8b40*/  LOP3.LUT R4, R4, R7, RZ, 0x3c, !PT ;  /* 0x0000000704047212 */ /* 0x000fc600078e3cff */
[C---:B------:R-:W-:Y:S02]  /*8b50*/  IMAD R9, R193.reuse, 0x200, R8 ;  /* 0x00000200c1097824 */ /* 0x040fe400078e0208 */
[----:B------:R-:W-:Y:S02]  /*8b60*/  IMAD R5, R193, 0x200, R4 ;  /* 0x00000200c1057824 */ /* 0x000fe400078e0204 */
[--C-:B------:R-:W-:Y:S02]  /*8b70*/  IMAD R38, R9, 0x2, R2.reuse ;  /* 0x0000000209267824 */ /* 0x100fe400078e0202 */
[----:B------:R-:W-:-:S03]  /*8b80*/  IMAD R36, R5, 0x2, R2 ;  /* 0x0000000205247824 */ /* 0x000fc600078e0202 */
[----:B------:R-:W0:Y:S04]  /*8b90*/  LDS.128 R8, [R38+0x20400] ;  /* 0x0204000026087984 */ /* 0x000e280000000c00 */
[----:B------:R-:W1:Y:S01]  /*8ba0*/  LDS.128 R4, [R36+0x20400] ;  /* 0x0204000024047984 */ /* 0x000e620000000c00 */
[--C-:B0-----:R-:W-:Y:S02]  /*8bb0*/  HADD2.F32 R24, -RZ, R8.reuse.H0_H0 ;  /* 0x20000008ff187230 */ /* 0x101fe40000004100 */
[----:B------:R-:W-:Y:S02]  /*8bc0*/  HADD2.F32 R8, -RZ, R8.H1_H1 ;  /* 0x30000008ff087230 */ /* 0x000fe40000004100 */
[----:B-1----:R-:W-:Y:S02]  /*8bd0*/  HADD2.F32 R14, -RZ, R4.H0_H0 ;  /* 0x20000004ff0e7230 */ /* 0x002fe40000004100 */
[C---:B------:R-:W-:Y:S01]  /*8be0*/  FMUL.FTZ R35, R24.reuse, R31 ;  /* 0x0000001f18237220 */ /* 0x040fe20000410000 */
[----:B------:R-:W-:Y:S01]  /*8bf0*/  FMUL.FTZ R37, R24, R29 ;  /* 0x0000001d18257220 */ /* 0x000fe20000410000 */
[----:B------:R-:W-:-:S02]  /*8c00*/  HADD2.F32 R25, -RZ, R9.H0_H0 ;  /* 0x20000009ff197230 */ /* 0x000fc40000004100 */
[----:B------:R-:W-:Y:S01]  /*8c10*/  FMUL.FTZ R39, R8, R33 ;  /* 0x0000002108277220 */ /* 0x000fe20000410000 */
[C---:B------:R-:W-:Y:S01]  /*8c20*/  FFMA.FTZ R35, R14.reuse, R29, -R35 ;  /* 0x0000001d0e237223 */ /* 0x040fe20000010823 */
[--C-:B------:R-:W-:Y:S02]  /*8c30*/  HADD2.F32 R29, -RZ, R43.reuse.H1_H1 ;  /* 0x3000002bff1d7230 */ /* 0x100fe40000004100 */
[----:B------:R-:W-:Y:S01]  /*8c40*/  FFMA.FTZ R37, R14, R31, R37 ;  /* 0x0000001f0e257223 */ /* 0x000fe20000010025 */
[----:B------:R-:W-:Y:S02]  /*8c50*/  HADD2.F32 R24, -RZ, R42.H0_H0 ;  /* 0x2000002aff187230 */ /* 0x000fe40000004100 */
[----:B------:R-:W-:Y:S02]  /*8c60*/  HADD2.F32 R14, -RZ, R43.H0_H0 ;  /* 0x2000002bff0e7230 */ /* 0x000fe40000004100 */
[----:B------:R-:W-:Y:S01]  /*8c70*/  FMUL.FTZ R31, R8, R29 ;  /* 0x0000001d081f7220 */ /* 0x000fe20000410000 */
[----:B------:R-:W-:-:S02]  /*8c80*/  HADD2.F32 R4, -RZ, R4.H1_H1 ;  /* 0x30000004ff047230 */ /* 0x000fc40000004100 */
[C---:B------:R-:W-:Y:S01]  /*8c90*/  FMUL.FTZ R32, R25.reuse, R24 ;  /* 0x0000001819207220 */ /* 0x040fe20000410000 */
[----:B------:R-:W-:Y:S02]  /*8ca0*/  HADD2.F32 R15, -RZ, R5.H0_H0 ;  /* 0x20000005ff0f7230 */ /* 0x000fe40000004100 */
[----:B------:R-:W-:Y:S01]  /*8cb0*/  FMUL.FTZ R25, R25, R14 ;  /* 0x0000000e19197220 */ /* 0x000fe20000410000 */
[----:B------:R-:W-:Y:S02]  /*8cc0*/  HADD2.F32 R9, -RZ, R9.H1_H1 ;  /* 0x30000009ff097230 */ /* 0x000fe40000004100 */
[C---:B------:R-:W-:Y:S01]  /*8cd0*/  FFMA.FTZ R28, R4.reuse, R29, -R39 ;  /* 0x0000001d041c7223 */ /* 0x040fe20000010827 */
[----:B------:R-:W-:Y:S01]  /*8ce0*/  FFMA.FTZ R30, R4, R33, R31 ;  /* 0x00000021041e7223 */ /* 0x000fe2000001001f */
[----:B------:R-:W-:Y:S02]  /*8cf0*/  HADD2.F32 R8, -RZ, R45.H0_H0 ;  /* 0x2000002dff087230 */ /* 0x000fe40000004100 */
[----:B------:R-:W-:Y:S01]  /*8d00*/  FFMA.FTZ R24, R15, R24, R25 ;  /* 0x000000180f187223 */ /* 0x000fe20000010019 */
[----:B------:R-:W-:-:S02]  /*8d10*/  HADD2.F32 R4, -RZ, R44.H0_H0 ;  /* 0x2000002cff047230 */ /* 0x000fc40000004100 */
[----:B------:R-:W-:Y:S01]  /*8d20*/  FFMA.FTZ R32, R15, R14, -R32 ;  /* 0x0000000e0f207223 */ /* 0x000fe20000010820 */
[----:B------:R-:W-:Y:S02]  /*8d30*/  HADD2.F32 R26, -RZ, R10.H0_H0 ;  /* 0x2000000aff1a7230 */ /* 0x000fe40000004100 */
[C---:B------:R-:W-:Y:S01]  /*8d40*/  FMUL.FTZ R14, R9.reuse, R8 ;  /* 0x00000008090e7220 */ /* 0x040fe20000410000 */
[----:B------:R-:W-:Y:S02]  /*8d50*/  HADD2.F32 R25, -RZ, R40.H0_H0 ;  /* 0x20000028ff197230 */ /* 0x000fe40000004100 */
[----:B------:R-:W-:Y:S01]  /*8d60*/  FMUL.FTZ R34, R9, R4 ;  /* 0x0000000409227220 */ /* 0x000fe20000410000 */
[----:B------:R-:W-:Y:S02]  /*8d70*/  HADD2.F32 R5, -RZ, R5.H1_H1 ;  /* 0x30000005ff057230 */ /* 0x000fe40000004100 */
[----:B------:R-:W-:Y:S02]  /*8d80*/  HADD2.F32 R20, -RZ, R6.H0_H0 ;  /* 0x20000006ff147230 */ /* 0x000fe40000004100 */
[----:B------:R-:W-:Y:S01]  /*8d90*/  FMUL.FTZ R39, R26, R25 ;  /* 0x000000191a277220 */ /* 0x000fe20000410000 */
[----:B------:R-:W-:-:S02]  /*8da0*/  HADD2.F32 R15, -RZ, R12.H1_H1 ;  /* 0x3000000cff0f7230 */ /* 0x000fc40000004100 */
[C---:B------:R-:W-:Y:S01]  /*8db0*/  FFMA.FTZ R31, R5.reuse, R4, -R14 ;  /* 0x00000004051f7223 */ /* 0x040fe2000001080e */
[----:B------:R-:W-:Y:S02]  /*8dc0*/  HADD2.F32 R10, -RZ, R10.H1_H1 ;  /* 0x3000000aff0a7230 */ /* 0x000fe40000004100 */
[----:B------:R-:W-:Y:S01]  /*8dd0*/  FFMA.FTZ R33, R5, R8, R34 ;  /* 0x0000000805217223 */ /* 0x000fe20000010022 */
[----:B------:R-:W-:Y:S02]  /*8de0*/  HADD2.F32 R29, -RZ, R45.H1_H1 ;  /* 0x3000002dff1d7230 */ /* 0x000fe40000004100 */
[-C--:B------:R-:W-:Y:S01]  /*8df0*/  FMUL.FTZ R26, R26, R15.reuse ;  /* 0x0000000f1a1a7220 */ /* 0x080fe20000410000 */
[----:B------:R-:W-:Y:S02]  /*8e00*/  HADD2.F32 R9, -RZ, R12.H0_H0 ;  /* 0x2000000cff097230 */ /* 0x000fe40000004100 */
[----:B------:R-:W-:Y:S01]  /*8e10*/  FFMA.FTZ R39, R20, R15, -R39 ;  /* 0x0000000f14277223 */ /* 0x000fe20000010827 */
[----:B------:R-:W-:-:S02]  /*8e20*/  HADD2.F32 R6, -RZ, R6.H1_H1 ;  /* 0x30000006ff067230 */ /* 0x000fc40000004100 */
[C---:B------:R-:W-:Y:S01]  /*8e30*/  FMUL.FTZ R5, R10.reuse, R29 ;  /* 0x0000001d0a057220 */ /* 0x040fe20000410000 */
[--C-:B------:R-:W-:Y:S02]  /*8e40*/  HADD2.F32 R27, -RZ, R11.reuse.H0_H0 ;  /* 0x2000000bff1b7230 */ /* 0x100fe40000004100 */
[----:B------:R-:W-:Y:S01]  /*8e50*/  FMUL.FTZ R15, R10, R9 ;  /* 0x000000090a0f7220 */ /* 0x000fe20000410000 */
[----:B------:R-:W-:Y:S02]  /*8e60*/  HADD2.F32 R11, -RZ, R11.H1_H1 ;  /* 0x3000000bff0b7230 */ /* 0x000fe40000004100 */
[----:B------:R-:W-:Y:S01]  /*8e70*/  FFMA.FTZ R26, R20, R25, R26 ;  /* 0x00000019141a7223 */ /* 0x000fe2000001001a */
[--C-:B------:R-:W-:Y:S02]  /*8e80*/  HADD2.F32 R10, -RZ, R3.reuse.H1_H1 ;  /* 0x30000003ff0a7230 */ /* 0x100fe40000004100 */
[----:B------:R-:W-:Y:S01]  /*8e90*/  FFMA.FTZ R20, R6, R9, -R5 ;  /* 0x0000000906147223 */ /* 0x000fe20000010805 */
[----:B------:R-:W-:-:S02]  /*8ea0*/  HADD2.F32 R14, -RZ, R3.H0_H0 ;  /* 0x20000003ff0e7230 */ /* 0x000fc40000004100 */
[----:B------:R-:W-:Y:S01]  /*8eb0*/  FFMA.FTZ R15, R6, R29, R15 ;  /* 0x0000001d060f7223 */ /* 0x000fe2000001000f */
[--C-:B------:R-:W-:Y:S02]  /*8ec0*/  HADD2.F32 R4, -RZ, R0.reuse.H1_H1 ;  /* 0x30000000ff047230 */ /* 0x100fe40000004100 */
[----:B------:R-:W-:Y:S01]  /*8ed0*/  FMUL.FTZ R6, R27, R10 ;  /* 0x0000000a1b067220 */ /* 0x000fe20000410000 */
[----:B------:R-:W-:Y:S02]  /*8ee0*/  HADD2.F32 R8, -RZ, R0.H0_H0 ;  /* 0x20000000ff087230 */ /* 0x000fe40000004100 */
[----:B------:R-:W-:Y:S01]  /*8ef0*/  FMUL.FTZ R34, R11, R14 ;  /* 0x0000000e0b227220 */ /* 0x000fe20000410000 */
[--C-:B------:R-:W-:Y:S02]  /*8f00*/  HADD2.F32 R21, -RZ, R7.reuse.H0_H0 ;  /* 0x20000007ff157230 */ /* 0x100fe40000004100 */
[----:B------:R-:W-:Y:S01]  /*8f10*/  FMUL.FTZ R27, R27, R4 ;  /* 0x000000041b1b7220 */ /* 0x000fe20000410000 */
[----:B------:R-:W-:-:S02]  /*8f20*/  HADD2.F32 R7, -RZ, R7.H1_H1 ;  /* 0x30000007ff077230 */ /* 0x000fc40000004100 */
[----:B------:R-:W-:Y:S01]  /*8f30*/  FMUL.FTZ R5, R11, R8 ;  /* 0x000000080b057220 */ /* 0x000fe20000410000 */
[----:B------:R-:W-:Y:S01]  /*8f40*/  F2FP.F16.F32.PACK_AB R9, R33, R24 ;  /* 0x000000182109723e */ /* 0x000fe200000000ff */
[C---:B------:R-:W-:Y:S01]  /*8f50*/  FFMA.FTZ R11, R21.reuse, R4, -R6 ;  /* 0x00000004150b7223 */ /* 0x040fe20000010806 */
[----:B------:R-:W-:Y:S01]  /*8f60*/  FFMA.FTZ R27, R21, R10, R27 ;  /* 0x0000000a151b7223 */ /* 0x000fe2000001001b */
[C---:B------:R-:W-:Y:S01]  /*8f70*/  FFMA.FTZ R34, R7.reuse, R8, -R34 ;  /* 0x0000000807227223 */ /* 0x040fe20000010822 */
[----:B------:R-:W-:Y:S01]  /*8f80*/  FFMA.FTZ R14, R7, R14, R5 ;  /* 0x0000000e070e7223 */ /* 0x000fe20000010005 */
[----:B------:R-:W-:Y:S02]  /*8f90*/  F2FP.F16.F32.PACK_AB R4, R28, R35 ;  /* 0x000000231c04723e */ /* 0x000fe400000000ff */
[----:B------:R-:W-:Y:S02]  /*8fa0*/  F2FP.F16.F32.PACK_AB R5, R31, R32 ;  /* 0x000000201f05723e */ /* 0x000fe400000000ff */
[----:B------:R-:W-:-:S02]  /*8fb0*/  F2FP.F16.F32.PACK_AB R6, R20, R39 ;  /* 0x000000271406723e */ /* 0x000fc400000000ff */
[----:B------:R-:W-:Y:S02]  /*8fc0*/  F2FP.F16.F32.PACK_AB R7, R34, R11 ;  /* 0x0000000b2207723e */ /* 0x000fe400000000ff */
[----:B------:R-:W-:Y:S02]  /*8fd0*/  F2FP.F16.F32.PACK_AB R8, R30, R37 ;  /* 0x000000251e08723e */ /* 0x000fe400000000ff */
[----:B------:R-:W-:Y:S01]  /*8fe0*/  F2FP.F16.F32.PACK_AB R10, R15, R26 ;  /* 0x0000001a0f0a723e */ /* 0x000fe200000000ff */
[----:B------:R0:W-:Y:S01]  /*8ff0*/  STS.128 [R36+0x20400], R4 ;  /* 0x0204000424007388 */ /* 0x0001e20000000c00 */
[----:B------:R-:W-:-:S05]  /*9000*/  F2FP.F16.F32.PACK_AB R11, R14, R27 ;  /* 0x0000001b0e0b723e */ /* 0x000fca00000000ff */
[----:B------:R0:W-:Y:S02]  /*9010*/  STS.128 [R38+0x20400], R8 ;  /* 0x0204000826007388 */ /* 0x0001e40000000c00 */
.L_x_733:
[----:B------:R-:W-:Y:S05]  /*9020*/  BSYNC B1 ;  /* 0x0000000000017941 */ /* 0x000fea0003800000 */
.L_x_732:
[----:B------:R-:W-:Y:S05]  /*9030*/  @P0 BRA `(.L_x_724) ;  /* 0x00000004005c0947 */ /* 0x000fea0003800000 */
[----:B0-----:R-:W2:Y:S01]  /*9040*/  LDL R36, [R1+0x64] ;  /* 0x0000640001247983 */ /* 0x001ea20000100800 */
[----:B------:R-:W-:Y:S01]  /*9050*/  SHF.R.S32.HI R4, RZ, 0x1f, R41 ;  /* 0x0000001fff047819 */ /* 0x000fe20000011429 */
[----:B------:R-:W-:Y:S02]  /*9060*/  IMAD.SHL.U32 R5, R41, 0x40, RZ ;  /* 0x0000004029057824 */ /* 0x000fe400078e00ff */
[----:B------:R-:W-:Y:S01]  /*9070*/  HADD2.F32 R28, -RZ, R42.H1_H1 ;  /* 0x3000002aff1c7230 */ /* 0x000fe20000004100 */
[----:B------:R-:W-:Y:S01]  /*9080*/  LEA.HI R4, R4, R41, RZ, 0x3 ;  /* 0x0000002904047211 */ /* 0x000fe200078f18ff */
[----:B------:R-:W-:Y:S01]  /*9090*/  HADD2.F32 R30, -RZ, R40.H1_H1 ;  /* 0x30000028ff1e7230 */ /* 0x000fe20000004100 */
[----:B------:R-:W-:Y:S01]  /*90a0*/  LOP3.LUT R6, R5, 0x1c0, RZ, 0xc0, !PT ;  /* 0x000001c005067812 */ /* 0x000fe200078ec0ff */
[----:B------:R-:W-:Y:S02]  /*90b0*/  HADD2.F32 R32, -RZ, R44.H1_H1 ;  /* 0x3000002cff207230 */ /* 0x000fe40000004100 */
[----:B------:R-:W-:Y:S01]  /*90c0*/  IMAD.SHL.U32 R4, R4, 0x40, RZ ;  /* 0x0000004004047824 */ /* 0x000fe200078e00ff */
[----:B------:R-:W-:Y:S01]  /*90d0*/  SHF.R.U32.HI R5, RZ, 0x3, R6 ;  /* 0x00000003ff057819 */ /* 0x000fe20000011606 */
[----:B------:R-:W-:-:S02]  /*90e0*/  HADD2.F32 R39, -RZ, R42.H0_H0 ;  /* 0x2000002aff277230 */ /* 0x000fc40000004100 */
[----:B------:R-:W-:Y:S01]  /*90f0*/  HADD2.F32 R37, -RZ, R43.H0_H0 ;  /* 0x2000002bff257230 */ /* 0x000fe20000004100 */
[----:B------:R-:W-:Y:S01]  /*9100*/  LOP3.LUT R13, R5, R13, R6, 0x1e, !PT ;  /* 0x0000000d050d7212 */ /* 0x000fe200078e1e06 */
[----:B------:R-:W-:Y:S01]  /*9110*/  HADD2.F32 R41, -RZ, R45.H0_H0 ;  /* 0x2000002dff297230 */ /* 0x000fe20000004100 */
[----:B------:R-:W-:Y:S01]  /*9120*/  LOP3.LUT R8, R4, 0xfffffe00, RZ, 0xc0, !PT ;  /* 0xfffffe0004087812 */ /* 0x000fe200078ec0ff */
[----:B------:R-:W-:-:S04]  /*9130*/  HADD2.F32 R34, -RZ, R40.H0_H0 ;  /* 0x20000028ff227230 */ /* 0x000fc80000004100 */
[----:B------:R-:W-:-:S04]  /*9140*/  IMAD.IADD R13, R8, 0x1, R13 ;  /* 0x00000001080d7824 */ /* 0x000fc800078e020d */
[----:B------:R-:W-:-:S05]  /*9150*/  IMAD R13, R13, 0x2, R2 ;  /* 0x000000020d0d7824 */ /* 0x000fca00078e0202 */
[----:B------:R-:W0:Y:S02]  /*9160*/  LDS.128 R8, [R13+0x20400] ;  /* 0x020400000d087984 */ /* 0x000e240000000c00 */
[--C-:B0-----:R-:W-:Y:S02]  /*9170*/  HADD2.F32 R24, -RZ, R8.reuse.H0_H0 ;  /* 0x20000008ff187230 */ /* 0x101fe40000004100 */
[----:B------:R-:W-:Y:S02]  /*9180*/  HADD2.F32 R8, -RZ, R8.H1_H1 ;  /* 0x30000008ff087230 */ /* 0x000fe40000004100 */
[----:B------:R-:W-:Y:S02]  /*9190*/  HADD2.F32 R25, -RZ, R9.H0_H0 ;  /* 0x20000009ff197230 */ /* 0x000fe40000004100 */
[-C--:B------:R-:W-:Y:S01]  /*91a0*/  FMUL.FTZ R29, R30, R24.reuse ;  /* 0x000000181e1d7220 */ /* 0x080fe20000410000 */
[----:B------:R-:W-:Y:S01]  /*91b0*/  FMUL.FTZ R31, R28, R24 ;  /* 0x000000181c1f7220 */ /* 0x000fe20000410000 */
[----:B------:R-:W-:-:S02]  /*91c0*/  HADD2.F32 R24, -RZ, R43.H1_H1 ;  /* 0x3000002bff187230 */ /* 0x000fc40000004100 */
[-C--:B------:R-:W-:Y:S01]  /*91d0*/  FMUL.FTZ R33, R32, R8.reuse ;  /* 0x0000000820217220 */ /* 0x080fe20000410000 */
[----:B------:R-:W-:Y:S02]  /*91e0*/  HADD2.F32 R9, -RZ, R9.H1_H1 ;  /* 0x30000009ff097230 */ /* 0x000fe40000004100 */
[--C-:B------:R-:W-:Y:S02]  /*91f0*/  HADD2.F32 R26, -RZ, R10.reuse.H0_H0 ;  /* 0x2000000aff1a7230 */ /* 0x100fe40000004100 */
[----:B------:R-:W-:Y:S01]  /*9200*/  FMUL.FTZ R35, R24, R8 ;  /* 0x0000000818237220 */ /* 0x000fe20000410000 */
[----:B------:R-:W-:Y:S02]  /*9210*/  HADD2.F32 R10, -RZ, R10.H1_H1 ;  /* 0x3000000aff0a7230 */ /* 0x000fe40000004100 */
[--C-:B------:R-:W-:Y:S02]  /*9220*/  HADD2.F32 R27, -RZ, R11.reuse.H0_H0 ;  /* 0x2000000bff1b7230 */ /* 0x100fe40000004100 */
[----:B------:R-:W-:Y:S01]  /*9230*/  HADD2.F32 R11, -RZ, R11.H1_H1 ;  /* 0x3000000bff0b7230 */ /* 0x000fe20000004100 */
[----:B--2---:R-:W0:Y:S02]  /*9240*/  LDS.128 R4, [R36+0x20400] ;  /* 0x0204000024047984 */ /* 0x004e240000000c00 */
[----:B0-----:R-:W-:-:S02]  /*9250*/  HADD2.F32 R14, -RZ, R4.H0_H0 ;  /* 0x20000004ff0e7230 */ /* 0x001fc40000004100 */
[----:B------:R-:W-:Y:S02]  /*9260*/  HADD2.F32 R4, -RZ, R4.H1_H1 ;  /* 0x30000004ff047230 */ /* 0x000fe40000004100 */
[--C-:B------:R-:W-:Y:S02]  /*9270*/  HADD2.F32 R15, -RZ, R5.reuse.H0_H0 ;  /* 0x20000005ff0f7230 */ /* 0x100fe40000004100 */
[----:B------:R-:W-:Y:S01]  /*9280*/  FFMA.FTZ R29, R28, R14, -R29 ;  /* 0x0000000e1c1d7223 */ /* 0x000fe2000001081d */
[-C--:B------:R-:W-:Y:S01]  /*9290*/  FMUL.FTZ R28, R37, R25.reuse ;  /* 0x00000019251c7220 */ /* 0x080fe20000410000 */
[----:B------:R-:W-:Y:S01]  /*92a0*/  FFMA.FTZ R8, R24, R4, -R33 ;  /* 0x0000000418087223 */ /* 0x000fe20000010821 */
[----:B------:R-:W-:Y:S01]  /*92b0*/  FMUL.FTZ R24, R39, R25 ;  /* 0x0000001927187220 */ /* 0x000fe20000410000 */
[----:B------:R-:W-:Y:S01]  /*92c0*/  FFMA.FTZ R31, R30, R14, R31 ;  /* 0x0000000e1e1f7223 */ /* 0x000fe2000001001f */
[----:B------:R-:W-:Y:S02]  /*92d0*/  HADD2.F32 R25, -RZ, R44.H0_H0 ;  /* 0x2000002cff197230 */ /* 0x000fe40000004100 */
[----:B------:R-:W-:Y:S01]  /*92e0*/  FFMA.FTZ R14, R32, R4, R35 ;  /* 0x00000004200e7223 */ /* 0x000fe20000010023 */
[----:B------:R-:W-:-:S02]  /*92f0*/  HADD2.F32 R5, -RZ, R5.H1_H1 ;  /* 0x30000005ff057230 */ /* 0x000fc40000004100 */
[-C--:B------:R-:W-:Y:S01]  /*9300*/  FMUL.FTZ R4, R41, R9.reuse ;  /* 0x0000000929047220 */ /* 0x080fe20000410000 */
[----:B------:R-:W-:Y:S02]  /*9310*/  HADD2.F32 R32, -RZ, R12.H1_H1 ;  /* 0x3000000cff207230 */ /* 0x000fe40000004100 */
[C---:B------:R-:W-:Y:S01]  /*9320*/  FMUL.FTZ R30, R25.reuse, R9 ;  /* 0x00000009191e7220 */ /* 0x040fe20000410000 */
[----:B------:R-:W-:Y:S02]  /*9330*/  HADD2.F32 R20, -RZ, R6.H0_H0 ;  /* 0x20000006ff147230 */ /* 0x000fe40000004100 */
[----:B------:R-:W-:Y:S01]  /*9340*/  FFMA.FTZ R9, R25, R5, -R4 ;  /* 0x0000000519097223 */ /* 0x000fe20000010804 */
[----:B------:R-:W-:Y:S02]  /*9350*/  HADD2.F32 R4, -RZ, R45.H1_H1 ;  /* 0x3000002dff047230 */ /* 0x000fe40000004100 */
[-C--:B------:R-:W-:Y:S01]  /*9360*/  FFMA.FTZ R24, R37, R15.reuse, -R24 ;  /* 0x0000000f25187223 */ /* 0x080fe20000010818 */
[----:B------:R-:W-:Y:S01]  /*9370*/  FFMA.FTZ R28, R39, R15, R28 ;  /* 0x0000000f271c7223 */ /* 0x000fe2000001001c */
[----:B------:R-:W-:-:S02]  /*9380*/  HADD2.F32 R12, -RZ, R12.H0_H0 ;  /* 0x2000000cff0c7230 */ /* 0x000fc40000004100 */
[----:B------:R-:W-:Y:S01]  /*9390*/  FFMA.FTZ R15, R41, R5, R30 ;  /* 0x00000005290f7223 */ /* 0x000fe2000001001e */
[----:B------:R-:W-:Y:S02]  /*93a0*/  HADD2.F32 R6, -RZ, R6.H1_H1 ;  /* 0x30000006ff067230 */ /* 0x000fe40000004100 */
[-C--:B------:R-:W-:Y:S01]  /*93b0*/  FMUL.FTZ R5, R4, R10.reuse ;  /* 0x0000000a04057220 */ /* 0x080fe20000410000 */
[--C-:B------:R-:W-:Y:S02]  /*93c0*/  HADD2.F32 R39, -RZ, R3.reuse.H1_H1 ;  /* 0x30000003ff277230 */ /* 0x100fe40000004100 */
[C---:B------:R-:W-:Y:S01]  /*93d0*/  FMUL.FTZ R35, R12.reuse, R10 ;  /* 0x0000000a0c237220 */ /* 0x040fe20000410000 */
[----:B------:R-:W-:Y:S02]  /*93e0*/  HADD2.F32 R41, -RZ, R3.H0_H0 ;  /* 0x20000003ff297230 */ /* 0x000fe40000004100 */
[----:B------:R-:W-:Y:S01]  /*93f0*/  FFMA.FTZ R10, R12, R6, -R5 ;  /* 0x000000060c0a7223 */ /* 0x000fe20000010805 */
[-C--:B------:R-:W-:Y:S01]  /*9400*/  FMUL.FTZ R25, R34, R26.reuse ;  /* 0x0000001a22197220 */ /* 0x080fe20000410000 */
[----:B------:R-:W-:Y:S01]  /*9410*/  FMUL.FTZ R33, R32, R26 ;  /* 0x0000001a20217220 */ /* 0x000fe20000410000 */
[----:B------:R-:W-:-:S02]  /*9420*/  HADD2.F32 R5, -RZ, R0.H1_H1 ;  /* 0x30000000ff057230 */ /* 0x000fc40000004100 */
[----:B------:R-:W-:Y:S01]  /*9430*/  FMUL.FTZ R12, R41, R11 ;  /* 0x0000000b290c7220 */ /* 0x000fe20000410000 */
[----:B------:R-:W-:Y:S02]  /*9440*/  HADD2.F32 R37, -RZ, R0.H0_H0 ;  /* 0x20000000ff257230 */ /* 0x000fe40000004100 */
[----:B------:R-:W-:Y:S01]  /*9450*/  FFMA.FTZ R0, R4, R6, R35 ;  /* 0x0000000604007223 */ /* 0x000fe20000010023 */
[--C-:B------:R-:W-:Y:S02]  /*9460*/  HADD2.F32 R21, -RZ, R7.reuse.H0_H0 ;  /* 0x20000007ff157230 */ /* 0x100fe40000004100 */
[-C--:B------:R-:W-:Y:S01]  /*9470*/  FFMA.FTZ R25, R32, R20.reuse, -R25 ;  /* 0x0000001420197223 */ /* 0x080fe20000010819 */
[----:B------:R-:W-:Y:S02]  /*9480*/  HADD2.F32 R7, -RZ, R7.H1_H1 ;  /* 0x30000007ff077230 */ /* 0x000fe40000004100 */
[----:B------:R-:W-:Y:S01]  /*9490*/  FFMA.FTZ R33, R34, R20, R33 ;  /* 0x0000001422217223 */ /* 0x000fe20000010021 */
[-C--:B------:R-:W-:Y:S01]  /*94a0*/  FMUL.FTZ R4, R39, R27.reuse ;  /* 0x0000001b27047220 */ /* 0x080fe20000410000 */
[----:B------:R-:W-:Y:S01]  /*94b0*/  FMUL.FTZ R6, R5, R27 ;  /* 0x0000001b05067220 */ /* 0x000fe20000410000 */
[C---:B------:R-:W-:Y:S01]  /*94c0*/  FMUL.FTZ R20, R37.reuse, R11 ;  /* 0x0000000b25147220 */ /* 0x040fe20000410000 */
[----:B------:R-:W-:Y:S01]  /*94d0*/  FFMA.FTZ R12, R37, R7, -R12 ;  /* 0x00000007250c7223 */ /* 0x000fe2000001080c */
[-C--:B------:R-:W-:Y:S01]  /*94e0*/  FFMA.FTZ R3, R5, R21.reuse, -R4 ;  /* 0x0000001505037223 */ /* 0x080fe20000010804 */
[----:B------:R-:W-:Y:S01]  /*94f0*/  FFMA.FTZ R11, R39, R21, R6 ;  /* 0x00000015270b7223 */ /* 0x000fe20000010006 */
[----:B------:R-:W-:Y:S01]  /*9500*/  FFMA.FTZ R20, R41, R7, R20 ;  /* 0x0000000729147223 */ /* 0x000fe20000010014 */
[----:B------:R-:W-:-:S02]  /*9510*/  F2FP.F16.F32.PACK_AB R4, R8, R29 ;  /* 0x0000001d0804723e */ /* 0x000fc400000000ff */
[----:B------:R-:W-:Y:S02]  /*9520*/  F2FP.F16.F32.PACK_AB R5, R9, R24 ;  /* 0x000000180905723e */ /* 0x000fe400000000ff */
[----:B------:R-:W-:Y:S02]  /*9530*/  F2FP.F16.F32.PACK_AB R6, R10, R25 ;  /* 0x000000190a06723e */ /* 0x000fe400000000ff */
[----:B------:R-:W-:Y:S02]  /*9540*/  F2FP.F16.F32.PACK_AB R7, R12, R3 ;  /* 0x000000030c07723e */ /* 0x000fe400000000ff */
[----:B------:R-:W-:Y:S02]  /*9550*/  F2FP.F16.F32.PACK_AB R8, R14, R31 ;  /* 0x0000001f0e08723e */ /* 0x000fe400000000ff */
[----:B------:R-:W-:Y:S01]  /*9560*/  F2FP.F16.F32.PACK_AB R9, R15, R28 ;  /* 0x0000001c0f09723e */ /* 0x000fe200000000ff */
[----:B------:R1:W-:Y:S01]  /*9570*/  STS.128 [R36+0x20400], R4 ;  /* 0x0204000424007388 */ /* 0x0003e20000000c00 */
[----:B------:R-:W-:-:S02]  /*9580*/  F2FP.F16.F32.PACK_AB R10, R0, R33 ;  /* 0x00000021000a723e */ /* 0x000fc400000000ff */
[----:B------:R-:W-:-:S05]  /*9590*/  F2FP.F16.F32.PACK_AB R11, R20, R11 ;  /* 0x0000000b140b723e */ /* 0x000fca00000000ff */
[----:B------:R1:W-:Y:S02]  /*95a0*/  STS.128 [R13+0x20400], R8 ;  /* 0x020400080d007388 */ /* 0x0003e40000000c00 */
.L_x_724:
[----:B------:R-:W-:Y:S05]  /*95b0*/  BSYNC B0 ;  /* 0x0000000000007941 */ /* 0x000fea0003800000 */
.L_x_713:
[----:B------:R-:W-:Y:S01]  /*95c0*/  @!PT LDS RZ, [RZ] ;  /* 0x00000000fffff984 */ /* 0x000fe20000000800 */
[----:B------:R-:W-:Y:S01]  /*95d0*/  @!PT LDS RZ, [RZ] ;  /* 0x00000000fffff984 */ /* 0x000fe20000000800 */
[----:B------:R-:W-:Y:S01]  /*95e0*/  @!PT LDS RZ, [RZ] ;  /* 0x00000000fffff984 */ /* 0x000fe20000000800 */
[----:B------:R-:W-:Y:S01]  /*95f0*/  @!PT LDS RZ, [RZ] ;  /* 0x00000000fffff984 */ /* 0x000fe20000000800 */
[----:B------:R5:W-:Y:S06]  /*9600*/  MEMBAR.ALL.CTA ;  /* 0x0000000000007992 */ /* 0x000bec0000008000 */
[----:B-----5:R-:W5:Y:S01]  /*9610*/  FENCE.VIEW.ASYNC.S ;  /* 0x00000000000073c6 */ /* 0x020f620000000000 */
[----:B------:R-:W-:Y:S05]  /*9620*/  WARPSYNC.ALL ;  /* 0x0000000000007948 */ /* 0x000fea0003800000 */
[----:B-----5:R-:W-:Y:S06]  /*9630*/  BAR.SYNC.DEFER_BLOCKING 0xd, 0x80 ;  /* 0x0342000000007b1d */ /* 0x020fec0000010000 */
.L_x_710:
[----:B--2---:R-:W-:-:S05]  /*9640*/  IMAD.U32 R0, RZ, RZ, UR37 ;  /* 0x00000025ff007e24 */ /* 0x004fca000f8e00ff */
[----:B------:R-:W-:-:S13]  /*9650*/  ISETP.NE.AND P0, PT, R0, 0x3, PT ;  /* 0x000000030000780c */ /* 0x000fda0003f05270 */
[----:B------:R-:W-:Y:S05]  /*9660*/  @!P0 BRA `(.L_x_734) ;  /* 0x0000000000048947 */ /* 0x000fea0003800000 */
[----:B------:R-:W-:Y:S01]  /*9670*/  BPT.TRAP 0x1 ;  /* 0x000000040000795c */ /* 0x000fe20000300000 */
.L_x_734:
[----:B------:R-:W-:Y:S01]  /*9680*/  IMAD R12, R18, 0x8, R2 ;  /* 0x00000008120c7824 */ /* 0x000fe200078e0202 */
[----:B01----:R-:W-:-:S04]  /*9690*/  SHF.L.U32 R13, R23, 0x1f, RZ ;  /* 0x0000001f170d7819 */ /* 0x003fc800000006ff */
[----:B------:R0:W1:Y:S01]  /*96a0*/  SYNCS.PHASECHK.TRANS64.TRYWAIT P1, [R12+URZ+0x28c30], R13 ;  /* 0x028c300d0c0075a7 */ /* 0x000062000802017f */
[----:B------:R-:W-:Y:S05]  /*96b0*/  @!P0 BRA `(.L_x_735) ;  /* 0x0000000000048947 */ /* 0x000fea0003800000 */
[----:B------:R-:W-:Y:S01]  /*96c0*/  BPT.TRAP 0x1 ;  /* 0x000000040000795c */ /* 0x000fe20000300000 */
.L_x_735:
[C---:B------:R-:W-:Y:S02]  /*96d0*/  VIADD R0, R2.reuse, 0x22400 ;  /* 0x0002240002007836 */ /* 0x040fe40000000000 */
[----:B------:R-:W-:-:S03]  /*96e0*/  VIADD R3, R2, 0x20400 ;  /* 0x0002040002037836 */ /* 0x000fc60000000000 */
[----:B------:R-:W-:Y:S02]  /*96f0*/  SHF.R.U32.HI R0, RZ, 0x4, R0 ;  /* 0x00000004ff007819 */ /* 0x000fe40000011600 */
[----:B------:R-:W-:Y:S02]  /*9700*/  SHF.R.U32.HI R3, RZ, 0x4, R3 ;  /* 0x00000004ff037819 */ /* 0x000fe40000011603 */
[----:B------:R-:W-:Y:S02]  /*9710*/  LOP3.LUT R0, R0, 0x3fff, RZ, 0xc0, !PT ;  /* 0x00003fff00007812 */ /* 0x000fe400078ec0ff */
[----:B------:R-:W-:Y:S02]  /*9720*/  LOP3.LUT R3, R3, 0x3fff, RZ, 0xc0, !PT ;  /* 0x00003fff03037812 */ /* 0x000fe400078ec0ff */
[----:B------:R-:W-:Y:S01]  /*9730*/  LOP3.LUT R0, R0, 0x10000, RZ, 0xfc, !PT ;  /* 0x0001000000007812 */ /* 0x000fe200078efcff */
[----:B-1----:R-:W-:Y:S06]  /*9740*/  @P1 BRA `(.L_x_736) ;  /* 0x0000000000081947 */ /* 0x002fec0003800000 */
[----:B------:R-:W1:Y:S02]  /*9750*/  SYNCS.PHASECHK.TRANS64.TRYWAIT P1, [R12+URZ+0x28c30], R13 ;  /* 0x028c300d0c0075a7 */ /* 0x000e64000802017f */
[----:B-1----:R-:W-:Y:S05]  /*9760*/  @!P1 BRA `(.L_x_737) ;  /* 0x00000120004c9947 */ /* 0x002fea0003800000 */
.L_x_736:
[----:B------:R-:W-:Y:S01]  /*9770*/  IMAD R10, R18, 0x200, R0 ;  /* 0x00000200120a7824 */ /* 0x000fe200078e0200 */
[----:B------:R-:W-:Y:S01]  /*9780*/  LOP3.LUT R4, R3, 0x10000, RZ, 0xfc, !PT ;  /* 0x0001000003047812 */ /* 0x000fe200078efcff */
[----:B------:R-:W-:Y:S01]  /*9790*/  IMAD.MOV.U32 R5, RZ, RZ, 0x40000040 ;  /* 0x40000040ff057424 */ /* 0x000fe200078e00ff */
[----:B------:R-:W2:Y:S01]  /*97a0*/  LDL R57, [R1+0x30] ;  /* 0x0000300001397983 */ /* 0x000ea20000100800 */
[----:B------:R-:W-:Y:S01]  /*97b0*/  IMAD.MOV.U32 R11, RZ, RZ, 0x40000040 ;  /* 0x40000040ff0b7424 */ /* 0x000fe200078e00ff */
[----:B------:R-:W-:Y:S05]  /*97c0*/  WARPSYNC.ALL ;  /* 0x0000000000007948 */ /* 0x000fea0003800000 */
[C---:B------:R-:W-:Y:S01]  /*97d0*/  R2UR UR4, R4.reuse ;  /* 0x00000000040472ca */ /* 0x040fe200000e0000 */
[----:B---3--:R-:W-:Y:S01]  /*97e0*/  WARPGROUP.ARRIVE ;  /* 0x00000000000079c5 */ /* 0x008fe20000000000 */
[----:B------:R-:W-:Y:S01]  /*97f0*/  R2UR UR5, R5 ;  /* 0x00000000050572ca */ /* 0x000fe200000e0000 */
[----:B------:R-:W-:Y:S01]  /*9800*/  VIADD R8, R4, 0x2 ;  /* 0x0000000204087836 */ /* 0x000fe20000000000 */
[C---:B------:R-:W-:Y:S01]  /*9810*/  R2UR UR6, R10.reuse ;  /* 0x000000000a0672ca */ /* 0x040fe200000e0000 */
[----:B------:R-:W-:Y:S01]  /*9820*/  VIADD R6, R10, 0x2 ;  /* 0x000000020a067836 */ /* 0x000fe20000000000 */
[----:B------:R-:W-:Y:S01]  /*9830*/  R2UR UR7, R11 ;  /* 0x000000000b0772ca */ /* 0x000fe200000e0000 */
[----:B------:R-:W-:Y:S01]  /*9840*/  IMAD.MOV.U32 R9, RZ, RZ, 0x40000040 ;  /* 0x40000040ff097424 */ /* 0x000fe200078e00ff */
[----:B------:R-:W3:Y:S01]  /*9850*/  S2R R58, SR_TID.X ;  /* 0x00000000003a7919 */ /* 0x000ee20000002100 */
[----:B------:R-:W-:-:S02]  /*9860*/  IMAD.MOV.U32 R7, RZ, RZ, 0x40000040 ;  /* 0x40000040ff077424 */ /* 0x000fc400078e00ff */
[C---:B------:R-:W-:Y:S02]  /*9870*/  VIADD R14, R10.reuse, 0x4 ;  /* 0x000000040a0e7836 */ /* 0x040fe40000000000 */
[----:B------:R-:W-:Y:S02]  /*9880*/  IMAD.MOV.U32 R15, RZ, RZ, 0x40000040 ;  /* 0x40000040ff0f7424 */ /* 0x000fe400078e00ff */
[----:B------:R-:W-:Y:S02]  /*9890*/  VIADD R10, R10, 0x6 ;  /* 0x000000060a0a7836 */ /* 0x000fe40000000000 */
[----:B------:R-:W-:Y:S02]  /*98a0*/  IMAD.MOV.U32 R5, RZ, RZ, 0x40000040 ;  /* 0x40000040ff057424 */ /* 0x000fe400078e00ff */
[----:B------:R-:W-:Y:S01]  /*98b0*/  HGMMA.64x64x16.F32 R24, gdesc[UR4], RZ, !UPT, gsb0 ;  /* 0x00e00000041879f0 */ /* 0x000fe2000c0008ff */
[----:B------:R-:W-:Y:S01]  /*98c0*/  R2UR UR4, R8 ;  /* 0x00000000080472ca */ /* 0x000fe200000e0000 */
[----:B------:R-:W-:Y:S01]  /*98d0*/  IMAD.MOV.U32 R11, RZ, RZ, 0x40000040 ;  /* 0x40000040ff0b7424 */ /* 0x000fe200078e00ff */
[----:B------:R-:W-:Y:S01]  /*98e0*/  R2UR UR5, R9 ;  /* 0x00000000090572ca */ /* 0x000fe200000e0000 */
[----:B------:R-:W-:Y:S01]  /*98f0*/  IMAD R152, R168, -0x40, R152 ;  /* 0xffffffc0a8987824 */ /* 0x000fe200078e0298 */
[----:B------:R-:W-:Y:S01]  /*9900*/  R2UR UR6, R6 ;  /* 0x00000000060672ca */ /* 0x000fe200000e0000 */
[----:B------:R-:W-:Y:S01]  /*9910*/  VIADD R6, R4, 0x4 ;  /* 0x0000000404067836 */ /* 0x000fe20000000000 */
[----:B------:R-:W-:Y:S01]  /*9920*/  R2UR UR7, R7 ;  /* 0x00000000070772ca */ /* 0x000fe200000e0000 */
[----:B------:R-:W-:-:S02]  /*9930*/  IMAD.MOV.U32 R7, RZ, RZ, 0x40000040 ;  /* 0x40000040ff077424 */ /* 0x000fc400078e00ff */
[----:B------:R-:W-:Y:S01]  /*9940*/  VIADD R4, R4, 0x6 ;  /* 0x0000000604047836 */ /* 0x000fe20000000000 */
[----:B---3--:R-:W-:Y:S01]  /*9950*/  LOP3.LUT R58, R58, 0x7f, RZ, 0xc0, !PT ;  /* 0x0000007f3a3a7812 */ /* 0x008fe200078ec0ff */
[----:B------:R-:W-:Y:S02]  /*9960*/  WARPGROUP.DEPBAR.LE gsb0, 0x0 ;  /* 0x00008000000079c5 */ /* 0x000fe40000010000 */
[----:B------:R-:W-:-:S06]  /*9970*/  WARPGROUP.ARRIVE ;  /* 0x00000000000079c5 */ /* 0x000fcc0000000000 */
[----:B------:R-:W-:Y:S01]  /*9980*/  HGMMA.64x64x16.F32 R24, gdesc[UR4], R24, gsb0 ;  /* 0x00e00000041879f0 */ /* 0x000fe20008000818 */
[----:B------:R-:W-:Y:S02]  /*9990*/  R2UR UR4, R6 ;  /* 0x00000000060472ca */ /* 0x000fe400000e0000 */
[----:B------:R-:W-:Y:S02]  /*99a0*/  R2UR UR5, R7 ;  /* 0x00000000070572ca */ /* 0x000fe400000e0000 */
[----:B------:R-:W-:Y:S02]  /*99b0*/  R2UR UR6, R14 ;  /* 0x000000000e0672ca */ /* 0x000fe400000e0000 */
[----:B------:R-:W-:Y:S01]  /*99c0*/  R2UR UR7, R15 ;  /* 0x000000000f0772ca */ /* 0x000fe200000e0000 */
[----:B------:R-:W-:Y:S02]  /*99d0*/  WARPGROUP.DEPBAR.LE gsb0, 0x0 ;  /* 0x00008000000079c5 */ /* 0x000fe40000010000 */
[----:B------:R-:W-:-:S10]  /*99e0*/  WARPGROUP.ARRIVE ;  /* 0x00000000000079c5 */ /* 0x000fd40000000000 */
        /* <DEDUP_REMOVED lines=8> */
[----:B------:R-:W-:Y:S01]  /*9a70*/  ULDC UR4, c[0x0][0x9d8] ;  /* 0x0002760000047ab9 */ /* 0x000fe20000000800 */
[----:B------:R-:W-:Y:S01]  /*9a80*/  ULDC UR5, c[0x0][0x988] ;  /* 0x0002620000057ab9 */ /* 0x000fe20000000800 */
[----:B--2---:R-:W-:-:S04]  /*9a90*/  IADD3 R152, -R57, 0x40, R152 ;  /* 0x0000004039987810 */ /* 0x004fc80007ffe198 */
[C---:B------:R-:W-:Y:S02]  /*9aa0*/  ISETP.GT.AND P1, PT, R152.reuse, RZ, PT ;  /* 0x000000ff9800720c */ /* 0x040fe40003f24270 */
[C---:B------:R-:W-:Y:S02]  /*9ab0*/  ISETP.GT.AND P2, PT, R152.reuse, 0x1, PT ;  /* 0x000000019800780c */ /* 0x040fe40003f44270 */
[C---:B------:R-:W-:Y:S02]  /*9ac0*/  ISETP.GT.AND P3, PT, R152.reuse, 0x8, PT ;  /* 0x000000089800780c */ /* 0x040fe40003f64270 */
[C---:B------:R-:W-:Y:S02]  /*9ad0*/  ISETP.GT.AND P4, PT, R152.reuse, 0x9, PT ;  /* 0x000000099800780c */ /* 0x040fe40003f84270 */
[C---:B------:R-:W-:Y:S02]  /*9ae0*/  ISETP.GT.AND P5, PT, R152.reuse, 0x10, PT ;  /* 0x000000109800780c */ /* 0x040fe40003fa4270 */
[----:B------:R-:W-:Y:S01]  /*9af0*/  ISETP.GT.AND P6, PT, R152, 0x11, PT ;  /* 0x000000119800780c */ /* 0x000fe20003fc4270 */
[----:B------:R-:W-:-:S02]  /*9b00*/  WARPGROUP.DEPBAR.LE gsb0, 0x0 ;  /* 0x00008000000079c5 */ /* 0x000fc40000010000 */
        /* <DEDUP_REMOVED lines=14> */
[----:B------:R-:W-:Y:S01]  /*9bf0*/  MUFU.TANH R25, R25 ;  /* 0x0000001900197308 */ /* 0x000fe20000002400 */
        /* <DEDUP_REMOVED lines=22> */
[----:B------:R-:W-:Y:S08]  /*9d60*/  MUFU.TANH R32, R32 ;  /* 0x0000002000207308 */ /* 0x000ff00000002400 */
[----:B------:R-:W3:Y:S01]  /*9d70*/  MUFU.TANH R3, R26 ;  /* 0x0000001a00037308 */ /* 0x000ee20000002400 */
[----:B--2---:R-:W-:-:S07]  /*9d80*/  FSEL R29, R29, -INF , P4 ;  /* 0xff8000001d1d7808 */ /* 0x004fce0002000000 */
[----:B------:R2:W0:Y:S08]  /*9d90*/  MUFU.TANH R10, R27 ;  /* 0x0000001b000a7308 */ /* 0x0004300000002400 */
[----:B------:R-:W-:Y:S01]  /*9da0*/  MUFU.TANH R33, R33 ;  /* 0x0000002100217308 */ /* 0x000fe20000002400 */
[----:B--2---:R-:W-:Y:S02]  /*9db0*/  FSEL R27, R25, -INF , P2 ;  /* 0xff800000191b7808 */ /* 0x004fe40001000000 */
[----:B------:R-:W-:-:S02]  /*9dc0*/  FSEL R25, R28, -INF , P3 ;  /* 0xff8000001c197808 */ /* 0x000fc40001800000 */
[----:B------:R-:W-:Y:S02]  /*9dd0*/  FMNMX.FTZ R24, R57, R27, !PT ;  /* 0x0000001b39187209 */ /* 0x000fe40007810000 */
[----:B---3--:R-:W-:Y:S01]  /*9de0*/  FSEL R3, R3, -INF , P1 ;  /* 0xff80000003037808 */ /* 0x008fe20000800000 */
[----:B------:R-:W2:Y:S01]  /*9df0*/  MUFU.TANH R36, R36 ;  /* 0x0000002400247308 */ /* 0x000ea20000002400 */
[----:B------:R-:W-:Y:S02]  /*9e00*/  FMNMX.FTZ R24, R25, R24, !PT ;  /* 0x0000001819187209 */ /* 0x000fe40007810000 */
[----:B------:R-:W-:Y:S02]  /*9e10*/  ISETP.GT.AND P1, PT, R152, 0x18, PT ;  /* 0x000000189800780c */ /* 0x000fe40003f24270 */
[----:B------:R-:W-:Y:S02]  /*9e20*/  FMNMX.FTZ R24, R29, R24, !PT ;  /* 0x000000181d187209 */ /* 0x000fe40007810000 */
[----:B0-----:R-:W-:Y:S01]  /*9e30*/  FSEL R10, R10, -INF , P2 ;  /* 0xff8000000a0a7808 */ /* 0x001fe20001000000 */
[----:B------:R-:W0:Y:S01]  /*9e40*/  MUFU.TANH R11, R30 ;  /* 0x0000001e000b7308 */ /* 0x000e220000002400 */
[----:B------:R-:W-:-:S07]  /*9e50*/  ISETP.GT.AND P2, PT, R152, 0x19, PT ;  /* 0x000000199800780c */ /* 0x000fce0003f44270 */
[----:B------:R2:W-:Y:S08]  /*9e60*/  MUFU.TANH R20, R37 ;  /* 0x0000002500147308 */ /* 0x0005f00000002400 */
[----:B------:R3:W1:Y:S01]  /*9e70*/  MUFU.TANH R15, R31 ;  /* 0x0000001f000f7308 */ /* 0x0006620000002400 */
[----:B--2---:R-:W-:Y:S02]  /*9e80*/  FSEL R37, R36, -INF , P1 ;  /* 0xff80000024257808 */ /* 0x004fe40000800000 */
[----:B0-----:R-:W-:-:S02]  /*9e90*/  FSEL R11, R11, -INF , P3 ;  /* 0xff8000000b0b7808 */ /* 0x001fc40001800000 */
[----:B------:R-:W-:-:S03]  /*9ea0*/  ISETP.GT.AND P3, PT, R152, 0x20, PT ;  /* 0x000000209800780c */ /* 0x000fc60003f64270 */
[----:B------:R-:W0:Y:S01]  /*9eb0*/  MUFU.TANH R40, R40 ;  /* 0x0000002800287308 */ /* 0x000e220000002400 */
[----:B---3--:R-:W-:-:S04]  /*9ec0*/  FSEL R31, R32, -INF , P5 ;  /* 0xff800000201f7808 */ /* 0x008fc80002800000 */
[----:B------:R-:W-:-:S03]  /*9ed0*/  FMNMX.FTZ R24, R31, R24, !PT ;  /* 0x000000181f187209 */ /* 0x000fc60007810000 */
[----:B------:R-:W2:Y:S01]  /*9ee0*/  MUFU.TANH R34, R34 ;  /* 0x0000002200227308 */ /* 0x000ea20000002400 */
[----:B-1----:R-:W-:Y:S02]  /*9ef0*/  FSEL R15, R15, -INF , P4 ;  /* 0xff8000000f0f7808 */ /* 0x002fe40002000000 */
[----:B------:R-:W-:-:S05]  /*9f00*/  ISETP.GT.AND P4, PT, R152, 0x21, PT ;  /* 0x000000219800780c */ /* 0x000fca0003f84270 */
[----:B------:R1:W-:Y:S01]  /*9f10*/  MUFU.TANH R14, R35 ;  /* 0x00000023000e7308 */ /* 0x0003e20000002400 */
[----:B0-----:R-:W-:-:S07]  /*9f20*/  FSEL R59, R40, -INF , P3 ;  /* 0xff800000283b7808 */ /* 0x001fce0001800000 */
[----:B------:R0:W3:Y:S01]  /*9f30*/  MUFU.TANH R26, R41 ;  /* 0x00000029001a7308 */ /* 0x0000e20000002400 */
[----:B-1----:R-:W-:Y:S02]  /*9f40*/  FSEL R35, R33, -INF , P6 ;  /* 0xff80000021237808 */ /* 0x002fe40003000000 */
[----:B--2---:R-:W-:Y:S02]  /*9f50*/  FSEL R33, R34, -INF , P5 ;  /* 0xff80000022217808 */ /* 0x004fe40002800000 */
[----:B------:R-:W-:Y:S02]  /*9f60*/  FMNMX.FTZ R28, R35, R24, !PT ;  /* 0x00000018231c7209 */ /* 0x000fe40007810000 */
[----:B------:R-:W-:Y:S01]  /*9f70*/  ISETP.GT.AND P5, PT, R152, 0x28, PT ;  /* 0x000000289800780c */ /* 0x000fe20003fa4270 */
[----:B------:R-:W1:Y:S01]  /*9f80*/  MUFU.TANH R44, R44 ;  /* 0x0000002c002c7308 */ /* 0x000e620000002400 */
[----:B0-----:R-:W-:Y:S02]  /*9f90*/  FSEL R41, R20, -INF , P2 ;  /* 0xff80000014297808 */ /* 0x001fe40001000000 */
[----:B------:R-:W-:-:S04]  /*9fa0*/  FMNMX.FTZ R28, R37, R28, !PT ;  /* 0x0000001c251c7209 */ /* 0x000fc80007810000 */
[----:B------:R-:W-:Y:S01]  /*9fb0*/  FMNMX.FTZ R28, R41, R28, !PT ;  /* 0x0000001c291c7209 */ /* 0x000fe20007810000 */
[----:B------:R-:W-:Y:S01]  /*9fc0*/  MUFU.TANH R38, R38 ;  /* 0x0000002600267308 */ /* 0x000fe20000002400 */
[----:B---3--:R-:W-:Y:S02]  /*9fd0*/  FSEL R61, R26, -INF , P4 ;  /* 0xff8000001a3d7808 */ /* 0x008fe40002000000 */
[----:B------:R-:W-:-:S04]  /*9fe0*/  FMNMX.FTZ R28, R59, R28, !PT ;  /* 0x0000001c3b1c7209 */ /* 0x000fc80007810000 */
[----:B------:R-:W-:Y:S01]  /*9ff0*/  FMNMX.FTZ R28, R61, R28, !PT ;  /* 0x0000001c3d1c7209 */ /* 0x000fe20007810000 */
[----:B------:R-:W0:Y:S01]  /*a000*/  MUFU.TANH R45, R45 ;  /* 0x0000002d002d7308 */ /* 0x000e220000002400 */
[----:B-1----:R-:W-:-:S04]  /*a010*/  FSEL R65, R44, -INF , P5 ;  /* 0xff8000002c417808 */ /* 0x002fc80002800000 */
[----:B------:R-:W-:-:S03]  /*a020*/  FMNMX.FTZ R28, R65, R28, !PT ;  /* 0x0000001c411c7209 */ /* 0x000fc60007810000 */
[----:B----4-:R1:W2:Y:S08]  /*a030*/  MUFU.TANH R21, R39 ;  /* 0x0000002700157308 */ /* 0x0102b00000002400 */
[----:B------:R-:W-:Y:S01]  /*a040*/  MUFU.TANH R48, R48 ;  /* 0x0000003000307308 */ /* 0x000fe20000002400 */
[----:B-1----:R-:W-:Y:S02]  /*a050*/  FSEL R39, R14, -INF , P6 ;  /* 0xff8000000e277808 */ /* 0x002fe40003000000 */
[----:B------:R-:W-:-:S04]  /*a060*/  ISETP.GT.AND P6, PT, R152, 0x29, PT ;  /* 0x000000299800780c */ /* 0x000fc80003fc4270 */
[----:B0-----:R-:W-:Y:S01]  /*a070*/  FSEL R69, R45, -INF , P6 ;  /* 0xff8000002d457808 */ /* 0x001fe20003000000 */
[----:B------:R-:W0:Y:S01]  /*a080*/  MUFU.TANH R42, R42 ;  /* 0x0000002a002a7308 */ /* 0x000e220000002400 */
[----:B--2---:R-:W-:Y:S02]  /*a090*/  FSEL R45, R21, -INF , P2 ;  /* 0xff800000152d7808 */ /* 0x004fe40001000000 */
[----:B------:R-:W-:Y:S02]  /*a0a0*/  ISETP.GT.AND P2, PT, R152, 0x31, PT ;  /* 0x000000319800780c */ /* 0x000fe40003f44270 */
[----:B------:R-:W-:-:S03]  /*a0b0*/  FMNMX.FTZ R28, R69, R28, !PT ;  /* 0x0000001c451c7209 */ /* 0x000fc60007810000 */
[----:B------:R0:W1:Y:S08]  /*a0c0*/  MUFU.TANH R24, R49 ;  /* 0x0000003100187308 */ /* 0x0000700000002400 */
[----:B------:R2:W3:Y:S01]  /*a0d0*/  MUFU.TANH R30, R43 ;  /* 0x0000002b001e7308 */ /* 0x0004e20000002400 */
[----:B0-----:R-:W-:Y:S02]  /*a0e0*/  FSEL R49, R42, -INF , P3 ;  /* 0xff8000002a317808 */ /* 0x001fe40001800000 */
[----:B------:R-:W-:-:S05]  /*a0f0*/  ISETP.GT.AND P3, PT, R152, 0x38, PT ;  /* 0x000000389800780c */ /* 0x000fca0003f64270 */
[----:B------:R-:W0:Y:S01]  /*a100*/  MUFU.TANH R52, R52 ;  /* 0x0000003400347308 */ /* 0x000e220000002400 */
[----:B--2---:R-:W-:Y:S02]  /*a110*/  FSEL R43, R38, -INF , P1 ;  /* 0xff800000262b7808 */ /* 0x004fe40000800000 */
[----:B------:R-:W-:Y:S02]  /*a120*/  ISETP.GT.AND P1, PT, R152, 0x30, PT ;  /* 0x000000309800780c */ /* 0x000fe40003f24270 */
[----:B-1----:R-:W-:Y:S02]  /*a130*/  FSEL R75, R24, -INF , P2 ;  /* 0xff800000184b7808 */ /* 0x002fe40001000000 */
[----:B------:R-:W-:Y:S01]  /*a140*/  FSEL R73, R48, -INF , P1 ;  /* 0xff80000030497808 */ /* 0x000fe20000800000 */
[----:B------:R3:W1:Y:S03]  /*a150*/  MUFU.TANH R14, R53 ;  /* 0x00000035000e7308 */ /* 0x0006660000002400 */
[----:B------:R-:W-:-:S04]  /*a160*/  FMNMX.FTZ R28, R73, R28, !PT ;  /* 0x0000001c491c7209 */ /* 0x000fc80007810000 */
[----:B------:R-:W-:Y:S01]  /*a170*/  FMNMX.FTZ R28, R75, R28, !PT ;  /* 0x0000001c4b1c7209 */ /* 0x000fe20007810000 */
[----:B------:R-:W2:Y:S01]  /*a180*/  MUFU.TANH R46, R46 ;  /* 0x0000002e002e7308 */ /* 0x000ea20000002400 */
[----:B---3--:R-:W-:Y:S02]  /*a190*/  FSEL R53, R30, -INF , P4 ;  /* 0xff8000001e357808 */ /* 0x008fe40002000000 */
[----:B------:R-:W-:Y:S02]  /*a1a0*/  ISETP.GT.AND P4, PT, R152, 0x39, PT ;  /* 0x000000399800780c */ /* 0x000fe40003f84270 */
[----:B0-----:R-:W-:-:S03]  /*a1b0*/  FSEL R77, R52, -INF , P3 ;  /* 0xff800000344d7808 */ /* 0x001fc60001800000 */
[----:B------:R-:W0:Y:S01]  /*a1c0*/  MUFU.TANH R47, R47 ;  /* 0x0000002f002f7308 */ /* 0x000e220000002400 */
[----:B-1----:R-:W-:Y:S02]  /*a1d0*/  FSEL R79, R14, -INF , P4 ;  /* 0xff8000000e4f7808 */ /* 0x002fe40002000000 */
[----:B------:R-:W-:Y:S02]  /*a1e0*/  FMNMX.FTZ R28, R77, R28, !PT ;  /* 0x0000001c4d1c7209 */ /* 0x000fe40007810000 */
[----:B------:R-:W-:Y:S02]  /*a1f0*/  FMNMX.FTZ R14, R3, R10, !PT ;  /* 0x0000000a030e7209 */ /* 0x000fe40007810000 */
[----:B------:R-:W-:Y:S01]  /*a200*/  FMNMX.FTZ R28, R79, R28, !PT ;  /* 0x0000001c4f1c7209 */ /* 0x000fe20007810000 */
[----:B------:R-:W1:Y:S01]  /*a210*/  MUFU.TANH R50, R50 ;  /* 0x0000003200327308 */ /* 0x000e620000002400 */
[----:B------:R-:W-:Y:S02]  /*a220*/  FMNMX.FTZ R14, R11, R14, !PT ;  /* 0x0000000e0b0e7209 */ /* 0x000fe40007810000 */
[----:B--2---:R-:W-:Y:S01]  /*a230*/  FSEL R63, R46, -INF , P5 ;  /* 0xff8000002e3f7808 */ /* 0x004fe20002800000 */
[----:B------:R-:W2:Y:S01]  /*a240*/  SHFL.BFLY PT, R21, R28, 0x2, 0x1f ;  /* 0x0c401f001c157f89 */ /* 0x000ea200000e0000 */
[----:B------:R-:W-:-:S03]  /*a250*/  FMNMX.FTZ R14, R15, R14, !PT ;  /* 0x0000000e0f0e7209 */ /* 0x000fc60007810000 */
[----:B------:R-:W-:Y:S01]  /*a260*/  MUFU.TANH R51, R51 ;  /* 0x0000003300337308 */ /* 0x000fe20000002400 */
[----:B------:R-:W-:Y:S02]  /*a270*/  FMNMX.FTZ R14, R33, R14, !PT ;  /* 0x0000000e210e7209 */ /* 0x000fe40007810000 */
[----:B0-----:R-:W-:Y:S02]  /*a280*/  FSEL R67, R47, -INF , P6 ;  /* 0xff8000002f437808 */ /* 0x001fe40003000000 */
[----:B------:R-:W-:-:S03]  /*a290*/  FMNMX.FTZ R14, R39, R14, !PT ;  /* 0x0000000e270e7209 */ /* 0x000fc60007810000 */
[----:B------:R-:W0:Y:S01]  /*a2a0*/  MUFU.TANH R54, R54 ;  /* 0x0000003600367308 */ /* 0x000e220000002400 */
[----:B------:R-:W-:Y:S02]  /*a2b0*/  FMNMX.FTZ R14, R43, R14, !PT ;  /* 0x0000000e2b0e7209 */ /* 0x000fe40007810000 */
[----:B-1----:R-:W-:Y:S02]  /*a2c0*/  FSEL R71, R50, -INF , P1 ;  /* 0xff80000032477808 */ /* 0x002fe40000800000 */
[----:B------:R-:W-:-:S03]  /*a2d0*/  FMNMX.FTZ R14, R45, R14, !PT ;  /* 0x0000000e2d0e7209 */ /* 0x000fc60007810000 */
[----:B------:R-:W1:Y:S01]  /*a2e0*/  MUFU.TANH R55, R55 ;  /* 0x0000003700377308 */ /* 0x000e620000002400 */
[----:B------:R-:W-:Y:S02]  /*a2f0*/  FMNMX.FTZ R14, R49, R14, !PT ;  /* 0x0000000e310e7209 */ /* 0x000fe40007810000 */
[----:B--2---:R-:W-:Y:S02]  /*a300*/  FMNMX.FTZ R21, R28, R21, !PT ;  /* 0x000000151c157209 */ /* 0x004fe40007810000 */
[----:B------:R-:W-:-:S03]  /*a310*/  FMNMX.FTZ R14, R53, R14, !PT ;  /* 0x0000000e350e7209 */ /* 0x000fc60007810000 */
[----:B------:R-:W2:Y:S01]  /*a320*/  SHFL.BFLY PT, R20, R21, 0x1, 0x1f ;  /* 0x0c201f0015147f89 */ /* 0x000ea200000e0000 */
[----:B------:R-:W-:Y:S02]  /*a330*/  FMNMX.FTZ R14, R63, R14, !PT ;  /* 0x0000000e3f0e7209 */ /* 0x000fe40007810000 */
[----:B0-----:R-:W-:Y:S02]  /*a340*/  FSEL R47, R54, -INF , P3 ;  /* 0xff800000362f7808 */ /* 0x001fe40001800000 */
[----:B------:R-:W-:-:S04]  /*a350*/  FMNMX.FTZ R14, R67, R14, !PT ;  /* 0x0000000e430e7209 */ /* 0x000fc80007810000 */
[----:B------:R-:W-:Y:S02]  /*a360*/  FMNMX.FTZ R14, R71, R14, !PT ;  /* 0x0000000e470e7209 */ /* 0x000fe40007810000 */
[----:B--2---:R-:W-:Y:S01]  /*a370*/  FMNMX.FTZ R21, R21, R20, !PT ;  /* 0x0000001415157209 */ /* 0x004fe20007810000 */
[----:B------:R-:W-:-:S03]  /*a380*/  IMAD.U32 R20, RZ, RZ, UR5 ;  /* 0x00000005ff147e24 */ /* 0x000fc6000f8e00ff */
[C---:B------:R-:W-:Y:S01]  /*a390*/  FSETP.NEU.FTZ.AND P5, PT, R21.reuse, -INF , PT ;  /* 0xff8000001500780b */ /* 0x040fe20003fbd000 */
[----:B------:R-:W-:-:S05]  /*a3a0*/  FMUL.FTZ R24, R21, R20 ;  /* 0x0000001415187220 */ /* 0x000fca0000410000 */
[----:B------:R-:W-:-:S05]  /*a3b0*/  FSEL R26, R24, RZ, P5 ;  /* 0x000000ff181a7208 */ /* 0x000fca0002800000 */
[-CC-:B------:R-:W-:Y:S01]  /*a3c0*/  FFMA.FTZ R152, R57, R20.reuse, -R26.reuse ;  /* 0x0000001439987223 */ /* 0x180fe2000001081a */
[----:B------:R-:W-:Y:S01]  /*a3d0*/  FSEL R57, R51, -INF , P2 ;  /* 0xff80000033397808 */ /* 0x000fe20001000000 */
[-CC-:B-----5:R-:W-:Y:S01]  /*a3e0*/  FFMA.FTZ R154, R25, R20.reuse, -R26.reuse ;  /* 0x00000014199a7223 */ /* 0x1a0fe2000001081a */
[----:B-1----:R-:W-:Y:S01]  /*a3f0*/  FSEL R51, R55, -INF , P4 ;  /* 0xff80000037337808 */ /* 0x002fe20002000000 */
[--C-:B------:R-:W-:Y:S01]  /*a400*/  FFMA.FTZ R27, R27, R20, -R26.reuse ;  /* 0x000000141b1b7223 */ /* 0x100fe2000001081a */
[----:B------:R-:W-:Y:S01]  /*a410*/  FMNMX.FTZ R14, R57, R14, !PT ;  /* 0x0000000e390e7209 */ /* 0x000fe20007810000 */
[----:B------:R-:W-:Y:S01]  /*a420*/  MUFU.EX2 R152, R152 ;  /* 0x0000009800987308 */ /* 0x000fe20000000800 */
[-CC-:B------:R-:W-:Y:S01]  /*a430*/  FFMA.FTZ R29, R29, R20.reuse, -R26.reuse ;  /* 0x000000141d1d7223 */ /* 0x180fe2000001081a */
[--C-:B------:R-:W-:Y:S01]  /*a440*/  FFMA.FTZ R31, R31, R20, -R26.reuse ;  /* 0x000000141f1f7223 */ /* 0x100fe2000001081a */
[----:B------:R-:W-:Y:S01]  /*a450*/  FMNMX.FTZ R14, R47, R14, !PT ;  /* 0x0000000e2f0e7209 */ /* 0x000fe20007810000 */
[-CC-:B------:R-:W-:Y:S01]  /*a460*/  FFMA.FTZ R35, R35, R20.reuse, -R26.reuse ;  /* 0x0000001423237223 */ /* 0x180fe2000001081a */
[-CC-:B------:R-:W-:Y:S01]  /*a470*/  FFMA.FTZ R37, R37, R20.reuse, -R26.reuse ;  /* 0x0000001425257223 */ /* 0x180fe2000001081a */
[--C-:B------:R-:W-:Y:S01]  /*a480*/  FFMA.FTZ R41, R41, R20, -R26.reuse ;  /* 0x0000001429297223 */ /* 0x100fe2000001081a */
[----:B------:R-:W-:Y:S01]  /*a490*/  FMNMX.FTZ R14, R51, R14, !PT ;  /* 0x0000000e330e7209 */ /* 0x000fe20007810000 */
[----:B------:R-:W0:Y:S01]  /*a4a0*/  MUFU.EX2 R27, R27 ;  /* 0x0000001b001b7308 */ /* 0x000e220000000800 */
[-CC-:B------:R-:W-:Y:S01]  /*a4b0*/  FFMA.FTZ R59, R59, R20.reuse, -R26.reuse ;  /* 0x000000143b3b7223 */ /* 0x180fe2000001081a */
[-CC-:B------:R-:W-:Y:S01]  /*a4c0*/  FFMA.FTZ R61, R61, R20.reuse, -R26.reuse ;  /* 0x000000143d3d7223 */ /* 0x180fe2000001081a */
[-CC-:B------:R-:W-:Y:S01]  /*a4d0*/  FFMA.FTZ R65, R65, R20.reuse, -R26.reuse ;  /* 0x0000001441417223 */ /* 0x180fe2000001081a */
[----:B------:R-:W1:Y:S01]  /*a4e0*/  SHFL.BFLY PT, R25, R14, 0x2, 0x1f ;  /* 0x0c401f000e197f89 */ /* 0x000e6200000e0000 */
[-CC-:B------:R-:W-:Y:S01]  /*a4f0*/  FFMA.FTZ R69, R69, R20.reuse, -R26.reuse ;  /* 0x0000001445457223 */ /* 0x180fe2000001081a */
[----:B------:R-:W-:-:S02]  /*a500*/  FFMA.FTZ R75, R75, R20, -R26 ;  /* 0x000000144b4b7223 */ /* 0x000fc4000001081a */
[----:B------:R-:W2:Y:S08]  /*a510*/  MUFU.EX2 R154, R154 ;  /* 0x0000009a009a7308 */ /* 0x000eb00000000800 */
[----:B------:R-:W3:Y:S08]  /*a520*/  MUFU.EX2 R29, R29 ;  /* 0x0000001d001d7308 */ /* 0x000ef00000000800 */
[----:B------:R-:W-:Y:S01]  /*a530*/  MUFU.EX2 R31, R31 ;  /* 0x0000001f001f7308 */ /* 0x000fe20000000800 */
[----:B-1----:R-:W-:Y:S01]  /*a540*/  FMNMX.FTZ R25, R14, R25, !PT ;  /* 0x000000190e197209 */ /* 0x002fe20007810000 */
[----:B------:R-:W-:-:S06]  /*a550*/  FFMA.FTZ R14, R73, R20, -R26 ;  /* 0x00000014490e7223 */ /* 0x000fcc000001081a */
[----:B------:R-:W-:Y:S01]  /*a560*/  MUFU.EX2 R156, R35 ;  /* 0x00000023009c7308 */ /* 0x000fe20000000800 */
[----:B------:R-:W1:Y:S07]  /*a570*/  SHFL.BFLY PT, R24, R25, 0x1, 0x1f ;  /* 0x0c201f0019187f89 */ /* 0x000e6e00000e0000 */
[----:B------:R-:W-:Y:S08]  /*a580*/  MUFU.EX2 R37, R37 ;  /* 0x0000002500257308 */ /* 0x000ff00000000800 */
[----:B------:R-:W-:Y:S08]  /*a590*/  MUFU.EX2 R158, R41 ;  /* 0x00000029009e7308 */ /* 0x000ff00000000800 */
[----:B------:R-:W-:Y:S01]  /*a5a0*/  MUFU.EX2 R59, R59 ;  /* 0x0000003b003b7308 */ /* 0x000fe20000000800 */
[----:B-1----:R-:W-:Y:S01]  /*a5b0*/  FMNMX.FTZ R169, R25, R24, !PT ;  /* 0x0000001819a97209 */ /* 0x002fe20007810000 */
[-CC-:B------:R-:W-:Y:S01]  /*a5c0*/  FFMA.FTZ R24, R77, R20.reuse, -R26.reuse ;  /* 0x000000144d187223 */ /* 0x180fe2000001081a */
[----:B------:R-:W-:-:S02]  /*a5d0*/  FFMA.FTZ R26, R79, R20, -R26 ;  /* 0x000000144f1a7223 */ /* 0x000fc4000001081a */
[C---:B------:R-:W-:Y:S01]  /*a5e0*/  FSETP.NEU.FTZ.AND P1, PT, R169.reuse, -INF , PT ;  /* 0xff800000a900780b */ /* 0x040fe20003f3d000 */
[----:B------:R-:W-:Y:S02]  /*a5f0*/  FMUL.FTZ R28, R169, R20 ;  /* 0x00000014a91c7220 */ /* 0x000fe40000410000 */
[----:B------:R-:W-:Y:S03]  /*a600*/  MUFU.EX2 R35, R26 ;  /* 0x0000001a00237308 */ /* 0x000fe60000000800 */
[----:B------:R-:W-:Y:S02]  /*a610*/  FSEL R28, R28, RZ, P1 ;  /* 0x000000ff1c1c7208 */ /* 0x000fe40000800000 */
[----:B------:R-:W-:-:S03]  /*a620*/  ISETP.NE.AND P1, PT, R58, RZ, PT ;  /* 0x000000ff3a00720c */ /* 0x000fc60003f25270 */
[-CC-:B------:R-:W-:Y:S01]  /*a630*/  FFMA.FTZ R10, R10, R20.reuse, -R28.reuse ;  /* 0x000000140a0a7223 */ /* 0x180fe2000001081c */
[-CC-:B------:R-:W-:Y:S01]  /*a640*/  FFMA.FTZ R3, R3, R20.reuse, -R28.reuse ;  /* 0x0000001403037223 */ /* 0x180fe2000001081c */
[-CC-:B------:R-:W-:Y:S01]  /*a650*/  FFMA.FTZ R11, R11, R20.reuse, -R28.reuse ;  /* 0x000000140b0b7223 */ /* 0x180fe2000001081c */
[-CC-:B------:R-:W-:Y:S01]  /*a660*/  FFMA.FTZ R15, R15, R20.reuse, -R28.reuse ;  /* 0x000000140f0f7223 */ /* 0x180fe2000001081c */
[-CC-:B------:R-:W-:Y:S01]  /*a670*/  FFMA.FTZ R33, R33, R20.reuse, -R28.reuse ;  /* 0x0000001421217223 */ /* 0x180fe2000001081c */
[----:B------:R0:W-:Y:S01]  /*a680*/  MUFU.EX2 R153, R3 ;  /* 0x0000000300997308 */ /* 0x0001e20000000800 */
[-CC-:B------:R-:W-:Y:S01]  /*a690*/  FFMA.FTZ R39, R39, R20.reuse, -R28.reuse ;  /* 0x0000001427277223 */ /* 0x180fe2000001081c */
[-CC-:B------:R-:W-:Y:S01]  /*a6a0*/  FFMA.FTZ R43, R43, R20.reuse, -R28.reuse ;  /* 0x000000142b2b7223 */ /* 0x180fe2000001081c */
[-CC-:B------:R-:W-:Y:S01]  /*a6b0*/  FFMA.FTZ R45, R45, R20.reuse, -R28.reuse ;  /* 0x000000142d2d7223 */ /* 0x180fe2000001081c */
[-CC-:B------:R-:W-:Y:S01]  /*a6c0*/  FFMA.FTZ R49, R49, R20.reuse, -R28.reuse ;  /* 0x0000001431317223 */ /* 0x180fe2000001081c */
[-CC-:B------:R-:W-:Y:S01]  /*a6d0*/  FFMA.FTZ R53, R53, R20.reuse, -R28.reuse ;  /* 0x0000001435357223 */ /* 0x180fe2000001081c */
[-CC-:B------:R-:W-:Y:S01]  /*a6e0*/  FFMA.FTZ R63, R63, R20.reuse, -R28.reuse ;  /* 0x000000143f3f7223 */ /* 0x180fe2000001081c */
[-CC-:B------:R-:W-:Y:S01]  /*a6f0*/  FFMA.FTZ R67, R67, R20.reuse, -R28.reuse ;  /* 0x0000001443437223 */ /* 0x180fe2000001081c */
[----:B------:R-:W1:Y:S01]  /*a700*/  MUFU.EX2 R10, R10 ;  /* 0x0000000a000a7308 */ /* 0x000e620000000800 */
[----:B0-----:R-:W-:Y:S01]  /*a710*/  FADD.FTZ R3, R152, R27 ;  /* 0x0000001b98037221 */ /* 0x001fe20000010000 */
[-CC-:B------:R-:W-:Y:S01]  /*a720*/  FFMA.FTZ R71, R71, R20.reuse, -R28.reuse ;  /* 0x0000001447477223 */ /* 0x180fe2000001081c */
[-CC-:B------:R-:W-:Y:S01]  /*a730*/  FFMA.FTZ R57, R57, R20.reuse, -R28.reuse ;  /* 0x0000001439397223 */ /* 0x180fe2000001081c */
[----:B------:R-:W-:Y:S01]  /*a740*/  FFMA.FTZ R47, R47, R20, -R28 ;  /* 0x000000142f2f7223 */ /* 0x000fe2000001081c */
[----:B--2---:R-:W-:Y:S01]  /*a750*/  FADD.FTZ R40, R154, R3 ;  /* 0x000000039a287221 */ /* 0x004fe20000010000 */
[----:B------:R-:W-:-:S02]  /*a760*/  @!P1 VIADD R3, R12, 0x28c40 ;  /* 0x00028c400c039836 */ /* 0x000fc40000000000 */
[----:B------:R-:W-:Y:S01]  /*a770*/  FFMA.FTZ R28, R51, R20, -R28 ;  /* 0x00000014331c7223 */ /* 0x000fe2000001081c */
[----:B------:R-:W0:Y:S01]  /*a780*/  MUFU.EX2 R11, R11 ;  /* 0x0000000b000b7308 */ /* 0x000e220000000800 */
[----:B---3--:R-:W-:Y:S01]  /*a790*/  FADD.FTZ R40, R29, R40 ;  /* 0x000000281d287221 */ /* 0x008fe20000010000 */
[----:B------:R-:W-:Y:S02]  /*a7a0*/  F2FP.F16.F32.PACK_AB R152, R27, R152 ;  /* 0x000000981b98723e */ /* 0x000fe400000000ff */
[----:B------:R-:W-:Y:S02]  /*a7b0*/  @!P1 PRMT R3, RZ, 0x654, R3 ;  /* 0x00000654ff039816 */ /* 0x000fe40000000003 */
[----:B------:R-:W-:Y:S02]  /*a7c0*/  F2FP.F16.F32.PACK_AB R154, R29, R154 ;  /* 0x0000009a1d9a723e */ /* 0x000fe400000000ff */
[----:B------:R0:W2:Y:S01]  /*a7d0*/  MUFU.EX2 R30, R15 ;  /* 0x0000000f001e7308 */ /* 0x0000a20000000800 */
[----:B-1----:R-:W-:Y:S01]  /*a7e0*/  FADD.FTZ R38, R153, R10 ;  /* 0x0000000a99267221 */ /* 0x002fe20000010000 */
[----:B------:R1:W-:Y:S01]  /*a7f0*/  @!P1 SYNCS.ARRIVE.TRANS64.RED.A1T0 RZ, [R3+URZ], RZ ;  /* 0x000000ff03ff99a7 */ /* 0x0003e2000810043f */
[----:B------:R-:W-:-:S05]  /*a800*/  F2FP.F16.F32.PACK_AB R153, R10, R153 ;  /* 0x000000990a99723e */ /* 0x000fca00000000ff */
[----:B------:R-:W3:Y:S01]  /*a810*/  MUFU.EX2 R33, R33 ;  /* 0x0000002100217308 */ /* 0x000ee20000000800 */
[----:B0-----:R-:W-:-:S07]  /*a820*/  FADD.FTZ R15, R11, R38 ;  /* 0x000000260b0f7221 */ /* 0x001fce0000010000 */
[----:B------:R0:W4:Y:S01]  /*a830*/  MUFU.EX2 R26, R39 ;  /* 0x00000027001a7308 */ /* 0x0001220000000800 */
[C---:B--2---:R-:W-:Y:S01]  /*a840*/  F2FP.F16.F32.PACK_AB R155, R30.reuse, R11 ;  /* 0x0000000b1e9b723e */ /* 0x044fe200000000ff */
[----:B------:R-:W-:Y:S06]  /*a850*/  BAR.SYNC.DEFER_BLOCKING 0xf, 0x100 ;  /* 0x03c4000000007b1d */ /* 0x000fec0000010000 */
[----:B------:R-:W1:Y:S01]  /*a860*/  MUFU.EX2 R43, R43 ;  /* 0x0000002b002b7308 */ /* 0x000e620000000800 */
[----:B0-----:R-:W-:Y:S01]  /*a870*/  FADD.FTZ R39, R31, R40 ;  /* 0x000000281f277221 */ /* 0x001fe20000010000 */
[----:B------:R-:W-:-:S03]  /*a880*/  FADD.FTZ R40, R30, R15 ;  /* 0x0000000f1e287221 */ /* 0x000fc60000010000 */
[C---:B------:R-:W-:Y:S01]  /*a890*/  FADD.FTZ R42, R156.reuse, R39 ;  /* 0x000000279c2a7221 */ /* 0x040fe20000010000 */
[----:B---3--:R-:W-:Y:S01]  /*a8a0*/  FADD.FTZ R15, R33, R40 ;  /* 0x00000028210f7221 */ /* 0x008fe20000010000 */
[----:B------:R-:W-:Y:S01]  /*a8b0*/  F2FP.F16.F32.PACK_AB R156, R156, R31 ;  /* 0x0000001f9c9c723e */ /* 0x000fe200000000ff */
[----:B------:R-:W0:Y:S01]  /*a8c0*/  MUFU.EX2 R32, R45 ;  /* 0x0000002d00207308 */ /* 0x000e220000000800 */
[----:B------:R-:W-:Y:S01]  /*a8d0*/  FADD.FTZ R39, R37, R42 ;  /* 0x0000002a25277221 */ /* 0x000fe20000010000 */
[C---:B----4-:R-:W-:Y:S01]  /*a8e0*/  FADD.FTZ R40, R26.reuse, R15 ;  /* 0x0000000f1a287221 */ /* 0x050fe20000010000 */
[----:B------:R-:W-:Y:S02]  /*a8f0*/  F2FP.F16.F32.PACK_AB R157, R26, R33 ;  /* 0x000000211a9d723e */ /* 0x000fe400000000ff */
[C---:B------:R-:W-:Y:S01]  /*a900*/  FADD.FTZ R42, R158.reuse, R39 ;  /* 0x000000279e2a7221 */ /* 0x040fe20000010000 */
[----:B------:R-:W-:Y:S02]  /*a910*/  F2FP.F16.F32.PACK_AB R158, R158, R37 ;  /* 0x000000259e9e723e */ /* 0x000fe400000000ff */
[----:B------:R-:W2:Y:S01]  /*a920*/  MUFU.EX2 R49, R49 ;  /* 0x0000003100317308 */ /* 0x000ea20000000800 */
[----:B-1----:R-:W-:Y:S01]  /*a930*/  FADD.FTZ R3, R43, R40 ;  /* 0x000000282b037221 */ /* 0x002fe20000010000 */
[----:B------:R-:W-:Y:S01]  /*a940*/  FADD.FTZ R15, R59, R42 ;  /* 0x0000002a3b0f7221 */ /* 0x000fe20000010000 */
[----:B------:R1:W-:Y:S05]  /*a950*/  STSM.16.M88.4 [R194+0x26800], R152 ;  /* 0x02680098c2007844 */ /* 0x0003ea0000000200 */
[----:B------:R-:W3:Y:S01]  /*a960*/  MUFU.EX2 R160, R61 ;  /* 0x0000003d00a07308 */ /* 0x000ee20000000800 */
[C---:B0-----:R-:W-:Y:S01]  /*a970*/  FADD.FTZ R40, R32.reuse, R3 ;  /* 0x0000000320287221 */ /* 0x041fe20000010000 */
[----:B------:R-:W-:-:S05]  /*a980*/  F2FP.F16.F32.PACK_AB R159, R32, R43 ;  /* 0x0000002b209f723e */ /* 0x000fca00000000ff */
[----:B------:R1:W-:Y:S01]  /*a990*/  STSM.16.M88.4 [R195], R156 ;  /* 0x0000009cc3007844 */ /* 0x0003e20000000200 */
[----:B------:R-:W0:Y:S01]  /*a9a0*/  MUFU.EX2 R34, R53 ;  /* 0x0000003500227308 */ /* 0x000e220000000800 */
[----:B--2---:R-:W-:-:S07]  /*a9b0*/  FADD.FTZ R3, R49, R40 ;  /* 0x0000002831037221 */ /* 0x004fce0000010000 */
[----:B------:R-:W2:Y:S01]  /*a9c0*/  MUFU.EX2 R65, R65 ;  /* 0x0000004100417308 */ /* 0x000ea20000000800 */
[C---:B---3--:R-:W-:Y:S01]  /*a9d0*/  FADD.FTZ R42, R160.reuse, R15 ;  /* 0x0000000fa02a7221 */ /* 0x048fe20000010000 */
[----:B------:R-:W-:-:S06]  /*a9e0*/  F2FP.F16.F32.PACK_AB R160, R160, R59 ;  /* 0x0000003ba0a0723e */ /* 0x000fcc00000000ff */
[----:B------:R-:W3:Y:S01]  /*a9f0*/  MUFU.EX2 R63, R63 ;  /* 0x0000003f003f7308 */ /* 0x000ee20000000800 */
[C---:B0-----:R-:W-:Y:S01]  /*aa00*/  FADD.FTZ R40, R34.reuse, R3 ;  /* 0x0000000322287221 */ /* 0x041fe20000010000 */
[----:B------:R-:W-:-:S06]  /*aa10*/  F2FP.F16.F32.PACK_AB R161, R34, R49 ;  /* 0x0000003122a1723e */ /* 0x000fcc00000000ff */
[----:B------:R-:W0:Y:S01]  /*aa20*/  MUFU.EX2 R162, R69 ;  /* 0x0000004500a27308 */ /* 0x000e220000000800 */
[----:B--2---:R-:W-:-:S07]  /*aa30*/  FADD.FTZ R15, R65, R42 ;  /* 0x0000002a410f7221 */ /* 0x004fce0000010000 */
[----:B------:R-:W2:Y:S01]  /*aa40*/  MUFU.EX2 R36, R67 ;  /* 0x0000004300247308 */ /* 0x000ea20000000800 */
[----:B---3--:R-:W-:-:S07]  /*aa50*/  FADD.FTZ R3, R63, R40 ;  /* 0x000000283f037221 */ /* 0x008fce0000010000 */
[----:B------:R-:W-:Y:S01]  /*aa60*/  MUFU.EX2 R14, R14 ;  /* 0x0000000e000e7308 */ /* 0x000fe20000000800 */
[C---:B0-----:R-:W-:Y:S01]  /*aa70*/  FADD.FTZ R15, R162.reuse, R15 ;  /* 0x0000000fa20f7221 */ /* 0x041fe20000010000 */
[----:B------:R-:W-:-:S06]  /*aa80*/  F2FP.F16.F32.PACK_AB R162, R162, R65 ;  /* 0x00000041a2a2723e */ /* 0x000fcc00000000ff */
[----:B------:R-:W0:Y:S01]  /*aa90*/  MUFU.EX2 R25, R75 ;  /* 0x0000004b00197308 */ /* 0x000e220000000800 */
[C---:B--2---:R-:W-:Y:S01]  /*aaa0*/  FADD.FTZ R10, R36.reuse, R3 ;  /* 0x00000003240a7221 */ /* 0x044fe20000010000 */
[----:B------:R-:W-:-:S05]  /*aab0*/  F2FP.F16.F32.PACK_AB R163, R36, R63 ;  /* 0x0000003f24a3723e */ /* 0x000fca00000000ff */
[----:B------:R1:W-:Y:S01]  /*aac0*/  STSM.16.M88.4 [R197], R160 ;  /* 0x000000a0c5007844 */ /* 0x0003e20000000200 */
[----:B------:R-:W-:Y:S08]  /*aad0*/  MUFU.EX2 R71, R71 ;  /* 0x0000004700477308 */ /* 0x000ff00000000800 */
[----:B------:R-:W2:Y:S01]  /*aae0*/  MUFU.EX2 R38, R57 ;  /* 0x0000003900267308 */ /* 0x000ea20000000800 */
[----:B0-----:R-:W-:Y:S01]  /*aaf0*/  F2FP.F16.F32.PACK_AB R164, R25, R14 ;  /* 0x0000000e19a4723e */ /* 0x001fe200000000ff */
[----:B------:R-:W-:-:S04]  /*ab00*/  FADD.FTZ R14, R14, R15 ;  /* 0x0000000f0e0e7221 */ /* 0x000fc80000010000 */
[----:B------:R-:W-:Y:S02]  /*ab10*/  FADD.FTZ R25, R25, R14 ;  /* 0x0000000e19197221 */ /* 0x000fe40000010000 */
[----:B------:R-:W0:Y:S08]  /*ab20*/  MUFU.EX2 R24, R24 ;  /* 0x0000001800187308 */ /* 0x000e300000000800 */
[----:B------:R-:W-:Y:S01]  /*ab30*/  MUFU.EX2 R47, R47 ;  /* 0x0000002f002f7308 */ /* 0x000fe20000000800 */
[----:B--2---:R-:W-:Y:S01]  /*ab40*/  F2FP.F16.F32.PACK_AB R165, R38, R71 ;  /* 0x0000004726a5723e */ /* 0x004fe200000000ff */
[----:B------:R-:W-:-:S04]  /*ab50*/  FADD.FTZ R71, R71, R10 ;  /* 0x0000000a47477221 */ /* 0x000fc80000010000 */
[----:B------:R-:W-:Y:S02]  /*ab60*/  FADD.FTZ R38, R38, R71 ;  /* 0x0000004726267221 */ /* 0x000fe40000010000 */
[----:B------:R-:W2:Y:S01]  /*ab70*/  MUFU.EX2 R28, R28 ;  /* 0x0000001c001c7308 */ /* 0x000ea20000000800 */
[----:B0-----:R-:W-:Y:S01]  /*ab80*/  F2FP.F16.F32.PACK_AB R166, R35, R24 ;  /* 0x0000001823a6723e */ /* 0x001fe200000000ff */
[----:B------:R-:W-:-:S04]  /*ab90*/  FADD.FTZ R24, R24, R25 ;  /* 0x0000001918187221 */ /* 0x000fc80000010000 */
[----:B------:R-:W-:Y:S01]  /*aba0*/  FADD.FTZ R3, R35, R24 ;  /* 0x0000001823037221 */ /* 0x000fe20000010000 */
[----:B--2---:R-:W-:Y:S01]  /*abb0*/  F2FP.F16.F32.PACK_AB R167, R28, R47 ;  /* 0x0000002f1ca7723e */ /* 0x004fe200000000ff */
[----:B------:R-:W-:-:S04]  /*abc0*/  FADD.FTZ R47, R47, R38 ;  /* 0x000000262f2f7221 */ /* 0x000fc80000010000 */
[----:B------:R1:W-:Y:S01]  /*abd0*/  STSM.16.M88.4 [R196], R164 ;  /* 0x000000a4c4007844 */ /* 0x0003e20000000200 */
[----:B------:R-:W-:Y:S01]  /*abe0*/  FADD.FTZ R10, R28, R47 ;  /* 0x0000002f1c0a7221 */ /* 0x000fe20000010000 */
[----:B------:R-:W-:Y:S06]  /*abf0*/  @!P0 BRA `(.L_x_738) ;  /* 0x0000000000048947 */ /* 0x000fec0003800000 */
[----:B------:R-:W-:Y:S01]  /*ac00*/  BPT.TRAP 0x1 ;  /* 0x000000040000795c */ /* 0x000fe20000300000 */
.L_x_738:
[----:B------:R0:W2:Y:S01]  /*ac10*/  SYNCS.PHASECHK.TRANS64.TRYWAIT P2, [R12+URZ+0x28c50], R13 ;  /* 0x028c500d0c0075a7 */ /* 0x0000a2000804017f */
[----:B------:R-:W-:Y:S05]  /*ac20*/  @!P0 BRA `(.L_x_739) ;  /* 0x0000000000048947 */ /* 0x000fea0003800000 */
[----:B------:R-:W-:Y:S01]  /*ac30*/  BPT.TRAP 0x1 ;  /* 0x000000040000795c */ /* 0x000fe20000300000 */
.L_x_739:
[----:B------:R-:W-:Y:S01]  /*ac40*/  LOP3.LUT R11, R56, 0x2000000, RZ, 0xfc, !PT ;  /* 0x02000000380b7812 */ /* 0x000fe200078efcff */
[----:B------:R-:W-:Y:S01]  /*ac50*/  ULDC UR40, c[0x0][0x9d8] ;  /* 0x0002760000287ab9 */ /* 0x000fe20000000800 */
[----:B------:R-:W-:Y:S01]  /*ac60*/  ULDC UR39, c[0x0][0x988] ;  /* 0x0002620000277ab9 */ /* 0x000fe20000000800 */
[----:B------:R-:W-:Y:S01]  /*ac70*/  BSSY B0, `(.L_x_740) ;  /* 0x0000006000007945 */ /* 0x000fe20003800000 */
[----:B------:R-:W-:Y:S02]  /*ac80*/  IMAD.MOV.U32 R27, RZ, RZ, 0x40000040 ;  /* 0x40000040ff1b7424 */ /* 0x000fe400078e00ff */
[----:B------:R-:W-:Y:S01]  /*ac90*/  IMAD R26, R18, 0x1000, R11 ;  /* 0x00001000121a7824 */ /* 0x000fe200078e020b */
[----:B--2---:R-:W-:Y:S06]  /*aca0*/  @P2 BRA `(.L_x_741) ;  /* 0x0000000000082947 */ /* 0x004fec0003800000 */
[----:B------:R-:W2:Y:S02]  /*acb0*/  SYNCS.PHASECHK.TRANS64.TRYWAIT P2, [R12+URZ+0x28c50], R13 ;  /* 0x028c500d0c0075a7 */ /* 0x000ea4000804017f */
[----:B--2---:R-:W-:Y:S05]  /*acc0*/  @!P2 BRA `(.L_x_742) ;  /* 0x0000010c0008a947 */ /* 0x004fea0003800000 */
.L_x_741:
[----:B------:R-:W-:Y:S05]  /*acd0*/  BSYNC B0 ;  /* 0x0000000000007941 */ /* 0x000fea0003800000 */
.L_x_740:
[C---:B------:R-:W-:Y:S01]  /*ace0*/  R2UR UR6, R26.reuse ;  /* 0x000000001a0672ca */ /* 0x040fe200000e0000 */
[C---:B------:R-:W-:Y:S01]  /*acf0*/  VIADD R24, R26.reuse, 0x80 ;  /* 0x000000801a187836 */ /* 0x040fe20000000000 */
[----:B------:R-:W-:Y:S01]  /*ad00*/  R2UR UR7, R27 ;  /* 0x000000001b0772ca */ /* 0x000fe200000e0000 */
[C---:B------:R-:W-:Y:S01]  /*ad10*/  VIADD R14, R26.reuse, 0x100 ;  /* 0x000001001a0e7836 */ /* 0x040fe20000000000 */
[----:B------:R-:W-:Y:S01]  /*ad20*/  BSSY B0, `(.L_x_743) ;  /* 0x000020e000007945 */ /* 0x000fe20003800000 */
[----:B------:R-:W-:Y:S01]  /*ad30*/  VIADD R26, R26, 0x180 ;  /* 0x000001801a1a7836 */ /* 0x000fe20000000000 */
[----:B------:R-:W-:Y:S01]  /*ad40*/  R2UR UR10, R24 ;  /* 0x00000000180a72ca */ /* 0x000fe200000e0000 */
[----:B------:R-:W-:Y:S01]  /*ad50*/  IMAD.MOV.U32 R25, RZ, RZ, 0x40000040 ;  /* 0x40000040ff197424 */ /* 0x000fe200078e00ff */
[----:B------:R-:W-:Y:S01]  /*ad60*/  R2UR UR14, R14 ;  /* 0x000000000e0e72ca */ /* 0x000fe200000e0000 */
[----:B------:R-:W-:Y:S01]  /*ad70*/  IMAD.MOV.U32 R27, RZ, RZ, 0x40000040 ;  /* 0x40000040ff1b7424 */ /* 0x000fe200078e00ff */
[----:B------:R-:W-:Y:S01]  /*ad80*/  R2UR UR18, R26 ;  /* 0x000000001a1272ca */ /* 0x000fe200000e0000 */
[----:B------:R-:W-:Y:S01]  /*ad90*/  IMAD.MOV.U32 R15, RZ, RZ, 0x40000040 ;  /* 0x40000040ff0f7424 */ /* 0x000fe200078e00ff */
[----:B------:R-:W-:Y:S01]  /*ada0*/  R2UR UR11, R25 ;  /* 0x00000000190b72ca */ /* 0x000fe200000e0000 */
[----:B------:R-:W-:Y:S01]  /*adb0*/  VIADD R168, R168, 0xfffffffe ;  /* 0xfffffffea8a87836 */ /* 0x000fe20000000000 */
[----:B------:R-:W-:Y:S01]  /*adc0*/  R2UR UR19, R27 ;  /* 0x000000001b1372ca */ /* 0x000fe200000e0000 */
[----:B0-2---:R-:W-:Y:S01]  /*add0*/  @!P1 VIADD R12, R12, 0x28c60 ;  /* 0x00028c600c0c9836 */ /* 0x005fe20000000000 */
[----:B------:R-:W-:Y:S01]  /*ade0*/  WARPGROUP.ARRIVE ;  /* 0x00000000000079c5 */ /* 0x000fe20000000000 */
[----:B------:R-:W-:-:S02]  /*adf0*/  R2UR UR15, R15 ;  /* 0x000000000f0f72ca */ /* 0x000fc400000e0000 */
[----:B------:R-:W-:Y:S02]  /*ae00*/  ISETP.GE.AND P2, PT, R168, R191, PT ;  /* 0x000000bfa800720c */ /* 0x000fe40003f46270 */
[----:B------:R-:W-:Y:S01]  /*ae10*/  @!P1 PRMT R12, RZ, 0x654, R12 ;  /* 0x00000654ff0c9816 */ /* 0x000fe2000000000c */
[----:B------:R-:W-:Y:S03]  /*ae20*/  HGMMA.64x256x16.F32 R24, R152, gdesc[UR4].tnspB, RZ, !UPT, gsb0 ;  /* 0x43e0000498187df0 */ /* 0x000fe6000c0008ff */
[----:B------:R-:W-:Y:S02]  /*ae30*/  WARPGROUP.DEPBAR.LE gsb0, 0x0 ;  /* 0x00008000000079c5 */ /* 0x000fe40000010000 */
[----:B------:R-:W-:-:S15]  /*ae40*/  WARPGROUP.ARRIVE ;  /* 0x00000000000079c5 */ /* 0x000fde0000000000 */
[----:B------:R-:W-:-:S08]  /*ae50*/  NOP ;  /* 0x0000000000007918 */ /* 0x000fd00000000000 */
[----:B------:R-:W-:Y:S03]  /*ae60*/  HGMMA.64x256x16.F32 R24, R156, gdesc[UR8].tnspB, R24, gsb0 ;  /* 0x43e000089c187df0 */ /* 0x000fe60008000818 */
        /* <DEDUP_REMOVED lines=19> */
[----:B------:R-:W-:Y:S02]  /*afa0*/  IMAD.MOV.U32 R217, RZ, RZ, R168 ;  /* 0x000000ffffd97224 */ /* 0x000fe400078e00a8 */
[----:B------:R-:W-:Y:S02]  /*afb0*/  IMAD.MOV.U32 R13, RZ, RZ, R169 ;  /* 0x000000ffff0d7224 */ /* 0x000fe400078e00a9 */
[----:B------:R-:W-:Y:S02]  /*afc0*/  IMAD.MOV.U32 R227, RZ, RZ, R21 ;  /* 0x000000ffffe37224 */ /* 0x000fe400078e0015 */
[----:B------:R-:W-:-:S07]  /*afd0*/  IMAD.MOV.U32 R226, RZ, RZ, R18 ;  /* 0x000000ffffe27224 */ /* 0x000fce00078e0012 */
.L_x_755:
[----:B------:R-:W-:Y:S02]  /*afe0*/  VIADD R18, R226, 0x1 ;  /* 0x00000001e2127836 */ /* 0x000fe40000000000 */
[----:B0-----:R-:W-:Y:S02]  /*aff0*/  IMAD.MOV.U32 R12, RZ, RZ, R217 ;  /* 0x000000ffff0c7224 */ /* 0x001fe400078e00d9 */
[----:B------:R-:W-:Y:S01]  /*b000*/  VIADD R217, R217, 0xffffffff ;  /* 0xffffffffd9d97836 */ /* 0x000fe20000000000 */
[----:B------:R-:W-:Y:S02]  /*b010*/  ISETP.NE.AND P3, PT, R18, 0x2, PT ;  /* 0x000000021200780c */ /* 0x000fe40003f65270 */
[----:B------:R-:W-:Y:S02]  /*b020*/  ISETP.GT.AND P2, PT, R12, R191, PT ;  /* 0x000000bf0c00720c */ /* 0x000fe40003f44270 */
[----:B------:R-:W-:Y:S02]  /*b030*/  SEL R12, RZ, 0x1, P3 ;  /* 0x00000001ff0c7807 */ /* 0x000fe40001800000 */
[----:B------:R-:W-:-:S02]  /*b040*/  SEL R18, R18, RZ, P3 ;  /* 0x000000ff12127207 */ /* 0x000fc40001800000 */
[----:B------:R-:W-:Y:S01]  /*b050*/  LOP3.LUT R23, R23, R12, RZ, 0x3c, !PT ;  /* 0x0000000c17177212 */ /* 0x000fe200078e3cff */
[----:B--2---:R-:W-:Y:S06]  /*b060*/  @!P0 BRA `(.L_x_745) ;  /* 0x0000000000048947 */ /* 0x004fec0003800000 */
[----:B------:R-:W-:Y:S01]  /*b070*/  BPT.TRAP 0x1 ;  /* 0x000000040000795c */ /* 0x000fe20000300000 */
.L_x_745:
[----:B------:R-:W-:Y:S01]  /*b080*/  IMAD R218, R18, 0x8, R2 ;  /* 0x0000000812da7824 */ /* 0x000fe200078e0202 */
[----:B------:R-:W-:-:S04]  /*b090*/  SHF.L.U32 R12, R23, 0x1f, RZ ;  /* 0x0000001f170c7819 */ /* 0x000fc800000006ff */
[----:B------:R0:W2:Y:S01]  /*b0a0*/  SYNCS.PHASECHK.TRANS64.TRYWAIT P3, [R218+URZ+0x28c30], R12 ;  /* 0x028c300cda0075a7 */ /* 0x0000a2000806017f */
[----:B------:R-:W-:Y:S05]  /*b0b0*/  @!P0 BRA `(.L_x_746) ;  /* 0x0000000000048947 */ /* 0x000fea0003800000 */
[----:B------:R-:W-:Y:S01]  /*b0c0*/  BPT.TRAP 0x1 ;  /* 0x000000040000795c */ /* 0x000fe20000300000 */
.L_x_746:
[----:B------:R-:W-:Y:S01]  /*b0d0*/  VIADD R14, R2, 0x20400 ;  /* 0x00020400020e7836 */ /* 0x000fe20000000000 */
[----:B------:R-:W-:Y:S01]  /*b0e0*/  BSSY B1, `(.L_x_747) ;  /* 0x0000009000017945 */ /* 0x000fe20003800000 */
[----:B-1----:R-:W-:Y:S02]  /*b0f0*/  IMAD R152, R18, 0x200, R0 ;  /* 0x0000020012987824 */ /* 0x002fe400078e0200 */
[----:B------:R-:W-:Y:S01]  /*b100*/  IMAD.MOV.U32 R153, RZ, RZ, 0x40000040 ;  /* 0x40000040ff997424 */ /* 0x000fe200078e00ff */
[----:B------:R-:W-:-:S04]  /*b110*/  SHF.R.U32.HI R14, RZ, 0x4, R14 ;  /* 0x00000004ff0e7819 */ /* 0x000fc8000001160e */
[----:B------:R-:W-:-:S04]  /*b120*/  LOP3.LUT R14, R14, 0x3fff, RZ, 0xc0, !PT ;  /* 0x00003fff0e0e7812 */ /* 0x000fc800078ec0ff */
[----:B------:R-:W-:Y:S01]  /*b130*/  LOP3.LUT R14, R14, 0x10000, RZ, 0xfc, !PT ;  /* 0x000100000e0e7812 */ /* 0x000fe200078efcff */
[----:B--2---:R-:W-:Y:S06]  /*b140*/  @P3 BRA `(.L_x_748) ;  /* 0x0000000000083947 */ /* 0x004fec0003800000 */
[----:B------:R-:W1:Y:S02]  /*b150*/  SYNCS.PHASECHK.TRANS64.TRYWAIT P3, [R218+URZ+0x28c30], R12 ;  /* 0x028c300cda0075a7 */ /* 0x000e64000806017f */
[----:B-1----:R-:W-:Y:S05]  /*b160*/  @!P3 BRA `(.L_x_749) ;  /* 0x0000010400f4b947 */ /* 0x002fea0003800000 */
.L_x_748:
[----:B------:R-:W-:Y:S05]  /*b170*/  BSYNC B1 ;  /* 0x0000000000017941 */ /* 0x000fea0003800000 */
.L_x_747:
[----:B------:R-:W-:Y:S01]  /*b180*/  IMAD.MOV.U32 R15, RZ, RZ, 0x40000040 ;  /* 0x40000040ff0f7424 */ /* 0x000fe200078e00ff */
[----:B------:R-:W-:Y:S01]  /*b190*/  R2UR UR4, R14 ;  /* 0x000000000e0472ca */ /* 0x000fe200000e0000 */
[C---:B------:R-:W-:Y:S01]  /*b1a0*/  VIADD R20, R152.reuse, 0x2 ;  /* 0x0000000298147836 */ /* 0x040fe20000000000 */
[C---:B------:R-:W-:Y:S01]  /*b1b0*/  R2UR UR6, R152.reuse ;  /* 0x00000000980672ca */ /* 0x040fe200000e0000 */
[C---:B------:R-:W-:Y:S01]  /*b1c0*/  VIADD R14, R152.reuse, 0x4 ;  /* 0x00000004980e7836 */ /* 0x040fe20000000000 */
[----:B------:R-:W-:Y:S01]  /*b1d0*/  R2UR UR7, R153 ;  /* 0x00000000990772ca */ /* 0x000fe200000e0000 */
[----:B------:R-:W-:Y:S01]  /*b1e0*/  VIADD R152, R152, 0x6 ;  /* 0x0000000698987836 */ /* 0x000fe20000000000 */
[----:B------:R-:W-:Y:S01]  /*b1f0*/  R2UR UR5, R15 ;  /* 0x000000000f0572ca */ /* 0x000fe200000e0000 */
[----:B------:R-:W-:Y:S01]  /*b200*/  IMAD.MOV.U32 R153, RZ, RZ, 0x40000040 ;  /* 0x40000040ff997424 */ /* 0x000fe200078e00ff */
[----:B------:R-:W-:Y:S01]  /*b210*/  R2UR UR10, R20 ;  /* 0x00000000140a72ca */ /* 0x000fe200000e0000 */
[----:B------:R-:W-:Y:S01]  /*b220*/  IMAD.MOV.U32 R21, RZ, RZ, 0x40000040 ;  /* 0x40000040ff157424 */ /* 0x000fe200078e00ff */
[----:B------:R-:W-:-:S02]  /*b230*/  R2UR UR18, R152 ;  /* 0x00000000981272ca */ /* 0x000fc400000e0000 */
[----:B------:R-:W-:Y:S02]  /*b240*/  R2UR UR19, R153 ;  /* 0x00000000991372ca */ /* 0x000fe400000e0000 */
[----:B------:R-:W-:Y:S01]  /*b250*/  WARPGROUP.ARRIVE ;  /* 0x00000000000079c5 */ /* 0x000fe20000000000 */
[----:B------:R-:W-:Y:S02]  /*b260*/  R2UR UR11, R21 ;  /* 0x00000000150b72ca */ /* 0x000fe400000e0000 */
[----:B------:R-:W-:Y:S02]  /*b270*/  R2UR UR8, R8 ;  /* 0x00000000080872ca */ /* 0x000fe400000e0000 */
[----:B------:R-:W-:Y:S01]  /*b280*/  R2UR UR9, R9 ;  /* 0x00000000090972ca */ /* 0x000fe200000e0000 */
[----:B------:R-:W-:Y:S01]  /*b290*/  HGMMA.64x64x16.F32 R152, gdesc[UR4], RZ, !UPT, gsb0 ;  /* 0x00e00000049879f0 */ /* 0x000fe2000c0008ff */
[----:B------:R-:W-:Y:S02]  /*b2a0*/  R2UR UR14, R14 ;  /* 0x000000000e0e72ca */ /* 0x000fe400000e0000 */
[----:B------:R-:W-:-:S02]  /*b2b0*/  R2UR UR15, R15 ;  /* 0x000000000f0f72ca */ /* 0x000fc400000e0000 */
[----:B------:R-:W-:Y:S02]  /*b2c0*/  R2UR UR12, R6 ;  /* 0x00000000060c72ca */ /* 0x000fe400000e0000 */
[----:B------:R-:W-:Y:S02]  /*b2d0*/  R2UR UR13, R7 ;  /* 0x00000000070d72ca */ /* 0x000fe400000e0000 */
[----:B------:R-:W-:Y:S02]  /*b2e0*/  R2UR UR16, R4 ;  /* 0x00000000041072ca */ /* 0x000fe400000e0000 */
[----:B------:R-:W-:Y:S02]  /*b2f0*/  R2UR UR17, R5 ;  /* 0x00000000051172ca */ /* 0x000fe400000e0000 */
[----:B------:R-:W-:Y:S01]  /*b300*/  ISETP.NE.AND P3, PT, R192, RZ, PT ;  /* 0x000000ffc000720c */ /* 0x000fe20003f65270 */
        /* <DEDUP_REMOVED lines=33> */
[----:B--2---:R-:W-:Y:S01]  /*b520*/  FMNMX.FTZ R20, R14, R227, !PT ;  /* 0x000000e30e147209 */ /* 0x004fe20007810000 */
[----:B------:R-:W-:Y:S01]  /*b530*/  FMUL.FTZ R159, R159, UR40 ;  /* 0x000000289f9f7c20 */ /* 0x000fe20008410000 */
[----:B------:R-:W-:Y:S01]  /*b540*/  FMUL.FTZ R170, R170, UR40 ;  /* 0x00000028aaaa7c20 */ /* 0x000fe20008410000 */
[----:B------:R-:W-:Y:S01]  /*b550*/  FMUL.FTZ R174, R174, UR40 ;  /* 0x00000028aeae7c20 */ /* 0x000fe20008410000 */
[----:B------:R-:W-:Y:S01]  /*b560*/  FMUL.FTZ R175, R175, UR40 ;  /* 0x00000028afaf7c20 */ /* 0x000fe20008410000 */
[----:B------:R-:W-:Y:S01]  /*b570*/  FMUL.FTZ R178, R178, UR40 ;  /* 0x00000028b2b27c20 */ /* 0x000fe20008410000 */
[----:B------:R-:W-:Y:S01]  /*b580*/  FMUL.FTZ R179, R179, UR40 ;  /* 0x00000028b3b37c20 */ /* 0x000fe20008410000 */
[----:B------:R-:W2:Y:S01]  /*b590*/  MUFU.TANH R153, R153 ;  /* 0x0000009900997308 */ /* 0x000ea20000002400 */
[----:B---3--:R-:W-:-:S07]  /*b5a0*/  FMNMX.FTZ R20, R15, R20, !PT ;  /* 0x000000140f147209 */ /* 0x008fce0007810000 */
[----:B------:R-:W3:Y:S01]  /*b5b0*/  MUFU.TANH R156, R156 ;  /* 0x0000009c009c7308 */ /* 0x000ee20000002400 */
[----:B----4-:R-:W-:-:S07]  /*b5c0*/  FMNMX.FTZ R20, R152, R20, !PT ;  /* 0x0000001498147209 */ /* 0x010fce0007810000 */
[----:B------:R-:W4:Y:S01]  /*b5d0*/  MUFU.TANH R157, R157 ;  /* 0x0000009d009d7308 */ /* 0x000f220000002400 */
[----:B--2---:R-:W-:-:S07]  /*b5e0*/  FMNMX.FTZ R20, R153, R20, !PT ;  /* 0x0000001499147209 */ /* 0x004fce0007810000 */
        /* <DEDUP_REMOVED lines=20> */
[----:B------:R-:W-:Y:S01]  /*b730*/  MUFU.TANH R154, R154 ;  /* 0x0000009a009a7308 */ /* 0x000fe20000002400 */
[----:B----4-:R-:W-:-:S07]  /*b740*/  FMNMX.FTZ R20, R176, R20, !PT ;  /* 0x00000014b0147209 */ /* 0x010fce0007810000 */
[----:B------:R-:W-:Y:S01]  /*b750*/  MUFU.TANH R155, R155 ;  /* 0x0000009b009b7308 */ /* 0x000fe20000002400 */
[----:B--2---:R-:W-:-:S05]  /*b760*/  FMNMX.FTZ R21, R177, R20, !PT ;  /* 0x00000014b1157209 */ /* 0x004fca0007810000 */
[----:B------:R-:W2:Y:S02]  /*b770*/  SHFL.BFLY PT, R20, R21, 0x2, 0x1f ;  /* 0x0c401f0015147f89 */ /* 0x000ea400000e0000 */
[----:B------:R-:W-:Y:S08]  /*b780*/  MUFU.TANH R158, R158 ;  /* 0x0000009e009e7308 */ /* 0x000ff00000002400 */
[----:B------:R-:W-:Y:S08]  /*b790*/  MUFU.TANH R159, R159 ;  /* 0x0000009f009f7308 */ /* 0x000ff00000002400 */
[----:B------:R-:W-:Y:S01]  /*b7a0*/  MUFU.TANH R174, R174 ;  /* 0x000000ae00ae7308 */ /* 0x000fe20000002400 */
[----:B--2---:R-:W-:-:S07]  /*b7b0*/  FMNMX.FTZ R21, R21, R20, !PT ;  /* 0x0000001415157209 */ /* 0x004fce0007810000 */
[----:B------:R-:W-:Y:S01]  /*b7c0*/  MUFU.TANH R175, R175 ;  /* 0x000000af00af7308 */ /* 0x000fe20000002400 */
[----:B------:R-:W2:Y:S07]  /*b7d0*/  SHFL.BFLY PT, R20, R21, 0x1, 0x1f ;  /* 0x0c201f0015147f89 */ /* 0x000eae00000e0000 */
[----:B------:R-:W-:Y:S08]  /*b7e0*/  MUFU.TANH R178, R178 ;  /* 0x000000b200b27308 */ /* 0x000ff00000002400 */
[----:B------:R-:W-:Y:S01]  /*b7f0*/  MUFU.TANH R179, R179 ;  /* 0x000000b300b37308 */ /* 0x000fe20000002400 */
[----:B--2---:R-:W-:Y:S01]  /*b800*/  FMNMX.FTZ R21, R21, R20, !PT ;  /* 0x0000001415157209 */ /* 0x004fe20007810000 */
[----:B------:R-:W-:-:S04]  /*b810*/  IMAD.U32 R20, RZ, RZ, UR39 ;  /* 0x00000027ff147e24 */ /* 0x000fc8000f8e00ff */
[C---:B------:R-:W-:Y:S01]  /*b820*/  FADD.FTZ R181, -R21.reuse, R227 ;  /* 0x000000e315b57221 */ /* 0x040fe20000010100 */
[----:B------:R-:W-:-:S03]  /*b830*/  FMUL.FTZ R180, R21, R20 ;  /* 0x0000001415b47220 */ /* 0x000fc60000410000 */
[-C--:B------:R-:W-:Y:S01]  /*b840*/  FMUL.FTZ R181, R181, R20.reuse ;  /* 0x00000014b5b57220 */ /* 0x080fe20000410000 */
[-CC-:B------:R-:W-:Y:S01]  /*b850*/  FFMA.FTZ R227, R14, R20.reuse, -R180.reuse ;  /* 0x000000140ee37223 */ /* 0x180fe200000108b4 */
[-CC-:B------:R-:W-:Y:S01]  /*b860*/  FFMA.FTZ R14, R152, R20.reuse, -R180.reuse ;  /* 0x00000014980e7223 */ /* 0x180fe200000108b4 */
[-CC-:B------:R-:W-:Y:S01]  /*b870*/  FFMA.FTZ R15, R15, R20.reuse, -R180.reuse ;  /* 0x000000140f0f7223 */ /* 0x180fe200000108b4 */
[-CC-:B------:R-:W-:Y:S01]  /*b880*/  FFMA.FTZ R230, R169, R20.reuse, -R180.reuse ;  /* 0x00000014a9e67223 */ /* 0x180fe200000108b4 */
[----:B------:R-:W-:Y:S01]  /*b890*/  MUFU.EX2 R152, R227 ;  /* 0x000000e300987308 */ /* 0x000fe20000000800 */
[-CC-:B------:R-:W-:Y:S01]  /*b8a0*/  FFMA.FTZ R153, R153, R20.reuse, -R180.reuse ;  /* 0x0000001499997223 */ /* 0x180fe200000108b4 */
[-CC-:B------:R-:W-:Y:S01]  /*b8b0*/  FFMA.FTZ R156, R156, R20.reuse, -R180.reuse ;  /* 0x000000149c9c7223 */ /* 0x180fe200000108b4 */
[-CC-:B------:R-:W-:Y:S01]  /*b8c0*/  FFMA.FTZ R157, R157, R20.reuse, -R180.reuse ;  /* 0x000000149d9d7223 */ /* 0x180fe200000108b4 */
[-CC-:B------:R-:W-:Y:S01]  /*b8d0*/  FFMA.FTZ R160, R160, R20.reuse, -R180.reuse ;  /* 0x00000014a0a07223 */ /* 0x180fe200000108b4 */
[-CC-:B------:R-:W-:Y:S01]  /*b8e0*/  FFMA.FTZ R161, R161, R20.reuse, -R180.reuse ;  /* 0x00000014a1a17223 */ /* 0x180fe200000108b4 */
[-CC-:B------:R-:W-:Y:S01]  /*b8f0*/  FFMA.FTZ R164, R164, R20.reuse, -R180.reuse ;  /* 0x00000014a4a47223 */ /* 0x180fe200000108b4 */
[-CC-:B------:R-:W-:Y:S01]  /*b900*/  FFMA.FTZ R165, R165, R20.reuse, -R180.reuse ;  /* 0x00000014a5a57223 */ /* 0x180fe200000108b4 */
[----:B------:R-:W2:Y:S01]  /*b910*/  MUFU.EX2 R181, R181 ;  /* 0x000000b500b57308 */ /* 0x000ea20000000800 */
[-CC-:B------:R-:W-:Y:S01]  /*b920*/  FFMA.FTZ R168, R168, R20.reuse, -R180.reuse ;  /* 0x00000014a8a87223 */ /* 0x180fe200000108b4 */
[-CC-:B------:R-:W-:Y:S01]  /*b930*/  FFMA.FTZ R172, R172, R20.reuse, -R180.reuse ;  /* 0x00000014acac7223 */ /* 0x180fe200000108b4 */
[-CC-:B------:R-:W-:Y:S01]  /*b940*/  FFMA.FTZ R173, R173, R20.reuse, -R180.reuse ;  /* 0x00000014adad7223 */ /* 0x180fe200000108b4 */
[-CC-:B------:R-:W-:Y:S01]  /*b950*/  FFMA.FTZ R176, R176, R20.reuse, -R180.reuse ;  /* 0x00000014b0b07223 */ /* 0x180fe200000108b4 */
[----:B------:R-:W-:Y:S01]  /*b960*/  FFMA.FTZ R177, R177, R20, -R180 ;  /* 0x00000014b1b17223 */ /* 0x000fe200000108b4 */
[----:B------:R-:W-:-:S02]  /*b970*/  FMUL.FTZ R180, R182, UR40 ;  /* 0x00000028b6b47c20 */ /* 0x000fc40008410000 */
[----:B------:R3:W4:Y:S08]  /*b980*/  MUFU.EX2 R169, R15 ;  /* 0x0000000f00a97308 */ /* 0x0007300000000800 */
[----:B------:R-:W-:Y:S01]  /*b990*/  MUFU.TANH R180, R180 ;  /* 0x000000b400b47308 */ /* 0x000fe20000002400 */
[----:B---3--:R-:W-:Y:S01]  /*b9a0*/  FMUL.FTZ R15, R162, UR40 ;  /* 0x00000028a20f7c20 */ /* 0x008fe20008410000 */
[----:B------:R-:W-:Y:S01]  /*b9b0*/  FMUL.FTZ R162, R163, UR40 ;  /* 0x00000028a3a27c20 */ /* 0x000fe20008410000 */
[----:B--2---:R-:W-:Y:S01]  /*b9c0*/  FFMA.FTZ R163, R181, R3, R152 ;  /* 0x00000003b5a37223 */ /* 0x004fe20000010098 */
[-C--:B------:R-:W-:Y:S01]  /*b9d0*/  FMUL.FTZ R24, R24, R181.reuse ;  /* 0x000000b518187220 */ /* 0x080fe20000410000 */
[-C--:B------:R-:W-:Y:S01]  /*b9e0*/  FMUL.FTZ R25, R25, R181.reuse ;  /* 0x000000b519197220 */ /* 0x080fe20000410000 */
[-C--:B------:R-:W-:Y:S01]  /*b9f0*/  FMUL.FTZ R28, R28, R181.reuse ;  /* 0x000000b51c1c7220 */ /* 0x080fe20000410000 */
[----:B------:R-:W-:Y:S01]  /*ba00*/  FMUL.FTZ R29, R29, R181 ;  /* 0x000000b51d1d7220 */ /* 0x000fe20000410000 */
[----:B------:R2:W-:Y:S01]  /*ba10*/  MUFU.TANH R3, R166 ;  /* 0x000000a600037308 */ /* 0x0005e20000002400 */
[C---:B----4-:R-:W-:Y:S01]  /*ba20*/  FADD.FTZ R163, R169.reuse, R163 ;  /* 0x000000a3a9a37221 */ /* 0x050fe20000010000 */
[----:B------:R-:W-:Y:S01]  /*ba30*/  F2FP.F16.F32.PACK_AB R152, R169, R152 ;  /* 0x00000098a998723e */ /* 0x000fe200000000ff */
[----:B------:R-:W-:-:S02]  /*ba40*/  @!P3 IMAD R169, R226, 0x40, R190 ;  /* 0x00000040e2a9b824 */ /* 0x000fc400078e02be */
[-C--:B------:R-:W-:Y:S01]  /*ba50*/  FMUL.FTZ R32, R32, R181.reuse ;  /* 0x000000b520207220 */ /* 0x080fe20000410000 */
[-C--:B------:R-:W-:Y:S01]  /*ba60*/  FMUL.FTZ R33, R33, R181.reuse ;  /* 0x000000b521217220 */ /* 0x080fe20000410000 */
[-C--:B------:R-:W-:Y:S01]  /*ba70*/  FMUL.FTZ R36, R36, R181.reuse ;  /* 0x000000b524247220 */ /* 0x080fe20000410000 */
[-C--:B------:R-:W-:Y:S01]  /*ba80*/  FMUL.FTZ R37, R37, R181.reuse ;  /* 0x000000b525257220 */ /* 0x080fe20000410000 */
[----:B------:R-:W3:Y:S01]  /*ba90*/  MUFU.TANH R15, R15 ;  /* 0x0000000f000f7308 */ /* 0x000ee20000002400 */
[----:B--2---:R-:W-:Y:S01]  /*baa0*/  FMUL.FTZ R166, R167, UR40 ;  /* 0x00000028a7a67c20 */ /* 0x004fe20008410000 */
[----:B------:R-:W-:Y:S02]  /*bab0*/  @!P1 VIADD R167, R218, 0x28c40 ;  /* 0x00028c40daa79836 */ /* 0x000fe40000000000 */
[-C--:B------:R-:W-:Y:S01]  /*bac0*/  FMUL.FTZ R40, R40, R181.reuse ;  /* 0x000000b528287220 */ /* 0x080fe20000410000 */
[-C--:B------:R-:W-:Y:S01]  /*bad0*/  FMUL.FTZ R41, R41, R181.reuse ;  /* 0x000000b529297220 */ /* 0x080fe20000410000 */
[-C--:B------:R-:W-:Y:S01]  /*bae0*/  FMUL.FTZ R44, R44, R181.reuse ;  /* 0x000000b52c2c7220 */ /* 0x080fe20000410000 */
[-C--:B------:R-:W-:Y:S01]  /*baf0*/  FMUL.FTZ R45, R45, R181.reuse ;  /* 0x000000b52d2d7220 */ /* 0x080fe20000410000 */
[----:B------:R-:W-:Y:S01]  /*bb00*/  @!P1 PRMT R167, RZ, 0x654, R167 ;  /* 0x00000654ffa79816 */ /* 0x000fe200000000a7 */
[----:B------:R-:W2:Y:S01]  /*bb10*/  MUFU.TANH R162, R162 ;  /* 0x000000a200a27308 */ /* 0x000ea20000002400 */
[-C--:B------:R-:W-:Y:S01]  /*bb20*/  FMUL.FTZ R48, R48, R181.reuse ;  /* 0x000000b530307220 */ /* 0x080fe20000410000 */
[-C--:B------:R-:W-:Y:S01]  /*bb30*/  FMUL.FTZ R49, R49, R181.reuse ;  /* 0x000000b531317220 */ /* 0x080fe20000410000 */
[----:B------:R4:W-:Y:S01]  /*bb40*/  @!P1 SYNCS.ARRIVE.TRANS64.RED.A1T0 RZ, [R167+URZ], RZ ;  /* 0x000000ffa7ff99a7 */ /* 0x0009e2000810043f */
[-C--:B------:R-:W-:Y:S01]  /*bb50*/  FMUL.FTZ R52, R52, R181.reuse ;  /* 0x000000b534347220 */ /* 0x080fe20000410000 */
[-C--:B------:R-:W-:Y:S01]  /*bb60*/  FMUL.FTZ R53, R53, R181.reuse ;  /* 0x000000b535357220 */ /* 0x080fe20000410000 */
[-C--:B------:R-:W-:Y:S01]  /*bb70*/  FMUL.FTZ R56, R56, R181.reuse ;  /* 0x000000b538387220 */ /* 0x080fe20000410000 */
[-C--:B------:R-:W-:Y:S01]  /*bb80*/  FMUL.FTZ R57, R57, R181.reuse ;  /* 0x000000b539397220 */ /* 0x080fe20000410000 */
[----:B------:R-:W5:Y:S01]  /*bb90*/  MUFU.TANH R166, R166 ;  /* 0x000000a600a67308 */ /* 0x000f620000002400 */
[-C--:B------:R-:W-:Y:S01]  /*bba0*/  FMUL.FTZ R60, R60, R181.reuse ;  /* 0x000000b53c3c7220 */ /* 0x080fe20000410000 */
[-C--:B------:R-:W-:Y:S01]  /*bbb0*/  FMUL.FTZ R61, R61, R181.reuse ;  /* 0x000000b53d3d7220 */ /* 0x080fe20000410000 */
[-C--:B------:R-:W-:Y:S01]  /*bbc0*/  FMUL.FTZ R64, R64, R181.reuse ;  /* 0x000000b540407220 */ /* 0x080fe20000410000 */
[-C--:B------:R-:W-:Y:S01]  /*bbd0*/  FMUL.FTZ R65, R65, R181.reuse ;  /* 0x000000b541417220 */ /* 0x080fe20000410000 */
[-C--:B------:R-:W-:Y:S01]  /*bbe0*/  FMUL.FTZ R68, R68, R181.reuse ;  /* 0x000000b544447220 */ /* 0x080fe20000410000 */
[-C--:B------:R-:W-:Y:S01]  /*bbf0*/  FMUL.FTZ R69, R69, R181.reuse ;  /* 0x000000b545457220 */ /* 0x080fe20000410000 */
[-C--:B------:R-:W-:Y:S01]  /*bc00*/  FMUL.FTZ R72, R72, R181.reuse ;  /* 0x000000b548487220 */ /* 0x080fe20000410000 */
[----:B----4-:R4:W0:Y:S01]  /*bc10*/  MUFU.TANH R167, R170 ;  /* 0x000000aa00a77308 */ /* 0x0108220000002400 */
        /* <DEDUP_REMOVED lines=8> */
[----:B----4-:R-:W-:Y:S01]  /*bca0*/  FMUL.FTZ R170, R171, UR40 ;  /* 0x00000028abaa7c20 */ /* 0x010fe20008410000 */
[----:B------:R-:W-:Y:S01]  /*bcb0*/  @!P3 IMAD R171, R169, 0x4, R2 ;  /* 0x00000004a9abb824 */ /* 0x000fe200078e0202 */
        /* <DEDUP_REMOVED lines=13> */
[-C--:B------:R-:W-:Y:S01]  /*bd90*/  FMUL.FTZ R105, R105, R181.reuse ;  /* 0x000000b569697220 */ /* 0x080fe20000410000 */
[-C--:B------:R-:W-:Y:S01]  /*bda0*/  FMUL.FTZ R108, R108, R181.reuse ;  /* 0x000000b56c6c7220 */ /* 0x080fe20000410000 */
[----:B------:R-:W-:Y:S01]  /*bdb0*/  FMUL.FTZ R109, R109, R181 ;  /* 0x000000b56d6d7220 */ /* 0x000fe20000410000 */
[----:B---3--:R-:W-:Y:S01]  /*bdc0*/  FMNMX.FTZ R169, R15, R169, !PT ;  /* 0x000000a90fa97209 */ /* 0x008fe20007810000 */
[-C--:B------:R-:W-:Y:S01]  /*bdd0*/  FMUL.FTZ R112, R112, R181.reuse ;  /* 0x000000b570707220 */ /* 0x080fe20000410000 */
[-C--:B------:R-:W-:Y:S01]  /*bde0*/  FMUL.FTZ R113, R113, R181.reuse ;  /* 0x000000b571717220 */ /* 0x080fe20000410000 */
[----:B------:R-:W-:Y:S01]  /*bdf0*/  FMUL.FTZ R116, R116, R181 ;  /* 0x000000b574747220 */ /* 0x000fe20000410000 */
[----:B--2---:R-:W-:Y:S01]  /*be00*/  FMNMX.FTZ R169, R162, R169, !PT ;  /* 0x000000a9a2a97209 */ /* 0x004fe20007810000 */
[-C--:B------:R-:W-:Y:S01]  /*be10*/  FMUL.FTZ R117, R117, R181.reuse ;  /* 0x000000b575757220 */ /* 0x080fe20000410000 */
[-C--:B------:R-:W-:Y:S01]  /*be20*/  FMUL.FTZ R120, R120, R181.reuse ;  /* 0x000000b578787220 */ /* 0x080fe20000410000 */
[----:B------:R-:W-:Y:S01]  /*be30*/  FMUL.FTZ R121, R121, R181 ;  /* 0x000000b579797220 */ /* 0x000fe20000410000 */
[----:B------:R-:W-:Y:S01]  /*be40*/  FMNMX.FTZ R169, R3, R169, !PT ;  /* 0x000000a903a97209 */ /* 0x000fe20007810000 */
[-C--:B------:R-:W-:Y:S01]  /*be50*/  FMUL.FTZ R124, R124, R181.reuse ;  /* 0x000000b57c7c7220 */ /* 0x080fe20000410000 */
[-C--:B------:R-:W-:Y:S01]  /*be60*/  FMUL.FTZ R125, R125, R181.reuse ;  /* 0x000000b57d7d7220 */ /* 0x080fe20000410000 */
[----:B------:R-:W-:Y:S01]  /*be70*/  FMUL.FTZ R128, R128, R181 ;  /* 0x000000b580807220 */ /* 0x000fe20000410000 */
[----:B-----5:R-:W-:Y:S01]  /*be80*/  FMNMX.FTZ R169, R166, R169, !PT ;  /* 0x000000a9a6a97209 */ /* 0x020fe20007810000 */
[-C--:B------:R-:W-:Y:S01]  /*be90*/  FMUL.FTZ R129, R129, R181.reuse ;  /* 0x000000b581817220 */ /* 0x080fe20000410000 */
[-C--:B------:R-:W-:Y:S01]  /*bea0*/  FMUL.FTZ R132, R132, R181.reuse ;  /* 0x000000b584847220 */ /* 0x080fe20000410000 */
[----:B------:R-:W-:Y:S01]  /*beb0*/  FMUL.FTZ R133, R133, R181 ;  /* 0x000000b585857220 */ /* 0x000fe20000410000 */
[----:B0-----:R-:W-:Y:S01]  /*bec0*/  FMNMX.FTZ R169, R167, R169, !PT ;  /* 0x000000a9a7a97209 */ /* 0x001fe20007810000 */
        /* <DEDUP_REMOVED lines=8> */
[----:B------:R0:W-:Y:S01]  /*bf50*/  @!P3 STS [R171+0x28800], R181 ;  /* 0x028800b5ab00b388 */ /* 0x0001e20000000800 */
[----:B----4-:R-:W-:Y:S01]  /*bf60*/  FMNMX.FTZ R169, R170, R169, !PT ;  /* 0x000000a9aaa97209 */ /* 0x010fe20007810000 */
[----:B------:R-:W-:Y:S03]  /*bf70*/  MUFU.EX2 R14, R14 ;  /* 0x0000000e000e7308 */ /* 0x000fe60000000800 */
[----:B------:R-:W-:-:S04]  /*bf80*/  FMNMX.FTZ R169, R174, R169, !PT ;  /* 0x000000a9aea97209 */ /* 0x000fc80007810000 */
[----:B------:R-:W-:Y:S01]  /*bf90*/  FMNMX.FTZ R169, R175, R169, !PT ;  /* 0x000000a9afa97209 */ /* 0x000fe20007810000 */
[----:B0-----:R-:W-:Y:S01]  /*bfa0*/  FMUL.FTZ R181, R183, UR40 ;  /* 0x00000028b7b57c20 */ /* 0x001fe20008410000 */
[----:B------:R-:W-:Y:S02]  /*bfb0*/  MUFU.EX2 R153, R153 ;  /* 0x0000009900997308 */ /* 0x000fe40000000800 */
[----:B------:R-:W-:-:S04]  /*bfc0*/  FMNMX.FTZ R169, R178, R169, !PT ;  /* 0x000000a9b2a97209 */ /* 0x000fc80007810000 */
[----:B------:R-:W-:Y:S02]  /*bfd0*/  FMNMX.FTZ R169, R179, R169, !PT ;  /* 0x000000a9b3a97209 */ /* 0x000fe40007810000 */
[----:B------:R-:W0:Y:S02]  /*bfe0*/  MUFU.TANH R181, R181 ;  /* 0x000000b500b57308 */ /* 0x000e240000002400 */
[----:B------:R-:W-:-:S06]  /*bff0*/  FMNMX.FTZ R169, R180, R169, !PT ;  /* 0x000000a9b4a97209 */ /* 0x000fcc0007810000 */
[----:B------:R-:W-:Y:S08]  /*c000*/  MUFU.EX2 R156, R156 ;  /* 0x0000009c009c7308 */ /* 0x000ff00000000800 */
[----:B------:R-:W-:Y:S01]  /*c010*/  MUFU.EX2 R157, R157 ;  /* 0x0000009d009d7308 */ /* 0x000fe20000000800 */
[----:B0-----:R-:W-:-:S05]  /*c020*/  FMNMX.FTZ R169, R181, R169, !PT ;  /* 0x000000a9b5a97209 */ /* 0x001fca0007810000 */
[----:B------:R-:W0:Y:S02]  /*c030*/  SHFL.BFLY PT, R182, R169, 0x2, 0x1f ;  /* 0x0c401f00a9b67f89 */ /* 0x000e2400000e0000 */
[----:B------:R-:W-:Y:S08]  /*c040*/  MUFU.EX2 R160, R160 ;  /* 0x000000a000a07308 */ /* 0x000ff00000000800 */
[----:B------:R-:W-:Y:S08]  /*c050*/  MUFU.EX2 R161, R161 ;  /* 0x000000a100a17308 */ /* 0x000ff00000000800 */
[----:B------:R-:W-:Y:S01]  /*c060*/  MUFU.EX2 R164, R164 ;  /* 0x000000a400a47308 */ /* 0x000fe20000000800 */
[----:B0-----:R-:W-:-:S07]  /*c070*/  FMNMX.FTZ R169, R169, R182, !PT ;  /* 0x000000b6a9a97209 */ /* 0x001fce0007810000 */
[----:B------:R-:W-:Y:S01]  /*c080*/  MUFU.EX2 R165, R165 ;  /* 0x000000a500a57308 */ /* 0x000fe20000000800 */
[----:B------:R-:W0:Y:S07]  /*c090*/  SHFL.BFLY PT, R182, R169, 0x1, 0x1f ;  /* 0x0c201f00a9b67f89 */ /* 0x000e2e00000e0000 */
[----:B------:R-:W-:Y:S08]  /*c0a0*/  MUFU.EX2 R168, R168 ;  /* 0x000000a800a87308 */ /* 0x000ff00000000800 */
[----:B------:R-:W-:Y:S08]  /*c0b0*/  MUFU.EX2 R230, R230 ;  /* 0x000000e600e67308 */ /* 0x000ff00000000800 */
[----:B------:R-:W-:Y:S01]  /*c0c0*/  MUFU.EX2 R172, R172 ;  /* 0x000000ac00ac7308 */ /* 0x000fe20000000800 */
[----:B0-----:R-:W-:-:S05]  /*c0d0*/  FMNMX.FTZ R169, R169, R182, !PT ;  /* 0x000000b6a9a97209 */ /* 0x001fca0007810000 */
[----:B------:R-:W-:Y:S02]  /*c0e0*/  FADD.FTZ R13, -R169, R13 ;  /* 0x0000000da90d7221 */ /* 0x000fe40000010100 */
[----:B------:R-:W-:Y:S02]  /*c0f0*/  MUFU.EX2 R173, R173 ;  /* 0x000000ad00ad7308 */ /* 0x000fe40000000800 */
[----:B------:R-:W-:-:S06]  /*c100*/  FMUL.FTZ R13, R13, R20 ;  /* 0x000000140d0d7220 */ /* 0x000fcc0000410000 */
[----:B------:R-:W-:Y:S08]  /*c110*/  MUFU.EX2 R176, R176 ;  /* 0x000000b000b07308 */ /* 0x000ff00000000800 */
[----:B------:R-:W0:Y:S02]  /*c120*/  MUFU.EX2 R13, R13 ;  /* 0x0000000d000d7308 */ /* 0x000e240000000800 */
        /* <DEDUP_REMOVED lines=10> */
[-C--:B0-----:R-:W-:Y:S01]  /*c1d0*/  FMUL.FTZ R171, R169, R20.reuse ;  /* 0x00000014a9ab7220 */ /* 0x081fe20000410000 */
[-C--:B------:R-:W-:Y:S01]  /*c1e0*/  FMUL.FTZ R43, R43, R13.reuse ;  /* 0x0000000d2b2b7220 */ /* 0x080fe20000410000 */
[-C--:B------:R-:W-:Y:S01]  /*c1f0*/  FMUL.FTZ R46, R46, R13.reuse ;  /* 0x0000000d2e2e7220 */ /* 0x080fe20000410000 */
[-C--:B------:R-:W-:Y:S01]  /*c200*/  FMUL.FTZ R47, R47, R13.reuse ;  /* 0x0000000d2f2f7220 */ /* 0x080fe20000410000 */
[-CC-:B------:R-:W-:Y:S01]  /*c210*/  FFMA.FTZ R154, R154, R20.reuse, -R171.reuse ;  /* 0x000000149a9a7223 */ /* 0x180fe200000108ab */
        /* <DEDUP_REMOVED lines=12> */
[----:B------:R0:W2:Y:S01]  /*c2e0*/  MUFU.EX2 R177, R154 ;  /* 0x0000009a00b17308 */ /* 0x0000a20000000800 */
[-CC-:B------:R-:W-:Y:S01]  /*c2f0*/  FFMA.FTZ R178, R178, R20.reuse, -R171.reuse ;  /* 0x00000014b2b27223 */ /* 0x180fe200000108ab */
[-CC-:B------:R-:W-:Y:S01]  /*c300*/  FFMA.FTZ R179, R179, R20.reuse, -R171.reuse ;  /* 0x00000014b3b37223 */ /* 0x180fe200000108ab */
[-CC-:B------:R-:W-:Y:S01]  /*c310*/  FFMA.FTZ R180, R180, R20.reuse, -R171.reuse ;  /* 0x00000014b4b47223 */ /* 0x180fe200000108ab */
[----:B------:R-:W-:Y:S01]  /*c320*/  FFMA.FTZ R171, R181, R20, -R171 ;  /* 0x00000014b5ab7223 */ /* 0x000fe200000108ab */
[-C--:B------:R-:W-:Y:S01]  /*c330*/  FMUL.FTZ R50, R50, R13.reuse ;  /* 0x0000000d32327220 */ /* 0x080fe20000410000 */
[-C--:B------:R-:W-:Y:S01]  /*c340*/  FMUL.FTZ R51, R51, R13.reuse ;  /* 0x0000000d33337220 */ /* 0x080fe20000410000 */
[-C--:B------:R-:W-:Y:S01]  /*c350*/  FMUL.FTZ R54, R54, R13.reuse ;  /* 0x0000000d36367220 */ /* 0x080fe20000410000 */
[----:B------:R-:W3:Y:S01]  /*c360*/  MUFU.EX2 R155, R155 ;  /* 0x0000009b009b7308 */ /* 0x000ee20000000800 */
[----:B0-----:R-:W-:Y:S01]  /*c370*/  FADD.FTZ R154, R14, R163 ;  /* 0x000000a30e9a7221 */ /* 0x001fe20000010000 */
        /* <DEDUP_REMOVED lines=13> */
[-C--:B------:R-:W-:Y:S01]  /*c450*/  FMUL.FTZ R78, R78, R13.reuse ;  /* 0x0000000d4e4e7220 */ /* 0x080fe20000410000 */
[----:B------:R-:W2:Y:S01]  /*c460*/  MUFU.EX2 R159, R159 ;  /* 0x0000009f009f7308 */ /* 0x000ea20000000800 */
[----:B0-----:R-:W-:Y:S01]  /*c470*/  FADD.FTZ R158, R153, R154 ;  /* 0x0000009a999e7221 */ /* 0x001fe20000010000 */
[----:B---3--:R-:W-:Y:S01]  /*c480*/  FADD.FTZ R10, R155, R10 ;  /* 0x0000000a9b0a7221 */ /* 0x008fe20000010000 */
[----:B------:R-:W-:Y:S01]  /*c490*/  F2FP.F16.F32.PACK_AB R154, R153, R14 ;  /* 0x0000000e999a723e */ /* 0x000fe200000000ff */
[----:B------:R-:W-:Y:S01]  /*c4a0*/  FMUL.FTZ R79, R79, R13 ;  /* 0x0000000d4f4f7220 */ /* 0x000fe20000410000 */
[----:B------:R-:W-:Y:S01]  /*c4b0*/  FADD.FTZ R158, R156, R158 ;  /* 0x0000009e9c9e7221 */ /* 0x000fe20000010000 */
[----:B------:R-:W-:Y:S01]  /*c4c0*/  F2FP.F16.F32.PACK_AB R153, R155, R177 ;  /* 0x000000b19b99723e */ /* 0x000fe200000000ff */
[-C--:B------:R-:W-:Y:S01]  /*c4d0*/  FMUL.FTZ R82, R82, R13.reuse ;  /* 0x0000000d52527220 */ /* 0x080fe20000410000 */
[----:B------:R-:W0:Y:S01]  /*c4e0*/  MUFU.EX2 R15, R15 ;  /* 0x0000000f000f7308 */ /* 0x000e220000000800 */
[----:B------:R-:W-:Y:S01]  /*c4f0*/  FADD.FTZ R158, R157, R158 ;  /* 0x0000009e9d9e7221 */ /* 0x000fe20000010000 */
[----:B----4-:R-:W-:Y:S01]  /*c500*/  FADD.FTZ R10, R181, R10 ;  /* 0x0000000ab50a7221 */ /* 0x010fe20000010000 */
[----:B------:R-:W-:Y:S01]  /*c510*/  F2FP.F16.F32.PACK_AB R156, R157, R156 ;  /* 0x0000009c9d9c723e */ /* 0x000fe200000000ff */
[-C--:B------:R-:W-:Y:S01]  /*c520*/  FMUL.FTZ R83, R83, R13.reuse ;  /* 0x0000000d53537220 */ /* 0x080fe20000410000 */
[----:B------:R-:W-:Y:S01]  /*c530*/  FADD.FTZ R158, R160, R158 ;  /* 0x0000009ea09e7221 */ /* 0x000fe20000010000 */
[-C--:B------:R-:W-:Y:S01]  /*c540*/  FMUL.FTZ R86, R86, R13.reuse ;  /* 0x0000000d56567220 */ /* 0x080fe20000410000 */
[----:B------:R-:W-:Y:S01]  /*c550*/  FMUL.FTZ R87, R87, R13 ;  /* 0x0000000d57577220 */ /* 0x000fe20000410000 */
[----:B------:R3:W4:Y:S01]  /*c560*/  MUFU.EX2 R163, R162 ;  /* 0x000000a200a37308 */ /* 0x0007220000000800 */
[C---:B--2---:R-:W-:Y:S01]  /*c570*/  FADD.FTZ R10, R159.reuse, R10 ;  /* 0x0000000a9f0a7221 */ /* 0x044fe20000010000 */
[----:B------:R-:W-:Y:S01]  /*c580*/  F2FP.F16.F32.PACK_AB R155, R159, R181 ;  /* 0x000000b59f9b723e */ /* 0x000fe200000000ff */
[----:B------:R-:W-:Y:S01]  /*c590*/  BAR.SYNC.DEFER_BLOCKING 0xf, 0x100 ;  /* 0x03c4000000007b1d */ /* 0x000fe20000010000 */
[-C--:B------:R-:W-:Y:S01]  /*c5a0*/  FMUL.FTZ R90, R90, R13.reuse ;  /* 0x0000000d5a5a7220 */ /* 0x080fe20000410000 */
[-C--:B------:R-:W-:Y:S01]  /*c5b0*/  FMUL.FTZ R91, R91, R13.reuse ;  /* 0x0000000d5b5b7220 */ /* 0x080fe20000410000 */
[-C--:B------:R-:W-:Y:S01]  /*c5c0*/  FMUL.FTZ R94, R94, R13.reuse ;  /* 0x0000000d5e5e7220 */ /* 0x080fe20000410000 */
[-C--:B------:R-:W-:Y:S01]  /*c5d0*/  FMUL.FTZ R95, R95, R13.reuse ;  /* 0x0000000d5f5f7220 */ /* 0x080fe20000410000 */
[-C--:B------:R-:W-:Y:S01]  /*c5e0*/  FMUL.FTZ R98, R98, R13.reuse ;  /* 0x0000000d62627220 */ /* 0x080fe20000410000 */
[----:B------:R-:W2:Y:S01]  /*c5f0*/  MUFU.EX2 R182, R182 ;  /* 0x000000b600b67308 */ /* 0x000ea20000000800 */
[----:B0-----:R-:W-:Y:S01]  /*c600*/  FADD.FTZ R10, R15, R10 ;  /* 0x0000000a0f0a7221 */ /* 0x001fe20000010000 */
[----:B---3--:R-:W-:Y:S01]  /*c610*/  F2FP.F16.F32.PACK_AB R162, R230, R168 ;  /* 0x000000a8e6a2723e */ /* 0x008fe200000000ff */
[-C--:B------:R-:W-:Y:S01]  /*c620*/  FMUL.FTZ R99, R99, R13.reuse ;  /* 0x0000000d63637220 */ /* 0x080fe20000410000 */
[-C--:B------:R-:W-:Y:S01]  /*c630*/  FMUL.FTZ R102, R102, R13.reuse ;  /* 0x0000000d66667220 */ /* 0x080fe20000410000 */
[-C--:B------:R-:W-:Y:S01]  /*c640*/  FMUL.FTZ R103, R103, R13.reuse ;  /* 0x0000000d67677220 */ /* 0x080fe20000410000 */
[-C--:B------:R-:W-:Y:S01]  /*c650*/  FMUL.FTZ R106, R106, R13.reuse ;  /* 0x0000000d6a6a7220 */ /* 0x080fe20000410000 */
[----:B------:R-:W-:Y:S01]  /*c660*/  FMUL.FTZ R107, R107, R13 ;  /* 0x0000000d6b6b7220 */ /* 0x000fe20000410000 */
[----:B------:R0:W3:Y:S01]  /*c670*/  MUFU.EX2 R14, R3 ;  /* 0x00000003000e7308 */ /* 0x0000e20000000800 */
[C---:B----4-:R-:W-:Y:S01]  /*c680*/  FADD.FTZ R10, R163.reuse, R10 ;  /* 0x0000000aa30a7221 */ /* 0x050fe20000010000 */
[----:B------:R-:W-:Y:S01]  /*c690*/  F2FP.F16.F32.PACK_AB R157, R163, R15 ;  /* 0x0000000fa39d723e */ /* 0x000fe200000000ff */
[-C--:B------:R-:W-:Y:S01]  /*c6a0*/  FMUL.FTZ R110, R110, R13.reuse ;  /* 0x0000000d6e6e7220 */ /* 0x080fe20000410000 */
[-C--:B------:R-:W-:Y:S01]  /*c6b0*/  FMUL.FTZ R111, R111, R13.reuse ;  /* 0x0000000d6f6f7220 */ /* 0x080fe20000410000 */
[-C--:B------:R-:W-:Y:S01]  /*c6c0*/  FMUL.FTZ R114, R114, R13.reuse ;  /* 0x0000000d72727220 */ /* 0x080fe20000410000 */
[-C--:B------:R-:W-:Y:S01]  /*c6d0*/  FMUL.FTZ R115, R115, R13.reuse ;  /* 0x0000000d73737220 */ /* 0x080fe20000410000 */
[-C--:B------:R-:W-:Y:S01]  /*c6e0*/  FMUL.FTZ R118, R118, R13.reuse ;  /* 0x0000000d76767220 */ /* 0x080fe20000410000 */
[----:B------:R-:W-:Y:S01]  /*c6f0*/  MUFU.EX2 R170, R170 ;  /* 0x000000aa00aa7308 */ /* 0x000fe20000000800 */
[C---:B0-----:R-:W-:Y:S01]  /*c700*/  FADD.FTZ R3, R161.reuse, R158 ;  /* 0x0000009ea1037221 */ /* 0x041fe20000010000 */
[----:B------:R-:W-:Y:S01]  /*c710*/  F2FP.F16.F32.PACK_AB R158, R161, R160 ;  /* 0x000000a0a19e723e */ /* 0x000fe200000000ff */
[----:B--2---:R-:W-:Y:S01]  /*c720*/  FADD.FTZ R10, R182, R10 ;  /* 0x0000000ab60a7221 */ /* 0x004fe20000010000 */
[----:B------:R-:W-:Y:S01]  /*c730*/  F2FP.F16.F32.PACK_AB R160, R165, R164 ;  /* 0x000000a4a5a0723e */ /* 0x000fe200000000ff */
[----:B------:R-:W-:Y:S01]  /*c740*/  FADD.FTZ R3, R164, R3 ;  /* 0x00000003a4037221 */ /* 0x000fe20000010000 */
[----:B------:R-:W-:Y:S01]  /*c750*/  F2FP.F16.F32.PACK_AB R164, R173, R172 ;  /* 0x000000acada4723e */ /* 0x000fe200000000ff */
[----:B------:R0:W-:Y:S01]  /*c760*/  STSM.16.M88.4 [R194+0x26800], R152 ;  /* 0x02680098c2007844 */ /* 0x0001e20000000200 */
[----:B------:R-:W2:Y:S01]  /*c770*/  MUFU.EX2 R161, R167 ;  /* 0x000000a700a17308 */ /* 0x000ea20000000800 */
[C---:B---3--:R-:W-:Y:S01]  /*c780*/  FADD.FTZ R10, R14.reuse, R10 ;  /* 0x0000000a0e0a7221 */ /* 0x048fe20000010000 */
[----:B------:R-:W-:Y:S01]  /*c790*/  FADD.FTZ R3, R165, R3 ;  /* 0x00000003a5037221 */ /* 0x000fe20000010000 */
[----:B------:R-:W-:Y:S01]  /*c7a0*/  F2FP.F16.F32.PACK_AB R159, R14, R182 ;  /* 0x000000b60e9f723e */ /* 0x000fe200000000ff */
[-C--:B------:R-:W-:Y:S01]  /*c7b0*/  FMUL.FTZ R119, R119, R13.reuse ;  /* 0x0000000d77777220 */ /* 0x080fe20000410000 */
[-C--:B------:R-:W-:Y:S01]  /*c7c0*/  FMUL.FTZ R122, R122, R13.reuse ;  /* 0x0000000d7a7a7220 */ /* 0x080fe20000410000 */
[----:B------:R-:W-:Y:S01]  /*c7d0*/  FADD.FTZ R3, R168, R3 ;  /* 0x00000003a8037221 */ /* 0x000fe20000010000 */
[-C--:B------:R-:W-:Y:S01]  /*c7e0*/  FMUL.FTZ R123, R123, R13.reuse ;  /* 0x0000000d7b7b7220 */ /* 0x080fe20000410000 */
[----:B------:R-:W3:Y:S01]  /*c7f0*/  MUFU.EX2 R174, R174 ;  /* 0x000000ae00ae7308 */ /* 0x000ee20000000800 */
[----:B------:R0:W-:Y:S01]  /*c800*/  STSM.16.M88.4 [R195], R156 ;  /* 0x0000009cc3007844 */ /* 0x0001e20000000200 */
[----:B------:R-:W-:Y:S01]  /*c810*/  FADD.FTZ R3, R230, R3 ;  /* 0x00000003e6037221 */ /* 0x000fe20000010000 */
[-C--:B------:R-:W-:Y:S01]  /*c820*/  FMUL.FTZ R126, R126, R13.reuse ;  /* 0x0000000d7e7e7220 */ /* 0x080fe20000410000 */
[-C--:B------:R-:W-:Y:S01]  /*c830*/  FMUL.FTZ R127, R127, R13.reuse ;  /* 0x0000000d7f7f7220 */ /* 0x080fe20000410000 */
[-C--:B------:R-:W-:Y:S01]  /*c840*/  FMUL.FTZ R130, R130, R13.reuse ;  /* 0x0000000d82827220 */ /* 0x080fe20000410000 */
[----:B------:R-:W-:Y:S01]  /*c850*/  FADD.FTZ R3, R172, R3 ;  /* 0x00000003ac037221 */ /* 0x000fe20000010000 */
[----:B------:R-:W-:Y:S01]  /*c860*/  FMUL.FTZ R131, R131, R13 ;  /* 0x0000000d83837220 */ /* 0x000fe20000410000 */
[----:B------:R-:W4:Y:S01]  /*c870*/  MUFU.EX2 R175, R175 ;  /* 0x000000af00af7308 */ /* 0x000f220000000800 */
[----:B--2---:R-:W-:Y:S01]  /*c880*/  FADD.FTZ R10, R161, R10 ;  /* 0x0000000aa10a7221 */ /* 0x004fe20000010000 */
[----:B------:R-:W-:Y:S01]  /*c890*/  FADD.FTZ R3, R173, R3 ;  /* 0x00000003ad037221 */ /* 0x000fe20000010000 */
[----:B------:R-:W-:Y:S01]  /*c8a0*/  F2FP.F16.F32.PACK_AB R161, R170, R161 ;  /* 0x000000a1aaa1723e */ /* 0x000fe200000000ff */
[-C--:B------:R-:W-:Y:S01]  /*c8b0*/  FMUL.FTZ R134, R134, R13.reuse ;  /* 0x0000000d86867220 */ /* 0x080fe20000410000 */
[----:B------:R-:W-:Y:S01]  /*c8c0*/  FADD.FTZ R10, R170, R10 ;  /* 0x0000000aaa0a7221 */ /* 0x000fe20000010000 */
[----:B------:R-:W-:Y:S01]  /*c8d0*/  FADD.FTZ R3, R176, R3 ;  /* 0x00000003b0037221 */ /* 0x000fe20000010000 */
[-C--:B------:R-:W-:Y:S01]  /*c8e0*/  FMUL.FTZ R135, R135, R13.reuse ;  /* 0x0000000d87877220 */ /* 0x080fe20000410000 */
[----:B------:R-:W2:Y:S01]  /*c8f0*/  MUFU.EX2 R165, R178 ;  /* 0x000000b200a57308 */ /* 0x000ea20000000800 */
[----:B---3--:R-:W-:Y:S01]  /*c900*/  FADD.FTZ R10, R174, R10 ;  /* 0x0000000aae0a7221 */ /* 0x008fe20000010000 */
[C---:B------:R-:W-:Y:S01]  /*c910*/  FADD.FTZ R3, R166.reuse, R3 ;  /* 0x00000003a6037221 */ /* 0x040fe20000010000 */
[----:B------:R-:W-:Y:S01]  /*c920*/  F2FP.F16.F32.PACK_AB R166, R166, R176 ;  /* 0x000000b0a6a6723e */ /* 0x000fe200000000ff */
[-C--:B------:R-:W-:Y:S01]  /*c930*/  FMUL.FTZ R138, R138, R13.reuse ;  /* 0x0000000d8a8a7220 */ /* 0x080fe20000410000 */
[-C--:B------:R-:W-:Y:S01]  /*c940*/  FMUL.FTZ R139, R139, R13.reuse ;  /* 0x0000000d8b8b7220 */ /* 0x080fe20000410000 */
[-C--:B------:R-:W-:Y:S01]  /*c950*/  FMUL.FTZ R142, R142, R13.reuse ;  /* 0x0000000d8e8e7220 */ /* 0x080fe20000410000 */
[-C--:B------:R-:W-:Y:S01]  /*c960*/  FMUL.FTZ R143, R143, R13.reuse ;  /* 0x0000000d8f8f7220 */ /* 0x080fe20000410000 */
[----:B------:R-:W3:Y:S01]  /*c970*/  MUFU.EX2 R179, R179 ;  /* 0x000000b300b37308 */ /* 0x000ee20000000800 */
[C---:B----4-:R-:W-:Y:S01]  /*c980*/  FADD.FTZ R10, R175.reuse, R10 ;  /* 0x0000000aaf0a7221 */ /* 0x050fe20000010000 */
[----:B------:R-:W-:Y:S01]  /*c990*/  F2FP.F16.F32.PACK_AB R163, R175, R174 ;  /* 0x000000aeafa3723e */ /* 0x000fe200000000ff */
[-C--:B------:R-:W-:Y:S01]  /*c9a0*/  FMUL.FTZ R146, R146, R13.reuse ;  /* 0x0000000d92927220 */ /* 0x080fe20000410000 */
[-C--:B------:R-:W-:Y:S01]  /*c9b0*/  FMUL.FTZ R147, R147, R13.reuse ;  /* 0x0000000d93937220 */ /* 0x080fe20000410000 */
[-C--:B------:R-:W-:Y:S01]  /*c9c0*/  FMUL.FTZ R150, R150, R13.reuse ;  /* 0x0000000d96967220 */ /* 0x080fe20000410000 */
[----:B------:R-:W-:Y:S01]  /*c9d0*/  FMUL.FTZ R151, R151, R13 ;  /* 0x0000000d97977220 */ /* 0x000fe20000410000 */
[----:B------:R0:W-:Y:S01]  /*c9e0*/  STSM.16.M88.4 [R197], R160 ;  /* 0x000000a0c5007844 */ /* 0x0001e20000000200 */
[----:B------:R-:W4:Y:S01]  /*c9f0*/  MUFU.EX2 R167, R180 ;  /* 0x000000b400a77308 */ /* 0x000f220000000800 */
[----:B--2---:R-:W-:-:S07]  /*ca00*/  FADD.FTZ R10, R165, R10 ;  /* 0x0000000aa50a7221 */ /* 0x004fce0000010000 */
[----:B------:R-:W2:Y:S01]  /*ca10*/  MUFU.EX2 R171, R171 ;  /* 0x000000ab00ab7308 */ /* 0x000ea20000000800 */
[C---:B---3--:R-:W-:Y:S01]  /*ca20*/  FADD.FTZ R10, R179.reuse, R10 ;  /* 0x0000000ab30a7221 */ /* 0x048fe20000010000 */
[----:B------:R-:W-:-:S03]  /*ca30*/  F2FP.F16.F32.PACK_AB R165, R179, R165 ;  /* 0x000000a5b3a5723e */ /* 0x000fc600000000ff */
[----:B----4-:R-:W-:Y:S01]  /*ca40*/  FADD.FTZ R10, R167, R10 ;  /* 0x0000000aa70a7221 */ /* 0x010fe20000010000 */
[----:B--2---:R-:W-:-:S03]  /*ca50*/  F2FP.F16.F32.PACK_AB R167, R171, R167 ;  /* 0x000000a7aba7723e */ /* 0x004fc600000000ff */
[----:B------:R-:W-:Y:S02]  /*ca60*/  FADD.FTZ R10, R171, R10 ;  /* 0x0000000aab0a7221 */ /* 0x000fe40000010000 */
[----:B------:R0:W-:Y:S01]  /*ca70*/  STSM.16.M88.4 [R196], R164 ;  /* 0x000000a4c4007844 */ /* 0x0001e20000000200 */
[----:B------:R-:W-:Y:S05]  /*ca80*/  @!P0 BRA `(.L_x_750) ;  /* 0x0000000000048947 */ /* 0x000fea0003800000 */
[----:B------:R-:W-:Y:S01]  /*ca90*/  BPT.TRAP 0x1 ;  /* 0x000000040000795c */ /* 0x000fe20000300000 */
.L_x_750:
[----:B------:R2:W3:Y:S01]  /*caa0*/  SYNCS.PHASECHK.TRANS64.TRYWAIT P3, [R218+URZ+0x28c50], R12 ;  /* 0x028c500cda0075a7 */ /* 0x0004e2000806017f */
[----:B------:R-:W-:Y:S05]  /*cab0*/  @!P0 BRA `(.L_x_751) ;  /* 0x0000000000048947 */ /* 0x000fea0003800000 */
[----:B------:R-:W-:Y:S01]  /*cac0*/  BPT.TRAP 0x1 ;  /* 0x000000040000795c */ /* 0x000fe20000300000 */
.L_x_751:
[----:B------:R-:W-:Y:S04]  /*cad0*/  BSSY B1, `(.L_x_752) ;  /* 0x0000004000017945 */ /* 0x000fe80003800000 */
[----:B---3--:R-:W-:Y:S05]  /*cae0*/  @P3 BRA `(.L_x_753) ;  /* 0x0000000000083947 */ /* 0x008fea0003800000 */
[----:B------:R-:W3:Y:S02]  /*caf0*/  SYNCS.PHASECHK.TRANS64.TRYWAIT P3, [R218+URZ+0x28c50], R12 ;  /* 0x028c500cda0075a7 */ /* 0x000ee4000806017f */
[----:B---3--:R-:W-:Y:S05]  /*cb00*/  @!P3 BRA `(.L_x_754) ;  /* 0x000000ec00a0b947 */ /* 0x008fea0003800000 */
.L_x_753:
[----:B------:R-:W-:Y:S05]  /*cb10*/  BSYNC B1 ;  /* 0x0000000000017941 */ /* 0x000fea0003800000 */
.L_x_752:
[----:B-123--:R-:W-:Y:S01]  /*cb20*/  IMAD R12, R18, 0x1000, R11 ;  /* 0x00001000120c7824 */ /* 0x00efe200078e020b */
[----:B------:R-:W-:Y:S01]  /*cb30*/  WARPGROUP.ARRIVE ;  /* 0x00000000000079c5 */ /* 0x000fe20000000000 */
[----:B------:R-:W-:Y:S02]  /*cb40*/  IMAD.MOV.U32 R13, RZ, RZ, 0x40000040 ;  /* 0x40000040ff0d7424 */ /* 0x000fe400078e00ff */
[C---:B------:R-:W-:Y:S01]  /*cb50*/  VIADD R14, R12.reuse, 0x80 ;  /* 0x000000800c0e7836 */ /* 0x040fe20000000000 */
[----:B------:R-:W-:Y:S01]  /*cb60*/  R2UR UR6, R12 ;  /* 0x000000000c0672ca */ /* 0x000fe200000e0000 */
[----:B------:R-:W-:Y:S01]  /*cb70*/  IMAD.MOV.U32 R15, RZ, RZ, 0x40000040 ;  /* 0x40000040ff0f7424 */ /* 0x000fe200078e00ff */
[----:B------:R-:W-:Y:S01]  /*cb80*/  R2UR UR7, R13 ;  /* 0x000000000d0772ca */ /* 0x000fe200000e0000 */
[----:B------:R-:W-:Y:S02]  /*cb90*/  IMAD.MOV.U32 R13, RZ, RZ, 0x40000040 ;  /* 0x40000040ff0d7424 */ /* 0x000fe400078e00ff */
[----:B------:R-:W-:-:S02]  /*cba0*/  @!P1 VIADD R218, R218, 0x28c60 ;  /* 0x00028c60dada9836 */ /* 0x000fc40000000000 */
[----:B------:R-:W-:Y:S02]  /*cbb0*/  IMAD.MOV.U32 R227, RZ, RZ, R21 ;  /* 0x000000ffffe37224 */ /* 0x000fe400078e0015 */
[----:B------:R-:W-:Y:S01]  /*cbc0*/  IMAD.MOV.U32 R226, RZ, RZ, R18 ;  /* 0x000000ffffe27224 */ /* 0x000fe200078e0012 */
[----:B------:R-:W-:-:S05]  /*cbd0*/  @!P1 PRMT R218, RZ, 0x654, R218 ;  /* 0x00000654ffda9816 */ /* 0x000fca00000000da */
[----:B------:R-:W-:Y:S01]  /*cbe0*/  HGMMA.64x256x16.F32 R24, R152, gdesc[UR4].tnspB, R24, gsb0 ;  /* 0x43e0000498187df0 */ /* 0x000fe20008000818 */
[----:B------:R-:W-:Y:S01]  /*cbf0*/  R2UR UR6, R14 ;  /* 0x000000000e0672ca */ /* 0x000fe200000e0000 */
[C---:B------:R-:W-:Y:S01]  /*cc00*/  VIADD R14, R12.reuse, 0x100 ;  /* 0x000001000c0e7836 */ /* 0x040fe20000000000 */
[----:B------:R-:W-:Y:S01]  /*cc10*/  R2UR UR7, R15 ;  /* 0x000000000f0772ca */ /* 0x000fe200000e0000 */
[----:B------:R-:W-:Y:S02]  /*cc20*/  IMAD.MOV.U32 R15, RZ, RZ, 0x40000040 ;  /* 0x40000040ff0f7424 */ /* 0x000fe400078e00ff */
[----:B------:R-:W-:Y:S01]  /*cc30*/  VIADD R12, R12, 0x180 ;  /* 0x000001800c0c7836 */ /* 0x000fe20000000000 */
[----:B------:R-:W-:Y:S02]  /*cc40*/  WARPGROUP.DEPBAR.LE gsb0, 0x0 ;  /* 0x00008000000079c5 */ /* 0x000fe40000010000 */
[----:B------:R-:W-:-:S15]  /*cc50*/  WARPGROUP.ARRIVE ;  /* 0x00000000000079c5 */ /* 0x000fde0000000000 */
[----:B------:R-:W-:-:S04]  /*cc60*/  NOP ;  /* 0x0000000000007918 */ /* 0x000fc80000000000 */
[----:B------:R-:W-:Y:S01]  /*cc70*/  HGMMA.64x256x16.F32 R24, R156, gdesc[UR4].tnspB, R24, gsb0 ;  /* 0x43e000049c187df0 */ /* 0x000fe20008000818 */
[----:B------:R-:W-:Y:S02]  /*cc80*/  R2UR UR6, R14 ;  /* 0x000000000e0672ca */ /* 0x000fe400000e0000 */
[----:B------:R-:W-:Y:S01]  /*cc90*/  R2UR UR7, R15 ;  /* 0x000000000f0772ca */ /* 0x000fe200000e0000 */
[----:B------:R-:W-:Y:S02]  /*cca0*/  WARPGROUP.DEPBAR.LE gsb0, 0x0 ;  /* 0x00008000000079c5 */ /* 0x000fe40000010000 */
[----:B------:R-:W-:-:S15]  /*ccb0*/  WARPGROUP.ARRIVE ;  /* 0x00000000000079c5 */ /* 0x000fde0000000000 */
[----:B------:R-:W-:-:S07]  /*ccc0*/  NOP ;  /* 0x0000000000007918 */ /* 0x000fce0000000000 */
[----:B------:R-:W-:Y:S01]  /*ccd0*/  HGMMA.64x256x16.F32 R24, R160, gdesc[UR4].tnspB, R24, gsb0 ;  /* 0x43e00004a0187df0 */ /* 0x000fe20008000818 */
[----:B------:R-:W-:Y:S02]  /*cce0*/  R2UR UR6, R12 ;  /* 0x000000000c0672ca */ /* 0x000fe400000e0000 */
[----:B------:R-:W-:Y:S01]  /*ccf0*/  R2UR UR7, R13 ;  /* 0x000000000d0772ca */ /* 0x000fe200000e0000 */
[----:B------:R-:W-:Y:S01]  /*cd00*/  IMAD.MOV.U32 R13, RZ, RZ, R169 ;  /* 0x000000ffff0d7224 */ /* 0x000fe200078e00a9 */
[----:B------:R-:W-:Y:S02]  /*cd10*/  WARPGROUP.DEPBAR.LE gsb0, 0x0 ;  /* 0x00008000000079c5 */ /* 0x000fe40000010000 */
[----:B------:R-:W-:-:S15]  /*cd20*/  WARPGROUP.ARRIVE ;  /* 0x00000000000079c5 */ /* 0x000fde0000000000 */
[----:B------:R-:W-:-:S06]  /*cd30*/  NOP ;  /* 0x0000000000007918 */ /* 0x000fcc0000000000 */
        /* <DEDUP_REMOVED lines=10> */
[----:B------:R2:W-:Y:S01]  /*cde0*/  @!P1 SYNCS.ARRIVE.TRANS64.RED.A1T0 RZ, [R218+URZ], RZ ;  /* 0x000000ffdaff99a7 */ /* 0x0005e2000810043f */
[----:B------:R-:W-:Y:S05]  /*cdf0*/  @P2 BRA `(.L_x_755) ;  /* 0xffffffe000782947 */ /* 0x000fea000383ffff */
.L_x_744:
[----:B------:R-:W-:Y:S05]  /*ce00*/  BSYNC B0 ;  /* 0x0000000000007941 */ /* 0x000fea0003800000 */
.L_x_743:
[----:B------:R-:W3:Y:S01]  /*ce10*/  SHFL.BFLY PT, R0, R3, 0x2, 0x1f ;  /* 0x0c401f0003007f89 */ /* 0x000ee200000e0000 */
[----:B------:R-:W-:Y:S02]  /*ce20*/  IMAD.MOV.U32 R4, RZ, RZ, RZ ;  /* 0x000000ffff047224 */ /* 0x000fe400078e00ff */
[----:B------:R-:W-:Y:S01]  /*ce30*/  VIADD R209, R209, 0x1 ;  /* 0x00000001d1d17836 */ /* 0x000fe20000000000 */
[----:B------:R-:W-:Y:S08]  /*ce40*/  BAR.ARV 0x8, 0x100 ;  /* 0x0204000000007b1d */ /* 0x000ff00000002000 */
[----:B------:R-:W-:Y:S01]  /*ce50*/  BAR.SYNC.DEFER_BLOCKING 0xf, 0x100 ;  /* 0x03c4000000007b1d */ /* 0x000fe20000010000 */
[----:B---3--:R-:W-:-:S05]  /*ce60*/  FADD.FTZ R0, R0, R3 ;  /* 0x0000000300007221 */ /* 0x008fca0000010000 */
[----:B------:R-:W3:Y:S02]  /*ce70*/  SHFL.BFLY PT, R3, R0, 0x1, 0x1f ;  /* 0x0c201f0000037f89 */ /* 0x000ee400000e0000 */
[----:B---3--:R-:W-:-:S05]  /*ce80*/  FADD.FTZ R3, R0, R3 ;  /* 0x0000000300037221 */ /* 0x008fca0000010000 */
[----:B------:R-:W-:-:S13]  /*ce90*/  FSETP.NE.FTZ.AND P0, PT, R3, RZ, PT ;  /* 0x000000ff0300720b */ /* 0x000fda0003f15000 */
[----:B------:R-:W3:Y:S01]  /*cea0*/  @P0 MUFU.LG2 R0, R3 ;  /* 0x0000000300000308 */ /* 0x000ee20000000c00 */
[----:B------:R-:W-:-:S07]  /*ceb0*/  @P0 FMUL.FTZ R5, R20, 0.69314718246459960938 ;  /* 0x3f31721814050820 */ /* 0x000fce0000410000 */
[----:B------:R4:W5:Y:S01]  /*cec0*/  @P0 MUFU.RCP R4, R3 ;  /* 0x0000000300040308 */ /* 0x0009620000001000 */
[----:B---3--:R-:W-:Y:S01]  /*ced0*/  @P0 FMUL.FTZ R0, R0, 0.69314718246459960938 ;  /* 0x3f31721800000820 */ /* 0x008fe20000410000 */
[----:B----4-:R-:W-:-:S03]  /*cee0*/  IMAD.MOV.U32 R3, RZ, RZ, -0x800000 ;  /* 0xff800000ff037424 */ /* 0x010fc600078e00ff */
[----:B------:R-:W-:Y:S02]  /*cef0*/  @P0 FFMA.FTZ R3, R5, R21, R0 ;  /* 0x0000001505030223 */ /* 0x000fe40000010000 */
[----:B------:R-:W3:Y:S01]  /*cf00*/  SHFL.BFLY PT, R0, R10, 0x2, 0x1f ;  /* 0x0c401f000a007f89 */ /* 0x000ee200000e0000 */
[-C--:B-----5:R-:W-:Y:S01]  /*cf10*/  FMUL.FTZ R24, R24, R4.reuse ;  /* 0x0000000418187220 */ /* 0x0a0fe20000410000 */
        /* <DEDUP_REMOVED lines=21> */
[----:B---3--:R-:W-:Y:S01]  /*d070*/  FADD.FTZ R0, R0, R10 ;  /* 0x0000000a00007221 */ /* 0x008fe20000010000 */
[-C--:B------:R-:W-:Y:S01]  /*d080*/  FMUL.FTZ R68, R68, R4.reuse ;  /* 0x0000000444447220 */ /* 0x080fe20000410000 */
[-C--:B------:R-:W-:Y:S01]  /*d090*/  FMUL.FTZ R69, R69, R4.reuse ;  /* 0x0000000445457220 */ /* 0x080fe20000410000 */
[-C--:B------:R-:W-:Y:S01]  /*d0a0*/  FMUL.FTZ R72, R72, R4.reuse ;  /* 0x0000000448487220 */ /* 0x080fe20000410000 */
[-C--:B------:R-:W-:Y:S01]  /*d0b0*/  FMUL.FTZ R73, R73, R4.reuse ;  /* 0x0000000449497220 */ /* 0x080fe20000410000 */
[----:B------:R-:W3:Y:S01]  /*d0c0*/  SHFL.BFLY PT, R5, R0, 0x1, 0x1f ;  /* 0x0c201f0000057f89 */ /* 0x000ee200000e0000 */
        /* <DEDUP_REMOVED lines=23> */
[----:B---3--:R-:W-:Y:S01]  /*d240*/  FADD.FTZ R5, R0, R5 ;  /* 0x0000000500057221 */ /* 0x008fe20000010000 */
[----:B------:R-:W-:-:S02]  /*d250*/  IMAD.MOV.U32 R0, RZ, RZ, RZ ;  /* 0x000000ffff007224 */ /* 0x000fc400078e00ff */
[-C--:B------:R-:W-:Y:S01]  /*d260*/  FMUL.FTZ R121, R121, R4.reuse ;  /* 0x0000000479797220 */ /* 0x080fe20000410000 */
[-C--:B------:R-:W-:Y:S01]  /*d270*/  FMUL.FTZ R124, R124, R4.reuse ;  /* 0x000000047c7c7220 */ /* 0x080fe20000410000 */
[-C--:B------:R-:W-:Y:S01]  /*d280*/  FMUL.FTZ R125, R125, R4.reuse ;  /* 0x000000047d7d7220 */ /* 0x080fe20000410000 */
[----:B------:R-:W-:Y:S01]  /*d290*/  FSETP.NE.FTZ.AND P0, PT, R5, RZ, PT ;  /* 0x000000ff0500720b */ /* 0x000fe20003f15000 */
        /* <DEDUP_REMOVED lines=12> */
[----:B------:R-:W3:Y:S08]  /*d360*/  @P0 MUFU.LG2 R6, R5 ;  /* 0x0000000500060308 */ /* 0x000ef00000000c00 */
[----:B------:R4:W5:Y:S02]  /*d370*/  @P0 MUFU.RCP R0, R5 ;  /* 0x0000000500000308 */ /* 0x0009640000001000 */
[----:B----4-:R-:W-:Y:S01]  /*d380*/  @P0 FMUL.FTZ R5, R20, 0.69314718246459960938 ;  /* 0x3f31721814050820 */ /* 0x010fe20000410000 */
[----:B---3--:R-:W-:Y:S01]  /*d390*/  @P0 FMUL.FTZ R6, R6, 0.69314718246459960938 ;  /* 0x3f31721806060820 */ /* 0x008fe20000410000 */
[----:B------:R-:W-:-:S03]  /*d3a0*/  IMAD.MOV.U32 R20, RZ, RZ, -0x800000 ;  /* 0xff800000ff147424 */ /* 0x000fc600078e00ff */
[----:B------:R-:W-:Y:S01]  /*d3b0*/  @P0 FFMA.FTZ R20, R5, R169, R6 ;  /* 0x000000a905140223 */ /* 0x000fe20000010006 */
[----:B------:R-:W-:Y:S01]  /*d3c0*/  ISETP.NE.AND P0, PT, R192, RZ, PT ;  /* 0x000000ffc000720c */ /* 0x000fe20003f05270 */
        /* <DEDUP_REMOVED lines=10> */
[----:B------:R-:W-:-:S02]  /*d470*/  FMUL.FTZ R46, R46, R0 ;  /* 0x000000002e2e7220 */ /* 0x000fc40000410000 */
[C---:B------:R-:W-:Y:S02]  /*d480*/  @!P0 IMAD R5, R18.reuse, 0x40, R190 ;  /* 0x0000004012058824 */ /* 0x040fe400078e02be */
[-C--:B------:R-:W-:Y:S01]  /*d490*/  FMUL.FTZ R47, R47, R0.reuse ;  /* 0x000000002f2f7220 */ /* 0x080fe20000410000 */
[----:B------:R-:W-:Y:S02]  /*d4a0*/  VIADD R18, R18, 0x1 ;  /* 0x0000000112127836 */ /* 0x000fe40000000000 */
[-C--:B------:R-:W-:Y:S01]  /*d4b0*/  FMUL.FTZ R50, R50, R0.reuse ;  /* 0x0000000032327220 */ /* 0x080fe20000410000 */
[----:B------:R-:W-:Y:S02]  /*d4c0*/  @!P0 IMAD R5, R5, 0x4, R2 ;  /* 0x0000000405058824 */ /* 0x000fe400078e0202 */
[-C--:B------:R-:W-:Y:S01]  /*d4d0*/  FMUL.FTZ R51, R51, R0.reuse ;  /* 0x0000000033337220 */ /* 0x080fe20000410000 */
[-C--:B------:R-:W-:Y:S01]  /*d4e0*/  FMUL.FTZ R54, R54, R0.reuse ;  /* 0x0000000036367220 */ /* 0x080fe20000410000 */
[----:B------:R-:W-:Y:S01]  /*d4f0*/  ISETP.NE.AND P1, PT, R18, 0x2, PT ;  /* 0x000000021200780c */ /* 0x000fe20003f25270 */
[-C--:B------:R-:W-:Y:S01]  /*d500*/  FMUL.FTZ R55, R55, R0.reuse ;  /* 0x0000000037377220 */ /* 0x080fe20000410000 */
[----:B------:R-:W-:Y:S01]  /*d510*/  @!P0 STS [R5+0x28800], R4 ;  /* 0x0288000405008388 */ /* 0x000fe20000000800 */
[-C--:B------:R-:W-:Y:S01]  /*d520*/  FMUL.FTZ R58, R58, R0.reuse ;  /* 0x000000003a3a7220 */ /* 0x080fe20000410000 */
[-C--:B------:R-:W-:Y:S01]  /*d530*/  FMUL.FTZ R59, R59, R0.reuse ;  /* 0x000000003b3b7220 */ /* 0x080fe20000410000 */
[-C--:B------:R-:W-:Y:S01]  /*d540*/  FMUL.FTZ R62, R62, R0.reuse ;  /* 0x000000003e3e7220 */ /* 0x080fe20000410000 */
[----:B------:R3:W-:Y:S01]  /*d550*/  @!P0 STS [R5+0x28820], R0 ;  /* 0x0288200005008388 */ /* 0x0007e20000000800 */
        /* <DEDUP_REMOVED lines=45> */
[----:B---3--:R-:W-:Y:S01]  /*d830*/  SEL R0, RZ, 0x1, P1 ;  /* 0x00000001ff007807 */ /* 0x008fe20000800000 */
[----:B------:R-:W-:Y:S06]  /*d840*/  BAR.ARV 0xe, 0x100 ;  /* 0x0384000000007b1d */ /* 0x000fec0000002000 */
[----:B------:R-:W-:-:S02]  /*d850*/  PLOP3.LUT P0, PT, PT, PT, PT, 0x8, 0x0 ;  /* 0x000000000000781c */ /* 0x000fc40003f0e170 */
[----:B------:R-:W-:Y:S02]  /*d860*/  LOP3.LUT R23, R23, R0, RZ, 0x3c, !PT ;  /* 0x0000000017177212 */ /* 0x000fe400078e3cff */
[----:B------:R-:W-:-:S09]  /*d870*/  SEL R18, R18, RZ, P1 ;  /* 0x000000ff12127207 */ /* 0x000fd20000800000 */
.L_x_690:
[----:B------:R-:W-:Y:S05]  /*d880*/  BSYNC B7 ;  /* 0x0000000000077941 */ /* 0x000fea0003800000 */
.L_x_686:
[----:B------:R-:W3:Y:S08]  /*d890*/  S2UR UR5, SR_CgaCtaId ;  /* 0x00000000000579c3 */ /* 0x000ef00000008800 */
[----:B------:R-:W-:Y:S06]  /*d8a0*/  BAR.SYNC.DEFER_BLOCKING 0x5, 0x180 ;  /* 0x0146000000007b1d */ /* 0x000fec0000010000 */
[----:B------:R-:W-:Y:S01]  /*d8b0*/  UMOV UR4, 0x400 ;  /* 0x0000040000047882 */ /* 0x000fe20000000000 */
[----:B------:R-:W-:Y:S01]  /*d8c0*/  BSSY B0, `(.L_x_756) ;  /* 0x000048d000007945 */ /* 0x000fe20003800000 */
[----:B---3--:R-:W-:-:S06]  /*d8d0*/  ULEA UR4, UR5, UR4, 0x18 ;  /* 0x0000000405047291 */ /* 0x008fcc000f8ec03f */
[----:B------:R-:W-:-:S05]  /*d8e0*/  IMAD.U32 R2, RZ, RZ, UR4 ;  /* 0x00000004ff027e24 */ /* 0x000fca000f8e00ff */
[----:B01---5:R0:W1:Y:S01]  /*d8f0*/  LDS.128 R152, [R2+0x28cd0] ;  /* 0x028cd00002987984 */ /* 0x0230620000000c00 */
[----:B------:R-:W-:Y:S06]  /*d900*/  BAR.ARV 0x4, 0x180 ;  /* 0x0106000000007b1d */ /* 0x000fec0000002000 */
[----:B------:R-:W-:Y:S05]  /*d910*/  @P0 BRA `(.L_x_757) ;  /* 0x0000003800580947 */ /* 0x000fea0003800000 */
[----:B------:R-:W3:Y:S01]  /*d920*/  LDL R4, [R1+0x70] ;  /* 0x0000700001047983 */ /* 0x000ee20000100800 */
[----:B------:R-:W-:Y:S01]  /*d930*/  F2FP.F16.F32.PACK_AB R6, R29, R28 ;  /* 0x0000001c1d06723e */ /* 0x000fe200000000ff */
[----:B------:R-:W-:Y:S01]  /*d940*/  ULDC.64 UR6, c[0x0][0xc00] ;  /* 0x0003000000067ab9 */ /* 0x000fe20000000a00 */
[----:B------:R-:W-:Y:S01]  /*d950*/  F2FP.F16.F32.PACK_AB R7, R31, R30 ;  /* 0x0000001e1f07723e */ /* 0x000fe200000000ff */
[----:B------:R-:W4:Y:S01]  /*d960*/  S2R R0, SR_SWINHI ;  /* 0x0000000000007919 */ /* 0x000f220000002f00 */
[----:B------:R-:W-:Y:S01]  /*d970*/  F2FP.F16.F32.PACK_AB R8, R33, R32 ;  /* 0x000000202108723e */ /* 0x000fe200000000ff */
[----:B------:R-:W-:Y:S01]  /*d980*/  ULDC.64 UR4, c[0x0][0xc08] ;  /* 0x0003020000047ab9 */ /* 0x000fe20000000a00 */
[----:B------:R-:W-:Y:S02]  /*d990*/  F2FP.F16.F32.PACK_AB R9, R35, R34 ;  /* 0x000000222309723e */ /* 0x000fe400000000ff */
[----:B------:R-:W-:Y:S02]  /*d9a0*/  F2FP.F16.F32.PACK_AB R10, R37, R36 ;  /* 0x00000024250a723e */ /* 0x000fe400000000ff */
[----:B------:R-:W-:-:S02]  /*d9b0*/  F2FP.F16.F32.PACK_AB R11, R39, R38 ;  /* 0x00000026270b723e */ /* 0x000fc400000000ff */
[----:B------:R-:W-:Y:S02]  /*d9c0*/  MOV R12, R2 ;  /* 0x00000002000c7202 */ /* 0x000fe40000000f00 */
[----:B----4-:R-:W-:Y:S01]  /*d9d0*/  MOV R13, R0 ;  /* 0x00000000000d7202 */ /* 0x010fe20000000f00 */
[----:B------:R-:W-:Y:S02]  /*d9e0*/  BAR.SYNC.DEFER_BLOCKING 0x1, 0x100 ;  /* 0x0044000000007b1d */ /* 0x000fe40000010000 */
[----:B---3--:R-:W-:-:S04]  /*d9f0*/  IMAD.WIDE R14, R4, 0x2, R12 ;  /* 0x00000002040e7825 */ /* 0x008fc800078e020c */
[----:B------:R-:W-:Y:S01]  /*da00*/  IMAD.MOV.U32 R5, RZ, RZ, R15 ;  /* 0x000000ffff057224 */ /* 0x000fe200078e000f */
[----:B------:R-:W-:-:S04]  /*da10*/  LOP3.LUT R0, R14, 0x380, RZ, 0xc0, !PT ;  /* 0x000003800e007812 */ /* 0x000fc800078ec0ff */
[----:B------:R-:W-:-:S04]  /*da20*/  SHF.R.U64 R0, R0, 0x3, RZ ;  /* 0x0000000300007819 */ /* 0x000fc800000012ff */
[----:B------:R-:W-:-:S04]  /*da30*/  LOP3.LUT R4, R0, R14, RZ, 0x3c, !PT ;  /* 0x0000000e00047212 */ /* 0x000fc800078e3cff */
[----:B------:R-:W-:Y:S02]  /*da40*/  MOV R0, R4 ;  /* 0x0000000400007202 */ /* 0x000fe40000000f00 */
[----:B------:R-:W-:Y:S02]  /*da50*/  F2FP.F16.F32.PACK_AB R4, R25, R24 ;  /* 0x000000181904723e */ /* 0x000fe400000000ff */
[----:B------:R-:W-:-:S05]  /*da60*/  F2FP.F16.F32.PACK_AB R5, R27, R26 ;  /* 0x0000001a1b05723e */ /* 0x000fca00000000ff */
[----:B------:R3:W-:Y:S02]  /*da70*/  STSM.16.M88.4 [R0], R4 ;  /* 0x0000000400007844 */ /* 0x0007e40000000200 */
[----:B---3--:R-:W-:Y:S02]  /*da80*/  IADD3 R4, P0, R14, 0x20, RZ ;  /* 0x000000200e047810 */ /* 0x008fe40007f1e0ff */
[----:B------:R-:W-:Y:S02]  /*da90*/  F2FP.F16.F32.PACK_AB R6, R45, R44 ;  /* 0x0000002c2d06723e */ /* 0x000fe400000000ff */
[----:B------:R-:W-:Y:S01]  /*daa0*/  LOP3.LUT R0, R4, 0x380, RZ, 0xc0, !PT ;  /* 0x0000038004007812 */ /* 0x000fe200078ec0ff */
[----:B------:R-:W-:Y:S01]  /*dab0*/  IMAD.X R5, RZ, RZ, R15, P0 ;  /* 0x000000ffff057224 */ /* 0x000fe200000e060f */
[----:B------:R-:W-:Y:S02]  /*dac0*/  F2FP.F16.F32.PACK_AB R7, R47, R46 ;  /* 0x0000002e2f07723e */ /* 0x000fe400000000ff */
[----:B------:R-:W-:-:S04]  /*dad0*/  SHF.R.U64 R0, R0, 0x3, RZ ;  /* 0x0000000300007819 */ /* 0x000fc800000012ff */
[----:B------:R-:W-:-:S04]  /*dae0*/  LOP3.LUT R4, R0, R4, RZ, 0x3c, !PT ;  /* 0x0000000400047212 */ /* 0x000fc800078e3cff */
[----:B------:R-:W-:-:S05]  /*daf0*/  MOV R4, R4 ;  /* 0x0000000400047202 */ /* 0x000fca0000000f00 */
[----:B------:R3:W-:Y:S02]  /*db00*/  STSM.16.M88.4 [R4], R8 ;  /* 0x0000000804007844 */ /* 0x0007e40000000200 */
[----:B---3--:R-:W-:Y:S02]  /*db10*/  IADD3 R4, P0, R14, 0x40, RZ ;  /* 0x000000400e047810 */ /* 0x008fe40007f1e0ff */
[----:B------:R-:W-:Y:S02]  /*db20*/  F2FP.F16.F32.PACK_AB R8, R49, R48 ;  /* 0x000000303108723e */ /* 0x000fe400000000ff */
[----:B------:R-:W-:Y:S01]  /*db30*/  LOP3.LUT R0, R4, 0x380, RZ, 0xc0, !PT ;  /* 0x0000038004007812 */ /* 0x000fe200078ec0ff */
[----:B------:R-:W-:Y:S01]  /*db40*/  IMAD.X R5, RZ, RZ, R15, P0 ;  /* 0x000000ffff057224 */ /* 0x000fe200000e060f */
[----:B------:R-:W-:Y:S02]  /*db50*/  F2FP.F16.F32.PACK_AB R9, R51, R50 ;  /* 0x000000323309723e */ /* 0x000fe400000000ff */
[----:B------:R-:W-:-:S02]  /*db60*/  SHF.R.U64 R0, R0, 0x3, RZ ;  /* 0x0000000300007819 */ /* 0x000fc400000012ff */
[----:B------:R-:W-:Y:S02]  /*db70*/  F2FP.F16.F32.PACK_AB R10, R53, R52 ;  /* 0x00000034350a723e */ /* 0x000fe400000000ff */
[----:B------:R-:W-:Y:S02]  /*db80*/  LOP3.LUT R4, R0, R4, RZ, 0x3c, !PT ;  /* 0x0000000400047212 */ /* 0x000fe400078e3cff */
[----:B------:R-:W-:Y:S02]  /*db90*/  F2FP.F16.F32.PACK_AB R11, R55, R54 ;  /* 0x00000036370b723e */ /* 0x000fe400000000ff */
        /* <DEDUP_REMOVED lines=131> */
[----:B------:R-:W-:Y:S02]  /*e3d0*/  IADD3 R0, P0, R14, 0x6060, RZ ;  /* 0x000060600e007810 */ /* 0x000fe40007f1e0ff */
[----:B------:R-:W-:Y:S02]  /*e3e0*/  MOV R8, R4 ;  /* 0x0000000400087202 */ /* 0x000fe40000000f00 */
[----:B------:R-:W-:Y:S01]  /*e3f0*/  F2FP.F16.F32.PACK_AB R4, R137, R136 ;  /* 0x000000888904723e */ /* 0x000fe200000000ff */
[----:B------:R-:W-:Y:S01]  /*e400*/  IMAD.X R15, RZ, RZ, R15, P0 ;  /* 0x000000ffff0f7224 */ /* 0x000fe200000e060f */
[----:B------:R-:W-:-:S02]  /*e410*/  F2FP.F16.F32.PACK_AB R5, R139, R138 ;  /* 0x0000008a8b05723e */ /* 0x000fc400000000ff */
[----:B------:R-:W-:-:S03]  /*e420*/  ISETP.NE.U32.AND P1, PT, RZ, UR6, PT ;  /* 0x00000006ff007c0c */ /* 0x000fc6000bf25070 */
[----:B------:R3:W-:Y:S01]  /*e430*/  STSM.16.M88.4 [R8], R4 ;  /* 0x0000000408007844 */ /* 0x0007e20000000200 */
[----:B------:R-:W-:Y:S02]  /*e440*/  ISETP.NE.AND.EX P1, PT, RZ, UR7, PT, P1 ;  /* 0x00000007ff007c0c */ /* 0x000fe4000bf25310 */
[----:B---3--:R-:W-:Y:S02]  /*e450*/  LOP3.LUT R4, R0, 0x380, RZ, 0xc0, !PT ;  /* 0x0000038000047812 */ /* 0x008fe400078ec0ff */
[----:B------:R-:W-:Y:S02]  /*e460*/  IADD3 R6, P0, R202, UR6, RZ ;  /* 0x00000006ca067c10 */ /* 0x000fe4000ff1e0ff */
[----:B------:R-:W-:Y:S02]  /*e470*/  SHF.R.U64 R4, R4, 0x3, RZ ;  /* 0x0000000304047819 */ /* 0x000fe400000012ff */
[----:B------:R-:W-:Y:S02]  /*e480*/  F2FP.F16.F32.PACK_AB R8, R145, R144 ;  /* 0x000000909108723e */ /* 0x000fe400000000ff */
[----:B------:R-:W-:Y:S01]  /*e490*/  LOP3.LUT R14, R4, R0, RZ, 0x3c, !PT ;  /* 0x00000000040e7212 */ /* 0x000fe200078e3cff */
[----:B------:R-:W-:Y:S01]  /*e4a0*/  IMAD.MOV.U32 R0, RZ, RZ, RZ ;  /* 0x000000ffff007224 */ /* 0x000fe200078e00ff */
[----:B------:R-:W-:-:S02]  /*e4b0*/  IADD3.X R7, R203, UR7, RZ, P0, !PT ;  /* 0x00000007cb077c10 */ /* 0x000fc400087fe4ff */
[----:B------:R-:W-:Y:S02]  /*e4c0*/  MOV R14, R14 ;  /* 0x0000000e000e7202 */ /* 0x000fe40000000f00 */
[----:B------:R-:W-:-:S03]  /*e4d0*/  ISETP.NE.U32.AND P0, PT, RZ, UR4, PT ;  /* 0x00000004ff007c0c */ /* 0x000fc6000bf05070 */
[----:B------:R3:W-:Y:S01]  /*e4e0*/  STSM.16.M88.4 [R14], R8 ;  /* 0x000000080e007844 */ /* 0x0007e20000000200 */
[----:B------:R-:W-:Y:S01]  /*e4f0*/  BAR.SYNC.DEFER_BLOCKING 0x1, 0x100 ;  /* 0x0044000000007b1d */ /* 0x000fe20000010000 */
[----:B------:R-:W-:-:S13]  /*e500*/  ISETP.NE.AND.EX P0, PT, RZ, UR5, PT, P0 ;  /* 0x00000005ff007c0c */ /* 0x000fda000bf05300 */
[----:B------:R-:W-:Y:S01]  /*e510*/  @P0 IADD3 R202, P2, R202, UR4, RZ ;  /* 0x00000004caca0c10 */ /* 0x000fe2000ff5e0ff */
[----:B------:R-:W-:Y:S02]  /*e520*/  ULDC UR4, c[0x0][0xa88] ;  /* 0x0002a20000047ab9 */ /* 0x000fe40000000800 */
[----:B------:R-:W-:Y:S01]  /*e530*/  IMAD.U32 R4, RZ, RZ, UR4 ;  /* 0x00000004ff047e24 */ /* 0x000fe2000f8e00ff */
[----:B------:R-:W-:Y:S01]  /*e540*/  @P0 IADD3.X R203, R203, UR5, RZ, P2, !PT ;  /* 0x00000005cbcb0c10 */ /* 0x000fe200097fe4ff */
[----:B------:R3:W5:Y:S04]  /*e550*/  @P1 LDG.E R0, desc[UR42][R6.64] ;  /* 0x0000002a06001981 */ /* 0x000768000c1e1900 */
[----:B------:R3:W5:Y:S01]  /*e560*/  @P0 LDG.E R4, desc[UR42][R202.64] ;  /* 0x0000002aca040981 */ /* 0x000762000c1e1900 */
[----:B------:R-:W-:Y:S05]  /*e570*/  @P0 BRA `(.L_x_758) ;  /* 0x0000000000100947 */ /* 0x000fea0003800000 */
[----:B------:R-:W-:Y:S05]  /*e580*/  @!P1 BRA `(.L_x_758) ;  /* 0x00000000000c9947 */ /* 0x000fea0003800000 */
[----:B-----5:R-:W4:Y:S04]  /*e590*/  LDG.E R4, desc[UR42][R6.64] ;  /* 0x0000002a06047981 */ /* 0x020f28000c1e1900 */
[----:B---3--:R-:W4:Y:S02]  /*e5a0*/  LDG.E R6, desc[UR42][R6.64+0x4] ;  /* 0x0000042a06067981 */ /* 0x008f24000c1e1900 */
[----:B----4-:R-:W-:-:S07]  /*e5b0*/  IMAD.IADD R4, R6, 0x1, -R4 ;  /* 0x0000000106047824 */ /* 0x010fce00078e0a04 */
.L_x_758:
[----:B------:R-:W4:Y:S01]  /*e5c0*/  LDL R5, [R1+0x2c] ;  /* 0x00002c0001057983 */ /* 0x000f220000100800 */
[----:B------:R-:W-:Y:S01]  /*e5d0*/  ISETP.NE.AND P1, PT, R200, RZ, PT ;  /* 0x000000ffc800720c */ /* 0x000fe20003f25270 */
[----:B------:R-:W-:-:S03]  /*e5e0*/  ULDC UR4, c[0x0][0xad4] ;  /* 0x0002b50000047ab9 */ /* 0x000fc60000000800 */
[----:B------:R-:W-:Y:S01]  /*e5f0*/  SEL R200, R200, UR4, P1 ;  /* 0x00000004c8c87c07 */ /* 0x000fe20008800000 */
[----:B----4-:R-:W4:Y:S02]  /*e600*/  SHFL.IDX PT, R5, R5, RZ, 0x1f ;  /* 0x00001fff05057589 */ /* 0x010f2400000e0000 */
[----:B----4-:R-:W-:Y:S02]  /*e610*/  ISETP.NE.AND P0, PT, R5, RZ, PT ;  /* 0x000000ff0500720c */ /* 0x010fe40003f05270 */
[----:B-----5:R-:W-:-:S11]  /*e620*/  SHF.R.S32.HI R5, RZ, 0x1f, R0 ;  /* 0x0000001fff057819 */ /* 0x020fd60000011400 */
[----:B------:R-:W-:Y:S05]  /*e630*/  @P0 BRA `(.L_x_759) ;  /* 0x0000000400000947 */ /* 0x000fea0003800000 */
[----:B---3--:R-:W3:Y:S01]  /*e640*/  LDL.LU R11, [R1+0x24] ;  /* 0x00002400010b7983 */ /* 0x008ee20000300800 */
[----:B------:R-:W-:Y:S01]  /*e650*/  IMAD.MOV.U32 R10, RZ, RZ, 0x9b8 ;  /* 0x000009b8ff0a7424 */ /* 0x000fe200078e00ff */
[----:B------:R-:W-:Y:S01]  /*e660*/  ISETP.GT.AND P1, PT, R200, 0x1, PT ;  /* 0x00000001c800780c */ /* 0x000fe20003f24270 */
[----:B------:R-:W4:Y:S01]  /*e670*/  LDC R156, c[0x0][0xbe8] ;  /* 0x0002fa00ff9c7b82 */ /* 0x000f220000000800 */
[----:B------:R-:W5:Y:S01]  /*e680*/  LDL R21, [R1+0x68] ;  /* 0x0000680001157983 */ /* 0x000f620000100800 */
[----:B------:R-:W-:Y:S02]  /*e690*/  ISETP.NE.U32.AND P0, PT, RZ, UR6, PT ;  /* 0x00000006ff007c0c */ /* 0x000fe4000bf05070 */
[----:B------:R-:W-:Y:S01]  /*e6a0*/  SEL R10, R10, 0x978, P1 ;  /* 0x000009780a0a7807 */ /* 0x000fe20000800000 */
[----:B------:R-:W2:Y:S01]  /*e6b0*/  LDL R158, [R1+0x6c] ;  /* 0x00006c00019e7983 */ /* 0x000ea20000100800 */
[----:B------:R-:W-:Y:S02]  /*e6c0*/  ISETP.NE.AND.EX P0, PT, RZ, UR7, PT, P0 ;  /* 0x00000007ff007c0c */ /* 0x000fe4000bf05300 */
[----:B------:R-:W0:Y:S01]  /*e6d0*/  LDC.64 R8, c[0x0][R10+0x220] ;  /* 0x000088000a087b82 */ /* 0x000e220000000a00 */
[----:B------:R-:W2:Y:S01]  /*e6e0*/  LDL R157, [R1+0x30] ;  /* 0x00003000019d7983 */ /* 0x000ea20000100800 */
[----:B------:R-:W-:-:S06]  /*e6f0*/  SEL R14, R199, RZ, !P0 ;  /* 0x000000ffc70e7207 */ /* 0x000fcc0004000000 */
[----:B------:R-:W4:Y:S01]  /*e700*/  LDC.64 R6, c[0x0][R10+0x218] ;  /* 0x000086000a067b82 */ /* 0x000f220000000a00 */
[----:B0-----:R-:W-:Y:S01]  /*e710*/  IMAD R9, R9, R14, RZ ;  /* 0x0000000e09097224 */ /* 0x001fe200078e02ff */
[----:B-1----:R-:W-:Y:S02]  /*e720*/  SEL R152, R210, RZ, P1 ;  /* 0x000000ffd2987207 */ /* 0x002fe40000800000 */
[----:B---3--:R-:W-:Y:S02]  /*e730*/  SEL R11, R11, RZ, !P0 ;  /* 0x000000ff0b0b7207 */ /* 0x008fe40004000000 */
[----:B----4-:R-:W-:-:S03]  /*e740*/  ISETP.NE.AND P0, PT, R156, 0x1, PT ;  /* 0x000000019c00780c */ /* 0x010fc60003f05270 */
[C---:B------:R-:W-:Y:S02]  /*e750*/  IMAD R11, R8.reuse, R11, R9 ;  /* 0x0000000b080b7224 */ /* 0x040fe400078e0209 */
[----:B------:R-:W-:-:S04]  /*e760*/  IMAD.WIDE.U32 R8, R8, R14, RZ ;  /* 0x0000000e08087225 */ /* 0x000fc800078e00ff */
[-C--:B------:R-:W-:Y:S02]  /*e770*/  IMAD R14, R7, R198.reuse, RZ ;  /* 0x000000c6070e7224 */ /* 0x080fe400078e02ff */
[----:B------:R-:W-:-:S04]  /*e780*/  IMAD.WIDE.U32 R6, R6, R198, RZ ;  /* 0x000000c606067225 */ /* 0x000fc800078e00ff */
[----:B------:R-:W-:Y:S02]  /*e790*/  IMAD.IADD R14, R7, 0x1, R14 ;  /* 0x00000001070e7824 */ /* 0x000fe400078e020e */
[----:B------:R-:W0:Y:S01]  /*e7a0*/  @P0 LDC R7, c[0x0][0xbec] ;  /* 0x0002fb00ff070b82 */ /* 0x000e220000000800 */
[----:B------:R-:W-:-:S07]  /*e7b0*/  IADD3 R15, P2, P3, R8, R6, R0 ;  /* 0x00000006080f7210 */ /* 0x000fce0007b5e000 */
[----:B------:R-:W1:Y:S01]  /*e7c0*/  @P0 LDC R6, c[0x0][0xbf0] ;  /* 0x0002fc00ff060b82 */ /* 0x000e620000000800 */
[----:B-----5:R-:W-:Y:S02]  /*e7d0*/  IMAD R21, R201, 0x40, R21 ;  /* 0x00000040c9157824 */ /* 0x020fe400078e0215 */
[----:B------:R-:W-:-:S05]  /*e7e0*/  IMAD.IADD R11, R9, 0x1, R11 ;  /* 0x00000001090b7824 */ /* 0x000fca00078e020b */
[----:B------:R-:W-:Y:S01]  /*e7f0*/  IADD3.X R11, R11, R14, R5, P2, P3 ;  /* 0x0000000e0b0b7210 */ /* 0x000fe200017e6405 */
[----:B------:R-:W-:Y:S02]  /*e800*/  IMAD.MOV.U32 R14, RZ, RZ, R21 ;  /* 0x000000ffff0e7224 */ /* 0x000fe400078e0015 */
[----:B0-----:R-:W-:-:S05]  /*e810*/  @P0 IMAD.HI.U32 R7, R21, R7, RZ ;  /* 0x0000000715070227 */ /* 0x001fca00078e00ff */
[----:B-1----:R-:W-:Y:S02]  /*e820*/  @P0 SHF.R.U32.HI R14, RZ, R6, R7 ;  /* 0x00000006ff0e0219 */ /* 0x002fe40000011607 */
[----:B------:R-:W0:Y:S02]  /*e830*/  LDC.64 R6, c[0x0][R10+0x228] ;  /* 0x00008a000a067b82 */ /* 0x000e240000000a00 */
[----:B0-----:R-:W-:-:S04]  /*e840*/  IMAD.WIDE.U32 R8, R6, R152, RZ ;  /* 0x0000009806087225 */ /* 0x001fc800078e00ff */
[----:B------:R-:W-:-:S04]  /*e850*/  IMAD R6, R7, R152, RZ ;  /* 0x0000009807067224 */ /* 0x000fc800078e02ff */
[----:B------:R-:W-:Y:S02]  /*e860*/  IMAD.IADD R9, R9, 0x1, R6 ;  /* 0x0000000109097824 */ /* 0x000fe400078e0206 */
[----:B------:R0:W1:Y:S01]  /*e870*/  LDC.64 R6, c[0x0][R10+0x210] ;  /* 0x000084000a067b82 */ /* 0x0000620000000a00 */
[----:B------:R-:W-:Y:S01]  /*e880*/  IADD3 R8, P0, P2, R14, R15, R8 ;  /* 0x0000000f0e087210 */ /* 0x000fe20007a1e008 */
[--C-:B------:R-:W-:Y:S01]  /*e890*/  IMAD.MOV R15, RZ, RZ, -R14.reuse ;  /* 0x000000ffff0f7224 */ /* 0x100fe200078e0a0e */
[----:B------:R-:W-:-:S03]  /*e8a0*/  SHF.R.S32.HI R14, RZ, 0x1f, R14 ;  /* 0x0000001fff0e7819 */ /* 0x000fc6000001140e */
[----:B------:R-:W-:Y:S01]  /*e8b0*/  IMAD R15, R156, R15, R21 ;  /* 0x0000000f9c0f7224 */ /* 0x000fe200078e0215 */
[----:B------:R-:W-:-:S04]  /*e8c0*/  IADD3.X R9, R14, R11, R9, P0, P2 ;  /* 0x0000000b0e097210 */ /* 0x000fc800007e4409 */
[----:B0-----:R-:W-:Y:S01]  /*e8d0*/  SHF.R.S32.HI R10, RZ, 0x1f, R15 ;  /* 0x0000001fff0a7819 */ /* 0x001fe2000001140f */
[-C--:B-1----:R-:W-:Y:S02]  /*e8e0*/  IMAD R7, R7, R15.reuse, RZ ;  /* 0x0000000f07077224 */ /* 0x082fe400078e02ff */
[----:B------:R-:W-:-:S04]  /*e8f0*/  IMAD.WIDE.U32 R8, R6, R15, R8 ;  /* 0x0000000f06087225 */ /* 0x000fc800078e0008 */
[----:B------:R-:W-:Y:S02]  /*e900*/  IMAD R10, R6, R10, R7 ;  /* 0x0000000a060a7224 */ /* 0x000fe400078e0207 */
[----:B------:R-:W0:Y:S08]  /*e910*/  LDC.64 R6, c[0x0][0xba8] ;  /* 0x0002ea00ff067b82 */ /* 0x000e300000000a00 */
[----:B0-----:R-:W0:Y:S08]  /*e920*/  @!P1 LDC R6, c[0x0][0xb50] ;  /* 0x0002d400ff069b82 */ /* 0x001e300000000800 */
[----:B------:R-:W1:Y:S01]  /*e930*/  @!P1 LDC R7, c[0x0][0xb54] ;  /* 0x0002d500ff079b82 */ /* 0x000e620000000800 */
[----:B------:R-:W-:-:S02]  /*e940*/  IMAD.IADD R10, R9, 0x1, R10 ;  /* 0x00000001090a7824 */ /* 0x000fc400078e020a */
[----:B------:R-:W-:Y:S01]  /*e950*/  IMAD R11, R201, 0x40, R190 ;  /* 0x00000040c90b7824 */ /* 0x000fe200078e02be */
[----:B0-----:R-:W-:Y:S01]  /*e960*/  LEA R9, P0, R8, R6, 0x2 ;  /* 0x0000000608097211 */ /* 0x001fe200078010ff */
[----:B--2---:R-:W-:-:S03]  /*e970*/  IMAD.MOV R6, RZ, RZ, -R158 ;  /* 0x000000ffff067224 */ /* 0x004fc600078e0a9e */
[----:B-1----:R-:W-:Y:S02]  /*e980*/  LEA.HI.X R10, R8, R7, R10, 0x2, P0 ;  /* 0x00000007080a7211 */ /* 0x002fe400000f140a */
[----:B------:R-:W-:Y:S01]  /*e990*/  ISETP.NE.AND P0, PT, R157, R6, PT ;  /* 0x000000069d00720c */ /* 0x000fe20003f05270 */
[----:B------:R-:W-:Y:S04]  /*e9a0*/  SHFL.IDX PT, R8, R9, 0x1, 0x1c1f ;  /* 0x003c1f0009087f89 */ /* 0x000fe800000e0000 */
[----:B------:R-:W-:Y:S04]  /*e9b0*/  SHFL.IDX PT, R6, R9, RZ, 0x1c1f ;  /* 0x001c1fff09067589 */ /* 0x000fe800000e0000 */
[----:B------:R-:W0:Y:S04]  /*e9c0*/  SHFL.IDX PT, R7, R10, RZ, 0x1c1f ;  /* 0x001c1fff0a077589 */ /* 0x000e2800000e0000 */
[----:B------:R1:W2:Y:S02]  /*e9d0*/  SHFL.IDX PT, R9, R10, 0x1, 0x1c1f ;  /* 0x003c1f000a097f89 */ /* 0x0002a400000e0000 */
[----:B-1----:R-:W-:-:S05]  /*e9e0*/  IMAD R10, R4, R156, RZ ;  /* 0x0000009c040a7224 */ /* 0x002fca00078e02ff */
[C---:B------:R-:W-:Y:S01]  /*e9f0*/  ISETP.GE.OR P1, PT, R11.reuse, R10, P0 ;  /* 0x0000000a0b00720c */ /* 0x040fe20000726670 */
[----:B------:R-:W-:-:S05]  /*ea00*/  VIADD R11, R11, 0x8 ;  /* 0x000000080b0b7836 */ /* 0x000fca0000000000 */
[----:B------:R-:W-:-:S07]  /*ea10*/  ISETP.GE.OR P0, PT, R11, R10, P0 ;  /* 0x0000000a0b00720c */ /* 0x000fce0000706670 */
[----:B0-----:R4:W-:Y:S06]  /*ea20*/  @!P1 ST.E desc[UR42][R6.64], R3 ;  /* 0x0000000306009985 */ /* 0x0019ec000c10192a */
[----:B--2---:R4:W-:Y:S02]  /*ea30*/  @!P0 ST.E desc[UR42][R8.64], R20 ;  /* 0x0000001408008985 */ /* 0x0049e4000c10192a */
.L_x_759:
[----:B------:R-:W-:Y:S02]  /*ea40*/  ISETP.GT.AND P1, PT, R200, 0x1, PT ;  /* 0x00000001c800780c */ /* 0x000fe40003f24270 */
[----:B------:R-:W-:-:S04]  /*ea50*/  ISETP.NE.U32.AND P0, PT, RZ, UR6, PT ;  /* 0x00000006ff007c0c */ /* 0x000fc8000bf05070 */
[----:B------:R-:W-:-:S04]  /*ea60*/  ISETP.NE.AND.EX P0, PT, RZ, UR7, PT, P0 ;  /* 0x00000007ff007c0c */ /* 0x000fc8000bf05300 */
[----:B------:R-:W-:-:S03]  /*ea70*/  SEL R199, R199, RZ, !P0 ;  /* 0x000000ffc7c77207 */ /* 0x000fc60004000000 */
[----:B------:R-:W-:Y:S06]  /*ea80*/  @P1 BRA `(.L_x_760) ;  /* 0x0000001000381947 */ /* 0x000fec0003800000 */
[----:B----4-:R-:W4:Y:S01]  /*ea90*/  S2R R3, SR_TID.X ;  /* 0x0000000000037919 */ /* 0x010f220000002100 */
[----:B------:R-:W0:Y:S01]  /*eaa0*/  LDC R83, c[0x0][0xbe8] ;  /* 0x0002fa00ff537b82 */ /* 0x000e220000000800 */
[----:B------:R-:W-:Y:S01]  /*eab0*/  ULDC.64 UR4, c[0x0][0xaa0] ;  /* 0x0002a80000047ab9 */ /* 0x000fe20000000a00 */
[----:B----4-:R-:W-:-:S05]  /*eac0*/  VIADD R3, R3, 0xffffff80 ;  /* 0xffffff8003037836 */ /* 0x010fca0000000000 */
[----:B---3--:R-:W-:-:S04]  /*ead0*/  SHF.R.S32.HI R6, RZ, 0x1f, R3 ;  /* 0x0000001fff067819 */ /* 0x008fc80000011403 */
[----:B------:R-:W-:-:S04]  /*eae0*/  LEA.HI R21, R6, R3, RZ, 0x3 ;  /* 0x0000000306157211 */ /* 0x000fc800078f18ff */
[----:B------:R-:W-:-:S05]  /*eaf0*/  SHF.R.S32.HI R20, RZ, 0x3, R21 ;  /* 0x00000003ff147819 */ /* 0x000fca0000011415 */
[----:B------:R-:W-:-:S04]  /*eb00*/  IMAD R7, R20, 0x40, R187 ;  /* 0x0000004014077824 */ /* 0x000fc800078e02bb */
[----:B------:R-:W-:-:S03]  /*eb10*/  IMAD.WIDE R6, R7, 0x2, R12 ;  /* 0x0000000207067825 */ /* 0x000fc600078e020c */
[C---:B------:R-:W-:Y:S02]  /*eb20*/  IADD3 R13, P3, R6.reuse, 0x1000, RZ ;  /* 0x00001000060d7810 */ /* 0x040fe40007f7e0ff */
[C---:B------:R-:W-:Y:S02]  /*eb30*/  IADD3 R25, P4, R6.reuse, 0x2000, RZ ;  /* 0x0000200006197810 */ /* 0x040fe40007f9e0ff */
[----:B------:R-:W-:Y:S02]  /*eb40*/  LOP3.LUT R12, R13, 0x380, RZ, 0xc0, !PT ;  /* 0x000003800d0c7812 */ /* 0x000fe400078ec0ff */
[----:B------:R-:W-:Y:S02]  /*eb50*/  IADD3 R29, P5, R6, 0x3000, RZ ;  /* 0x00003000061d7810 */ /* 0x000fe40007fbe0ff */
[----:B------:R-:W-:Y:S02]  /*eb60*/  SHF.R.U64 R12, R12, 0x3, RZ ;  /* 0x000000030c0c7819 */ /* 0x000fe400000012ff */
[----:B------:R-:W-:-:S02]  /*eb70*/  IADD3 R33, P6, R6, 0x4000, RZ ;  /* 0x0000400006217810 */ /* 0x000fc40007fde0ff */
[----:B------:R-:W-:Y:S01]  /*eb80*/  LOP3.LUT R12, R12, R13, RZ, 0x3c, !PT ;  /* 0x0000000d0c0c7212 */ /* 0x000fe200078e3cff */
[----:B------:R-:W-:Y:S01]  /*eb90*/  IMAD.X R13, RZ, RZ, R7, P3 ;  /* 0x000000ffff0d7224 */ /* 0x000fe200018e0607 */
[C---:B------:R-:W-:Y:S02]  /*eba0*/  IADD3 R37, P0, R6.reuse, 0x5000, RZ ;  /* 0x0000500006257810 */ /* 0x040fe40007f1e0ff */
[C---:B------:R-:W-:Y:S02]  /*ebb0*/  IADD3 R41, P1, R6.reuse, 0x6000, RZ ;  /* 0x0000600006297810 */ /* 0x040fe40007f3e0ff */
[C---:B------:R-:W-:Y:S02]  /*ebc0*/  IADD3 R45, P2, R6.reuse, 0x7000, RZ ;  /* 0x00007000062d7810 */ /* 0x040fe40007f5e0ff */
[----:B------:R-:W-:Y:S02]  /*ebd0*/  IADD3 R49, P3, R6, 0x8000, RZ ;  /* 0x0000800006317810 */ /* 0x000fe40007f7e0ff */
[----:B------:R-:W-:-:S02]  /*ebe0*/  LOP3.LUT R24, R25, 0x380, RZ, 0xc0, !PT ;  /* 0x0000038019187812 */ /* 0x000fc400078ec0ff */
[----:B------:R-:W-:Y:S02]  /*ebf0*/  LOP3.LUT R28, R29, 0x380, RZ, 0xc0, !PT ;  /* 0x000003801d1c7812 */ /* 0x000fe400078ec0ff */
[----:B------:R-:W-:Y:S02]  /*ec00*/  LOP3.LUT R32, R33, 0x380, RZ, 0xc0, !PT ;  /* 0x0000038021207812 */ /* 0x000fe400078ec0ff */
[----:B------:R-:W-:Y:S02]  /*ec10*/  LOP3.LUT R36, R37, 0x380, RZ, 0xc0, !PT ;  /* 0x0000038025247812 */ /* 0x000fe400078ec0ff */
[----:B------:R-:W-:Y:S02]  /*ec20*/  LOP3.LUT R40, R41, 0x380, RZ, 0xc0, !PT ;  /* 0x0000038029287812 */ /* 0x000fe400078ec0ff */
[----:B------:R-:W-:Y:S02]  /*ec30*/  LOP3.LUT R44, R45, 0x380, RZ, 0xc0, !PT ;  /* 0x000003802d2c7812 */ /* 0x000fe400078ec0ff */
[----:B------:R-:W-:-:S02]  /*ec40*/  LOP3.LUT R48, R49, 0x380, RZ, 0xc0, !PT ;  /* 0x0000038031307812 */ /* 0x000fc400078ec0ff */
[----:B------:R-:W-:Y:S02]  /*ec50*/  SHF.R.U64 R24, R24, 0x3, RZ ;  /* 0x0000000318187819 */ /* 0x000fe400000012ff */
[----:B------:R-:W-:Y:S02]  /*ec60*/  SHF.R.U64 R28, R28, 0x3, RZ ;  /* 0x000000031c1c7819 */ /* 0x000fe400000012ff */
[----:B------:R-:W-:Y:S02]  /*ec70*/  SHF.R.U64 R32, R32, 0x3, RZ ;  /* 0x0000000320207819 */ /* 0x000fe400000012ff */
[----:B------:R-:W-:Y:S02]  /*ec80*/  SHF.R.U64 R36, R36, 0x3, RZ ;  /* 0x0000000324247819 */ /* 0x000fe400000012ff */
[----:B------:R-:W-:Y:S02]  /*ec90*/  SHF.R.U64 R40, R40, 0x3, RZ ;  /* 0x0000000328287819 */ /* 0x000fe400000012ff */
[----:B------:R-:W-:-:S02]  /*eca0*/  SHF.R.U64 R44, R44, 0x3, RZ ;  /* 0x000000032c2c7819 */ /* 0x000fc400000012ff */
[----:B------:R-:W-:Y:S02]  /*ecb0*/  SHF.R.U64 R48, R48, 0x3, RZ ;  /* 0x0000000330307819 */ /* 0x000fe400000012ff */
[----:B------:R-:W-:Y:S01]  /*ecc0*/  LOP3.LUT R24, R24, R25, RZ, 0x3c, !PT ;  /* 0x0000001918187212 */ /* 0x000fe200078e3cff */
[--C-:B------:R-:W-:Y:S01]  /*ecd0*/  IMAD.X R25, RZ, RZ, R7.reuse, P4 ;  /* 0x000000ffff197224 */ /* 0x100fe200020e0607 */
        /* <DEDUP_REMOVED lines=11> */
[----:B------:R-:W-:Y:S01]  /*ed90*/  IMAD.X R49, RZ, RZ, R7, P3 ;  /* 0x000000ffff317224 */ /* 0x000fe200018e0607 */
[C---:B------:R-:W-:Y:S01]  /*eda0*/  IADD3 R53, P4, R6.reuse, 0x9000, RZ ;  /* 0x0000900006357810 */ /* 0x040fe20007f9e0ff */
[----:B------:R-:W-:Y:S01]  /*edb0*/  IMAD R5, R5, UR4, RZ ;  /* 0x0000000405057c24 */ /* 0x000fe2000f8e02ff */
[----:B------:R-:W-:Y:S01]  /*edc0*/  IADD3 R57, P5, R6, 0xa000, RZ ;  /* 0x0000a00006397810 */ /* 0x000fe20007fbe0ff */
[----:B0-----:R-:W-:Y:S01]  /*edd0*/  IMAD R86, R4, R83, RZ ;  /* 0x0000005304567224 */ /* 0x001fe200078e02ff */
[C---:B------:R-:W-:Y:S01]  /*ede0*/  IADD3 R61, P6, R6.reuse, 0xb000, RZ ;  /* 0x0000b000063d7810 */ /* 0x040fe20007fde0ff */
[----:B------:R-:W5:Y:S01]  /*edf0*/  LD.E.128 R24, desc[UR42][R24.64] ;  /* 0x0000002a18187980 */ /* 0x000f62000c101d00 */
[----:B------:R-:W-:-:S02]  /*ee00*/  IADD3 R65, P0, R6, 0xc000, RZ ;  /* 0x0000c00006417810 */ /* 0x000fc40007f1e0ff */
[C---:B------:R-:W-:Y:S01]  /*ee10*/  IADD3 R69, P1, R6.reuse, 0xd000, RZ ;  /* 0x0000d00006457810 */ /* 0x040fe20007f3e0ff */
[----:B------:R-:W5:Y:S01]  /*ee20*/  LD.E.128 R28, desc[UR42][R28.64] ;  /* 0x0000002a1c1c7980 */ /* 0x000f62000c101d00 */
[C---:B------:R-:W-:Y:S02]  /*ee30*/  IADD3 R73, P2, R6.reuse, 0xe000, RZ ;  /* 0x0000e00006497810 */ /* 0x040fe40007f5e0ff */
[C---:B------:R-:W-:Y:S01]  /*ee40*/  LOP3.LUT R15, R6.reuse, 0x380, RZ, 0xc0, !PT ;  /* 0x00000380060f7812 */ /* 0x040fe200078ec0ff */
[----:B------:R-:W5:Y:S01]  /*ee50*/  LD.E.128 R32, desc[UR42][R32.64] ;  /* 0x0000002a20207980 */ /* 0x000f62000c101d00 */
[----:B------:R-:W-:Y:S02]  /*ee60*/  IADD3 R11, P3, R6, 0xf000, RZ ;  /* 0x0000f000060b7810 */ /* 0x000fe40007f7e0ff */
[----:B------:R-:W-:Y:S01]  /*ee70*/  LOP3.LUT R52, R53, 0x380, RZ, 0xc0, !PT ;  /* 0x0000038035347812 */ /* 0x000fe200078ec0ff */
[----:B------:R-:W5:Y:S01]  /*ee80*/  LD.E.128 R36, desc[UR42][R36.64] ;  /* 0x0000002a24247980 */ /* 0x000f62000c101d00 */
[----:B------:R-:W-:Y:S01]  /*ee90*/  LOP3.LUT R56, R57, 0x380, RZ, 0xc0, !PT ;  /* 0x0000038039387812 */ /* 0x000fe200078ec0ff */
[----:B------:R-:W-:Y:S01]  /*eea0*/  IMAD.X R77, RZ, RZ, R7, P3 ;  /* 0x000000ffff4d7224 */ /* 0x000fe200018e0607 */
[----:B------:R-:W-:Y:S01]  /*eeb0*/  LOP3.LUT R60, R61, 0x380, RZ, 0xc0, !PT ;  /* 0x000003803d3c7812 */ /* 0x000fe200078ec0ff */
[----:B------:R-:W5:Y:S01]  /*eec0*/  LD.E.128 R40, desc[UR42][R40.64] ;  /* 0x0000002a28287980 */ /* 0x000f62000c101d00 */
[----:B------:R-:W-:-:S02]  /*eed0*/  LOP3.LUT R64, R65, 0x380, RZ, 0xc0, !PT ;  /* 0x0000038041407812 */ /* 0x000fc400078ec0ff */
[----:B------:R-:W-:Y:S01]  /*eee0*/  LOP3.LUT R68, R69, 0x380, RZ, 0xc0, !PT ;  /* 0x0000038045447812 */ /* 0x000fe200078ec0ff */
[----:B------:R-:W5:Y:S01]  /*eef0*/  LD.E.128 R44, desc[UR42][R44.64] ;  /* 0x0000002a2c2c7980 */ /* 0x000f62000c101d00 */
[----:B------:R-:W-:Y:S02]  /*ef00*/  LOP3.LUT R72, R73, 0x380, RZ, 0xc0, !PT ;  /* 0x0000038049487812 */ /* 0x000fe400078ec0ff */
[----:B------:R-:W-:Y:S01]  /*ef10*/  SHF.R.U64 R15, R15, 0x3, RZ ;  /* 0x000000030f0f7819 */ /* 0x000fe200000012ff */
[----:B------:R-:W5:Y:S01]  /*ef20*/  LD.E.128 R48, desc[UR42][R48.64] ;  /* 0x0000002a30307980 */ /* 0x000f62000c101d00 */
[----:B------:R-:W-:Y:S02]  /*ef30*/  LOP3.LUT R9, R11, 0x380, RZ, 0xc0, !PT ;  /* 0x000003800b097812 */ /* 0x000fe400078ec0ff */
[----:B------:R-:W-:Y:S02]  /*ef40*/  SHF.R.U64 R52, R52, 0x3, RZ ;  /* 0x0000000334347819 */ /* 0x000fe400000012ff */
[----:B------:R-:W-:-:S02]  /*ef50*/  SHF.R.U64 R56, R56, 0x3, RZ ;  /* 0x0000000338387819 */ /* 0x000fc400000012ff */
[----:B------:R-:W-:Y:S02]  /*ef60*/  SHF.R.U64 R60, R60, 0x3, RZ ;  /* 0x000000033c3c7819 */ /* 0x000fe400000012ff */
[----:B------:R-:W-:Y:S02]  /*ef70*/  SHF.R.U64 R64, R64, 0x3, RZ ;  /* 0x0000000340407819 */ /* 0x000fe400000012ff */
[----:B------:R-:W-:Y:S02]  /*ef80*/  SHF.R.U64 R68, R68, 0x3, RZ ;  /* 0x0000000344447819 */ /* 0x000fe400000012ff */
[----:B------:R-:W-:Y:S02]  /*ef90*/  SHF.R.U64 R72, R72, 0x3, RZ ;  /* 0x0000000348487819 */ /* 0x000fe400000012ff */
[----:B------:R-:W-:Y:S02]  /*efa0*/  LOP3.LUT R8, R15, R6, RZ, 0x3c, !PT ;  /* 0x000000060f087212 */ /* 0x000fe400078e3cff */
[----:B------:R-:W-:Y:S01]  /*efb0*/  SHF.R.U64 R6, R9, 0x3, RZ ;  /* 0x0000000309067819 */ /* 0x000fe200000012ff */
[--C-:B------:R-:W-:Y:S01]  /*efc0*/  IMAD.MOV.U32 R9, RZ, RZ, R7.reuse ;  /* 0x000000ffff097224 */ /* 0x100fe200078e0007 */
        /* <DEDUP_REMOVED lines=12> */
[----:B------:R-:W-:Y:S01]  /*f090*/  LOP3.LUT R76, R6, R11, RZ, 0x3c, !PT ;  /* 0x0000000b064c7212 */ /* 0x000fe200078e3cff */
[C---:B------:R-:W-:Y:S01]  /*f0a0*/  IMAD R5, R0.reuse, UR5, R5 ;  /* 0x0000000500057c24 */ /* 0x040fe2000f8e0205 */
[----:B------:R-:W-:Y:S01]  /*f0b0*/  ISETP.NE.AND P3, PT, R83, 0x1, PT ;  /* 0x000000015300780c */ /* 0x000fe20003f65270 */
[----:B------:R-:W-:Y:S01]  /*f0c0*/  IMAD.WIDE.U32 R6, R0, UR4, RZ ;  /* 0x0000000400067c25 */ /* 0x000fe2000f8e00ff */
[----:B------:R-:W-:Y:S01]  /*f0d0*/  LOP3.LUT R80, R21, 0xfffffff8, RZ, 0xc0, !PT ;  /* 0xfffffff815507812 */ /* 0x000fe200078ec0ff */
[----:B------:R-:W0:Y:S01]  /*f0e0*/  LDC R0, c[0x0][0xac8] ;  /* 0x0002b200ff007b82 */ /* 0x000e220000000800 */
[----:B------:R-:W-:Y:S01]  /*f0f0*/  ULDC.64 UR4, c[0x0][0xae8] ;  /* 0x0002ba0000047ab9 */ /* 0x000fe20000000a00 */
[----:B------:R-:W-:Y:S01]  /*f100*/  IMAD.IADD R7, R7, 0x1, R5 ;  /* 0x0000000107077824 */ /* 0x000fe200078e0205 */
[----:B------:R-:W5:Y:S04]  /*f110*/  LD.E.128 R8, desc[UR42][R8.64] ;  /* 0x0000002a08087980 */ /* 0x000f68000c101d00 */
[----:B------:R-:W5:Y:S03]  /*f120*/  LD.E.128 R12, desc[UR42][R12.64] ;  /* 0x0000002a0c0c7980 */ /* 0x000f66000c101d00 */
[----:B------:R-:W3:Y:S01]  /*f130*/  @P3 LDC R85, c[0x0][0xbec] ;  /* 0x0002fb00ff553b82 */ /* 0x000ee20000000800 */
[----:B------:R-:W-:Y:S01]  /*f140*/  IMAD.WIDE.U32 R6, R198, UR4, R6 ;  /* 0x00000004c6067c25 */ /* 0x000fe2000f8e0006 */
[----:B------:R-:W-:Y:S01]  /*f150*/  SHF.R.S32.HI R5, RZ, 0x1f, R199 ;  /* 0x0000001fff057819 */ /* 0x000fe200000114c7 */
[----:B------:R-:W5:Y:S04]  /*f160*/  LD.E.128 R52, desc[UR42][R52.64] ;  /* 0x0000002a34347980 */ /* 0x000f68000c101d00 */
[----:B------:R-:W5:Y:S01]  /*f170*/  LD.E.128 R56, desc[UR42][R56.64] ;  /* 0x0000002a38387980 */ /* 0x000f62000c101d00 */
[----:B------:R-:W4:Y:S01]  /*f180*/  @P3 LDC R87, c[0x0][0xbf0] ;  /* 0x0002fc00ff573b82 */ /* 0x000f220000000800 */
[----:B------:R-:W-:-:S02]  /*f190*/  IMAD.IADD R3, R3, 0x1, -R80 ;  /* 0x0000000103037824 */ /* 0x000fc400078e0a50 */
[----:B------:R-:W-:Y:S01]  /*f1a0*/  IMAD R7, R198, UR5, R7 ;  /* 0x00000005c6077c24 */ /* 0x000fe2000f8e0207 */
[----:B------:R-:W-:Y:S01]  /*f1b0*/  ULDC.64 UR4, c[0x0][0xaf0] ;  /* 0x0002bc0000047ab9 */ /* 0x000fe20000000a00 */
[--C-:B------:R-:W-:Y:S01]  /*f1c0*/  IMAD R80, R3, 0x20, R20.reuse ;  /* 0x0000002003507824 */ /* 0x100fe200078e0214 */
[-C--:B0-----:R-:W-:Y:S01]  /*f1d0*/  ISETP.GE.AND P1, PT, R208, R0.reuse, PT ;  /* 0x00000000d000720c */ /* 0x081fe20003f26270 */
[----:B------:R-:W-:Y:S01]  /*f1e0*/  IMAD R3, R201, 0x40, R20 ;  /* 0x00000040c9037824 */ /* 0x000fe200078e0214 */
[-C--:B------:R-:W-:Y:S01]  /*f1f0*/  ISETP.GE.AND P0, PT, R207, R0.reuse, PT ;  /* 0x00000000cf00720c */ /* 0x080fe20003f06270 */
[----:B------:R-:W-:Y:S01]  /*f200*/  IMAD R20, R5, UR4, RZ ;  /* 0x0000000405147c24 */ /* 0x000fe2000f8e02ff */
[----:B------:R-:W-:Y:S01]  /*f210*/  SEL R5, RZ, 0xffffffff, P1 ;  /* 0xffffffffff057807 */ /* 0x000fe20000800000 */
[----:B------:R-:W-:Y:S01]  /*f220*/  IMAD R82, R201, 0x40, R80 ;  /* 0x00000040c9527824 */ /* 0x000fe200078e0250 */
[----:B------:R-:W-:Y:S01]  /*f230*/  ISETP.GE.AND P2, PT, R187, R0, PT ;  /* 0x00000000bb00720c */ /* 0x000fe20003f46270 */
[----:B------:R-:W5:Y:S01]  /*f240*/  LD.E.128 R60, desc[UR42][R60.64] ;  /* 0x0000002a3c3c7980 */ /* 0x000f62000c101d00 */
[----:B------:R-:W-:Y:S01]  /*f250*/  SEL R80, RZ, 0xffffffff, P0 ;  /* 0xffffffffff507807 */ /* 0x000fe20000000000 */
[----:B------:R-:W-:Y:S01]  /*f260*/  IMAD.SHL.U32 R84, R5, 0x2, RZ ;  /* 0x0000000205547824 */ /* 0x000fe200078e00ff */
[----:B------:R-:W-:Y:S01]  /*f270*/  SEL R21, RZ, 0x1, P2 ;  /* 0x00000001ff157807 */ /* 0x000fe20001000000 */
[----:B------:R-:W-:Y:S01]  /*f280*/  IMAD R81, R199, UR5, R20 ;  /* 0x00000005c7517c24 */ /* 0x000fe2000f8e0214 */
[----:B------:R-:W5:Y:S01]  /*f290*/  LD.E.128 R64, desc[UR42][R64.64] ;  /* 0x0000002a40407980 */ /* 0x000f62000c101d00 */
[----:B---3--:R-:W-:Y:S01]  /*f2a0*/  @P3 IMAD.HI.U32 R20, R82, R85, RZ ;  /* 0x0000005552143227 */ /* 0x008fe200078e00ff */
[----:B------:R-:W-:-:S02]  /*f2b0*/  LOP3.LUT R21, R84, 0x2, R21, 0xe2, !PT ;  /* 0x0000000254157812 */ /* 0x000fc400078ee215 */
[----:B------:R-:W5:Y:S01]  /*f2c0*/  LD.E.128 R68, desc[UR42][R68.64] ;  /* 0x0000002a44447980 */ /* 0x000f62000c101d00 */
[----:B------:R-:W-:Y:S01]  /*f2d0*/  IMAD.SHL.U32 R80, R80, 0x4, RZ ;  /* 0x0000000450507824 */ /* 0x000fe200078e00ff */
[-C--:B------:R-:W-:Y:S01]  /*f2e0*/  ISETP.GE.AND P0, PT, R206, R0.reuse, PT ;  /* 0x00000000ce00720c */ /* 0x080fe20003f06270 */
[----:B------:R-:W-:Y:S01]  /*f2f0*/  IMAD.MOV.U32 R5, RZ, RZ, R82 ;  /* 0x000000ffff057224 */ /* 0x000fe200078e0052 */
[----:B----4-:R-:W-:Y:S01]  /*f300*/  @P3 SHF.R.U32.HI R5, RZ, R87, R20 ;  /* 0x00000057ff053219 */ /* 0x010fe20000011614 */
[----:B------:R-:W-:Y:S01]  /*f310*/  IMAD.WIDE.U32 R6, R199, UR4, R6 ;  /* 0x00000004c7067c25 */ /* 0x000fe2000f8e0006 */
[----:B------:R-:W-:Y:S01]  /*f320*/  LOP3.LUT R20, R80, 0x4, R21, 0xe2, !PT ;  /* 0x0000000450147812 */ /* 0x000fe200078ee215 */
[----:B------:R-:W-:Y:S01]  /*f330*/  ULDC.64 UR4, c[0x0][0xae0] ;  /* 0x0002b80000047ab9 */ /* 0x000fe20000000a00 */
[----:B------:R-:W-:Y:S01]  /*f340*/  SEL R21, RZ, 0xffffffff, P0 ;  /* 0xffffffffff157807 */ /* 0x000fe20000000000 */
[----:B------:R-:W5:Y:S01]  /*f350*/  LD.E.128 R72, desc[UR42][R72.64] ;  /* 0x0000002a48487980 */ /* 0x000f62000c101d00 */
[-C--:B------:R-:W-:Y:S01]  /*f360*/  ISETP.GE.AND P0, PT, R205, R0.reuse, PT ;  /* 0x00000000cd00720c */ /* 0x080fe20003f06270 */
[----:B------:R-:W-:Y:S01]  /*f370*/  IMAD.IADD R7, R7, 0x1, R81 ;  /* 0x0000000107077824 */ /* 0x000fe200078e0251 */
[--C-:B------:R-:W-:Y:S01]  /*f380*/  SHF.R.S32.HI R80, RZ, 0x1f, R5.reuse ;  /* 0x0000001fff507819 */ /* 0x100fe20000011405 */
[----:B------:R-:W-:Y:S01]  /*f390*/  IMAD.MOV R81, RZ, RZ, -R5 ;  /* 0x000000ffff517224 */ /* 0x000fe200078e0a05 */
[----:B------:R-:W-:Y:S01]  /*f3a0*/  SEL R4, RZ, 0xffffffff, P0 ;  /* 0xffffffffff047807 */ /* 0x000fe20000000000 */
[----:B------:R-:W-:Y:S01]  /*f3b0*/  IMAD.SHL.U32 R85, R21, 0x8, RZ ;  /* 0x0000000815557824 */ /* 0x000fe200078e00ff */
[----:B------:R-:W-:Y:S01]  /*f3c0*/  ISETP.GE.AND P0, PT, R204, R0, PT ;  /* 0x00000000cc00720c */ /* 0x000fe20003f06270 */
[----:B------:R-:W-:Y:S01]  /*f3d0*/  IMAD R80, R80, UR4, RZ ;  /* 0x0000000450507c24 */ /* 0x000fe2000f8e02ff */
[----:B------:R-:W5:Y:S01]  /*f3e0*/  LD.E.128 R76, desc[UR42][R76.64] ;  /* 0x0000002a4c4c7980 */ /* 0x000f62000c101d00 */
[----:B------:R-:W-:-:S02]  /*f3f0*/  IMAD R21, R83, R81, R82 ;  /* 0x0000005153157224 */ /* 0x000fc400078e0252 */
[----:B------:R-:W-:Y:S01]  /*f400*/  IMAD.SHL.U32 R83, R4, 0x10, RZ ;  /* 0x0000001004537824 */ /* 0x000fe200078e00ff */
[----:B------:R-:W-:Y:S01]  /*f410*/  SEL R4, RZ, 0xffffffff, P0 ;  /* 0xffffffffff047807 */ /* 0x000fe20000000000 */
[----:B------:R-:W-:Y:S01]  /*f420*/  IMAD.WIDE.U32 R6, R5, UR4, R6 ;  /* 0x0000000405067c25 */ /* 0x000fe2000f8e0006 */
[----:B------:R-:W-:Y:S01]  /*f430*/  @!PT LDS RZ, [RZ] ;  /* 0x00000000fffff984 */ /* 0x000fe20000000800 */
[----:B------:R-:W-:Y:S01]  /*f440*/  @!PT LDS RZ, [RZ] ;  /* 0x00000000fffff984 */ /* 0x000fe20000000800 */
[----:B------:R-:W-:Y:S01]  /*f450*/  @!PT LDS RZ, [RZ] ;  /* 0x00000000fffff984 */ /* 0x000fe20000000800 */
[----:B------:R-:W-:Y:S01]  /*f460*/  @!PT LDS RZ, [RZ] ;  /* 0x00000000fffff984 */ /* 0x000fe20000000800 */
[----:B------:R0:W-:Y:S06]  /*f470*/  MEMBAR.ALL.CTA ;  /* 0x0000000000007992 */ /* 0x0001ec0000008000 */
[----:B0-----:R-:W0:Y:S01]  /*f480*/  FENCE.VIEW.ASYNC.S ;  /* 0x00000000000073c6 */ /* 0x001e220000000000 */
[----:B------:R-:W-:Y:S01]  /*f490*/  LOP3.LUT R20, R85, 0x8, R20, 0xe2, !PT ;  /* 0x0000000855147812 */ /* 0x000fe200078ee214 */
[----:B------:R-:W-:Y:S01]  /*f4a0*/  IMAD R81, R5, UR5, R80 ;  /* 0x0000000505517c24 */ /* 0x000fe2000f8e0250 */
[----:B------:R-:W-:Y:S01]  /*f4b0*/  SHF.R.S32.HI R5, RZ, 0x1f, R21 ;  /* 0x0000001fff057819 */ /* 0x000fe20000011415 */
[----:B------:R-:W-:Y:S01]  /*f4c0*/  VIADD R87, R187, 0x180 ;  /* 0x00000180bb577836 */ /* 0x000fe20000000000 */
[----:B------:R-:W-:Y:S01]  /*f4d0*/  ULDC.64 UR4, c[0x0][0xad8] ;  /* 0x0002b60000047ab9 */ /* 0x000fe20000000a00 */
[----:B------:R-:W-:Y:S01]  /*f4e0*/  IMAD.IADD R7, R7, 0x1, R81 ;  /* 0x0000000107077824 */ /* 0x000fe200078e0251 */
[----:B------:R-:W-:Y:S01]  /*f4f0*/  LOP3.LUT R20, R83, 0x10, R20, 0xe2, !PT ;  /* 0x0000001053147812 */ /* 0x000fe200078ee214 */
[----:B------:R-:W-:-:S02]  /*f500*/  IMAD.SHL.U32 R81, R4, 0x20, RZ ;  /* 0x0000002004517824 */ /* 0x000fc400078e00ff */
[----:B------:R-:W-:Y:S01]  /*f510*/  IMAD R4, R5, UR4, RZ ;  /* 0x0000000405047c24 */ /* 0x000fe2000f8e02ff */
[----:B------:R-:W-:Y:S01]  /*f520*/  ISETP.GE.AND P0, PT, R87, R0, PT ;  /* 0x000000005700720c */ /* 0x000fe20003f06270 */
[----:B------:R-:W-:Y:S01]  /*f530*/  VIADD R89, R187, 0x1c0 ;  /* 0x000001c0bb597836 */ /* 0x000fe20000000000 */
[----:B------:R-:W-:Y:S01]  /*f540*/  LOP3.LUT R20, R81, 0x20, R20, 0xe2, !PT ;  /* 0x0000002051147812 */ /* 0x000fe200078ee214 */
[C---:B------:R-:W-:Y:S02]  /*f550*/  IMAD R81, R21.reuse, UR5, R4 ;  /* 0x0000000515517c24 */ /* 0x040fe4000f8e0204 */
[----:B------:R-:W-:Y:S01]  /*f560*/  IMAD.WIDE.U32 R6, R21, UR4, R6 ;  /* 0x0000000415067c25 */ /* 0x000fe2000f8e0006 */
[----:B------:R-:W-:Y:S01]  /*f570*/  ISETP.GE.AND P1, PT, R3, R86, PT ;  /* 0x000000560300720c */ /* 0x000fe20003f26270 */
[----:B------:R-:W-:Y:S01]  /*f580*/  ULDC.64 UR4, c[0x0][0xa80] ;  /* 0x0002a00000047ab9 */ /* 0x000fe20000000a00 */
[----:B------:R-:W-:Y:S01]  /*f590*/  SEL R5, RZ, 0x40, P0 ;  /* 0x00000040ff057807 */ /* 0x000fe20000000000 */
[----:B------:R-:W-:Y:S01]  /*f5a0*/  VIADD R4, R2, 0x28c20 ;  /* 0x00028c2002047836 */ /* 0x000fe20000000000 */
[----:B------:R-:W-:Y:S01]  /*f5b0*/  ISETP.GE.AND P0, PT, R89, R0, PT ;  /* 0x000000005900720c */ /* 0x000fe20003f06270 */
[----:B------:R-:W-:Y:S01]  /*f5c0*/  IMAD.IADD R7, R7, 0x1, R81 ;  /* 0x0000000107077824 */ /* 0x000fe200078e0251 */
[----:B------:R-:W-:-:S02]  /*f5d0*/  LEA R84, P2, R6, UR4, 0x1 ;  /* 0x0000000406547c11 */ /* 0x000fc4000f8408ff */
[----:B------:R-:W-:Y:S02]  /*f5e0*/  LOP3.LUT R82, R20, R5, RZ, 0xfc, !PT ;  /* 0x0000000514527212 */ /* 0x000fe400078efcff */
[----:B------:R-:W-:Y:S02]  /*f5f0*/  PRMT R4, RZ, 0x654, R4 ;  /* 0x00000654ff047816 */ /* 0x000fe40000000004 */
[----:B------:R-:W-:Y:S02]  /*f600*/  SEL R5, RZ, 0x80, P0 ;  /* 0x00000080ff057807 */ /* 0x000fe40000000000 */
[----:B------:R-:W-:Y:S01]  /*f610*/  LEA.HI.X R85, R6, UR5, R7, 0x1, P2 ;  /* 0x0000000506557c11 */ /* 0x000fe200090f0c07 */
[----:B0-----:R0:W-:Y:S01]  /*f620*/  SYNCS.ARRIVE.TRANS64.RED.A1T0 RZ, [R4+URZ], RZ ;  /* 0x000000ff04ff79a7 */ /* 0x0011e2000810043f */
[----:B------:R-:W-:Y:S01]  /*f630*/  LOP3.LUT R83, R82, R5, RZ, 0xfc, !PT ;  /* 0x0000000552537212 */ /* 0x000fe200078efcff */
[----:B------:R-:W-:Y:S02]  /*f640*/  BSSY B1, `(.L_x_761) ;  /* 0x000002a000017945 */ /* 0x000fe40003800000 */
[----:B------:R3:W4:Y:S01]  /*f650*/  SHFL.IDX PT, R5, R85, RZ, 0x181f ;  /* 0x00181fff55057589 */ /* 0x00072200000e0000 */
[----:B-1----:R-:W-:-:S03]  /*f660*/  SHF.R.S32.HI R152, RZ, 0x1f, R204 ;  /* 0x0000001fff987819 */ /* 0x002fc600000114cc */
[----:B0-----:R3:W0:Y:S01]  /*f670*/  SHFL.IDX PT, R4, R84, RZ, 0x181f ;  /* 0x00181fff54047589 */ /* 0x00162200000e0000 */
[----:B------:R-:W-:Y:S02]  /*f680*/  SHF.R.S32.HI R156, RZ, 0x1f, R205 ;  /* 0x0000001fff9c7819 */ /* 0x000fe400000114cd */
[----:B------:R-:W-:Y:S02]  /*f690*/  SHF.R.S32.HI R157, RZ, 0x1f, R206 ;  /* 0x0000001fff9d7819 */ /* 0x000fe400000114ce */
[----:B------:R-:W-:Y:S02]  /*f6a0*/  SHF.R.S32.HI R158, RZ, 0x1f, R207 ;  /* 0x0000001fff9e7819 */ /* 0x000fe400000114cf */
[----:B------:R-:W-:Y:S01]  /*f6b0*/  SHF.R.S32.HI R159, RZ, 0x1f, R208 ;  /* 0x0000001fff9f7819 */ /* 0x000fe200000114d0 */
[----:B---3--:R-:W-:Y:S06]  /*f6c0*/  @P1 BRA `(.L_x_762) ;  /* 0x0000000000841947 */ /* 0x008fec0003800000 */
[-C--:B------:R-:W-:Y:S02]  /*f6d0*/  ISETP.GE.AND P2, PT, R187, R0.reuse, PT ;  /* 0x00000000bb00720c */ /* 0x080fe40003f46270 */
[-C--:B------:R-:W-:Y:S02]  /*f6e0*/  ISETP.GE.AND P4, PT, R208, R0.reuse, PT ;  /* 0x00000000d000720c */ /* 0x080fe40003f86270 */
[-C--:B------:R-:W-:Y:S02]  /*f6f0*/  ISETP.GE.AND P6, PT, R207, R0.reuse, PT ;  /* 0x00000000cf00720c */ /* 0x080fe40003fc6270 */
[-C--:B------:R-:W-:Y:S02]  /*f700*/  ISETP.GE.AND P0, PT, R206, R0.reuse, PT ;  /* 0x00000000ce00720c */ /* 0x080fe40003f06270 */
[----:B------:R-:W-:Y:S02]  /*f710*/  ISETP.GE.AND P1, PT, R205, R0, PT ;  /* 0x00000000cd00720c */ /* 0x000fe40003f26270 */
[----:B------:R-:W-:-:S03]  /*f720*/  SHF.R.S32.HI R88, RZ, 0x1f, R87 ;  /* 0x0000001fff587819 */ /* 0x000fc60000011457 */
[----:B0---4-:R-:W-:Y:S02]  /*f730*/  @!P2 IMAD.WIDE R20, R187, 0x2, R4 ;  /* 0x00000002bb14a825 */ /* 0x011fe400078e0204 */
[CC--:B------:R-:W-:Y:S02]  /*f740*/  @!P4 LEA R6, P3, R208.reuse, R4.reuse, 0x1 ;  /* 0x00000004d006c211 */ /* 0x0c0fe400078608ff */
[----:B------:R-:W-:Y:S01]  /*f750*/  @!P6 LEA R80, P5, R207, R4, 0x1 ;  /* 0x00000004cf50e211 */ /* 0x000fe200078a08ff */
[----:B-----5:R0:W-:Y:S01]  /*f760*/  @!P2 ST.E.128 desc[UR42][R20.64], R8 ;  /* 0x000000081400a985 */ /* 0x0201e2000c101d2a */
[----:B------:R-:W-:Y:S02]  /*f770*/  @!P4 LEA.HI.X R7, R208, R5, R159, 0x1, P3 ;  /* 0x00000005d007c211 */ /* 0x000fe400018f0c9f */
[----:B------:R-:W-:Y:S02]  /*f780*/  LOP3.LUT P2, RZ, R82, 0x40, RZ, 0xc0, !PT ;  /* 0x0000004052ff7812 */ /* 0x000fe4000784c0ff */
[----:B------:R-:W-:Y:S01]  /*f790*/  LOP3.LUT P3, RZ, R83, 0x80, RZ, 0xc0, !PT ;  /* 0x0000008053ff7812 */ /* 0x000fe2000786c0ff */
[----:B------:R1:W-:Y:S01]  /*f7a0*/  @!P4 ST.E.128 desc[UR42][R6.64], R24 ;  /* 0x000000180600c985 */ /* 0x0003e2000c101d2a */
[----:B------:R-:W-:-:S02]  /*f7b0*/  ISETP.GE.AND P4, PT, R204, R0, PT ;  /* 0x00000000cc00720c */ /* 0x000fc40003f86270 */
[----:B------:R-:W-:-:S05]  /*f7c0*/  @!P6 LEA.HI.X R81, R207, R5, R158, 0x1, P5 ;  /* 0x00000005cf51e211 */ /* 0x000fca00028f0c9e */
[----:B------:R3:W-:Y:S01]  /*f7d0*/  @!P6 ST.E.128 desc[UR42][R80.64], R32 ;  /* 0x000000205000e985 */ /* 0x0007e2000c101d2a */
[CC--:B0-----:R-:W-:Y:S02]  /*f7e0*/  @!P1 LEA R20, P6, R205.reuse, R4.reuse, 0x1 ;  /* 0x00000004cd149211 */ /* 0x0c1fe400078c08ff */
[----:B------:R-:W-:Y:S02]  /*f7f0*/  SHF.R.S32.HI R9, RZ, 0x1f, R89 ;  /* 0x0000001fff097819 */ /* 0x000fe40000011459 */
[-C--:B------:R-:W-:Y:S02]  /*f800*/  @!P1 LEA.HI.X R21, R205, R5.reuse, R156, 0x1, P6 ;  /* 0x00000005cd159211 */ /* 0x080fe400030f0c9c */
[CC--:B-1----:R-:W-:Y:S02]  /*f810*/  @!P0 LEA R6, P5, R206.reuse, R4.reuse, 0x1 ;  /* 0x00000004ce068211 */ /* 0x0c2fe400078a08ff */
[----:B------:R-:W-:Y:S02]  /*f820*/  @P3 LEA R8, P6, R89, R4, 0x1 ;  /* 0x0000000459083211 */ /* 0x000fe400078c08ff */
[----:B------:R-:W-:-:S02]  /*f830*/  @!P0 LEA.HI.X R7, R206, R5, R157, 0x1, P5 ;  /* 0x00000005ce078211 */ /* 0x000fc400028f0c9d */
[-C--:B------:R-:W-:Y:S02]  /*f840*/  @P2 LEA R10, P5, R87, R4.reuse, 0x1 ;  /* 0x00000004570a2211 */ /* 0x080fe400078a08ff */
[-C--:B------:R-:W-:Y:S01]  /*f850*/  @P3 LEA.HI.X R9, R89, R5.reuse, R9, 0x1, P6 ;  /* 0x0000000559093211 */ /* 0x080fe200030f0c09 */
[----:B------:R3:W-:Y:S01]  /*f860*/  @!P0 ST.E.128 desc[UR42][R6.64], R40 ;  /* 0x0000002806008985 */ /* 0x0007e2000c101d2a */
[-C--:B------:R-:W-:Y:S02]  /*f870*/  @P2 LEA.HI.X R11, R87, R5.reuse, R88, 0x1, P5 ;  /* 0x00000005570b2211 */ /* 0x080fe400028f0c58 */
[C---:B------:R-:W-:Y:S01]  /*f880*/  @!P4 LEA R4, P5, R204.reuse, R4, 0x1 ;  /* 0x00000004cc04c211 */ /* 0x040fe200078a08ff */
[----:B------:R3:W-:Y:S03]  /*f890*/  @!P1 ST.E.128 desc[UR42][R20.64], R48 ;  /* 0x0000003014009985 */ /* 0x0007e6000c101d2a */
[----:B------:R-:W-:-:S05]  /*f8a0*/  @!P4 LEA.HI.X R5, R204, R5, R152, 0x1, P5 ;  /* 0x00000005cc05c211 */ /* 0x000fca00028f0c98 */
[----:B------:R3:W-:Y:S04]  /*f8b0*/  @!P4 ST.E.128 desc[UR42][R4.64], R56 ;  /* 0x000000380400c985 */ /* 0x0007e8000c101d2a */
[----:B------:R3:W-:Y:S04]  /*f8c0*/  @P2 ST.E.128 desc[UR42][R10.64], R64 ;  /* 0x000000400a002985 */ /* 0x0007e8000c101d2a */
[----:B------:R3:W-:Y:S02]  /*f8d0*/  @P3 ST.E.128 desc[UR42][R8.64], R72 ;  /* 0x0000004808003985 */ /* 0x0007e4000c101d2a */
.L_x_762:
[----:B------:R-:W-:Y:S05]  /*f8e0*/  BSYNC B1 ;  /* 0x0000000000017941 */ /* 0x000fea0003800000 */
.L_x_761:
[----:B------:R-:W-:Y:S01]  /*f8f0*/  VIADD R3, R3, 0x20 ;  /* 0x0000002003037836 */ /* 0x000fe20000000000 */
[----:B---34-:R1:W3:Y:S04]  /*f900*/  SHFL.IDX PT, R5, R85, 0x1, 0x181f ;  /* 0x00381f0055057f89 */ /* 0x0182e800000e0000 */
[----:B------:R-:W-:Y:S01]  /*f910*/  ISETP.GE.AND P0, PT, R3, R86, PT ;  /* 0x000000560300720c */ /* 0x000fe20003f06270 */
[----:B0-----:R1:W0:-:S12]  /*f920*/  SHFL.IDX PT, R4, R84, 0x1, 0x181f ;  /* 0x00381f0054047f89 */ /* 0x00121800000e0000 */
[----:B-1----:R-:W-:Y:S05]  /*f930*/  @P0 BRA `(.L_x_763) ;  /* 0x0000002800140947 */ /* 0x002fea0003800000 */
[-C--:B------:R-:W-:Y:S02]  /*f940*/  ISETP.GE.AND P5, PT, R208, R0.reuse, PT ;  /* 0x00000000d000720c */ /* 0x080fe40003fa6270 */
[-C--:B------:R-:W-:Y:S02]  /*f950*/  ISETP.GE.AND P6, PT, R187, R0.reuse, PT ;  /* 0x00000000bb00720c */ /* 0x080fe40003fc6270 */
[-C--:B------:R-:W-:Y:S02]  /*f960*/  ISETP.GE.AND P4, PT, R207, R0.reuse, PT ;  /* 0x00000000cf00720c */ /* 0x080fe40003f86270 */
[-C--:B------:R-:W-:Y:S02]  /*f970*/  ISETP.GE.AND P2, PT, R205, R0.reuse, PT ;  /* 0x00000000cd00720c */ /* 0x080fe40003f46270 */
[----:B------:R-:W-:Y:S02]  /*f980*/  ISETP.GE.AND P3, PT, R206, R0, PT ;  /* 0x00000000ce00720c */ /* 0x000fe40003f66270 */
[----:B------:R-:W-:-:S03]  /*f990*/  LOP3.LUT P0, RZ, R82, 0x40, RZ, 0xc0, !PT ;  /* 0x0000004052ff7812 */ /* 0x000fc6000780c0ff */
[C---:B0----5:R-:W-:Y:S02]  /*f9a0*/  @!P5 LEA R8, P1, R208.reuse, R4, 0x1 ;  /* 0x00000004d008d211 */ /* 0x061fe400078208ff */
[----:B---3--:R-:W-:Y:S02]  /*f9b0*/  @!P6 IMAD.WIDE R6, R187, 0x2, R4 ;  /* 0x00000002bb06e825 */ /* 0x008fe400078e0204 */
[----:B------:R-:W-:Y:S02]  /*f9c0*/  @!P5 LEA.HI.X R9, R208, R5, R159, 0x1, P1 ;  /* 0x00000005d009d211 */ /* 0x000fe400008f0c9f */
[----:B------:R-:W-:Y:S01]  /*f9d0*/  ISETP.GE.AND P1, PT, R204, R0, PT ;  /* 0x00000000cc00720c */ /* 0x000fe20003f26270 */
[----:B------:R0:W-:Y:S01]  /*f9e0*/  @!P6 ST.E.128 desc[UR42][R6.64], R12 ;  /* 0x0000000c0600e985 */ /* 0x0001e2000c101d2a */
[----:B------:R-:W-:-:S03]  /*f9f0*/  SHF.R.S32.HI R0, RZ, 0x1f, R87 ;  /* 0x0000001fff007819 */ /* 0x000fc60000011457 */
[----:B------:R1:W-:Y:S01]  /*fa00*/  @!P5 ST.E.128 desc[UR42][R8.64], R28 ;  /* 0x0000001c0800d985 */ /* 0x0003e2000c101d2a */
[----:B0-----:R-:W-:-:S04]  /*fa10*/  @!P4 LEA R6, P6, R207, R4, 0x1 ;  /* 0x00000004cf06c211 */ /* 0x001fc800078c08ff */
[-C--:B------:R-:W-:Y:S02]  /*fa20*/  @!P4 LEA.HI.X R7, R207, R5.reuse, R158, 0x1, P6 ;  /* 0x00000005cf07c211 */ /* 0x080fe400030f0c9e */
[CC--:B------:R-:W-:Y:S02]  /*fa30*/  @!P2 LEA R10, P6, R205.reuse, R4.reuse, 0x1 ;  /* 0x00000004cd0aa211 */ /* 0x0c0fe400078c08ff */
[CC--:B-1----:R-:W-:Y:S01]  /*fa40*/  @!P3 LEA R8, P5, R206.reuse, R4.reuse, 0x1 ;  /* 0x00000004ce08b211 */ /* 0x0c2fe200078a08ff */
[----:B------:R0:W-:Y:S01]  /*fa50*/  @!P4 ST.E.128 desc[UR42][R6.64], R36 ;  /* 0x000000240600c985 */ /* 0x0001e2000c101d2a */
[-C--:B------:R-:W-:Y:S02]  /*fa60*/  @!P2 LEA.HI.X R11, R205, R5.reuse, R156, 0x1, P6 ;  /* 0x00000005cd0ba211 */ /* 0x080fe400030f0c9c */
[----:B------:R-:W-:Y:S02]  /*fa70*/  @!P3 LEA.HI.X R9, R206, R5, R157, 0x1, P5 ;  /* 0x00000005ce09b211 */ /* 0x000fe400028f0c9d */
[----:B------:R-:W-:-:S02]  /*fa80*/  @!P1 LEA R14, P6, R204, R4, 0x1 ;  /* 0x00000004cc0e9211 */ /* 0x000fc400078c08ff */
[C---:B------:R-:W-:Y:S01]  /*fa90*/  @P0 LEA R12, P5, R87.reuse, R4, 0x1 ;  /* 0x00000004570c0211 */ /* 0x040fe200078a08ff */
[----:B------:R0:W-:Y:S01]  /*faa0*/  @!P3 ST.E.128 desc[UR42][R8.64], R44 ;  /* 0x0000002c0800b985 */ /* 0x0001e2000c101d2a */
[-C--:B------:R-:W-:Y:S02]  /*fab0*/  @!P1 LEA.HI.X R15, R204, R5.reuse, R152, 0x1, P6 ;  /* 0x00000005cc0f9211 */ /* 0x080fe400030f0c98 */
[----:B------:R-:W-:Y:S01]  /*fac0*/  @P0 LEA.HI.X R13, R87, R5, R0, 0x1, P5 ;  /* 0x00000005570d0211 */ /* 0x000fe200028f0c00 */
[----:B------:R0:W-:Y:S04]  /*fad0*/  @!P2 ST.E.128 desc[UR42][R10.64], R52 ;  /* 0x000000340a00a985 */ /* 0x0001e8000c101d2a */
[----:B------:R0:W-:Y:S04]  /*fae0*/  @!P1 ST.E.128 desc[UR42][R14.64], R60 ;  /* 0x0000003c0e009985 */ /* 0x0001e8000c101d2a */
[----:B------:R0:W-:Y:S01]  /*faf0*/  @P0 ST.E.128 desc[UR42][R12.64], R68 ;  /* 0x000000440c000985 */ /* 0x0001e2000c101d2a */
[----:B------:R-:W-:-:S13]  /*fb00*/  LOP3.LUT P0, RZ, R83, 0x80, RZ, 0xc0, !PT ;  /* 0x0000008053ff7812 */ /* 0x000fda000780c0ff */
[----:B------:R-:W-:Y:S05]  /*fb10*/  @!P0 BRA `(.L_x_763) ;  /* 0x00000024009c8947 */ /* 0x000fea0003800000 */
[----:B------:R-:W-:Y:S02]  /*fb20*/  LEA R4, P0, R89, R4, 0x1 ;  /* 0x0000000459047211 */ /* 0x000fe400078008ff */
[----:B------:R-:W-:-:S04]  /*fb30*/  SHF.R.S32.HI R0, RZ, 0x1f, R89 ;  /* 0x0000001fff007819 */ /* 0x000fc80000011459 */
[----:B------:R-:W-:-:S05]  /*fb40*/  LEA.HI.X R5, R89, R5, R0, 0x1, P0 ;  /* 0x0000000559057211 */ /* 0x000fca00000f0c00 */
[----:B------:R1:W-:Y:S01]  /*fb50*/  ST.E.128 desc[UR42][R4.64], R76 ;  /* 0x0000004c04007985 */ /* 0x0003e2000c101d2a */
[----:B------:R-:W-:Y:S05]  /*fb60*/  BRA `(.L_x_763) ;  /* 0x0000002400887947 */ /* 0x000fea0003800000 */
.L_x_760:
[----:B---34-:R-:W3:Y:S01]  /*fb70*/  LDL R8, [R1+0x68] ;  /* 0x0000680001087983 */ /* 0x018ee20000100800 */
[----:B------:R-:W-:Y:S01]  /*fb80*/  ULDC.64 UR4, c[0x0][0xb08] ;  /* 0x0002c20000047ab9 */ /* 0x000fe20000000a00 */
[----:B------:R-:W-:Y:S01]  /*fb90*/  IMAD R11, R201, 0x40, R190 ;  /* 0x00000040c90b7824 */ /* 0x000fe200078e02be */
[----:B------:R-:W-:Y:S01]  /*fba0*/  BSSY B1, `(.L_x_764) ;  /* 0x00000e5000017945 */ /* 0x000fe20003800000 */
[----:B------:R-:W-:Y:S01]  /*fbb0*/  IMAD R3, R5, UR4, RZ ;  /* 0x0000000405037c24 */ /* 0x000fe2000f8e02ff */
[----:B------:R-:W-:Y:S01]  /*fbc0*/  SHF.R.S32.HI R21, RZ, 0x1f, R211 ;  /* 0x0000001fff157819 */ /* 0x000fe200000114d3 */
[C---:B------:R-:W-:Y:S01]  /*fbd0*/  IMAD.WIDE.U32 R6, R0.reuse, UR4, RZ ;  /* 0x0000000400067c25 */ /* 0x040fe2000f8e00ff */
[----:B-1----:R-:W-:Y:S02]  /*fbe0*/  SHF.R.S32.HI R152, RZ, 0x1f, R212 ;  /* 0x0000001fff987819 */ /* 0x002fe400000114d4 */
[----:B------:R-:W-:Y:S01]  /*fbf0*/  SHF.R.S32.HI R156, RZ, 0x1f, R213 ;  /* 0x0000001fff9c7819 */ /* 0x000fe200000114d5 */
[----:B------:R-:W-:Y:S01]  /*fc00*/  IMAD R3, R0, UR5, R3 ;  /* 0x0000000500037c24 */ /* 0x000fe2000f8e0203 */
[----:B------:R-:W-:Y:S01]  /*fc10*/  ULDC.64 UR4, c[0x0][0xb38] ;  /* 0x0002ce0000047ab9 */ /* 0x000fe20000000a00 */
[----:B------:R-:W-:Y:S01]  /*fc20*/  SHF.R.S32.HI R0, RZ, 0x1f, R199 ;  /* 0x0000001fff007819 */ /* 0x000fe200000114c7 */
[C---:B------:R-:W-:Y:S01]  /*fc30*/  VIADD R177, R192.reuse, 0x48 ;  /* 0x00000048c0b17836 */ /* 0x040fe20000000000 */
[----:B------:R-:W-:Y:S01]  /*fc40*/  SHF.R.S32.HI R157, RZ, 0x1f, R214 ;  /* 0x0000001fff9d7819 */ /* 0x000fe200000114d6 */
[----:B------:R-:W-:Y:S01]  /*fc50*/  IMAD.IADD R7, R7, 0x1, R3 ;  /* 0x0000000107077824 */ /* 0x000fe200078e0203 */
[----:B------:R-:W-:Y:S01]  /*fc60*/  SHF.R.S32.HI R158, RZ, 0x1f, R215 ;  /* 0x0000001fff9e7819 */ /* 0x000fe200000114d7 */
[----:B------:R-:W-:Y:S01]  /*fc70*/  VIADD R179, R192, 0x40 ;  /* 0x00000040c0b37836 */ /* 0x000fe20000000000 */
[----:B------:R-:W-:Y:S01]  /*fc80*/  SHF.R.S32.HI R159, RZ, 0x1f, R216 ;  /* 0x0000001fff9f7819 */ /* 0x000fe200000114d8 */
[----:B------:R-:W-:Y:S01]  /*fc90*/  IMAD.WIDE.U32 R6, R198, UR4, R6 ;  /* 0x00000004c6067c25 */ /* 0x000fe2000f8e0006 */
[----:B------:R-:W-:-:S02]  /*fca0*/  SHF.R.S32.HI R160, RZ, 0x1f, R219 ;  /* 0x0000001fffa07819 */ /* 0x000fc400000114db */
[----:B------:R-:W-:Y:S01]  /*fcb0*/  SHF.R.S32.HI R161, RZ, 0x1f, R220 ;  /* 0x0000001fffa17819 */ /* 0x000fe200000114dc */
[----:B------:R-:W-:Y:S01]  /*fcc0*/  IMAD R7, R198, UR5, R7 ;  /* 0x00000005c6077c24 */ /* 0x000fe2000f8e0207 */
[----:B------:R-:W-:Y:S01]  /*fcd0*/  ULDC.64 UR4, c[0x0][0xb40] ;  /* 0x0002d00000047ab9 */ /* 0x000fe20000000a00 */
[----:B------:R-:W-:Y:S01]  /*fce0*/  VIADD R181, R192, 0x38 ;  /* 0x00000038c0b57836 */ /* 0x000fe20000000000 */
[----:B------:R-:W-:Y:S01]  /*fcf0*/  SHF.R.S32.HI R162, RZ, 0x1f, R221 ;  /* 0x0000001fffa27819 */ /* 0x000fe200000114dd */
[----:B------:R-:W-:Y:S01]  /*fd00*/  IMAD R0, R0, UR4, RZ ;  /* 0x0000000400007c24 */ /* 0x000fe2000f8e02ff */
[----:B------:R-:W-:Y:S01]  /*fd10*/  SHF.R.S32.HI R163, RZ, 0x1f, R222 ;  /* 0x0000001fffa37819 */ /* 0x000fe200000114de */
[C---:B------:R-:W-:Y:S01]  /*fd20*/  IMAD.WIDE.U32 R6, R199.reuse, UR4, R6 ;  /* 0x00000004c7067c25 */ /* 0x040fe2000f8e0006 */
[----:B------:R-:W-:Y:S02]  /*fd30*/  SHF.R.S32.HI R164, RZ, 0x1f, R223 ;  /* 0x0000001fffa47819 */ /* 0x000fe400000114df */
[----:B------:R-:W-:Y:S01]  /*fd40*/  SHF.R.S32.HI R165, RZ, 0x1f, R224 ;  /* 0x0000001fffa57819 */ /* 0x000fe200000114e0 */
[----:B------:R-:W-:Y:S01]  /*fd50*/  IMAD R0, R199, UR5, R0 ;  /* 0x00000005c7007c24 */ /* 0x000fe2000f8e0200 */
[----:B------:R-:W-:Y:S01]  /*fd60*/  ULDC.64 UR4, c[0x0][0xb48] ;  /* 0x0002d20000047ab9 */ /* 0x000fe20000000a00 */
[C---:B------:R-:W-:Y:S01]  /*fd70*/  VIADD R183, R192.reuse, 0x30 ;  /* 0x00000030c0b77836 */ /* 0x040fe20000000000 */
[----:B------:R-:W-:Y:S01]  /*fd80*/  SHF.R.S32.HI R166, RZ, 0x1f, R225 ;  /* 0x0000001fffa67819 */ /* 0x000fe200000114e1 */
[----:B------:R-:W-:Y:S01]  /*fd90*/  IMAD.IADD R7, R7, 0x1, R0 ;  /* 0x0000000107077824 */ /* 0x000fe200078e0200 */
[----:B------:R-:W-:Y:S01]  /*fda0*/  SHF.R.S32.HI R167, RZ, 0x1f, R228 ;  /* 0x0000001fffa77819 */ /* 0x000fe200000114e4 */
[----:B------:R-:W1:Y:S01]  /*fdb0*/  LDC R0, c[0x0][0xbe8] ;  /* 0x0002fa00ff007b82 */ /* 0x000e620000000800 */
[----:B------:R-:W-:Y:S01]  /*fdc0*/  VIADD R198, R192, 0x28 ;  /* 0x00000028c0c67836 */ /* 0x000fe20000000000 */
[----:B------:R-:W-:Y:S01]  /*fdd0*/  SHF.R.S32.HI R168, RZ, 0x1f, R229 ;  /* 0x0000001fffa87819 */ /* 0x000fe200000114e5 */
[----:B------:R-:W-:Y:S01]  /*fde0*/  IMAD.WIDE.U32 R6, R210, UR4, R6 ;  /* 0x00000004d2067c25 */ /* 0x000fe2000f8e0006 */
[----:B------:R-:W-:-:S02]  /*fdf0*/  SHF.R.S32.HI R169, RZ, 0x1f, R231 ;  /* 0x0000001fffa97819 */ /* 0x000fc400000114e7 */
[----:B------:R-:W-:Y:S01]  /*fe00*/  SHF.R.S32.HI R170, RZ, 0x1f, R232 ;  /* 0x0000001fffaa7819 */ /* 0x000fe200000114e8 */
[----:B------:R-:W-:Y:S01]  /*fe10*/  IMAD R7, R210, UR5, R7 ;  /* 0x00000005d2077c24 */ /* 0x000fe2000f8e0207 */
[----:B------:R-:W-:Y:S01]  /*fe20*/  ULDC.64 UR4, c[0x0][0xb30] ;  /* 0x0002cc0000047ab9 */ /* 0x000fe20000000a00 */
        /* <DEDUP_REMOVED lines=15> */
[----:B-1----:R-:W-:Y:S01]  /*ff20*/  ISETP.NE.AND P0, PT, R0, 0x1, PT ;  /* 0x000000010000780c */ /* 0x002fe20003f05270 */
        /* <DEDUP_REMOVED lines=8> */
[----:B--2---:R-:W-:Y:S01]  /*ffb0*/  VIADD R218, R192, 0x8 ;  /* 0x00000008c0da7836 */ /* 0x004fe20000000000 */
[----:B------:R-:W-:-:S02]  /*ffc0*/  SHF.R.S32.HI R203, RZ, 0x1f, R203 ;  /* 0x0000001fffcb7819 */ /* 0x000fc400000114cb */
[----:B------:R-:W-:Y:S01]  /*ffd0*/  SHF.R.S32.HI R217, RZ, 0x1f, R217 ;  /* 0x0000001fffd97819 */ /* 0x000fe200000114d9 */
[----:B------:R-:W1:Y:S01]  /*ffe0*/  @P0 LDC R9, c[0x0][0xbec] ;  /* 0x0002fb00ff090b82 */ /* 0x000e620000000800 */
[----:B------:R-:W-:Y:S02]  /*fff0*/  SHF.R.S32.HI R226, RZ, 0x1f, R226 ;  /* 0x0000001fffe27819 */ /* 0x000fe400000114e2 */
[----:B------:R-:W-:-:S05]  /*10000*/  SHF.R.S32.HI R227, RZ, 0x1f, R192 ;  /* 0x0000001fffe37819 */ /* 0x000fca00000114c0 */
[----:B------:R-:W2:Y:S01]  /*10010*/  @P0 LDC R3, c[0x0][0xbf0] ;  /* 0x0002fc00ff030b82 */ /* 0x000ea20000000800 */
[----:B---3--:R-:W-:-:S04]  /*10020*/  IMAD R8, R201, 0x40, R8 ;  /* 0x00000040c9087824 */ /* 0x008fc800078e0208 */
[----:B-1----:R-:W-:-:S04]  /*10030*/  @P0 IMAD.HI.U32 R9, R8, R9, RZ ;  /* 0x0000000908090227 */ /* 0x002fc800078e00ff */
[----:B------:R-:W-:Y:S01]  /*10040*/  IMAD.MOV.U32 R5, RZ, RZ, R8 ;  /* 0x000000ffff057224 */ /* 0x000fe200078e0008 */
[----:B--2---:R-:W-:-:S05]  /*10050*/  @P0 SHF.R.U32.HI R5, RZ, R3, R9 ;  /* 0x00000003ff050219 */ /* 0x004fca0000011609 */
[----:B------:R-:W-:Y:S02]  /*10060*/  IMAD.MOV R3, RZ, RZ, -R5 ;  /* 0x000000ffff037224 */ /* 0x000fe400078e0a05 */
[----:B------:R-:W-:-:S04]  /*10070*/  IMAD.WIDE.U32 R6, R5, UR4, R6 ;  /* 0x0000000405067c25 */ /* 0x000fc8000f8e0006 */
[----:B------:R-:W-:Y:S02]  /*10080*/  IMAD R3, R0, R3, R8 ;  /* 0x0000000300037224 */ /* 0x000fe400078e0208 */
[----:B------:R-:W-:Y:S01]  /*10090*/  IMAD R0, R4, R0, RZ ;  /* 0x0000000004007224 */ /* 0x000fe200078e02ff */
[----:B------:R-:W-:-:S05]  /*100a0*/  SHF.R.S32.HI R4, RZ, 0x1f, R5 ;  /* 0x0000001fff047819 */ /* 0x000fca0000011405 */
[----:B------:R-:W-:-:S04]  /*100b0*/  IMAD R4, R4, UR4, RZ ;  /* 0x0000000404047c24 */ /* 0x000fc8000f8e02ff */
[----:B------:R-:W-:Y:S01]  /*100c0*/  IMAD R4, R5, UR5, R4 ;  /* 0x0000000505047c24 */ /* 0x000fe2000f8e0204 */
[----:B------:R-:W-:-:S03]  /*100d0*/  ULDC.64 UR4, c[0x0][0xb28] ;  /* 0x0002ca0000047ab9 */ /* 0x000fc60000000a00 */
[----:B------:R-:W-:Y:S01]  /*100e0*/  IMAD.IADD R7, R7, 0x1, R4 ;  /* 0x0000000107077824 */ /* 0x000fe200078e0204 */
[----:B------:R-:W-:Y:S01]  /*100f0*/  SHF.R.S32.HI R4, RZ, 0x1f, R3 ;  /* 0x0000001fff047819 */ /* 0x000fe20000011403 */
[----:B------:R-:W-:-:S04]  /*10100*/  IMAD.WIDE.U32 R6, R3, UR4, R6 ;  /* 0x0000000403067c25 */ /* 0x000fc8000f8e0006 */
[----:B------:R-:W-:-:S04]  /*10110*/  IMAD R4, R4, UR4, RZ ;  /* 0x0000000404047c24 */ /* 0x000fc8000f8e02ff */
[----:B------:R-:W-:Y:S01]  /*10120*/  IMAD R4, R3, UR5, R4 ;  /* 0x0000000503047c24 */ /* 0x000fe2000f8e0204 */
[----:B------:R-:W-:Y:S02]  /*10130*/  ULDC.64 UR4, c[0x0][0xb00] ;  /* 0x0002c00000047ab9 */ /* 0x000fe40000000a00 */
[----:B------:R-:W-:Y:S01]  /*10140*/  LEA R3, P0, R6, UR4, 0x2 ;  /* 0x0000000406037c11 */ /* 0x000fe2000f8010ff */
[----:B------:R-:W-:-:S04]  /*10150*/  IMAD.IADD R4, R7, 0x1, R4 ;  /* 0x0000000107047824 */ /* 0x000fc800078e0204 */
[----:B------:R1:W2:Y:S01]  /*10160*/  SHFL.IDX PT, R13, R3, RZ, 0x1c1f ;  /* 0x001c1fff030d7589 */ /* 0x0002a200000e0000 */
[----:B------:R-:W-:Y:S01]  /*10170*/  LEA.HI.X R10, R6, UR5, R4, 0x2, P0 ;  /* 0x00000005060a7c11 */ /* 0x000fe200080f1404 */
[----:B------:R-:W-:Y:S01]  /*10180*/  VIADD R4, R2, 0x28c20 ;  /* 0x00028c2002047836 */ /* 0x000fe20000000000 */
[----:B------:R-:W-:-:S03]  /*10190*/  ISETP.GE.AND P0, PT, R11, R0, PT ;  /* 0x000000000b00720c */ /* 0x000fc60003f06270 */
[----:B------:R1:W3:Y:S01]  /*101a0*/  SHFL.IDX PT, R12, R10, RZ, 0x1c1f ;  /* 0x001c1fff0a0c7589 */ /* 0x0002e200000e0000 */
[----:B------:R-:W-:-:S04]  /*101b0*/  PRMT R4, RZ, 0x654, R4 ;  /* 0x00000654ff047816 */ /* 0x000fc80000000004 */
[----:B------:R1:W-:Y:S05]  /*101c0*/  SYNCS.ARRIVE.TRANS64.RED.A1T0 RZ, [R4+URZ], RZ ;  /* 0x000000ff04ff79a7 */ /* 0x0003ea000810043f */
[----:B------:R-:W-:Y:S05]  /*101d0*/  @P0 BRA `(.L_x_765) ;  /* 0x0000000800040947 */ /* 0x000fea0003800000 */
[----:B------:R-:W-:Y:S02]  /*101e0*/  ULDC UR4, c[0x0][0xac8] ;  /* 0x0002b20000047ab9 */ /* 0x000fe40000000800 */
[----:B------:R-:W-:Y:S02]  /*101f0*/  ISETP.GE.AND P0, PT, R192, UR4, PT ;  /* 0x00000004c0007c0c */ /* 0x000fe4000bf06270 */
[----:B------:R-:W-:Y:S02]  /*10200*/  ISETP.GE.AND P4, PT, R235, UR4, PT ;  /* 0x00000004eb007c0c */ /* 0x000fe4000bf86270 */
[----:B------:R-:W-:-:S09]  /*10210*/  ISETP.GE.AND P5, PT, R234, UR4, PT ;  /* 0x00000004ea007c0c */ /* 0x000fd2000bfa6270 */
[----:B-12---:R-:W-:-:S04]  /*10220*/  @!P0 LEA R4, P1, R192, R13, 0x2 ;  /* 0x0000000dc0048211 */ /* 0x006fc800078210ff */
[----:B---3--:R-:W-:-:S05]  /*10230*/  @!P0 LEA.HI.X R5, R192, R12, R227, 0x2, P1 ;  /* 0x0000000cc0058211 */ /* 0x008fca00008f14e3 */
[----:B------:R1:W-:Y:S01]  /*10240*/  @!P0 ST.E.64 desc[UR42][R4.64], R24 ;  /* 0x0000001804008985 */ /* 0x0003e2000c101b2a */
[----:B------:R-:W-:-:S13]  /*10250*/  ISETP.GE.AND P0, PT, R218, UR4, PT ;  /* 0x00000004da007c0c */ /* 0x000fda000bf06270 */
[----:B-1----:R-:W-:-:S04]  /*10260*/  @!P0 LEA R4, P1, R218, R13, 0x2 ;  /* 0x0000000dda048211 */ /* 0x002fc800078210ff */
[----:B------:R-:W-:Y:S02]  /*10270*/  @!P0 LEA.HI.X R5, R218, R12, R226, 0x2, P1 ;  /* 0x0000000cda058211 */ /* 0x000fe400008f14e2 */
[----:B------:R-:W-:-:S03]  /*10280*/  ISETP.GE.AND P1, PT, R202, UR4, PT ;  /* 0x00000004ca007c0c */ /* 0x000fc6000bf26270 */
[----:B------:R1:W-:Y:S01]  /*10290*/  @!P0 ST.E.64 desc[UR42][R4.64], R28 ;  /* 0x0000001c04008985 */ /* 0x0003e2000c101b2a */
[----:B------:R-:W-:-:S13]  /*102a0*/  ISETP.GE.AND P0, PT, R210, UR4, PT ;  /* 0x00000004d2007c0c */ /* 0x000fda000bf06270 */
[----:B-1----:R-:W-:-:S04]  /*102b0*/  @!P0 LEA R4, P2, R210, R13, 0x2 ;  /* 0x0000000dd2048211 */ /* 0x002fc800078410ff */
[----:B------:R-:W-:-:S05]  /*102c0*/  @!P0 LEA.HI.X R5, R210, R12, R217, 0x2, P2 ;  /* 0x0000000cd2058211 */ /* 0x000fca00010f14d9 */
[----:B------:R1:W-:Y:S01]  /*102d0*/  @!P0 ST.E.64 desc[UR42][R4.64], R32 ;  /* 0x0000002004008985 */ /* 0x0003e2000c101b2a */
[----:B------:R-:W-:Y:S02]  /*102e0*/  ISETP.GE.AND P0, PT, R199, UR4, PT ;  /* 0x00000004c7007c0c */ /* 0x000fe4000bf06270 */
        /* <DEDUP_REMOVED lines=13> */
[----:B------:R-:W-:Y:S02]  /*103c0*/  @!P0 LEA.HI.X R5, R182, R12, R183, 0x2, P2 ;  /* 0x0000000cb6058211 */ /* 0x000fe400010f14b7 */
[----:B------:R-:W-:-:S03]  /*103d0*/  ISETP.GE.AND P2, PT, R178, UR4, PT ;  /* 0x00000004b2007c0c */ /* 0x000fc6000bf46270 */
[----:B------:R1:W-:Y:S02]  /*103e0*/  @!P0 ST.E.64 desc[UR42][R4.64], R48 ;  /* 0x0000003004008985 */ /* 0x0003e4000c101b2a */
[----:B-1----:R-:W-:-:S04]  /*103f0*/  @!P1 LEA R4, P0, R180, R13, 0x2 ;  /* 0x0000000db4049211 */ /* 0x002fc800078010ff */
[----:B------:R-:W-:Y:S02]  /*10400*/  @!P1 LEA.HI.X R5, R180, R12, R181, 0x2, P0 ;  /* 0x0000000cb4059211 */ /* 0x000fe400000f14b5 */
[----:B------:R-:W-:-:S03]  /*10410*/  ISETP.GE.AND P0, PT, R176, UR4, PT ;  /* 0x00000004b0007c0c */ /* 0x000fc6000bf06270 */
[----:B------:R1:W-:Y:S01]  /*10420*/  @!P1 ST.E.64 desc[UR42][R4.64], R52 ;  /* 0x0000003404009985 */ /* 0x0003e2000c101b2a */
[----:B------:R-:W-:Y:S02]  /*10430*/  ISETP.GE.AND P1, PT, R237, UR4, PT ;  /* 0x00000004ed007c0c */ /* 0x000fe4000bf26270 */
[----:B-1----:R-:W-:-:S11]  /*10440*/  @!P2 LEA R4, P3, R178, R13, 0x2 ;  /* 0x0000000db204a211 */ /* 0x002fd600078610ff */
[CC--:B------:R-:W-:Y:S02]  /*10450*/  @!P1 LEA R6, P6, R237.reuse, R13.reuse, 0x2 ;  /* 0x0000000ded069211 */ /* 0x0c0fe400078c10ff */
[-C--:B------:R-:W-:Y:S02]  /*10460*/  @!P2 LEA.HI.X R5, R178, R12.reuse, R179, 0x2, P3 ;  /* 0x0000000cb205a211 */ /* 0x080fe400018f14b3 */
[----:B------:R-:W-:Y:S02]  /*10470*/  ISETP.GE.AND P3, PT, R236, UR4, PT ;  /* 0x00000004ec007c0c */ /* 0x000fe4000bf66270 */
[----:B------:R-:W-:Y:S01]  /*10480*/  @!P1 LEA.HI.X R7, R237, R12, R175, 0x2, P6 ;  /* 0x0000000ced079211 */ /* 0x000fe200030f14af */
[----:B------:R1:W-:Y:S02]  /*10490*/  @!P2 ST.E.64 desc[UR42][R4.64], R56 ;  /* 0x000000380400a985 */ /* 0x0003e4000c101b2a */
[----:B-1----:R-:W-:-:S04]  /*104a0*/  @!P0 LEA R4, P2, R176, R13, 0x2 ;  /* 0x0000000db0048211 */ /* 0x002fc800078410ff */
[----:B------:R-:W-:-:S05]  /*104b0*/  @!P0 LEA.HI.X R5, R176, R12, R177, 0x2, P2 ;  /* 0x0000000cb0058211 */ /* 0x000fca00010f14b1 */
[----:B------:R1:W-:Y:S01]  /*104c0*/  @!P0 ST.E.64 desc[UR42][R4.64], R60 ;  /* 0x0000003c04008985 */ /* 0x0003e2000c101b2a */
[----:B------:R-:W-:-:S03]  /*104d0*/  ISETP.GE.AND P0, PT, R233, UR4, PT ;  /* 0x00000004e9007c0c */ /* 0x000fc6000bf06270 */
[----:B------:R2:W-:Y:S01]  /*104e0*/  @!P1 ST.E.64 desc[UR42][R6.64], R64 ;  /* 0x0000004006009985 */ /* 0x0005e2000c101b2a */
[----:B------:R-:W-:Y:S02]  /*104f0*/  ISETP.GE.AND P1, PT, R232, UR4, PT ;  /* 0x00000004e8007c0c */ /* 0x000fe4000bf26270 */
[CC--:B-1----:R-:W-:Y:S02]  /*10500*/  @!P3 LEA R4, P6, R236.reuse, R13.reuse, 0x2 ;  /* 0x0000000dec04b211 */ /* 0x0c2fe400078c10ff */
[CC--:B--2---:R-:W-:Y:S02]  /*10510*/  @!P4 LEA R6, P2, R235.reuse, R13.reuse, 0x2 ;  /* 0x0000000deb06c211 */ /* 0x0c4fe400078410ff */
[-C--:B------:R-:W-:Y:S02]  /*10520*/  @!P3 LEA.HI.X R5, R236, R12.reuse, R174, 0x2, P6 ;  /* 0x0000000cec05b211 */ /* 0x080fe400030f14ae */
[----:B------:R-:W-:Y:S02]  /*10530*/  @!P4 LEA.HI.X R7, R235, R12, R173, 0x2, P2 ;  /* 0x0000000ceb07c211 */ /* 0x000fe400010f14ad */
[----:B------:R-:W-:Y:S01]  /*10540*/  ISETP.GE.AND P2, PT, R231, UR4, PT ;  /* 0x00000004e7007c0c */ /* 0x000fe2000bf46270 */
[----:B------:R1:W-:Y:S01]  /*10550*/  @!P3 ST.E.64 desc[UR42][R4.64], R68 ;  /* 0x000000440400b985 */ /* 0x0003e2000c101b2a */
[----:B------:R-:W-:-:S02]  /*10560*/  @!P5 LEA R8, P6, R234, R13, 0x2 ;  /* 0x0000000dea08d211 */ /* 0x000fc400078c10ff */
[----:B------:R-:W-:Y:S01]  /*10570*/  ISETP.GE.AND P3, PT, R229, UR4, PT ;  /* 0x00000004e5007c0c */ /* 0x000fe2000bf66270 */
[----:B------:R2:W-:Y:S01]  /*10580*/  @!P4 ST.E.64 desc[UR42][R6.64], R72 ;  /* 0x000000480600c985 */ /* 0x0005e2000c101b2a */
[----:B------:R-:W-:-:S05]  /*10590*/  @!P5 LEA.HI.X R9, R234, R12, R172, 0x2, P6 ;  /* 0x0000000cea09d211 */ /* 0x000fca00030f14ac */
[----:B------:R3:W-:Y:S01]  /*105a0*/  @!P5 ST.E.64 desc[UR42][R8.64], R76 ;  /* 0x0000004c0800d985 */ /* 0x0007e2000c101b2a */
        /* <DEDUP_REMOVED lines=17> */
[-C--:B------:R-:W-:Y:S02]  /*106c0*/  @!P4 LEA.HI.X R7, R228, R12.reuse, R167, 0x2, P0 ;  /* 0x0000000ce407c211 */ /* 0x080fe400000f14a7 */
[----:B------:R-:W-:Y:S02]  /*106d0*/  ISETP.GE.AND P0, PT, R222, UR4, PT ;  /* 0x00000004de007c0c */ /* 0x000fe4000bf06270 */
[CC--:B---3--:R-:W-:Y:S01]  /*106e0*/  @!P5 LEA R8, P6, R225.reuse, R13.reuse, 0x2 ;  /* 0x0000000de108d211 */ /* 0x0c8fe200078c10ff */
[----:B------:R2:W-:Y:S01]  /*106f0*/  @!P4 ST.E.64 desc[UR42][R6.64], R96 ;  /* 0x000000600600c985 */ /* 0x0005e2000c101b2a */
[----:B------:R-:W-:Y:S02]  /*10700*/  ISETP.GE.AND P4, PT, R220, UR4, PT ;  /* 0x00000004dc007c0c */ /* 0x000fe4000bf86270 */
[----:B------:R-:W-:Y:S02]  /*10710*/  @!P5 LEA.HI.X R9, R225, R12, R166, 0x2, P6 ;  /* 0x0000000ce109d211 */ /* 0x000fe400030f14a6 */
[----:B-1----:R-:W-:-:S03]  /*10720*/  @!P2 LEA R4, P6, R224, R13, 0x2 ;  /* 0x0000000de004a211 */ /* 0x002fc600078c10ff */
[----:B------:R1:W-:Y:S01]  /*10730*/  @!P5 ST.E.64 desc[UR42][R8.64], R100 ;  /* 0x000000640800d985 */ /* 0x0003e2000c101b2a */
[----:B------:R-:W-:Y:S02]  /*10740*/  ISETP.GE.AND P5, PT, R221, UR4, PT ;  /* 0x00000004dd007c0c */ /* 0x000fe4000bfa6270 */
        /* <DEDUP_REMOVED lines=42> */
.L_x_765:
[----:B------:R-:W-:Y:S05]  /*109f0*/  BSYNC B1 ;  /* 0x0000000000017941 */ /* 0x000fea0003800000 */
.L_x_764:
[----:B------:R-:W-:Y:S01]  /*10a00*/  VIADD R11, R11, 0x8 ;  /* 0x000000080b0b7836 */ /* 0x000fe20000000000 */
[----:B------:R0:W0:Y:S04]  /*10a10*/  SHFL.IDX PT, R20, R10, 0x1, 0x1c1f ;  /* 0x003c1f000a147f89 */ /* 0x00002800000e0000 */
[----:B------:R-:W-:Y:S01]  /*10a20*/  ISETP.GE.AND P0, PT, R11, R0, PT ;  /* 0x000000000b00720c */ /* 0x000fe20003f06270 */
[----:B------:R0:W0:-:S12]  /*10a30*/  SHFL.IDX PT, R24, R3, 0x1, 0x1c1f ;  /* 0x003c1f0003187f89 */ /* 0x00001800000e0000 */
[----:B------:R-:W-:Y:S05]  /*10a40*/  @P0 BRA `(.L_x_763) ;  /* 0x0000001400d00947 */ /* 0x000fea0003800000 */
[----:B------:R-:W-:Y:S02]  /*10a50*/  ULDC UR4, c[0x0][0xac8] ;  /* 0x0002b20000047ab9 */ /* 0x000fe40000000800 */
[----:B------:R-:W-:Y:S02]  /*10a60*/  ISETP.GE.AND P4, PT, R192, UR4, PT ;  /* 0x00000004c0007c0c */ /* 0x000fe4000bf86270 */
[----:B------:R-:W-:Y:S02]  /*10a70*/  ISETP.GE.AND P2, PT, R218, UR4, PT ;  /* 0x00000004da007c0c */ /* 0x000fe4000bf46270 */
[----:B------:R-:W-:Y:S02]  /*10a80*/  ISETP.GE.AND P1, PT, R210, UR4, PT ;  /* 0x00000004d2007c0c */ /* 0x000fe4000bf26270 */
[----:B------:R-:W-:-:S07]  /*10a90*/  ISETP.GE.AND P0, PT, R202, UR4, PT ;  /* 0x00000004ca007c0c */ /* 0x000fce000bf06270 */
[----:B01--4-:R-:W-:-:S04]  /*10aa0*/  @!P4 LEA R4, P3, R192, R24, 0x2 ;  /* 0x00000018c004c211 */ /* 0x013fc800078610ff */
[----:B------:R-:W-:Y:S02]  /*10ab0*/  @!P4 LEA.HI.X R5, R192, R20, R227, 0x2, P3 ;  /* 0x00000014c005c211 */ /* 0x000fe400018f14e3 */
[----:B------:R-:W-:Y:S02]  /*10ac0*/  ISETP.GE.AND P3, PT, R199, UR4, PT ;  /* 0x00000004c7007c0c */ /* 0x000fe4000bf66270 */
[C---:B------:R-:W-:Y:S01]  /*10ad0*/  @!P1 LEA R6, P5, R210.reuse, R24, 0x2 ;  /* 0x00000018d2069211 */ /* 0x040fe200078a10ff */
[----:B------:R0:W-:Y:S01]  /*10ae0*/  @!P4 ST.E.64 desc[UR42][R4.64], R26 ;  /* 0x0000001a0400c985 */ /* 0x0001e2000c101b2a */
[----:B------:R-:W-:Y:S02]  /*10af0*/  ISETP.GE.AND P4, PT, R191, UR4, PT ;  /* 0x00000004bf007c0c */ /* 0x000fe4000bf86270 */
[----:B------:R-:W-:Y:S02]  /*10b00*/  @!P1 LEA.HI.X R7, R210, R20, R217, 0x2, P5 ;  /* 0x00000014d2079211 */ /* 0x000fe400028f14d9 */
[----:B------:R-:W-:-:S02]  /*10b10*/  ISETP.GE.AND P5, PT, R182, UR4, PT ;  /* 0x00000004b6007c0c */ /* 0x000fc4000bfa6270 */
[----:B0-----:R-:W-:-:S04]  /*10b20*/  @!P2 LEA R4, P6, R218, R24, 0x2 ;  /* 0x00000018da04a211 */ /* 0x001fc800078c10ff */
[----:B------:R-:W-:Y:S02]  /*10b30*/  @!P2 LEA.HI.X R5, R218, R20, R226, 0x2, P6 ;  /* 0x00000014da05a211 */ /* 0x000fe400030f14e2 */
[----:B------:R-:W-:-:S03]  /*10b40*/  @!P0 LEA R8, P6, R202, R24, 0x2 ;  /* 0x00000018ca088211 */ /* 0x000fc600078c10ff */
[----:B------:R0:W-:Y:S01]  /*10b50*/  @!P2 ST.E.64 desc[UR42][R4.64], R30 ;  /* 0x0000001e0400a985 */ /* 0x0001e2000c101b2a */
[----:B------:R-:W-:-:S03]  /*10b60*/  @!P0 LEA.HI.X R9, R202, R20, R203, 0x2, P6 ;  /* 0x00000014ca098211 */ /* 0x000fc600030f14cb */
[----:B------:R1:W-:Y:S04]  /*10b70*/  @!P1 ST.E.64 desc[UR42][R6.64], R34 ;  /* 0x0000002206009985 */ /* 0x0003e8000c101b2a */
[----:B------:R4:W-:Y:S01]  /*10b80*/  @!P0 ST.E.64 desc[UR42][R8.64], R38 ;  /* 0x0000002608008985 */ /* 0x0009e2000c101b2a */
[----:B------:R-:W-:Y:S02]  /*10b90*/  ISETP.GE.AND P0, PT, R180, UR4, PT ;  /* 0x00000004b4007c0c */ /* 0x000fe4000bf06270 */
[-C--:B0-----:R-:W-:Y:S02]  /*10ba0*/  @!P3 LEA R4, P1, R199, R24.reuse, 0x2 ;  /* 0x00000018c704b211 */ /* 0x081fe400078210ff */
[----:B-1----:R-:W-:Y:S02]  /*10bb0*/  @!P4 LEA R6, P2, R191, R24, 0x2 ;  /* 0x00000018bf06c211 */ /* 0x002fe400078410ff */
[----:B------:R-:W-:-:S02]  /*10bc0*/  @!P3 LEA.HI.X R5, R199, R20, R200, 0x2, P1 ;  /* 0x00000014c705b211 */ /* 0x000fc400008f14c8 */
[----:B------:R-:W-:Y:S02]  /*10bd0*/  ISETP.GE.AND P1, PT, R178, UR4, PT ;  /* 0x00000004b2007c0c */ /* 0x000fe4000bf26270 */
[----:B------:R-:W-:Y:S01]  /*10be0*/  @!P4 LEA.HI.X R7, R191, R20, R198, 0x2, P2 ;  /* 0x00000014bf07c211 */ /* 0x000fe200010f14c6 */
[----:B------:R0:W-:Y:S01]  /*10bf0*/  @!P3 ST.E.64 desc[UR42][R4.64], R42 ;  /* 0x0000002a0400b985 */ /* 0x0001e2000c101b2a */
[----:B------:R-:W-:Y:S02]  /*10c00*/  ISETP.GE.AND P2, PT, R176, UR4, PT ;  /* 0x00000004b0007c0c */ /* 0x000fe4000bf46270 */
[C---:B----4-:R-:W-:Y:S01]  /*10c10*/  @!P5 LEA R8, P6, R182.reuse, R24, 0x2 ;  /* 0x00000018b608d211 */ /* 0x050fe200078c10ff */
[----:B------:R1:W-:Y:S01]  /*10c20*/  @!P4 ST.E.64 desc[UR42][R6.64], R46 ;  /* 0x0000002e0600c985 */ /* 0x0003e2000c101b2a */
[----:B------:R-:W-:Y:S02]  /*10c30*/  ISETP.GE.AND P3, PT, R237, UR4, PT ;  /* 0x00000004ed007c0c */ /* 0x000fe4000bf66270 */
[----:B------:R-:W-:-:S02]  /*10c40*/  @!P5 LEA.HI.X R9, R182, R20, R183, 0x2, P6 ;  /* 0x00000014b609d211 */ /* 0x000fc400030f14b7 */
[----:B------:R-:W-:-:S03]  /*10c50*/  ISETP.GE.AND P4, PT, R236, UR4, PT ;  /* 0x00000004ec007c0c */ /* 0x000fc6000bf86270 */
[----:B------:R4:W-:Y:S01]  /*10c60*/  @!P5 ST.E.64 desc[UR42][R8.64], R50 ;  /* 0x000000320800d985 */ /* 0x0009e2000c101b2a */
[-C--:B0-----:R-:W-:Y:S02]  /*10c70*/  @!P0 LEA R4, P6, R180, R24.reuse, 0x2 ;  /* 0x00000018b4048211 */ /* 0x081fe400078c10ff */
[----:B-1----:R-:W-:Y:S02]  /*10c80*/  @!P1 LEA R6, P5, R178, R24, 0x2 ;  /* 0x00000018b2069211 */ /* 0x002fe400078a10ff */
[-C--:B------:R-:W-:Y:S02]  /*10c90*/  @!P0 LEA.HI.X R5, R180, R20.reuse, R181, 0x2, P6 ;  /* 0x00000014b4058211 */ /* 0x080fe400030f14b5 */
[----:B------:R-:W-:Y:S02]  /*10ca0*/  @!P1 LEA.HI.X R7, R178, R20, R179, 0x2, P5 ;  /* 0x00000014b2079211 */ /* 0x000fe400028f14b3 */
[----:B------:R-:W-:Y:S01]  /*10cb0*/  ISETP.GE.AND P5, PT, R235, UR4, PT ;  /* 0x00000004eb007c0c */ /* 0x000fe2000bfa6270 */
[----:B------:R0:W-:Y:S01]  /*10cc0*/  @!P0 ST.E.64 desc[UR42][R4.64], R54 ;  /* 0x0000003604008985 */ /* 0x0001e2000c101b2a */
[----:B----4-:R-:W-:-:S02]  /*10cd0*/  @!P2 LEA R8, P6, R176, R24, 0x2 ;  /* 0x00000018b008a211 */ /* 0x010fc400078c10ff */
[----:B------:R-:W-:Y:S01]  /*10ce0*/  ISETP.GE.AND P0, PT, R234, UR4, PT ;  /* 0x00000004ea007c0c */ /* 0x000fe2000bf06270 */
[----:B------:R1:W-:Y:S01]  /*10cf0*/  @!P1 ST.E.64 desc[UR42][R6.64], R58 ;  /* 0x0000003a06009985 */ /* 0x0003e2000c101b2a */
[----:B------:R-:W-:Y:S02]  /*10d00*/  @!P2 LEA.HI.X R9, R176, R20, R177, 0x2, P6 ;  /* 0x00000014b009a211 */ /* 0x000fe400030f14b1 */
[----:B------:R-:W-:-:S03]  /*10d10*/  ISETP.GE.AND P1, PT, R233, UR4, PT ;  /* 0x00000004e9007c0c */ /* 0x000fc6000bf26270 */
[----:B------:R4:W-:Y:S01]  /*10d20*/  @!P2 ST.E.64 desc[UR42][R8.64], R62 ;  /* 0x0000003e0800a985 */ /* 0x0009e2000c101b2a */
[CC--:B0-----:R-:W-:Y:S02]  /*10d30*/  @!P3 LEA R4, P6, R237.reuse, R24.reuse, 0x2 ;  /* 0x00000018ed04b211 */ /* 0x0c1fe400078c10ff */
[C---:B-1----:R-:W-:Y:S02]  /*10d40*/  @!P4 LEA R6, P2, R236.reuse, R24, 0x2 ;  /* 0x00000018ec06c211 */ /* 0x042fe400078410ff */
[-C--:B------:R-:W-:Y:S02]  /*10d50*/  @!P3 LEA.HI.X R5, R237, R20.reuse, R175, 0x2, P6 ;  /* 0x00000014ed05b211 */ /* 0x080fe400030f14af */
[----:B------:R-:W-:Y:S02]  /*10d60*/  @!P4 LEA.HI.X R7, R236, R20, R174, 0x2, P2 ;  /* 0x00000014ec07c211 */ /* 0x000fe400010f14ae */
[----:B------:R-:W-:Y:S01]  /*10d70*/  ISETP.GE.AND P2, PT, R232, UR4, PT ;  /* 0x00000004e8007c0c */ /* 0x000fe2000bf46270 */
[----:B------:R0:W-:Y:S01]  /*10d80*/  @!P3 ST.E.64 desc[UR42][R4.64], R66 ;  /* 0x000000420400b985 */ /* 0x0001e2000c101b2a */
[----:B----4-:R-:W-:-:S03]  /*10d90*/  @!P5 LEA R8, P6, R235, R24, 0x2 ;  /* 0x00000018eb08d211 */ /* 0x010fc600078c10ff */
[----:B------:R1:W-:Y:S01]  /*10da0*/  @!P4 ST.E.64 desc[UR42][R6.64], R70 ;  /* 0x000000460600c985 */ /* 0x0003e2000c101b2a */
[----:B------:R-:W-:-:S05]  /*10db0*/  @!P5 LEA.HI.X R9, R235, R20, R173, 0x2, P6 ;  /* 0x00000014eb09d211 */ /* 0x000fca00030f14ad */
[----:B------:R4:W-:Y:S01]  /*10dc0*/  @!P5 ST.E.64 desc[UR42][R8.64], R74 ;  /* 0x0000004a0800d985 */ /* 0x0009e2000c101b2a */
[----:B------:R-:W-:Y:S02]  /*10dd0*/  ISETP.GE.AND P5, PT, R231, UR4, PT ;  /* 0x00000004e7007c0c */ /* 0x000fe4000bfa6270 */
[----:B0-----:R-:W-:-:S04]  /*10de0*/  @!P0 LEA R4, P4, R234, R24, 0x2 ;  /* 0x00000018ea048211 */ /* 0x001fc800078810ff */
[----:B------:R-:W-:Y:S02]  /*10df0*/  @!P0 LEA.HI.X R5, R234, R20, R172, 0x2, P4 ;  /* 0x00000014ea058211 */ /* 0x000fe400020f14ac */
[----:B------:R-:W-:Y:S02]  /*10e00*/  ISETP.GE.AND P4, PT, R229, UR4, PT ;  /* 0x00000004e5007c0c */ /* 0x000fe4000bf86270 */
[CC--:B-1----:R-:W-:Y:S01]  /*10e10*/  @!P1 LEA R6, P3, R233.reuse, R24.reuse, 0x2 ;  /* 0x00000018e9069211 */ /* 0x0c2fe200078610ff */
[----:B------:R0:W-:Y:S01]  /*10e20*/  @!P0 ST.E.64 desc[UR42][R4.64], R78 ;  /* 0x0000004e04008985 */ /* 0x0001e2000c101b2a */
[----:B----4-:R-:W-:Y:S02]  /*10e30*/  @!P2 LEA R8, P6, R232, R24, 0x2 ;  /* 0x00000018e808a211 */ /* 0x010fe400078c10ff */
[----:B------:R-:W-:Y:S02]  /*10e40*/  @!P1 LEA.HI.X R7, R233, R20, R171, 0x2, P3 ;  /* 0x00000014e9079211 */ /* 0x000fe400018f14ab */
[----:B------:R-:W-:-:S02]  /*10e50*/  ISETP.GE.AND P3, PT, R228, UR4, PT ;  /* 0x00000004e4007c0c */ /* 0x000fc4000bf66270 */
[----:B------:R-:W-:Y:S01]  /*10e60*/  @!P2 LEA.HI.X R9, R232, R20, R170, 0x2, P6 ;  /* 0x00000014e809a211 */ /* 0x000fe200030f14aa */
[----:B------:R1:W-:Y:S01]  /*10e70*/  @!P1 ST.E.64 desc[UR42][R6.64], R82 ;  /* 0x0000005206009985 */ /* 0x0003e2000c101b2a */
[----:B------:R-:W-:-:S03]  /*10e80*/  ISETP.GE.AND P1, PT, R224, UR4, PT ;  /* 0x00000004e0007c0c */ /* 0x000fc6000bf26270 */
[----:B------:R4:W-:Y:S01]  /*10e90*/  @!P2 ST.E.64 desc[UR42][R8.64], R86 ;  /* 0x000000560800a985 */ /* 0x0009e2000c101b2a */
[----:B------:R-:W-:Y:S02]  /*10ea0*/  ISETP.GE.AND P2, PT, R225, UR4, PT ;  /* 0x00000004e1007c0c */ /* 0x000fe4000bf46270 */
[----:B0-----:R-:W-:-:S04]  /*10eb0*/  @!P5 LEA R4, P6, R231, R24, 0x2 ;  /* 0x00000018e704d211 */ /* 0x001fc800078c10ff */
[----:B------:R-:W-:Y:S02]  /*10ec0*/  @!P5 LEA.HI.X R5, R231, R20, R169, 0x2, P6 ;  /* 0x00000014e705d211 */ /* 0x000fe400030f14a9 */
[----:B-1----:R-:W-:-:S03]  /*10ed0*/  @!P4 LEA R6, P0, R229, R24, 0x2 ;  /* 0x00000018e506c211 */ /* 0x002fc600078010ff */
[----:B------:R0:W-:Y:S01]  /*10ee0*/  @!P5 ST.E.64 desc[UR42][R4.64], R90 ;  /* 0x0000005a0400d985 */ /* 0x0001e2000c101b2a */
[----:B------:R-:W-:Y:S02]  /*10ef0*/  ISETP.GE.AND P5, PT, R222, UR4, PT ;  /* 0x00000004de007c0c */ /* 0x000fe4000bfa6270 */
[----:B------:R-:W-:Y:S02]  /*10f00*/  @!P4 LEA.HI.X R7, R229, R20, R168, 0x2, P0 ;  /* 0x00000014e507c211 */ /* 0x000fe400000f14a8 */
[----:B------:R-:W-:Y:S02]  /*10f10*/  ISETP.GE.AND P0, PT, R223, UR4, PT ;  /* 0x00000004df007c0c */ /* 0x000fe4000bf06270 */
[C---:B----4-:R-:W-:Y:S01]  /*10f20*/  @!P3 LEA R8, P6, R228.reuse, R24, 0x2 ;  /* 0x00000018e408b211 */ /* 0x050fe200078c10ff */
[----:B------:R1:W-:Y:S01]  /*10f30*/  @!P4 ST.E.64 desc[UR42][R6.64], R94 ;  /* 0x0000005e0600c985 */ /* 0x0003e2000c101b2a */
[----:B------:R-:W-:Y:S02]  /*10f40*/  ISETP.GE.AND P4, PT, R221, UR4, PT ;  /* 0x00000004dd007c0c */ /* 0x000fe4000bf86270 */
[----:B------:R-:W-:-:S02]  /*10f50*/  @!P3 LEA.HI.X R9, R228, R20, R167, 0x2, P6 ;  /* 0x00000014e409b211 */ /* 0x000fc400030f14a7 */
[----:B------:R-:W-:-:S03]  /*10f60*/  @!P2 LEA R10, P6, R225, R24, 0x2 ;  /* 0x00000018e10aa211 */ /* 0x000fc600078c10ff */
[----:B------:R4:W-:Y:S01]  /*10f70*/  @!P3 ST.E.64 desc[UR42][R8.64], R98 ;  /* 0x000000620800b985 */ /* 0x0009e2000c101b2a */
[C---:B---3--:R-:W-:Y:S02]  /*10f80*/  @!P1 LEA R12, P3, R224.reuse, R24, 0x2 ;  /* 0x00000018e00c9211 */ /* 0x048fe400078610ff */
[----:B------:R-:W-:Y:S02]  /*10f90*/  @!P2 LEA.HI.X R11, R225, R20, R166, 0x2, P6 ;  /* 0x00000014e10ba211 */ /* 0x000fe400030f14a6 */
[C---:B------:R-:W-:Y:S02]  /*10fa0*/  @!P0 LEA R14, P6, R223.reuse, R24, 0x2 ;  /* 0x00000018df0e8211 */ /* 0x040fe400078c10ff */
[-C--:B--2---:R-:W-:Y:S01]  /*10fb0*/  @!P1 LEA.HI.X R13, R224, R20.reuse, R165, 0x2, P3 ;  /* 0x00000014e00d9211 */ /* 0x084fe200018f14a5 */
[----:B------:R2:W-:Y:S01]  /*10fc0*/  @!P2 ST.E.64 desc[UR42][R10.64], R102 ;  /* 0x000000660a00a985 */ /* 0x0005e2000c101b2a */
[----:B------:R-:W-:Y:S02]  /*10fd0*/  ISETP.GE.AND P3, PT, R220, UR4, PT ;  /* 0x00000004dc007c0c */ /* 0x000fe4000bf66270 */
[----:B------:R-:W-:Y:S01]  /*10fe0*/  @!P0 LEA.HI.X R15, R223, R20, R164, 0x2, P6 ;  /* 0x00000014df0f8211 */ /* 0x000fe200030f14a4 */
[----:B------:R3:W-:Y:S01]  /*10ff0*/  @!P1 ST.E.64 desc[UR42][R12.64], R106 ;  /* 0x0000006a0c009985 */ /* 0x0007e2000c101b2a */
[----:B0-----:R-:W-:-:S02]  /*11000*/  @!P5 LEA R4, P1, R222, R24, 0x2 ;  /* 0x00000018de04d211 */ /* 0x001fc400078210ff */
[----:B-1----:R-:W-:Y:S01]  /*11010*/  @!P4 LEA R6, P2, R221, R24, 0x2 ;  /* 0x00000018dd06c211 */ /* 0x002fe200078410ff */
[----:B------:R-:W-:Y:S01]  /*11020*/  @!P0 ST.E.64 desc[UR42][R14.64], R110 ;  /* 0x0000006e0e008985 */ /* 0x000fe2000c101b2a */
[----:B------:R-:W-:Y:S02]  /*11030*/  ISETP.GE.AND P0, PT, R219, UR4, PT ;  /* 0x00000004db007c0c */ /* 0x000fe4000bf06270 */
[----:B------:R-:W-:Y:S02]  /*11040*/  @!P5 LEA.HI.X R5, R222, R20, R163, 0x2, P1 ;  /* 0x00000014de05d211 */ /* 0x000fe400008f14a3 */
[----:B------:R-:W-:Y:S02]  /*11050*/  ISETP.GE.AND P1, PT, R216, UR4, PT ;  /* 0x00000004d8007c0c */ /* 0x000fe4000bf26270 */
[----:B----4-:R-:W-:Y:S01]  /*11060*/  @!P3 LEA R8, P6, R220, R24, 0x2 ;  /* 0x00000018dc08b211 */ /* 0x010fe200078c10ff */
[----:B------:R0:W-:Y:S01]  /*11070*/  @!P5 ST.E.64 desc[UR42][R4.64], R114 ;  /* 0x000000720400d985 */ /* 0x0001e2000c101b2a */
[----:B------:R-:W-:-:S02]  /*11080*/  @!P4 LEA.HI.X R7, R221, R20, R162, 0x2, P2 ;  /* 0x00000014dd07c211 */ /* 0x000fc400010f14a2 */
[----:B------:R-:W-:Y:S02]  /*11090*/  @!P3 LEA.HI.X R9, R220, R20, R161, 0x2, P6 ;  /* 0x00000014dc09b211 */ /* 0x000fe400030f14a1 */
[----:B------:R-:W-:Y:S01]  /*110a0*/  ISETP.GE.AND P2, PT, R213, UR4, PT ;  /* 0x00000004d5007c0c */ /* 0x000fe2000bf46270 */
[----:B------:R1:W-:Y:S01]  /*110b0*/  @!P4 ST.E.64 desc[UR42][R6.64], R118 ;  /* 0x000000760600c985 */ /* 0x0003e2000c101b2a */
[----:B------:R-:W-:Y:S02]  /*110c0*/  ISETP.GE.AND P4, PT, R215, UR4, PT ;  /* 0x00000004d7007c0c */ /* 0x000fe4000bf86270 */
[C---:B--2---:R-:W-:Y:S01]  /*110d0*/  @!P0 LEA R10, P5, R219.reuse, R24, 0x2 ;  /* 0x00000018db0a8211 */ /* 0x044fe200078a10ff */
[----:B------:R2:W-:Y:S01]  /*110e0*/  @!P3 ST.E.64 desc[UR42][R8.64], R122 ;  /* 0x0000007a0800b985 */ /* 0x0005e2000c101b2a */
[----:B------:R-:W-:Y:S02]  /*110f0*/  ISETP.GE.AND P3, PT, R214, UR4, PT ;  /* 0x00000004d6007c0c */ /* 0x000fe4000bf66270 */
[----:B------:R-:W-:-:S02]  /*11100*/  @!P0 LEA.HI.X R11, R219, R20, R160, 0x2, P5 ;  /* 0x00000014db0b8211 */ /* 0x000fc400028f14a0 */
[----:B------:R-:W-:Y:S02]  /*11110*/  ISETP.GE.AND P5, PT, R212, UR4, PT ;  /* 0x00000004d4007c0c */ /* 0x000fe4000bfa6270 */
[CC--:B---3--:R-:W-:Y:S01]  /*11120*/  @!P1 LEA R12, P6, R216.reuse, R24.reuse, 0x2 ;  /* 0x00000018d80c9211 */ /* 0x0c8fe200078c10ff */
[----:B------:R3:W-:Y:S02]  /*11130*/  @!P0 ST.E.64 desc[UR42][R10.64], R126 ;  /* 0x0000007e0a008985 */ /* 0x0007e4000c101b2a */
[C---:B0-----:R-:W-:Y:S02]  /*11140*/  @!P4 LEA R4, P0, R215.reuse, R24, 0x2 ;  /* 0x00000018d704c211 */ /* 0x041fe400078010ff */
[----:B------:R-:W-:Y:S02]  /*11150*/  @!P1 LEA.HI.X R13, R216, R20, R159, 0x2, P6 ;  /* 0x00000014d80d9211 */ /* 0x000fe400030f149f */
[----:B-1----:R-:W-:Y:S02]  /*11160*/  @!P3 LEA R6, P6, R214, R24, 0x2 ;  /* 0x00000018d606b211 */ /* 0x002fe400078c10ff */
[----:B------:R-:W-:Y:S01]  /*11170*/  @!P4 LEA.HI.X R5, R215, R20, R158, 0x2, P0 ;  /* 0x00000014d705c211 */ /* 0x000fe200000f149e */
[----:B------:R3:W-:Y:S01]  /*11180*/  @!P1 ST.E.64 desc[UR42][R12.64], R130 ;  /* 0x000000820c009985 */ /* 0x0007e2000c101b2a */
[----:B--2---:R-:W-:-:S02]  /*11190*/  @!P2 LEA R8, P1, R213, R24, 0x2 ;  /* 0x00000018d508a211 */ /* 0x004fc400078210ff */
[----:B------:R-:W-:Y:S01]  /*111a0*/  @!P5 LEA R14, P0, R212, R24, 0x2 ;  /* 0x00000018d40ed211 */ /* 0x000fe200078010ff */
[----:B------:R3:W-:Y:S01]  /*111b0*/  @!P4 ST.E.64 desc[UR42][R4.64], R134 ;  /* 0x000000860400c985 */ /* 0x0007e2000c101b2a */
[-C--:B------:R-:W-:Y:S02]  /*111c0*/  @!P3 LEA.HI.X R7, R214, R20.reuse, R157, 0x2, P6 ;  /* 0x00000014d607b211 */ /* 0x080fe400030f149d */
[-C--:B------:R-:W-:Y:S02]  /*111d0*/  @!P2 LEA.HI.X R9, R213, R20.reuse, R156, 0x2, P1 ;  /* 0x00000014d509a211 */ /* 0x080fe400008f149c */
[----:B------:R-:W-:Y:S01]  /*111e0*/  @!P5 LEA.HI.X R15, R212, R20, R152, 0x2, P0 ;  /* 0x00000014d40fd211 */ /* 0x000fe200000f1498 */
[----:B------:R3:W-:Y:S01]  /*111f0*/  @!P3 ST.E.64 desc[UR42][R6.64], R138 ;  /* 0x0000008a0600b985 */ /* 0x0007e2000c101b2a */
[----:B------:R-:W-:-:S03]  /*11200*/  ISETP.GE.AND P0, PT, R211, UR4, PT ;  /* 0x00000004d3007c0c */ /* 0x000fc6000bf06270 */
[----:B------:R3:W-:Y:S04]  /*11210*/  @!P2 ST.E.64 desc[UR42][R8.64], R142 ;  /* 0x0000008e0800a985 */ /* 0x0007e8000c101b2a */
[----:B------:R3:W-:Y:S06]  /*11220*/  @!P5 ST.E.64 desc[UR42][R14.64], R146 ;  /* 0x000000920e00d985 */ /* 0x0007ec000c101b2a */
[----:B------:R-:W-:Y:S05]  /*11230*/  @P0 BRA `(.L_x_763) ;  /* 0x0000000c00d40947 */ /* 0x000fea0003800000 */
[----:B---3--:R-:W-:-:S04]  /*11240*/  LEA R4, P0, R211, R24, 0x2 ;  /* 0x00000018d3047211 */ /* 0x008fc800078010ff */
[----:B------:R-:W-:-:S05]  /*11250*/  LEA.HI.X R5, R211, R20, R21, 0x2, P0 ;  /* 0x00000014d3057211 */ /* 0x000fca00000f1415 */
[----:B------:R0:W-:Y:S01]  /*11260*/  ST.E.64 desc[UR42][R4.64], R150 ;  /* 0x0000009604007985 */ /* 0x0001e2000c101b2a */
[----:B------:R-:W-:Y:S05]  /*11270*/  BRA `(.L_x_763) ;  /* 0x0000000c00c47947 */ /* 0x000fea0003800000 */
.L_x_757:
[----:B------:R-:W-:Y:S01]  /*11280*/  ULDC.64 UR6, c[0x0][0xc08] ;  /* 0x0003020000067ab9 */ /* 0x000fe20000000a00 */
[----:B------:R-:W-:Y:S01]  /*11290*/  ULDC.64 UR4, c[0x0][0xc00] ;  /* 0x0003000000047ab9 */ /* 0x000fe20000000a00 */
[----:B------:R-:W-:Y:S01]  /*112a0*/  ISETP.NE.U32.AND P1, PT, RZ, UR6, PT ;  /* 0x00000006ff007c0c */ /* 0x000fe2000bf25070 */
[----:B------:R-:W-:Y:S01]  /*112b0*/  IMAD.MOV.U32 R3, RZ, RZ, RZ ;  /* 0x000000ffff037224 */ /* 0x000fe200078e00ff */
[----:B------:R-:W-:Y:S02]  /*112c0*/  ISETP.NE.U32.AND P0, PT, RZ, UR4, PT ;  /* 0x00000004ff007c0c */ /* 0x000fe4000bf05070 */
[----:B------:R-:W-:Y:S02]  /*112d0*/  ISETP.NE.AND.EX P1, PT, RZ, UR7, PT, P1 ;  /* 0x00000007ff007c0c */ /* 0x000fe4000bf25310 */
[----:B------:R-:W-:Y:S02]  /*112e0*/  IADD3 R4, P2, R202, UR4, RZ ;  /* 0x00000004ca047c10 */ /* 0x000fe4000ff5e0ff */
[----:B------:R-:W-:-:S02]  /*112f0*/  ISETP.NE.AND.EX P0, PT, RZ, UR5, PT, P0 ;  /* 0x00000005ff007c0c */ /* 0x000fc4000bf05300 */
[----:B------:R-:W-:Y:S01]  /*11300*/  IADD3.X R5, R203, UR5, RZ, P2, !PT ;  /* 0x00000005cb057c10 */ /* 0x000fe200097fe4ff */
[----:B------:R-:W-:Y:S02]  /*11310*/  ULDC UR4, c[0x0][0xa88] ;  /* 0x0002a20000047ab9 */ /* 0x000fe40000000800 */
[----:B------:R-:W-:-:S04]  /*11320*/  IMAD.U32 R0, RZ, RZ, UR4 ;  /* 0x00000004ff007e24 */ /* 0x000fc8000f8e00ff */
[----:B------:R-:W-:-:S04]  /*11330*/  @P1 IADD3 R202, P2, R202, UR6, RZ ;  /* 0x00000006caca1c10 */ /* 0x000fc8000ff5e0ff */
[----:B------:R-:W-:Y:S01]  /*11340*/  @P1 IADD3.X R203, R203, UR7, RZ, P2, !PT ;  /* 0x00000007cbcb1c10 */ /* 0x000fe200097fe4ff */
[----:B------:R3:W5:Y:S04]  /*11350*/  @P0 LDG.E R3, desc[UR42][R4.64] ;  /* 0x0000002a04030981 */ /* 0x000768000c1e1900 */
[----:B------:R3:W5:Y:S01]  /*11360*/  @P1 LDG.E R0, desc[UR42][R202.64] ;  /* 0x0000002aca001981 */ /* 0x000762000c1e1900 */
[----:B------:R-:W-:Y:S01]  /*11370*/  ISETP.NE.AND P2, PT, R200, RZ, PT ;  /* 0x000000ffc800720c */ /* 0x000fe20003f45270 */
[----:B------:R-:W4:-:S12]  /*11380*/  S2R R6, SR_TID.X ;  /* 0x0000000000067919 */ /* 0x000f180000002100 */
[----:B------:R-:W2:Y:S01]  /*11390*/  @!P2 LDC R200, c[0x0][0xad4] ;  /* 0x0002b500ffc8ab82 */ /* 0x000ea20000000800 */
[----:B----4-:R-:W-:Y:S01]  /*113a0*/  VIADD R30, R6, 0xffffff80 ;  /* 0xffffff80061e7836 */ /* 0x010fe20000000000 */
[----:B--2---:R-:W-:-:S04]  /*113b0*/  ISETP.GT.AND P2, PT, R200, 0x1, PT ;  /* 0x00000001c800780c */ /* 0x004fc80003f44270 */
[----:B------:R-:W-:Y:S01]  /*113c0*/  ISETP.GT.AND P3, PT, R30, 0x3f, PT ;  /* 0x0000003f1e00780c */ /* 0x000fe20003f64270 */
[----:B---3--:R-:W-:-:S12]  /*113d0*/  @P1 BRA `(.L_x_766) ;  /* 0x0000000000101947 */ /* 0x008fd80003800000 */
[----:B------:R-:W-:Y:S05]  /*113e0*/  @!P0 BRA `(.L_x_766) ;  /* 0x00000000000c8947 */ /* 0x000fea0003800000 */
[----:B------:R-:W2:Y:S04]  /*113f0*/  LDG.E R7, desc[UR42][R4.64] ;  /* 0x0000002a04077981 */ /* 0x000ea8000c1e1900 */
[----:B-----5:R-:W2:Y:S02]  /*11400*/  LDG.E R0, desc[UR42][R4.64+0x4] ;  /* 0x0000042a04007981 */ /* 0x020ea4000c1e1900 */
[----:B--2---:R-:W-:-:S07]  /*11410*/  IMAD.IADD R0, R0, 0x1, -R7 ;  /* 0x0000000100007824 */ /* 0x004fce00078e0a07 */
.L_x_766:
[----:B------:R-:W2:Y:S01]  /*11420*/  LDL.LU R4, [R1+0x24] ;  /* 0x0000240001047983 */ /* 0x000ea20000300800 */
[----:B------:R-:W-:Y:S01]  /*11430*/  BSSY B1, `(.L_x_767) ;  /* 0x0000037000017945 */ /* 0x000fe20003800000 */
[----:B------:R-:W-:Y:S02]  /*11440*/  SEL R199, R199, RZ, !P0 ;  /* 0x000000ffc7c77207 */ /* 0x000fe40004000000 */
[----:B-----5:R-:W-:Y:S02]  /*11450*/  SHF.R.S32.HI R26, RZ, 0x1f, R3 ;  /* 0x0000001fff1a7819 */ /* 0x020fe40000011403 */
[----:B--2---:R-:W-:Y:S01]  /*11460*/  SEL R28, R4, RZ, !P0 ;  /* 0x000000ff041c7207 */ /* 0x004fe20004000000 */
[----:B------:R-:W-:Y:S06]  /*11470*/  @P3 BRA `(.L_x_768) ;  /* 0x0000000000c83947 */ /* 0x000fec0003800000 */
[----:B------:R-:W2:Y:S01]  /*11480*/  S2R R4, SR_TID.X ;  /* 0x0000000000047919 */ /* 0x000ea20000002100 */
[----:B------:R-:W3:Y:S02]  /*11490*/  LDC R31, c[0x0][0xbe8] ;  /* 0x0002fa00ff1f7b82 */ /* 0x000ee40000000800 */
[----:B---3--:R-:W-:Y:S02]  /*114a0*/  IMAD R5, R0, R31, RZ ;  /* 0x0000001f00057224 */ /* 0x008fe400078e02ff */
[----:B--2---:R-:W-:-:S04]  /*114b0*/  IMAD R4, R201, 0x40, R4 ;  /* 0x00000040c9047824 */ /* 0x004fc800078e0204 */
[----:B------:R-:W-:-:S05]  /*114c0*/  VIADD R29, R4, 0xffffff80 ;  /* 0xffffff80041d7836 */ /* 0x000fca0000000000 */
[----:B------:R-:W-:-:S13]  /*114d0*/  ISETP.GE.AND P0, PT, R29, R5, PT ;  /* 0x000000051d00720c */ /* 0x000fda0003f06270 */
[----:B------:R-:W-:Y:S05]  /*114e0*/  @P0 BRA `(.L_x_768) ;  /* 0x0000000000ac0947 */ /* 0x000fea0003800000 */
[----:B------:R-:W-:Y:S01]  /*114f0*/  IMAD.MOV.U32 R24, RZ, RZ, 0x9b8 ;  /* 0x000009b8ff187424 */ /* 0x000fe200078e00ff */
[----:B------:R-:W-:Y:S01]  /*11500*/  ISETP.GT.AND P0, PT, R200, 0x1, PT ;  /* 0x00000001c800780c */ /* 0x000fe20003f04270 */
[----:B------:R-:W2:Y:S01]  /*11510*/  LDC.64 R4, c[0x0][0xba8] ;  /* 0x0002ea00ff047b82 */ /* 0x000ea20000000a00 */
[----:B------:R-:W-:Y:S01]  /*11520*/  ISETP.NE.AND P1, PT, R31, 0x1, PT ;  /* 0x000000011f00780c */ /* 0x000fe20003f25270 */
[----:B------:R-:W-:Y:S01]  /*11530*/  IMAD.MOV.U32 R21, RZ, RZ, R29 ;  /* 0x000000ffff157224 */ /* 0x000fe200078e001d */
[----:B------:R-:W-:-:S05]  /*11540*/  SEL R24, R24, 0x978, P0 ;  /* 0x0000097818187807 */ /* 0x000fca0000000000 */
[----:B------:R-:W3:Y:S08]  /*11550*/  LDC.64 R10, c[0x0][R24+0x220] ;  /* 0x00008800180a7b82 */ /* 0x000ef00000000a00 */
[----:B------:R-:W4:Y:S08]  /*11560*/  LDC.64 R14, c[0x0][R24+0x218] ;  /* 0x00008600180e7b82 */ /* 0x000f300000000a00 */
[----:B------:R-:W5:Y:S08]  /*11570*/  LDC.64 R8, c[0x0][R24+0x228] ;  /* 0x00008a0018087b82 */ /* 0x000f700000000a00 */
[----:B------:R-:W0:Y:S08]  /*11580*/  @P1 LDC R20, c[0x0][0xbec] ;  /* 0x0002fb00ff141b82 */ /* 0x000e300000000800 */
[----:B------:R-:W1:Y:S08]  /*11590*/  LDC.64 R6, c[0x0][R24+0x210] ;  /* 0x0000840018067b82 */ /* 0x000e700000000a00 */
[----:B------:R-:W5:Y:S01]  /*115a0*/  @P1 LDC R27, c[0x0][0xbf0] ;  /* 0x0002fc00ff1b1b82 */ /* 0x000f620000000800 */
[----:B0-----:R-:W-:-:S07]  /*115b0*/  @P1 IMAD.HI.U32 R20, R29, R20, RZ ;  /* 0x000000141d141227 */ /* 0x001fce00078e00ff */
[----:B--2---:R-:W0:Y:S01]  /*115c0*/  @!P0 LDC R4, c[0x0][0xb50] ;  /* 0x0002d400ff048b82 */ /* 0x004e220000000800 */
[-C--:B---3--:R-:W-:Y:S02]  /*115d0*/  IMAD R11, R11, R199.reuse, RZ ;  /* 0x000000c70b0b7224 */ /* 0x088fe400078e02ff */
[----:B------:R-:W-:-:S05]  /*115e0*/  IMAD.WIDE.U32 R12, R10, R199, RZ ;  /* 0x000000c70a0c7225 */ /* 0x000fca00078e00ff */
[----:B------:R-:W2:Y:S01]  /*115f0*/  @!P0 LDC R5, c[0x0][0xb54] ;  /* 0x0002d500ff058b82 */ /* 0x000ea20000000800 */
[-C--:B----4-:R-:W-:Y:S02]  /*11600*/  IMAD R25, R15, R198.reuse, RZ ;  /* 0x000000c60f197224 */ /* 0x090fe400078e02ff */
[----:B------:R-:W-:Y:S01]  /*11610*/  IMAD.WIDE.U32 R14, R14, R198, RZ ;  /* 0x000000c60e0e7225 */ /* 0x000fe200078e00ff */
[----:B-----5:R-:W-:-:S03]  /*11620*/  @P1 SHF.R.U32.HI R21, RZ, R27, R20 ;  /* 0x0000001bff151219 */ /* 0x020fc60000011614 */
[----:B------:R-:W-:Y:S01]  /*11630*/  IMAD R27, R10, R28, R11 ;  /* 0x0000001c0a1b7224 */ /* 0x000fe200078e020b */
[----:B------:R-:W-:Y:S01]  /*11640*/  SEL R11, R210, RZ, P0 ;  /* 0x000000ffd20b7207 */ /* 0x000fe20000000000 */
[----:B------:R-:W-:Y:S01]  /*11650*/  IMAD.IADD R25, R15, 0x1, R25 ;  /* 0x000000010f197824 */ /* 0x000fe200078e0219 */
[----:B------:R-:W-:Y:S01]  /*11660*/  IADD3 R14, P1, P3, R12, R14, R3 ;  /* 0x0000000e0c0e7210 */ /* 0x000fe20007b3e003 */
[----:B------:R-:W-:Y:S02]  /*11670*/  IMAD.IADD R27, R13, 0x1, R27 ;  /* 0x000000010d1b7824 */ /* 0x000fe400078e021b */
[----:B------:R-:W-:Y:S02]  /*11680*/  IMAD.MOV R10, RZ, RZ, -R21 ;  /* 0x000000ffff0a7224 */ /* 0x000fe400078e0a15 */
[-C--:B------:R-:W-:Y:S02]  /*11690*/  IMAD R13, R9, R11.reuse, RZ ;  /* 0x0000000b090d7224 */ /* 0x080fe400078e02ff */
[----:B------:R-:W-:-:S04]  /*116a0*/  IMAD.WIDE.U32 R8, R8, R11, RZ ;  /* 0x0000000b08087225 */ /* 0x000fc800078e00ff */
[----:B------:R-:W-:Y:S01]  /*116b0*/  IMAD R11, R31, R10, R29 ;  /* 0x0000000a1f0b7224 */ /* 0x000fe200078e021d */
[----:B------:R-:W-:Y:S01]  /*116c0*/  IADD3.X R10, R27, R25, R26, P1, P3 ;  /* 0x000000191b0a7210 */ /* 0x000fe20000fe641a */
[----:B------:R-:W-:Y:S01]  /*116d0*/  IMAD.IADD R13, R9, 0x1, R13 ;  /* 0x00000001090d7824 */ /* 0x000fe200078e020d */
[----:B------:R-:W-:Y:S01]  /*116e0*/  IADD3 R8, P0, P1, R21, R14, R8 ;  /* 0x0000000e15087210 */ /* 0x000fe2000791e008 */
[----:B-1----:R-:W-:Y:S01]  /*116f0*/  IMAD R7, R7, R11, RZ ;  /* 0x0000000b07077224 */ /* 0x002fe200078e02ff */
[----:B------:R-:W-:-:S04]  /*11700*/  SHF.R.S32.HI R21, RZ, 0x1f, R21 ;  /* 0x0000001fff157819 */ /* 0x000fc80000011415 */
[----:B------:R-:W-:Y:S02]  /*11710*/  IADD3.X R9, R21, R10, R13, P0, P1 ;  /* 0x0000000a15097210 */ /* 0x000fe400007e240d */
[----:B------:R-:W-:Y:S01]  /*11720*/  SHF.R.S32.HI R13, RZ, 0x1f, R11 ;  /* 0x0000001fff0d7819 */ /* 0x000fe2000001140b */
[----:B------:R-:W-:-:S04]  /*11730*/  IMAD.WIDE.U32 R8, R6, R11, R8 ;  /* 0x0000000b06087225 */ /* 0x000fc800078e0008 */
[----:B------:R-:W-:Y:S01]  /*11740*/  IMAD R7, R6, R13, R7 ;  /* 0x0000000d06077224 */ /* 0x000fe200078e0207 */
[----:B0-----:R-:W-:-:S03]  /*11750*/  LEA R4, P0, R8, R4, 0x2 ;  /* 0x0000000408047211 */ /* 0x001fc600078010ff */
[----:B------:R-:W-:Y:S02]  /*11760*/  IMAD.IADD R6, R9, 0x1, R7 ;  /* 0x0000000109067824 */ /* 0x000fe400078e0207 */
[----:B------:R-:W-:-:S03]  /*11770*/  IMAD.MOV.U32 R7, RZ, RZ, -0x800000 ;  /* 0xff800000ff077424 */ /* 0x000fc600078e00ff */
[----:B--2---:R-:W-:-:S05]  /*11780*/  LEA.HI.X R5, R8, R5, R6, 0x2, P0 ;  /* 0x0000000508057211 */ /* 0x004fca00000f1406 */
[----:B------:R2:W-:Y:S02]  /*11790*/  STG.E desc[UR42][R4.64], R7 ;  /* 0x0000000704007986 */ /* 0x0005e4000c10192a */
.L_x_768:
[----:B------:R-:W-:Y:S05]  /*117a0*/  BSYNC B1 ;  /* 0x0000000000017941 */ /* 0x000fea0003800000 */
.L_x_767:
[----:B------:R-:W-:Y:S05]  /*117b0*/  @P2 BRA `(.L_x_763) ;  /* 0x0000000800742947 */ /* 0x000fea0003800000 */
[----:B------:R-:W3:Y:S01]  /*117c0*/  LDC R9, c[0x0][0xbe8] ;  /* 0x0002fa00ff097b82 */ /* 0x000ee20000000800 */
[----:B------:R-:W-:Y:S01]  /*117d0*/  ULDC.64 UR4, c[0x0][0xaa0] ;  /* 0x0002a80000047ab9 */ /* 0x000fe20000000a00 */
[----:B--2---:R-:W-:Y:S01]  /*117e0*/  SHF.R.S32.HI R7, RZ, 0x1f, R30 ;  /* 0x0000001fff077819 */ /* 0x004fe2000001141e */
[----:B------:R-:W-:Y:S01]  /*117f0*/  IMAD R6, R26, UR4, RZ ;  /* 0x000000041a067c24 */ /* 0x000fe2000f8e02ff */
[----:B------:R-:W-:Y:S01]  /*11800*/  BSSY B1, `(.L_x_769) ;  /* 0x0000074000017945 */ /* 0x000fe20003800000 */
[----:B------:R-:W-:Y:S01]  /*11810*/  IMAD.WIDE.U32 R4, R3, UR4, RZ ;  /* 0x0000000403047c25 */ /* 0x000fe2000f8e00ff */
[----:B------:R-:W-:Y:S02]  /*11820*/  LEA.HI R7, R7, R30, RZ, 0x3 ;  /* 0x0000001e07077211 */ /* 0x000fe400078f18ff */
[----:B------:R-:W2:Y:S01]  /*11830*/  LDC R21, c[0x0][0xac8] ;  /* 0x0002b200ff157b82 */ /* 0x000ea20000000800 */
[----:B------:R-:W-:Y:S01]  /*11840*/  IMAD R3, R3, UR5, R6 ;  /* 0x0000000503037c24 */ /* 0x000fe2000f8e0206 */
[----:B------:R-:W-:Y:S01]  /*11850*/  SHF.R.S32.HI R26, RZ, 0x3, R7 ;  /* 0x00000003ff1a7819 */ /* 0x000fe20000011407 */
[----:B------:R-:W-:Y:S01]  /*11860*/  ULDC.64 UR4, c[0x0][0xae8] ;  /* 0x0002ba0000047ab9 */ /* 0x000fe20000000a00 */
[----:B------:R-:W-:Y:S01]  /*11870*/  VIADD R31, R187, 0x180 ;  /* 0x00000180bb1f7836 */ /* 0x000fe20000000000 */
[----:B------:R-:W-:Y:S01]  /*11880*/  SHF.R.S32.HI R32, RZ, 0x1f, R204 ;  /* 0x0000001fff207819 */ /* 0x000fe200000114cc */
[----:B------:R-:W-:Y:S01]  /*11890*/  IMAD.IADD R5, R5, 0x1, R3 ;  /* 0x0000000105057824 */ /* 0x000fe200078e0203 */
[----:B------:R-:W-:Y:S01]  /*118a0*/  LOP3.LUT R3, R7, 0xfffffff8, RZ, 0xc0, !PT ;  /* 0xfffffff807037812 */ /* 0x000fe200078ec0ff */
[----:B------:R-:W-:Y:S01]  /*118b0*/  VIADD R29, R187, 0x1c0 ;  /* 0x000001c0bb1d7836 */ /* 0x000fe20000000000 */
[----:B------:R-:W-:Y:S01]  /*118c0*/  SHF.R.S32.HI R33, RZ, 0x1f, R205 ;  /* 0x0000001fff217819 */ /* 0x000fe200000114cd */
[----:B------:R-:W-:Y:S01]  /*118d0*/  IMAD.WIDE.U32 R4, R198, UR4, R4 ;  /* 0x00000004c6047c25 */ /* 0x000fe2000f8e0004 */
[----:B------:R-:W-:-:S02]  /*118e0*/  SHF.R.S32.HI R34, RZ, 0x1f, R206 ;  /* 0x0000001fff227819 */ /* 0x000fc400000114ce */
[----:B------:R-:W-:Y:S01]  /*118f0*/  SHF.R.S32.HI R35, RZ, 0x1f, R207 ;  /* 0x0000001fff237819 */ /* 0x000fe200000114cf */
[----:B------:R-:W-:Y:S01]  /*11900*/  IMAD.IADD R3, R30, 0x1, -R3 ;  /* 0x000000011e037824 */ /* 0x000fe200078e0a03 */
[----:B------:R-:W-:Y:S01]  /*11910*/  SHF.R.S32.HI R30, RZ, 0x1f, R31 ;  /* 0x0000001fff1e7819 */ /* 0x000fe2000001141f */
[----:B------:R-:W-:Y:S01]  /*11920*/  IMAD R5, R198, UR5, R5 ;  /* 0x00000005c6057c24 */ /* 0x000fe2000f8e0205 */
[----:B---3--:R-:W-:Y:S01]  /*11930*/  ISETP.NE.AND P0, PT, R9, 0x1, PT ;  /* 0x000000010900780c */ /* 0x008fe20003f05270 */
[----:B------:R-:W-:Y:S01]  /*11940*/  IMAD R6, R3, 0x20, R26 ;  /* 0x0000002003067824 */ /* 0x000fe200078e021a */
[----:B------:R-:W-:Y:S01]  /*11950*/  ULDC.64 UR4, c[0x0][0xaf0] ;  /* 0x0002bc0000047ab9 */ /* 0x000fe20000000a00 */
[----:B------:R-:W-:Y:S01]  /*11960*/  IMAD R27, R0, R9, RZ ;  /* 0x00000009001b7224 */ /* 0x000fe200078e02ff */
[----:B------:R-:W-:Y:S01]  /*11970*/  SHF.R.S32.HI R36, RZ, 0x1f, R208 ;  /* 0x0000001fff247819 */ /* 0x000fe200000114d0 */
[----:B------:R-:W-:Y:S02]  /*11980*/  IMAD R8, R201, 0x40, R6 ;  /* 0x00000040c9087824 */ /* 0x000fe400078e0206 */
[----:B------:R-:W-:Y:S01]  /*11990*/  IMAD R3, R28, UR4, RZ ;  /* 0x000000041c037c24 */ /* 0x000fe2000f8e02ff */
[-C--:B--2---:R-:W-:Y:S01]  /*119a0*/  ISETP.GE.AND P1, PT, R208, R21.reuse, PT ;  /* 0x00000015d000720c */ /* 0x084fe20003f26270 */
[----:B------:R-:W-:Y:S01]  /*119b0*/  IMAD.WIDE.U32 R4, R199, UR4, R4 ;  /* 0x00000004c7047c25 */ /* 0x000fe2000f8e0004 */
[----:B------:R-:W-:-:S02]  /*119c0*/  ISETP.GE.AND P2, PT, R187, R21, PT ;  /* 0x00000015bb00720c */ /* 0x000fc40003f46270 */
[----:B------:R-:W-:Y:S01]  /*119d0*/  SHF.R.S32.HI R28, RZ, 0x1f, R29 ;  /* 0x0000001fff1c7819 */ /* 0x000fe2000001141d */
[----:B------:R-:W2:Y:S01]  /*119e0*/  @P0 LDC R11, c[0x0][0xbec] ;  /* 0x0002fb00ff0b0b82 */ /* 0x000ea20000000800 */
[----:B------:R-:W-:Y:S01]  /*119f0*/  IMAD R7, R199, UR5, R3 ;  /* 0x00000005c7077c24 */ /* 0x000fe2000f8e0203 */
[----:B------:R-:W-:Y:S01]  /*11a00*/  ULDC.64 UR4, c[0x0][0xae0] ;  /* 0x0002b80000047ab9 */ /* 0x000fe20000000a00 */
[----:B------:R-:W-:Y:S01]  /*11a10*/  IMAD.MOV.U32 R3, RZ, RZ, R8 ;  /* 0x000000ffff037224 */ /* 0x000fe200078e0008 */
[----:B------:R-:W-:Y:S01]  /*11a20*/  SEL R0, RZ, 0x1, P2 ;  /* 0x00000001ff007807 */ /* 0x000fe20001000000 */
[----:B------:R-:W-:Y:S01]  /*11a30*/  IMAD.IADD R5, R5, 0x1, R7 ;  /* 0x0000000105057824 */ /* 0x000fe200078e0207 */
[----:B------:R-:W-:Y:S01]  /*11a40*/  ISETP.GE.AND P2, PT, R29, R21, PT ;  /* 0x000000151d00720c */ /* 0x000fe20003f46270 */
[----:B------:R-:W-:Y:S01]  /*11a50*/  IMAD R26, R201, 0x40, R26 ;  /* 0x00000040c91a7824 */ /* 0x000fe200078e021a */
[----:B------:R-:W3:Y:S01]  /*11a60*/  @P0 LDC R13, c[0x0][0xbf0] ;  /* 0x0002fc00ff0d0b82 */ /* 0x000ee20000000800 */
[----:B--2---:R-:W-:-:S05]  /*11a70*/  @P0 IMAD.HI.U32 R6, R8, R11, RZ ;  /* 0x0000000b08060227 */ /* 0x004fca00078e00ff */
[----:B---3--:R-:W-:Y:S02]  /*11a80*/  @P0 SHF.R.U32.HI R3, RZ, R13, R6 ;  /* 0x0000000dff030219 */ /* 0x008fe40000011606 */
[----:B------:R-:W-:Y:S02]  /*11a90*/  ISETP.GE.AND P0, PT, R207, R21, PT ;  /* 0x00000015cf00720c */ /* 0x000fe40003f06270 */
[--C-:B------:R-:W-:Y:S01]  /*11aa0*/  SHF.R.S32.HI R6, RZ, 0x1f, R3.reuse ;  /* 0x0000001fff067819 */ /* 0x100fe20000011403 */
[----:B------:R-:W-:Y:S02]  /*11ab0*/  IMAD.MOV R7, RZ, RZ, -R3 ;  /* 0x000000ffff077224 */ /* 0x000fe400078e0a03 */
[----:B------:R-:W-:-:S04]  /*11ac0*/  IMAD.WIDE.U32 R4, R3, UR4, R4 ;  /* 0x0000000403047c25 */ /* 0x000fc8000f8e0004 */
[----:B------:R-:W-:Y:S02]  /*11ad0*/  IMAD R6, R6, UR4, RZ ;  /* 0x0000000406067c24 */ /* 0x000fe4000f8e02ff */
[----:B------:R-:W-:Y:S01]  /*11ae0*/  IMAD R7, R9, R7, R8 ;  /* 0x0000000709077224 */ /* 0x000fe200078e0208 */
[----:B------:R-:W-:Y:S01]  /*11af0*/  SEL R8, RZ, 0xffffffff, P1 ;  /* 0xffffffffff087807 */ /* 0x000fe20000800000 */
[----:B------:R-:W-:Y:S01]  /*11b00*/  IMAD R9, R3, UR5, R6 ;  /* 0x0000000503097c24 */ /* 0x000fe2000f8e0206 */
[----:B------:R-:W-:Y:S01]  /*11b10*/  SEL R3, RZ, 0xffffffff, P0 ;  /* 0xffffffffff037807 */ /* 0x000fe20000000000 */
[----:B------:R-:W-:Y:S01]  /*11b20*/  ULDC.64 UR4, c[0x0][0xad8] ;  /* 0x0002b60000047ab9 */ /* 0x000fe20000000a00 */
[-C--:B------:R-:W-:Y:S01]  /*11b30*/  ISETP.GE.AND P0, PT, R206, R21.reuse, PT ;  /* 0x00000015ce00720c */ /* 0x080fe20003f06270 */
[----:B------:R-:W-:Y:S02]  /*11b40*/  IMAD.SHL.U32 R11, R8, 0x2, RZ ;  /* 0x00000002080b7824 */ /* 0x000fe400078e00ff */
[----:B------:R-:W-:Y:S01]  /*11b50*/  IMAD.SHL.U32 R3, R3, 0x4, RZ ;  /* 0x0000000403037824 */ /* 0x000fe200078e00ff */
[----:B------:R-:W-:Y:S01]  /*11b60*/  SEL R6, RZ, 0xffffffff, P0 ;  /* 0xffffffffff067807 */ /* 0x000fe20000000000 */
[----:B------:R-:W-:Y:S01]  /*11b70*/  IMAD.IADD R5, R5, 0x1, R9 ;  /* 0x0000000105057824 */ /* 0x000fe200078e0209 */
[----:B------:R-:W-:-:S02]  /*11b80*/  ISETP.GE.AND P0, PT, R205, R21, PT ;  /* 0x00000015cd00720c */ /* 0x000fc40003f06270 */
[----:B------:R-:W-:Y:S01]  /*11b90*/  LOP3.LUT R0, R11, 0x2, R0, 0xe2, !PT ;  /* 0x000000020b007812 */ /* 0x000fe200078ee200 */
[----:B------:R-:W-:Y:S01]  /*11ba0*/  IMAD.SHL.U32 R8, R6, 0x8, RZ ;  /* 0x0000000806087824 */ /* 0x000fe200078e00ff */
[----:B------:R-:W-:Y:S01]  /*11bb0*/  SEL R6, RZ, 0xffffffff, P0 ;  /* 0xffffffffff067807 */ /* 0x000fe20000000000 */
[----:B------:R-:W-:Y:S01]  /*11bc0*/  IMAD.WIDE.U32 R4, R7, UR4, R4 ;  /* 0x0000000407047c25 */ /* 0x000fe2000f8e0004 */
[----:B------:R-:W-:Y:S02]  /*11bd0*/  LOP3.LUT R3, R3, 0x4, R0, 0xe2, !PT ;  /* 0x0000000403037812 */ /* 0x000fe400078ee200 */
[----:B------:R-:W-:Y:S01]  /*11be0*/  ISETP.GE.AND P0, PT, R204, R21, PT ;  /* 0x00000015cc00720c */ /* 0x000fe20003f06270 */
[----:B------:R-:W-:Y:S01]  /*11bf0*/  IMAD.SHL.U32 R6, R6, 0x10, RZ ;  /* 0x0000001006067824 */ /* 0x000fe200078e00ff */
[----:B------:R-:W-:Y:S02]  /*11c00*/  SHF.R.S32.HI R0, RZ, 0x1f, R7 ;  /* 0x0000001fff007819 */ /* 0x000fe40000011407 */
[----:B------:R-:W-:-:S02]  /*11c10*/  LOP3.LUT R3, R8, 0x8, R3, 0xe2, !PT ;  /* 0x0000000808037812 */ /* 0x000fc400078ee203 */
[----:B------:R-:W-:Y:S01]  /*11c20*/  SEL R8, RZ, 0xffffffff, P0 ;  /* 0xffffffffff087807 */ /* 0x000fe20000000000 */
[----:B------:R-:W-:Y:S01]  /*11c30*/  IMAD R0, R0, UR4, RZ ;  /* 0x0000000400007c24 */ /* 0x000fe2000f8e02ff */
[----:B------:R-:W-:Y:S02]  /*11c40*/  ISETP.GE.AND P0, PT, R31, R21, PT ;  /* 0x000000151f00720c */ /* 0x000fe40003f06270 */
[----:B------:R-:W-:Y:S01]  /*11c50*/  LOP3.LUT R6, R6, 0x10, R3, 0xe2, !PT ;  /* 0x0000001006067812 */ /* 0x000fe200078ee203 */
[----:B------:R-:W-:Y:S02]  /*11c60*/  IMAD.SHL.U32 R9, R8, 0x20, RZ ;  /* 0x0000002008097824 */ /* 0x000fe400078e00ff */
[----:B------:R-:W-:Y:S01]  /*11c70*/  IMAD R3, R7, UR5, R0 ;  /* 0x0000000507037c24 */ /* 0x000fe2000f8e0200 */
[----:B------:R-:W-:Y:S01]  /*11c80*/  SEL R7, RZ, 0x40, P0 ;  /* 0x00000040ff077807 */ /* 0x000fe20000000000 */
[----:B------:R-:W-:Y:S01]  /*11c90*/  ULDC.64 UR4, c[0x0][0xa80] ;  /* 0x0002a00000047ab9 */ /* 0x000fe20000000a00 */
[----:B------:R-:W-:Y:S01]  /*11ca0*/  ISETP.GE.AND P0, PT, R26, R27, PT ;  /* 0x0000001b1a00720c */ /* 0x000fe20003f06270 */
[----:B------:R-:W-:Y:S01]  /*11cb0*/  IMAD.IADD R3, R5, 0x1, R3 ;  /* 0x0000000105037824 */ /* 0x000fe200078e0203 */
[----:B------:R-:W-:-:S02]  /*11cc0*/  LOP3.LUT R6, R9, 0x20, R6, 0xe2, !PT ;  /* 0x0000002009067812 */ /* 0x000fc400078ee206 */
[----:B------:R-:W-:Y:S02]  /*11cd0*/  LEA R20, P1, R4, UR4, 0x1 ;  /* 0x0000000404147c11 */ /* 0x000fe4000f8208ff */
[----:B------:R-:W-:Y:S02]  /*11ce0*/  SEL R5, RZ, 0x80, P2 ;  /* 0x00000080ff057807 */ /* 0x000fe40001000000 */
[----:B------:R-:W-:Y:S02]  /*11cf0*/  LOP3.LUT R24, R6, R7, RZ, 0xfc, !PT ;  /* 0x0000000706187212 */ /* 0x000fe400078efcff */
[----:B------:R-:W-:Y:S02]  /*11d00*/  LEA.HI.X R3, R4, UR5, R3, 0x1, P1 ;  /* 0x0000000504037c11 */ /* 0x000fe400088f0c03 */
[----:B------:R-:W-:Y:S01]  /*11d10*/  LOP3.LUT R25, R24, R5, RZ, 0xfc, !PT ;  /* 0x0000000518197212 */ /* 0x000fe200078efcff */
[----:B------:R2:W3:Y:S04]  /*11d20*/  SHFL.IDX PT, R4, R20, RZ, 0x181f ;  /* 0x00181fff14047589 */ /* 0x0004e800000e0000 */
[----:B------:R2:W4:Y:S01]  /*11d30*/  SHFL.IDX PT, R5, R3, RZ, 0x181f ;  /* 0x00181fff03057589 */ /* 0x00052200000e0000 */
[----:B------:R-:W-:Y:S05]  /*11d40*/  @P0 BRA `(.L_x_770) ;  /* 0x00000000007c0947 */ /* 0x000fea0003800000 */
[-C--:B------:R-:W-:Y:S02]  /*11d50*/  ISETP.GE.AND P2, PT, R208, R21.reuse, PT ;  /* 0x00000015d000720c */ /* 0x080fe40003f46270 */
[-C--:B------:R-:W-:Y:S02]  /*11d60*/  ISETP.GE.AND P1, PT, R187, R21.reuse, PT ;  /* 0x00000015bb00720c */ /* 0x080fe40003f26270 */
[-C--:B------:R-:W-:Y:S02]  /*11d70*/  ISETP.GE.AND P5, PT, R207, R21.reuse, PT ;  /* 0x00000015cf00720c */ /* 0x080fe40003fa6270 */
[----:B------:R-:W-:-:S07]  /*11d80*/  ISETP.GE.AND P3, PT, R206, R21, PT ;  /* 0x00000015ce00720c */ /* 0x000fce0003f66270 */
[CC--:B---3--:R-:W-:Y:S02]  /*11d90*/  @!P2 LEA R8, P0, R208.reuse, R4.reuse, 0x1 ;  /* 0x00000004d008a211 */ /* 0x0c8fe400078008ff */
[----:B----4-:R-:W-:Y:S02]  /*11da0*/  @!P1 IMAD.WIDE R6, R187, 0x2, R4 ;  /* 0x00000002bb069825 */ /* 0x010fe400078e0204 */
[----:B------:R-:W-:Y:S02]  /*11db0*/  @!P2 LEA.HI.X R9, R208, R5, R36, 0x1, P0 ;  /* 0x00000005d009a211 */ /* 0x000fe400000f0c24 */
[----:B------:R-:W-:Y:S01]  /*11dc0*/  @!P5 LEA R10, P4, R207, R4, 0x1 ;  /* 0x00000004cf0ad211 */ /* 0x000fe200078808ff */
[----:B------:R-:W-:Y:S01]  /*11dd0*/  @!P1 ST.E.128 desc[UR42][R6.64], RZ ;  /* 0x000000ff06009985 */ /* 0x000fe2000c101d2a */
[-C--:B------:R-:W-:Y:S02]  /*11de0*/  ISETP.GE.AND P1, PT, R204, R21.reuse, PT ;  /* 0x00000015cc00720c */ /* 0x080fe40003f26270 */
[----:B------:R-:W-:Y:S01]  /*11df0*/  LOP3.LUT P0, RZ, R24, 0x40, RZ, 0xc0, !PT ;  /* 0x0000004018ff7812 */ /* 0x000fe2000780c0ff */
[----:B------:R3:W-:Y:S01]  /*11e00*/  @!P2 ST.E.128 desc[UR42][R8.64], RZ ;  /* 0x000000ff0800a985 */ /* 0x0007e2000c101d2a */
[----:B------:R-:W-:-:S02]  /*11e10*/  ISETP.GE.AND P2, PT, R205, R21, PT ;  /* 0x00000015cd00720c */ /* 0x000fc40003f46270 */
[-C--:B------:R-:W-:Y:S02]  /*11e20*/  @!P5 LEA.HI.X R11, R207, R5.reuse, R35, 0x1, P4 ;  /* 0x00000005cf0bd211 */ /* 0x080fe400020f0c23 */
[----:B------:R-:W-:Y:S02]  /*11e30*/  LOP3.LUT P4, RZ, R25, 0x80, RZ, 0xc0, !PT ;  /* 0x0000008019ff7812 */ /* 0x000fe4000788c0ff */
[CC--:B------:R-:W-:Y:S01]  /*11e40*/  @!P3 LEA R12, P6, R206.reuse, R4.reuse, 0x1 ;  /* 0x00000004ce0cb211 */ /* 0x0c0fe200078c08ff */
[----:B------:R4:W-:Y:S03]  /*11e50*/  @!P5 ST.E.128 desc[UR42][R10.64], RZ ;  /* 0x000000ff0a00d985 */ /* 0x0009e6000c101d2a */
[----:B------:R-:W-:Y:S02]  /*11e60*/  @!P3 LEA.HI.X R13, R206, R5, R34, 0x1, P6 ;  /* 0x00000005ce0db211 */ /* 0x000fe400030f0c22 */
[----:B---3--:R-:W-:-:S02]  /*11e70*/  @!P1 LEA R8, P6, R204, R4, 0x1 ;  /* 0x00000004cc089211 */ /* 0x008fc400078c08ff */
[-C--:B------:R-:W-:Y:S01]  /*11e80*/  @!P2 LEA R6, P5, R205, R4.reuse, 0x1 ;  /* 0x00000004cd06a211 */ /* 0x080fe200078a08ff */
        /* <DEDUP_REMOVED lines=11> */
.L_x_770:
[----:B------:R-:W-:Y:S05]  /*11f40*/  BSYNC B1 ;  /* 0x0000000000017941 */ /* 0x000fea0003800000 */
.L_x_769:
[----:B------:R-:W-:Y:S01]  /*11f50*/  VIADD R0, R26, 0x20 ;  /* 0x000000201a007836 */ /* 0x000fe20000000000 */
[----:B----4-:R4:W0:Y:S04]  /*11f60*/  SHFL.IDX PT, R5, R3, 0x1, 0x181f ;  /* 0x00381f0003057f89 */ /* 0x01082800000e0000 */
[----:B------:R-:W-:Y:S01]  /*11f70*/  ISETP.GE.AND P0, PT, R0, R27, PT ;  /* 0x0000001b0000720c */ /* 0x000fe20003f06270 */
[----:B---3--:R4:W3:-:S12]  /*11f80*/  SHFL.IDX PT, R4, R20, 0x1, 0x181f ;  /* 0x00381f0014047f89 */ /* 0x0088d800000e0000 */
[----:B----4-:R-:W-:Y:S05]  /*11f90*/  @P0 BRA `(.L_x_763) ;  /* 0x00000000007c0947 */ /* 0x010fea0003800000 */
[-C--:B------:R-:W-:Y:S02]  /*11fa0*/  ISETP.GE.AND P5, PT, R208, R21.reuse, PT ;  /* 0x00000015d000720c */ /* 0x080fe40003fa6270 */
[-C--:B------:R-:W-:Y:S02]  /*11fb0*/  ISETP.GE.AND P4, PT, R187, R21.reuse, PT ;  /* 0x00000015bb00720c */ /* 0x080fe40003f86270 */
[-C--:B------:R-:W-:Y:S02]  /*11fc0*/  ISETP.GE.AND P0, PT, R207, R21.reuse, PT ;  /* 0x00000015cf00720c */ /* 0x080fe40003f06270 */
[----:B------:R-:W-:Y:S02]  /*11fd0*/  ISETP.GE.AND P1, PT, R206, R21, PT ;  /* 0x00000015ce00720c */ /* 0x000fe40003f26270 */
[----:B------:R-:W-:-:S05]  /*11fe0*/  LOP3.LUT P2, RZ, R24, 0x40, RZ, 0xc0, !PT ;  /* 0x0000004018ff7812 */ /* 0x000fca000784c0ff */
[CC--:B---3--:R-:W-:Y:S02]  /*11ff0*/  @!P5 LEA R8, P3, R208.reuse, R4.reuse, 0x1 ;  /* 0x00000004d008d211 */ /* 0x0c8fe400078608ff */
[----:B0-----:R-:W-:Y:S02]  /*12000*/  @!P4 IMAD.WIDE R6, R187, 0x2, R4 ;  /* 0x00000002bb06c825 */ /* 0x001fe400078e0204 */
[----:B------:R-:W-:Y:S02]  /*12010*/  @!P5 LEA.HI.X R9, R208, R5, R36, 0x1, P3 ;  /* 0x00000005d009d211 */ /* 0x000fe400018f0c24 */
[-C--:B------:R-:W-:Y:S01]  /*12020*/  ISETP.GE.AND P3, PT, R205, R21.reuse, PT ;  /* 0x00000015cd00720c */ /* 0x080fe20003f66270 */
[----:B------:R0:W-:Y:S01]  /*12030*/  @!P4 ST.E.128 desc[UR42][R6.64], RZ ;  /* 0x000000ff0600c985 */ /* 0x0001e2000c101d2a */
[----:B------:R-:W-:Y:S02]  /*12040*/  @!P0 LEA R10, P6, R207, R4, 0x1 ;  /* 0x00000004cf0a8211 */ /* 0x000fe400078c08ff */
[----:B------:R-:W-:Y:S01]  /*12050*/  LOP3.LUT P4, RZ, R25, 0x80, RZ, 0xc0, !PT ;  /* 0x0000008019ff7812 */ /* 0x000fe2000788c0ff */
[----:B------:R4:W-:Y:S01]  /*12060*/  @!P5 ST.E.128 desc[UR42][R8.64], RZ ;  /* 0x000000ff0800d985 */ /* 0x0009e2000c101d2a */
[----:B------:R-:W-:-:S02]  /*12070*/  ISETP.GE.AND P5, PT, R204, R21, PT ;  /* 0x00000015cc00720c */ /* 0x000fc40003fa6270 */
[----:B------:R-:W-:Y:S02]  /*12080*/  @!P0 LEA.HI.X R11, R207, R5, R35, 0x1, P6 ;  /* 0x00000005cf0b8211 */ /* 0x000fe400030f0c23 */
[----:B------:R-:W-:-:S03]  /*12090*/  @!P1 LEA R12, P6, R206, R4, 0x1 ;  /* 0x00000004ce0c9211 */ /* 0x000fc600078c08ff */
[----:B------:R4:W-:Y:S01]  /*120a0*/  @!P0 ST.E.128 desc[UR42][R10.64], RZ ;  /* 0x000000ff0a008985 */ /* 0x0009e2000c101d2a */
[-C--:B------:R-:W-:Y:S02]  /*120b0*/  @!P1 LEA.HI.X R13, R206, R5.reuse, R34, 0x1, P6 ;  /* 0x00000005ce0d9211 */ /* 0x080fe400030f0c22 */
[-C--:B0-----:R-:W-:Y:S02]  /*120c0*/  @!P3 LEA R6, P6, R205, R4.reuse, 0x1 ;  /* 0x00000004cd06b211 */ /* 0x081fe400078c08ff */
[-C--:B------:R-:W-:Y:S01]  /*120d0*/  @P2 LEA R14, P0, R31, R4.reuse, 0x1 ;  /* 0x000000041f0e2211 */ /* 0x080fe200078008ff */
[----:B------:R4:W-:Y:S01]  /*120e0*/  @!P1 ST.E.128 desc[UR42][R12.64], RZ ;  /* 0x000000ff0c009985 */ /* 0x0009e2000c101d2a */
[-C--:B------:R-:W-:Y:S02]  /*120f0*/  @!P3 LEA.HI.X R7, R205, R5.reuse, R33, 0x1, P6 ;  /* 0x00000005cd07b211 */ /* 0x080fe400030f0c21 */
[----:B------:R-:W-:Y:S02]  /*12100*/  @P2 LEA.HI.X R15, R31, R5, R30, 0x1, P0 ;  /* 0x000000051f0f2211 */ /* 0x000fe400000f0c1e */
[-C--:B--2---:R-:W-:Y:S01]  /*12110*/  @P4 LEA R20, P6, R29, R4.reuse, 0x1 ;  /* 0x000000041d144211 */ /* 0x084fe200078c08ff */
[----:B------:R4:W-:Y:S01]  /*12120*/  @!P3 ST.E.128 desc[UR42][R6.64], RZ ;  /* 0x000000ff0600b985 */ /* 0x0009e2000c101d2a */
[----:B------:R-:W-:-:S02]  /*12130*/  @!P5 LEA R4, P0, R204, R4, 0x1 ;  /* 0x00000004cc04d211 */ /* 0x000fc400078008ff */
[-C--:B------:R-:W-:Y:S02]  /*12140*/  @P4 LEA.HI.X R21, R29, R5.reuse, R28, 0x1, P6 ;  /* 0x000000051d154211 */ /* 0x080fe400030f0c1c */
[----:B------:R-:W-:-:S05]  /*12150*/  @!P5 LEA.HI.X R5, R204, R5, R32, 0x1, P0 ;  /* 0x00000005cc05d211 */ /* 0x000fca00000f0c20 */
[----:B------:R4:W-:Y:S04]  /*12160*/  @!P5 ST.E.128 desc[UR42][R4.64], RZ ;  /* 0x000000ff0400d985 */ /* 0x0009e8000c101d2a */
[----:B------:R4:W-:Y:S04]  /*12170*/  @P2 ST.E.128 desc[UR42][R14.64], RZ ;  /* 0x000000ff0e002985 */ /* 0x0009e8000c101d2a */
[----:B------:R4:W-:Y:S02]  /*12180*/  @P4 ST.E.128 desc[UR42][R20.64], RZ ;  /* 0x000000ff14004985 */ /* 0x0009e4000c101d2a */
.L_x_763:
[----:B------:R-:W-:Y:S05]  /*12190*/  BSYNC B0 ;  /* 0x0000000000007941 */ /* 0x000fea0003800000 */
.L_x_756:
[----:B------:R-:W-:Y:S02]  /*121a0*/  ULDC UR4, c[0x0][0xc3c] ;  /* 0x00030f0000047ab9 */ /* 0x000fe40000000800 */
[----:B-1----:R-:W-:-:S13]  /*121b0*/  ISETP.GE.AND P0, PT, R155, UR4, PT ;  /* 0x000000049b007c0c */ /* 0x002fda000bf06270 */
[----:B------:R-:W-:Y:S05]  /*121c0*/  @!P0 BRA `(.L_x_771) ;  /* 0xfffffef400008947 */ /* 0x000fea000383ffff */
[----:B------:R-:W-:Y:S05]  /*121d0*/  BRA `(.L_x_643) ;  /* 0x00000090001c7947 */ /* 0x000fea0003800000 */
.L_x_641:
[----:B------:R-:W-:-:S08]  /*121e0*/  NOP ;  /* 0x0000000000007918 */ /* 0x000fd00000000000 */
[----:B------:R-:W0:-:S00]  /*121f0*/  USETMAXREG.DEALLOC.CTAPOOL 0x18 ;  /* 0x00000018000079c8 */ /* 0x000e0000080e0500 */
[----:B0-----:R-:W2:Y:S01]  /*12200*/  LDL.LU R2, [R1+0x28] ;  /* 0x0000280001027983 */ /* 0x001ea20000300800 */
[----:B------:R-:W-:Y:S01]  /*12210*/  LOP3.LUT R0, R0, 0x3, RZ, 0xc0, !PT ;  /* 0x0000000300007812 */ /* 0x000fe200078ec0ff */
[----:B------:R-:W-:-:S05]  /*12220*/  IMAD.MOV.U32 R7, RZ, RZ, RZ ;  /* 0x000000ffff077224 */ /* 0x000fca00078e00ff */
[----:B------:R-:W0:Y:S02]  /*12230*/  SHFL.IDX PT, R0, R0, RZ, 0x1f ;  /* 0x00001fff00007589 */ /* 0x000e2400000e0000 */
[----:B0-----:R-:W-:Y:S02]  /*12240*/  ISETP.NE.AND P0, PT, R0, RZ, PT ;  /* 0x000000ff0000720c */ /* 0x001fe40003f05270 */
[----:B--2---:R-:W-:-:S11]  /*12250*/  LOP3.LUT R2, R2, 0xfffffffd, RZ, 0xc0, !PT ;  /* 0xfffffffd02027812 */ /* 0x004fd600078ec0ff */
[----:B------:R-:W-:-:S05]  /*12260*/  @P0 LOP3.LUT R2, R2, 0x2, RZ, 0xfc, !PT ;  /* 0x0000000202020812 */ /* 0x000fca00078efcff */
[----:B------:R0:W-:Y:S01]  /*12270*/  STL [R1+0x28], R2 ;  /* 0x0000280201007387 */ /* 0x0001e20000100800 */
        /* <DEDUP_REMOVED lines=10> */
.L_x_772:
[----:B------:R-:W-:Y:S01]  /*12320*/  LOP3.LUT R0, R6, 0x1f, RZ, 0xc0, !PT ;  /* 0x0000001f06007812 */ /* 0x000fe200078ec0ff */
[----:B------:R-:W-:Y:S01]  /*12330*/  ULDC UR4, c[0x0][0xc3c] ;  /* 0x00030f0000047ab9 */ /* 0x000fe20000000800 */
[----:B------:R-:W-:Y:S01]  /*12340*/  IMAD.MOV.U32 R10, RZ, RZ, RZ ;  /* 0x000000ffff0a7224 */ /* 0x000fe200078e00ff */
[----:B------:R-:W1:Y:S01]  /*12350*/  S2UR UR6, SR_CTAID.X ;  /* 0x00000000000679c3 */ /* 0x000e620000002500 */
[----:B------:R-:W-:Y:S01]  /*12360*/  ISETP.NE.AND P0, PT, R0, 0x1f, PT ;  /* 0x0000001f0000780c */ /* 0x000fe20003f05270 */
[----:B------:R-:W-:-:S03]  /*12370*/  ULDC UR5, c[0x0][0xc38] ;  /* 0x00030e0000057ab9 */ /* 0x000fc60000000800 */
[----:B------:R-:W-:-:S13]  /*12380*/  ISETP.GE.OR P1, PT, R0, UR4, !P0 ;  /* 0x0000000400007c0c */ /* 0x000fda000c726670 */
[----:B0-----:R-:W0:Y:S08]  /*12390*/  @!P1 LDC.64 R2, c[0x0][0xc80] ;  /* 0x00032000ff029b82 */ /* 0x001e300000000a00 */
[----:B------:R-:W2:Y:S01]  /*123a0*/  @!P1 LDC.64 R4, c[0x0][0xc78] ;  /* 0x00031e00ff049b82 */ /* 0x000ea20000000a00 */
[----:B0-----:R-:W-:-:S05]  /*123b0*/  @!P1 IMAD.WIDE.U32 R2, R0, 0x4, R2 ;  /* 0x0000000400029825 */ /* 0x001fca00078e0002 */
        /* <DEDUP_REMOVED lines=27> */
[----:B------:R-:W-:Y:S01]  /*12570*/  IMAD.MOV.U32 R11, RZ, RZ, R8 ;  /* 0x000000ffff0b7224 */ /* 0x000fe200078e0008 */
[----:B-1----:R-:W-:-:S13]  /*12580*/  ISETP.GT.AND P6, PT, R8, UR6, PT ;  /* 0x0000000608007c0c */ /* 0x002fda000bfc4270 */
[----:B------:R-:W-:Y:S05]  /*12590*/  @P6 BRA `(.L_x_774) ;  /* 0x0000000000a46947 */ /* 0x000fea0003800000 */
[----:B------:R-:W-:Y:S01]  /*125a0*/  IMAD.MOV.U32 R8, RZ, RZ, R11 ;  /* 0x000000ffff087224 */ /* 0x000fe200078e000b */
[----:B------:R-:W-:Y:S01]  /*125b0*/  UMOV UR4, URZ ;  /* 0x0000003f00047c82 */ /* 0x000fe20008000000 */
[----:B------:R-:W-:-:S05]  /*125c0*/  ULDC UR5, c[0x0][0xc38] ;  /* 0x00030e0000057ab9 */ /* 0x000fca0000000800 */
.L_x_776:
        /* <DEDUP_REMOVED lines=38> */
.L_x_774:
        /* <DEDUP_REMOVED lines=20> */
.L_x_777:
        /* <DEDUP_REMOVED lines=54> */
.L_x_775:
[----:B------:R-:W-:Y:S01]  /*12cd0*/  IMAD.U32 R2, RZ, RZ, UR6 ;  /* 0x00000006ff027e24 */ /* 0x000fe2000f8e00ff */
[----:B------:R1:W-:Y:S04]  /*12ce0*/  STL [R1+0x4], RZ ;  /* 0x000004ff01007387 */ /* 0x0003e80000100800 */
[----:B------:R1:W-:Y:S04]  /*12cf0*/  STL [R1+0x8], RZ ;  /* 0x000008ff01007387 */ /* 0x0003e80000100800 */
[----:B------:R1:W-:Y:S02]  /*12d00*/  STL [R1], R2 ;  /* 0x0000000201007387 */ /* 0x0003e40000100800 */
.L_x_778:
        /* <DEDUP_REMOVED lines=10> */
.L_x_773:
[----:B--2---:R-:W2:Y:S01]  /*12db0*/  LDL R0, [R1+0xc] ;  /* 0x00000c0001007983 */ /* 0x004ea20000100800 */
[----:B------:R-:W-:Y:S01]  /*12dc0*/  ULDC UR4, c[0x0][0xc3c] ;  /* 0x00030f0000047ab9 */ /* 0x000fe20000000800 */
[----:B------:R-:W-:Y:S01]  /*12dd0*/  IMAD.MOV.U32 R19, RZ, RZ, RZ ;  /* 0x000000ffff137224 */ /* 0x000fe200078e00ff */
[----:B--2---:R-:W-:Y:S01]  /*12de0*/  ISETP.GE.AND P0, PT, R0, UR4, PT ;  /* 0x0000000400007c0c */ /* 0x004fe2000bf06270 */
[----:B------:R-:W-:-:S05]  /*12df0*/  IMAD.MOV.U32 R0, RZ, RZ, 0x1 ;  /* 0x00000001ff007424 */ /* 0x000fca00078e00ff */
[----:B------:R2:W-:Y:S04]  /*12e00*/  STL [R1+0x14], R0 ;  /* 0x0000140001007387 */ /* 0x0005e80000100800 */
[----:B------:R2:W-:Y:S03]  /*12e10*/  STL [R1+0x54], RZ ;  /* 0x000054ff01007387 */ /* 0x0005e60000100800 */
[----:B------:R-:W-:Y:S05]  /*12e20*/  @P0 BRA `(.L_x_779) ;  /* 0x0000008000280947 */ /* 0x000fea0003800000 */
[----:B------:R-:W3:Y:S01]  /*12e30*/  S2UR UR5, SR_CgaCtaId ;  /* 0x00000000000579c3 */ /* 0x000ee20000008800 */
[C---:B--2---:R-:W-:Y:S01]  /*12e40*/  IMAD.SHL.U32 R0, R6.reuse, 0x8, RZ ;  /* 0x0000000806007824 */ /* 0x044fe200078e00ff */
[----:B------:R-:W-:Y:S01]  /*12e50*/  LOP3.LUT R4, R6, 0x7f, RZ, 0xc0, !PT ;  /* 0x0000007f06047812 */ /* 0x000fe200078ec0ff */
[----:B------:R-:W-:Y:S01]  /*12e60*/  UMOV UR4, 0x400 ;  /* 0x0000040000047882 */ /* 0x000fe20000000000 */
[----:B------:R-:W-:Y:S01]  /*12e70*/  BSSY B8, `(.L_x_779) ;  /* 0x0000805000087945 */ /* 0x000fe20003800000 */
[----:B------:R-:W-:Y:S01]  /*12e80*/  IMAD.MOV.U32 R19, RZ, RZ, RZ ;  /* 0x000000ffff137224 */ /* 0x000fe200078e00ff */
[----:B------:R-:W-:Y:S01]  /*12e90*/  LOP3.LUT R3, R0, 0x1f8, RZ, 0xc0, !PT ;  /* 0x000001f800037812 */ /* 0x000fe200078ec0ff */
[----:B01----:R-:W-:Y:S01]  /*12ea0*/  IMAD.SHL.U32 R2, R4, 0x8, RZ ;  /* 0x0000000804027824 */ /* 0x003fe200078e00ff */
[----:B------:R-:W-:Y:S01]  /*12eb0*/  ULDC.64 UR40, c[0x0][0x198] ;  /* 0x0000660000287ab9 */ /* 0x000fe20000000a00 */
[----:B------:R-:W-:Y:S01]  /*12ec0*/  IMAD.MOV.U32 R0, RZ, RZ, 0x1 ;  /* 0x00000001ff007424 */ /* 0x000fe200078e00ff */
[----:B------:R-:W-:Y:S01]  /*12ed0*/  LOP3.LUT R3, R3, 0x38, R6, 0x78, !PT ;  /* 0x0000003803037812 */ /* 0x000fe200078e7806 */
[----:B------:R-:W-:Y:S01]  /*12ee0*/  IMAD.SHL.U32 R6, R6, 0x10, RZ ;  /* 0x0000001006067824 */ /* 0x000fe200078e00ff */
[----:B------:R-:W-:-:S02]  /*12ef0*/  ULDC UR37, c[0x0][0xc] ;  /* 0x0000030000257ab9 */ /* 0x000fc40000000800 */
[----:B------:R-:W-:Y:S02]  /*12f00*/  LOP3.LUT R3, R3, 0x200, R2, 0xf8, !PT ;  /* 0x0000020003037812 */ /* 0x000fe400078ef802 */
[----:B------:R-:W-:-:S04]  /*12f10*/  SHF.R.U32.HI R2, RZ, 0x3, R4 ;  /* 0x00000003ff027819 */ /* 0x000fc80000011604 */
[----:B------:R-:W-:Y:S01]  /*12f20*/  LOP3.LUT R4, R2, 0x70, R6, 0xf8, !PT ;  /* 0x0000007002047812 */ /* 0x000fe200078ef806 */
[----:B---3--:R-:W-:-:S06]  /*12f30*/  ULEA UR4, UR5, UR4, 0x18 ;  /* 0x0000000405047291 */ /* 0x008fcc000f8ec03f */
[----:B------:R-:W-:-:S04]  /*12f40*/  IMAD.U32 R18, RZ, RZ, UR4 ;  /* 0x00000004ff127e24 */ /* 0x000fc8000f8e00ff */
[----:B------:R-:W-:-:S05]  /*12f50*/  IMAD R2, R3, 0x2, R18 ;  /* 0x0000000203027824 */ /* 0x000fca00078e0212 */
[----:B------:R0:W-:Y:S04]  /*12f60*/  STL [R1+0x60], R2 ;  /* 0x0000600201007387 */ /* 0x0001e80000100800 */
[----:B------:R0:W-:Y:S04]  /*12f70*/  STL [R1+0x54], RZ ;  /* 0x000054ff01007387 */ /* 0x0001e80000100800 */
[----:B------:R0:W-:Y:S04]  /*12f80*/  STL [R1+0x18], R0 ;  /* 0x0000180001007387 */ /* 0x0001e80000100800 */
[----:B------:R0:W-:Y:S04]  /*12f90*/  STL [R1+0x10], RZ ;  /* 0x000010ff01007387 */ /* 0x0001e80000100800 */
[----:B------:R0:W-:Y:S02]  /*12fa0*/  STL [R1+0x14], R0 ;  /* 0x0000140001007387 */ /* 0x0001e40000100800 */
.L_x_945:
[----:B0-----:R-:W2:Y:S01]  /*12fb0*/  LDL R0, [R1+0xc] ;  /* 0x00000c0001007983 */ /* 0x001ea20000100800 */
[----:B------:R-:W2:Y:S01]  /*12fc0*/  LDC.64 R2, c[0x0][0xc88] ;  /* 0x00032200ff027b82 */ /* 0x000ea20000000a00 */
[----:B------:R-:W-:Y:S05]  /*12fd0*/  YIELD ;  /* 0x0000000000007946 */ /* 0x000fea0003800000 */
[----:B------:R-:W-:Y:S01]  /*12fe0*/  ULDC.64 UR4, c[0x0][0xa28] ;  /* 0x00028a0000047ab9 */ /* 0x000fe20000000a00 */
[----:B------:R-:W-:Y:S02]  /*12ff0*/  CS2R R8, SRZ ;  /* 0x0000000000087805 */ /* 0x000fe4000001ff00 */
[----:B------:R-:W-:Y:S01]  /*13000*/  ISETP.NE.U32.AND P0, PT, RZ, UR4, PT ;  /* 0x00000004ff007c0c */ /* 0x000fe2000bf05070 */
[----:B------:R-:W-:Y:S01]  /*13010*/  ULDC.64 UR10, c[0x0][0xa18] ;  /* 0x00028600000a7ab9 */ /* 0x000fe20000000a00 */
[----:B------:R-:W-:Y:S01]  /*13020*/  ULDC.64 UR8, c[0x0][0xa10] ;  /* 0x0002840000087ab9 */ /* 0x000fe20000000a00 */
[----:B------:R-:W-:Y:S01]  /*13030*/  ULDC.64 UR6, c[0x0][0xa08] ;  /* 0x0002820000067ab9 */ /* 0x000fe20000000a00 */
[----:B--2---:R-:W-:-:S05]  /*13040*/  IMAD.WIDE R2, R0, 0x4, R2 ;  /* 0x0000000400027825 */ /* 0x004fca00078e0202 */
[----:B------:R-:W2:Y:S01]  /*13050*/  LDG.E R13, desc[UR42][R2.64] ;  /* 0x0000002a020d7981 */ /* 0x000ea2000c1e1900 */
[----:B------:R-:W-:Y:S02]  /*13060*/  ISETP.NE.AND.EX P0, PT, RZ, UR5, PT, P0 ;  /* 0x00000005ff007c0c */ /* 0x000fe4000bf05300 */
        /* <DEDUP_REMOVED lines=9> */
[----:B-1----:R1:W5:Y:S01]  /*13100*/  @P0 LDG.E R8, desc[UR42][R2.64] ;  /* 0x0000002a02080981 */ /* 0x002362000c1e1900 */
[----:B------:R-:W-:Y:S01]  /*13110*/  ISETP.NE.AND.EX P1, PT, RZ, UR5, PT, P1 ;  /* 0x00000005ff007c0c */ /* 0x000fe2000bf25310 */
[----:B---3--:R-:W-:Y:S01]  /*13120*/  IMAD.MOV.U32 R12, RZ, RZ, RZ ;  /* 0x000000ffff0c7224 */ /* 0x008fe200078e00ff */
[----:B------:R-:W-:Y:S01]  /*13130*/  ISETP.NE.U32.AND P3, PT, RZ, UR10, PT ;  /* 0x0000000aff007c0c */ /* 0x000fe2000bf65070 */
[----:B------:R-:W-:Y:S01]  /*13140*/  STL [R1+0x1c], R14 ;  /* 0x00001c0e01007387 */ /* 0x000fe20000100800 */
[----:B------:R-:W-:Y:S01]  /*13150*/  ISETP.NE.U32.AND P0, PT, RZ, UR6, PT ;  /* 0x00000006ff007c0c */ /* 0x000fe2000bf05070 */
[----:B0-----:R-:W-:Y:S01]  /*13160*/  IMAD.MOV.U32 R0, RZ, RZ, RZ ;  /* 0x000000ffff007224 */ /* 0x001fe200078e00ff */
[----:B------:R-:W-:Y:S02]  /*13170*/  ISETP.NE.U32.AND P2, PT, RZ, UR8, PT ;  /* 0x00000008ff007c0c */ /* 0x000fe4000bf45070 */
[C---:B------:R-:W-:Y:S02]  /*13180*/  IADD3 R6, P5, R17.reuse, UR6, RZ ;  /* 0x0000000611067c10 */ /* 0x040fe4000ffbe0ff */
[----:B-1----:R-:W-:-:S02]  /*13190*/  IADD3 R2, P4, R17, UR4, RZ ;  /* 0x0000000411027c10 */ /* 0x002fc4000ff9e0ff */
[----:B------:R-:W-:Y:S02]  /*131a0*/  ISETP.NE.AND.EX P3, PT, RZ, UR11, PT, P3 ;  /* 0x0000000bff007c0c */ /* 0x000fe4000bf65330 */
[C---:B------:R-:W-:Y:S02]  /*131b0*/  IADD3.X R3, R14.reuse, UR5, RZ, P4, !PT ;  /* 0x000000050e037c10 */ /* 0x040fe4000a7fe4ff */
[----:B------:R-:W-:Y:S02]  /*131c0*/  IADD3 R4, P4, R17, UR8, RZ ;  /* 0x0000000811047c10 */ /* 0x000fe4000ff9e0ff */
[----:B------:R-:W-:Y:S01]  /*131d0*/  ISETP.NE.AND.EX P0, PT, RZ, UR7, PT, P0 ;  /* 0x00000007ff007c0c */ /* 0x000fe2000bf05300 */
[----:B------:R-:W2:Y:S01]  /*131e0*/  @P1 LDG.E R9, desc[UR42][R2.64] ;  /* 0x0000002a02091981 */ /* 0x000ea2000c1e1900 */
[----:B------:R-:W-:Y:S01]  /*131f0*/  IADD3.X R5, R14, UR9, RZ, P4, !PT ;  /* 0x000000090e057c10 */ /* 0x000fe2000a7fe4ff */
[----:B------:R-:W-:Y:S01]  /*13200*/  ULDC UR4, c[0x0][0x288] ;  /* 0x0000a20000047ab9 */ /* 0x000fe20000000800 */
[----:B------:R-:W-:-:S02]  /*13210*/  ISETP.NE.AND.EX P2, PT, RZ, UR9, PT, P2 ;  /* 0x00000009ff007c0c */ /* 0x000fc4000bf45320 */
[----:B------:R-:W-:Y:S02]  /*13220*/  IADD3.X R7, R14, UR7, RZ, P5, !PT ;  /* 0x000000070e077c10 */ /* 0x000fe4000affe4ff */
[----:B------:R-:W-:-:S04]  /*13230*/  @P3 IADD3 R10, P4, R17, UR10, RZ ;  /* 0x0000000a110a3c10 */ /* 0x000fc8000ff9e0ff */
[----:B------:R-:W-:Y:S01]  /*13240*/  @P3 IADD3.X R11, R14, UR11, RZ, P4, !PT ;  /* 0x0000000b0e0b3c10 */ /* 0x000fe2000a7fe4ff */
[----:B------:R-:W5:Y:S04]  /*13250*/  @P0 LDG.E R12, desc[UR42][R6.64] ;  /* 0x0000002a060c0981 */ /* 0x000f68000c1e1900 */
[----:B------:R-:W5:Y:S04]  /*13260*/  @P2 LDG.E R0, desc[UR42][R4.64] ;  /* 0x0000002a04002981 */ /* 0x000f68000c1e1900 */
[----:B--2---:R0:W-:Y:S02]  /*13270*/  STL [R1+0x40], R9 ;  /* 0x0000400901007387 */ /* 0x0041e40000100800 */
[----:B0-----:R-:W-:Y:S01]  /*13280*/  IMAD.U32 R9, RZ, RZ, UR4 ;  /* 0x00000004ff097e24 */ /* 0x001fe2000f8e00ff */
[----:B------:R-:W-:-:S05]  /*13290*/  ULDC.64 UR4, c[0x0][0x418] ;  /* 0x0001060000047ab9 */ /* 0x000fca0000000a00 */
[----:B------:R0:W2:Y:S01]  /*132a0*/  @P3 LDG.E R9, desc[UR42][R10.64] ;  /* 0x0000002a0a093981 */ /* 0x0000a2000c1e1900 */
[----:B------:R-:W-:-:S03]  /*132b0*/  UISETP.NE.U32.AND UP0, UPT, UR4, URZ, UPT ;  /* 0x0000003f0400728c */ /* 0x000fc6000bf05070 */
[----:B------:R-:W-:Y:S01]  /*132c0*/  ULDC UR4, c[0x0][0x424] ;  /* 0x0001090000047ab9 */ /* 0x000fe20000000800 */
[----:B------:R-:W-:-:S03]  /*132d0*/  UISETP.NE.AND.EX UP0, UPT, UR5, URZ, UPT, UP0 ;  /* 0x0000003f0500728c */ /* 0x000fc6000bf05300 */
[----:B------:R-:W-:Y:S01]  /*132e0*/  ULDC UR5, c[0x0][0x2f0] ;  /* 0x0000bc0000057ab9 */ /* 0x000fe20000000800 */
[----:B------:R-:W-:-:S04]  /*132f0*/  USEL UR4, UR4, 0x1, UP0 ;  /* 0x0000000104047887 */ /* 0x000fc80008000000 */
[----:B------:R-:W-:-:S03]  /*13300*/  UIMAD UR4, UR4, UR5, URZ ;  /* 0x00000005040472a4 */ /* 0x000fc6000f8e023f */
[----:B------:R-:W-:Y:S02]  /*13310*/  ULDC UR5, c[0x0][0x348] ;  /* 0x0000d20000057ab9 */ /* 0x000fe40000000800 */
[----:B0-----:R-:W-:Y:S01]  /*13320*/  IMAD.U32 R11, RZ, RZ, UR5 ;  /* 0x00000005ff0b7e24 */ /* 0x001fe2000f8e00ff */
[----:B--2---:R0:W-:Y:S02]  /*13330*/  STL [R1+0x58], R9 ;  /* 0x0000580901007387 */ /* 0x0041e40000100800 */
[----:B0-----:R-:W-:Y:S01]  /*13340*/  IMAD.U32 R9, RZ, RZ, UR4 ;  /* 0x00000004ff097e24 */ /* 0x001fe2000f8e00ff */
[----:B------:R-:W-:Y:S06]  /*13350*/  @P3 BRA `(.L_x_780) ;  /* 0x0000000000143947 */ /* 0x000fec0003800000 */
[----:B------:R-:W-:Y:S05]  /*13360*/  @!P1 BRA `(.L_x_780) ;  /* 0x0000000000109947 */ /* 0x000fea0003800000 */
[----:B------:R-:W2:Y:S04]  /*13370*/  LDG.E R10, desc[UR42][R2.64] ;  /* 0x0000002a020a7981 */ /* 0x000ea8000c1e1900 */
[----:B------:R-:W2:Y:S02]  /*13380*/  LDG.E R2, desc[UR42][R2.64+0x4] ;  /* 0x0000042a02027981 */ /* 0x000ea4000c1e1900 */
[----:B--2---:R-:W-:-:S05]  /*13390*/  IMAD.IADD R2, R2, 0x1, -R10 ;  /* 0x0000000102027824 */ /* 0x004fca00078e0a0a */
[----:B------:R0:W-:Y:S02]  /*133a0*/  STL [R1+0x58], R2 ;  /* 0x0000580201007387 */ /* 0x0001e40000100800 */
.L_x_780:
[----:B------:R-:W2:Y:S01]  /*133b0*/  LDL.LU R3, [R1+0x8] ;  /* 0x0000080001037983 */ /* 0x000ea20000300800 */
[----:B------:R-:W-:Y:S02]  /*133c0*/  ULDC.64 UR4, c[0x0][0xa20] ;  /* 0x0002880000047ab9 */ /* 0x000fe40000000a00 */
[----:B------:R-:W-:Y:S01]  /*133d0*/  ISETP.NE.U32.AND P1, PT, RZ, UR4, PT ;  /* 0x00000004ff007c0c */ /* 0x000fe2000bf25070 */
[----:B------:R1:W-:Y:S03]  /*133e0*/  STL [R1+0x8], R13 ;  /* 0x0000080d01007387 */ /* 0x0003e60000100800 */
[----:B------:R-:W-:Y:S02]  /*133f0*/  ISETP.NE.AND.EX P1, PT, RZ, UR5, PT, P1 ;  /* 0x00000005ff007c0c */ /* 0x000fe4000bf25310 */
[C---:B--2---:R-:W-:Y:S02]  /*13400*/  LOP3.LUT R10, R3.reuse, 0xff000000, RZ, 0xc0, !PT ;  /* 0xff000000030a7812 */ /* 0x044fe400078ec0ff */
[----:B0-----:R-:W-:-:S02]  /*13410*/  LOP3.LUT R2, R3, 0xff0000, RZ, 0xc0, !PT ;  /* 0x00ff000003027812 */ /* 0x001fc400078ec0ff */
[----:B------:R-:W-:Y:S02]  /*13420*/  SHF.R.U32.HI R10, RZ, 0x8, R10 ;  /* 0x00000008ff0a7819 */ /* 0x000fe4000001160a */
[----:B------:R-:W-:Y:S02]  /*13430*/  LOP3.LUT R16, R3, 0xffff, RZ, 0xc0, !PT ;  /* 0x0000ffff03107812 */ /* 0x000fe400078ec0ff */
[----:B------:R-:W-:Y:S01]  /*13440*/  LEA.HI R10, R2, R10, RZ, 0x10 ;  /* 0x0000000a020a7211 */ /* 0x000fe200078f80ff */
[----:B-----5:R-:W-:-:S05]  /*13450*/  IMAD.IADD R2, R12, 0x1, R8 ;  /* 0x000000010c027824 */ /* 0x020fca00078e0208 */
[----:B------:R1:W-:Y:S01]  /*13460*/  STL [R1+0x20], R2 ;  /* 0x0000200201007387 */ /* 0x0003e20000100800 */
[----:B------:R-:W-:Y:S05]  /*13470*/  @!P1 BRA `(.L_x_781) ;  /* 0x0000000000109947 */ /* 0x000fea0003800000 */
[----:B-1----:R-:W-:-:S04]  /*13480*/  IADD3 R2, P0, R17, UR4, RZ ;  /* 0x0000000411027c10 */ /* 0x002fc8000ff1e0ff */
[----:B------:R-:W-:-:S05]  /*13490*/  IADD3.X R3, R14, UR5, RZ, P0, !PT ;  /* 0x000000050e037c10 */ /* 0x000fca00087fe4ff */
[----:B------:R0:W5:Y:S01]  /*134a0*/  LDG.E R9, desc[UR42][R2.64] ;  /* 0x0000002a02097981 */ /* 0x000162000c1e1900 */
[----:B------:R-:W-:Y:S05]  /*134b0*/  BRA `(.L_x_782) ;  /* 0x0000000000107947 */ /* 0x000fea0003800000 */
.L_x_781:
[----:B------:R-:W-:Y:S05]  /*134c0*/  @!P0 BRA `(.L_x_782) ;  /* 0x00000000000c8947 */ /* 0x000fea0003800000 */
[----:B------:R-:W2:Y:S04]  /*134d0*/  LDG.E R9, desc[UR42][R6.64] ;  /* 0x0000002a06097981 */ /* 0x000ea8000c1e1900 */
[----:B------:R-:W2:Y:S02]  /*134e0*/  LDG.E R6, desc[UR42][R6.64+0x4] ;  /* 0x0000042a06067981 */ /* 0x000ea4000c1e1900 */
[----:B--2---:R-:W-:-:S07]  /*134f0*/  IMAD.IADD R9, R6, 0x1, -R9 ;  /* 0x0000000106097824 */ /* 0x004fce00078e0a09 */
.L_x_782:
[----:B01----:R-:W2:Y:S01]  /*13500*/  @P2 LDG.E R2, desc[UR42][R4.64] ;  /* 0x0000002a04022981 */ /* 0x003ea2000c1e1900 */
[----:B-----5:R-:W-:-:S03]  /*13510*/  IMAD.IADD R6, R9, 0x1, -R8 ;  /* 0x0000000109067824 */ /* 0x020fc600078e0a08 */
[----:B------:R-:W2:Y:S01]  /*13520*/  @P2 LDG.E R4, desc[UR42][R4.64+0x4] ;  /* 0x0000042a04042981 */ /* 0x000ea2000c1e1900 */
[----:B------:R-:W-:-:S05]  /*13530*/  LOP3.LUT R14, R10, 0xff, RZ, 0xc0, !PT ;  /* 0x000000ff0a0e7812 */ /* 0x000fca00078ec0ff */
[----:B------:R0:W-:Y:S01]  /*13540*/  STL [R1+0x5c], R14 ;  /* 0x00005c0e01007387 */ /* 0x0001e20000100800 */
[----:B------:R-:W-:Y:S01]  /*13550*/  BSSY B0, `(.L_x_783) ;  /* 0x0000029000007945 */ /* 0x000fe20003800000 */
[----:B------:R-:W-:Y:S01]  /*13560*/  SHF.R.U32.HI R10, RZ, 0x10, R10 ;  /* 0x00000010ff0a7819 */ /* 0x000fe2000001160a */
[----:B--2---:R-:W-:-:S04]  /*13570*/  @P2 IMAD.IADD R11, R4, 0x1, -R2 ;  /* 0x00000001040b2824 */ /* 0x004fc800078e0a02 */
[----:B------:R-:W-:-:S04]  /*13580*/  IMAD.IADD R3, R6, 0x1, R11 ;  /* 0x0000000106037824 */ /* 0x000fc800078e020b */
[C---:B------:R-:W-:Y:S01]  /*13590*/  VIADD R2, R3.reuse, 0x3f ;  /* 0x0000003f03027836 */ /* 0x040fe20000000000 */
[----:B------:R-:W-:-:S04]  /*135a0*/  ISETP.GE.AND P1, PT, R3, 0x1, PT ;  /* 0x000000010300780c */ /* 0x000fc80003f26270 */
[----:B------:R-:W-:-:S04]  /*135b0*/  SHF.R.S32.HI R3, RZ, 0x1f, R2 ;  /* 0x0000001fff037819 */ /* 0x000fc80000011402 */
[----:B------:R-:W-:-:S04]  /*135c0*/  LEA.HI R3, R3, R2, RZ, 0x6 ;  /* 0x0000000203037211 */ /* 0x000fc800078f30ff */
[----:B------:R-:W-:-:S05]  /*135d0*/  SHF.R.S32.HI R12, RZ, 0x6, R3 ;  /* 0x00000006ff0c7819 */ /* 0x000fca0000011403 */
[----:B------:R0:W-:Y:S01]  /*135e0*/  STL [R1+0x34], R12 ;  /* 0x0000340c01007387 */ /* 0x0001e20000100800 */
[----:B------:R-:W-:Y:S01]  /*135f0*/  IMAD.MOV.U32 R4, RZ, RZ, RZ ;  /* 0x000000ffff047224 */ /* 0x000fe200078e00ff */
[----:B------:R-:W-:Y:S06]  /*13600*/  @!P1 BRA `(.L_x_784) ;  /* 0x0000000000749947 */ /* 0x000fec0003800000 */
[----:B------:R-:W-:Y:S01]  /*13610*/  ISETP.NE.AND P0, PT, R10, RZ, PT ;  /* 0x000000ff0a00720c */ /* 0x000fe20003f05270 */
[----:B------:R-:W-:-:S03]  /*13620*/  ULDC UR4, c[0x0][0x9f0] ;  /* 0x00027c0000047ab9 */ /* 0x000fc60000000800 */
[----:B------:R-:W-:-:S04]  /*13630*/  SEL R2, R10, UR4, P0 ;  /* 0x000000040a027c07 */ /* 0x000fc80008000000 */
[----:B------:R-:W-:Y:S02]  /*13640*/  IABS R3, R2 ;  /* 0x0000000200037213 */ /* 0x000fe40000000000 */
[----:B------:R-:W-:Y:S02]  /*13650*/  IADD3 R7, R2, -0x1, R12 ;  /* 0xffffffff02077810 */ /* 0x000fe40007ffe00c */
[----:B------:R-:W1:Y:S08]  /*13660*/  I2F.RP R4, R3 ;  /* 0x0000000300047306 */ /* 0x000e700000209400 */
[----:B-1----:R-:W1:Y:S02]  /*13670*/  MUFU.RCP R4, R4 ;  /* 0x0000000400047308 */ /* 0x002e640000001000 */
[----:B-1----:R-:W-:-:S06]  /*13680*/  VIADD R4, R4, 0xffffffe ;  /* 0x0ffffffe04047836 */ /* 0x002fcc0000000000 */
[----:B------:R1:W2:Y:S02]  /*13690*/  F2I.FTZ.U32.TRUNC.NTZ R5, R4 ;  /* 0x0000000400057305 */ /* 0x0002a4000021f000 */
[----:B-1----:R-:W-:-:S04]  /*136a0*/  LOP3.LUT R4, R7, R2, RZ, 0x3c, !PT ;  /* 0x0000000207047212 */ /* 0x002fc800078e3cff */
[----:B------:R-:W-:Y:S01]  /*136b0*/  ISETP.GE.AND P4, PT, R4, RZ, PT ;  /* 0x000000ff0400720c */ /* 0x000fe20003f86270 */
[----:B--2---:R-:W-:-:S04]  /*136c0*/  IMAD.MOV R4, RZ, RZ, -R5 ;  /* 0x000000ffff047224 */ /* 0x004fc800078e0a05 */
[----:B------:R-:W-:Y:S02]  /*136d0*/  IMAD R8, R4, R3, RZ ;  /* 0x0000000304087224 */ /* 0x000fe400078e02ff */
[----:B------:R-:W-:-:S04]  /*136e0*/  IMAD.MOV.U32 R4, RZ, RZ, RZ ;  /* 0x000000ffff047224 */ /* 0x000fc800078e00ff */
[----:B------:R-:W-:Y:S01]  /*136f0*/  IMAD.HI.U32 R8, R5, R8, R4 ;  /* 0x0000000805087227 */ /* 0x000fe200078e0004 */
[----:B------:R-:W-:Y:S02]  /*13700*/  IABS R4, R2 ;  /* 0x0000000200047213 */ /* 0x000fe40000000000 */
[----:B------:R-:W-:-:S03]  /*13710*/  IABS R5, R7 ;  /* 0x0000000700057213 */ /* 0x000fc60000000000 */
[----:B------:R-:W-:-:S04]  /*13720*/  IMAD.MOV R4, RZ, RZ, -R4 ;  /* 0x000000ffff047224 */ /* 0x000fc800078e0a04 */
        /* <DEDUP_REMOVED lines=11> */
.L_x_784:
[----:B------:R-:W-:Y:S05]  /*137e0*/  BSYNC B0 ;  /* 0x0000000000007941 */ /* 0x000fea0003800000 */
.L_x_783:
[-C--:B------:R-:W-:Y:S01]  /*137f0*/  IMAD R2, R14, R4.reuse, RZ ;  /* 0x000000040e027224 */ /* 0x080fe200078e02ff */
[----:B------:R-:W-:Y:S03]  /*13800*/  BSSY B0, `(.L_x_785) ;  /* 0x00001b8000007945 */ /* 0x000fe60003800000 */
[C---:B------:R-:W-:Y:S01]  /*13810*/  IMAD R3, R2.reuse, 0x40, -R6 ;  /* 0x0000004002037824 */ /* 0x040fe200078e0a06 */
[----:B------:R-:W-:-:S04]  /*13820*/  VIADDMNMX R4, R2, R4, R12, PT ;  /* 0x0000000402047246 */ /* 0x000fc8000380010c */
[----:B------:R-:W-:Y:S01]  /*13830*/  VIMNMX R3, RZ, R3, !PT ;  /* 0x00000003ff037248 */ /* 0x000fe20007fe0100 */
[----:B------:R-:W-:-:S05]  /*13840*/  IMAD R2, R4, 0x40, -R6 ;  /* 0x0000004004027824 */ /* 0x000fca00078e0a06 */
[----:B------:R-:W-:-:S04]  /*13850*/  VIMNMX R2, R2, R11, PT ;  /* 0x0000000b02027248 */ /* 0x000fc80003fe0100 */
[----:B------:R-:W-:Y:S02]  /*13860*/  ISETP.GT.AND P0, PT, R2, R3, PT ;  /* 0x000000030200720c */ /* 0x000fe40003f04270 */
[----:B------:R-:W-:-:S05]  /*13870*/  SHF.R.U32.HI R3, RZ, 0x6, R3 ;  /* 0x00000006ff037819 */ /* 0x000fca0000011603 */
[----:B------:R-:W-:-:S06]  /*13880*/  IMAD.MOV.U32 R8, RZ, RZ, R3 ;  /* 0x000000ffff087224 */ /* 0x000fcc00078e0003 */
[----:B------:R-:W-:-:S05]  /*13890*/  @P0 VIADD R2, R2, 0x3f ;  /* 0x0000003f02020836 */ /* 0x000fca0000000000 */
[----:B------:R-:W-:-:S04]  /*138a0*/  @P0 SHF.R.S32.HI R4, RZ, 0x1f, R2 ;  /* 0x0000001fff040819 */ /* 0x000fc80000011402 */
[----:B------:R-:W-:-:S04]  /*138b0*/  @P0 LEA.HI R2, R4, R2, RZ, 0x6 ;  /* 0x0000000204020211 */ /* 0x000fc800078f30ff */
[----:B------:R-:W-:Y:S02]  /*138c0*/  @P0 SHF.R.S32.HI R8, RZ, 0x6, R2 ;  /* 0x00000006ff080819 */ /* 0x000fe40000011402 */
[----:B------:R-:W-:Y:S02]  /*138d0*/  PLOP3.LUT P0, PT, PT, PT, PT, 0x80, 0x0 ;  /* 0x000000000000781c */ /* 0x000fe40003f0f070 */
[----:B------:R-:W-:-:S13]  /*138e0*/  ISETP.GT.AND P3, PT, R8, R3, PT ;  /* 0x000000030800720c */ /* 0x000fda0003f64270 */
[----:B------:R-:W-:Y:S05]  /*138f0*/  @!P3 BRA `(.L_x_786) ;  /* 0x0000001800a0b947 */ /* 0x000fea0003800000 */
[----:B------:R-:W-:Y:S01]  /*13900*/  UMOV UR4, 0xffffffff ;  /* 0xffffffff00047882 */ /* 0x000fe20000000000 */
[----:B------:R-:W-:Y:S02]  /*13910*/  SEL R2, R13, RZ, !P2 ;  /* 0x000000ff0d027207 */ /* 0x000fe40005000000 */
[----:B------:R-:W-:Y:S05]  /*13920*/  BRA.DIV UR4, `(.L_x_787) ;  /* 0x00000082042c7947 */ /* 0x000fea000b800000 */
[----:B------:R-:W1:Y:S02]  /*13930*/  S2R R4, SR_TID.X ;  /* 0x0000000000047919 */ /* 0x000e640000002100 */
[----:B-1----:R-:W-:-:S04]  /*13940*/  SHF.R.U32.HI R4, RZ, 0x5, R4 ;  /* 0x00000005ff047819 */ /* 0x002fc80000011604 */
[----:B------:R-:W-:-:S05]  /*13950*/  LOP3.LUT R4, R4, 0x3, RZ, 0xc0, !PT ;  /* 0x0000000304047812 */ /* 0x000fca00078ec0ff */
[----:B0-----:R0:W1:Y:S02]  /*13960*/  SHFL.IDX PT, R14, R4, RZ, 0x1f ;  /* 0x00001fff040e7589 */ /* 0x00106400000e0000 */
.L_x_977:
[----:B-1----:R-:W-:Y:S02]  /*13970*/  ISETP.NE.AND P0, PT, R14, RZ, PT ;  /* 0x000000ff0e00720c */ /* 0x002fe40003f05270 */
[----:B------:R-:W-:-:S11]  /*13980*/  PLOP3.LUT P6, PT, PT, PT, PT, 0x8, 0x0 ;  /* 0x000000000000781c */ /* 0x000fd60003fce170 */
[----:B------:R-:W-:Y:S05]  /*13990*/  @P0 BRA `(.L_x_788) ;  /* 0x00000000000c0947 */ /* 0x000fea0003800000 */
[----:B------:R-:W-:-:S03]  /*139a0*/  UMOV UR4, 0xffffffff ;  /* 0xffffffff00047882 */ /* 0x000fc60000000000 */
[----:B------:R-:W-:Y:S05]  /*139b0*/  BRA.DIV UR4, `(.L_x_789) ;  /* 0x00000082043c7947 */ /* 0x000fea000b800000 */
[----:B------:R-:W-:-:S13]  /*139c0*/  ELECT P6, URZ, PT ;  /* 0x00000000003f782f */ /* 0x000fda00038c0000 */
.L_x_788:
[----:B0-----:R-:W2:Y:S01]  /*139d0*/  LDL R4, [R1+0x54] ;  /* 0x0000540001047983 */ /* 0x001ea20000100800 */
[----:B------:R-:W-:Y:S01]  /*139e0*/  BSSY B1, `(.L_x_790) ;  /* 0x0000008000017945 */ /* 0x000fe20003800000 */
[----:B--2---:R-:W-:-:S05]  /*139f0*/  VIADD R4, R4, 0x1 ;  /* 0x0000000104047836 */ /* 0x004fca0000000000 */
[----:B------:R-:W-:-:S04]  /*13a00*/  LEA.HI R5, R4, R4, RZ, 0x1 ;  /* 0x0000000404057211 */ /* 0x000fc800078f08ff */
[----:B------:R-:W-:-:S05]  /*13a10*/  LOP3.LUT R5, R5, 0xfffffffe, RZ, 0xc0, !PT ;  /* 0xfffffffe05057812 */ /* 0x000fca00078ec0ff */
[----:B------:R-:W-:-:S05]  /*13a20*/  IMAD.IADD R4, R4, 0x1, -R5 ;  /* 0x0000000104047824 */ /* 0x000fca00078e0a05 */
[----:B------:R-:W-:-:S04]  /*13a30*/  SHF.L.U32 R4, R4, 0x1f, RZ ;  /* 0x0000001f04047819 */ /* 0x000fc800000006ff */
[----:B------:R-:W0:Y:S02]  /*13a40*/  SYNCS.PHASECHK.TRANS64.TRYWAIT P0, [R18+URZ+0x28c20], R4 ;  /* 0x028c2004120075a7 */ /* 0x000e24000800017f */
[----:B0-----:R-:W-:Y:S05]  /*13a50*/  @!P0 BRA `(.L_x_791) ;  /* 0x0000008000348947 */ /* 0x001fea0003800000 */
.L_x_980:
[----:B------:R-:W-:Y:S05]  /*13a60*/  BSYNC B1 ;  /* 0x0000000000017941 */ /* 0x000fea0003800000 */
.L_x_790:
[----:B------:R-:W-:Y:S04]  /*13a70*/  BSSY B1, `(.L_x_792) ;  /* 0x00000bb000017945 */ /* 0x000fe80003800000 */
[----:B------:R-:W-:Y:S05]  /*13a80*/  @!P6 BRA `(.L_x_793) ;  /* 0x0000000800e4e947 */ /* 0x000fea0003800000 */
[----:B------:R-:W2:Y:S04]  /*13a90*/  LDL R5, [R1+0x10] ;  /* 0x0000100001057983 */ /* 0x000ea80000100800 */
[----:B------:R-:W3:Y:S01]  /*13aa0*/  LDL R7, [R1+0x18] ;  /* 0x0000180001077983 */ /* 0x000ee20000100800 */
[----:B------:R-:W-:Y:S01]  /*13ab0*/  BSSY B2, `(.L_x_794) ;  /* 0x0000008000027945 */ /* 0x000fe20003800000 */
[----:B------:R-:W1:Y:S02]  /*13ac0*/  S2R R6, SR_TID.X ;  /* 0x0000000000067919 */ /* 0x000e640000002100 */
[----:B-1----:R-:W-:-:S04]  /*13ad0*/  LOP3.LUT R6, R6, 0x7f, RZ, 0xc0, !PT ;  /* 0x0000007f06067812 */ /* 0x002fc800078ec0ff */
[----:B------:R-:W-:Y:S01]  /*13ae0*/  ISETP.NE.AND P2, PT, R6, RZ, PT ;  /* 0x000000ff0600720c */ /* 0x000fe20003f45270 */
[----:B--2---:R-:W-:Y:S01]  /*13af0*/  IMAD R5, R5, 0x8, R18 ;  /* 0x0000000805057824 */ /* 0x004fe200078e0212 */
[----:B---3--:R-:W-:-:S04]  /*13b00*/  SHF.L.U32 R9, R7, 0x1f, RZ ;  /* 0x0000001f07097819 */ /* 0x008fc800000006ff */
[----:B------:R-:W1:Y:S02]  /*13b10*/  SYNCS.PHASECHK.TRANS64.TRYWAIT P0, [R5+URZ+0x28ca0], R9 ;  /* 0x028ca009050075a7 */ /* 0x000e64000800017f */
[----:B-1----:R-:W-:Y:S05]  /*13b20*/  @!P0 BRA `(.L_x_795) ;  /* 0x0000008000148947 */ /* 0x002fea0003800000 */
.L_x_981:
[----:B------:R-:W-:Y:S05]  /*13b30*/  BSYNC B2 ;  /* 0x0000000000027941 */ /* 0x000fea0003800000 */
.L_x_794:
[----:B------:R-:W-:Y:S04]  /*13b40*/  BSSY B2, `(.L_x_796) ;  /* 0x0000009000027945 */ /* 0x000fe80003800000 */
[----:B------:R-:W-:Y:S05]  /*13b50*/  @P2 BRA `(.L_x_797) ;  /* 0x00000000001c2947 */ /* 0x000fea0003800000 */
[----:B------:R-:W2:Y:S01]  /*13b60*/  S2R R6, SR_TID.X ;  /* 0x0000000000067919 */ /* 0x000ea20000002100 */
[----:B0-----:R-:W-:-:S04]  /*13b70*/  IMAD.MOV.U32 R4, RZ, RZ, 0x2000 ;  /* 0x00002000ff047424 */ /* 0x001fc800078e00ff */
[----:B------:R3:W-:Y:S01]  /*13b80*/  SYNCS.ARRIVE.TRANS64 RZ, [R5+URZ+0x28c90], R4 ;  /* 0x028c900405ff79a7 */ /* 0x0007e2000800003f */
[----:B--2---:R-:W-:-:S04]  /*13b90*/  LOP3.LUT R6, R6, 0x1f, RZ, 0xc0, !PT ;  /* 0x0000001f06067812 */ /* 0x004fc800078ec0ff */
[----:B------:R-:W-:-:S13]  /*13ba0*/  ISETP.NE.AND P0, PT, R6, RZ, PT ;  /* 0x000000ff0600720c */ /* 0x000fda0003f05270 */
[----:B---3--:R-:W-:Y:S05]  /*13bb0*/  @!P0 BRA `(.L_x_797) ;  /* 0x0000000000048947 */ /* 0x008fea0003800000 */
[----:B------:R-:W-:Y:S01]  /*13bc0*/  BPT.TRAP 0x1 ;  /* 0x000000040000795c */ /* 0x000fe20000300000 */
.L_x_797:
[----:B------:R-:W-:Y:S05]  /*13bd0*/  BSYNC B2 ;  /* 0x0000000000027941 */ /* 0x000fea0003800000 */
.L_x_796:
[----:B------:R-:W2:Y:S01]  /*13be0*/  LDL R6, [R1+0x10] ;  /* 0x0000100001067983 */ /* 0x000ea20000100800 */
[----:B------:R-:W-:Y:S01]  /*13bf0*/  IMAD.MOV.U32 R11, RZ, RZ, RZ ;  /* 0x000000ffff0b7224 */ /* 0x000fe200078e00ff */
[----:B------:R-:W-:Y:S01]  /*13c00*/  UIADD3 UR4, UP0, UR40, 0x570, URZ ;  /* 0x0000057028047890 */ /* 0x000fe2000ff1e03f */
[----:B0-----:R-:W-:Y:S01]  /*13c10*/  IMAD R4, R8, 0x40, R0 ;  /* 0x0000004008047824 */ /* 0x001fe200078e0200 */
[----:B------:R-:W-:Y:S01]  /*13c20*/  PLOP3.LUT P0, PT, PT, PT, PT, 0x80, 0x0 ;  /* 0x000000000000781c */ /* 0x000fe20003f0f070 */
[----:B------:R-:W-:Y:S01]  /*13c30*/  VIADD R7, R5, 0x28c90 ;  /* 0x00028c9005077836 */ /* 0x000fe20000000000 */
[----:B------:R-:W-:Y:S01]  /*13c40*/  R2UR UR10, R11 ;  /* 0x000000000b0a72ca */ /* 0x000fe200000e0000 */
[----:B------:R-:W-:Y:S01]  /*13c50*/  VIADD R4, R4, 0xffffffc0 ;  /* 0xffffffc004047836 */ /* 0x000fe20000000000 */
[----:B------:R-:W-:Y:S01]  /*13c60*/  UIADD3.X UR5, URZ, UR41, URZ, UP0, !UPT ;  /* 0x000000293f057290 */ /* 0x000fe200087fe43f */
[----:B------:R-:W-:Y:S01]  /*13c70*/  UMOV UR6, 0x0 ;  /* 0x0000000000067882 */ /* 0x000fe20000000000 */
[----:B------:R-:W-:Y:S01]  /*13c80*/  UMOV UR7, 0x12f00000 ;  /* 0x12f0000000077882 */ /* 0x000fe20000000000 */
[----:B--2---:R-:W-:-:S04]  /*13c90*/  IMAD R6, R6, 0x2000, R18 ;  /* 0x0000200006067824 */ /* 0x004fc800078e0212 */
[----:B------:R-:W-:-:S07]  /*13ca0*/  VIADD R6, R6, 0x22400 ;  /* 0x0002240006067836 */ /* 0x000fce0000000000 */
.L_x_798:
        /* <DEDUP_REMOVED lines=13> */
.L_x_982:
[----:B------:R-:W-:Y:S05]  /*13d80*/  BSYNC B2 ;  /* 0x0000000000027941 */ /* 0x000fea0003800000 */
.L_x_799:
[----:B------:R-:W-:Y:S01]  /*13d90*/  BSSY B2, `(.L_x_801) ;  /* 0x000000b000027945 */ /* 0x000fe20003800000 */
[----:B------:R-:W-:Y:S02]  /*13da0*/  IMAD.MOV.U32 R12, RZ, RZ, 0x0 ;  /* 0x00000000ff0c7424 */ /* 0x000fe400078e00ff */
[----:B------:R-:W-:Y:S01]  /*13db0*/  IMAD.MOV.U32 R13, RZ, RZ, 0x12f00000 ;  /* 0x12f00000ff0d7424 */ /* 0x000fe200078e00ff */
[----:B------:R-:W-:Y:S06]  /*13dc0*/  @P2 BRA `(.L_x_802) ;  /* 0x00000000001c2947 */ /* 0x000fec0003800000 */
[----:B------:R-:W2:Y:S01]  /*13dd0*/  S2R R7, SR_TID.X ;  /* 0x0000000000077919 */ /* 0x000ea20000002100 */
[----:B------:R-:W-:-:S04]  /*13de0*/  IMAD.MOV.U32 R6, RZ, RZ, 0x10000 ;  /* 0x00010000ff067424 */ /* 0x000fc800078e00ff */
[----:B------:R3:W-:Y:S01]  /*13df0*/  SYNCS.ARRIVE.TRANS64 RZ, [R5+URZ+0x28cb0], R6 ;  /* 0x028cb00605ff79a7 */ /* 0x0007e2000800003f */
[----:B--2---:R-:W-:-:S04]  /*13e00*/  LOP3.LUT R7, R7, 0x1f, RZ, 0xc0, !PT ;  /* 0x0000001f07077812 */ /* 0x004fc800078ec0ff */
[----:B------:R-:W-:-:S13]  /*13e10*/  ISETP.NE.AND P0, PT, R7, RZ, PT ;  /* 0x000000ff0700720c */ /* 0x000fda0003f05270 */
[----:B---3--:R-:W-:Y:S05]  /*13e20*/  @!P0 BRA `(.L_x_802) ;  /* 0x0000000000048947 */ /* 0x008fea0003800000 */
[----:B------:R-:W-:Y:S01]  /*13e30*/  BPT.TRAP 0x1 ;  /* 0x000000040000795c */ /* 0x000fe20000300000 */
.L_x_802:
[----:B------:R-:W-:Y:S05]  /*13e40*/  BSYNC B2 ;  /* 0x0000000000027941 */ /* 0x000fea0003800000 */
.L_x_801:
[----:B------:R-:W2:Y:S01]  /*13e50*/  LDL R6, [R1+0x10] ;  /* 0x0000100001067983 */ /* 0x000ea20000100800 */
[----:B------:R-:W-:Y:S01]  /*13e60*/  R2UR UR10, R11 ;  /* 0x000000000b0a72ca */ /* 0x000fe200000e0000 */
[----:B------:R-:W-:Y:S01]  /*13e70*/  UIADD3 UR4, UP0, UR40, 0x670, URZ ;  /* 0x0000067028047890 */ /* 0x000fe2000ff1e03f */
[----:B------:R-:W-:Y:S01]  /*13e80*/  R2UR UR6, R12 ;  /* 0x000000000c0672ca */ /* 0x000fe200000e0000 */
[----:B01----:R-:W-:Y:S01]  /*13e90*/  VIADD R5, R5, 0x28cb0 ;  /* 0x00028cb005057836 */ /* 0x003fe20000000000 */
[----:B------:R-:W-:Y:S01]  /*13ea0*/  R2UR UR7, R13 ;  /* 0x000000000d0772ca */ /* 0x000fe200000e0000 */
[----:B------:R-:W-:Y:S01]  /*13eb0*/  UIADD3.X UR5, URZ, UR41, URZ, UP0, !UPT ;  /* 0x000000293f057290 */ /* 0x000fe200087fe43f */
[----:B------:R-:W-:Y:S01]  /*13ec0*/  PLOP3.LUT P0, PT, PT, PT, PT, 0x80, 0x0 ;  /* 0x000000000000781c */ /* 0x000fe20003f0f070 */
[----:B--2---:R-:W-:-:S04]  /*13ed0*/  IMAD R6, R6, 0x10000, R18 ;  /* 0x0001000006067824 */ /* 0x004fc800078e0212 */
[----:B------:R-:W-:-:S08]  /*13ee0*/  VIADD R7, R6, 0x400 ;  /* 0x0000040006077836 */ /* 0x000fd00000000000 */
.L_x_803:
        /* <DEDUP_REMOVED lines=15> */
.L_x_804:
        /* <DEDUP_REMOVED lines=15> */
.L_x_805:
        /* <DEDUP_REMOVED lines=15> */
.L_x_806:
        /* <DEDUP_REMOVED lines=15> */
.L_x_807:
        /* <DEDUP_REMOVED lines=15> */
.L_x_808:
        /* <DEDUP_REMOVED lines=15> */
.L_x_809:
        /* <DEDUP_REMOVED lines=15> */
.L_x_810:
        /* <DEDUP_REMOVED lines=10> */
.L_x_793:
[----:B------:R-:W-:Y:S05]  /*14620*/  BSYNC B1 ;  /* 0x0000000000017941 */ /* 0x000fea0003800000 */
.L_x_792:
[----:B------:R-:W2:Y:S04]  /*14630*/  LDL.LU R9, [R1+0x10] ;  /* 0x0000100001097983 */ /* 0x000ea80000300800 */
[----:B------:R-:W3:Y:S01]  /*14640*/  LDL.LU R7, [R1+0x18] ;  /* 0x0000180001077983 */ /* 0x000ee20000300800 */
[----:B0-----:R-:W-:Y:S01]  /*14650*/  VIADD R4, R8, 0xfffffffe ;  /* 0xfffffffe08047836 */ /* 0x001fe20000000000 */
[----:B------:R-:W-:-:S04]  /*14660*/  PLOP3.LUT P0, PT, PT, PT, PT, 0x8, 0x0 ;  /* 0x000000000000781c */ /* 0x000fc80003f0e170 */
[----:B------:R-:W-:Y:S01]  /*14670*/  ISETP.GE.AND P3, PT, R4, R3, PT ;  /* 0x000000030400720c */ /* 0x000fe20003f66270 */
[----:B--2---:R-:W-:-:S05]  /*14680*/  VIADD R5, R9, 0x1 ;  /* 0x0000000109057836 */ /* 0x004fca0000000000 */
[----:B------:R-:W-:-:S04]  /*14690*/  ISETP.NE.AND P2, PT, R5, 0x2, PT ;  /* 0x000000020500780c */ /* 0x000fc80003f45270 */
[----:B------:R-:W-:Y:S02]  /*146a0*/  SEL R6, RZ, 0x1, P2 ;  /* 0x00000001ff067807 */ /* 0x000fe40001000000 */
[----:B------:R-:W-:Y:S02]  /*146b0*/  SEL R5, R5, RZ, P2 ;  /* 0x000000ff05057207 */ /* 0x000fe40001000000 */
[----:B---3--:R-:W-:-:S03]  /*146c0*/  LOP3.LUT R7, R7, R6, RZ, 0x3c, !PT ;  /* 0x0000000607077212 */ /* 0x008fc600078e3cff */
[----:B------:R1:W-:Y:S04]  /*146d0*/  STL [R1+0x10], R5 ;  /* 0x0000100501007387 */ /* 0x0003e80000100800 */
[----:B------:R1:W-:Y:S01]  /*146e0*/  STL [R1+0x18], R7 ;  /* 0x0000180701007387 */ /* 0x0003e20000100800 */
[----:B------:R-:W-:Y:S05]  /*146f0*/  @!P3 BRA `(.L_x_786) ;  /* 0x0000000c0020b947 */ /* 0x000fea0003800000 */
.L_x_830:
[----:B------:R-:W-:Y:S05]  /*14700*/  YIELD ;  /* 0x0000000000007946 */ /* 0x000fea0003800000 */
[----:B------:R-:W-:Y:S04]  /*14710*/  BSSY B1, `(.L_x_811) ;  /* 0x00000ba000017945 */ /* 0x000fe80003800000 */
[----:B--2---:R-:W-:Y:S05]  /*14720*/  @!P6 BRA `(.L_x_812) ;  /* 0x0000000800e0e947 */ /* 0x004fea0003800000 */
[----:B-1----:R-:W2:Y:S04]  /*14730*/  LDL R5, [R1+0x10] ;  /* 0x0000100001057983 */ /* 0x002ea80000100800 */
[----:B------:R-:W3:Y:S01]  /*14740*/  LDL R6, [R1+0x18] ;  /* 0x0000180001067983 */ /* 0x000ee20000100800 */
[----:B------:R-:W-:Y:S01]  /*14750*/  BSSY B2, `(.L_x_813) ;  /* 0x0000008000027945 */ /* 0x000fe20003800000 */
[----:B------:R-:W0:Y:S02]  /*14760*/  S2R R7, SR_TID.X ;  /* 0x0000000000077919 */ /* 0x000e240000002100 */
[----:B0-----:R-:W-:-:S04]  /*14770*/  LOP3.LUT R7, R7, 0x7f, RZ, 0xc0, !PT ;  /* 0x0000007f07077812 */ /* 0x001fc800078ec0ff */
[----:B------:R-:W-:Y:S01]  /*14780*/  ISETP.NE.AND P3, PT, R7, RZ, PT ;  /* 0x000000ff0700720c */ /* 0x000fe20003f65270 */
[----:B--2---:R-:W-:Y:S01]  /*14790*/  IMAD R5, R5, 0x8, R18 ;  /* 0x0000000805057824 */ /* 0x004fe200078e0212 */
[----:B---3--:R-:W-:-:S04]  /*147a0*/  SHF.L.U32 R6, R6, 0x1f, RZ ;  /* 0x0000001f06067819 */ /* 0x008fc800000006ff */
[----:B------:R-:W0:Y:S02]  /*147b0*/  SYNCS.PHASECHK.TRANS64.TRYWAIT P2, [R5+URZ+0x28ca0], R6 ;  /* 0x028ca006050075a7 */ /* 0x000e24000804017f */
[----:B0-----:R-:W-:Y:S05]  /*147c0*/  @!P2 BRA `(.L_x_814) ;  /* 0x000000740014a947 */ /* 0x001fea0003800000 */
.L_x_983:
[----:B------:R-:W-:Y:S05]  /*147d0*/  BSYNC B2 ;  /* 0x0000000000027941 */ /* 0x000fea0003800000 */
.L_x_813:
        /* <DEDUP_REMOVED lines=9> */
.L_x_816:
[----:B------:R-:W-:Y:S05]  /*14870*/  BSYNC B2 ;  /* 0x0000000000027941 */ /* 0x000fea0003800000 */
.L_x_815:
[----:B------:R-:W2:Y:S01]  /*14880*/  LDL R7, [R1+0x10] ;  /* 0x0000100001077983 */ /* 0x000ea20000100800 */
[----:B------:R-:W-:Y:S01]  /*14890*/  IMAD.MOV.U32 R11, RZ, RZ, RZ ;  /* 0x000000ffff0b7224 */ /* 0x000fe200078e00ff */
[----:B------:R-:W-:Y:S01]  /*148a0*/  UIADD3 UR4, UP0, UR40, 0x570, URZ ;  /* 0x0000057028047890 */ /* 0x000fe2000ff1e03f */
[----:B------:R-:W-:Y:S01]  /*148b0*/  PLOP3.LUT P2, PT, PT, PT, PT, 0x80, 0x0 ;  /* 0x000000000000781c */ /* 0x000fe20003f4f070 */
[----:B------:R-:W-:Y:S01]  /*148c0*/  IMAD R8, R4, 0x40, R0 ;  /* 0x0000004004087824 */ /* 0x000fe200078e0200 */
[----:B------:R-:W-:Y:S01]  /*148d0*/  UMOV UR6, 0x0 ;  /* 0x0000000000067882 */ /* 0x000fe20000000000 */
[----:B------:R-:W-:Y:S01]  /*148e0*/  R2UR UR10, R11 ;  /* 0x000000000b0a72ca */ /* 0x000fe200000e0000 */
[----:B------:R-:W-:Y:S01]  /*148f0*/  VIADD R9, R5, 0x28c90 ;  /* 0x00028c9005097836 */ /* 0x000fe20000000000 */
[----:B------:R-:W-:Y:S01]  /*14900*/  UIADD3.X UR5, URZ, UR41, URZ, UP0, !UPT ;  /* 0x000000293f057290 */ /* 0x000fe200087fe43f */
[----:B------:R-:W-:Y:S01]  /*14910*/  UMOV UR7, 0x12f00000 ;  /* 0x12f0000000077882 */ /* 0x000fe20000000000 */
[----:B--2---:R-:W-:-:S04]  /*14920*/  IMAD R7, R7, 0x2000, R18 ;  /* 0x0000200007077824 */ /* 0x004fc800078e0212 */
[----:B------:R-:W-:-:S07]  /*14930*/  VIADD R7, R7, 0x22400 ;  /* 0x0002240007077836 */ /* 0x000fce0000000000 */
.L_x_817:
        /* <DEDUP_REMOVED lines=13> */
.L_x_984:
[----:B------:R-:W-:Y:S05]  /*14a10*/  BSYNC B2 ;  /* 0x0000000000027941 */ /* 0x000fea0003800000 */
.L_x_818:
[----:B------:R-:W-:Y:S01]  /*14a20*/  BSSY B2, `(.L_x_820) ;  /* 0x000000b000027945 */ /* 0x000fe20003800000 */
[----:B------:R-:W-:Y:S02]  /*14a30*/  IMAD.MOV.U32 R12, RZ, RZ, 0x0 ;  /* 0x00000000ff0c7424 */ /* 0x000fe400078e00ff */
[----:B------:R-:W-:Y:S01]  /*14a40*/  IMAD.MOV.U32 R13, RZ, RZ, 0x12f00000 ;  /* 0x12f00000ff0d7424 */ /* 0x000fe200078e00ff */
[----:B------:R-:W-:Y:S06]  /*14a50*/  @P3 BRA `(.L_x_821) ;  /* 0x00000000001c3947 */ /* 0x000fec0003800000 */
[----:B------:R-:W2:Y:S01]  /*14a60*/  S2R R7, SR_TID.X ;  /* 0x0000000000077919 */ /* 0x000ea20000002100 */
[----:B01----:R-:W-:-:S04]  /*14a70*/  IMAD.MOV.U32 R6, RZ, RZ, 0x10000 ;  /* 0x00010000ff067424 */ /* 0x003fc800078e00ff */
[----:B------:R3:W-:Y:S01]  /*14a80*/  SYNCS.ARRIVE.TRANS64 RZ, [R5+URZ+0x28cb0], R6 ;  /* 0x028cb00605ff79a7 */ /* 0x0007e2000800003f */
[----:B--2---:R-:W-:-:S04]  /*14a90*/  LOP3.LUT R7, R7, 0x1f, RZ, 0xc0, !PT ;  /* 0x0000001f07077812 */ /* 0x004fc800078ec0ff */
[----:B------:R-:W-:-:S13]  /*14aa0*/  ISETP.NE.AND P2, PT, R7, RZ, PT ;  /* 0x000000ff0700720c */ /* 0x000fda0003f45270 */
[----:B---3--:R-:W-:Y:S05]  /*14ab0*/  @!P2 BRA `(.L_x_821) ;  /* 0x000000000004a947 */ /* 0x008fea0003800000 */
[----:B------:R-:W-:Y:S01]  /*14ac0*/  BPT.TRAP 0x1 ;  /* 0x000000040000795c */ /* 0x000fe20000300000 */
.L_x_821:
[----:B------:R-:W-:Y:S05]  /*14ad0*/  BSYNC B2 ;  /* 0x0000000000027941 */ /* 0x000fea0003800000 */
.L_x_820:
[----:B01----:R-:W2:Y:S01]  /*14ae0*/  LDL R6, [R1+0x10] ;  /* 0x0000100001067983 */ /* 0x003ea20000100800 */
[----:B------:R-:W-:Y:S01]  /*14af0*/  R2UR UR10, R11 ;  /* 0x000000000b0a72ca */ /* 0x000fe200000e0000 */
[----:B------:R-:W-:Y:S01]  /*14b00*/  UIADD3 UR4, UP0, UR40, 0x670, URZ ;  /* 0x0000067028047890 */ /* 0x000fe2000ff1e03f */
[----:B------:R-:W-:Y:S01]  /*14b10*/  R2UR UR6, R12 ;  /* 0x000000000c0672ca */ /* 0x000fe200000e0000 */
[----:B------:R-:W-:Y:S01]  /*14b20*/  VIADD R5, R5, 0x28cb0 ;  /* 0x00028cb005057836 */ /* 0x000fe20000000000 */
[----:B------:R-:W-:Y:S01]  /*14b30*/  R2UR UR7, R13 ;  /* 0x000000000d0772ca */ /* 0x000fe200000e0000 */
[----:B------:R-:W-:Y:S01]  /*14b40*/  UIADD3.X UR5, URZ, UR41, URZ, UP0, !UPT ;  /* 0x000000293f057290 */ /* 0x000fe200087fe43f */
[----:B------:R-:W-:Y:S01]  /*14b50*/  PLOP3.LUT P2, PT, PT, PT, PT, 0x80, 0x0 ;  /* 0x000000000000781c */ /* 0x000fe20003f4f070 */
[----:B--2---:R-:W-:-:S04]  /*14b60*/  IMAD R6, R6, 0x10000, R18 ;  /* 0x0001000006067824 */ /* 0x004fc800078e0212 */
[----:B------:R-:W-:-:S08]  /*14b70*/  VIADD R7, R6, 0x400 ;  /* 0x0000040006077836 */ /* 0x000fd00000000000 */
.L_x_822:
        /* <DEDUP_REMOVED lines=15> */
.L_x_823:
        /* <DEDUP_REMOVED lines=15> */
.L_x_824:
        /* <DEDUP_REMOVED lines=15> */
.L_x_825:
        /* <DEDUP_REMOVED lines=15> */
.L_x_826:
        /* <DEDUP_REMOVED lines=15> */
.L_x_827:
        /* <DEDUP_REMOVED lines=15> */
.L_x_828:
        /* <DEDUP_REMOVED lines=15> */
.L_x_829:
        /* <DEDUP_REMOVED lines=10> */
.L_x_812:
[----:B------:R-:W-:Y:S05]  /*152b0*/  BSYNC B1 ;  /* 0x0000000000017941 */ /* 0x000fea0003800000 */
.L_x_811:
[----:B------:R-:W2:Y:S04]  /*152c0*/  LDL.LU R9, [R1+0x10] ;  /* 0x0000100001097983 */ /* 0x000ea80000300800 */
[----:B-1----:R-:W3:Y:S01]  /*152d0*/  LDL.LU R7, [R1+0x18] ;  /* 0x0000180001077983 */ /* 0x002ee20000300800 */
[C---:B------:R-:W-:Y:S01]  /*152e0*/  ISETP.GT.AND P3, PT, R4.reuse, R3, PT ;  /* 0x000000030400720c */ /* 0x040fe20003f64270 */
[----:B------:R-:W-:Y:S02]  /*152f0*/  VIADD R4, R4, 0xffffffff ;  /* 0xffffffff04047836 */ /* 0x000fe40000000000 */
[----:B--2---:R-:W-:-:S05]  /*15300*/  VIADD R5, R9, 0x1 ;  /* 0x0000000109057836 */ /* 0x004fca0000000000 */
[----:B------:R-:W-:-:S04]  /*15310*/  ISETP.NE.AND P2, PT, R5, 0x2, PT ;  /* 0x000000020500780c */ /* 0x000fc80003f45270 */
[----:B------:R-:W-:Y:S02]  /*15320*/  SEL R6, RZ, 0x1, P2 ;  /* 0x00000001ff067807 */ /* 0x000fe40001000000 */
[----:B------:R-:W-:Y:S02]  /*15330*/  SEL R5, R5, RZ, P2 ;  /* 0x000000ff05057207 */ /* 0x000fe40001000000 */
[----:B---3--:R-:W-:-:S05]  /*15340*/  LOP3.LUT R7, R7, R6, RZ, 0x3c, !PT ;  /* 0x0000000607077212 */ /* 0x008fca00078e3cff */
[----:B------:R2:W-:Y:S04]  /*15350*/  STL [R1+0x18], R7 ;  /* 0x0000180701007387 */ /* 0x0005e80000100800 */
[----:B------:R2:W-:Y:S01]  /*15360*/  STL [R1+0x10], R5 ;  /* 0x0000100501007387 */ /* 0x0005e20000100800 */
[----:B------:R-:W-:Y:S05]  /*15370*/  @P3 BRA `(.L_x_830) ;  /* 0xfffffff000e03947 */ /* 0x000fea000383ffff */
.L_x_786:
[----:B------:R-:W-:Y:S05]  /*15380*/  BSYNC B0 ;  /* 0x0000000000007941 */ /* 0x000fea0003800000 */
.L_x_785:
[----:B-12---:R1:W5:Y:S01]  /*15390*/  LDL R7, [R1+0x34] ;  /* 0x0000340001077983 */ /* 0x0063620000100800 */
[----:B------:R-:W-:Y:S05]  /*153a0*/  @!P0 WARPSYNC.ALL ;  /* 0x0000000000008948 */ /* 0x000fea0003800000 */
[----:B------:R1:W-:Y:S01]  /*153b0*/  STL [R1+0x3c], RZ ;  /* 0x00003cff01007387 */ /* 0x0003e20000100800 */
[----:B------:R-:W-:Y:S01]  /*153c0*/  BSSY B0, `(.L_x_831) ;  /* 0x0000020000007945 */ /* 0x000fe20003800000 */
[----:B------:R-:W-:Y:S06]  /*153d0*/  @!P0 BAR.SYNC.DEFER_BLOCKING 0xc, 0x180 ;  /* 0x0306000000008b1d */ /* 0x000fec0000010000 */
[----:B-1----:R-:W-:Y:S05]  /*153e0*/  @!P1 BRA `(.L_x_832) ;  /* 0x0000000000749947 */ /* 0x002fea0003800000 */
        /* <DEDUP_REMOVED lines=10> */
[----:B------:R-:W-:Y:S01]  /*15490*/  IMAD.HI.U32 R6, R3, R4, R2 ;  /* 0x0000000403067227 */ /* 0x000fe200078e0002 */
[----:B------:R-:W-:Y:S02]  /*154a0*/  IABS R2, R10 ;  /* 0x0000000a00027213 */ /* 0x000fe40000000000 */
[----:B-----5:R-:W-:-:S03]  /*154b0*/  IADD3 R4, R7, -0x1, R10 ;  /* 0xffffffff07047810 */ /* 0x020fc60007ffe00a */
        /* <DEDUP_REMOVED lines=15> */
[----:B------:R1:W-:Y:S02]  /*155b0*/  STL [R1+0x3c], R2 ;  /* 0x00003c0201007387 */ /* 0x0003e40000100800 */
.L_x_832:
[----:B------:R-:W-:Y:S05]  /*155c0*/  BSYNC B0 ;  /* 0x0000000000007941 */ /* 0x000fea0003800000 */
.L_x_831:
[----:B------:R-:W2:Y:S04]  /*155d0*/  LDL R0, [R1+0x3c] ;  /* 0x00003c0001007983 */ /* 0x000ea80000100800 */
[----:B-1----:R-:W2:Y:S01]  /*155e0*/  LDL R2, [R1+0x5c] ;  /* 0x00005c0001027983 */ /* 0x002ea20000100800 */
[----:B------:R-:W-:Y:S01]  /*155f0*/  BSSY B7, `(.L_x_833) ;  /* 0x00004b1000077945 */ /* 0x000fe20003800000 */
[----:B--2---:R-:W-:-:S05]  /*15600*/  IMAD R2, R2, R0, RZ ;  /* 0x0000000002027224 */ /* 0x004fca00078e02ff */
[----:B-----5:R-:W-:Y:S01]  /*15610*/  VIADDMNMX R0, R2, R0, R7, PT ;  /* 0x0000000002007246 */ /* 0x020fe20003800107 */
[----:B------:R1:W-:Y:S03]  /*15620*/  STL [R1+0x24], R2 ;  /* 0x0000240201007387 */ /* 0x0003e60000100800 */
[----:B------:R-:W-:Y:S01]  /*15630*/  ISETP.GT.AND P0, PT, R0, R2, PT ;  /* 0x000000020000720c */ /* 0x000fe20003f04270 */
[----:B------:R1:W-:-:S12]  /*15640*/  STL [R1+0x38], R0 ;  /* 0x0000380001007387 */ /* 0x0003d80000100800 */
[----:B-1----:R-:W-:Y:S05]  /*15650*/  @P0 BRA `(.L_x_834) ;  /* 0x0000000000480947 */ /* 0x002fea0003800000 */
[----:B------:R-:W1:Y:S02]  /*15660*/  S2R R0, SR_TID.X ;  /* 0x0000000000007919 */ /* 0x000e640000002100 */
[----:B-1----:R-:W-:-:S04]  /*15670*/  LOP3.LUT R0, R0, 0x7f, RZ, 0xc0, !PT ;  /* 0x0000007f00007812 */ /* 0x002fc800078ec0ff */
[----:B------:R-:W-:-:S13]  /*15680*/  ISETP.NE.AND P0, PT, R0, RZ, PT ;  /* 0x000000ff0000720c */ /* 0x000fda0003f05270 */
[----:B------:R-:W-:Y:S05]  /*15690*/  @P0 BRA `(.L_x_835) ;  /* 0x0000004800980947 */ /* 0x000fea0003800000 */
[----:B------:R-:W1:Y:S01]  /*156a0*/  S2R R5, SR_LANEID ;  /* 0x0000000000057919 */ /* 0x000e620000000000 */
[----:B------:R-:W-:Y:S01]  /*156b0*/  VOTEU.ANY UR4, UPT, PT ;  /* 0x0000000000047886 */ /* 0x000fe200038e0100 */
[----:B------:R-:W2:Y:S01]  /*156c0*/  LDC.64 R2, c[0x0][0xc60] ;  /* 0x00031800ff027b82 */ /* 0x000ea20000000a00 */
[----:B------:R-:W1:Y:S02]  /*156d0*/  FLO.U32 R0, UR4 ;  /* 0x0000000400007d00 */ /* 0x000e6400080e0000 */
[----:B-1----:R-:W-:-:S06]  /*156e0*/  ISETP.EQ.U32.AND P0, PT, R0, R5, PT ;  /* 0x000000050000720c */ /* 0x002fcc0003f02070 */
[----:B------:R-:W2:Y:S07]  /*156f0*/  POPC R5, UR4 ;  /* 0x0000000400057d09 */ /* 0x000eae0008000000 */
[----:B--2---:R-:W2:Y:S01]  /*15700*/  @P0 ATOMG.E.ADD.STRONG.GPU PT, R3, desc[UR42][R2.64], R5 ;  /* 0x00000005020309a8 */ /* 0x004ea200081ee1ea */
[----:B------:R-:W1:Y:S02]  /*15710*/  S2R R4, SR_LTMASK ;  /* 0x0000000000047919 */ /* 0x000e640000003900 */
[----:B-1----:R-:W-:-:S04]  /*15720*/  LOP3.LUT R4, R4, UR4, RZ, 0xc0, !PT ;  /* 0x0000000404047c12 */ /* 0x002fc8000f8ec0ff */
[----:B------:R-:W1:Y:S01]  /*15730*/  POPC R7, R4 ;  /* 0x0000000400077309 */ /* 0x000e620000000000 */
[----:B--2---:R-:W1:Y:S02]  /*15740*/  SHFL.IDX PT, R0, R3, R0, 0x1f ;  /* 0x00001f0003007589 */ /* 0x004e6400000e0000 */
[----:B-1----:R-:W-:-:S05]  /*15750*/  IADD3 R0, R0, UR37, R7 ;  /* 0x0000002500007c10 */ /* 0x002fca000fffe007 */
[----:B------:R1:W-:Y:S01]  /*15760*/  STL [R1], R0 ;  /* 0x0000000001007387 */ /* 0x0003e20000100800 */
[----:B------:R-:W-:Y:S05]  /*15770*/  BRA `(.L_x_835) ;  /* 0x0000004800607947 */ /* 0x000fea0003800000 */
.L_x_834:
        /* <DEDUP_REMOVED lines=13> */
[----:B------:R-:W-:Y:S02]  /*15850*/  IMAD.U32 R10, RZ, RZ, UR4 ;  /* 0x00000004ff0a7e24 */ /* 0x000fe4000f8e00ff */
[----:B------:R-:W-:Y:S02]  /*15860*/  IMAD.U32 R11, RZ, RZ, UR5 ;  /* 0x00000005ff0b7e24 */ /* 0x000fe4000f8e00ff */
[----:B------:R-:W-:Y:S02]  /*15870*/  IMAD.MOV.U32 R8, RZ, RZ, 0x70 ;  /* 0x00000070ff087424 */ /* 0x000fe400078e00ff */
[----:B0-----:R-:W-:Y:S02]  /*15880*/  IMAD.MOV.U32 R12, RZ, RZ, 0x1 ;  /* 0x00000001ff0c7424 */ /* 0x001fe400078e00ff */
[----:B------:R-:W-:-:S07]  /*15890*/  IMAD.MOV.U32 R13, RZ, RZ, RZ ;  /* 0x000000ffff0d7224 */ /* 0x000fce00078e00ff */
[----:B------:R-:W-:-:S07]  /*158a0*/  LEPC R20, `(.L_x_837) ;  /* 0x000000001014794e */ /* 0x000fce0000000000 */
[----:B-1----:R-:W-:Y:S05]  /*158b0*/  CALL.ABS.NOINC R2 ;  /* 0x0000000002007343 */ /* 0x002fea0003c00000 */
.L_x_837:
[----:B------:R-:W-:Y:S05]  /*158c0*/  BSYNC B6 ;  /* 0x0000000000067941 */ /* 0x000fea0003800000 */
.L_x_836:
        /* <DEDUP_REMOVED lines=8> */
[----:B------:R1:W2:Y:S01]  /*15950*/  LDC.64 R2, c[0x4][R0] ;  /* 0x0100000000027b82 */ /* 0x0002a20000000a00 */
[----:B------:R-:W-:Y:S02]  /*15960*/  IMAD.U32 R4, RZ, RZ, UR6 ;  /* 0x00000006ff047e24 */ /* 0x000fe4000f8e00ff */
[----:B------:R-:W-:Y:S02]  /*15970*/  IMAD.U32 R5, RZ, RZ, UR7 ;  /* 0x00000007ff057e24 */ /* 0x000fe4000f8e00ff */
[----:B------:R-:W-:Y:S02]  /*15980*/  IMAD.U32 R6, RZ, RZ, UR8 ;  /* 0x00000008ff067e24 */ /* 0x000fe4000f8e00ff */
[----:B------:R-:W-:-:S02]  /*15990*/  IMAD.U32 R7, RZ, RZ, UR9 ;  /* 0x00000009ff077e24 */ /* 0x000fc4000f8e00ff */
[----:B------:R-:W-:Y:S02]  /*159a0*/  IMAD.U32 R10, RZ, RZ, UR4 ;  /* 0x00000004ff0a7e24 */ /* 0x000fe4000f8e00ff */
[----:B------:R-:W-:Y:S02]  /*159b0*/  IMAD.U32 R11, RZ, RZ, UR5 ;  /* 0x00000005ff0b7e24 */ /* 0x000fe4000f8e00ff */
[----:B------:R-:W-:Y:S02]  /*159c0*/  IMAD.MOV.U32 R8, RZ, RZ, 0x70 ;  /* 0x00000070ff087424 */ /* 0x000fe400078e00ff */
[----:B0-----:R-:W-:Y:S02]  /*159d0*/  IMAD.MOV.U32 R12, RZ, RZ, 0x1 ;  /* 0x00000001ff0c7424 */ /* 0x001fe400078e00ff */
[----:B-1----:R-:W-:-:S07]  /*159e0*/  IMAD.MOV.U32 R13, RZ, RZ, RZ ;  /* 0x000000ffff0d7224 */ /* 0x002fce00078e00ff */
[----:B------:R-:W-:-:S07]  /*159f0*/  LEPC R20, `(.L_x_840) ;  /* 0x000000001014794e */ /* 0x000fce0000000000 */
[----:B--2---:R-:W-:Y:S05]  /*15a00*/  CALL.ABS.NOINC R2 ;  /* 0x0000000002007343 */ /* 0x004fea0003c00000 */
.L_x_840:
        /* <DEDUP_REMOVED lines=16> */
.L_x_839:
[----:B------:R-:W-:Y:S05]  /*15b10*/  BSYNC B6 ;  /* 0x0000000000067941 */ /* 0x000fea0003800000 */
.L_x_838:
[----:B------:R-:W2:Y:S01]  /*15b20*/  LDL.LU R4, [R1+0x1c] ;  /* 0x00001c0001047983 */ /* 0x000ea20000300800 */
[----:B------:R-:W-:-:S03]  /*15b30*/  ULDC.64 UR4, c[0x0][0x9f8] ;  /* 0x00027e0000047ab9 */ /* 0x000fc60000000a00 */
[----:B------:R-:W3:Y:S01]  /*15b40*/  LDL R7, [R1+0x8] ;  /* 0x0000080001077983 */ /* 0x000ee20000100800 */
[----:B------:R-:W-:-:S03]  /*15b50*/  ISETP.NE.U32.AND P0, PT, RZ, UR4, PT ;  /* 0x00000004ff007c0c */ /* 0x000fc6000bf05070 */
[----:B------:R-:W4:Y:S01]  /*15b60*/  LDL R0, [R1+0x38] ;  /* 0x0000380001007983 */ /* 0x000f220000100800 */
[----:B------:R-:W-:-:S13]  /*15b70*/  ISETP.NE.AND.EX P0, PT, RZ, UR5, PT, P0 ;  /* 0x00000005ff007c0c */ /* 0x000fda000bf05300 */
[----:B------:R-:W-:-:S04]  /*15b80*/  @P0 IADD3 R2, P1, R17, UR4, RZ ;  /* 0x0000000411020c10 */ /* 0x000fc8000ff3e0ff */
[----:B--2---:R-:W-:Y:S01]  /*15b90*/  @P0 IADD3.X R3, R4, UR5, RZ, P1, !PT ;  /* 0x0000000504030c10 */ /* 0x004fe20008ffe4ff */
[----:B------:R-:W-:-:S04]  /*15ba0*/  ULDC.64 UR4, c[0x0][0xa08] ;  /* 0x0002820000047ab9 */ /* 0x000fc80000000a00 */
[----:B---3--:R1:W2:Y:S02]  /*15bb0*/  @P0 LDG.E R7, desc[UR42][R2.64] ;  /* 0x0000002a02070981 */ /* 0x0082a4000c1e1900 */
[----:B-1----:R-:W1:Y:S01]  /*15bc0*/  LDC.64 R2, c[0x0][0x418] ;  /* 0x00010600ff027b82 */ /* 0x002e620000000a00 */
[----:B----4-:R-:W-:Y:S01]  /*15bd0*/  VIADD R0, R0, 0xffffffff ;  /* 0xffffffff00007836 */ /* 0x010fe20000000000 */
        /* <DEDUP_REMOVED lines=11> */
[----:B0-----:R0:W1:Y:S02]  /*15c90*/  SHFL.IDX PT, R14, R4, RZ, 0x1f ;  /* 0x00001fff040e7589 */ /* 0x00106400000e0000 */
.L_x_987:
[----:B0-----:R-:W2:Y:S01]  /*15ca0*/  LDL.LU R4, [R1+0x28] ;  /* 0x0000280001047983 */ /* 0x001ea20000300800 */
[----:B------:R-:W-:Y:S02]  /*15cb0*/  PLOP3.LUT P1, PT, PT, PT, PT, 0x8, 0x0 ;  /* 0x000000000000781c */ /* 0x000fe40003f2e170 */
[----:B-1----:R-:W-:Y:S01]  /*15cc0*/  ISETP.NE.AND P0, PT, R14, RZ, PT ;  /* 0x000000ff0e00720c */ /* 0x002fe20003f05270 */
[----:B------:R0:W-:Y:S01]  /*15cd0*/  STL [R1+0x30], R0 ;  /* 0x0000300001007387 */ /* 0x0001e20000100800 */
[----:B--2---:R-:W-:-:S09]  /*15ce0*/  LOP3.LUT R4, R4, 0xfffffffe, RZ, 0xc0, !PT ;  /* 0xfffffffe04047812 */ /* 0x004fd200078ec0ff */
[----:B------:R-:W-:-:S05]  /*15cf0*/  @P1 LOP3.LUT R4, R4, 0x1, RZ, 0xfc, !PT ;  /* 0x0000000104041812 */ /* 0x000fca00078efcff */
[----:B------:R0:W-:Y:S01]  /*15d00*/  STL [R1+0x28], R4 ;  /* 0x0000280401007387 */ /* 0x0001e20000100800 */
[----:B------:R-:W-:Y:S05]  /*15d10*/  @P0 BRA `(.L_x_842) ;  /* 0x00000004000c0947 */ /* 0x000fea0003800000 */
[----:B------:R-:W-:-:S03]  /*15d20*/  UMOV UR4, 0xffffffff ;  /* 0xffffffff00047882 */ /* 0x000fc60000000000 */
[----:B------:R-:W-:Y:S05]  /*15d30*/  BRA.DIV UR4, `(.L_x_843) ;  /* 0x0000006204147947 */ /* 0x000fea000b800000 */
[----:B------:R-:W-:-:S13]  /*15d40*/  ELECT P6, URZ, PT ;  /* 0x00000000003f782f */ /* 0x000fda00038c0000 */
.L_x_990:
[----:B------:R-:W-:Y:S05]  /*15d50*/  @!P6 BRA `(.L_x_842) ;  /* 0x0000000000fce947 */ /* 0x000fea0003800000 */
[----:B------:R-:W-:-:S04]  /*15d60*/  ISETP.NE.U32.AND P0, PT, R2, RZ, PT ;  /* 0x000000ff0200720c */ /* 0x000fc80003f05070 */
[----:B------:R-:W-:-:S13]  /*15d70*/  ISETP.NE.AND.EX P0, PT, R3, RZ, PT, P0 ;  /* 0x000000ff0300720c */ /* 0x000fda0003f05300 */
[----:B------:R-:W-:Y:S05]  /*15d80*/  @!P0 BRA `(.L_x_844) ;  /* 0x0000000000508947 */ /* 0x000fea0003800000 */
[----:B------:R-:W1:Y:S01]  /*15d90*/  LDC R6, c[0x0][0x43c] ;  /* 0x00010f00ff067b82 */ /* 0x000e620000000800 */
[----:B------:R-:W-:Y:S01]  /*15da0*/  IMAD.MOV.U32 R9, RZ, RZ, R0 ;  /* 0x000000ffff097224 */ /* 0x000fe200078e0000 */
[----:B------:R-:W-:-:S03]  /*15db0*/  ULDC.64 UR4, c[0x0][0x428] ;  /* 0x00010a0000047ab9 */ /* 0x000fc60000000a00 */
[----:B0-----:R-:W-:Y:S01]  /*15dc0*/  IMAD.MOV.U32 R0, RZ, RZ, R9 ;  /* 0x000000ffff007224 */ /* 0x001fe200078e0009 */
[----:B-1----:R-:W-:-:S13]  /*15dd0*/  ISETP.NE.AND P0, PT, R6, 0x1, PT ;  /* 0x000000010600780c */ /* 0x002fda0003f05270 */
[----:B------:R-:W0:Y:S02]  /*15de0*/  @P0 LDC.64 R4, c[0x0][0x440] ;  /* 0x00011000ff040b82 */ /* 0x000e240000000a00 */
[----:B0-----:R-:W-:-:S05]  /*15df0*/  @P0 IMAD.HI.U32 R4, R9, R4, RZ ;  /* 0x0000000409040227 */ /* 0x001fca00078e00ff */
        /* <DEDUP_REMOVED lines=13> */
.L_x_844:
[----:B-1----:R-:W2:Y:S01]  /*15ed0*/  LDL R2, [R1+0x14] ;  /* 0x0000140001027983 */ /* 0x002ea20000100800 */
[----:B0-----:R-:W-:Y:S01]  /*15ee0*/  IMAD R0, R19, 0x8, R18 ;  /* 0x0000000813007824 */ /* 0x001fe200078e0212 */
[----:B--2---:R-:W-:-:S04]  /*15ef0*/  SHF.L.U32 R2, R2, 0x1f, RZ ;  /* 0x0000001f02027819 */ /* 0x004fc800000006ff */
[----:B------:R-:W0:Y:S02]  /*15f00*/  SYNCS.PHASECHK.TRANS64.TRYWAIT P0, [R0+URZ+0x28c40], R2 ;  /* 0x028c4002000075a7 */ /* 0x000e24000800017f */
[----:B0-----:R-:W-:Y:S05]  /*15f10*/  @!P0 BRA `(.L_x_845) ;  /* 0x0000005c00bc8947 */ /* 0x001fea0003800000 */
.L_x_991:
[----:B------:R-:W1:Y:S02]  /*15f20*/  S2R R3, SR_TID.X ;  /* 0x0000000000037919 */ /* 0x000e640000002100 */
[----:B-1----:R-:W-:-:S04]  /*15f30*/  LOP3.LUT R3, R3, 0x7f, RZ, 0xc0, !PT ;  /* 0x0000007f03037812 */ /* 0x002fc800078ec0ff */
[----:B------:R-:W-:-:S13]  /*15f40*/  ISETP.NE.AND P0, PT, R3, RZ, PT ;  /* 0x000000ff0300720c */ /* 0x000fda0003f05270 */
        /* <DEDUP_REMOVED lines=8> */
.L_x_846:
[----:B------:R-:W2:Y:S04]  /*15fd0*/  LDL R4, [R1+0x30] ;  /* 0x0000300001047983 */ /* 0x000ea80000100800 */
[----:B------:R-:W3:Y:S04]  /*15fe0*/  LDL R3, [R1+0x20] ;  /* 0x0000200001037983 */ /* 0x000ee80000100800 */
[----:B0-----:R-:W4:Y:S01]  /*15ff0*/  LDL.LU R2, [R1+0x28] ;  /* 0x0000280001027983 */ /* 0x001f220000300800 */
[----:B------:R-:W-:Y:S01]  /*16000*/  R2UR UR9, R0 ;  /* 0x00000000000972ca */ /* 0x000fe200000e0000 */
[----:B------:R-:W-:Y:S01]  /*16010*/  IMAD R0, R19, 0x2000, R18 ;  /* 0x0000200013007824 */ /* 0x000fe200078e0212 */
[----:B------:R-:W-:Y:S01]  /*16020*/  PLOP3.LUT P0, PT, PT, PT, PT, 0x80, 0x0 ;  /* 0x000000000000781c */ /* 0x000fe20003f0f070 */
[----:B------:R-:W-:Y:S01]  /*16030*/  UIADD3 UR6, UP0, UR40, 0x370, URZ ;  /* 0x0000037028067890 */ /* 0x000fe2000ff1e03f */
[----:B------:R-:W-:Y:S01]  /*16040*/  R2UR UR12, R16 ;  /* 0x00000000100c72ca */ /* 0x000fe200000e0000 */
[----:B------:R-:W-:Y:S01]  /*16050*/  UMOV UR5, 0x14f00000 ;  /* 0x14f0000000057882 */ /* 0x000fe20000000000 */
[----:B------:R-:W-:Y:S01]  /*16060*/  R2UR UR8, R0 ;  /* 0x00000000000872ca */ /* 0x000fe200000e0000 */
[----:B------:R-:W-:Y:S01]  /*16070*/  UIADD3.X UR7, URZ, UR41, URZ, UP0, !UPT ;  /* 0x000000293f077290 */ /* 0x000fe200087fe43f */
[----:B-----5:R-:W-:Y:S01]  /*16080*/  R2UR UR13, R17 ;  /* 0x00000000110d72ca */ /* 0x020fe200000e0000 */
[----:B------:R-:W-:-:S04]  /*16090*/  UMOV UR10, URZ ;  /* 0x0000003f000a7c82 */ /* 0x000fc80008000000 */
[----:B------:R-:W-:-:S06]  /*160a0*/  UIADD3 UR9, UR9, 0x28c30, URZ ;  /* 0x00028c3009097890 */ /* 0x000fcc000fffe03f */
[----:B------:R-:W-:Y:S01]  /*160b0*/  UIADD3 UR8, UR8, 0x22400, URZ ;  /* 0x0002240008087890 */ /* 0x000fe2000fffe03f */
[----:B--2---:R-:W-:Y:S02]  /*160c0*/  R2UR UR11, R4 ;  /* 0x00000000040b72ca */ /* 0x004fe400000e0000 */
[----:B---3--:R-:W-:Y:S02]  /*160d0*/  R2UR UR4, R3 ;  /* 0x00000000030472ca */ /* 0x008fe400000e0000 */
[----:B----4-:R-:W-:-:S04]  /*160e0*/  LOP3.LUT R2, R2, 0xfffffffe, RZ, 0xc0, !PT ;  /* 0xfffffffe02027812 */ /* 0x010fc800078ec0ff */
[----:B------:R-:W-:-:S07]  /*160f0*/  @P0 LOP3.LUT R2, R2, 0x1, RZ, 0xfc, !PT ;  /* 0x0000000102020812 */ /* 0x000fce00078efcff */
[----:B------:R-:W-:Y:S01]  /*16100*/  ULEA UR11, UR11, UR4, 0x6 ;  /* 0x000000040b0b7291 */ /* 0x000fe2000f8e303f */
[----:B------:R1:W-:Y:S02]  /*16110*/  STL [R1+0x28], R2 ;  /* 0x0000280201007387 */ /* 0x0003e40000100800 */
[----:B------:R-:W-:-:S06]  /*16120*/  UMOV UR4, 0x0 ;  /* 0x0000000000047882 */ /* 0x000fcc0000000000 */
[----:B------:R1:W-:Y:S01]  /*16130*/  UTMALDG.4D [UR8], [UR6], desc[UR4] ;  /* 0x00000408060075b4 */ /* 0x0003e20008019000 */
[----:B------:R-:W-:Y:S02]  /*16140*/  NOP ;  /* 0x0000000000007918 */ /* 0x000fe40000000000 */
.L_x_842:
[----:B------:R-:W2:Y:S04]  /*16150*/  LDL.LU R3, [R1+0x40] ;  /* 0x0000400001037983 */ /* 0x000ea80000300800 */
[----:B------:R-:W3:Y:S04]  /*16160*/  LDL.LU R5, [R1+0x2c] ;  /* 0x00002c0001057983 */ /* 0x000ee80000300800 */
[----:B0-----:R-:W4:Y:S01]  /*16170*/  LDL.LU R4, [R1+0x50] ;  /* 0x0000500001047983 */ /* 0x001f220000300800 */
[----:B------:R-:W-:Y:S05]  /*16180*/  WARPSYNC.ALL ;  /* 0x0000000000007948 */ /* 0x000fea0003800000 */
[----:B-1----:R-:W-:Y:S01]  /*16190*/  ULDC.64 UR6, c[0x0][0xa00] ;  /* 0x0002800000067ab9 */ /* 0x002fe20000000a00 */
        /* <DEDUP_REMOVED lines=8> */
[----:B---3--:R-:W-:-:S03]  /*16220*/  SEL R5, R5, RZ, !P0 ;  /* 0x000000ff05057207 */ /* 0x008fc60004000000 */
        /* <DEDUP_REMOVED lines=10> */
[----:B0-----:R-:W-:Y:S01]  /*162d0*/  MOV R2, 0x0 ;  /* 0x0000000000027802 */ /* 0x001fe20000000f00 */
        /* <DEDUP_REMOVED lines=15> */
.L_x_848:
[----:B------:R-:W-:Y:S05]  /*163d0*/  BSYNC B6 ;  /* 0x0000000000067941 */ /* 0x000fea0003800000 */
.L_x_847:
[----:B0-----:R-:W2:Y:S01]  /*163e0*/  LDL.LU R0, [R1+0x50] ;  /* 0x0000500001007983 */ /* 0x001ea20000300800 */
[----:B------:R-:W-:Y:S01]  /*163f0*/  ULDC.64 UR4, c[0x0][0x2d8] ;  /* 0x0000b60000047ab9 */ /* 0x000fe20000000a00 */
[----:B------:R-:W0:Y:S01]  /*16400*/  LDC R7, c[0x0][0x448] ;  /* 0x00011200ff077b82 */ /* 0x000e220000000800 */
[----:B------:R-:W-:Y:S01]  /*16410*/  ULDC UR6, c[0x0][0x2b8] ;  /* 0x0000ae0000067ab9 */ /* 0x000fe20000000800 */
[----:B------:R-:W3:Y:S04]  /*16420*/  LDL.LU R4, [R1+0x40] ;  /* 0x0000400001047983 */ /* 0x000ee80000300800 */
[----:B------:R-:W3:Y:S04]  /*16430*/  LDL.LU.64 R2, [R1+0x48] ;  /* 0x0000480001027983 */ /* 0x000ee80000300a00 */
[----:B------:R-:W4:Y:S04]  /*16440*/  LDL.LU R5, [R1+0x2c] ;  /* 0x00002c0001057983 */ /* 0x000f280000300800 */
[----:B------:R-:W4:Y:S04]  /*16450*/  LDL R10, [R1+0x4] ;  /* 0x00000400010a7983 */ /* 0x000f280000100800 */
[----:B------:R1:W5:Y:S01]  /*16460*/  LDL R8, [R1+0x60] ;  /* 0x0000600001087983 */ /* 0x0003620000100800 */
[----:B0-----:R-:W-:-:S13]  /*16470*/  ISETP.NE.AND P0, PT, R7, 0x1, PT ;  /* 0x000000010700780c */ /* 0x001fda0003f05270 */
[----:B------:R-:W0:Y:S01]  /*16480*/  @P0 LDC R6, c[0x0][0x450] ;  /* 0x00011400ff060b82 */ /* 0x000e220000000800 */
[----:B------:R-:W1:Y:S02]  /*16490*/  S2R R9, SR_TID.X ;  /* 0x0000000000097919 */ /* 0x000e640000002100 */
[----:B-1----:R-:W-:-:S05]  /*164a0*/  IMAD.SHL.U32 R9, R9, 0x8, RZ ;  /* 0x0000000809097824 */ /* 0x002fca00078e00ff */
[----:B------:R-:W-:Y:S01]  /*164b0*/  LOP3.LUT R9, R9, 0x38, RZ, 0xc0, !PT ;  /* 0x0000003809097812 */ /* 0x000fe200078ec0ff */
[----:B---3--:R-:W-:Y:S02]  /*164c0*/  IMAD.MOV.U32 R3, RZ, RZ, R4 ;  /* 0x000000ffff037224 */ /* 0x008fe400078e0004 */
[----:B------:R-:W1:Y:S01]  /*164d0*/  S2R R4, SR_TID.X ;  /* 0x0000000000047919 */ /* 0x000e620000002100 */
[----:B------:R-:W-:-:S04]  /*164e0*/  IMAD.WIDE.U32 R2, R16, UR4, R2 ;  /* 0x0000000410027c25 */ /* 0x000fc8000f8e0002 */
[----:B------:R-:W-:Y:S01]  /*164f0*/  IMAD R3, R16, UR5, R3 ;  /* 0x0000000510037c24 */ /* 0x000fe2000f8e0203 */
[----:B------:R-:W-:Y:S02]  /*16500*/  ULDC.64 UR4, c[0x0][0x2e0] ;  /* 0x0000b80000047ab9 */ /* 0x000fe40000000a00 */
[----:B--2---:R-:W-:Y:S02]  /*16510*/  IMAD R0, R0, UR4, RZ ;  /* 0x0000000400007c24 */ /* 0x004fe4000f8e02ff */
[----:B----4-:R-:W-:-:S04]  /*16520*/  IMAD.WIDE.U32 R2, R5, UR4, R2 ;  /* 0x0000000405027c25 */ /* 0x010fc8000f8e0002 */
[----:B------:R-:W-:Y:S01]  /*16530*/  IMAD R0, R5, UR5, R0 ;  /* 0x0000000505007c24 */ /* 0x000fe2000f8e0200 */
[----:B------:R-:W-:-:S03]  /*16540*/  ULDC.64 UR4, c[0x0][0x2d0] ;  /* 0x0000b40000047ab9 */ /* 0x000fc60000000a00 */
[----:B------:R-:W-:Y:S01]  /*16550*/  IMAD.IADD R3, R3, 0x1, R0 ;  /* 0x0000000103037824 */ /* 0x000fe200078e0200 */
[----:B-1----:R-:W-:-:S04]  /*16560*/  LOP3.LUT R4, R4, 0x7f, RZ, 0xc0, !PT ;  /* 0x0000007f04047812 */ /* 0x002fc800078ec0ff */
[----:B------:R-:W-:Y:S02]  /*16570*/  SHF.R.U32.HI R5, RZ, 0x3, R4 ;  /* 0x00000003ff057819 */ /* 0x000fe40000011604 */
[----:B------:R-:W1:Y:S02]  /*16580*/  S2R R4, SR_TID.X ;  /* 0x0000000000047919 */ /* 0x000e640000002100 */
[----:B-1----:R-:W-:-:S05]  /*16590*/  IMAD.SHL.U32 R4, R4, 0x10, RZ ;  /* 0x0000001004047824 */ /* 0x002fca00078e00ff */
[----:B------:R-:W-:Y:S02]  /*165a0*/  LOP3.LUT R4, R5, 0x70, R4, 0xf8, !PT ;  /* 0x0000007005047812 */ /* 0x000fe400078ef804 */
[----:B------:R-:W1:Y:S03]  /*165b0*/  @P0 LDC R5, c[0x0][0x44c] ;  /* 0x00011300ff050b82 */ /* 0x000e660000000800 */
[----:B------:R-:W-:-:S04]  /*165c0*/  IMAD R4, R10, 0x40, R4 ;  /* 0x000000400a047824 */ /* 0x000fc800078e0204 */
[----:B------:R-:W-:Y:S02]  /*165d0*/  IMAD.MOV.U32 R0, RZ, RZ, R4 ;  /* 0x000000ffff007224 */ /* 0x000fe400078e0004 */
[----:B-1----:R-:W-:-:S05]  /*165e0*/  @P0 IMAD.HI.U32 R5, R4, R5, RZ ;  /* 0x0000000504050227 */ /* 0x002fca00078e00ff */
[----:B0-----:R-:W-:-:S05]  /*165f0*/  @P0 SHF.R.U32.HI R0, RZ, R6, R5 ;  /* 0x00000006ff000219 */ /* 0x001fca0000011605 */
        /* <DEDUP_REMOVED lines=55> */
.L_x_1000:
        /* <DEDUP_REMOVED lines=10> */
.L_x_850:
        /* <DEDUP_REMOVED lines=18> */
.L_x_1001:
[----:B------:R-:W-:Y:S05]  /*16b30*/  BSYNC B0 ;  /* 0x0000000000007941 */ /* 0x000fea0003800000 */
.L_x_851:
[----:B------:R-:W2:Y:S01]  /*16b40*/  LDL R2, [R1+0x28] ;  /* 0x0000280001027983 */ /* 0x000ea20000100800 */
[----:B------:R-:W-:Y:S01]  /*16b50*/  BSSY B0, `(.L_x_853) ;  /* 0x0000096000007945 */ /* 0x000fe20003800000 */
[----:B--2---:R-:W-:-:S13]  /*16b60*/  LOP3.LUT P0, RZ, R2, 0x1, RZ, 0xc0, !PT ;  /* 0x0000000102ff7812 */ /* 0x004fda000780c0ff */
        /* <DEDUP_REMOVED lines=10> */
.L_x_1002:
[----:B------:R-:W-:Y:S05]  /*16c10*/  BSYNC B1 ;  /* 0x0000000000017941 */ /* 0x000fea0003800000 */
.L_x_855:
        /* <DEDUP_REMOVED lines=9> */
.L_x_858:
[----:B------:R-:W-:Y:S05]  /*16cb0*/  BSYNC B1 ;  /* 0x0000000000017941 */ /* 0x000fea0003800000 */
.L_x_857:
        /* <DEDUP_REMOVED lines=12> */
.L_x_859:
        /* <DEDUP_REMOVED lines=15> */
.L_x_860:
        /* <DEDUP_REMOVED lines=15> */
.L_x_861:
        /* <DEDUP_REMOVED lines=15> */
.L_x_862:
        /* <DEDUP_REMOVED lines=15> */
.L_x_863:
        /* <DEDUP_REMOVED lines=15> */
.L_x_864:
        /* <DEDUP_REMOVED lines=15> */
.L_x_865:
        /* <DEDUP_REMOVED lines=15> */
.L_x_866:
        /* <DEDUP_REMOVED lines=10> */
.L_x_854:
[----:B------:R-:W-:Y:S05]  /*174b0*/  BSYNC B0 ;  /* 0x0000000000007941 */ /* 0x000fea0003800000 */
.L_x_853:
        /* <DEDUP_REMOVED lines=27> */
[----:B--2---:R-:W-:Y:S02]  /*17670*/  LOP3.LUT P2, RZ, R5, 0x1, RZ, 0xc0, !PT ;  /* 0x0000000105ff7812 */ /* 0x004fe4000784c0ff */
        /* <DEDUP_REMOVED lines=26> */
.L_x_873:
[----:B------:R-:W-:Y:S01]  /*17820*/  IMAD R2, R19, 0x8, R18 ;  /* 0x0000000813027824 */ /* 0x000fe200078e0212 */
[----:B-1----:R-:W-:Y:S01]  /*17830*/  SHF.L.U32 R6, R9, 0x1f, RZ ;  /* 0x0000001f09067819 */ /* 0x002fe200000006ff */
[----:B------:R-:W1:Y:S01]  /*17840*/  S2R R3, SR_TID.X ;  /* 0x0000000000037919 */ /* 0x000e620000002100 */
[----:B------:R-:W-:Y:S02]  /*17850*/  BSSY B3, `(.L_x_874) ;  /* 0x0000005000037945 */ /* 0x000fe40003800000 */
[----:B------:R-:W2:Y:S01]  /*17860*/  SYNCS.PHASECHK.TRANS64.TRYWAIT P0, [R2+URZ+0x28c40], R6 ;  /* 0x028c4006020075a7 */ /* 0x000ea2000800017f */
[----:B-1----:R-:W-:-:S04]  /*17870*/  LOP3.LUT R3, R3, 0x7f, RZ, 0xc0, !PT ;  /* 0x0000007f03037812 */ /* 0x002fc800078ec0ff */
[----:B------:R-:W-:Y:S01]  /*17880*/  ISETP.NE.AND P1, PT, R3, RZ, PT ;  /* 0x000000ff0300720c */ /* 0x000fe20003f25270 */
[----:B--2---:R-:W-:-:S12]  /*17890*/  @!P0 BRA `(.L_x_875) ;  /* 0x0000004800e48947 */ /* 0x004fd80003800000 */
.L_x_1003:
[----:B------:R-:W-:Y:S05]  /*178a0*/  BSYNC B3 ;  /* 0x0000000000037941 */ /* 0x000fea0003800000 */
.L_x_874:
        /* <DEDUP_REMOVED lines=9> */
.L_x_877:
[----:B------:R-:W-:Y:S05]  /*17940*/  BSYNC B3 ;  /* 0x0000000000037941 */ /* 0x000fea0003800000 */
.L_x_876:
        /* <DEDUP_REMOVED lines=12> */
.L_x_878:
        /* <DEDUP_REMOVED lines=13> */
.L_x_1004:
[----:B------:R-:W-:Y:S05]  /*17ae0*/  BSYNC B3 ;  /* 0x0000000000037941 */ /* 0x000fea0003800000 */
.L_x_879:
        /* <DEDUP_REMOVED lines=11> */
.L_x_882:
[----:B------:R-:W-:Y:S05]  /*17ba0*/  BSYNC B3 ;  /* 0x0000000000037941 */ /* 0x000fea0003800000 */
.L_x_881:
        /* <DEDUP_REMOVED lines=9> */
.L_x_883:
        /* <DEDUP_REMOVED lines=15> */
.L_x_884:
        /* <DEDUP_REMOVED lines=15> */
.L_x_885:
        /* <DEDUP_REMOVED lines=15> */
.L_x_886:
        /* <DEDUP_REMOVED lines=15> */
.L_x_887:
        /* <DEDUP_REMOVED lines=15> */
.L_x_888:
        /* <DEDUP_REMOVED lines=15> */
.L_x_889:
        /* <DEDUP_REMOVED lines=15> */
.L_x_890:
        /* <DEDUP_REMOVED lines=10> */
.L_x_872:
[----:B------:R-:W-:Y:S05]  /*18370*/  BSYNC B1 ;  /* 0x0000000000017941 */ /* 0x000fea0003800000 */
.L_x_871:
[----:B------:R-:W2:Y:S02]  /*18380*/  LDL.LU R5, [R1+0x38] ;  /* 0x0000380001057983 */ /* 0x000ea40000300800 */
[----:B--2---:R-:W-:-:S07]  /*18390*/  VIADD R0, R5, 0xfffffffd ;  /* 0xfffffffd05007836 */ /* 0x004fce0000000000 */
.L_x_870:
[----:B------:R-:W-:Y:S05]  /*183a0*/  BSYNC B2 ;  /* 0x0000000000027941 */ /* 0x000fea0003800000 */
.L_x_869:
[----:B------:R-:W-:Y:S01]  /*183b0*/  VIADD R8, R8, 0xfffffffe ;  /* 0xfffffffe08087836 */ /* 0x000fe20000000000 */
[----:B------:R-:W-:-:S04]  /*183c0*/  LOP3.LUT R4, RZ, R4, RZ, 0x33, !PT ;  /* 0x00000004ff047212 */ /* 0x000fc800078e33ff */
[----:B------:R-:W-:-:S13]  /*183d0*/  ISETP.NE.AND P0, PT, R8, R4, PT ;  /* 0x000000040800720c */ /* 0x000fda0003f05270 */
[----:B------:R-:W-:Y:S05]  /*183e0*/  @!P0 BRA `(.L_x_868) ;  /* 0x0000001800d88947 */ /* 0x000fea0003800000 */
.L_x_931:
        /* <DEDUP_REMOVED lines=8> */
[----:B--2---:R-:W-:Y:S02]  /*18470*/  LOP3.LUT P1, RZ, R3, 0x1, RZ, 0xc0, !PT ;  /* 0x0000000103ff7812 */ /* 0x004fe4000782c0ff */
[----:B---3--:R-:W-:-:S11]  /*18480*/  LOP3.LUT R6, R2, R6, RZ, 0x3c, !PT ;  /* 0x0000000602067212 */ /* 0x008fd600078e3cff */
[----:B------:R-:W-:Y:S05]  /*18490*/  @!P1 BRA `(.L_x_892) ;  /* 0x0000000c00349947 */ /* 0x000fea0003800000 */
[----:B------:R-:W-:Y:S01]  /*184a0*/  ULDC.64 UR4, c[0x0][0x418] ;  /* 0x0001060000047ab9 */ /* 0x000fe20000000a00 */
[----:B------:R-:W-:Y:S01]  /*184b0*/  IMAD.MOV.U32 R8, RZ, RZ, R0 ;  /* 0x000000ffff087224 */ /* 0x000fe200078e0000 */
[----:B------:R-:W-:-:S04]  /*184c0*/  ISETP.NE.U32.AND P0, PT, RZ, UR4, PT ;  /* 0x00000004ff007c0c */ /* 0x000fc8000bf05070 */
[----:B------:R-:W-:-:S13]  /*184d0*/  ISETP.NE.AND.EX P0, PT, RZ, UR5, PT, P0 ;  /* 0x00000005ff007c0c */ /* 0x000fda000bf05300 */
[----:B------:R-:W-:Y:S05]  /*184e0*/  @!P0 BRA `(.L_x_893) ;  /* 0x00000000004c8947 */ /* 0x000fea0003800000 */
[----:B0-----:R-:W2:Y:S01]  /*184f0*/  LDL R9, [R1+0x1c] ;  /* 0x00001c0001097983 */ /* 0x001ea20000100800 */
        /* <DEDUP_REMOVED lines=18> */
.L_x_893:
        /* <DEDUP_REMOVED lines=8> */
.L_x_1005:
[----:B------:R-:W-:Y:S05]  /*186a0*/  BSYNC B2 ;  /* 0x0000000000027941 */ /* 0x000fea0003800000 */
.L_x_894:
        /* <DEDUP_REMOVED lines=9> */
.L_x_897:
[----:B------:R-:W-:Y:S05]  /*18740*/  BSYNC B2 ;  /* 0x0000000000027941 */ /* 0x000fea0003800000 */
.L_x_896:
        /* <DEDUP_REMOVED lines=12> */
.L_x_898:
        /* <DEDUP_REMOVED lines=13> */
.L_x_1006:
[----:B------:R-:W-:Y:S05]  /*188e0*/  BSYNC B2 ;  /* 0x0000000000027941 */ /* 0x000fea0003800000 */
.L_x_899:
[----:B------:R-:W-:Y:S01]  /*188f0*/  BSSY B2, `(.L_x_901) ;  /* 0x000000b000027945 */ /* 0x000fe20003800000 */
[----:B------:R-:W-:Y:S02]  /*18900*/  IMAD.MOV.U32 R8, RZ, RZ, 0x0 ;  /* 0x00000000ff087424 */ /* 0x000fe400078e00ff */
[----:B0-----:R-:W-:Y:S01]  /*18910*/  IMAD.MOV.U32 R9, RZ, RZ, 0x14f00000 ;  /* 0x14f00000ff097424 */ /* 0x001fe200078e00ff */
        /* <DEDUP_REMOVED lines=8> */
.L_x_902:
[----:B------:R-:W-:Y:S05]  /*189a0*/  BSYNC B2 ;  /* 0x0000000000027941 */ /* 0x000fea0003800000 */
.L_x_901:
        /* <DEDUP_REMOVED lines=9> */
.L_x_903:
        /* <DEDUP_REMOVED lines=15> */
.L_x_904:
        /* <DEDUP_REMOVED lines=15> */
.L_x_905:
        /* <DEDUP_REMOVED lines=15> */
.L_x_906:
        /* <DEDUP_REMOVED lines=15> */
.L_x_907:
        /* <DEDUP_REMOVED lines=15> */
.L_x_908:
        /* <DEDUP_REMOVED lines=15> */
.L_x_909:
        /* <DEDUP_REMOVED lines=15> */
.L_x_910:
        /* <DEDUP_REMOVED lines=10> */
.L_x_892:
[----:B------:R-:W-:Y:S05]  /*19170*/  BSYNC B1 ;  /* 0x0000000000017941 */ /* 0x000fea0003800000 */
.L_x_891:
[----:B------:R-:W2:Y:S01]  /*19180*/  LDL R5, [R1+0x28] ;  /* 0x0000280001057983 */ /* 0x000ea20000100800 */
[----:B------:R-:W-:Y:S01]  /*19190*/  VIADD R7, R7, 0x1 ;  /* 0x0000000107077836 */ /* 0x000fe20000000000 */
[----:B------:R-:W-:Y:S04]  /*191a0*/  BSSY B1, `(.L_x_911) ;  /* 0x00000d6000017945 */ /* 0x000fe80003800000 */
[----:B------:R-:W-:-:S04]  /*191b0*/  ISETP.NE.AND P0, PT, R7, 0x2, PT ;  /* 0x000000020700780c */ /* 0x000fc80003f05270 */
[----:B------:R-:W-:Y:S02]  /*191c0*/  SEL R2, RZ, 0x1, P0 ;  /* 0x00000001ff027807 */ /* 0x000fe40000000000 */
[----:B------:R-:W-:Y:S02]  /*191d0*/  SEL R19, R7, RZ, P0 ;  /* 0x000000ff07137207 */ /* 0x000fe40000000000 */
[----:B------:R-:W-:Y:S01]  /*191e0*/  LOP3.LUT R8, R6, R2, RZ, 0x3c, !PT ;  /* 0x0000000206087212 */ /* 0x000fe200078e3cff */
[----:B------:R-:W-:-:S04]  /*191f0*/  VIADD R6, R0, 0xffffffff ;  /* 0xffffffff00067836 */ /* 0x000fc80000000000 */
[----:B------:R1:W-:Y:S01]  /*19200*/  STL [R1+0x14], R8 ;  /* 0x0000140801007387 */ /* 0x0003e20000100800 */
[----:B--2---:R-:W-:-:S13]  /*19210*/  LOP3.LUT P2, RZ, R5, 0x1, RZ, 0xc0, !PT ;  /* 0x0000000105ff7812 */ /* 0x004fda000784c0ff */
[----:B-1----:R-:W-:Y:S05]  /*19220*/  @!P2 BRA `(.L_x_912) ;  /* 0x0000000c0034a947 */ /* 0x002fea0003800000 */
        /* <DEDUP_REMOVED lines=24> */
.L_x_913:
        /* <DEDUP_REMOVED lines=8> */
.L_x_1007:
[----:B------:R-:W-:Y:S05]  /*19430*/  BSYNC B2 ;  /* 0x0000000000027941 */ /* 0x000fea0003800000 */
.L_x_914:
        /* <DEDUP_REMOVED lines=9> */
.L_x_917:
[----:B------:R-:W-:Y:S05]  /*194d0*/  BSYNC B2 ;  /* 0x0000000000027941 */ /* 0x000fea0003800000 */
.L_x_916:
        /* <DEDUP_REMOVED lines=12> */
.L_x_918:
        /* <DEDUP_REMOVED lines=13> */
.L_x_1008:
[----:B------:R-:W-:Y:S05]  /*19670*/  BSYNC B2 ;  /* 0x0000000000027941 */ /* 0x000fea0003800000 */
.L_x_919:
        /* <DEDUP_REMOVED lines=11> */
.L_x_922:
[----:B------:R-:W-:Y:S05]  /*19730*/  BSYNC B2 ;  /* 0x0000000000027941 */ /* 0x000fea0003800000 */
.L_x_921:
        /* <DEDUP_REMOVED lines=9> */
.L_x_923:
        /* <DEDUP_REMOVED lines=15> */
.L_x_924:
        /* <DEDUP_REMOVED lines=15> */
.L_x_925:
        /* <DEDUP_REMOVED lines=15> */
.L_x_926:
        /* <DEDUP_REMOVED lines=15> */
.L_x_927:
        /* <DEDUP_REMOVED lines=15> */
.L_x_928:
        /* <DEDUP_REMOVED lines=15> */
.L_x_929:
        /* <DEDUP_REMOVED lines=15> */
.L_x_930:
        /* <DEDUP_REMOVED lines=10> */
.L_x_912:
[----:B------:R-:W-:Y:S05]  /*19f00*/  BSYNC B1 ;  /* 0x0000000000017941 */ /* 0x000fea0003800000 */
.L_x_911:
[----:B------:R-:W2:Y:S01]  /*19f10*/  LDL R5, [R1+0x24] ;  /* 0x0000240001057983 */ /* 0x000ea20000100800 */
[----:B------:R-:W-:Y:S01]  /*19f20*/  VIADD R0, R0, 0xfffffffe ;  /* 0xfffffffe00007836 */ /* 0x000fe20000000000 */
[----:B--2---:R-:W-:-:S13]  /*19f30*/  ISETP.GT.AND P0, PT, R6, R5, PT ;  /* 0x000000050600720c */ /* 0x004fda0003f04270 */
[----:B------:R-:W-:Y:S05]  /*19f40*/  @P0 BRA `(.L_x_931) ;  /* 0xffffffe400280947 */ /* 0x000fea000383ffff */
.L_x_868:
[----:B------:R-:W-:Y:S05]  /*19f50*/  BSYNC B0 ;  /* 0x0000000000007941 */ /* 0x000fea0003800000 */
.L_x_867:
        /* <DEDUP_REMOVED lines=24> */
.L_x_933:
[----:B------:R-:W-:Y:S05]  /*1a0e0*/  BSYNC B0 ;  /* 0x0000000000007941 */ /* 0x000fea0003800000 */
.L_x_932:
[----:B------:R-:W-:-:S07]  /*1a0f0*/  SEL R19, R19, RZ, P0 ;  /* 0x000000ff13137207 */ /* 0x000fce0000000000 */
.L_x_835:
[----:B------:R-:W-:Y:S05]  /*1a100*/  BSYNC B7 ;  /* 0x0000000000077941 */ /* 0x000fea0003800000 */
.L_x_833:
[----:B-12---:R-:W2:Y:S02]  /*1a110*/  LDL R0, [R1+0x28] ;  /* 0x0000280001007983 */ /* 0x006ea40000100800 */
[----:B--2---:R-:W-:-:S13]  /*1a120*/  LOP3.LUT P0, RZ, R0, 0x2, RZ, 0xc0, !PT ;  /* 0x0000000200ff7812 */ /* 0x004fda000780c0ff */
[----:B------:R-:W-:Y:S05]  /*1a130*/  @!P0 BRA `(.L_x_934) ;  /* 0x00000000002c8947 */ /* 0x000fea0003800000 */
[----:B------:R-:W-:Y:S05]  /*1a140*/  WARPSYNC.ALL ;  /* 0x0000000000007948 */ /* 0x000fea0003800000 */
[----:B------:R-:W1:Y:S08]  /*1a150*/  S2UR UR5, SR_CgaCtaId ;  /* 0x00000000000579c3 */ /* 0x000e700000008800 */
[----:B------:R-:W-:Y:S06]  /*1a160*/  BAR.SYNC.DEFER_BLOCKING 0x5, 0x180 ;  /* 0x0146000000007b1d */ /* 0x000fec0000010000 */
[----:B------:R-:W-:-:S02]  /*1a170*/  UMOV UR4, 0x400 ;  /* 0x0000040000047882 */ /* 0x000fc40000000000 */
[----:B-1----:R-:W-:-:S06]  /*1a180*/  ULEA UR4, UR5, UR4, 0x18 ;  /* 0x0000000405047291 */ /* 0x002fcc000f8ec03f */
[----:B------:R-:W-:-:S05]  /*1a190*/  IMAD.U32 R18, RZ, RZ, UR4 ;  /* 0x00000004ff127e24 */ /* 0x000fca000f8e00ff */
[----:B------:R-:W1:Y:S04]  /*1a1a0*/  LDS.128 R4, [R18+0x28cd0] ;  /* 0x028cd00012047984 */ /* 0x000e680000000c00 */
[----:B-1----:R1:W-:Y:S04]  /*1a1b0*/  STL.64 [R1], R4 ;  /* 0x0000000401007387 */ /* 0x0023e80000100a00 */
[----:B------:R1:W-:Y:S01]  /*1a1c0*/  STL.64 [R1+0x8], R6 ;  /* 0x0000080601007387 */ /* 0x0003e20000100a00 */
[----:B------:R-:W-:Y:S06]  /*1a1d0*/  BAR.ARV 0x4, 0x180 ;  /* 0x0106000000007b1d */ /* 0x000fec0000002000 */
[----:B------:R-:W-:Y:S05]  /*1a1e0*/  BRA `(.L_x_935) ;  /* 0x0000000c00247947 */ /* 0x000fea0003800000 */
.L_x_934:
[----:B------:R-:W1:Y:S01]  /*1a1f0*/  S2R R16, SR_TID.X ;  /* 0x0000000000107919 */ /* 0x000e620000002100 */
[----:B------:R-:W-:Y:S01]  /*1a200*/  UMOV UR4, 0xffffffff ;  /* 0xffffffff00047882 */ /* 0x000fe20000000000 */
[----:B-1----:R-:W-:-:S04]  /*1a210*/  LOP3.LUT R16, R16, 0x1f, RZ, 0xc0, !PT ;  /* 0x0000001f10107812 */ /* 0x002fc800078ec0ff */
[----:B------:R-:W-:Y:S01]  /*1a220*/  ISETP.NE.AND P0, PT, R16, 0x1f, PT ;  /* 0x0000001f1000780c */ /* 0x000fe20003f05270 */
[----:B------:R-:W-:-:S12]  /*1a230*/  BRA.DIV UR4, `(.L_x_936) ;  /* 0x0000002204f47947 */ /* 0x000fd8000b800000 */
[----:B------:R-:W2:Y:S01]  /*1a240*/  LDL.LU R2, [R1] ;  /* 0x0000000001027983 */ /* 0x000ea20000300800 */
[----:B------:R-:W-:-:S03]  /*1a250*/  ULDC UR4, c[0x0][0xc3c] ;  /* 0x00030f0000047ab9 */ /* 0x000fc60000000800 */
[----:B------:R-:W3:Y:S01]  /*1a260*/  LDL R4, [R1+0xc] ;  /* 0x00000c0001047983 */ /* 0x000ee20000100800 */
[----:B--2---:R-:W-:Y:S02]  /*1a270*/  IMAD.MOV.U32 R10, RZ, RZ, R2 ;  /* 0x000000ffff0a7224 */ /* 0x004fe400078e0002 */
[----:B---3--:R-:W-:-:S05]  /*1a280*/  IMAD.IADD R0, R4, 0x1, R16 ;  /* 0x0000000104007824 */ /* 0x008fca00078e0210 */
[----:B------:R-:W-:-:S13]  /*1a290*/  ISETP.GE.OR P1, PT, R0, UR4, !P0 ;  /* 0x0000000400007c0c */ /* 0x000fda000c726670 */
[----:B------:R-:W1:Y:S08]  /*1a2a0*/  @!P1 LDC.64 R2, c[0x0][0xc80] ;  /* 0x00032000ff029b82 */ /* 0x000e700000000a00 */
[----:B------:R-:W2:Y:S01]  /*1a2b0*/  @!P1 LDC.64 R4, c[0x0][0xc78] ;  /* 0x00031e00ff049b82 */ /* 0x000ea20000000a00 */
[----:B-1----:R-:W-:-:S05]  /*1a2c0*/  @!P1 IMAD.WIDE R2, R0, 0x4, R2 ;  /* 0x0000000400029825 */ /* 0x002fca00078e0202 */
[----:B------:R2:W3:Y:S02]  /*1a2d0*/  @!P1 LDG.E R6, desc[UR42][R2.64] ;  /* 0x0000002a02069981 */ /* 0x0004e4000c1e1900 */
[----:B--2---:R-:W-:-:S06]  /*1a2e0*/  @!P1 IMAD.WIDE R2, R0, 0x4, R4 ;  /* 0x0000000400029825 */ /* 0x004fcc00078e0204 */
[----:B------:R-:W2:Y:S01]  /*1a2f0*/  @!P1 LDG.E R2, desc[UR42][R2.64] ;  /* 0x0000002a02029981 */ /* 0x000ea2000c1e1900 */
[----:B------:R-:W-:Y:S01]  /*1a300*/  IMAD.MOV.U32 R5, RZ, RZ, RZ ;  /* 0x000000ffff057224 */ /* 0x000fe200078e00ff */
[C---:B------:R-:W-:Y:S01]  /*1a310*/  ISETP.GE.U32.AND P2, PT, R16.reuse, 0x2, PT ;  /* 0x000000021000780c */ /* 0x040fe20003f46070 */
[----:B------:R-:W-:Y:S01]  /*1a320*/  IMAD.MOV.U32 R8, RZ, RZ, RZ ;  /* 0x000000ffff087224 */ /* 0x000fe200078e00ff */
[C---:B------:R-:W-:Y:S01]  /*1a330*/  ISETP.GE.U32.AND P3, PT, R16.reuse, 0x4, PT ;  /* 0x000000041000780c */ /* 0x040fe20003f66070 */
[----:B------:R-:W-:Y:S01]  /*1a340*/  SHFL.IDX PT, R0, R10, RZ, 0x1f ;  /* 0x00001fff0a007589 */ /* 0x000fe200000e0000 */
[C---:B------:R-:W-:Y:S02]  /*1a350*/  ISETP.GE.U32.AND P4, PT, R16.reuse, 0x8, PT ;  /* 0x000000081000780c */ /* 0x040fe40003f86070 */
[----:B------:R-:W-:Y:S01]  /*1a360*/  ISETP.GE.U32.AND P5, PT, R16, 0x10, PT ;  /* 0x000000101000780c */ /* 0x000fe20003fa6070 */
[----:B---3--:R-:W-:Y:S02]  /*1a370*/  @!P1 IMAD.MOV.U32 R5, RZ, RZ, R6 ;  /* 0x000000ffff059224 */ /* 0x008fe400078e0006 */
[----:B------:R-:W-:-:S02]  /*1a380*/  IMAD.MOV.U32 R6, RZ, RZ, RZ ;  /* 0x000000ffff067224 */ /* 0x000fc400078e00ff */
[----:B--2---:R-:W-:Y:S01]  /*1a390*/  @!P1 IMAD.MOV.U32 R6, RZ, RZ, R2 ;  /* 0x000000ffff069224 */ /* 0x004fe200078e0002 */
[----:B------:R-:W-:-:S03]  /*1a3a0*/  ISETP.NE.AND P1, PT, R16, RZ, PT ;  /* 0x000000ff1000720c */ /* 0x000fc60003f25270 */
[----:B------:R-:W-:-:S05]  /*1a3b0*/  IMAD R2, R6, R5, RZ ;  /* 0x0000000506027224 */ /* 0x000fca00078e02ff */
[----:B------:R-:W1:Y:S02]  /*1a3c0*/  SHFL.UP PT, R3, R2, 0x1, RZ ;  /* 0x0420000002037989 */ /* 0x000e6400000e00ff */
[----:B-1----:R-:W-:-:S05]  /*1a3d0*/  SEL R7, R3, RZ, P1 ;  /* 0x000000ff03077207 */ /* 0x002fca0000800000 */
[----:B------:R-:W-:Y:S02]  /*1a3e0*/  IMAD.IADD R2, R2, 0x1, R7 ;  /* 0x0000000102027824 */ /* 0x000fe400078e0207 */
[----:B------:R-:W-:Y:S04]  /*1a3f0*/  SHFL.IDX PT, R7, R10, 0x1, 0x1f ;  /* 0x00201f000a077f89 */ /* 0x000fe800000e0000 */
        /* <DEDUP_REMOVED lines=12> */
[----:B0-----:R0:W1:Y:S02]  /*1a4c0*/  SHFL.IDX PT, R9, R3, 0x1f, 0x1f ;  /* 0x03e01f0003097f89 */ /* 0x00106400000e0000 */
.L_x_1018:
[----:B------:R-:W-:Y:S02]  /*1a4d0*/  ULDC UR4, c[0x0][0xc38] ;  /* 0x00030e0000047ab9 */ /* 0x000fe40000000800 */
[----:B------:R-:W-:-:S04]  /*1a4e0*/  IMAD.U32 R2, RZ, RZ, UR4 ;  /* 0x00000004ff027e24 */ /* 0x000fc8000f8e00ff */
[----:B-1----:R-:W-:-:S04]  /*1a4f0*/  IMAD R9, R9, R2, RZ ;  /* 0x0000000209097224 */ /* 0x002fc800078e02ff */
[----:B------:R-:W-:Y:S02]  /*1a500*/  IMAD.IADD R4, R7, 0x1, R9 ;  /* 0x0000000107047824 */ /* 0x000fe400078e0209 */
[----:B------:R-:W-:-:S03]  /*1a510*/  IMAD.MOV.U32 R7, RZ, RZ, R3 ;  /* 0x000000ffff077224 */ /* 0x000fc600078e0003 */
[----:B------:R-:W-:-:S13]  /*1a520*/  ISETP.GT.AND P6, PT, R4, R0, PT ;  /* 0x000000000400720c */ /* 0x000fda0003fc4270 */
[----:B------:R-:W-:Y:S05]  /*1a530*/  @P6 BRA `(.L_x_937) ;  /* 0x0000000000ac6947 */ /* 0x000fea0003800000 */
.L_x_940:
[----:B------:R-:W2:Y:S01]  /*1a540*/  LDL.LU R2, [R1+0xc] ;  /* 0x00000c0001027983 */ /* 0x000ea20000300800 */
[----:B0-----:R-:W0:Y:S01]  /*1a550*/  LDC R3, c[0x0][0xc3c] ;  /* 0x00030f00ff037b82 */ /* 0x001e220000000800 */
        /* <DEDUP_REMOVED lines=11> */
[----:B------:R0:W2:Y:S02]  /*1a610*/  @!P6 LDG.E R5, desc[UR42][R2.64] ;  /* 0x0000002a0205e981 */ /* 0x0000a4000c1e1900 */
[----:B0-----:R-:W0:Y:S02]  /*1a620*/  @!P6 LDC.64 R2, c[0x0][0xc78] ;  /* 0x00031e00ff02eb82 */ /* 0x001e240000000a00 */
[----:B0-----:R-:W-:-:S04]  /*1a630*/  @!P6 IMAD.WIDE R2, R6, 0x4, R2 ;  /* 0x000000040602e825 */ /* 0x001fc800078e0202 */
[----:B------:R-:W-:-:S06]  /*1a640*/  IMAD.MOV.U32 R6, RZ, RZ, RZ ;  /* 0x000000ffff067224 */ /* 0x000fcc00078e00ff */
        /* <DEDUP_REMOVED lines=20> */
.L_x_1026:
[----:B------:R-:W-:Y:S02]  /*1a790*/  ULDC UR4, c[0x0][0xc38] ;  /* 0x00030e0000047ab9 */ /* 0x000fe40000000800 */
[----:B------:R-:W-:-:S04]  /*1a7a0*/  IMAD.U32 R2, RZ, RZ, UR4 ;  /* 0x00000004ff027e24 */ /* 0x000fc8000f8e00ff */
[----:B-1----:R-:W-:-:S04]  /*1a7b0*/  IMAD R9, R9, R2, RZ ;  /* 0x0000000209097224 */ /* 0x002fc800078e02ff */
[----:B------:R-:W-:-:S05]  /*1a7c0*/  IMAD.IADD R4, R9, 0x1, R4 ;  /* 0x0000000109047824 */ /* 0x000fca00078e0204 */
[----:B------:R-:W-:-:S13]  /*1a7d0*/  ISETP.GT.AND P6, PT, R4, R0, PT ;  /* 0x000000000400720c */ /* 0x000fda0003fc4270 */
[----:B------:R-:W-:Y:S05]  /*1a7e0*/  @!P6 BRA `(.L_x_940) ;  /* 0xfffffffc0054e947 */ /* 0x000fea000383ffff */
.L_x_937:
[----:B------:R-:W-:Y:S01]  /*1a7f0*/  IMAD.IADD R9, R4, 0x1, -R9 ;  /* 0x0000000104097824 */ /* 0x000fe200078e0a09 */
[----:B------:R-:W-:-:S03]  /*1a800*/  UMOV UR4, 0xffffffff ;  /* 0xffffffff00047882 */ /* 0x000fc60000000000 */
[----:B0-----:R-:W-:-:S05]  /*1a810*/  IMAD R3, R7, R2, R9 ;  /* 0x0000000207037224 */ /* 0x001fca00078e0209 */
[----:B------:R-:W-:Y:S01]  /*1a820*/  ISETP.GT.AND P6, PT, R3, R0, PT ;  /* 0x000000000300720c */ /* 0x000fe20003fc4270 */
[----:B------:R-:W-:-:S12]  /*1a830*/  BRA.DIV UR4, `(.L_x_941) ;  /* 0x0000002604ac7947 */ /* 0x000fd8000b800000 */
[----:B------:R-:W-:-:S04]  /*1a840*/  VOTE.ANY R3, PT, !P6 ;  /* 0x0000000000037806 */ /* 0x000fc800070e0100 */
[----:B------:R-:W0:Y:S02]  /*1a850*/  POPC R4, R3 ;  /* 0x0000000300047309 */ /* 0x000e240000000000 */
[----:B0-----:R0:W1:Y:S04]  /*1a860*/  SHFL.IDX PT, R5, R5, R4, 0x1f ;  /* 0x00001f0405057589 */ /* 0x00106800000e0000 */
[----:B------:R0:W2:Y:S02]  /*1a870*/  SHFL.IDX PT, R6, R6, R4, 0x1f ;  /* 0x00001f0406067589 */ /* 0x0000a400000e0000 */
.L_x_1031:
[----:B------:R-:W-:-:S13]  /*1a880*/  ISETP.NE.AND P0, PT, R3, RZ, PT ;  /* 0x000000ff0300720c */ /* 0x000fda0003f05270 */
[----:B------:R-:W-:Y:S05]  /*1a890*/  @!P0 BRA `(.L_x_942) ;  /* 0x0000000000148947 */ /* 0x000fea0003800000 */
[----:B------:R-:W-:Y:S01]  /*1a8a0*/  UMOV UR4, 0xffffffff ;  /* 0xffffffff00047882 */ /* 0x000fe20000000000 */
[----:B------:R-:W-:Y:S02]  /*1a8b0*/  VIADD R12, R4, 0xffffffff ;  /* 0xffffffff040c7836 */ /* 0x000fe40000000000 */
[----:B------:R-:W-:Y:S05]  /*1a8c0*/  BRA.DIV UR4, `(.L_x_943) ;  /* 0x0000002604e47947 */ /* 0x000fea000b800000 */
[----:B------:R3:W4:Y:S02]  /*1a8d0*/  SHFL.IDX PT, R7, R7, R12, 0x1f ;  /* 0x00001f0c07077589 */ /* 0x00072400000e0000 */
.L_x_1034:
[----:B----4-:R-:W-:-:S07]  /*1a8e0*/  IMAD.MOV.U32 R8, RZ, RZ, R7 ;  /* 0x000000ffff087224 */ /* 0x010fce00078e0007 */
.L_x_942:
[----:B------:R-:W4:Y:S01]  /*1a8f0*/  LDL.LU R10, [R1+0xc] ;  /* 0x00000c00010a7983 */ /* 0x000f220000300800 */
[----:B-1----:R-:W-:Y:S01]  /*1a900*/  IABS R7, R5 ;  /* 0x0000000500077213 */ /* 0x002fe20000000000 */
[----:B------:R-:W-:-:S03]  /*1a910*/  IMAD R9, R8, R2, R9 ;  /* 0x0000000208097224 */ /* 0x000fc600078e0209 */
[----:B------:R-:W1:Y:S01]  /*1a920*/  I2F.RP R2, R7 ;  /* 0x0000000700027306 */ /* 0x000e620000209400 */
[----:B------:R-:W-:Y:S01]  /*1a930*/  IMAD.IADD R0, R0, 0x1, -R9 ;  /* 0x0000000100007824 */ /* 0x000fe200078e0a09 */
[----:B------:R5:W-:Y:S02]  /*1a940*/  STL [R1], R9 ;  /* 0x0000000901007387 */ /* 0x000be40000100800 */
[----:B-----5:R-:W-:-:S04]  /*1a950*/  IABS R9, R5 ;  /* 0x0000000500097213 */ /* 0x020fc80000000000 */
[----:B-1----:R-:W1:Y:S01]  /*1a960*/  MUFU.RCP R2, R2 ;  /* 0x0000000200027308 */ /* 0x002e620000001000 */
[----:B------:R-:W-:Y:S02]  /*1a970*/  IMAD.MOV R9, RZ, RZ, -R9 ;  /* 0x000000ffff097224 */ /* 0x000fe400078e0a09 */
[----:B-1----:R-:W-:-:S05]  /*1a980*/  VIADD R2, R2, 0xffffffe ;  /* 0x0ffffffe02027836 */ /* 0x002fca0000000000 */
[----:B------:R-:W1:Y:S02]  /*1a990*/  F2I.FTZ.U32.TRUNC.NTZ R3, R2 ;  /* 0x0000000200037305 */ /* 0x000e64000021f000 */
[----:B-1----:R-:W-:-:S04]  /*1a9a0*/  IMAD.MOV R2, RZ, RZ, -R3 ;  /* 0x000000ffff027224 */ /* 0x002fc800078e0a03 */
        /* <DEDUP_REMOVED lines=11> */
[----:B--2---:R-:W-:-:S04]  /*1aa60*/  IABS R7, R6 ;  /* 0x0000000600077213 */ /* 0x004fc80000000000 */
[----:B------:R-:W1:Y:S07]  /*1aa70*/  I2F.RP R2, R7 ;  /* 0x0000000700027306 */ /* 0x000e6e0000209400 */
[----:B------:R-:W-:Y:S01]  /*1aa80*/  @P0 VIADD R8, R8, 0x1 ;  /* 0x0000000108080836 */ /* 0x000fe20000000000 */
[----:B-1----:R-:W1:Y:S02]  /*1aa90*/  MUFU.RCP R2, R2 ;  /* 0x0000000200027308 */ /* 0x002e640000001000 */
[----:B-1----:R-:W-:-:S06]  /*1aaa0*/  VIADD R2, R2, 0xffffffe ;  /* 0x0ffffffe02027836 */ /* 0x002fcc0000000000 */
[----:B------:R-:W1:Y:S02]  /*1aab0*/  F2I.FTZ.U32.TRUNC.NTZ R3, R2 ;  /* 0x0000000200037305 */ /* 0x000e64000021f000 */
[----:B-1----:R-:W-:-:S04]  /*1aac0*/  IMAD.MOV R2, RZ, RZ, -R3 ;  /* 0x000000ffff027224 */ /* 0x002fc800078e0a03 */
        /* <DEDUP_REMOVED lines=9> */
[-C--:B------:R-:W-:Y:S01]  /*1ab60*/  IABS R3, R8.reuse ;  /* 0x0000000800037213 */ /* 0x080fe20000000000 */
[----:B------:R-:W-:-:S04]  /*1ab70*/  IMAD R5, R5, R8, RZ ;  /* 0x0000000805057224 */ /* 0x000fc800078e02ff */
[----:B------:R-:W-:-:S04]  /*1ab80*/  IMAD.HI.U32 R2, R2, R3, RZ ;  /* 0x0000000302027227 */ /* 0x000fc800078e00ff */
[----:B------:R-:W-:-:S05]  /*1ab90*/  IMAD R3, R2, R9, R3 ;  /* 0x0000000902037224 */ /* 0x000fca00078e0203 */
[----:B------:R-:W-:-:S13]  /*1aba0*/  ISETP.GT.U32.AND P1, PT, R7, R3, PT ;  /* 0x000000030700720c */ /* 0x000fda0003f24070 */
[----:B------:R-:W-:Y:S02]  /*1abb0*/  @!P1 IMAD.IADD R3, R3, 0x1, -R7 ;  /* 0x0000000103039824 */ /* 0x000fe400078e0a07 */
[----:B------:R-:W-:Y:S01]  /*1abc0*/  @!P1 VIADD R2, R2, 0x1 ;  /* 0x0000000102029836 */ /* 0x000fe20000000000 */
[----:B------:R-:W-:Y:S02]  /*1abd0*/  ISETP.NE.AND P1, PT, R6, RZ, PT ;  /* 0x000000ff0600720c */ /* 0x000fe40003f25270 */
[----:B------:R-:W-:Y:S02]  /*1abe0*/  ISETP.GE.U32.AND P0, PT, R3, R7, PT ;  /* 0x000000070300720c */ /* 0x000fe40003f06070 */
[----:B------:R-:W-:-:S04]  /*1abf0*/  LOP3.LUT R3, R8, R6, RZ, 0x3c, !PT ;  /* 0x0000000608037212 */ /* 0x000fc800078e3cff */
[----:B------:R-:W-:-:S07]  /*1ac00*/  ISETP.GE.AND P2, PT, R3, RZ, PT ;  /* 0x000000ff0300720c */ /* 0x000fce0003f46270 */
[----:B------:R-:W-:-:S06]  /*1ac10*/  @P0 VIADD R2, R2, 0x1 ;  /* 0x0000000102020836 */ /* 0x000fcc0000000000 */
[----:B------:R-:W-:Y:S01]  /*1ac20*/  @!P2 IMAD.MOV R2, RZ, RZ, -R2 ;  /* 0x000000ffff02a224 */ /* 0x000fe200078e0a02 */
[----:B------:R-:W-:-:S05]  /*1ac30*/  @!P1 LOP3.LUT R2, RZ, R6, RZ, 0x33, !PT ;  /* 0x00000006ff029212 */ /* 0x000fca00078e33ff */
[--C-:B------:R-:W-:Y:S02]  /*1ac40*/  IMAD.MOV R3, RZ, RZ, -R2.reuse ;  /* 0x000000ffff037224 */ /* 0x100fe400078e0a02 */
[C---:B------:R-:W-:Y:S02]  /*1ac50*/  IMAD R2, R6.reuse, 0x1000000, R2 ;  /* 0x0100000006027824 */ /* 0x040fe400078e0202 */
[----:B------:R-:W-:Y:S02]  /*1ac60*/  IMAD R3, R6, R3, R8 ;  /* 0x0000000306037224 */ /* 0x000fe400078e0208 */
[----:B----4-:R-:W-:Y:S02]  /*1ac70*/  IMAD.IADD R10, R4, 0x1, R10 ;  /* 0x00000001040a7824 */ /* 0x010fe400078e020a */
[----:B0-----:R-:W-:Y:S02]  /*1ac80*/  IMAD.IADD R4, R0, 0x1, -R5 ;  /* 0x0000000100047824 */ /* 0x001fe400078e0a05 */
[----:B------:R-:W-:-:S05]  /*1ac90*/  IMAD R0, R3, 0x10000, R2 ;  /* 0x0001000003007824 */ /* 0x000fca00078e0202 */
[----:B------:R0:W-:Y:S04]  /*1aca0*/  STL [R1+0x8], R0 ;  /* 0x0000080001007387 */ /* 0x0001e80000100800 */
[----:B------:R0:W-:Y:S04]  /*1acb0*/  STL [R1+0xc], R10 ;  /* 0x00000c0a01007387 */ /* 0x0001e80000100800 */
[----:B------:R0:W-:Y:S01]  /*1acc0*/  STL [R1+0x4], R4 ;  /* 0x0000040401007387 */ /* 0x0001e20000100800 */
[----:B------:R-:W-:Y:S05]  /*1acd0*/  BRA `(.L_x_944) ;  /* 0x0000000000287947 */ /* 0x000fea0003800000 */
.L_x_938:
        /* <DEDUP_REMOVED lines=10> */
.L_x_944:
[----:B-1----:R-:W2:Y:S04]  /*1ad80*/  LDL R3, [R1+0x8] ;  /* 0x0000080001037983 */ /* 0x002ea80000100800 */
[----:B------:R-:W4:Y:S04]  /*1ad90*/  LDL R2, [R1+0xc] ;  /* 0x00000c0001027983 */ /* 0x000f280000100800 */
[----:B------:R-:W5:Y:S04]  /*1ada0*/  LDL R5, [R1+0x4] ;  /* 0x0000040001057983 */ /* 0x000f680000100800 */
[----:B0-----:R-:W5:Y:S01]  /*1adb0*/  LDL R4, [R1] ;  /* 0x0000000001047983 */ /* 0x001f620000100800 */
        /* <DEDUP_REMOVED lines=8> */
[----:B----4-:R-:W-:Y:S01]  /*1ae40*/  IMAD.MOV.U32 R7, RZ, RZ, R2 ;  /* 0x000000ffff077224 */ /* 0x010fe200078e0002 */
[----:B0-----:R-:W-:-:S05]  /*1ae50*/  @!P0 LEA R18, R3, R0, 0x18 ;  /* 0x0000000003128211 */ /* 0x001fca00078ec0ff */
[----:B-----5:R0:W-:Y:S01]  /*1ae60*/  @!P0 STS.128 [R18+0x28cd0], R4 ;  /* 0x028cd00412008388 */ /* 0x0201e20000000c00 */
[----:B------:R-:W-:Y:S06]  /*1ae70*/  BAR.ARV 0x5, 0x180 ;  /* 0x0146000000007b1d */ /* 0x000fec0000002000 */
.L_x_935:
[----:B------:R-:W2:Y:S01]  /*1ae80*/  LDL R0, [R1+0xc] ;  /* 0x00000c0001007983 */ /* 0x000ea20000100800 */
[----:B------:R-:W-:Y:S02]  /*1ae90*/  ULDC UR4, c[0x0][0xc3c] ;  /* 0x00030f0000047ab9 */ /* 0x000fe40000000800 */
[----:B--2---:R-:W-:-:S13]  /*1aea0*/  ISETP.GE.AND P0, PT, R0, UR4, PT ;  /* 0x0000000400007c0c */ /* 0x004fda000bf06270 */
[----:B------:R-:W-:Y:S05]  /*1aeb0*/  @!P0 BRA `(.L_x_945) ;  /* 0xffffff80003c8947 */ /* 0x000fea000383ffff */
[----:B------:R-:W-:Y:S05]  /*1aec0*/  BSYNC B8 ;  /* 0x0000000000087941 */ /* 0x000fea0003800000 */
.L_x_779:
[----:B--2---:R-:W2:Y:S01]  /*1aed0*/  LDL.LU R0, [R1+0x54] ;  /* 0x0000540001007983 */ /* 0x004ea20000300800 */
[----:B------:R-:W-:Y:S01]  /*1aee0*/  BSSY B0, `(.L_x_946) ;  /* 0x000000b000007945 */ /* 0x000fe20003800000 */
[----:B01----:R-:W0:Y:S01]  /*1aef0*/  S2R R5, SR_CgaCtaId ;  /* 0x0000000000057919 */ /* 0x003e220000008800 */
[----:B--2---:R-:W-:-:S05]  /*1af00*/  VIADD R0, R0, 0x1 ;  /* 0x0000000100007836 */ /* 0x004fca0000000000 */
        /* <DEDUP_REMOVED lines=8> */
.L_x_1035:
[----:B------:R-:W-:Y:S05]  /*1af90*/  BSYNC B0 ;  /* 0x0000000000007941 */ /* 0x000fea0003800000 */
.L_x_946:
[----:B------:R-:W-:-:S03]  /*1afa0*/  UMOV UR4, 0xffffffff ;  /* 0xffffffff00047882 */ /* 0x000fc60000000000 */
[----:B------:R-:W-:Y:S05]  /*1afb0*/  BRA.DIV UR4, `(.L_x_948) ;  /* 0x0000002204647947 */ /* 0x000fea000b800000 */
[----:B------:R-:W1:Y:S02]  /*1afc0*/  S2R R2, SR_TID.X ;  /* 0x0000000000027919 */ /* 0x000e640000002100 */
[----:B-1----:R-:W-:-:S04]  /*1afd0*/  SHF.R.U32.HI R2, RZ, 0x5, R2 ;  /* 0x00000005ff027819 */ /* 0x002fc80000011602 */
[----:B------:R-:W-:-:S05]  /*1afe0*/  LOP3.LUT R2, R2, 0x3, RZ, 0xc0, !PT ;  /* 0x0000000302027812 */ /* 0x000fca00078ec0ff */
[----:B------:R1:W2:Y:S02]  /*1aff0*/  SHFL.IDX PT, R14, R2, RZ, 0x1f ;  /* 0x00001fff020e7589 */ /* 0x0002a400000e0000 */
.L_x_1038:
[----:B--2---:R-:W-:-:S13]  /*1b000*/  ISETP.NE.AND P0, PT, R14, RZ, PT ;  /* 0x000000ff0e00720c */ /* 0x004fda0003f05270 */
[----:B------:R-:W-:Y:S05]  /*1b010*/  @P0 BRA `(.L_x_643) ;  /* 0x00000000008c0947 */ /* 0x000fea0003800000 */
[----:B------:R-:W-:-:S03]  /*1b020*/  UMOV UR4, 0xffffffff ;  /* 0xffffffff00047882 */ /* 0x000fc60000000000 */
[----:B------:R-:W-:Y:S05]  /*1b030*/  BRA.DIV UR4, `(.L_x_949) ;  /* 0x0000002204787947 */ /* 0x000fea000b800000 */
[----:B------:R-:W-:-:S13]  /*1b040*/  ELECT P6, URZ, PT ;  /* 0x00000000003f782f */ /* 0x000fda00038c0000 */
.L_x_1041:
[----:B------:R-:W-:Y:S05]  /*1b050*/  @!P6 BRA `(.L_x_643) ;  /* 0x00000000007ce947 */ /* 0x000fea0003800000 */
[----:B------:R-:W-:-:S06]  /*1b060*/  ULOP3.LUT UR4, UR36, 0x2, URZ, 0xfc, !UPT ;  /* 0x0000000224047892 */ /* 0x000fcc000f8efc3f */
[----:B-1----:R-:W-:-:S05]  /*1b070*/  IMAD.U32 R2, RZ, RZ, UR4 ;  /* 0x00000004ff027e24 */ /* 0x002fca000f8e00ff */
[----:B------:R-:W-:-:S13]  /*1b080*/  ISETP.NE.AND P2, PT, R2, 0x3, PT ;  /* 0x000000030200780c */ /* 0x000fda0003f45270 */
[----:B------:R-:W-:Y:S05]  /*1b090*/  @!P2 BRA `(.L_x_950) ;  /* 0x000000000004a947 */ /* 0x000fea0003800000 */
[----:B------:R-:W-:Y:S01]  /*1b0a0*/  BPT.TRAP 0x1 ;  /* 0x000000040000795c */ /* 0x000fe20000300000 */
.L_x_950:
[----:B------:R-:W2:Y:S01]  /*1b0b0*/  LDL.LU R7, [R1+0x14] ;  /* 0x0000140001077983 */ /* 0x000ea20000300800 */
[----:B------:R-:W-:Y:S02]  /*1b0c0*/  VIADD R2, R0, 0x28c40 ;  /* 0x00028c4000027836 */ /* 0x000fe40000000000 */
[C---:B0-----:R-:W-:Y:S02]  /*1b0d0*/  VIADD R3, R19.reuse, 0x1 ;  /* 0x0000000113037836 */ /* 0x041fe40000000000 */
[----:B------:R-:W-:-:S03]  /*1b0e0*/  IMAD R6, R19, 0x8, R2 ;  /* 0x0000000813067824 */ /* 0x000fc600078e0202 */
[----:B------:R-:W-:-:S04]  /*1b0f0*/  ISETP.NE.AND P1, PT, R3, 0x2, PT ;  /* 0x000000020300780c */ /* 0x000fc80003f25270 */
[----:B------:R-:W-:Y:S02]  /*1b100*/  SEL R4, RZ, 0x1, P1 ;  /* 0x00000001ff047807 */ /* 0x000fe40000800000 */
[----:B------:R-:W-:Y:S02]  /*1b110*/  SEL R3, R3, RZ, P1 ;  /* 0x000000ff03037207 */ /* 0x000fe40000800000 */
[C---:B--2---:R-:W-:Y:S02]  /*1b120*/  SHF.L.U32 R5, R7.reuse, 0x1f, RZ ;  /* 0x0000001f07057819 */ /* 0x044fe400000006ff */
[----:B------:R-:W-:Y:S01]  /*1b130*/  LOP3.LUT R4, R7, R4, RZ, 0x3c, !PT ;  /* 0x0000000407047212 */ /* 0x000fe200078e3cff */
[----:B------:R-:W-:Y:S01]  /*1b140*/  IMAD R7, R3, 0x8, R2 ;  /* 0x0000000803077824 */ /* 0x000fe200078e0202 */
[----:B------:R-:W0:Y:S02]  /*1b150*/  SYNCS.PHASECHK.TRANS64.TRYWAIT P0, [R6+URZ], R5 ;  /* 0x00000005060075a7 */ /* 0x000e24000800017f */
[----:B------:R-:W-:Y:S01]  /*1b160*/  SHF.L.U32 R2, R4, 0x1f, RZ ;  /* 0x0000001f04027819 */ /* 0x000fe200000006ff */
[----:B0-----:R-:W-:Y:S06]  /*1b170*/  @!P0 BRA `(.L_x_951) ;  /* 0x0000002000488947 */ /* 0x001fec0003800000 */
.L_x_1042:
[----:B------:R-:W1:Y:S02]  /*1b180*/  SYNCS.PHASECHK.TRANS64.TRYWAIT P0, [R7+URZ], R2 ;  /* 0x00000002070075a7 */ /* 0x000e64000800017f */
[----:B-1----:R-:W-:Y:S05]  /*1b190*/  @!P0 BRA `(.L_x_952) ;  /* 0x0000002000548947 */ /* 0x002fea0003800000 */
.L_x_1043:
[----:B------:R-:W-:Y:S05]  /*1b1a0*/  @!P2 BRA `(.L_x_953) ;  /* 0x000000000004a947 */ /* 0x000fea0003800000 */
[----:B------:R-:W-:Y:S01]  /*1b1b0*/  BPT.TRAP 0x1 ;  /* 0x000000040000795c */ /* 0x000fe20000300000 */
.L_x_953:
[----:B------:R-:W-:-:S04]  /*1b1c0*/  VIADD R0, R0, 0x28c60 ;  /* 0x00028c6000007836 */ /* 0x000fc80000000000 */
[----:B------:R-:W-:-:S04]  /*1b1d0*/  IMAD R4, R19, 0x8, R0 ;  /* 0x0000000813047824 */ /* 0x000fc800078e0200 */
[----:B------:R-:W2:Y:S02]  /*1b1e0*/  SYNCS.PHASECHK.TRANS64.TRYWAIT P0, [R4+URZ], R5 ;  /* 0x00000005040075a7 */ /* 0x000ea4000800017f */
[----:B--2---:R-:W-:Y:S05]  /*1b1f0*/  @!P0 BRA `(.L_x_954) ;  /* 0x0000002000508947 */ /* 0x004fea0003800000 */
.L_x_1044:
[----:B------:R-:W-:-:S07]  /*1b200*/  IMAD R3, R3, 0x8, R0 ;  /* 0x0000000803037824 */ /* 0x000fce00078e0200 */
.L_x_955:
[----:B----4-:R4:W0:Y:S02]  /*1b210*/  SYNCS.PHASECHK.TRANS64.TRYWAIT P0, [R3+URZ], R2 ;  /* 0x00000002030075a7 */ /* 0x010824000800017f */
[----:B0-----:R-:W-:Y:S05]  /*1b220*/  @!P0 NANOSLEEP.SYNCS 0x989680 ;  /* 0x009896800000895d */ /* 0x001fea0003900000 */
[----:B------:R-:W0:Y:S02]  /*1b230*/  @!P0 SYNCS.PHASECHK.TRANS64 P0, [R3+URZ], R2 ;  /* 0x00000002030085a7 */ /* 0x000e24000800007f */
[----:B0-----:R-:W-:Y:S05]  /*1b240*/  @!P0 BRA `(.L_x_955) ;  /* 0xfffffffc00f08947 */ /* 0x001fea000383ffff */
.L_x_643:
[----:B------:R-:W-:Y:S05]  /*1b250*/  BSYNC B9 ;  /* 0x0000000000097941 */ /* 0x000fea0003800000 */
.L_x_640:
[----:B------:R-:W-:Y:S05]  /*1b260*/  EXIT ;  /* 0x000000000000794d */ /* 0x000fea0003800000 */
.L_x_661:
[----:B0-----:R0:W1:Y:S02]  /*1b270*/  SYNCS.PHASECHK.TRANS64.TRYWAIT P5, [R73+URZ+0x28c90], R76 ;  /* 0x028c904c490075a7 */ /* 0x00106400080a017f */
[----:B-1----:R-:W-:Y:S05]  /*1b280*/  @!P5 NANOSLEEP.SYNCS 0x989680 ;  /* 0x009896800000d95d */ /* 0x002fea0003900000 */
[----:B------:R-:W1:Y:S02]  /*1b290*/  @!P5 SYNCS.PHASECHK.TRANS64 P5, [R73+URZ+0x28c90], R76 ;  /* 0x028c904c4900d5a7 */ /* 0x000e6400080a007f */
[----:B-1----:R-:W-:Y:S05]  /*1b2a0*/  @!P5 BRA `(.L_x_661) ;  /* 0xfffffffc00f0d947 */ /* 0x002fea000383ffff */
[----:B------:R-:W-:Y:S05]  /*1b2b0*/  BRA `(.L_x_956) ;  /* 0xfffffe7800887947 */ /* 0x000fea000383ffff */
.L_x_671:
[----:B0-----:R0:W1:Y:S02]  /*1b2c0*/  SYNCS.PHASECHK.TRANS64.TRYWAIT P5, [R73+URZ+0x28c90], R76 ;  /* 0x028c904c490075a7 */ /* 0x00106400080a017f */
[----:B-1----:R-:W-:Y:S05]  /*1b2d0*/  @!P5 NANOSLEEP.SYNCS 0x989680 ;  /* 0x009896800000d95d */ /* 0x002fea0003900000 */
[----:B------:R-:W1:Y:S02]  /*1b2e0*/  @!P5 SYNCS.PHASECHK.TRANS64 P5, [R73+URZ+0x28c90], R76 ;  /* 0x028c904c4900d5a7 */ /* 0x000e6400080a007f */
[----:B-1----:R-:W-:Y:S05]  /*1b2f0*/  @!P5 BRA `(.L_x_671) ;  /* 0xfffffffc00f0d947 */ /* 0x002fea000383ffff */
[----:B------:R-:W-:Y:S05]  /*1b300*/  BRA `(.L_x_957) ;  /* 0xfffffe8000d87947 */ /* 0x000fea000383ffff */
.L_x_676:
[----:B0-----:R0:W1:Y:S02]  /*1b310*/  SYNCS.PHASECHK.TRANS64.TRYWAIT P4, [R73+URZ+0x28c90], R76 ;  /* 0x028c904c490075a7 */ /* 0x001064000808017f */
[----:B-1----:R-:W-:Y:S05]  /*1b320*/  @!P4 NANOSLEEP.SYNCS 0x989680 ;  /* 0x009896800000c95d */ /* 0x002fea0003900000 */
[----:B------:R-:W1:Y:S02]  /*1b330*/  @!P4 SYNCS.PHASECHK.TRANS64 P4, [R73+URZ+0x28c90], R76 ;  /* 0x028c904c4900c5a7 */ /* 0x000e64000808007f */
[----:B-1----:R-:W-:Y:S05]  /*1b340*/  @!P4 BRA `(.L_x_676) ;  /* 0xfffffffc00f0c947 */ /* 0x002fea000383ffff */
[----:B------:R-:W-:Y:S05]  /*1b350*/  BRA `(.L_x_958) ;  /* 0xfffffe8800ec7947 */ /* 0x000fea000383ffff */
.L_x_680:
[----:B--2---:R2:W0:Y:S02]  /*1b360*/  SYNCS.PHASECHK.TRANS64.TRYWAIT P3, [R73+URZ+0x28cb0], R76 ;  /* 0x028cb04c490075a7 */ /* 0x004424000806017f */
[----:B0-----:R-:W-:Y:S05]  /*1b370*/  @!P3 NANOSLEEP.SYNCS 0x989680 ;  /* 0x009896800000b95d */ /* 0x001fea0003900000 */
[----:B------:R-:W0:Y:S02]  /*1b380*/  @!P3 SYNCS.PHASECHK.TRANS64 P3, [R73+URZ+0x28cb0], R76 ;  /* 0x028cb04c4900b5a7 */ /* 0x000e24000806007f */
[----:B0-----:R-:W-:Y:S05]  /*1b390*/  @!P3 BRA `(.L_x_680) ;  /* 0xfffffffc00f0b947 */ /* 0x001fea000383ffff */
[----:B------:R-:W-:Y:S05]  /*1b3a0*/  BRA `(.L_x_959) ;  /* 0xfffffe8c00687947 */ /* 0x000fea000383ffff */
.L_x_693:
[----:B0-----:R0:W1:Y:S02]  /*1b3b0*/  SYNCS.PHASECHK.TRANS64.TRYWAIT P0, [R5+URZ+0x28c50], R8 ;  /* 0x028c5008050075a7 */ /* 0x001064000800017f */
[----:B-1----:R-:W-:Y:S05]  /*1b3c0*/  @!P0 NANOSLEEP.SYNCS 0x989680 ;  /* 0x009896800000895d */ /* 0x002fea0003900000 */
[----:B------:R-:W1:Y:S02]  /*1b3d0*/  @!P0 SYNCS.PHASECHK.TRANS64 P0, [R5+URZ+0x28c50], R8 ;  /* 0x028c5008050085a7 */ /* 0x000e64000800007f */
[----:B-1----:R-:W-:Y:S05]  /*1b3e0*/  @!P0 BRA `(.L_x_693) ;  /* 0xfffffffc00f08947 */ /* 0x002fea000383ffff */
[----:B------:R-:W-:Y:S05]  /*1b3f0*/  BRA `(.L_x_960) ;  /* 0xfffffe9c001c7947 */ /* 0x000fea000383ffff */
.L_x_700:
[----:B-1----:R1:W2:Y:S02]  /*1b400*/  SYNCS.PHASECHK.TRANS64.TRYWAIT P0, [R4+URZ+0x28c50], R5 ;  /* 0x028c5005040075a7 */ /* 0x0022a4000800017f */
[----:B--2---:R-:W-:Y:S05]  /*1b410*/  @!P0 NANOSLEEP.SYNCS 0x989680 ;  /* 0x009896800000895d */ /* 0x004fea0003900000 */
[----:B------:R-:W2:Y:S02]  /*1b420*/  @!P0 SYNCS.PHASECHK.TRANS64 P0, [R4+URZ+0x28c50], R5 ;  /* 0x028c5005040085a7 */ /* 0x000ea4000800007f */
[----:B--2---:R-:W-:Y:S05]  /*1b430*/  @!P0 BRA `(.L_x_700) ;  /* 0xfffffffc00f08947 */ /* 0x004fea000383ffff */
[----:B------:R-:W-:Y:S05]  /*1b440*/  BRA `(.L_x_699) ;  /* 0xfffffea800587947 */ /* 0x000fea000383ffff */
.L_x_715:
        /* <DEDUP_REMOVED lines=8> */
.L_x_962:
[----:B------:R-:W-:Y:S05]  /*1b4d0*/  BSYNC B1 ;  /* 0x0000000000017941 */ /* 0x000fea0003800000 */
.L_x_961:
[----:B------:R-:W-:Y:S02]  /*1b4e0*/  IMAD.MOV.U32 R13, RZ, RZ, R25 ;  /* 0x000000ffff0d7224 */ /* 0x000fe400078e0019 */
[----:B------:R-:W-:Y:S02]  /*1b4f0*/  IMAD.MOV.U32 R12, RZ, RZ, RZ ;  /* 0x000000ffff0c7224 */ /* 0x000fe400078e00ff */
[----:B------:R-:W-:Y:S02]  /*1b500*/  IMAD.MOV.U32 R11, RZ, RZ, 0x1c1f ;  /* 0x00001c1fff0b7424 */ /* 0x000fe400078e00ff */
[----:B------:R-:W-:Y:S02]  /*1b510*/  IMAD.MOV.U32 R15, RZ, RZ, -0x1 ;  /* 0xffffffffff0f7424 */ /* 0x000fe400078e00ff */
[----:B------:R-:W-:-:S07]  /*1b520*/  IMAD.MOV.U32 R3, RZ, RZ, R14 ;  /* 0x000000ffff037224 */ /* 0x000fce00078e000e */
[----:B------:R-:W-:Y:S05]  /*1b530*/  WARPSYNC.COLLECTIVE R15, `(.L_x_963) ;  /* 0x000000000f087348 */ /* 0x000fea0003c00000 */
[----:B------:R0:W1:Y:S02]  /*1b540*/  SHFL.IDX P6, R14, R13, R12, R11 ;  /* 0x0000000c0d0e7389 */ /* 0x00006400000c000b */
[----:B01----:R-:W-:Y:S01]  /*1b550*/  ENDCOLLECTIVE ;  /* 0x000000000000791b */ /* 0x003fe20003800000 */
.L_x_963:
[----:B------:R-:W-:Y:S02]  /*1b560*/  IMAD.MOV.U32 R13, RZ, RZ, R24 ;  /* 0x000000ffff0d7224 */ /* 0x000fe400078e0018 */
[----:B------:R-:W-:-:S07]  /*1b570*/  IMAD.MOV.U32 R0, RZ, RZ, R14 ;  /* 0x000000ffff007224 */ /* 0x000fce00078e000e */
[----:B------:R-:W-:Y:S05]  /*1b580*/  WARPSYNC.COLLECTIVE R15, `(.L_x_964) ;  /* 0x000000000f087348 */ /* 0x000fea0003c00000 */
[----:B------:R0:W1:Y:S02]  /*1b590*/  SHFL.IDX P6, R14, R13, R12, R11 ;  /* 0x0000000c0d0e7389 */ /* 0x00006400000c000b */
[----:B01----:R-:W-:Y:S01]  /*1b5a0*/  ENDCOLLECTIVE ;  /* 0x000000000000791b */ /* 0x003fe20003800000 */
.L_x_964:
[----:B------:R-:W-:Y:S02]  /*1b5b0*/  IMAD.MOV.U32 R13, RZ, RZ, R28 ;  /* 0x000000ffff0d7224 */ /* 0x000fe400078e001c */
[----:B------:R-:W-:-:S07]  /*1b5c0*/  IMAD.MOV.U32 R24, RZ, RZ, R14 ;  /* 0x000000ffff187224 */ /* 0x000fce00078e000e */
[----:B------:R-:W-:Y:S05]  /*1b5d0*/  WARPSYNC.COLLECTIVE R15, `(.L_x_965) ;  /* 0x000000000f087348 */ /* 0x000fea0003c00000 */
[----:B------:R0:W1:Y:S02]  /*1b5e0*/  SHFL.IDX P6, R14, R13, R12, R11 ;  /* 0x0000000c0d0e7389 */ /* 0x00006400000c000b */
[----:B01----:R-:W-:Y:S01]  /*1b5f0*/  ENDCOLLECTIVE ;  /* 0x000000000000791b */ /* 0x003fe20003800000 */
.L_x_965:
[----:B------:R-:W-:Y:S01]  /*1b600*/  IMAD.MOV.U32 R21, RZ, RZ, R14 ;  /* 0x000000ffff157224 */ /* 0x000fe200078e000e */
[----:B------:R-:W-:Y:S06]  /*1b610*/  BRA `(.L_x_966) ;  /* 0xfffffec0001c7947 */ /* 0x000fec000383ffff */
.L_x_719:
[----:B0-----:R0:W1:Y:S02]  /*1b620*/  SYNCS.PHASECHK.TRANS64.TRYWAIT P0, [R2+URZ+0x28c00], R13 ;  /* 0x028c000d020075a7 */ /* 0x001064000800017f */
[----:B-1----:R-:W-:Y:S05]  /*1b630*/  @!P0 NANOSLEEP.SYNCS 0x989680 ;  /* 0x009896800000895d */ /* 0x002fea0003900000 */
[----:B------:R-:W1:Y:S02]  /*1b640*/  @!P0 SYNCS.PHASECHK.TRANS64 P0, [R2+URZ+0x28c00], R13 ;  /* 0x028c000d020085a7 */ /* 0x000e64000800007f */
[----:B-1----:R-:W-:Y:S05]  /*1b650*/  @!P0 BRA `(.L_x_719) ;  /* 0xfffffffc00f08947 */ /* 0x002fea000383ffff */
[----:B------:R-:W-:Y:S05]  /*1b660*/  BRA `(.L_x_967) ;  /* 0xfffffec400407947 */ /* 0x000fea000383ffff */
.L_x_727:
        /* <DEDUP_REMOVED lines=8> */
.L_x_969:
[----:B------:R-:W-:Y:S05]  /*1b6f0*/  BSYNC B1 ;  /* 0x0000000000017941 */ /* 0x000fea0003800000 */
.L_x_968:
        /* <DEDUP_REMOVED lines=8> */
.L_x_970:
[----:B------:R-:W-:Y:S02]  /*1b780*/  IMAD.MOV.U32 R13, RZ, RZ, R24 ;  /* 0x000000ffff0d7224 */ /* 0x000fe400078e0018 */
[----:B------:R-:W-:-:S07]  /*1b790*/  IMAD.MOV.U32 R3, RZ, RZ, R14 ;  /* 0x000000ffff037224 */ /* 0x000fce00078e000e */
[----:B------:R-:W-:Y:S05]  /*1b7a0*/  WARPSYNC.COLLECTIVE R15, `(.L_x_971) ;  /* 0x000000000f087348 */ /* 0x000fea0003c00000 */
[----:B------:R0:W1:Y:S02]  /*1b7b0*/  SHFL.IDX P6, R14, R13, R12, R11 ;  /* 0x0000000c0d0e7389 */ /* 0x00006400000c000b */
[----:B01----:R-:W-:Y:S01]  /*1b7c0*/  ENDCOLLECTIVE ;  /* 0x000000000000791b */ /* 0x003fe20003800000 */
.L_x_971:
[----:B------:R-:W-:Y:S02]  /*1b7d0*/  IMAD.MOV.U32 R13, RZ, RZ, R28 ;  /* 0x000000ffff0d7224 */ /* 0x000fe400078e001c */
[----:B------:R-:W-:-:S07]  /*1b7e0*/  IMAD.MOV.U32 R5, RZ, RZ, R14 ;  /* 0x000000ffff057224 */ /* 0x000fce00078e000e */
[----:B------:R-:W-:Y:S05]  /*1b7f0*/  WARPSYNC.COLLECTIVE R15, `(.L_x_972) ;  /* 0x000000000f087348 */ /* 0x000fea0003c00000 */
[----:B------:R0:W1:Y:S02]  /*1b800*/  SHFL.IDX P6, R14, R13, R12, R11 ;  /* 0x0000000c0d0e7389 */ /* 0x00006400000c000b */
[----:B01----:R-:W-:Y:S01]  /*1b810*/  ENDCOLLECTIVE ;  /* 0x000000000000791b */ /* 0x003fe20003800000 */
.L_x_972:
[----:B------:R-:W-:Y:S02]  /*1b820*/  IMAD.MOV.U32 R12, RZ, RZ, R3 ;  /* 0x000000ffff0c7224 */ /* 0x000fe400078e0003 */
[----:B------:R-:W-:Y:S01]  /*1b830*/  IMAD.MOV.U32 R13, RZ, RZ, R0 ;  /* 0x000000ffff0d7224 */ /* 0x000fe200078e0000 */
[----:B------:R-:W-:Y:S06]  /*1b840*/  BRA `(.L_x_973) ;  /* 0xfffffecc00a47947 */ /* 0x000fec000383ffff */
.L_x_731:
[----:B0-----:R0:W1:Y:S02]  /*1b850*/  SYNCS.PHASECHK.TRANS64.TRYWAIT P1, [R2+URZ+0x28c00], R13 ;  /* 0x028c000d020075a7 */ /* 0x001064000802017f */
[----:B-1----:R-:W-:Y:S05]  /*1b860*/  @!P1 NANOSLEEP.SYNCS 0x989680 ;  /* 0x009896800000995d */ /* 0x002fea0003900000 */
[----:B------:R-:W1:Y:S02]  /*1b870*/  @!P1 SYNCS.PHASECHK.TRANS64 P1, [R2+URZ+0x28c00], R13 ;  /* 0x028c000d020095a7 */ /* 0x000e64000802007f */
[----:B-1----:R-:W-:Y:S05]  /*1b880*/  @!P1 BRA `(.L_x_731) ;  /* 0xfffffffc00f09947 */ /* 0x002fea000383ffff */
[----:B------:R-:W-:Y:S05]  /*1b890*/  BRA `(.L_x_974) ;  /* 0xfffffed000787947 */ /* 0x000fea000383ffff */
.L_x_737:
[----:B-1----:R1:W2:Y:S02]  /*1b8a0*/  SYNCS.PHASECHK.TRANS64.TRYWAIT P1, [R12+URZ+0x28c30], R13 ;  /* 0x028c300d0c0075a7 */ /* 0x0022a4000802017f */
[----:B--2---:R-:W-:Y:S05]  /*1b8b0*/  @!P1 NANOSLEEP.SYNCS 0x989680 ;  /* 0x009896800000995d */ /* 0x004fea0003900000 */
[----:B------:R-:W2:Y:S02]  /*1b8c0*/  @!P1 SYNCS.PHASECHK.TRANS64 P1, [R12+URZ+0x28c30], R13 ;  /* 0x028c300d0c0095a7 */ /* 0x000ea4000802007f */
[----:B--2---:R-:W-:Y:S05]  /*1b8d0*/  @!P1 BRA `(.L_x_737) ;  /* 0xfffffffc00f09947 */ /* 0x004fea000383ffff */
[----:B------:R-:W-:Y:S05]  /*1b8e0*/  BRA `(.L_x_736) ;  /* 0xfffffedc00a07947 */ /* 0x000fea000383ffff */
.L_x_742:
[----:B--2---:R2:W3:Y:S02]  /*1b8f0*/  SYNCS.PHASECHK.TRANS64.TRYWAIT P2, [R12+URZ+0x28c50], R13 ;  /* 0x028c500d0c0075a7 */ /* 0x0044e4000804017f */
[----:B---3--:R-:W-:Y:S05]  /*1b900*/  @!P2 NANOSLEEP.SYNCS 0x989680 ;  /* 0x009896800000a95d */ /* 0x008fea0003900000 */
[----:B------:R-:W3:Y:S02]  /*1b910*/  @!P2 SYNCS.PHASECHK.TRANS64 P2, [R12+URZ+0x28c50], R13 ;  /* 0x028c500d0c00a5a7 */ /* 0x000ee4000804007f */
[----:B---3--:R-:W-:Y:S05]  /*1b920*/  @!P2 BRA `(.L_x_742) ;  /* 0xfffffffc00f0a947 */ /* 0x008fea000383ffff */
[----:B------:R-:W-:Y:S05]  /*1b930*/  BRA `(.L_x_741) ;  /* 0xfffffef000e47947 */ /* 0x000fea000383ffff */
.L_x_749:
[----:B-1----:R1:W2:Y:S02]  /*1b940*/  SYNCS.PHASECHK.TRANS64.TRYWAIT P3, [R218+URZ+0x28c30], R12 ;  /* 0x028c300cda0075a7 */ /* 0x0022a4000806017f */
[----:B--2---:R-:W-:Y:S05]  /*1b950*/  @!P3 NANOSLEEP.SYNCS 0x989680 ;  /* 0x009896800000b95d */ /* 0x004fea0003900000 */
[----:B------:R-:W2:Y:S02]  /*1b960*/  @!P3 SYNCS.PHASECHK.TRANS64 P3, [R218+URZ+0x28c30], R12 ;  /* 0x028c300cda00b5a7 */ /* 0x000ea4000806007f */
[----:B--2---:R-:W-:Y:S05]  /*1b970*/  @!P3 BRA `(.L_x_749) ;  /* 0xfffffffc00f0b947 */ /* 0x004fea000383ffff */
[----:B------:R-:W-:Y:S05]  /*1b980*/  BRA `(.L_x_748) ;  /* 0xfffffef400f87947 */ /* 0x000fea000383ffff */
.L_x_754:
[----:B---3--:R3:W4:Y:S02]  /*1b990*/  SYNCS.PHASECHK.TRANS64.TRYWAIT P3, [R218+URZ+0x28c50], R12 ;  /* 0x028c500cda0075a7 */ /* 0x008724000806017f */
[----:B----4-:R-:W-:Y:S05]  /*1b9a0*/  @!P3 NANOSLEEP.SYNCS 0x989680 ;  /* 0x009896800000b95d */ /* 0x010fea0003900000 */
[----:B------:R-:W4:Y:S02]  /*1b9b0*/  @!P3 SYNCS.PHASECHK.TRANS64 P3, [R218+URZ+0x28c50], R12 ;  /* 0x028c500cda00b5a7 */ /* 0x000f24000806007f */
[----:B----4-:R-:W-:Y:S05]  /*1b9c0*/  @!P3 BRA `(.L_x_754) ;  /* 0xfffffffc00f0b947 */ /* 0x010fea000383ffff */
[----:B------:R-:W-:Y:S05]  /*1b9d0*/  BRA `(.L_x_753) ;  /* 0xffffff10004c7947 */ /* 0x000fea000383ffff */
.L_x_787:
[----:B------:R-:W1:Y:S01]  /*1b9e0*/  S2R R5, SR_TID.X ;  /* 0x0000000000057919 */ /* 0x000e620000002100 */
[----:B------:R-:W-:Y:S01]  /*1b9f0*/  BSSY B1, `(.L_x_975) ;  /* 0x000000a000017945 */ /* 0x000fe20003800000 */
[----:B0-----:R-:W-:Y:S02]  /*1ba00*/  IMAD.MOV.U32 R12, RZ, RZ, RZ ;  /* 0x000000ffff0c7224 */ /* 0x001fe400078e00ff */
[----:B------:R-:W-:Y:S02]  /*1ba10*/  IMAD.MOV.U32 R11, RZ, RZ, 0x1f ;  /* 0x0000001fff0b7424 */ /* 0x000fe400078e00ff */
[----:B------:R-:W-:Y:S01]  /*1ba20*/  IMAD.MOV.U32 R15, RZ, RZ, -0x1 ;  /* 0xffffffffff0f7424 */ /* 0x000fe200078e00ff */
[----:B-1----:R-:W-:-:S04]  /*1ba30*/  SHF.R.U32.HI R5, RZ, 0x5, R5 ;  /* 0x00000005ff057819 */ /* 0x002fc80000011605 */
[----:B------:R-:W-:-:S05]  /*1ba40*/  LOP3.LUT R5, R5, 0x3, RZ, 0xc0, !PT ;  /* 0x0000000305057812 */ /* 0x000fca00078ec0ff */
[----:B------:R-:W-:-:S07]  /*1ba50*/  IMAD.MOV.U32 R13, RZ, RZ, R5 ;  /* 0x000000ffff0d7224 */ /* 0x000fce00078e0005 */
[----:B------:R-:W-:Y:S05]  /*1ba60*/  WARPSYNC.COLLECTIVE R15, `(.L_x_976) ;  /* 0x000000000f087348 */ /* 0x000fea0003c00000 */
[----:B------:R0:W1:Y:S02]  /*1ba70*/  SHFL.IDX P6, R14, R13, R12, R11 ;  /* 0x0000000c0d0e7389 */ /* 0x00006400000c000b */
[----:B01----:R-:W-:Y:S01]  /*1ba80*/  ENDCOLLECTIVE ;  /* 0x000000000000791b */ /* 0x003fe20003800000 */
.L_x_976:
[----:B------:R-:W-:Y:S05]  /*1ba90*/  BSYNC B1 ;  /* 0x0000000000017941 */ /* 0x000fea0003800000 */
.L_x_975:
[----:B------:R-:W-:Y:S05]  /*1baa0*/  BRA `(.L_x_977) ;  /* 0xffffff7c00b07947 */ /* 0x000fea000383ffff */
.L_x_789:
[----:B------:R-:W-:Y:S01]  /*1bab0*/  BSSY B1, `(.L_x_978) ;  /* 0x0000006000017945 */ /* 0x000fe20003800000 */
[----:B------:R-:W-:-:S07]  /*1bac0*/  IMAD.MOV.U32 R15, RZ, RZ, -0x1 ;  /* 0xffffffffff0f7424 */ /* 0x000fce00078e00ff */
[----:B0-----:R-:W-:Y:S05]  /*1bad0*/  WARPSYNC.COLLECTIVE R15, `(.L_x_979) ;  /* 0x000000000f0c7348 */ /* 0x001fea0003c00000 */
[----:B------:R-:W-:Y:S02]  /*1bae0*/  ELECT P6, UR62, PT ;  /* 0x00000000003e782f */ /* 0x000fe400038c0000 */
[----:B------:R-:W-:Y:S01]  /*1baf0*/  MOV R14, UR62 ;  /* 0x0000003e000e7c02 */ /* 0x000fe20008000f00 */
[----:B0-----:R-:W-:Y:S10]  /*1bb00*/  ENDCOLLECTIVE ;  /* 0x000000000000791b */ /* 0x001ff40003800000 */
.L_x_979:
[----:B------:R-:W-:Y:S05]  /*1bb10*/  BSYNC B1 ;  /* 0x0000000000017941 */ /* 0x000fea0003800000 */
.L_x_978:
[----:B------:R-:W-:Y:S05]  /*1bb20*/  BRA `(.L_x_788) ;  /* 0xffffff7c00a87947 */ /* 0x000fea000383ffff */
.L_x_791:
[----:B0-----:R0:W1:Y:S02]  /*1bb30*/  SYNCS.PHASECHK.TRANS64.TRYWAIT P0, [R18+URZ+0x28c20], R4 ;  /* 0x028c2004120075a7 */ /* 0x001064000800017f */
[----:B-1----:R-:W-:Y:S05]  /*1bb40*/  @!P0 NANOSLEEP.SYNCS 0x989680 ;  /* 0x009896800000895d */ /* 0x002fea0003900000 */
[----:B------:R-:W1:Y:S02]  /*1bb50*/  @!P0 SYNCS.PHASECHK.TRANS64 P0, [R18+URZ+0x28c20], R4 ;  /* 0x028c2004120085a7 */ /* 0x000e64000800007f */
[----:B-1----:R-:W-:Y:S05]  /*1bb60*/  @!P0 BRA `(.L_x_791) ;  /* 0xfffffffc00f08947 */ /* 0x002fea000383ffff */
[----:B------:R-:W-:Y:S05]  /*1bb70*/  BRA `(.L_x_980) ;  /* 0xffffff7c00b87947 */ /* 0x000fea000383ffff */
.L_x_795:
[----:B-1----:R1:W2:Y:S02]  /*1bb80*/  SYNCS.PHASECHK.TRANS64.TRYWAIT P0, [R5+URZ+0x28ca0], R9 ;  /* 0x028ca009050075a7 */ /* 0x0022a4000800017f */
[----:B--2---:R-:W-:Y:S05]  /*1bb90*/  @!P0 NANOSLEEP.SYNCS 0x989680 ;  /* 0x009896800000895d */ /* 0x004fea0003900000 */
[----:B------:R-:W2:Y:S02]  /*1bba0*/  @!P0 SYNCS.PHASECHK.TRANS64 P0, [R5+URZ+0x28ca0], R9 ;  /* 0x028ca009050085a7 */ /* 0x000ea4000800007f */
[----:B--2---:R-:W-:Y:S05]  /*1bbb0*/  @!P0 BRA `(.L_x_795) ;  /* 0xfffffffc00f08947 */ /* 0x004fea000383ffff */
[----:B------:R-:W-:Y:S05]  /*1bbc0*/  BRA `(.L_x_981) ;  /* 0xffffff7c00d87947 */ /* 0x000fea000383ffff */
.L_x_800:
[----:B0-----:R0:W2:Y:S02]  /*1bbd0*/  SYNCS.PHASECHK.TRANS64.TRYWAIT P0, [R5+URZ+0x28cc0], R9 ;  /* 0x028cc009050075a7 */ /* 0x0010a4000800017f */
[----:B--2---:R-:W-:Y:S05]  /*1bbe0*/  @!P0 NANOSLEEP.SYNCS 0x989680 ;  /* 0x009896800000895d */ /* 0x004fea0003900000 */
[----:B------:R-:W2:Y:S02]  /*1bbf0*/  @!P0 SYNCS.PHASECHK.TRANS64 P0, [R5+URZ+0x28cc0], R9 ;  /* 0x028cc009050085a7 */ /* 0x000ea4000800007f */
[----:B--2---:R-:W-:Y:S05]  /*1bc00*/  @!P0 BRA `(.L_x_800) ;  /* 0xfffffffc00f08947 */ /* 0x004fea000383ffff */
[----:B------:R-:W-:Y:S05]  /*1bc10*/  BRA `(.L_x_982) ;  /* 0xffffff8000587947 */ /* 0x000fea000383ffff */
.L_x_814:
[----:B0-----:R0:W1:Y:S02]  /*1bc20*/  SYNCS.PHASECHK.TRANS64.TRYWAIT P2, [R5+URZ+0x28ca0], R6 ;  /* 0x028ca006050075a7 */ /* 0x001064000804017f */
[----:B-1----:R-:W-:Y:S05]  /*1bc30*/  @!P2 NANOSLEEP.SYNCS 0x989680 ;  /* 0x009896800000a95d */ /* 0x002fea0003900000 */
[----:B------:R-:W1:Y:S02]  /*1bc40*/  @!P2 SYNCS.PHASECHK.TRANS64 P2, [R5+URZ+0x28ca0], R6 ;  /* 0x028ca0060500a5a7 */ /* 0x000e64000804007f */
[----:B-1----:R-:W-:Y:S05]  /*1bc50*/  @!P2 BRA `(.L_x_814) ;  /* 0xfffffffc00f0a947 */ /* 0x002fea000383ffff */
[----:B------:R-:W-:Y:S05]  /*1bc60*/  BRA `(.L_x_983) ;  /* 0xffffff8800d87947 */ /* 0x000fea000383ffff */
.L_x_819:
[----:B-1----:R1:W2:Y:S02]  /*1bc70*/  SYNCS.PHASECHK.TRANS64.TRYWAIT P2, [R5+URZ+0x28cc0], R6 ;  /* 0x028cc006050075a7 */ /* 0x0022a4000804017f */
[----:B--2---:R-:W-:Y:S05]  /*1bc80*/  @!P2 NANOSLEEP.SYNCS 0x989680 ;  /* 0x009896800000a95d */ /* 0x004fea0003900000 */
[----:B------:R-:W2:Y:S02]  /*1bc90*/  @!P2 SYNCS.PHASECHK.TRANS64 P2, [R5+URZ+0x28cc0], R6 ;  /* 0x028cc0060500a5a7 */ /* 0x000ea4000804007f */
[----:B--2---:R-:W-:Y:S05]  /*1bca0*/  @!P2 BRA `(.L_x_819) ;  /* 0xfffffffc00f0a947 */ /* 0x004fea000383ffff */
[----:B------:R-:W-:Y:S05]  /*1bcb0*/  BRA `(.L_x_984) ;  /* 0xffffff8c00547947 */ /* 0x000fea000383ffff */
.L_x_841:
        /* <DEDUP_REMOVED lines=11> */
.L_x_986:
[----:B------:R-:W-:Y:S05]  /*1bd70*/  BSYNC B0 ;  /* 0x0000000000007941 */ /* 0x000fea0003800000 */
.L_x_985:
[----:B------:R-:W-:Y:S05]  /*1bd80*/  BRA `(.L_x_987) ;  /* 0xffffff9c00c47947 */ /* 0x000fea000383ffff */
.L_x_843:
[----:B------:R-:W-:Y:S01]  /*1bd90*/  BSSY B0, `(.L_x_988) ;  /* 0x0000006000007945 */ /* 0x000fe20003800000 */
[----:B------:R-:W-:-:S07]  /*1bda0*/  IMAD.MOV.U32 R15, RZ, RZ, -0x1 ;  /* 0xffffffffff0f7424 */ /* 0x000fce00078e00ff */
[----:B0-----:R-:W-:Y:S05]  /*1bdb0*/  WARPSYNC.COLLECTIVE R15, `(.L_x_989) ;  /* 0x000000000f0c7348 */ /* 0x001fea0003c00000 */
[----:B------:R-:W-:Y:S02]  /*1bdc0*/  ELECT P6, UR62, PT ;  /* 0x00000000003e782f */ /* 0x000fe400038c0000 */
[----:B------:R-:W-:Y:S01]  /*1bdd0*/  MOV R14, UR62 ;  /* 0x0000003e000e7c02 */ /* 0x000fe20008000f00 */
[----:B0-----:R-:W-:Y:S10]  /*1bde0*/  ENDCOLLECTIVE ;  /* 0x000000000000791b */ /* 0x001ff40003800000 */
.L_x_989:
[----:B------:R-:W-:Y:S05]  /*1bdf0*/  BSYNC B0 ;  /* 0x0000000000007941 */ /* 0x000fea0003800000 */
.L_x_988:
[----:B------:R-:W-:Y:S05]  /*1be00*/  BRA `(.L_x_990) ;  /* 0xffffff9c00d07947 */ /* 0x000fea000383ffff */
.L_x_845:
[----:B0-----:R0:W1:Y:S02]  /*1be10*/  SYNCS.PHASECHK.TRANS64.TRYWAIT P0, [R0+URZ+0x28c40], R2 ;  /* 0x028c4002000075a7 */ /* 0x001064000800017f */
[----:B-1----:R-:W-:Y:S05]  /*1be20*/  @!P0 NANOSLEEP.SYNCS 0x989680 ;  /* 0x009896800000895d */ /* 0x002fea0003900000 */
[----:B------:R-:W1:Y:S02]  /*1be30*/  @!P0 SYNCS.PHASECHK.TRANS64 P0, [R0+URZ+0x28c40], R2 ;  /* 0x028c4002000085a7 */ /* 0x000e64000800007f */
[----:B-1----:R-:W-:Y:S05]  /*1be40*/  @!P0 BRA `(.L_x_845) ;  /* 0xfffffffc00f08947 */ /* 0x002fea000383ffff */
[----:B------:R-:W-:Y:S05]  /*1be50*/  BRA `(.L_x_991) ;  /* 0xffffffa000307947 */ /* 0x000fea000383ffff */
.L_x_849:
        /* <DEDUP_REMOVED lines=15> */
.L_x_992:
[----:B------:R-:W-:Y:S02]  /*1bf50*/  IMAD.MOV.U32 R13, RZ, RZ, R4 ;  /* 0x000000ffff0d7224 */ /* 0x000fe400078e0004 */
[----:B------:R-:W-:-:S07]  /*1bf60*/  IMAD.MOV.U32 R6, RZ, RZ, R14 ;  /* 0x000000ffff067224 */ /* 0x000fce00078e000e */
[----:B------:R-:W-:Y:S05]  /*1bf70*/  WARPSYNC.COLLECTIVE R15, `(.L_x_993) ;  /* 0x000000000f087348 */ /* 0x000fea0003c00000 */
[----:B------:R0:W1:Y:S02]  /*1bf80*/  SHFL.IDX P6, R14, R13, R12, R11 ;  /* 0x0000000c0d0e7389 */ /* 0x00006400000c000b */
[----:B01----:R-:W-:Y:S01]  /*1bf90*/  ENDCOLLECTIVE ;  /* 0x000000000000791b */ /* 0x003fe20003800000 */
.L_x_993:
[----:B------:R-:W-:Y:S02]  /*1bfa0*/  IMAD.MOV.U32 R13, RZ, RZ, R3 ;  /* 0x000000ffff0d7224 */ /* 0x000fe400078e0003 */
[----:B------:R-:W-:Y:S02]  /*1bfb0*/  IMAD.MOV.U32 R12, RZ, RZ, 0x1 ;  /* 0x00000001ff0c7424 */ /* 0x000fe400078e00ff */
[----:B------:R-:W-:-:S07]  /*1bfc0*/  IMAD.MOV.U32 R7, RZ, RZ, R14 ;  /* 0x000000ffff077224 */ /* 0x000fce00078e000e */
[----:B------:R-:W-:Y:S05]  /*1bfd0*/  WARPSYNC.COLLECTIVE R15, `(.L_x_994) ;  /* 0x000000000f087348 */ /* 0x000fea0003c00000 */
[----:B------:R0:W1:Y:S02]  /*1bfe0*/  SHFL.IDX P6, R14, R13, R12, R11 ;  /* 0x0000000c0d0e7389 */ /* 0x00006400000c000b */
[----:B01----:R-:W-:Y:S01]  /*1bff0*/  ENDCOLLECTIVE ;  /* 0x000000000000791b */ /* 0x003fe20003800000 */
.L_x_994:
        /* <DEDUP_REMOVED lines=15> */
.L_x_995:
[----:B------:R-:W-:Y:S02]  /*1c0f0*/  IMAD.MOV.U32 R13, RZ, RZ, R3 ;  /* 0x000000ffff0d7224 */ /* 0x000fe400078e0003 */
[----:B------:R-:W-:Y:S02]  /*1c100*/  IMAD.MOV.U32 R12, RZ, RZ, 0x2 ;  /* 0x00000002ff0c7424 */ /* 0x000fe400078e00ff */
[----:B------:R-:W-:-:S07]  /*1c110*/  IMAD.MOV.U32 R5, RZ, RZ, R14 ;  /* 0x000000ffff057224 */ /* 0x000fce00078e000e */
[----:B------:R-:W-:Y:S05]  /*1c120*/  WARPSYNC.COLLECTIVE R15, `(.L_x_996) ;  /* 0x000000000f087348 */ /* 0x000fea0003c00000 */
[----:B------:R0:W1:Y:S02]  /*1c130*/  SHFL.IDX P6, R14, R13, R12, R11 ;  /* 0x0000000c0d0e7389 */ /* 0x00006400000c000b */
[----:B01----:R-:W-:Y:S01]  /*1c140*/  ENDCOLLECTIVE ;  /* 0x000000000000791b */ /* 0x003fe20003800000 */
.L_x_996:
        /* <DEDUP_REMOVED lines=15> */
.L_x_997:
[----:B------:R-:W-:Y:S02]  /*1c240*/  IMAD.MOV.U32 R13, RZ, RZ, R3 ;  /* 0x000000ffff0d7224 */ /* 0x000fe400078e0003 */
[----:B------:R-:W-:Y:S02]  /*1c250*/  IMAD.MOV.U32 R12, RZ, RZ, 0x3 ;  /* 0x00000003ff0c7424 */ /* 0x000fe400078e00ff */
[----:B------:R-:W-:-:S07]  /*1c260*/  IMAD.MOV.U32 R5, RZ, RZ, R14 ;  /* 0x000000ffff057224 */ /* 0x000fce00078e000e */
[----:B------:R-:W-:Y:S05]  /*1c270*/  WARPSYNC.COLLECTIVE R15, `(.L_x_998) ;  /* 0x000000000f087348 */ /* 0x000fea0003c00000 */
[----:B------:R0:W1:Y:S02]  /*1c280*/  SHFL.IDX P6, R14, R13, R12, R11 ;  /* 0x0000000c0d0e7389 */ /* 0x00006400000c000b */
[----:B01----:R-:W-:Y:S01]  /*1c290*/  ENDCOLLECTIVE ;  /* 0x000000000000791b */ /* 0x003fe20003800000 */
.L_x_998:
        /* <DEDUP_REMOVED lines=13> */
.L_x_999:
[----:B------:R-:W-:Y:S01]  /*1c370*/  IMAD.MOV.U32 R3, RZ, RZ, R14 ;  /* 0x000000ffff037224 */ /* 0x000fe200078e000e */
[----:B------:R-:W-:Y:S06]  /*1c380*/  BRA `(.L_x_1000) ;  /* 0xffffffa400787947 */ /* 0x000fec000383ffff */
.L_x_852:
[----:B0-----:R0:W1:Y:S02]  /*1c390*/  SYNCS.PHASECHK.TRANS64.TRYWAIT P0, [R18+URZ+0x28c20], R0 ;  /* 0x028c2000120075a7 */ /* 0x001064000800017f */
[----:B-1----:R-:W-:Y:S05]  /*1c3a0*/  @!P0 NANOSLEEP.SYNCS 0x989680 ;  /* 0x009896800000895d */ /* 0x002fea0003900000 */
[----:B------:R-:W1:Y:S02]  /*1c3b0*/  @!P0 SYNCS.PHASECHK.TRANS64 P0, [R18+URZ+0x28c20], R0 ;  /* 0x028c2000120085a7 */ /* 0x000e64000800007f */
[----:B-1----:R-:W-:Y:S05]  /*1c3c0*/  @!P0 BRA `(.L_x_852) ;  /* 0xfffffffc00f08947 */ /* 0x002fea000383ffff */
[----:B------:R-:W-:Y:S05]  /*1c3d0*/  BRA `(.L_x_1001) ;  /* 0xffffffa400d47947 */ /* 0x000fea000383ffff */
.L_x_856:
[----:B0-----:R0:W1:Y:S02]  /*1c3e0*/  SYNCS.PHASECHK.TRANS64.TRYWAIT P0, [R0+URZ+0x28c60], R2 ;  /* 0x028c6002000075a7 */ /* 0x001064000800017f */
[----:B-1----:R-:W-:Y:S05]  /*1c3f0*/  @!P0 NANOSLEEP.SYNCS 0x989680 ;  /* 0x009896800000895d */ /* 0x002fea0003900000 */
[----:B------:R-:W1:Y:S02]  /*1c400*/  @!P0 SYNCS.PHASECHK.TRANS64 P0, [R0+URZ+0x28c60], R2 ;  /* 0x028c6002000085a7 */ /* 0x000e64000800007f */
[----:B-1----:R-:W-:Y:S05]  /*1c410*/  @!P0 BRA `(.L_x_856) ;  /* 0xfffffffc00f08947 */ /* 0x002fea000383ffff */
[----:B------:R-:W-:Y:S05]  /*1c420*/  BRA `(.L_x_1002) ;  /* 0xffffffa400f87947 */ /* 0x000fea000383ffff */
.L_x_875:
[----:B-1----:R1:W2:Y:S02]  /*1c430*/  SYNCS.PHASECHK.TRANS64.TRYWAIT P0, [R2+URZ+0x28c40], R6 ;  /* 0x028c4006020075a7 */ /* 0x0022a4000800017f */
[----:B--2---:R-:W-:Y:S05]  /*1c440*/  @!P0 NANOSLEEP.SYNCS 0x989680 ;  /* 0x009896800000895d */ /* 0x004fea0003900000 */
[----:B------:R-:W2:Y:S02]  /*1c450*/  @!P0 SYNCS.PHASECHK.TRANS64 P0, [R2+URZ+0x28c40], R6 ;  /* 0x028c4006020085a7 */ /* 0x000ea4000800007f */
[----:B--2---:R-:W-:Y:S05]  /*1c460*/  @!P0 BRA `(.L_x_875) ;  /* 0xfffffffc00f08947 */ /* 0x004fea000383ffff */
[----:B------:R-:W-:Y:S05]  /*1c470*/  BRA `(.L_x_1003) ;  /* 0xffffffb400087947 */ /* 0x000fea000383ffff */
.L_x_880:
[----:B0-----:R0:W2:Y:S02]  /*1c480*/  SYNCS.PHASECHK.TRANS64.TRYWAIT P0, [R2+URZ+0x28c60], R6 ;  /* 0x028c6006020075a7 */ /* 0x0010a4000800017f */
[----:B--2---:R-:W-:Y:S05]  /*1c490*/  @!P0 NANOSLEEP.SYNCS 0x989680 ;  /* 0x009896800000895d */ /* 0x004fea0003900000 */
[----:B------:R-:W2:Y:S02]  /*1c4a0*/  @!P0 SYNCS.PHASECHK.TRANS64 P0, [R2+URZ+0x28c60], R6 ;  /* 0x028c6006020085a7 */ /* 0x000ea4000800007f */
[----:B--2---:R-:W-:Y:S05]  /*1c4b0*/  @!P0 BRA `(.L_x_880) ;  /* 0xfffffffc00f08947 */ /* 0x004fea000383ffff */
[----:B------:R-:W-:Y:S05]  /*1c4c0*/  BRA `(.L_x_1004) ;  /* 0xffffffb400847947 */ /* 0x000fea000383ffff */
.L_x_895:
[----:B-1----:R1:W2:Y:S02]  /*1c4d0*/  SYNCS.PHASECHK.TRANS64.TRYWAIT P0, [R2+URZ+0x28c40], R3 ;  /* 0x028c4003020075a7 */ /* 0x0022a4000800017f */
[----:B--2---:R-:W-:Y:S05]  /*1c4e0*/  @!P0 NANOSLEEP.SYNCS 0x989680 ;  /* 0x009896800000895d */ /* 0x004fea0003900000 */
[----:B------:R-:W2:Y:S02]  /*1c4f0*/  @!P0 SYNCS.PHASECHK.TRANS64 P0, [R2+URZ+0x28c40], R3 ;  /* 0x028c4003020085a7 */ /* 0x000ea4000800007f */
[----:B--2---:R-:W-:Y:S05]  /*1c500*/  @!P0 BRA `(.L_x_895) ;  /* 0xfffffffc00f08947 */ /* 0x004fea000383ffff */
[----:B------:R-:W-:Y:S05]  /*1c510*/  BRA `(.L_x_1005) ;  /* 0xffffffc000607947 */ /* 0x000fea000383ffff */
.L_x_900:
[----:B--2---:R2:W3:Y:S02]  /*1c520*/  SYNCS.PHASECHK.TRANS64.TRYWAIT P0, [R2+URZ+0x28c60], R3 ;  /* 0x028c6003020075a7 */ /* 0x0044e4000800017f */
[----:B---3--:R-:W-:Y:S05]  /*1c530*/  @!P0 NANOSLEEP.SYNCS 0x989680 ;  /* 0x009896800000895d */ /* 0x008fea0003900000 */
[----:B------:R-:W3:Y:S02]  /*1c540*/  @!P0 SYNCS.PHASECHK.TRANS64 P0, [R2+URZ+0x28c60], R3 ;  /* 0x028c6003020085a7 */ /* 0x000ee4000800007f */
[----:B---3--:R-:W-:Y:S05]  /*1c550*/  @!P0 BRA `(.L_x_900) ;  /* 0xfffffffc00f08947 */ /* 0x008fea000383ffff */
[----:B------:R-:W-:Y:S05]  /*1c560*/  BRA `(.L_x_1006) ;  /* 0xffffffc000dc7947 */ /* 0x000fea000383ffff */
.L_x_915:
[----:B-1----:R1:W2:Y:S02]  /*1c570*/  SYNCS.PHASECHK.TRANS64.TRYWAIT P0, [R3+URZ+0x28c40], R2 ;  /* 0x028c4002030075a7 */ /* 0x0022a4000800017f */
[----:B--2---:R-:W-:Y:S05]  /*1c580*/  @!P0 NANOSLEEP.SYNCS 0x989680 ;  /* 0x009896800000895d */ /* 0x004fea0003900000 */
[----:B------:R-:W2:Y:S02]  /*1c590*/  @!P0 SYNCS.PHASECHK.TRANS64 P0, [R3+URZ+0x28c40], R2 ;  /* 0x028c4002030085a7 */ /* 0x000ea4000800007f */
[----:B--2---:R-:W-:Y:S05]  /*1c5a0*/  @!P0 BRA `(.L_x_915) ;  /* 0xfffffffc00f08947 */ /* 0x004fea000383ffff */
[----:B------:R-:W-:Y:S05]  /*1c5b0*/  BRA `(.L_x_1007) ;  /* 0xffffffcc009c7947 */ /* 0x000fea000383ffff */
.L_x_920:
[----:B--2---:R2:W3:Y:S02]  /*1c5c0*/  SYNCS.PHASECHK.TRANS64.TRYWAIT P0, [R3+URZ+0x28c60], R2 ;  /* 0x028c6002030075a7 */ /* 0x0044e4000800017f */
[----:B---3--:R-:W-:Y:S05]  /*1c5d0*/  @!P0 NANOSLEEP.SYNCS 0x989680 ;  /* 0x009896800000895d */ /* 0x008fea0003900000 */
[----:B------:R-:W3:Y:S02]  /*1c5e0*/  @!P0 SYNCS.PHASECHK.TRANS64 P0, [R3+URZ+0x28c60], R2 ;  /* 0x028c6002030085a7 */ /* 0x000ee4000800007f */
[----:B---3--:R-:W-:Y:S05]  /*1c5f0*/  @!P0 BRA `(.L_x_920) ;  /* 0xfffffffc00f08947 */ /* 0x008fea000383ffff */
[----:B------:R-:W-:Y:S05]  /*1c600*/  BRA `(.L_x_1008) ;  /* 0xffffffd000187947 */ /* 0x000fea000383ffff */
.L_x_936:
[----:B------:R-:W2:Y:S01]  /*1c610*/  LDL R3, [R1] ;  /* 0x0000000001037983 */ /* 0x000ea20000100800 */
[----:B------:R-:W-:Y:S01]  /*1c620*/  BSSY B0, `(.L_x_1009) ;  /* 0x0000008000007945 */ /* 0x000fe20003800000 */
[----:B0-----:R-:W-:Y:S02]  /*1c630*/  IMAD.MOV.U32 R12, RZ, RZ, RZ ;  /* 0x000000ffff0c7224 */ /* 0x001fe400078e00ff */
[----:B------:R-:W-:Y:S02]  /*1c640*/  IMAD.MOV.U32 R11, RZ, RZ, 0x1f ;  /* 0x0000001fff0b7424 */ /* 0x000fe400078e00ff */
[----:B------:R-:W-:Y:S02]  /*1c650*/  IMAD.MOV.U32 R15, RZ, RZ, -0x1 ;  /* 0xffffffffff0f7424 */ /* 0x000fe400078e00ff */
[----:B--2---:R-:W-:-:S07]  /*1c660*/  IMAD.MOV.U32 R13, RZ, RZ, R3 ;  /* 0x000000ffff0d7224 */ /* 0x004fce00078e0003 */
[----:B------:R-:W-:Y:S05]  /*1c670*/  WARPSYNC.COLLECTIVE R15, `(.L_x_1010) ;  /* 0x000000000f087348 */ /* 0x000fea0003c00000 */
[----:B------:R0:W1:Y:S02]  /*1c680*/  SHFL.IDX P6, R14, R13, R12, R11 ;  /* 0x0000000c0d0e7389 */ /* 0x00006400000c000b */
[----:B01----:R-:W-:Y:S01]  /*1c690*/  ENDCOLLECTIVE ;  /* 0x000000000000791b */ /* 0x003fe20003800000 */
.L_x_1010:
[----:B------:R-:W-:Y:S05]  /*1c6a0*/  BSYNC B0 ;  /* 0x0000000000007941 */ /* 0x000fea0003800000 */
.L_x_1009:
        /* <DEDUP_REMOVED lines=9> */
.L_x_1011:
        /* <DEDUP_REMOVED lines=9> */
[----:B-1----:R-:W-:-:S06]  /*1c7d0*/  @!P1 IMAD.WIDE R2, R8, 0x4, R4 ;  /* 0x0000000408029825 */ /* 0x002fcc00078e0204 */
[----:B------:R-:W3:Y:S01]  /*1c7e0*/  @!P1 LDG.E R2, desc[UR42][R2.64] ;  /* 0x0000002a02029981 */ /* 0x000ee2000c1e1900 */
[----:B------:R-:W-:Y:S01]  /*1c7f0*/  IMAD.MOV.U32 R5, RZ, RZ, RZ ;  /* 0x000000ffff057224 */ /* 0x000fe200078e00ff */
[C---:B------:R-:W-:Y:S01]  /*1c800*/  ISETP.GE.U32.AND P2, PT, R16.reuse, 0x2, PT ;  /* 0x000000021000780c */ /* 0x040fe20003f46070 */
[----:B------:R-:W-:Y:S01]  /*1c810*/  IMAD.MOV.U32 R8, RZ, RZ, RZ ;  /* 0x000000ffff087224 */ /* 0x000fe200078e00ff */
[C---:B------:R-:W-:Y:S02]  /*1c820*/  ISETP.GE.U32.AND P3, PT, R16.reuse, 0x4, PT ;  /* 0x000000041000780c */ /* 0x040fe40003f66070 */
[C---:B------:R-:W-:Y:S02]  /*1c830*/  ISETP.GE.U32.AND P4, PT, R16.reuse, 0x8, PT ;  /* 0x000000081000780c */ /* 0x040fe40003f86070 */
[----:B------:R-:W-:Y:S01]  /*1c840*/  ISETP.GE.U32.AND P5, PT, R16, 0x10, PT ;  /* 0x000000101000780c */ /* 0x000fe20003fa6070 */
[----:B--2---:R-:W-:Y:S02]  /*1c850*/  @!P1 IMAD.MOV.U32 R5, RZ, RZ, R6 ;  /* 0x000000ffff059224 */ /* 0x004fe400078e0006 */
[----:B------:R-:W-:-:S02]  /*1c860*/  IMAD.MOV.U32 R6, RZ, RZ, RZ ;  /* 0x000000ffff067224 */ /* 0x000fc400078e00ff */
[----:B---3--:R-:W-:Y:S01]  /*1c870*/  @!P1 IMAD.MOV.U32 R6, RZ, RZ, R2 ;  /* 0x000000ffff069224 */ /* 0x008fe200078e0002 */
[----:B------:R-:W-:-:S03]  /*1c880*/  ISETP.NE.AND P1, PT, R16, RZ, PT ;  /* 0x000000ff1000720c */ /* 0x000fc60003f25270 */
[----:B------:R-:W-:-:S04]  /*1c890*/  IMAD R2, R6, R5, RZ ;  /* 0x0000000506027224 */ /* 0x000fc800078e02ff */
[----:B------:R-:W-:-:S07]  /*1c8a0*/  IMAD.MOV.U32 R13, RZ, RZ, R2 ;  /* 0x000000ffff0d7224 */ /* 0x000fce00078e0002 */
[----:B------:R-:W-:Y:S05]  /*1c8b0*/  WARPSYNC.COLLECTIVE R15, `(.L_x_1012) ;  /* 0x000000000f087348 */ /* 0x000fea0003c00000 */
[----:B------:R0:W1:Y:S02]  /*1c8c0*/  SHFL.UP P6, R14, R13, R12, R11 ;  /* 0x0400000c0d0e7389 */ /* 0x00006400000c000b */
[----:B01----:R-:W-:Y:S01]  /*1c8d0*/  ENDCOLLECTIVE ;  /* 0x000000000000791b */ /* 0x003fe20003800000 */
.L_x_1012:
[----:B------:R-:W-:Y:S02]  /*1c8e0*/  IMAD.MOV.U32 R12, RZ, RZ, 0x2 ;  /* 0x00000002ff0c7424 */ /* 0x000fe400078e00ff */
[----:B------:R-:W-:-:S05]  /*1c8f0*/  IMAD.MOV.U32 R3, RZ, RZ, R14 ;  /* 0x000000ffff037224 */ /* 0x000fca00078e000e */
[----:B------:R-:W-:-:S05]  /*1c900*/  SEL R3, R3, RZ, P1 ;  /* 0x000000ff03037207 */ /* 0x000fca0000800000 */
[----:B------:R-:W-:-:S04]  /*1c910*/  IMAD.IADD R2, R2, 0x1, R3 ;  /* 0x0000000102027824 */ /* 0x000fc800078e0203 */
[----:B------:R-:W-:-:S07]  /*1c920*/  IMAD.MOV.U32 R13, RZ, RZ, R2 ;  /* 0x000000ffff0d7224 */ /* 0x000fce00078e0002 */
[----:B------:R-:W-:Y:S05]  /*1c930*/  WARPSYNC.COLLECTIVE R15, `(.L_x_1013) ;  /* 0x000000000f087348 */ /* 0x000fea0003c00000 */
[----:B------:R0:W1:Y:S02]  /*1c940*/  SHFL.UP P6, R14, R13, R12, R11 ;  /* 0x0400000c0d0e7389 */ /* 0x00006400000c000b */
[----:B01----:R-:W-:Y:S01]  /*1c950*/  ENDCOLLECTIVE ;  /* 0x000000000000791b */ /* 0x003fe20003800000 */
.L_x_1013:
        /* <DEDUP_REMOVED lines=8> */
.L_x_1014:
        /* <DEDUP_REMOVED lines=8> */
.L_x_1015:
        /* <DEDUP_REMOVED lines=8> */
.L_x_1016:
[----:B------:R-:W-:Y:S02]  /*1cae0*/  IMAD.MOV.U32 R12, RZ, RZ, 0x1f ;  /* 0x0000001fff0c7424 */ /* 0x000fe400078e00ff */
[----:B------:R-:W-:Y:S02]  /*1caf0*/  IMAD.MOV.U32 R11, RZ, RZ, 0x1f ;  /* 0x0000001fff0b7424 */ /* 0x000fe400078e00ff */
[----:B------:R-:W-:-:S05]  /*1cb00*/  IMAD.MOV.U32 R3, RZ, RZ, R14 ;  /* 0x000000ffff037224 */ /* 0x000fca00078e000e */
[----:B------:R-:W-:-:S05]  /*1cb10*/  SEL R3, R3, RZ, P5 ;  /* 0x000000ff03037207 */ /* 0x000fca0002800000 */
[----:B------:R-:W-:-:S04]  /*1cb20*/  IMAD.IADD R3, R2, 0x1, R3 ;  /* 0x0000000102037824 */ /* 0x000fc800078e0203 */
[----:B------:R-:W-:-:S07]  /*1cb30*/  IMAD.MOV.U32 R13, RZ, RZ, R3 ;  /* 0x000000ffff0d7224 */ /* 0x000fce00078e0003 */
[----:B------:R-:W-:Y:S05]  /*1cb40*/  WARPSYNC.COLLECTIVE R15, `(.L_x_1017) ;  /* 0x000000000f087348 */ /* 0x000fea0003c00000 */
[----:B------:R0:W1:Y:S02]  /*1cb50*/  SHFL.IDX P6, R14, R13, R12, R11 ;  /* 0x0000000c0d0e7389 */ /* 0x00006400000c000b */
[----:B01----:R-:W-:Y:S01]  /*1cb60*/  ENDCOLLECTIVE ;  /* 0x000000000000791b */ /* 0x003fe20003800000 */
.L_x_1017:
[----:B------:R-:W-:Y:S01]  /*1cb70*/  IMAD.MOV.U32 R9, RZ, RZ, R14 ;  /* 0x000000ffff097224 */ /* 0x000fe200078e000e */
[----:B------:R-:W-:Y:S06]  /*1cb80*/  BRA `(.L_x_1018) ;  /* 0xffffffd800507947 */ /* 0x000fec000383ffff */
.L_x_939:
        /* <DEDUP_REMOVED lines=8> */
.L_x_1020:
[----:B------:R-:W-:Y:S05]  /*1cc10*/  BSYNC B0 ;  /* 0x0000000000007941 */ /* 0x000fea0003800000 */
.L_x_1019:
[----:B------:R-:W-:Y:S02]  /*1cc20*/  IMAD.MOV.U32 R3, RZ, RZ, R14 ;  /* 0x000000ffff037224 */ /* 0x000fe400078e000e */
[----:B------:R-:W-:Y:S02]  /*1cc30*/  IMAD.MOV.U32 R12, RZ, RZ, 0x2 ;  /* 0x00000002ff0c7424 */ /* 0x000fe400078e00ff */
[----:B------:R-:W-:Y:S01]  /*1cc40*/  IMAD.MOV.U32 R11, RZ, RZ, RZ ;  /* 0x000000ffff0b7224 */ /* 0x000fe200078e00ff */
[----:B------:R-:W-:Y:S01]  /*1cc50*/  SEL R3, R3, RZ, P1 ;  /* 0x000000ff03037207 */ /* 0x000fe20000800000 */
[----:B------:R-:W-:-:S04]  /*1cc60*/  IMAD.MOV.U32 R15, RZ, RZ, -0x1 ;  /* 0xffffffffff0f7424 */ /* 0x000fc800078e00ff */
[----:B------:R-:W-:-:S04]  /*1cc70*/  IMAD.IADD R2, R2, 0x1, R3 ;  /* 0x0000000102027824 */ /* 0x000fc800078e0203 */
[----:B------:R-:W-:-:S07]  /*1cc80*/  IMAD.MOV.U32 R13, RZ, RZ, R2 ;  /* 0x000000ffff0d7224 */ /* 0x000fce00078e0002 */
[----:B------:R-:W-:Y:S05]  /*1cc90*/  WARPSYNC.COLLECTIVE R15, `(.L_x_1021) ;  /* 0x000000000f087348 */ /* 0x000fea0003c00000 */
[----:B------:R0:W1:Y:S02]  /*1cca0*/  SHFL.UP P6, R14, R13, R12, R11 ;  /* 0x0400000c0d0e7389 */ /* 0x00006400000c000b */
[----:B01----:R-:W-:Y:S01]  /*1ccb0*/  ENDCOLLECTIVE ;  /* 0x000000000000791b */ /* 0x003fe20003800000 */
.L_x_1021:
        /* <DEDUP_REMOVED lines=8> */
.L_x_1022:
        /* <DEDUP_REMOVED lines=8> */
.L_x_1023:
        /* <DEDUP_REMOVED lines=8> */
.L_x_1024:
        /* <DEDUP_REMOVED lines=9> */
.L_x_1025:
[----:B------:R-:W-:Y:S01]  /*1ced0*/  IMAD.MOV.U32 R9, RZ, RZ, R14 ;  /* 0x000000ffff097224 */ /* 0x000fe200078e000e */
[----:B------:R-:W-:Y:S06]  /*1cee0*/  BRA `(.L_x_1026) ;  /* 0xffffffd800287947 */ /* 0x000fec000383ffff */
.L_x_941:
[----:B------:R-:W-:Y:S01]  /*1cef0*/  BSSY B0, `(.L_x_1027) ;  /* 0x0000006000007945 */ /* 0x000fe20003800000 */
[----:B------:R-:W-:Y:S01]  /*1cf00*/  PLOP3.LUT P6, PT, P6, PT, PT, 0x8, 0x0 ;  /* 0x000000000000781c */ /* 0x000fe200037ce170 */
[----:B------:R-:W-:-:S12]  /*1cf10*/  IMAD.MOV.U32 R15, RZ, RZ, -0x1 ;  /* 0xffffffffff0f7424 */ /* 0x000fd800078e00ff */
[----:B------:R-:W-:Y:S05]  /*1cf20*/  WARPSYNC.COLLECTIVE R15, `(.L_x_1028) ;  /* 0x000000000f087348 */ /* 0x000fea0003c00000 */
[----:B------:R-:W-:Y:S01]  /*1cf30*/  VOTE.ANY R14, PT, P6 ;  /* 0x00000000000e7806 */ /* 0x000fe200030e0100 */
[----:B------:R-:W-:Y:S06]  /*1cf40*/  ENDCOLLECTIVE ;  /* 0x000000000000791b */ /* 0x000fec0003800000 */
.L_x_1028:
[----:B------:R-:W-:Y:S05]  /*1cf50*/  BSYNC B0 ;  /* 0x0000000000007941 */ /* 0x000fea0003800000 */
.L_x_1027:
        /* <DEDUP_REMOVED lines=9> */
.L_x_1029:
[----:B------:R-:W-:Y:S02]  /*1cff0*/  IMAD.MOV.U32 R13, RZ, RZ, R6 ;  /* 0x000000ffff0d7224 */ /* 0x000fe400078e0006 */
[----:B------:R-:W-:-:S07]  /*1d000*/  IMAD.MOV.U32 R5, RZ, RZ, R14 ;  /* 0x000000ffff057224 */ /* 0x000fce00078e000e */
[----:B------:R-:W-:Y:S05]  /*1d010*/  WARPSYNC.COLLECTIVE R15, `(.L_x_1030) ;  /* 0x000000000f087348 */ /* 0x000fea0003c00000 */
[----:B------:R0:W1:Y:S02]  /*1d020*/  SHFL.IDX P6, R14, R13, R12, R11 ;  /* 0x0000000c0d0e7389 */ /* 0x00006400000c000b */
[----:B01----:R-:W-:Y:S01]  /*1d030*/  ENDCOLLECTIVE ;  /* 0x000000000000791b */ /* 0x003fe20003800000 */
.L_x_1030:
[----:B------:R-:W-:Y:S01]  /*1d040*/  IMAD.MOV.U32 R6, RZ, RZ, R14 ;  /* 0x000000ffff067224 */ /* 0x000fe200078e000e */
[----:B------:R-:W-:Y:S06]  /*1d050*/  BRA `(.L_x_1031) ;  /* 0xffffffd800087947 */ /* 0x000fec000383ffff */
.L_x_943:
[----:B------:R-:W-:Y:S01]  /*1d060*/  BSSY B0, `(.L_x_1032) ;  /* 0x0000007000007945 */ /* 0x000fe20003800000 */
[----:B------:R-:W-:Y:S02]  /*1d070*/  IMAD.MOV.U32 R13, RZ, RZ, R7 ;  /* 0x000000ffff0d7224 */ /* 0x000fe400078e0007 */
[----:B------:R-:W-:Y:S02]  /*1d080*/  IMAD.MOV.U32 R11, RZ, RZ, 0x1f ;  /* 0x0000001fff0b7424 */ /* 0x000fe400078e00ff */
[----:B------:R-:W-:-:S07]  /*1d090*/  IMAD.MOV.U32 R15, RZ, RZ, -0x1 ;  /* 0xffffffffff0f7424 */ /* 0x000fce00078e00ff */
[----:B012---:R-:W-:Y:S05]  /*1d0a0*/  WARPSYNC.COLLECTIVE R15, `(.L_x_1033) ;  /* 0x000000000f087348 */ /* 0x007fea0003c00000 */
[----:B------:R3:W4:Y:S02]  /*1d0b0*/  SHFL.IDX P6, R14, R13, R12, R11 ;  /* 0x0000000c0d0e7389 */ /* 0x00072400000c000b */
[----:B01234-:R-:W-:Y:S01]  /*1d0c0*/  ENDCOLLECTIVE ;  /* 0x000000000000791b */ /* 0x01ffe20003800000 */
.L_x_1033:
[----:B------:R-:W-:Y:S05]  /*1d0d0*/  BSYNC B0 ;  /* 0x0000000000007941 */ /* 0x000fea0003800000 */
.L_x_1032:
[----:B------:R-:W-:Y:S01]  /*1d0e0*/  IMAD.MOV.U32 R7, RZ, RZ, R14 ;  /* 0x000000ffff077224 */ /* 0x000fe200078e000e */
[----:B------:R-:W-:Y:S06]  /*1d0f0*/  BRA `(.L_x_1034) ;  /* 0xffffffd400f87947 */ /* 0x000fec000383ffff */
.L_x_947:
[----:B0-----:R0:W1:Y:S02]  /*1d100*/  SYNCS.PHASECHK.TRANS64.TRYWAIT P0, [R0+URZ+0x28c20], R3 ;  /* 0x028c2003000075a7 */ /* 0x001064000800017f */
[----:B-1----:R-:W-:Y:S05]  /*1d110*/  @!P0 NANOSLEEP.SYNCS 0x989680 ;  /* 0x009896800000895d */ /* 0x002fea0003900000 */
[----:B------:R-:W1:Y:S02]  /*1d120*/  @!P0 SYNCS.PHASECHK.TRANS64 P0, [R0+URZ+0x28c20], R3 ;  /* 0x028c2003000085a7 */ /* 0x000e64000800007f */
[----:B-1----:R-:W-:Y:S05]  /*1d130*/  @!P0 BRA `(.L_x_947) ;  /* 0xfffffffc00f08947 */ /* 0x002fea000383ffff */
[----:B------:R-:W-:Y:S05]  /*1d140*/  BRA `(.L_x_1035) ;  /* 0xffffffdc00907947 */ /* 0x000fea000383ffff */
.L_x_948:
[----:B------:R-:W1:Y:S01]  /*1d150*/  S2R R2, SR_TID.X ;  /* 0x0000000000027919 */ /* 0x000e620000002100 */
[----:B------:R-:W-:Y:S01]  /*1d160*/  BSSY B0, `(.L_x_1036) ;  /* 0x000000a000007945 */ /* 0x000fe20003800000 */
[----:B---3--:R-:W-:Y:S02]  /*1d170*/  IMAD.MOV.U32 R12, RZ, RZ, RZ ;  /* 0x000000ffff0c7224 */ /* 0x008fe400078e00ff */
[----:B------:R-:W-:Y:S02]  /*1d180*/  IMAD.MOV.U32 R11, RZ, RZ, 0x1f ;  /* 0x0000001fff0b7424 */ /* 0x000fe400078e00ff */
[----:B------:R-:W-:Y:S01]  /*1d190*/  IMAD.MOV.U32 R15, RZ, RZ, -0x1 ;  /* 0xffffffffff0f7424 */ /* 0x000fe200078e00ff */
[----:B-1----:R-:W-:-:S04]  /*1d1a0*/  SHF.R.U32.HI R2, RZ, 0x5, R2 ;  /* 0x00000005ff027819 */ /* 0x002fc80000011602 */
[----:B------:R-:W-:-:S05]  /*1d1b0*/  LOP3.LUT R2, R2, 0x3, RZ, 0xc0, !PT ;  /* 0x0000000302027812 */ /* 0x000fca00078ec0ff */
[----:B------:R-:W-:-:S07]  /*1d1c0*/  IMAD.MOV.U32 R13, RZ, RZ, R2 ;  /* 0x000000ffff0d7224 */ /* 0x000fce00078e0002 */
[----:B0-----:R-:W-:Y:S05]  /*1d1d0*/  WARPSYNC.COLLECTIVE R15, `(.L_x_1037) ;  /* 0x000000000f087348 */ /* 0x001fea0003c00000 */
[----:B------:R1:W2:Y:S02]  /*1d1e0*/  SHFL.IDX P6, R14, R13, R12, R11 ;  /* 0x0000000c0d0e7389 */ /* 0x0002a400000c000b */
[----:B012---:R-:W-:Y:S01]  /*1d1f0*/  ENDCOLLECTIVE ;  /* 0x000000000000791b */ /* 0x007fe20003800000 */
.L_x_1037:
[----:B------:R-:W-:Y:S05]  /*1d200*/  BSYNC B0 ;  /* 0x0000000000007941 */ /* 0x000fea0003800000 */
.L_x_1036:
[----:B------:R-:W-:Y:S05]  /*1d210*/  BRA `(.L_x_1038) ;  /* 0xffffffdc00787947 */ /* 0x000fea000383ffff */
.L_x_949:
[----:B------:R-:W-:Y:S01]  /*1d220*/  BSSY B0, `(.L_x_1039) ;  /* 0x0000006000007945 */ /* 0x000fe20003800000 */
[----:B------:R-:W-:-:S07]  /*1d230*/  IMAD.MOV.U32 R15, RZ, RZ, -0x1 ;  /* 0xffffffffff0f7424 */ /* 0x000fce00078e00ff */
[----:B01-3--:R-:W-:Y:S05]  /*1d240*/  WARPSYNC.COLLECTIVE R15, `(.L_x_1040) ;  /* 0x000000000f0c7348 */ /* 0x00bfea0003c00000 */
[----:B------:R-:W-:Y:S02]  /*1d250*/  ELECT P6, UR62, PT ;  /* 0x00000000003e782f */ /* 0x000fe400038c0000 */
[----:B------:R-:W-:Y:S01]  /*1d260*/  MOV R14, UR62 ;  /* 0x0000003e000e7c02 */ /* 0x000fe20008000f00 */
[----:B01-3--:R-:W-:Y:S10]  /*1d270*/  ENDCOLLECTIVE ;  /* 0x000000000000791b */ /* 0x00bff40003800000 */
.L_x_1040:
[----:B------:R-:W-:Y:S05]  /*1d280*/  BSYNC B0 ;  /* 0x0000000000007941 */ /* 0x000fea0003800000 */
.L_x_1039:
[----:B------:R-:W-:Y:S05]  /*1d290*/  BRA `(.L_x_1041) ;  /* 0xffffffdc006c7947 */ /* 0x000fea000383ffff */
.L_x_951:
[----:B0-----:R0:W1:Y:S02]  /*1d2a0*/  SYNCS.PHASECHK.TRANS64.TRYWAIT P0, [R6+URZ], R5 ;  /* 0x00000005060075a7 */ /* 0x001064000800017f */
[----:B-1----:R-:W-:Y:S05]  /*1d2b0*/  @!P0 NANOSLEEP.SYNCS 0x989680 ;  /* 0x009896800000895d */ /* 0x002fea0003900000 */
[----:B------:R-:W1:Y:S02]  /*1d2c0*/  @!P0 SYNCS.PHASECHK.TRANS64 P0, [R6+URZ], R5 ;  /* 0x00000005060085a7 */ /* 0x000e64000800007f */
[----:B-1----:R-:W-:Y:S05]  /*1d2d0*/  @!P0 BRA `(.L_x_951) ;  /* 0xfffffffc00f08947 */ /* 0x002fea000383ffff */
[----:B------:R-:W-:Y:S05]  /*1d2e0*/  BRA `(.L_x_1042) ;  /* 0xffffffdc00a47947 */ /* 0x000fea000383ffff */
.L_x_952:
[----:B-1----:R1:W2:Y:S02]  /*1d2f0*/  SYNCS.PHASECHK.TRANS64.TRYWAIT P0, [R7+URZ], R2 ;  /* 0x00000002070075a7 */ /* 0x0022a4000800017f */
[----:B--2---:R-:W-:Y:S05]  /*1d300*/  @!P0 NANOSLEEP.SYNCS 0x989680 ;  /* 0x009896800000895d */ /* 0x004fea0003900000 */
[----:B------:R-:W2:Y:S02]  /*1d310*/  @!P0 SYNCS.PHASECHK.TRANS64 P0, [R7+URZ], R2 ;  /* 0x00000002070085a7 */ /* 0x000ea4000800007f */
[----:B--2---:R-:W-:Y:S05]  /*1d320*/  @!P0 BRA `(.L_x_952) ;  /* 0xfffffffc00f08947 */ /* 0x004fea000383ffff */
[----:B------:R-:W-:Y:S05]  /*1d330*/  BRA `(.L_x_1043) ;  /* 0xffffffdc00987947 */ /* 0x000fea000383ffff */
.L_x_954:
[----:B--2---:R2:W4:Y:S02]  /*1d340*/  SYNCS.PHASECHK.TRANS64.TRYWAIT P0, [R4+URZ], R5 ;  /* 0x00000005040075a7 */ /* 0x004524000800017f */
[----:B----4-:R-:W-:Y:S05]  /*1d350*/  @!P0 NANOSLEEP.SYNCS 0x989680 ;  /* 0x009896800000895d */ /* 0x010fea0003900000 */
[----:B------:R-:W4:Y:S02]  /*1d360*/  @!P0 SYNCS.PHASECHK.TRANS64 P0, [R4+URZ], R5 ;  /* 0x00000005040085a7 */ /* 0x000f24000800007f */
[----:B----4-:R-:W-:Y:S05]  /*1d370*/  @!P0 BRA `(.L_x_954) ;  /* 0xfffffffc00f08947 */ /* 0x010fea000383ffff */
[----:B------:R-:W-:Y:S05]  /*1d380*/  BRA `(.L_x_1044) ;  /* 0xffffffdc009c7947 */ /* 0x000fea000383ffff */
.L_x_1045:
        /* <DEDUP_REMOVED lines=15> */
.L_x_6041:


//--------------------- .text._ZN7cutlass13device_kernelIN5flash11enable_sm90INS1_16FlashAttnFwdSm90INS1_25CollectiveMainloopFwdSm90ILi2EN4cute5tupleIJNS5_1CILi1EEES8_S8_EEENS6_IJNS7_ILi64EEESA_SA_EEELi512ENS_6half_tEfNS_4arch4Sm90ELb0ELb0ELb1ELb1ELb0ELb0ELb1ELb0ELb0ELb1ELb1ELb0EEENS1_21CollectiveEpilogueFwdINS6_IJSA_NS7_ILi512EEESA_EEES9_SC_SE_Li256ELb1ELb1ELb1ELb0EEENS1_36VarlenDynamicPersistentTileSchedulerILi64ELi64ELi256ELi128ELb1ELb1ELb1ELb0ELb1ELb1EEEEEEEEEvNT_6ParamsE --------------------------
	.section	.text._ZN7cutlass13device_kernelIN5flash11enable_sm90INS1_16FlashAttnFwdSm90INS1_25CollectiveMainloopFwdSm90ILi2EN4cute5tupleIJNS5_1CILi1EEES8_S8_EEENS6_IJNS7_ILi64EEESA_SA_EEELi512ENS_6half_tEfNS_4arch4Sm90ELb0ELb0ELb1ELb1ELb0ELb0ELb1ELb0ELb0ELb1ELb1ELb0EEENS1_21CollectiveEpilogueFwdINS6_IJSA_NS7_ILi512EEESA_EEES9_SC_SE_Li256ELb1ELb1ELb1ELb0EEENS1_36VarlenDynamicPersistentTileSchedulerILi64ELi64ELi256ELi128ELb1ELb1ELb1ELb0ELb1ELb1EEEEEEEEEvNT_6ParamsE,"ax",@progbits
	.align	128
.text._ZN7cutlass13device_kernelIN5flash11enable_sm90INS1_16FlashAttnFwdSm90INS1_25CollectiveMainloopFwdSm90ILi2EN4cute5tupleIJNS5_1CILi1EEES8_S8_EEENS6_IJNS7_ILi64EEESA_SA_EEELi512ENS_6half_tEfNS_4arch4Sm90ELb0ELb0ELb1ELb1ELb0ELb0ELb1ELb0ELb0ELb1ELb1ELb0EEENS1_21CollectiveEpilogueFwdINS6_IJSA_NS7_ILi512EEESA_EEES9_SC_SE_Li256ELb1ELb1ELb1ELb0EEENS1_36VarlenDynamicPersistentTileSchedulerILi64ELi64ELi256ELi128ELb1ELb1ELb1ELb0ELb1ELb1EEEEEEEEEvNT_6ParamsE:
        .type           _ZN7cutlass13device_kernelIN5flash11enable_sm90INS1_16FlashAttnFwdSm90INS1_25CollectiveMainloopFwdSm90ILi2EN4cute5tupleIJNS5_1CILi1EEES8_S8_EEENS6_IJNS7_ILi64EEESA_SA_EEELi512ENS_6half_tEfNS_4arch4Sm90ELb0ELb0ELb1ELb1ELb0ELb0ELb1ELb0ELb0ELb1ELb1ELb0EEENS1_21CollectiveEpilogueFwdINS6_IJSA_NS7_ILi512EEESA_EEES9_SC_SE_Li256ELb1ELb1ELb1ELb0EEENS1_36VarlenDynamicPersistentTileSchedulerILi64ELi64ELi256ELi128ELb1ELb1ELb1ELb0ELb1ELb1EEEEEEEEEvNT_6ParamsE,@function
        .size           _ZN7cutlass13device_kernelIN5flash11enable_sm90INS1_16FlashAttnFwdSm90INS1_25CollectiveMainloopFwdSm90ILi2EN4cute5tupleIJNS5_1CILi1EEES8_S8_EEENS6_IJNS7_ILi64EEESA_SA_EEELi512ENS_6half_tEfNS_4arch4Sm90ELb0ELb0ELb1ELb1ELb0ELb0ELb1ELb0ELb0ELb1ELb1ELb0EEENS1_21CollectiveEpilogueFwdINS6_IJSA_NS7_ILi512EEESA_EEES9_SC_SE_Li256ELb1ELb1ELb1ELb0EEENS1_36VarlenDynamicPersistentTileSchedulerILi64ELi64ELi256ELi128ELb1ELb1ELb1ELb0ELb1ELb1EEEEEEEEEvNT_6ParamsE,(.L_x_6042 - _ZN7cutlass13device_kernelIN5flash11enable_sm90INS1_16FlashAttnFwdSm90INS1_25CollectiveMainloopFwdSm90ILi2EN4cute5tupleIJNS5_1CILi1EEES8_S8_EEENS6_IJNS7_ILi64EEESA_SA_EEELi512ENS_6half_tEfNS_4arch4Sm90ELb0ELb0ELb1ELb1ELb0ELb0ELb1ELb0ELb0ELb1ELb1ELb0EEENS1_21CollectiveEpilogueFwdINS6_IJSA_NS7_ILi512EEESA_EEES9_SC_SE_Li256ELb1ELb1ELb1ELb0EEENS1_36VarlenDynamicPersistentTileSchedulerILi64ELi64ELi256ELi128ELb1ELb1ELb1ELb0ELb1ELb1EEEEEEEEEvNT_6ParamsE)
        .other          _ZN7cutlass13device_kernelIN5flash11enable_sm90INS1_16FlashAttnFwdSm90INS1_25CollectiveMainloopFwdSm90ILi2EN4cute5tupleIJNS5_1CILi1EEES8_S8_EEENS6_IJNS7_ILi64EEESA_SA_EEELi512ENS_6half_tEfNS_4arch4Sm90ELb0ELb0ELb1ELb1ELb0ELb0ELb1ELb0ELb0ELb1ELb1ELb0EEENS1_21CollectiveEpilogueFwdINS6_IJSA_NS7_ILi512EEESA_EEES9_SC_SE_Li256ELb1ELb1ELb1ELb0EEENS1_36VarlenDynamicPersistentTileSchedulerILi64ELi64ELi256ELi128ELb1ELb1ELb1ELb0ELb1ELb1EEEEEEEEEvNT_6ParamsE,@"STO_CUDA_ENTRY STV_DEFAULT"
_ZN7cutlass13device_kernelIN5flash11enable_sm90INS1_16FlashAttnFwdSm90INS1_25CollectiveMainloopFwdSm90ILi2EN4cute5tupleIJNS5_1CILi1EEES8_S8_EEENS6_IJNS7_ILi64EEESA_SA_EEELi512ENS_6half_tEfNS_4arch4Sm90ELb0ELb0ELb1ELb1ELb0ELb0ELb1ELb0ELb0ELb1ELb1ELb0EEENS1_21CollectiveEpilogueFwdINS6_IJSA_NS7_ILi512EEESA_EEES9_SC_SE_Li256ELb1ELb1ELb1ELb0EEENS1_36VarlenDynamicPersistentTileSchedulerILi64ELi64ELi256ELi128ELb1ELb1ELb1ELb0ELb1ELb1EEEEEEEEEvNT_6ParamsE:
        /* <DEDUP_REMOVED lines=17> */
.L_x_1047:
[----:B------:R-:W-:Y:S05]  /*0110*/  BSYNC B0 ;  /* 0x0000000000007941 */ /* 0x000fea0003800000 */
.L_x_1046:
[----:B------:R-:W-:Y:S01]  /*0120*/  SHF.R.U32.HI R3, RZ, 0x7, R6 ;  /* 0x00000007ff037819 */ /* 0x000fe20000011606 */
[----:B------:R-:W-:Y:S01]  /*0130*/  VOTEU.ANY UP0, P0 ;  /* 0x00000000003f7886 */ /* 0x000fe20000000100 */
[----:B------:R-:W0:Y:S01]  /*0140*/  SHFL.IDX PT, R2, R0, RZ, 0x1f ;  /* 0x00001fff00027589 */ /* 0x000e2200000e0000 */
[----:B------:R-:W-:Y:S01]  /*0150*/  UMOV UR4, 0x80 ;  /* 0x0000008000047882 */ /* 0x000fe20000000000 */
[----:B------:R-:W-:Y:S01]  /*0160*/  UMOV UR7, 0x100 ;  /* 0x0000010000077882 */ /* 0x000fe20000000000 */
[----:B------:R-:W-:Y:S01]  /*0170*/  VOTEU.ANY UP1, P0 ;  /* 0x00000000003f7886 */ /* 0x000fe20000020100 */
[----:B------:R-:W1:Y:S01]  /*0180*/  SHFL.IDX PT, R3, R3, RZ, 0x1f ;  /* 0x00001fff03037589 */ /* 0x000e6200000e0000 */
[----:B------:R-:W2:Y:S01]  /*0190*/  @UP0 S2UR UR8, SR_CgaCtaId ;  /* 0x00000000000809c3 */ /* 0x000ea20000008800 */
[----:B------:R-:W-:Y:S01]  /*01a0*/  @UP0 UMOV UR6, 0x400 ;  /* 0x0000040000060882 */ /* 0x000fe20000000000 */
[----:B------:R-:W-:-:S04]  /*01b0*/  @UP0 UIADD3 UR4, -UR4, 0x100000, URZ ;  /* 0x0010000004040890 */ /* 0x000fc8000fffe13f */
[----:B------:R-:W-:Y:S02]  /*01c0*/  @UP0 USHF.L.U32 UR5, UR4, 0xb, URZ ;  /* 0x0000000b04050899 */ /* 0x000fe4000800063f */
[----:B------:R-:W-:Y:S01]  /*01d0*/  @UP0 USHF.L.U32 UR4, UR4, 0x1, URZ ;  /* 0x0000000104040899 */ /* 0x000fe2000800063f */
[----:B------:R-:W-:Y:S01]  /*01e0*/  VOTEU.ANY UP2, P0 ;  /* 0x00000000003f7886 */ /* 0x000fe20000040100 */
[----:B0-----:R-:W-:Y:S01]  /*01f0*/  ISETP.NE.AND P1, PT, R2, RZ, PT ;  /* 0x000000ff0200720c */ /* 0x001fe20003f25270 */
[----:B-1----:R0:W-:Y:S01]  /*0200*/  STL [R1], R3 ;  /* 0x0000000301007387 */ /* 0x0021e20000100800 */
[----:B--2---:R-:W-:Y:S02]  /*0210*/  @UP0 ULEA UR8, UR8, UR6, 0x18 ;  /* 0x0000000608080291 */ /* 0x004fe4000f8ec03f */
[----:B------:R-:W-:-:S04]  /*0220*/  @UP0 UIADD3 UR6, -UR7, 0x100000, URZ ;  /* 0x0010000007060890 */ /* 0x000fc8000fffe13f */
[----:B------:R-:W-:Y:S02]  /*0230*/  @UP0 USHF.L.U32 UR7, UR6, 0xb, URZ ;  /* 0x0000000b06070899 */ /* 0x000fe4000800063f */
[----:B------:R-:W-:Y:S01]  /*0240*/  @UP0 USHF.L.U32 UR6, UR6, 0x1, URZ ;  /* 0x0000000106060899 */ /* 0x000fe2000800063f */
[----:B------:R-:W-:Y:S01]  /*0250*/  VOTEU.ANY UP0, P0 ;  /* 0x00000000003f7886 */ /* 0x000fe20000000100 */
[----:B------:R-:W1:Y:S04]  /*0260*/  FENCE.VIEW.ASYNC.S ;  /* 0x00000000000073c6 */ /* 0x000e680000000000 */
[----:B-1----:R0:W1:Y:S01]  /*0270*/  @UP0 SYNCS.EXCH.64 URZ, [UR8+0x38800], UR4 ;  /* 0x03880004083f05b2 */ /* 0x0020620008000100 */
[----:B------:R0:W2:Y:S05]  /*0280*/  @UP1 SYNCS.EXCH.64 URZ, [UR8+0x38810], UR4 ;  /* 0x03881004083f15b2 */ /* 0x0000aa0008000100 */
        /* <DEDUP_REMOVED lines=16> */
.L_x_1048:
        /* <DEDUP_REMOVED lines=22> */
.L_x_1049:
        /* <DEDUP_REMOVED lines=18> */
.L_x_1050:
        /* <DEDUP_REMOVED lines=22> */
.L_x_1051:
        /* <DEDUP_REMOVED lines=22> */
.L_x_1052:
[----:B------:R-:W-:Y:S01]  /*08d0*/  ISETP.NE.AND P0, PT, R3, RZ, PT ;  /* 0x000000ff0300720c */ /* 0x000fe20003f05270 */
[----:B------:R-:W-:Y:S01]  /*08e0*/  NOP ;  /* 0x0000000000007918 */ /* 0x000fe20000000000 */
[----:B------:R-:W-:Y:S01]  /*08f0*/  ULDC.64 UR38, c[0x0][0x208] ;  /* 0x0000820000267ab9 */ /* 0x000fe20000000a00 */
[----:B01234-:R-:W-:Y:S10]  /*0900*/  BAR.SYNC.DEFER_BLOCKING 0x0 ;  /* 0x0000000000007b1d */ /* 0x01fff40000010000 */
[----:B------:R-:W-:Y:S05]  /*0910*/  @!P0 BRA `(.L_x_1053) ;  /* 0x000000dc00dc8947 */ /* 0x000fea0003800000 */
.L_x_1054:
        /* <DEDUP_REMOVED lines=22> */
[----:B------:R-:W-:Y:S01]  /*0a80*/  UMOV UR36, URZ ;  /* 0x0000003f00247c82 */ /* 0x000fe20008000000 */
[----:B------:R-:W-:Y:S01]  /*0a90*/  SHF.R.S32.HI R3, RZ, 0x1f, R6 ;  /* 0x0000001fff037819 */ /* 0x000fe20000011406 */
[----:B------:R-:W-:Y:S01]  /*0aa0*/  UMOV UR37, URZ ;  /* 0x0000003f00257c82 */ /* 0x000fe20008000000 */
[----:B------:R-:W-:Y:S02]  /*0ab0*/  UMOV UR40, URZ ;  /* 0x0000003f00287c82 */ /* 0x000fe40008000000 */
[CC--:B------:R-:W-:Y:S02]  /*0ac0*/  LEA.HI R2, R3.reuse, R6.reuse, RZ, 0x4 ;  /* 0x0000000603027211 */ /* 0x0c0fe400078f20ff */
[----:B------:R-:W-:-:S02]  /*0ad0*/  LEA.HI R5, R3, R6, RZ, 0x3 ;  /* 0x0000000603057211 */ /* 0x000fc400078f18ff */
[CC--:B------:R-:W-:Y:S02]  /*0ae0*/  LEA.HI R4, R3.reuse, R6.reuse, RZ, 0x5 ;  /* 0x0000000603047211 */ /* 0x0c0fe400078f28ff */
[CC--:B------:R-:W-:Y:S02]  /*0af0*/  LEA.HI R0, R3.reuse, R6.reuse, RZ, 0x7 ;  /* 0x0000000603007211 */ /* 0x0c0fe400078f38ff */
[----:B------:R-:W-:Y:S02]  /*0b00*/  LEA.HI R3, R3, R6, RZ, 0x2 ;  /* 0x0000000603037211 */ /* 0x000fe400078f10ff */
[----:B------:R-:W-:Y:S02]  /*0b10*/  SHF.R.S32.HI R7, RZ, 0x4, R2 ;  /* 0x00000004ff077819 */ /* 0x000fe40000011402 */
[----:B------:R-:W-:Y:S02]  /*0b20*/  LOP3.LUT R11, R5, 0xfffffff8, RZ, 0xc0, !PT ;  /* 0xfffffff8050b7812 */ /* 0x000fe400078ec0ff */
[----:B------:R-:W-:-:S02]  /*0b30*/  LOP3.LUT R5, R2, 0xfffffff0, RZ, 0xc0, !PT ;  /* 0xfffffff002057812 */ /* 0x000fc400078ec0ff */
[--C-:B------:R-:W-:Y:S01]  /*0b40*/  SHF.R.S32.HI R9, RZ, 0x5, R4.reuse ;  /* 0x00000005ff097819 */ /* 0x100fe20000011404 */
[C---:B------:R-:W-:Y:S01]  /*0b50*/  IMAD.IADD R11, R6.reuse, 0x1, -R11 ;  /* 0x00000001060b7824 */ /* 0x040fe200078e0a0b */
[----:B------:R-:W-:Y:S01]  /*0b60*/  LOP3.LUT R13, R3, 0xfffffffc, RZ, 0xc0, !PT ;  /* 0xfffffffc030d7812 */ /* 0x000fe200078ec0ff */
[----:B------:R-:W-:Y:S01]  /*0b70*/  IMAD.IADD R8, R6, 0x1, -R5 ;  /* 0x0000000106087824 */ /* 0x000fe200078e0a05 */
[----:B------:R-:W-:Y:S02]  /*0b80*/  SHF.R.S32.HI R4, RZ, 0x1f, R4 ;  /* 0x0000001fff047819 */ /* 0x000fe40000011404 */
[----:B------:R-:W-:Y:S01]  /*0b90*/  LOP3.LUT R3, R0, 0xffffff80, RZ, 0xc0, !PT ;  /* 0xffffff8000037812 */ /* 0x000fe200078ec0ff */
[----:B------:R-:W-:Y:S01]  /*0ba0*/  IMAD.IADD R13, R6, 0x1, -R13 ;  /* 0x00000001060d7824 */ /* 0x000fe200078e0a0d */
[----:B------:R-:W-:Y:S02]  /*0bb0*/  LEA.HI R2, R2, R7, RZ, 0x1 ;  /* 0x0000000702027211 */ /* 0x000fe400078f08ff */
[----:B------:R-:W-:Y:S01]  /*0bc0*/  LEA.HI R4, R4, R9, RZ, 0x2 ;  /* 0x0000000904047211 */ /* 0x000fe200078f10ff */
[----:B------:R-:W-:Y:S01]  /*0bd0*/  IMAD.IADD R3, R6, 0x1, -R3 ;  /* 0x0000000106037824 */ /* 0x000fe200078e0a03 */
[----:B------:R-:W-:-:S02]  /*0be0*/  LOP3.LUT R2, R2, 0x1ffffffe, RZ, 0xc0, !PT ;  /* 0x1ffffffe02027812 */ /* 0x000fc400078ec0ff */
[----:B------:R-:W-:Y:S02]  /*0bf0*/  SHF.R.S32.HI R227, RZ, 0x7, R0 ;  /* 0x00000007ffe37819 */ /* 0x000fe40000011400 */
[----:B------:R-:W-:Y:S01]  /*0c00*/  LOP3.LUT R4, R4, 0x3ffffc, RZ, 0xc0, !PT ;  /* 0x003ffffc04047812 */ /* 0x000fe200078ec0ff */
[----:B------:R-:W-:Y:S01]  /*0c10*/  IMAD.IADD R7, R7, 0x1, -R2 ;  /* 0x0000000107077824 */ /* 0x000fe200078e0a02 */
[--C-:B------:R-:W-:Y:S01]  /*0c20*/  SHF.R.S32.HI R5, RZ, 0x1f, R8.reuse ;  /* 0x0000001fff057819 */ /* 0x100fe20000011408 */
[----:B------:R-:W-:Y:S01]  /*0c30*/  IMAD R15, R227, 0x100, R8 ;  /* 0x00000100e30f7824 */ /* 0x000fe200078e0208 */
[----:B------:R-:W-:Y:S01]  /*0c40*/  SHF.R.S32.HI R2, RZ, 0x1f, R3 ;  /* 0x0000001fff027819 */ /* 0x000fe20000011403 */
[----:B------:R-:W-:Y:S01]  /*0c50*/  IMAD.IADD R10, R9, 0x1, -R4 ;  /* 0x00000001090a7824 */ /* 0x000fe200078e0a04 */
        /* <DEDUP_REMOVED lines=19> */
[----:B------:R-:W-:Y:S01]  /*0d90*/  LOP3.LUT R0, R0, 0xfffffe, RZ, 0xc0, !PT ;  /* 0x00fffffe00007812 */ /* 0x000fe200078ec0ff */
[--C-:B------:R-:W-:Y:S01]  /*0da0*/  IMAD.U32 R12, R16, 0x40, R7.reuse ;  /* 0x00000040100c7824 */ /* 0x100fe200078e0007 */
[----:B------:R-:W-:Y:S02]  /*0db0*/  LEA.HI R3, R3, R2, RZ, 0x3 ;  /* 0x0000000203037211 */ /* 0x000fe400078f18ff */
[----:B------:R-:W-:Y:S01]  /*0dc0*/  LOP3.LUT R7, R4, 0x8, R7, 0xf8, !PT ;  /* 0x0000000804077812 */ /* 0x000fe200078ef807 */
[----:B------:R-:W-:Y:S01]  /*0dd0*/  IMAD.IADD R0, R227, 0x1, -R0 ;  /* 0x00000001e3007824 */ /* 0x000fe200078e0a00 */
[----:B------:R-:W-:Y:S01]  /*0de0*/  LOP3.LUT R6, R6, 0x7ffffe00, RZ, 0xc0, !PT ;  /* 0x7ffffe0006067812 */ /* 0x000fe200078ec0ff */
[----:B------:R0:W-:Y:S01]  /*0df0*/  STL [R1+0x70], R12 ;  /* 0x0000700c01007387 */ /* 0x0001e20000100800 */
[----:B------:R-:W-:-:S02]  /*0e00*/  SHF.R.U32.HI R4, RZ, 0x3, R4 ;  /* 0x00000003ff047819 */ /* 0x000fc40000011604 */
[----:B------:R-:W-:Y:S01]  /*0e10*/  LOP3.LUT R3, R3, 0xfffffff8, RZ, 0xc0, !PT ;  /* 0xfffffff803037812 */ /* 0x000fe200078ec0ff */
[----:B------:R-:W-:Y:S01]  /*0e20*/  IMAD R6, R9, 0x400, R6 ;  /* 0x0000040009067824 */ /* 0x000fe200078e0206 */
[----:B------:R-:W-:Y:S02]  /*0e30*/  LOP3.LUT R7, R7, R4, RZ, 0x3c, !PT ;  /* 0x0000000407077212 */ /* 0x000fe400078e3cff */
[----:B------:R-:W-:Y:S01]  /*0e40*/  SHF.R.S32.HI R5, RZ, 0x5, R5 ;  /* 0x00000005ff057819 */ /* 0x000fe20000011405 */
[----:B------:R-:W-:Y:S01]  /*0e50*/  IMAD.IADD R16, R2, 0x1, -R3 ;  /* 0x0000000102107824 */ /* 0x000fe200078e0a03 */
[----:B------:R-:W-:Y:S01]  /*0e60*/  R2P PR, R8, 0x6 ;  /* 0x0000000608007804 */ /* 0x000fe20000000000 */
[----:B0-----:R-:W-:Y:S02]  /*0e70*/  IMAD.SHL.U32 R12, R0, 0x100, RZ ;  /* 0x00000100000c7824 */ /* 0x001fe400078e00ff */
[----:B------:R-:W-:Y:S02]  /*0e80*/  IMAD.IADD R7, R6, 0x1, R7 ;  /* 0x0000000106077824 */ /* 0x000fe400078e0207 */
[----:B------:R-:W-:Y:S01]  /*0e90*/  IMAD.SHL.U32 R2, R11, 0x8, RZ ;  /* 0x000000080b027824 */ /* 0x000fe200078e00ff */
[----:B------:R-:W-:Y:S01]  /*0ea0*/  STL [R1+0x6c], R12 ;  /* 0x00006c0c01007387 */ /* 0x000fe20000100800 */
[----:B------:R-:W-:Y:S01]  /*0eb0*/  IMAD.IADD R17, R230, 0x1, R12 ;  /* 0x00000001e6117824 */ /* 0x000fe200078e020c */
[----:B------:R-:W-:Y:S01]  /*0ec0*/  LEA R19, R7, UR41, 0x1 ;  /* 0x0000002907137c11 */ /* 0x000fe2000f8e08ff */
[----:B------:R-:W-:Y:S01]  /*0ed0*/  IMAD R16, R5, 0x10, R16 ;  /* 0x0000001005107824 */ /* 0x000fe200078e0210 */
[----:B------:R-:W-:Y:S01]  /*0ee0*/  SEL R185, R185, 0xffffffc0, !P2 ;  /* 0xffffffc0b9b97807 */ /* 0x000fe20005000000 */
[----:B------:R-:W-:Y:S01]  /*0ef0*/  VIADD R193, R2, 0x40 ;  /* 0x0000004002c17836 */ /* 0x000fe20000000000 */
[----:B------:R-:W-:Y:S01]  /*0f00*/  SHF.R.S32.HI R0, RZ, 0x1f, R17 ;  /* 0x0000001fff007819 */ /* 0x000fe20000011411 */
        /* <DEDUP_REMOVED lines=69> */
[----:B------:R-:W-:-:S02]  /*1360*/  IMAD.MOV.U32 R6, RZ, RZ, R14 ;  /* 0x000000ffff067224 */ /* 0x000fc400078e000e */
[C---:B------:R-:W-:Y:S02]  /*1370*/  VIADD R192, R2.reuse, 0x80 ;  /* 0x0000008002c07836 */ /* 0x040fe40000000000 */
[C---:B------:R-:W-:Y:S02]  /*1380*/  VIADD R191, R2.reuse, 0xc0 ;  /* 0x000000c002bf7836 */ /* 0x040fe40000000000 */
[C---:B------:R-:W-:Y:S02]  /*1390*/  VIADD R190, R2.reuse, 0x100 ;  /* 0x0000010002be7836 */ /* 0x040fe40000000000 */
[C---:B------:R-:W-:Y:S02]  /*13a0*/  VIADD R189, R2.reuse, 0x140 ;  /* 0x0000014002bd7836 */ /* 0x040fe40000000000 */
[C---:B------:R-:W-:Y:S02]  /*13b0*/  VIADD R229, R2.reuse, 0x180 ;  /* 0x0000018002e57836 */ /* 0x040fe40000000000 */
[----:B------:R-:W-:-:S02]  /*13c0*/  VIADD R228, R2, 0x1c0 ;  /* 0x000001c002e47836 */ /* 0x000fc40000000000 */
[----:B------:R-:W-:-:S07]  /*13d0*/  IMAD.IADD R185, R185, 0x1, R184 ;  /* 0x00000001b9b97824 */ /* 0x000fce00078e02b8 */
.L_x_1098:
[----:B------:R-:W-:Y:S01]  /*13e0*/  ULDC.64 UR6, c[0x0][0xd88] ;  /* 0x0003620000067ab9 */ /* 0x000fe20000000a00 */
[----:B0123-5:R-:W0:Y:S01]  /*13f0*/  LDC.64 R12, c[0x0][0x418] ;  /* 0x00010600ff0c7b82 */ /* 0x02fe220000000a00 */
[----:B------:R-:W-:-:S06]  /*1400*/  UIMAD.WIDE UR6, UR5, 0x4, UR6 ;  /* 0x00000004050678a5 */ /* 0x000fcc000f8e0206 */
[----:B------:R-:W-:Y:S01]  /*1410*/  IMAD.U32 R8, RZ, RZ, UR6 ;  /* 0x00000006ff087e24 */ /* 0x000fe2000f8e00ff */
[----:B------:R-:W1:Y:S01]  /*1420*/  LDC R0, c[0x0][0x424] ;  /* 0x00010900ff007b82 */ /* 0x000e620000000800 */
[----:B------:R-:W-:Y:S01]  /*1430*/  IMAD.U32 R9, RZ, RZ, UR7 ;  /* 0x00000007ff097e24 */ /* 0x000fe2000f8e00ff */
[----:B------:R-:W-:-:S04]  /*1440*/  ULDC.64 UR6, c[0x0][0xb20] ;  /* 0x0002c80000067ab9 */ /* 0x000fc80000000a00 */
[----:B------:R-:W2:Y:S01]  /*1450*/  LDG.E R187, desc[UR38][R8.64] ;  /* 0x0000002608bb7981 */ /* 0x000ea2000c1e1900 */
[----:B------:R-:W-:Y:S01]  /*1460*/  ISETP.NE.U32.AND P0, PT, RZ, UR6, PT ;  /* 0x00000006ff007c0c */ /* 0x000fe2000bf05070 */
[----:B------:R-:W3:Y:S01]  /*1470*/  LDC R153, c[0x0][0x2f0] ;  /* 0x0000bc00ff997b82 */ /* 0x000ee20000000800 */
[----:B------:R-:W-:Y:S02]  /*1480*/  IMAD.MOV.U32 R10, RZ, RZ, RZ ;  /* 0x000000ffff0a7224 */ /* 0x000fe400078e00ff */
[----:B------:R-:W-:-:S05]  /*1490*/  ISETP.NE.AND.EX P0, PT, RZ, UR7, PT, P0 ;  /* 0x00000007ff007c0c */ /* 0x000fca000bf05300 */
[----:B----4-:R-:W4:Y:S01]  /*14a0*/  LDC R7, c[0x0][0xae8] ;  /* 0x0002ba00ff077b82 */ /* 0x010f220000000800 */
[----:B--2---:R-:W-:-:S07]  /*14b0*/  SHF.R.S32.HI R220, RZ, 0x1f, R187 ;  /* 0x0000001fffdc7819 */ /* 0x004fce00000114bb */
[----:B------:R-:W-:-:S04]  /*14c0*/  @P0 LEA R4, P1, R187, UR6, 0x2 ;  /* 0x00000006bb040c11 */ /* 0x000fc8000f8210ff */
[----:B------:R-:W-:Y:S01]  /*14d0*/  @P0 LEA.HI.X R5, R187, UR7, R220, 0x2, P1 ;  /* 0x00000007bb050c11 */ /* 0x000fe200088f14dc */
[----:B------:R-:W-:Y:S02]  /*14e0*/  ULDC.64 UR6, c[0x0][0xb18] ;  /* 0x0002c60000067ab9 */ /* 0x000fe40000000a00 */
[----:B------:R-:W-:Y:S02]  /*14f0*/  ISETP.NE.U32.AND P1, PT, RZ, UR6, PT ;  /* 0x00000006ff007c0c */ /* 0x000fe4000bf25070 */
[----:B------:R2:W5:Y:S01]  /*1500*/  @P0 LDG.E R10, desc[UR38][R4.64] ;  /* 0x00000026040a0981 */ /* 0x000562000c1e1900 */
[----:B0-----:R-:W-:Y:S02]  /*1510*/  ISETP.NE.U32.AND P0, PT, R12, RZ, PT ;  /* 0x000000ff0c00720c */ /* 0x001fe40003f05070 */
[----:B------:R-:W-:Y:S02]  /*1520*/  ISETP.NE.AND.EX P1, PT, RZ, UR7, PT, P1 ;  /* 0x00000007ff007c0c */ /* 0x000fe4000bf25310 */
[----:B------:R-:W-:-:S04]  /*1530*/  ISETP.NE.AND.EX P0, PT, R13, RZ, PT, P0 ;  /* 0x000000ff0d00720c */ /* 0x000fc80003f05300 */
[----:B-1----:R-:W-:-:S05]  /*1540*/  SEL R0, R0, 0x1, P0 ;  /* 0x0000000100007807 */ /* 0x002fca0000000000 */
[----:B---3--:R-:W-:Y:S02]  /*1550*/  IMAD R153, R0, R153, RZ ;  /* 0x0000009900997224 */ /* 0x008fe400078e02ff */
[----:B------:R-:W-:-:S04]  /*1560*/  @P1 LEA R8, P0, R187, UR6, 0x2 ;  /* 0x00000006bb081c11 */ /* 0x000fc8000f8010ff */
[----:B------:R-:W-:-:S05]  /*1570*/  @P1 LEA.HI.X R9, R187, UR7, R220, 0x2, P0 ;  /* 0x00000007bb091c11 */ /* 0x000fca00080f14dc */
[----:B------:R2:W5:Y:S01]  /*1580*/  @P1 LDG.E R153, desc[UR38][R8.64] ;  /* 0x0000002608991981 */ /* 0x000562000c1e1900 */
[C---:B------:R-:W-:Y:S01]  /*1590*/  LOP3.LUT R3, R6.reuse, 0xff000000, RZ, 0xc0, !PT ;  /* 0xff00000006037812 */ /* 0x040fe200078ec0ff */
[----:B------:R-:W-:Y:S01]  /*15a0*/  UMOV UR42, UR4 ;  /* 0x00000004002a7c82 */ /* 0x000fe20008000000 */
[----:B------:R-:W-:Y:S02]  /*15b0*/  LOP3.LUT R0, R6, 0xff0000, RZ, 0xc0, !PT ;  /* 0x00ff000006007812 */ /* 0x000fe400078ec0ff */
[----:B------:R-:W-:Y:S01]  /*15c0*/  SHF.R.U32.HI R3, RZ, 0x8, R3 ;  /* 0x00000008ff037819 */ /* 0x000fe20000011603 */
[----:B----4-:R-:W-:Y:S06]  /*15d0*/  @P1 BRA `(.L_x_1055) ;  /* 0x0000000000241947 */ /* 0x010fec0003800000 */
[----:B------:R-:W-:Y:S02]  /*15e0*/  ULDC.64 UR4, c[0x0][0xb00] ;  /* 0x0002c00000047ab9 */ /* 0x000fe40000000a00 */
[----:B------:R-:W-:-:S04]  /*15f0*/  ISETP.NE.U32.AND P0, PT, RZ, UR4, PT ;  /* 0x00000004ff007c0c */ /* 0x000fc8000bf05070 */
[----:B------:R-:W-:-:S13]  /*1600*/  ISETP.NE.AND.EX P0, PT, RZ, UR5, PT, P0 ;  /* 0x00000005ff007c0c */ /* 0x000fda000bf05300 */
[----:B------:R-:W-:Y:S05]  /*1610*/  @!P0 BRA `(.L_x_1055) ;  /* 0x0000000000148947 */ /* 0x000fea0003800000 */
[----:B--2---:R-:W0:Y:S02]  /*1620*/  LDC.64 R4, c[0x0][0xb00] ;  /* 0x0002c000ff047b82 */ /* 0x004e240000000a00 */
[----:B0-----:R-:W-:-:S05]  /*1630*/  IMAD.WIDE R4, R187, 0x4, R4 ;  /* 0x00000004bb047825 */ /* 0x001fca00078e0204 */
[----:B-----5:R-:W2:Y:S04]  /*1640*/  LDG.E R153, desc[UR38][R4.64] ;  /* 0x0000002604997981 */ /* 0x020ea8000c1e1900 */
[----:B------:R-:W2:Y:S02]  /*1650*/  LDG.E R8, desc[UR38][R4.64+0x4] ;  /* 0x0000042604087981 */ /* 0x000ea4000c1e1900 */
[----:B--2---:R-:W-:-:S07]  /*1660*/  IMAD.IADD R153, R8, 0x1, -R153 ;  /* 0x0000000108997824 */ /* 0x004fce00078e0a99 */
.L_x_1055:
[----:B--2---:R-:W2:Y:S01]  /*1670*/  LDL R4, [R1] ;  /* 0x0000000001047983 */ /* 0x004ea20000100800 */
[----:B-----5:R-:W-:Y:S01]  /*1680*/  IMAD.IADD R153, R153, 0x1, -R10 ;  /* 0x0000000199997824 */ /* 0x020fe200078e0a0a */
[----:B------:R-:W-:Y:S02]  /*1690*/  LEA.HI R194, R0, R3, RZ, 0x10 ;  /* 0x0000000300c27211 */ /* 0x000fe400078f80ff */
[----:B------:R-:W-:Y:S01]  /*16a0*/  LOP3.LUT R188, R6, 0xffff, RZ, 0xc0, !PT ;  /* 0x0000ffff06bc7812 */ /* 0x000fe200078ec0ff */
[----:B------:R-:W-:Y:S01]  /*16b0*/  VIADD R0, R153, 0x3f ;  /* 0x0000003f99007836 */ /* 0x000fe20000000000 */
[----:B------:R-:W-:Y:S02]  /*16c0*/  SHF.R.U32.HI R22, RZ, 0x10, R194 ;  /* 0x00000010ff167819 */ /* 0x000fe400000116c2 */
[----:B------:R-:W-:Y:S02]  /*16d0*/  LOP3.LUT R194, R194, 0xff, RZ, 0xc0, !PT ;  /* 0x000000ffc2c27812 */ /* 0x000fe400078ec0ff */
[----:B------:R-:W-:-:S02]  /*16e0*/  SHF.R.S32.HI R3, RZ, 0x1f, R0 ;  /* 0x0000001fff037819 */ /* 0x000fc40000011400 */
[C---:B------:R-:W-:Y:S02]  /*16f0*/  ISETP.NE.AND P0, PT, R22.reuse, RZ, PT ;  /* 0x000000ff1600720c */ /* 0x040fe40003f05270 */
[----:B------:R-:W-:Y:S02]  /*1700*/  LEA.HI R3, R3, R0, RZ, 0x6 ;  /* 0x0000000003037211 */ /* 0x000fe400078f30ff */
[----:B------:R-:W-:Y:S02]  /*1710*/  SEL R10, R22, R7, P0 ;  /* 0x00000007160a7207 */ /* 0x000fe40000000000 */
[----:B------:R-:W-:Y:S02]  /*1720*/  SHF.R.S32.HI R9, RZ, 0x6, R3 ;  /* 0x00000006ff097819 */ /* 0x000fe40000011403 */
[----:B--2---:R-:W-:-:S13]  /*1730*/  ISETP.NE.AND P1, PT, R4, 0x1, PT ;  /* 0x000000010400780c */ /* 0x004fda0003f25270 */
[----:B------:R-:W-:Y:S05]  /*1740*/  @!P1 BRA `(.L_x_1056) ;  /* 0x0000001c006c9947 */ /* 0x000fea0003800000 */
[----:B------:R-:W-:Y:S01]  /*1750*/  ISETP.GE.AND P0, PT, R153, 0x1, PT ;  /* 0x000000019900780c */ /* 0x000fe20003f06270 */
[----:B------:R-:W-:-:S12]  /*1760*/  IMAD.MOV.U32 R3, RZ, RZ, RZ ;  /* 0x000000ffff037224 */ /* 0x000fd800078e00ff */
[----:B------:R-:W-:Y:S05]  /*1770*/  @!P0 BRA `(.L_x_1057) ;  /* 0x0000000000688947 */ /* 0x000fea0003800000 */
[-C--:B------:R-:W-:Y:S02]  /*1780*/  IABS R6, R10.reuse ;  /* 0x0000000a00067213 */ /* 0x080fe40000000000 */
[----:B------:R-:W-:Y:S02]  /*1790*/  IADD3 R0, R9, -0x1, R10 ;  /* 0xffffffff09007810 */ /* 0x000fe40007ffe00a */
[----:B------:R-:W0:Y:S01]  /*17a0*/  I2F.RP R3, R6 ;  /* 0x0000000600037306 */ /* 0x000e220000209400 */
[----:B------:R-:W-:Y:S02]  /*17b0*/  IABS R11, R10 ;  /* 0x0000000a000b7213 */ /* 0x000fe40000000000 */
        /* <DEDUP_REMOVED lines=22> */
.L_x_1057:
[-C--:B------:R-:W-:Y:S01]  /*1920*/  IMAD R0, R194, R3.reuse, RZ ;  /* 0x00000003c2007224 */ /* 0x080fe200078e02ff */
[----:B------:R-:W-:Y:S01]  /*1930*/  PLOP3.LUT P0, PT, PT, PT, PT, 0x80, 0x0 ;  /* 0x000000000000781c */ /* 0x000fe20003f0f070 */
[----:B------:R-:W-:Y:S01]  /*1940*/  IMAD.MOV.U32 R152, RZ, RZ, RZ ;  /* 0x000000ffff987224 */ /* 0x000fe200078e00ff */
[----:B------:R-:W-:Y:S02]  /*1950*/  CS2R R150, SRZ ;  /* 0x0000000000967805 */ /* 0x000fe4000001ff00 */
[----:B------:R-:W-:Y:S02]  /*1960*/  CS2R R148, SRZ ;  /* 0x0000000000947805 */ /* 0x000fe4000001ff00 */
[----:B------:R-:W-:Y:S02]  /*1970*/  VIADDMNMX R3, R0, R3, R9, PT ;  /* 0x0000000300037246 */ /* 0x000fe40003800109 */
[----:B------:R-:W-:Y:S02]  /*1980*/  CS2R R146, SRZ ;  /* 0x0000000000927805 */ /* 0x000fe4000001ff00 */
[----:B------:R-:W-:-:S02]  /*1990*/  CS2R R144, SRZ ;  /* 0x0000000000907805 */ /* 0x000fc4000001ff00 */
[----:B------:R-:W-:Y:S02]  /*19a0*/  CS2R R142, SRZ ;  /* 0x00000000008e7805 */ /* 0x000fe4000001ff00 */
[----:B------:R-:W-:Y:S01]  /*19b0*/  R2UR UR16, R3 ;  /* 0x00000000031072ca */ /* 0x000fe200000e0000 */
[----:B------:R-:W-:Y:S01]  /*19c0*/  IMAD.MOV.U32 R3, RZ, RZ, RZ ;  /* 0x000000ffff037224 */ /* 0x000fe200078e00ff */
        /* <DEDUP_REMOVED lines=11> */
[----:B------:R-:W-:Y:S02]  /*1a80*/  ISETP.LT.AND P1, PT, R0, UR16, PT ;  /* 0x0000001000007c0c */ /* 0x000fe4000bf21270 */
        /* <DEDUP_REMOVED lines=49> */
[----:B------:R-:W0:Y:S01]  /*1da0*/  SHFL.IDX PT, R3, R227, RZ, 0x1f ;  /* 0x00001fffe3037589 */ /* 0x000e2200000e0000 */
[----:B------:R-:W-:Y:S01]  /*1db0*/  UMOV UR7, 0x40000040 ;  /* 0x4000004000077882 */ /* 0x000fe20000000000 */
[----:B------:R-:W-:Y:S01]  /*1dc0*/  UMOV UR9, 0x40000040 ;  /* 0x4000004000097882 */ /* 0x000fe20000000000 */
[----:B------:R-:W-:Y:S01]  /*1dd0*/  UMOV UR11, 0x40000040 ;  /* 0x40000040000b7882 */ /* 0x000fe20000000000 */
[----:B------:R-:W-:Y:S06]  /*1de0*/  BAR.SYNC.DEFER_BLOCKING 0xe, 0x100 ;  /* 0x0384000000007b1d */ /* 0x000fec0000010000 */
[----:B------:R-:W-:Y:S01]  /*1df0*/  UMOV UR13, 0x40000040 ;  /* 0x40000040000d7882 */ /* 0x000fe20000000000 */
[----:B------:R-:W-:Y:S01]  /*1e00*/  UMOV UR15, 0x40000040 ;  /* 0x40000040000f7882 */ /* 0x000fe20000000000 */
[----:B------:R-:W-:Y:S01]  /*1e10*/  UMOV UR17, 0x40000040 ;  /* 0x4000004000117882 */ /* 0x000fe20000000000 */
[----:B------:R-:W-:Y:S01]  /*1e20*/  UMOV UR19, 0x40000040 ;  /* 0x4000004000137882 */ /* 0x000fe20000000000 */
[----:B------:R-:W1:Y:S01]  /*1e30*/  S2R R4, SR_TID.X ;  /* 0x0000000000047919 */ /* 0x000e620000002100 */
[----:B0-----:R-:W-:Y:S01]  /*1e40*/  R2UR UR4, R3 ;  /* 0x00000000030472ca */ /* 0x001fe200000e0000 */
[----:B------:R-:W-:Y:S01]  /*1e50*/  IMAD.U32 R3, RZ, RZ, UR37 ;  /* 0x00000025ff037e24 */ /* 0x000fe2000f8e00ff */
[----:B------:R-:W-:-:S11]  /*1e60*/  WARPGROUP.ARRIVE ;  /* 0x00000000000079c5 */ /* 0x000fd60000000000 */
[----:B------:R-:W-:-:S04]  /*1e70*/  ULEA.HI UR5, UR4, UR4, URZ, 0x1 ;  /* 0x0000000404057291 */ /* 0x000fc8000f8f083f */
[----:B------:R-:W-:-:S04]  /*1e80*/  ULOP3.LUT UR5, UR5, 0x1fffe, URZ, 0xc0, !UPT ;  /* 0x0001fffe05057892 */ /* 0x000fc8000f8ec03f */
[----:B------:R-:W-:Y:S01]  /*1e90*/  UIADD3 UR5, UR4, -UR5, URZ ;  /* 0x8000000504057290 */ /* 0x000fe2000fffe03f */
[----:B-1----:R-:W-:Y:S01]  /*1ea0*/  LOP3.LUT R4, R4, 0x7f, RZ, 0xc0, !PT ;  /* 0x0000007f04047812 */ /* 0x002fe200078ec0ff */
[----:B------:R-:W-:Y:S02]  /*1eb0*/  UIADD3 UR4, UR41, 0x36400, URZ ;  /* 0x0003640029047890 */ /* 0x000fe4000fffe03f */
[----:B------:R-:W-:Y:S01]  /*1ec0*/  ULEA UR5, UR5, UR41, 0xf ;  /* 0x0000002905057291 */ /* 0x000fe2000f8e783f */
[----:B------:R-:W-:Y:S01]  /*1ed0*/  ISETP.NE.AND P1, PT, R4, RZ, PT ;  /* 0x000000ff0400720c */ /* 0x000fe20003f25270 */
[----:B------:R-:W-:Y:S02]  /*1ee0*/  USHF.R.U32.HI UR4, URZ, 0x4, UR4 ;  /* 0x000000043f047899 */ /* 0x000fe40008011604 */
[----:B------:R-:W-:Y:S02]  /*1ef0*/  UIADD3 UR5, UR5, 0x400, URZ ;  /* 0x0000040005057890 */ /* 0x000fe4000fffe03f */
[----:B------:R-:W-:-:S02]  /*1f00*/  ULOP3.LUT UR4, UR4, 0x3fff, URZ, 0xc0, !UPT ;  /* 0x00003fff04047892 */ /* 0x000fc4000f8ec03f */
[----:B------:R-:W-:Y:S02]  /*1f10*/  USHF.R.U32.HI UR5, URZ, 0x4, UR5 ;  /* 0x000000043f057899 */ /* 0x000fe40008011605 */
[----:B------:R-:W-:Y:S02]  /*1f20*/  ULOP3.LUT UR4, UR4, 0x10000, URZ, 0xfc, !UPT ;  /* 0x0001000004047892 */ /* 0x000fe4000f8efc3f */
[----:B------:R-:W-:Y:S02]  /*1f30*/  ULOP3.LUT UR5, UR5, 0x3fff, URZ, 0xc0, !UPT ;  /* 0x00003fff05057892 */ /* 0x000fe4000f8ec03f */
[----:B------:R-:W-:Y:S01]  /*1f40*/  UIADD3 UR8, UR4, 0x2, URZ ;  /* 0x0000000204087890 */ /* 0x000fe2000fffe03f */
[----:B------:R-:W-:Y:S01]  /*1f50*/  @!P1 LEA R3, R3, UR41, 0x3 ;  /* 0x0000002903039c11 */ /* 0x000fe2000f8e18ff */
[----:B------:R-:W-:Y:S02]  /*1f60*/  ULOP3.LUT UR20, UR5, 0x2000000, URZ, 0xfc, !UPT ;  /* 0x0200000005147892 */ /* 0x000fe4000f8efc3f */
[----:B------:R-:W-:-:S02]  /*1f70*/  UIADD3 UR12, UR4, 0x4, URZ ;  /* 0x00000004040c7890 */ /* 0x000fc4000fffe03f */
[----:B------:R-:W-:Y:S01]  /*1f80*/  ULEA UR6, UR37, UR20, 0xc ;  /* 0x0000001425067291 */ /* 0x000fe2000f8e603f */
[----:B------:R-:W-:Y:S01]  /*1f90*/  @!P1 VIADD R3, R3, 0x38860 ;  /* 0x0003886003039836 */ /* 0x000fe20000000000 */
[----:B------:R-:W-:Y:S02]  /*1fa0*/  UMOV UR5, 0x40000040 ;  /* 0x4000004000057882 */ /* 0x000fe40000000000 */
[----:B------:R-:W-:Y:S02]  /*1fb0*/  UIADD3 UR10, UR6, 0x80, URZ ;  /* 0x00000080060a7890 */ /* 0x000fe4000fffe03f */
[----:B------:R-:W-:Y:S01]  /*1fc0*/  UIADD3 UR14, UR6, 0x100, URZ ;  /* 0x00000100060e7890 */ /* 0x000fe2000fffe03f */
[----:B------:R-:W-:Y:S01]  /*1fd0*/  @!P1 PRMT R3, RZ, 0x654, R3 ;  /* 0x00000654ff039816 */ /* 0x000fe20000000003 */
[----:B------:R-:W-:Y:S02]  /*1fe0*/  UIADD3 UR18, UR6, 0x180, URZ ;  /* 0x0000018006127890 */ /* 0x000fe4000fffe03f */
[----:B------:R-:W-:Y:S01]  /*1ff0*/  HGMMA.64x256x16.F32 R24, gdesc[UR4].tnspB, RZ, !UPT, gsb0 ;  /* 0x43e00000041879f0 */ /* 0x000fe2000c0008ff */
[----:B------:R-:W-:-:S02]  /*2000*/  UIADD3 UR7, UR16, -0x2, URZ ;  /* 0xfffffffe10077890 */ /* 0x000fc4000fffe03f */
[----:B------:R-:W-:-:S04]  /*2010*/  UIADD3 UR16, UR4, 0x6, URZ ;  /* 0x0000000604107890 */ /* 0x000fc8000fffe03f */
[----:B------:R-:W-:Y:S01]  /*2020*/  ISETP.LE.AND P0, PT, R0, UR7, PT ;  /* 0x0000000700007c0c */ /* 0x000fe2000bf03270 */
        /* <DEDUP_REMOVED lines=16> */
[----:B------:R-:W-:-:S05]  /*2130*/  UMOV UR21, UR7 ;  /* 0x0000000700157c82 */ /* 0x000fca0008000000 */
.L_x_1060:
[----:B------:R-:W-:Y:S01]  /*2140*/  BAR.SYNC.DEFER_BLOCKING 0xe, 0x100 ;  /* 0x0384000000007b1d */ /* 0x000fe20000010000 */
[----:B01----:R-:W-:Y:S01]  /*2150*/  IMAD.U32 R3, RZ, RZ, UR37 ;  /* 0x00000025ff037e24 */ /* 0x003fe2000f8e00ff */
[----:B------:R-:W-:-:S03]  /*2160*/  UIADD3 UR37, UR37, 0x1, URZ ;  /* 0x0000000125257890 */ /* 0x000fc6000fffe03f */
[----:B------:R-:W-:Y:S01]  /*2170*/  IMAD R3, R3, 0x40, R16 ;  /* 0x0000004003037824 */ /* 0x000fe200078e0210 */
[----:B------:R-:W-:Y:S01]  /*2180*/  UISETP.NE.AND UP0, UPT, UR37, 0x2, UPT ;  /* 0x000000022500788c */ /* 0x000fe2000bf05270 */
[----:B------:R-:W-:Y:S01]  /*2190*/  UMOV UR7, 0x40000040 ;  /* 0x4000004000077882 */ /* 0x000fe20000000000 */
[----:B------:R-:W-:Y:S02]  /*21a0*/  UMOV UR11, 0x40000040 ;  /* 0x40000040000b7882 */ /* 0x000fe40000000000 */
[----:B------:R-:W-:Y:S01]  /*21b0*/  LEA R3, R3, UR41, 0x2 ;  /* 0x0000002903037c11 */ /* 0x000fe2000f8e10ff */
[----:B------:R-:W-:Y:S01]  /*21c0*/  USEL UR37, UR37, URZ, UP0 ;  /* 0x0000003f25257287 */ /* 0x000fe20008000000 */
[----:B------:R-:W-:Y:S01]  /*21d0*/  UMOV UR15, 0x40000040 ;  /* 0x40000040000f7882 */ /* 0x000fe20000000000 */
[----:B------:R-:W-:Y:S02]  /*21e0*/  UMOV UR19, 0x40000040 ;  /* 0x4000004000137882 */ /* 0x000fe40000000000 */
[----:B------:R-:W-:-:S04]  /*21f0*/  ULEA UR6, UR37, UR20, 0xc ;  /* 0x0000001425067291 */ /* 0x000fc8000f8e603f */
[----:B------:R-:W-:Y:S02]  /*2200*/  UIADD3 UR10, UR6, 0x80, URZ ;  /* 0x00000080060a7890 */ /* 0x000fe4000fffe03f */
[----:B------:R-:W-:Y:S02]  /*2210*/  UIADD3 UR14, UR6, 0x100, URZ ;  /* 0x00000100060e7890 */ /* 0x000fe4000fffe03f */
[----:B------:R-:W-:Y:S01]  /*2220*/  UIADD3 UR18, UR6, 0x180, URZ ;  /* 0x0000018006127890 */ /* 0x000fe2000fffe03f */
[----:B------:R-:W0:Y:S04]  /*2230*/  LDS R4, [R3+0x38400] ;  /* 0x0384000003047984 */ /* 0x000e280000000800 */
[----:B------:R1:W2:Y:S02]  /*2240*/  LDS R5, [R3+0x38420] ;  /* 0x0384200003057984 */ /* 0x0002a40000000800 */
[----:B-1----:R-:W-:-:S05]  /*2250*/  IMAD.U32 R3, RZ, RZ, UR37 ;  /* 0x00000025ff037e24 */ /* 0x002fca000f8e00ff */
[----:B------:R-:W-:-:S05]  /*2260*/  @!P1 LEA R3, R3, UR41, 0x3 ;  /* 0x0000002903039c11 */ /* 0x000fca000f8e18ff */
[----:B------:R-:W-:-:S05]  /*2270*/  @!P1 VIADD R3, R3, 0x38860 ;  /* 0x0003886003039836 */ /* 0x000fca0000000000 */
[----:B------:R-:W-:Y:S01]  /*2280*/  @!P1 PRMT R3, RZ, 0x654, R3 ;  /* 0x00000654ff039816 */ /* 0x000fe20000000003 */
        /* <DEDUP_REMOVED lines=129> */
[----:B------:R-:W-:Y:S01]  /*2aa0*/  HGMMA.64x256x16.F32 R24, gdesc[UR4].tnspB, R24, gsb0 ;  /* 0x43e00000041879f0 */ /* 0x000fe20008000818 */
[----:B------:R-:W-:Y:S01]  /*2ab0*/  UMOV UR6, UR21 ;  /* 0x0000001500067c82 */ /* 0x000fe20008000000 */
[----:B------:R-:W-:Y:S01]  /*2ac0*/  USEL UR7, URZ, 0x1, UP0 ;  /* 0x000000013f077887 */ /* 0x000fe20008000000 */
[----:B------:R-:W-:Y:S01]  /*2ad0*/  ISETP.LT.AND P0, PT, R0, UR6, PT ;  /* 0x0000000600007c0c */ /* 0x000fe2000bf01270 */
[----:B------:R-:W-:Y:S02]  /*2ae0*/  UIADD3 UR21, UR21, -0x1, URZ ;  /* 0xffffffff15157890 */ /* 0x000fe4000fffe03f */
[----:B------:R-:W-:Y:S01]  /*2af0*/  ULOP3.LUT UR36, UR36, UR7, URZ, 0x3c, !UPT ;  /* 0x0000000724247292 */ /* 0x000fe2000f8e3c3f */
[----:B------:R-:W-:Y:S02]  /*2b00*/  WARPGROUP.DEPBAR.LE gsb0, 0x0 ;  /* 0x00008000000079c5 */ /* 0x000fe40000010000 */
[----:B------:R-:W-:-:S15]  /*2b10*/  WARPGROUP.ARRIVE ;  /* 0x00000000000079c5 */ /* 0x000fde0000000000 */
[----:B------:R-:W-:-:S04]  /*2b20*/  NOP ;  /* 0x0000000000007918 */ /* 0x000fc80000000000 */
        /* <DEDUP_REMOVED lines=13> */
.L_x_1059:
[----:B------:R-:W-:Y:S01]  /*2c00*/  BAR.SYNC.DEFER_BLOCKING 0xe, 0x100 ;  /* 0x0384000000007b1d */ /* 0x000fe20000010000 */
[----:B01----:R-:W-:Y:S01]  /*2c10*/  IMAD.U32 R3, RZ, RZ, UR37 ;  /* 0x00000025ff037e24 */ /* 0x003fe2000f8e00ff */
[----:B------:R-:W-:Y:S01]  /*2c20*/  UIADD3 UR37, UR37, 0x1, URZ ;  /* 0x0000000125257890 */ /* 0x000fe2000fffe03f */
[----:B------:R-:W-:Y:S01]  /*2c30*/  PLOP3.LUT P0, PT, PT, PT, PT, 0x8, 0x0 ;  /* 0x000000000000781c */ /* 0x000fe20003f0e170 */
[----:B------:R-:W-:Y:S02]  /*2c40*/  IMAD.MOV.U32 R152, RZ, RZ, RZ ;  /* 0x000000ffff987224 */ /* 0x000fe400078e00ff */
        /* <DEDUP_REMOVED lines=136> */
[----:B------:R-:W-:Y:S01]  /*34d0*/  IMAD.MOV.U32 R3, RZ, RZ, RZ ;  /* 0x000000ffff037224 */ /* 0x000fe200078e00ff */
[----:B------:R-:W-:Y:S06]  /*34e0*/  BAR.ARV 0xf, 0x100 ;  /* 0x03c4000000007b1d */ /* 0x000fec0000002000 */
[----:B------:R-:W-:Y:S05]  /*34f0*/  BRA `(.L_x_1058) ;  /* 0x0000006800c07947 */ /* 0x000fea0003800000 */
.L_x_1056:
[----:B------:R-:W-:Y:S01]  /*3500*/  ISETP.GE.AND P0, PT, R153, 0x1, PT ;  /* 0x000000019900780c */ /* 0x000fe20003f06270 */
[----:B------:R-:W-:-:S12]  /*3510*/  IMAD.MOV.U32 R23, RZ, RZ, RZ ;  /* 0x000000ffff177224 */ /* 0x000fd800078e00ff */
[----:B------:R-:W-:Y:S05]  /*3520*/  @!P0 BRA `(.L_x_1061) ;  /* 0x0000000000688947 */ /* 0x000fea0003800000 */
[-C--:B------:R-:W-:Y:S02]  /*3530*/  IABS R0, R10.reuse ;  /* 0x0000000a00007213 */ /* 0x080fe40000000000 */
        /* <DEDUP_REMOVED lines=25> */
.L_x_1061:
[-C--:B------:R-:W-:Y:S01]  /*36d0*/  IMAD R18, R194, R23.reuse, RZ ;  /* 0x00000017c2127224 */ /* 0x080fe200078e02ff */
[----:B------:R-:W-:Y:S01]  /*36e0*/  PLOP3.LUT P0, PT, PT, PT, PT, 0x80, 0x0 ;  /* 0x000000000000781c */ /* 0x000fe20003f0f070 */
[----:B------:R-:W-:Y:S01]  /*36f0*/  IMAD.MOV.U32 R152, RZ, RZ, RZ ;  /* 0x000000ffff987224 */ /* 0x000fe200078e00ff */
[----:B------:R-:W-:Y:S01]  /*3700*/  CS2R R150, SRZ ;  /* 0x0000000000967805 */ /* 0x000fe2000001ff00 */
[----:B------:R-:W-:Y:S01]  /*3710*/  IMAD.MOV.U32 R3, RZ, RZ, RZ ;  /* 0x000000ffff037224 */ /* 0x000fe200078e00ff */
[----:B------:R-:W-:Y:S02]  /*3720*/  VIADDMNMX R23, R18, R23, R9, PT ;  /* 0x0000001712177246 */ /* 0x000fe40003800109 */
[----:B------:R-:W-:Y:S02]  /*3730*/  CS2R R148, SRZ ;  /* 0x0000000000947805 */ /* 0x000fe4000001ff00 */
        /* <DEDUP_REMOVED lines=93> */
.L_x_1062:
[----:B------:R-:W2:Y:S01]  /*3d10*/  LDL R20, [R1] ;  /* 0x0000000001147983 */ /* 0x000ea20000100800 */
[----:B------:R-:W-:-:S04]  /*3d20*/  ULEA.HI UR4, UR40, UR40, URZ, 0x1 ;  /* 0x0000002828047291 */ /* 0x000fc8000f8f083f */
[----:B------:R-:W-:-:S04]  /*3d30*/  ULOP3.LUT UR4, UR4, 0xfffffffe, URZ, 0xc0, !UPT ;  /* 0xfffffffe04047892 */ /* 0x000fc8000f8ec03f */
[----:B------:R-:W-:-:S06]  /*3d40*/  UIADD3 UR4, UR40, -UR4, URZ ;  /* 0x8000000428047290 */ /* 0x000fcc000fffe03f */
[----:B------:R-:W-:-:S05]  /*3d50*/  IMAD.U32 R3, RZ, RZ, UR4 ;  /* 0x00000004ff037e24 */ /* 0x000fca000f8e00ff */
[----:B------:R-:W-:-:S04]  /*3d60*/  SHF.L.U32 R3, R3, 0x1f, RZ ;  /* 0x0000001f03037819 */ /* 0x000fc800000006ff */
[----:B------:R-:W0:Y:S01]  /*3d70*/  SYNCS.PHASECHK.TRANS64.TRYWAIT P1, [UR41+0x38800], R3 ;  /* 0x03880003ff0075a7 */ /* 0x000e220008020169 */
[----:B--2---:R-:W-:Y:S01]  /*3d80*/  ISETP.NE.AND P0, PT, R20, RZ, PT ;  /* 0x000000ff1400720c */ /* 0x004fe20003f05270 */
[----:B0-----:R-:W-:-:S12]  /*3d90*/  @!P1 BRA `(.L_x_1063) ;  /* 0x0000012c005c9947 */ /* 0x001fd80003800000 */
.L_x_1241:
[----:B------:R-:W-:Y:S05]  /*3da0*/  @P0 BRA `(.L_x_1064) ;  /* 0x0000000000040947 */ /* 0x000fea0003800000 */
[----:B------:R-:W-:Y:S01]  /*3db0*/  BPT.TRAP 0x1 ;  /* 0x000000040000795c */ /* 0x000fe20000300000 */
.L_x_1064:
[----:B------:R-:W-:Y:S02]  /*3dc0*/  IMAD.U32 R4, RZ, RZ, UR37 ;  /* 0x00000025ff047e24 */ /* 0x000fe4000f8e00ff */
[----:B------:R-:W-:-:S03]  /*3dd0*/  IMAD.U32 R5, RZ, RZ, UR36 ;  /* 0x00000024ff057e24 */ /* 0x000fc6000f8e00ff */
[----:B------:R-:W-:Y:S02]  /*3de0*/  LEA R4, R4, UR41, 0x3 ;  /* 0x0000002904047c11 */ /* 0x000fe4000f8e18ff */
[----:B------:R-:W-:-:S04]  /*3df0*/  SHF.L.U32 R5, R5, 0x1f, RZ ;  /* 0x0000001f05057819 */ /* 0x000fc800000006ff */
[----:B------:R1:W2:Y:S01]  /*3e00*/  SYNCS.PHASECHK.TRANS64.TRYWAIT P1, [R4+URZ+0x38830], R5 ;  /* 0x03883005040075a7 */ /* 0x0002a2000802017f */
[----:B------:R-:W-:Y:S05]  /*3e10*/  @P0 BRA `(.L_x_1065) ;  /* 0x0000000000040947 */ /* 0x000fea0003800000 */
[----:B------:R-:W-:Y:S01]  /*3e20*/  BPT.TRAP 0x1 ;  /* 0x000000040000795c */ /* 0x000fe20000300000 */
.L_x_1065:
[----:B--2---:R-:W-:Y:S05]  /*3e30*/  @P1 BRA `(.L_x_1066) ;  /* 0x0000000000081947 */ /* 0x004fea0003800000 */
[----:B------:R-:W2:Y:S02]  /*3e40*/  SYNCS.PHASECHK.TRANS64.TRYWAIT P1, [R4+URZ+0x38830], R5 ;  /* 0x03883005040075a7 */ /* 0x000ea4000802017f */
[----:B--2---:R-:W-:Y:S05]  /*3e50*/  @!P1 BRA `(.L_x_1067) ;  /* 0x0000012c00449947 */ /* 0x004fea0003800000 */
.L_x_1066:
[----:B------:R-:W-:-:S04]  /*3e60*/  UIADD3 UR4, UR41, 0x22400, URZ ;  /* 0x0002240029047890 */ /* 0x000fc8000fffe03f */
[----:B------:R-:W-:-:S04]  /*3e70*/  USHF.R.U32.HI UR4, URZ, 0x4, UR4 ;  /* 0x000000043f047899 */ /* 0x000fc80008011604 */
[----:B------:R-:W-:-:S06]  /*3e80*/  ULOP3.LUT UR4, UR4, 0x3fff, URZ, 0xc0, !UPT ;  /* 0x00003fff04047892 */ /* 0x000fcc000f8ec03f */
[----:B0-----:R-:W-:Y:S01]  /*3e90*/  IMAD.U32 R0, RZ, RZ, UR4 ;  /* 0x00000004ff007e24 */ /* 0x001fe2000f8e00ff */
[----:B------:R-:W-:Y:S05]  /*3ea0*/  WARPSYNC.ALL ;  /* 0x0000000000007948 */ /* 0x000fea0003800000 */
[----:B------:R-:W-:-:S04]  /*3eb0*/  LOP3.LUT R0, R0, 0x10000, RZ, 0xfc, !PT ;  /* 0x0001000000007812 */ /* 0x000fc800078efcff */
        /* <DEDUP_REMOVED lines=10> */
[----:B------:R-:W-:-:S02]  /*3f60*/  UMOV UR13, 0x40000040 ;  /* 0x40000040000d7882 */ /* 0x000fc40000000000 */
[----:B------:R-:W-:Y:S02]  /*3f70*/  ULEA UR6, UR37, UR6, 0x9 ;  /* 0x0000000625067291 */ /* 0x000fe4000f8e483f */
[----:B------:R-:W-:Y:S02]  /*3f80*/  ULOP3.LUT UR4, UR4, 0x10000, URZ, 0xfc, !UPT ;  /* 0x0001000004047892 */ /* 0x000fe4000f8efc3f */
[----:B------:R-:W-:Y:S02]  /*3f90*/  UIADD3 UR10, UR6, 0x2, URZ ;  /* 0x00000002060a7890 */ /* 0x000fe4000fffe03f */
[----:B------:R-:W-:Y:S02]  /*3fa0*/  UIADD3 UR8, UR4, 0x2, URZ ;  /* 0x0000000204087890 */ /* 0x000fe4000fffe03f */
[----:B------:R-:W-:Y:S02]  /*3fb0*/  UIADD3 UR14, UR6, 0x4, URZ ;  /* 0x00000004060e7890 */ /* 0x000fe4000fffe03f */
[----:B------:R-:W-:-:S02]  /*3fc0*/  UIADD3 UR12, UR4, 0x4, URZ ;  /* 0x00000004040c7890 */ /* 0x000fc4000fffe03f */
[----:B------:R-:W-:Y:S01]  /*3fd0*/  HGMMA.64x64x16.F32 R24, gdesc[UR4], RZ, !UPT, gsb0 ;  /* 0x00e00000041879f0 */ /* 0x000fe2000c0008ff */
[----:B------:R-:W-:Y:S02]  /*3fe0*/  UIADD3 UR18, UR6, 0x6, URZ ;  /* 0x0000000606127890 */ /* 0x000fe4000fffe03f */
[----:B------:R-:W-:Y:S01]  /*3ff0*/  UIADD3 UR16, UR4, 0x6, URZ ;  /* 0x0000000604107890 */ /* 0x000fe2000fffe03f */
[----:B------:R-:W-:Y:S01]  /*4000*/  UMOV UR19, 0x40000040 ;  /* 0x4000004000137882 */ /* 0x000fe20000000000 */
        /* <DEDUP_REMOVED lines=11> */
[----:B------:R-:W0:Y:S02]  /*40c0*/  SYNCS.PHASECHK.TRANS64.TRYWAIT P1, [UR41+0x38810], R3 ;  /* 0x03881003ff0075a7 */ /* 0x000e240008020169 */
[----:B0-----:R-:W-:Y:S05]  /*40d0*/  @!P1 BRA `(.L_x_1068) ;  /* 0x0000012800b89947 */ /* 0x001fea0003800000 */
.L_x_1242:
[----:B------:R-:W-:Y:S05]  /*40e0*/  @P0 BRA `(.L_x_1069) ;  /* 0x0000000000040947 */ /* 0x000fea0003800000 */
[----:B------:R-:W-:Y:S01]  /*40f0*/  BPT.TRAP 0x1 ;  /* 0x000000040000795c */ /* 0x000fe20000300000 */
.L_x_1069:
[----:B------:R3:W4:Y:S01]  /*4100*/  SYNCS.PHASECHK.TRANS64.TRYWAIT P1, [R4+URZ+0x38850], R5 ;  /* 0x03885005040075a7 */ /* 0x000722000802017f */
[----:B------:R-:W-:Y:S05]  /*4110*/  @P0 BRA `(.L_x_1070) ;  /* 0x0000000000040947 */ /* 0x000fea0003800000 */
[----:B------:R-:W-:Y:S01]  /*4120*/  BPT.TRAP 0x1 ;  /* 0x000000040000795c */ /* 0x000fe20000300000 */
.L_x_1070:
[----:B----4-:R-:W-:Y:S05]  /*4130*/  @P1 BRA `(.L_x_1071) ;  /* 0x0000000000081947 */ /* 0x010fea0003800000 */
[----:B------:R-:W4:Y:S02]  /*4140*/  SYNCS.PHASECHK.TRANS64.TRYWAIT P1, [R4+URZ+0x38850], R5 ;  /* 0x03885005040075a7 */ /* 0x000f24000802017f */
[----:B----4-:R-:W-:Y:S05]  /*4150*/  @!P1 BRA `(.L_x_1072) ;  /* 0x0000012800b09947 */ /* 0x010fea0003800000 */
.L_x_1071:
[----:B------:R-:W-:Y:S01]  /*4160*/  UIADD3 UR4, UR41, 0x400, URZ ;  /* 0x0000040029047890 */ /* 0x000fe2000fffe03f */
[----:B------:R-:W-:Y:S01]  /*4170*/  WARPGROUP.ARRIVE ;  /* 0x00000000000079c5 */ /* 0x000fe20000000000 */
[----:B------:R-:W-:-:S05]  /*4180*/  UIADD3 UR5, UR41, 0x26400, URZ ;  /* 0x0002640029057890 */ /* 0x000fca000fffe03f */
[----:B0-----:R-:W0:Y:S01]  /*4190*/  S2R R3, SR_TID.X ;  /* 0x0000000000037919 */ /* 0x001e220000002100 */
[----:B------:R-:W-:Y:S01]  /*41a0*/  USHF.R.U32.HI UR4, URZ, 0x4, UR4 ;  /* 0x000000043f047899 */ /* 0x000fe20008011604 */
[C---:B------:R-:W-:Y:S01]  /*41b0*/  IMAD R153, R23.reuse, -0x40, R153 ;  /* 0xffffffc017997824 */ /* 0x040fe200078e0299 */
[----:B------:R-:W-:Y:S01]  /*41c0*/  USHF.R.U32.HI UR5, URZ, 0x4, UR5 ;  /* 0x000000043f057899 */ /* 0x000fe20008011605 */
[----:B------:R-:W5:Y:S01]  /*41d0*/  S2R R15, SR_TID.X ;  /* 0x00000000000f7919 */ /* 0x000f620000002100 */
[----:B------:R-:W-:Y:S01]  /*41e0*/  ULOP3.LUT UR4, UR4, 0x3fff, URZ, 0xc0, !UPT ;  /* 0x00003fff04047892 */ /* 0x000fe2000f8ec03f */
[----:B------:R-:W-:Y:S01]  /*41f0*/  VIADD R23, R23, 0xfffffffe ;  /* 0xfffffffe17177836 */ /* 0x000fe20000000000 */
[----:B------:R-:W-:Y:S01]  /*4200*/  ULOP3.LUT UR5, UR5, 0x3fff, URZ, 0xc0, !UPT ;  /* 0x00003fff05057892 */ /* 0x000fe2000f8ec03f */
[----:B------:R-:W-:Y:S01]  /*4210*/  IADD3 R153, -R230, 0x40, R153 ;  /* 0x00000040e6997810 */ /* 0x000fe20007ffe199 */
[----:B------:R-:W-:Y:S02]  /*4220*/  ULOP3.LUT UR4, UR4, 0x10000, URZ, 0xfc, !UPT ;  /* 0x0001000004047892 */ /* 0x000fe4000f8efc3f */
[----:B------:R-:W-:Y:S01]  /*4230*/  ULOP3.LUT UR6, UR5, 0x10000, URZ, 0xfc, !UPT ;  /* 0x0001000005067892 */ /* 0x000fe2000f8efc3f */
[C---:B------:R-:W-:Y:S01]  /*4240*/  ISETP.GT.AND P1, PT, R153.reuse, RZ, PT ;  /* 0x000000ff9900720c */ /* 0x040fe20003f24270 */
[----:B------:R-:W-:Y:S01]  /*4250*/  ULEA UR10, UR37, UR4, 0xc ;  /* 0x00000004250a7291 */ /* 0x000fe2000f8e603f */
[C---:B------:R-:W-:Y:S01]  /*4260*/  ISETP.GT.AND P2, PT, R153.reuse, 0x1, PT ;  /* 0x000000019900780c */ /* 0x040fe20003f44270 */
[----:B------:R-:W-:Y:S01]  /*4270*/  UMOV UR21, 0x40000040 ;  /* 0x4000004000157882 */ /* 0x000fe20000000000 */
[----:B------:R-:W-:Y:S01]  /*4280*/  UMOV UR23, 0x40000040 ;  /* 0x4000004000177882 */ /* 0x000fe20000000000 */
[----:B------:R-:W-:Y:S01]  /*4290*/  UIADD3 UR14, UR6, 0x800, URZ ;  /* 0x00000800060e7890 */ /* 0x000fe2000fffe03f */
[C---:B------:R-:W-:Y:S01]  /*42a0*/  ISETP.GT.AND P3, PT, R153.reuse, 0x8, PT ;  /* 0x000000089900780c */ /* 0x040fe20003f64270 */
[----:B------:R-:W-:Y:S01]  /*42b0*/  UMOV UR20, UR6 ;  /* 0x0000000600147c82 */ /* 0x000fe20008000000 */
[----:B------:R-:W-:Y:S01]  /*42c0*/  UMOV UR22, UR10 ;  /* 0x0000000a00167c82 */ /* 0x000fe20008000000 */
[----:B------:R-:W-:Y:S01]  /*42d0*/  UIADD3 UR15, UR10, 0x800, URZ ;  /* 0x000008000a0f7890 */ /* 0x000fe2000fffe03f */
[----:B------:R-:W-:Y:S01]  /*42e0*/  HGMMA.64x64x16.F32 R24, gdesc[UR20], R24, gsb0 ;  /* 0x00e00000141879f0 */ /* 0x000fe20008000818 */
[----:B------:R-:W-:Y:S01]  /*42f0*/  UIADD3 UR20, UR6, 0x2, URZ ;  /* 0x0000000206147890 */ /* 0x000fe2000fffe03f */
[C---:B------:R-:W-:Y:S01]  /*4300*/  ISETP.GT.AND P4, PT, R153.reuse, 0x9, PT ;  /* 0x000000099900780c */ /* 0x040fe20003f84270 */
[----:B------:R-:W-:Y:S01]  /*4310*/  UIADD3 UR22, UR10, 0x2, URZ ;  /* 0x000000020a167890 */ /* 0x000fe2000fffe03f */
[C---:B------:R-:W-:Y:S01]  /*4320*/  ISETP.GT.AND P5, PT, R153.reuse, 0x10, PT ;  /* 0x000000109900780c */ /* 0x040fe20003fa4270 */
[----:B------:R-:W-:Y:S01]  /*4330*/  UMOV UR21, 0x40000040 ;  /* 0x4000004000157882 */ /* 0x000fe20000000000 */
[----:B------:R-:W-:Y:S01]  /*4340*/  UMOV UR23, 0x40000040 ;  /* 0x4000004000177882 */ /* 0x000fe20000000000 */
[----:B------:R-:W-:Y:S01]  /*4350*/  ISETP.GT.AND P6, PT, R153, 0x11, PT ;  /* 0x000000119900780c */ /* 0x000fe20003fc4270 */
[----:B------:R-:W-:Y:S01]  /*4360*/  UMOV UR19, 0x40000040 ;  /* 0x4000004000137882 */ /* 0x000fe20000000000 */
[----:B0-----:R-:W-:-:S02]  /*4370*/  SHF.R.U32.HI R3, RZ, 0x7, R3 ;  /* 0x00000007ff037819 */ /* 0x001fc40000011603 */
[----:B-----5:R-:W-:-:S04]  /*4380*/  LOP3.LUT R15, R15, 0x7f, RZ, 0xc0, !PT ;  /* 0x0000007f0f0f7812 */ /* 0x020fc800078ec0ff */
[----:B------:R-:W0:Y:S02]  /*4390*/  SHFL.IDX PT, R3, R3, RZ, 0x1f ;  /* 0x00001fff03037589 */ /* 0x000e2400000e0000 */
[----:B0-----:R-:W-:-:S13]  /*43a0*/  R2UR UR5, R3 ;  /* 0x00000000030572ca */ /* 0x001fda00000e0000 */
[----:B------:R-:W-:-:S03]  /*43b0*/  UISETP.GT.AND UP0, UPT, UR5, 0x7f, UPT ;  /* 0x0000007f0500788c */ /* 0x000fc6000bf04270 */
[----:B------:R-:W-:Y:S01]  /*43c0*/  UMOV UR5, 0x4 ;  /* 0x0000000400057882 */ /* 0x000fe20000000000 */
[----:B------:R-:W-:Y:S02]  /*43d0*/  USEL UR11, URZ, 0x2, !UP0 ;  /* 0x000000023f0b7887 */ /* 0x000fe4000c000000 */
[----:B------:R-:W-:Y:S02]  /*43e0*/  USEL UR7, UR5, 0x2, UP0 ;  /* 0x0000000205077887 */ /* 0x000fe40008000000 */
[----:B------:R-:W-:Y:S01]  /*43f0*/  USEL UR5, UR5, 0x6, !UP0 ;  /* 0x0000000605057887 */ /* 0x000fe2000c000000 */
[----:B------:R-:W-:Y:S02]  /*4400*/  WARPGROUP.DEPBAR.LE gsb0, 0x0 ;  /* 0x00008000000079c5 */ /* 0x000fe40000010000 */
[----:B------:R-:W-:-:S06]  /*4410*/  WARPGROUP.ARRIVE ;  /* 0x00000000000079c5 */ /* 0x000fcc0000000000 */
[----:B------:R-:W-:Y:S01]  /*4420*/  HGMMA.64x64x16.F32 R24, gdesc[UR20], R24, gsb0 ;  /* 0x00e00000141879f0 */ /* 0x000fe20008000818 */
[----:B------:R-:W-:Y:S02]  /*4430*/  UIADD3 UR20, UR6, 0x4, URZ ;  /* 0x0000000406147890 */ /* 0x000fe4000fffe03f */
[----:B------:R-:W-:Y:S01]  /*4440*/  UIADD3 UR22, UR10, 0x4, URZ ;  /* 0x000000040a167890 */ /* 0x000fe2000fffe03f */
[----:B------:R-:W-:Y:S01]  /*4450*/  UMOV UR21, 0x40000040 ;  /* 0x4000004000157882 */ /* 0x000fe20000000000 */
[----:B------:R-:W-:Y:S01]  /*4460*/  UMOV UR23, 0x40000040 ;  /* 0x4000004000177882 */ /* 0x000fe20000000000 */
        /* <DEDUP_REMOVED lines=94> */
[----:B------:R-:W-:Y:S02]  /*4a50*/  UIADD3 UR20, UR11, UR14, URZ ;  /* 0x0000000e0b147290 */ /* 0x000fe4000fffe03f */
[----:B------:R-:W-:Y:S01]  /*4a60*/  UIADD3 UR22, UR11, UR15, URZ ;  /* 0x0000000f0b167290 */ /* 0x000fe2000fffe03f */
        /* <DEDUP_REMOVED lines=16> */
[----:B------:R-:W-:Y:S01]  /*4b70*/  UMOV UR14, 0x28 ;  /* 0x00000028000e7882 */ /* 0x000fe20000000000 */
[----:B------:R-:W-:Y:S01]  /*4b80*/  UMOV UR15, 0xa00 ;  /* 0x00000a00000f7882 */ /* 0x000fe20000000000 */
[----:B------:R-:W-:Y:S02]  /*4b90*/  USEL UR14, UR14, 0x26, UP0 ;  /* 0x000000260e0e7887 */ /* 0x000fe40008000000 */
[----:B------:R-:W-:-:S02]  /*4ba0*/  USEL UR15, UR15, 0x980, UP0 ;  /* 0x000009800f0f7887 */ /* 0x000fc40008000000 */
[----:B------:R-:W-:Y:S02]  /*4bb0*/  ULOP3.LUT UR14, UR14, 0x6, URZ, 0xc0, !UPT ;  /* 0x000000060e0e7892 */ /* 0x000fe4000f8ec03f */
[----:B------:R-:W-:Y:S01]  /*4bc0*/  ULOP3.LUT UR15, UR15, 0xa00, URZ, 0xc0, !UPT ;  /* 0x00000a000f0f7892 */ /* 0x000fe2000f8ec03f */
[----:B------:R-:W-:Y:S02]  /*4bd0*/  WARPGROUP.DEPBAR.LE gsb0, 0x0 ;  /* 0x00008000000079c5 */ /* 0x000fe40000010000 */
[----:B------:R-:W-:-:S06]  /*4be0*/  WARPGROUP.ARRIVE ;  /* 0x00000000000079c5 */ /* 0x000fcc0000000000 */
[----:B------:R-:W-:Y:S01]  /*4bf0*/  HGMMA.64x64x16.F32 R24, gdesc[UR20], R24, gsb0 ;  /* 0x00e00000141879f0 */ /* 0x000fe20008000818 */
[----:B------:R-:W-:Y:S02]  /*4c00*/  UIADD3 UR20, UR14, UR15, UR6 ;  /* 0x0000000f0e147290 */ /* 0x000fe4000fffe006 */
[----:B------:R-:W-:Y:S01]  /*4c10*/  UIADD3 UR22, UR14, UR15, UR10 ;  /* 0x0000000f0e167290 */ /* 0x000fe2000fffe00a */
[----:B------:R-:W-:Y:S01]  /*4c20*/  UMOV UR21, 0x40000040 ;  /* 0x4000004000157882 */ /* 0x000fe20000000000 */
[----:B------:R-:W-:Y:S01]  /*4c30*/  UMOV UR23, 0x40000040 ;  /* 0x4000004000177882 */ /* 0x000fe20000000000 */
[----:B------:R-:W-:Y:S02]  /*4c40*/  UIADD3 UR14, UR6, 0xa00, URZ ;  /* 0x00000a00060e7890 */ /* 0x000fe4000fffe03f */
[----:B------:R-:W-:Y:S01]  /*4c50*/  UIADD3 UR15, UR10, 0xa00, URZ ;  /* 0x00000a000a0f7890 */ /* 0x000fe2000fffe03f */
        /* <DEDUP_REMOVED lines=87> */
[----:B------:R-:W-:Y:S02]  /*51d0*/  UMOV UR7, 0x1000 ;  /* 0x0000100000077882 */ /* 0x000fe40000000000 */
[----:B------:R-:W-:-:S04]  /*51e0*/  USEL UR7, UR7, 0xf80, UP0 ;  /* 0x00000f8007077887 */ /* 0x000fc80008000000 */
[----:B------:R-:W-:Y:S01]  /*51f0*/  ULOP3.LUT UR7, UR7, 0x1e00, URZ, 0xc0, !UPT ;  /* 0x00001e0007077892 */ /* 0x000fe2000f8ec03f */
        /* <DEDUP_REMOVED lines=8> */
[----:B------:R-:W-:Y:S01]  /*5280*/  ULDC UR15, c[0x0][0xa80] ;  /* 0x0002a000000f7ab9 */ /* 0x000fe20000000800 */
[----:B------:R-:W-:-:S04]  /*5290*/  USEL UR5, UR5, 0x3e, UP0 ;  /* 0x0000003e05057887 */ /* 0x000fc80008000000 */
        /* <DEDUP_REMOVED lines=8> */
[----:B------:R-:W-:Y:S01]  /*5320*/  ULDC UR5, c[0x0][0xad0] ;  /* 0x0002b40000057ab9 */ /* 0x000fe20000000800 */
[----:B------:R-:W-:-:S04]  /*5330*/  ULOP3.LUT UR7, UR43, 0x2000000, URZ, 0xfc, !UPT ;  /* 0x020000002b077892 */ /* 0x000fc8000f8efc3f */
[----:B------:R-:W-:-:S04]  /*5340*/  ULEA UR10, UR37, UR7, 0xc ;  /* 0x00000007250a7291 */ /* 0x000fc8000f8e603f */
[----:B------:R-:W-:-:S07]  /*5350*/  UIADD3 UR14, UR10, 0x80, URZ ;  /* 0x000000800a0e7890 */ /* 0x000fce000fffe03f */
[----:B------:R-:W-:Y:S01]  /*5360*/  UMOV UR18, UR14 ;  /* 0x0000000e00127c82 */ /* 0x000fe20008000000 */
[----:B------:R-:W-:Y:S01]  /*5370*/  UIADD3 UR14, UR10, 0x100, URZ ;  /* 0x000001000a0e7890 */ /* 0x000fe2000fffe03f */
        /* <DEDUP_REMOVED lines=18> */
[----:B------:R-:W5:Y:S01]  /*54a0*/  MUFU.TANH R25, R25 ;  /* 0x0000001900197308 */ /* 0x000f620000002400 */
        /* <DEDUP_REMOVED lines=16> */
[----:B-----5:R-:W-:Y:S01]  /*55b0*/  FSEL R25, R25, -INF , P2 ;  /* 0xff80000019197808 */ /* 0x020fe20001000000 */
[----:B------:R-:W-:Y:S01]  /*55c0*/  FMUL.FTZ R46, R46, UR5 ;  /* 0x000000052e2e7c20 */ /* 0x000fe20008410000 */
[----:B------:R-:W-:Y:S01]  /*55d0*/  FMUL.FTZ R47, R47, UR5 ;  /* 0x000000052f2f7c20 */ /* 0x000fe20008410000 */
[----:B------:R-:W-:Y:S01]  /*55e0*/  FMUL.FTZ R50, R50, UR5 ;  /* 0x0000000532327c20 */ /* 0x000fe20008410000 */
[----:B------:R-:W-:Y:S01]  /*55f0*/  FMNMX.FTZ R7, R24, R25, !PT ;  /* 0x0000001918077209 */ /* 0x000fe20007810000 */
[----:B------:R-:W-:Y:S01]  /*5600*/  FMUL.FTZ R51, R51, UR5 ;  /* 0x0000000533337c20 */ /* 0x000fe20008410000 */
[----:B------:R-:W-:Y:S01]  /*5610*/  FMUL.FTZ R54, R54, UR5 ;  /* 0x0000000536367c20 */ /* 0x000fe20008410000 */
[----:B------:R-:W5:Y:S01]  /*5620*/  MUFU.TANH R32, R32 ;  /* 0x0000002000207308 */ /* 0x000f620000002400 */
[----:B-1----:R-:W-:Y:S01]  /*5630*/  FSEL R28, R28, -INF , P3 ;  /* 0xff8000001c1c7808 */ /* 0x002fe20001800000 */
[----:B------:R-:W-:-:S03]  /*5640*/  FMUL.FTZ R55, R55, UR5 ;  /* 0x0000000537377c20 */ /* 0x000fc60008410000 */
[----:B------:R-:W-:-:S03]  /*5650*/  FMNMX.FTZ R6, R28, R7, !PT ;  /* 0x000000071c067209 */ /* 0x000fc60007810000 */
[----:B------:R-:W1:Y:S01]  /*5660*/  MUFU.TANH R3, R26 ;  /* 0x0000001a00037308 */ /* 0x000e620000002400 */
[----:B0-----:R-:W-:-:S04]  /*5670*/  FSEL R29, R29, -INF , P4 ;  /* 0xff8000001d1d7808 */ /* 0x001fc80002000000 */
[----:B------:R-:W-:-:S03]  /*5680*/  FMNMX.FTZ R7, R29, R6, !PT ;  /* 0x000000061d077209 */ /* 0x000fc60007810000 */
[----:B------:R-:W0:Y:S01]  /*5690*/  MUFU.TANH R33, R33 ;  /* 0x0000002100217308 */ /* 0x000e220000002400 */
[----:B-----5:R-:W-:-:S04]  /*56a0*/  FSEL R32, R32, -INF , P5 ;  /* 0xff80000020207808 */ /* 0x020fc80002800000 */
[----:B------:R-:W-:-:S03]  /*56b0*/  FMNMX.FTZ R6, R32, R7, !PT ;  /* 0x0000000720067209 */ /* 0x000fc60007810000 */
[----:B------:R-:W5:Y:S01]  /*56c0*/  MUFU.TANH R8, R27 ;  /* 0x0000001b00087308 */ /* 0x000f620000002400 */
[----:B-1----:R-:W-:Y:S02]  /*56d0*/  FSEL R3, R3, -INF , P1 ;  /* 0xff80000003037808 */ /* 0x002fe40000800000 */
[----:B------:R-:W-:-:S05]  /*56e0*/  ISETP.GT.AND P1, PT, R153, 0x18, PT ;  /* 0x000000189900780c */ /* 0x000fca0003f24270 */
[----:B------:R-:W1:Y:S01]  /*56f0*/  MUFU.TANH R36, R36 ;  /* 0x0000002400247308 */ /* 0x000e620000002400 */
[----:B0-----:R-:W-:-:S04]  /*5700*/  FSEL R33, R33, -INF , P6 ;  /* 0xff80000021217808 */ /* 0x001fc80003000000 */
[----:B------:R-:W-:-:S03]  /*5710*/  FMNMX.FTZ R7, R33, R6, !PT ;  /* 0x0000000621077209 */ /* 0x000fc60007810000 */
[----:B--234-:R-:W0:Y:S01]  /*5720*/  MUFU.TANH R5, R30 ;  /* 0x0000001e00057308 */ /* 0x01ce220000002400 */
[----:B-----5:R-:W-:Y:S02]  /*5730*/  FSEL R8, R8, -INF , P2 ;  /* 0xff80000008087808 */ /* 0x020fe40001000000 */
[----:B------:R-:W-:-:S05]  /*5740*/  ISETP.GT.AND P2, PT, R153, 0x19, PT ;  /* 0x000000199900780c */ /* 0x000fca0003f44270 */
[----:B------:R-:W2:Y:S01]  /*5750*/  MUFU.TANH R37, R37 ;  /* 0x0000002500257308 */ /* 0x000ea20000002400 */
[----:B-1----:R-:W-:-:S04]  /*5760*/  FSEL R36, R36, -INF , P1 ;  /* 0xff80000024247808 */ /* 0x002fc80000800000 */
[----:B------:R-:W-:-:S03]  /*5770*/  FMNMX.FTZ R6, R36, R7, !PT ;  /* 0x0000000724067209 */ /* 0x000fc60007810000 */
[----:B------:R-:W1:Y:S01]  /*5780*/  MUFU.TANH R9, R31 ;  /* 0x0000001f00097308 */ /* 0x000e620000002400 */
[----:B0-----:R-:W-:Y:S02]  /*5790*/  FSEL R5, R5, -INF , P3 ;  /* 0xff80000005057808 */ /* 0x001fe40001800000 */
[----:B------:R-:W-:-:S05]  /*57a0*/  ISETP.GT.AND P3, PT, R153, 0x20, PT ;  /* 0x000000209900780c */ /* 0x000fca0003f64270 */
[----:B------:R-:W0:Y:S01]  /*57b0*/  MUFU.TANH R40, R40 ;  /* 0x0000002800287308 */ /* 0x000e220000002400 */
[----:B--2---:R-:W-:-:S04]  /*57c0*/  FSEL R37, R37, -INF , P2 ;  /* 0xff80000025257808 */ /* 0x004fc80001000000 */
[----:B------:R-:W-:-:S03]  /*57d0*/  FMNMX.FTZ R7, R37, R6, !PT ;  /* 0x0000000625077209 */ /* 0x000fc60007810000 */
[----:B------:R-:W2:Y:S01]  /*57e0*/  MUFU.TANH R10, R34 ;  /* 0x00000022000a7308 */ /* 0x000ea20000002400 */
[----:B-1----:R-:W-:Y:S02]  /*57f0*/  FSEL R9, R9, -INF , P4 ;  /* 0xff80000009097808 */ /* 0x002fe40002000000 */
[----:B------:R-:W-:-:S05]  /*5800*/  ISETP.GT.AND P4, PT, R153, 0x21, PT ;  /* 0x000000219900780c */ /* 0x000fca0003f84270 */
[----:B------:R-:W1:Y:S01]  /*5810*/  MUFU.TANH R41, R41 ;  /* 0x0000002900297308 */ /* 0x000e620000002400 */
[----:B0-----:R-:W-:-:S04]  /*5820*/  FSEL R40, R40, -INF , P3 ;  /* 0xff80000028287808 */ /* 0x001fc80001800000 */
[----:B------:R-:W-:-:S03]  /*5830*/  FMNMX.FTZ R6, R40, R7, !PT ;  /* 0x0000000728067209 */ /* 0x000fc60007810000 */
[----:B------:R-:W0:Y:S01]  /*5840*/  MUFU.TANH R11, R35 ;  /* 0x00000023000b7308 */ /* 0x000e220000002400 */
[----:B--2---:R-:W-:Y:S02]  /*5850*/  FSEL R10, R10, -INF , P5 ;  /* 0xff8000000a0a7808 */ /* 0x004fe40002800000 */
        /* <DEDUP_REMOVED lines=35> */
[----:B--2---:R-:W-:-:S04]  /*5a90*/  FSEL R53, R53, -INF , P4 ;  /* 0xff80000035357808 */ /* 0x004fc80002000000 */
[----:B------:R-:W-:Y:S02]  /*5aa0*/  FMNMX.FTZ R12, R53, R6, !PT ;  /* 0x00000006350c7209 */ /* 0x000fe40007810000 */
[----:B------:R-:W-:Y:S01]  /*5ab0*/  FMNMX.FTZ R6, R3, R8, !PT ;  /* 0x0000000803067209 */ /* 0x000fe20007810000 */
[----:B------:R-:W2:Y:S01]  /*5ac0*/  MUFU.TANH R50, R50 ;  /* 0x0000003200327308 */ /* 0x000ea20000002400 */
[----:B-1----:R-:W-:Y:S01]  /*5ad0*/  FSEL R46, R46, -INF , P5 ;  /* 0xff8000002e2e7808 */ /* 0x002fe20002800000 */
[----:B------:R-:W1:Y:S01]  /*5ae0*/  SHFL.BFLY PT, R7, R12, 0x2, 0x1f ;  /* 0x0c401f000c077f89 */ /* 0x000e6200000e0000 */
[----:B------:R-:W-:-:S05]  /*5af0*/  FMNMX.FTZ R6, R5, R6, !PT ;  /* 0x0000000605067209 */ /* 0x000fca0007810000 */
[----:B------:R-:W3:Y:S01]  /*5b00*/  MUFU.TANH R51, R51 ;  /* 0x0000003300337308 */ /* 0x000ee20000002400 */
[----:B0-----:R-:W-:-:S07]  /*5b10*/  FSEL R47, R47, -INF , P6 ;  /* 0xff8000002f2f7808 */ /* 0x001fce0003000000 */
[----:B------:R-:W0:Y:S01]  /*5b20*/  MUFU.TANH R54, R54 ;  /* 0x0000003600367308 */ /* 0x000e220000002400 */
[----:B--2---:R-:W-:-:S07]  /*5b30*/  FSEL R50, R50, -INF , P1 ;  /* 0xff80000032327808 */ /* 0x004fce0000800000 */
[----:B------:R-:W2:Y:S01]  /*5b40*/  MUFU.TANH R55, R55 ;  /* 0x0000003700377308 */ /* 0x000ea20000002400 */
[----:B---3--:R-:W-:Y:S02]  /*5b50*/  FSEL R51, R51, -INF , P2 ;  /* 0xff80000033337808 */ /* 0x008fe40001000000 */
[----:B-1----:R-:W-:Y:S02]  /*5b60*/  FMNMX.FTZ R13, R12, R7, !PT ;  /* 0x000000070c0d7209 */ /* 0x002fe40007810000 */
[----:B------:R-:W-:Y:S02]  /*5b70*/  FMNMX.FTZ R7, R9, R6, !PT ;  /* 0x0000000609077209 */ /* 0x000fe40007810000 */
[----:B------:R-:W-:Y:S01]  /*5b80*/  ISETP.GE.AND P2, PT, R23, R18, PT ;  /* 0x000000121700720c */ /* 0x000fe20003f46270 */
[----:B------:R-:W1:Y:S01]  /*5b90*/  SHFL.BFLY PT, R14, R13, 0x1, 0x1f ;  /* 0x0c201f000d0e7f89 */ /* 0x000e6200000e0000 */
[----:B------:R-:W-:Y:S02]  /*5ba0*/  FMNMX.FTZ R6, R10, R7, !PT ;  /* 0x000000070a067209 */ /* 0x000fe40007810000 */
[----:B0-----:R-:W-:-:S02]  /*5bb0*/  FSEL R54, R54, -INF , P3 ;  /* 0xff80000036367808 */ /* 0x001fc40001800000 */
[----:B------:R-:W-:-:S04]  /*5bc0*/  FMNMX.FTZ R7, R11, R6, !PT ;  /* 0x000000060b077209 */ /* 0x000fc80007810000 */
[----:B------:R-:W-:Y:S02]  /*5bd0*/  FMNMX.FTZ R12, R38, R7, !PT ;  /* 0x00000007260c7209 */ /* 0x000fe40007810000 */
[----:B--2---:R-:W-:Y:S02]  /*5be0*/  FSEL R55, R55, -INF , P4 ;  /* 0xff80000037377808 */ /* 0x004fe40002000000 */
[----:B------:R-:W-:-:S04]  /*5bf0*/  FMNMX.FTZ R7, R39, R12, !PT ;  /* 0x0000000c27077209 */ /* 0x000fc80007810000 */
[----:B------:R-:W-:-:S04]  /*5c00*/  FMNMX.FTZ R12, R42, R7, !PT ;  /* 0x000000072a0c7209 */ /* 0x000fc80007810000 */
[----:B------:R-:W-:Y:S02]  /*5c10*/  FMNMX.FTZ R7, R43, R12, !PT ;  /* 0x0000000c2b077209 */ /* 0x000fe40007810000 */
[----:B-1----:R-:W-:Y:S02]  /*5c20*/  FMNMX.FTZ R6, R13, R14, !PT ;  /* 0x0000000e0d067209 */ /* 0x002fe40007810000 */
        /* <DEDUP_REMOVED lines=16> */
[--C-:B------:R-:W-:Y:S01]  /*5d30*/  FFMA.FTZ R36, R36, UR15, -R14.reuse ;  /* 0x0000000f24247c23 */ /* 0x100fe2000801080e */
[----:B------:R-:W0:Y:S01]  /*5d40*/  SHFL.BFLY PT, R7, R12, 0x2, 0x1f ;  /* 0x0c401f000c077f89 */ /* 0x000e2200000e0000 */
        /* <DEDUP_REMOVED lines=9> */
[----:B------:R-:W-:-:S02]  /*5de0*/  FFMA.FTZ R14, R53, UR15, -R14 ;  /* 0x0000000f350e7c23 */ /* 0x000fc4000801080e */
[----:B------:R-:W-:Y:S08]  /*5df0*/  MUFU.EX2 R28, R28 ;  /* 0x0000001c001c7308 */ /* 0x000ff00000000800 */
[----:B------:R-:W2:Y:S01]  /*5e00*/  MUFU.EX2 R29, R29 ;  /* 0x0000001d001d7308 */ /* 0x000ea20000000800 */
[----:B-1----:R-:W-:Y:S02]  /*5e10*/  F2FP.F16.F32.PACK_AB R152, R25, R24 ;  /* 0x000000181998723e */ /* 0x002fe400000000ff */
[----:B0-----:R-:W-:-:S05]  /*5e20*/  FMNMX.FTZ R13, R12, R7, !PT ;  /* 0x000000070c0d7209 */ /* 0x001fca0007810000 */
[----:B------:R-:W-:Y:S01]  /*5e30*/  MUFU.EX2 R32, R32 ;  /* 0x0000002000207308 */ /* 0x000fe20000000800 */
[----:B------:R-:W0:Y:S07]  /*5e40*/  SHFL.BFLY PT, R12, R13, 0x1, 0x1f ;  /* 0x0c201f000d0c7f89 */ /* 0x000e2e00000e0000 */
[----:B------:R-:W1:Y:S01]  /*5e50*/  MUFU.EX2 R33, R33 ;  /* 0x0000002100217308 */ /* 0x000e620000000800 */
[----:B--2---:R-:W-:-:S07]  /*5e60*/  F2FP.F16.F32.PACK_AB R154, R29, R28 ;  /* 0x0000001c1d9a723e */ /* 0x004fce00000000ff */
[----:B------:R-:W-:Y:S08]  /*5e70*/  MUFU.EX2 R36, R36 ;  /* 0x0000002400247308 */ /* 0x000ff00000000800 */
[----:B------:R-:W2:Y:S01]  /*5e80*/  MUFU.EX2 R37, R37 ;  /* 0x0000002500257308 */ /* 0x000ea20000000800 */
[----:B0-----:R-:W-:Y:S02]  /*5e90*/  FMNMX.FTZ R7, R13, R12, !PT ;  /* 0x0000000c0d077209 */ /* 0x001fe40007810000 */
[----:B-1----:R-:W-:-:S02]  /*5ea0*/  F2FP.F16.F32.PACK_AB R156, R33, R32 ;  /* 0x00000020219c723e */ /* 0x002fc400000000ff */
[C---:B------:R-:W-:Y:S01]  /*5eb0*/  FSETP.NEU.FTZ.AND P1, PT, R7.reuse, -INF , PT ;  /* 0xff8000000700780b */ /* 0x040fe20003f3d000 */
[----:B------:R-:W-:Y:S02]  /*5ec0*/  FMUL.FTZ R12, R7, UR15 ;  /* 0x0000000f070c7c20 */ /* 0x000fe40008410000 */
[----:B------:R-:W-:Y:S03]  /*5ed0*/  MUFU.EX2 R13, R14 ;  /* 0x0000000e000d7308 */ /* 0x000fe60000000800 */
[----:B------:R-:W-:Y:S02]  /*5ee0*/  FSEL R12, R12, RZ, P1 ;  /* 0x000000ff0c0c7208 */ /* 0x000fe40000800000 */
[----:B------:R-:W-:-:S03]  /*5ef0*/  ISETP.NE.AND P1, PT, R15, RZ, PT ;  /* 0x000000ff0f00720c */ /* 0x000fc60003f25270 */
        /* <DEDUP_REMOVED lines=13> */
[----:B------:R-:W1:Y:S01]  /*5fd0*/  MUFU.EX2 R8, R8 ;  /* 0x0000000800087308 */ /* 0x000e620000000800 */
[----:B0-----:R-:W-:-:S02]  /*5fe0*/  @!P1 VIADD R3, R4, 0x38840 ;  /* 0x0003884004039836 */ /* 0x001fc40000000000 */
[--C-:B------:R-:W-:Y:S01]  /*5ff0*/  FFMA.FTZ R50, R50, UR15, -R12.reuse ;  /* 0x0000000f32327c23 */ /* 0x100fe2000801080c */
[--C-:B------:R-:W-:Y:S01]  /*6000*/  FFMA.FTZ R51, R51, UR15, -R12.reuse ;  /* 0x0000000f33337c23 */ /* 0x100fe2000801080c */
[--C-:B------:R-:W-:Y:S01]  /*6010*/  FFMA.FTZ R54, R54, UR15, -R12.reuse ;  /* 0x0000000f36367c23 */ /* 0x100fe2000801080c */
[----:B------:R-:W-:Y:S01]  /*6020*/  FFMA.FTZ R12, R55, UR15, -R12 ;  /* 0x0000000f370c7c23 */ /* 0x000fe2000801080c */
[----:B------:R-:W-:Y:S01]  /*6030*/  @!P1 PRMT R3, RZ, 0x654, R3 ;  /* 0x00000654ff039816 */ /* 0x000fe20000000003 */
[----:B------:R-:W-:Y:S01]  /*6040*/  @!P1 VIADD R4, R4, 0x38860 ;  /* 0x0003886004049836 */ /* 0x000fe20000000000 */
[----:B------:R-:W0:Y:S01]  /*6050*/  MUFU.EX2 R5, R5 ;  /* 0x0000000500057308 */ /* 0x000e220000000800 */
[----:B--2---:R-:W-:Y:S01]  /*6060*/  F2FP.F16.F32.PACK_AB R158, R37, R36 ;  /* 0x00000024259e723e */ /* 0x004fe200000000ff */
[----:B------:R0:W-:Y:S02]  /*6070*/  @!P1 SYNCS.ARRIVE.TRANS64.RED.A1T0 RZ, [R3+URZ], RZ ;  /* 0x000000ff03ff99a7 */ /* 0x0001e4000810043f */
[----:B------:R-:W-:-:S04]  /*6080*/  @!P1 PRMT R4, RZ, 0x654, R4 ;  /* 0x00000654ff049816 */ /* 0x000fc80000000004 */
[----:B------:R2:W3:Y:S01]  /*6090*/  MUFU.EX2 R20, R9 ;  /* 0x0000000900147308 */ /* 0x0004e20000000800 */
[----:B-1----:R-:W-:Y:S01]  /*60a0*/  FADD.FTZ R14, R153, R8 ;  /* 0x00000008990e7221 */ /* 0x002fe20000010000 */
[----:B------:R-:W-:-:S06]  /*60b0*/  F2FP.F16.F32.PACK_AB R153, R8, R153 ;  /* 0x000000990899723e */ /* 0x000fcc00000000ff */
[----:B------:R-:W1:Y:S01]  /*60c0*/  MUFU.EX2 R10, R10 ;  /* 0x0000000a000a7308 */ /* 0x000e620000000800 */
[----:B--2---:R-:W-:Y:S01]  /*60d0*/  FADD.FTZ R9, R24, R25 ;  /* 0x0000001918097221 */ /* 0x004fe20000010000 */
[----:B0-----:R-:W-:-:S03]  /*60e0*/  FADD.FTZ R3, R5, R14 ;  /* 0x0000000e05037221 */ /* 0x001fc60000010000 */
[----:B------:R-:W-:-:S03]  /*60f0*/  FADD.FTZ R26, R28, R9 ;  /* 0x000000091c1a7221 */ /* 0x000fc60000010000 */
[----:B------:R-:W0:Y:S01]  /*6100*/  MUFU.EX2 R11, R11 ;  /* 0x0000000b000b7308 */ /* 0x000e220000000800 */
[C---:B---3--:R-:W-:Y:S01]  /*6110*/  FADD.FTZ R3, R20.reuse, R3 ;  /* 0x0000000314037221 */ /* 0x048fe20000010000 */
[----:B------:R-:W-:Y:S01]  /*6120*/  FADD.FTZ R9, R29, R26 ;  /* 0x0000001a1d097221 */ /* 0x000fe20000010000 */
[----:B------:R-:W-:Y:S01]  /*6130*/  F2FP.F16.F32.PACK_AB R155, R20, R5 ;  /* 0x00000005149b723e */ /* 0x000fe200000000ff */
[----:B------:R-:W-:Y:S02]  /*6140*/  BAR.SYNC.DEFER_BLOCKING 0xf, 0x100 ;  /* 0x03c4000000007b1d */ /* 0x000fe40000010000 */
[----:B------:R-:W-:Y:S01]  /*6150*/  FADD.FTZ R14, R32, R9 ;  /* 0x00000009200e7221 */ /* 0x000fe20000010000 */
[----:B-1----:R-:W-:-:S03]  /*6160*/  FADD.FTZ R26, R10, R3 ;  /* 0x000000030a1a7221 */ /* 0x002fc60000010000 */
[----:B------:R-:W1:Y:S01]  /*6170*/  MUFU.EX2 R38, R38 ;  /* 0x0000002600267308 */ /* 0x000e620000000800 */
[----:B------:R-:W-:-:S04]  /*6180*/  FADD.FTZ R3, R33, R14 ;  /* 0x0000000e21037221 */ /* 0x000fc80000010000 */
[----:B------:R-:W-:Y:S01]  /*6190*/  FADD.FTZ R14, R36, R3 ;  /* 0x00000003240e7221 */ /* 0x000fe20000010000 */
[----:B0-----:R-:W-:Y:S02]  /*61a0*/  FADD.FTZ R9, R11, R26 ;  /* 0x0000001a0b097221 */ /* 0x001fe40000010000 */
[----:B------:R-:W0:Y:S01]  /*61b0*/  MUFU.EX2 R39, R39 ;  /* 0x0000002700277308 */ /* 0x000e220000000800 */
[----:B------:R-:W-:Y:S01]  /*61c0*/  FADD.FTZ R3, R37, R14 ;  /* 0x0000000e25037221 */ /* 0x000fe20000010000 */
[----:B------:R-:W-:-:S06]  /*61d0*/  F2FP.F16.F32.PACK_AB R157, R11, R10 ;  /* 0x0000000a0b9d723e */ /* 0x000fcc00000000ff */
[----:B------:R-:W2:Y:S01]  /*61e0*/  MUFU.EX2 R42, R42 ;  /* 0x0000002a002a7308 */ /* 0x000ea20000000800 */
[----:B-1----:R-:W-:Y:S01]  /*61f0*/  FADD.FTZ R24, R38, R9 ;  /* 0x0000000926187221 */ /* 0x002fe20000010000 */
[----:B------:R1:W-:Y:S06]  /*6200*/  STSM.16.M88.4 [R19+0x36400], R152 ;  /* 0x0364009813007844 */ /* 0x0003ec0000000200 */
        /* <DEDUP_REMOVED lines=10> */
[----:B0-----:R-:W-:-:S07]  /*62b0*/  FADD.FTZ R10, R46, R5 ;  /* 0x000000052e0a7221 */ /* 0x001fce0000010000 */
        /* <DEDUP_REMOVED lines=12> */
[----:B------:R-:W3:Y:S01]  /*6380*/  MUFU.EX2 R54, R54 ;  /* 0x0000003600367308 */ /* 0x000ee20000000800 */
[C---:B0-----:R-:W-:Y:S01]  /*6390*/  FADD.FTZ R5, R51.reuse, R10 ;  /* 0x0000000a33057221 */ /* 0x041fe20000010000 */
[----:B------:R-:W-:-:S06]  /*63a0*/  F2FP.F16.F32.PACK_AB R165, R51, R50 ;  /* 0x0000003233a5723e */ /* 0x000fcc00000000ff */
[----:B------:R-:W0:Y:S01]  /*63b0*/  MUFU.EX2 R48, R48 ;  /* 0x0000003000307308 */ /* 0x000e220000000800 */
[C---:B--2---:R-:W-:Y:S01]  /*63c0*/  FADD.FTZ R3, R45.reuse, R8 ;  /* 0x000000082d037221 */ /* 0x044fe20000010000 */
[----:B------:R-:W-:-:S05]  /*63d0*/  F2FP.F16.F32.PACK_AB R162, R45, R44 ;  /* 0x0000002c2da2723e */ /* 0x000fca00000000ff */
[----:B------:R1:W-:Y:S01]  /*63e0*/  STSM.16.M88.4 [R186], R160 ;  /* 0x000000a0ba007844 */ /* 0x0003e20000000200 */
[----:B------:R-:W2:Y:S01]  /*63f0*/  MUFU.EX2 R167, R12 ;  /* 0x0000000c00a77308 */ /* 0x000ea20000000800 */
[----:B---3--:R-:W-:-:S07]  /*6400*/  FADD.FTZ R10, R54, R5 ;  /* 0x00000005360a7221 */ /* 0x008fce0000010000 */
[----:B------:R-:W3:Y:S01]  /*6410*/  MUFU.EX2 R49, R49 ;  /* 0x0000003100317308 */ /* 0x000ee20000000800 */
[----:B0-----:R-:W-:-:S07]  /*6420*/  FADD.FTZ R8, R48, R3 ;  /* 0x0000000330087221 */ /* 0x001fce0000010000 */
[----:B------:R-:W0:Y:S01]  /*6430*/  MUFU.EX2 R52, R52 ;  /* 0x0000003400347308 */ /* 0x000e220000000800 */
[C---:B--2---:R-:W-:Y:S01]  /*6440*/  FADD.FTZ R5, R167.reuse, R10 ;  /* 0x0000000aa7057221 */ /* 0x044fe20000010000 */
[----:B------:R-:W-:Y:S02]  /*6450*/  F2FP.F16.F32.PACK_AB R167, R167, R54 ;  /* 0x00000036a7a7723e */ /* 0x000fe400000000ff */
[C---:B---3--:R-:W-:Y:S01]  /*6460*/  F2FP.F16.F32.PACK_AB R164, R49.reuse, R48 ;  /* 0x0000003031a4723e */ /* 0x048fe200000000ff */
[----:B------:R-:W-:Y:S01]  /*6470*/  FADD.FTZ R3, R49, R8 ;  /* 0x0000000831037221 */ /* 0x000fe20000010000 */
[----:B0-----:R-:W-:-:S03]  /*6480*/  F2FP.F16.F32.PACK_AB R166, R13, R52 ;  /* 0x000000340da6723e */ /* 0x001fc600000000ff */
[----:B------:R-:W-:Y:S02]  /*6490*/  FADD.FTZ R8, R52, R3 ;  /* 0x0000000334087221 */ /* 0x000fe40000010000 */
[----:B------:R1:W-:Y:S01]  /*64a0*/  STSM.16.M88.4 [R185], R164 ;  /* 0x000000a4b9007844 */ /* 0x0003e20000000200 */
[----:B------:R-:W-:Y:S01]  /*64b0*/  WARPGROUP.ARRIVE ;  /* 0x00000000000079c5 */ /* 0x000fe20000000000 */
[----:B------:R-:W-:-:S05]  /*64c0*/  FADD.FTZ R3, R13, R8 ;  /* 0x000000080d037221 */ /* 0x000fca0000010000 */
[----:B------:R-:W-:Y:S01]  /*64d0*/  HGMMA.64x256x16.F32 R24, R152, gdesc[UR8].tnspB, RZ, !UPT, gsb0 ;  /* 0x43e0000898187df0 */ /* 0x000fe2000c0008ff */
[----:B------:R-:W-:Y:S01]  /*64e0*/  UIADD3 UR10, UR10, 0x180, URZ ;  /* 0x000001800a0a7890 */ /* 0x000fe2000fffe03f */
[----:B------:R-:W-:Y:S01]  /*64f0*/  UMOV UR11, 0x40000040 ;  /* 0x40000040000b7882 */ /* 0x000fe20000000000 */
[----:B------:R-:W-:Y:S02]  /*6500*/  WARPGROUP.DEPBAR.LE gsb0, 0x0 ;  /* 0x00008000000079c5 */ /* 0x000fe40000010000 */
[----:B------:R-:W-:-:S15]  /*6510*/  WARPGROUP.ARRIVE ;  /* 0x00000000000079c5 */ /* 0x000fde0000000000 */
[----:B------:R-:W-:-:S08]  /*6520*/  NOP ;  /* 0x0000000000007918 */ /* 0x000fd00000000000 */
[----:B------:R-:W-:Y:S01]  /*6530*/  HGMMA.64x256x16.F32 R24, R156, gdesc[UR16].tnspB, R24, gsb0 ;  /* 0x43e000109c187df0 */ /* 0x000fe20008000818 */
[----:B------:R-:W-:Y:S01]  /*6540*/  UMOV UR18, UR14 ;  /* 0x0000000e00127c82 */ /* 0x000fe20008000000 */
[----:B------:R-:W-:Y:S01]  /*6550*/  UMOV UR19, 0x40000040 ;  /* 0x4000004000137882 */ /* 0x000fe20000000000 */
        /* <DEDUP_REMOVED lines=19> */
[----:B------:R-:W-:Y:S01]  /*6690*/  R2UR UR11, R23 ;  /* 0x00000000170b72ca */ /* 0x000fe200000e0000 */
[----:B-1----:R-:W-:Y:S01]  /*66a0*/  IMAD.MOV.U32 R4, RZ, RZ, R7 ;  /* 0x000000ffff047224 */ /* 0x002fe200078e0007 */
[----:B------:R-:W-:Y:S01]  /*66b0*/  UMOV UR10, UR37 ;  /* 0x00000025000a7c82 */ /* 0x000fe20008000000 */
[----:B------:R-:W-:-:S12]  /*66c0*/  IMAD.MOV.U32 R8, RZ, RZ, R6 ;  /* 0x000000ffff087224 */ /* 0x000fd800078e0006 */
.L_x_1082:
[----:B------:R-:W-:Y:S01]  /*66d0*/  UIADD3 UR37, UR10, 0x1, URZ ;  /* 0x000000010a257890 */ /* 0x000fe2000fffe03f */
[----:B------:R-:W-:Y:S01]  /*66e0*/  UMOV UR5, UR11 ;  /* 0x0000000b00057c82 */ /* 0x000fe20008000000 */
[----:B------:R-:W-:Y:S01]  /*66f0*/  UIADD3 UR11, UR11, -0x1, URZ ;  /* 0xffffffff0b0b7890 */ /* 0x000fe2000fffe03f */
[----:B------:R-:W-:Y:S01]  /*6700*/  ISETP.LT.AND P2, PT, R18, UR5, PT ;  /* 0x0000000512007c0c */ /* 0x000fe2000bf41270 */
[----:B------:R-:W-:-:S04]  /*6710*/  UISETP.NE.AND UP0, UPT, UR37, 0x2, UPT ;  /* 0x000000022500788c */ /* 0x000fc8000bf05270 */
[----:B------:R-:W-:Y:S02]  /*6720*/  USEL UR14, URZ, 0x1, UP0 ;  /* 0x000000013f0e7887 */ /* 0x000fe40008000000 */
[----:B------:R-:W-:Y:S02]  /*6730*/  USEL UR37, UR37, URZ, UP0 ;  /* 0x0000003f25257287 */ /* 0x000fe40008000000 */
[----:B------:R-:W-:Y:S01]  /*6740*/  ULOP3.LUT UR36, UR36, UR14, URZ, 0x3c, !UPT ;  /* 0x0000000e24247292 */ /* 0x000fe2000f8e3c3f */
[----:B0-----:R-:W-:Y:S11]  /*6750*/  @P0 BRA `(.L_x_1074) ;  /* 0x0000000000040947 */ /* 0x001ff60003800000 */
[----:B------:R-:W-:Y:S01]  /*6760*/  BPT.TRAP 0x1 ;  /* 0x000000040000795c */ /* 0x000fe20000300000 */
.L_x_1074:
[----:B------:R-:W-:Y:S01]  /*6770*/  ULEA UR5, UR37, UR41, 0x3 ;  /* 0x0000002925057291 */ /* 0x000fe2000f8e183f */
[----:B------:R-:W-:-:S05]  /*6780*/  IMAD.U32 R6, RZ, RZ, UR36 ;  /* 0x00000024ff067e24 */ /* 0x000fca000f8e00ff */
[----:B------:R-:W-:-:S04]  /*6790*/  SHF.L.U32 R6, R6, 0x1f, RZ ;  /* 0x0000001f06067819 */ /* 0x000fc800000006ff */
[----:B------:R0:W1:Y:S01]  /*67a0*/  SYNCS.PHASECHK.TRANS64.TRYWAIT P3, [UR5+0x38830], R6 ;  /* 0x03883006ff0075a7 */ /* 0x0000620008060145 */
[----:B------:R-:W-:Y:S05]  /*67b0*/  @P0 BRA `(.L_x_1075) ;  /* 0x0000000000040947 */ /* 0x000fea0003800000 */
[----:B------:R-:W-:Y:S01]  /*67c0*/  BPT.TRAP 0x1 ;  /* 0x000000040000795c */ /* 0x000fe20000300000 */
.L_x_1075:
[----:B-1----:R-:W-:Y:S05]  /*67d0*/  @P3 BRA `(.L_x_1076) ;  /* 0x0000000000083947 */ /* 0x002fea0003800000 */
[----:B------:R-:W1:Y:S02]  /*67e0*/  SYNCS.PHASECHK.TRANS64.TRYWAIT P3, [UR5+0x38830], R6 ;  /* 0x03883006ff0075a7 */ /* 0x000e640008060145 */
[----:B-1----:R-:W-:Y:S05]  /*67f0*/  @!P3 BRA `(.L_x_1077) ;  /* 0x00000104001cb947 */ /* 0x002fea0003800000 */
.L_x_1076:
        /* <DEDUP_REMOVED lines=8> */
[----:B------:R-:W-:-:S04]  /*6880*/  ULOP3.LUT UR14, UR14, 0x3fff, URZ, 0xc0, !UPT ;  /* 0x00003fff0e0e7892 */ /* 0x000fc8000f8ec03f */
[----:B------:R-:W-:Y:S02]  /*6890*/  ULEA UR18, UR37, UR18, 0x9 ;  /* 0x0000001225127291 */ /* 0x000fe4000f8e483f */
[----:B------:R-:W-:Y:S02]  /*68a0*/  ULOP3.LUT UR20, UR14, 0x10000, URZ, 0xfc, !UPT ;  /* 0x000100000e147892 */ /* 0x000fe4000f8efc3f */
[----:B------:R-:W-:-:S03]  /*68b0*/  UIADD3 UR14, UR18, 0x4, URZ ;  /* 0x00000004120e7890 */ /* 0x000fc6000fffe03f */
[----:B------:R-:W-:-:S04]  /*68c0*/  UMOV UR22, UR18 ;  /* 0x0000001200167c82 */ /* 0x000fc80008000000 */
[----:B------:R-:W-:Y:S01]  /*68d0*/  HGMMA.64x64x16.F32 R152, gdesc[UR20], RZ, !UPT, gsb0 ;  /* 0x00e00000149879f0 */ /* 0x000fe2000c0008ff */
[----:B------:R-:W-:Y:S01]  /*68e0*/  UIADD3 UR22, UR18, 0x2, URZ ;  /* 0x0000000212167890 */ /* 0x000fe2000fffe03f */
[----:B------:R-:W-:Y:S01]  /*68f0*/  UMOV UR20, UR8 ;  /* 0x0000000800147c82 */ /* 0x000fe20008000000 */
[----:B------:R-:W-:Y:S01]  /*6900*/  UMOV UR21, UR9 ;  /* 0x0000000900157c82 */ /* 0x000fe20008000000 */
[----:B------:R-:W-:Y:S01]  /*6910*/  UMOV UR23, 0x40000040 ;  /* 0x4000004000177882 */ /* 0x000fe20000000000 */
[----:B------:R-:W-:Y:S01]  /*6920*/  UIADD3 UR18, UR18, 0x6, URZ ;  /* 0x0000000612127890 */ /* 0x000fe2000fffe03f */
        /* <DEDUP_REMOVED lines=10> */
[----:B------:R-:W-:Y:S05]  /*69d0*/  @P0 BRA `(.L_x_1078) ;  /* 0x0000000000040947 */ /* 0x000fea0003800000 */
[----:B------:R-:W-:Y:S01]  /*69e0*/  BPT.TRAP 0x1 ;  /* 0x000000040000795c */ /* 0x000fe20000300000 */
.L_x_1078:
[----:B------:R2:W3:Y:S01]  /*69f0*/  SYNCS.PHASECHK.TRANS64.TRYWAIT P3, [UR5+0x38850], R6 ;  /* 0x03885006ff0075a7 */ /* 0x0004e20008060145 */
[----:B------:R-:W-:Y:S05]  /*6a00*/  @P0 BRA `(.L_x_1079) ;  /* 0x0000000000040947 */ /* 0x000fea0003800000 */
[----:B------:R-:W-:Y:S01]  /*6a10*/  BPT.TRAP 0x1 ;  /* 0x000000040000795c */ /* 0x000fe20000300000 */
.L_x_1079:
[----:B---3--:R-:W-:Y:S05]  /*6a20*/  @P3 BRA `(.L_x_1080) ;  /* 0x0000000000083947 */ /* 0x008fea0003800000 */
[----:B------:R-:W3:Y:S02]  /*6a30*/  SYNCS.PHASECHK.TRANS64.TRYWAIT P3, [UR5+0x38850], R6 ;  /* 0x03885006ff0075a7 */ /* 0x000ee40008060145 */
[----:B---3--:R-:W-:Y:S05]  /*6a40*/  @!P3 BRA `(.L_x_1081) ;  /* 0x0000010000a0b947 */ /* 0x008fea0003800000 */
.L_x_1080:
[----:B------:R-:W-:Y:S01]  /*6a50*/  UIADD3 UR14, UR41, 0x26400, URZ ;  /* 0x00026400290e7890 */ /* 0x000fe2000fffe03f */
[----:B------:R-:W-:Y:S01]  /*6a60*/  WARPGROUP.ARRIVE ;  /* 0x00000000000079c5 */ /* 0x000fe20000000000 */
[----:B------:R-:W-:-:S05]  /*6a70*/  UIADD3 UR18, UR6, 0x2, URZ ;  /* 0x0000000206127890 */ /* 0x000fca000fffe03f */
[----:B-1----:R-:W1:Y:S01]  /*6a80*/  S2R R7, SR_TID.X ;  /* 0x0000000000077919 */ /* 0x002e620000002100 */
[----:B------:R-:W-:Y:S01]  /*6a90*/  USHF.R.U32.HI UR14, URZ, 0x4, UR14 ;  /* 0x000000043f0e7899 */ /* 0x000fe2000801160e */
[----:B------:R-:W-:Y:S01]  /*6aa0*/  ISETP.NE.AND P3, PT, R17, RZ, PT ;  /* 0x000000ff1100720c */ /* 0x000fe20003f65270 */
[----:B------:R-:W-:Y:S02]  /*6ab0*/  UIADD3 UR15, UR6, 0x4, URZ ;  /* 0x00000004060f7890 */ /* 0x000fe4000fffe03f */
[----:B------:R-:W-:Y:S02]  /*6ac0*/  ULOP3.LUT UR19, UR14, 0x3fff, URZ, 0xc0, !UPT ;  /* 0x00003fff0e137892 */ /* 0x000fe4000f8ec03f */
[----:B------:R-:W-:Y:S02]  /*6ad0*/  ULEA UR14, UR37, UR4, 0xc ;  /* 0x00000004250e7291 */ /* 0x000fe4000f8e603f */
[----:B------:R-:W-:Y:S01]  /*6ae0*/  ULOP3.LUT UR6, UR19, 0x10000, URZ, 0xfc, !UPT ;  /* 0x0001000013067892 */ /* 0x000fe2000f8efc3f */
[----:B------:R-:W-:Y:S01]  /*6af0*/  UMOV UR23, 0x40000040 ;  /* 0x4000004000177882 */ /* 0x000fe20000000000 */
[----:B------:R-:W-:Y:S01]  /*6b00*/  UMOV UR21, 0x40000040 ;  /* 0x4000004000157882 */ /* 0x000fe20000000000 */
[----:B------:R-:W-:-:S02]  /*6b10*/  UIADD3 UR24, UR14, 0x800, URZ ;  /* 0x000008000e187890 */ /* 0x000fc4000fffe03f */
[----:B------:R-:W-:Y:S02]  /*6b20*/  UMOV UR22, UR14 ;  /* 0x0000000e00167c82 */ /* 0x000fe40008000000 */
[----:B------:R-:W-:Y:S01]  /*6b30*/  UMOV UR20, UR6 ;  /* 0x0000000600147c82 */ /* 0x000fe20008000000 */
[----:B------:R-:W-:Y:S01]  /*6b40*/  UIADD3 UR25, UR6, 0x800, URZ ;  /* 0x0000080006197890 */ /* 0x000fe2000fffe03f */
[----:B------:R-:W-:Y:S01]  /*6b50*/  HGMMA.64x64x16.F32 R152, gdesc[UR20], R152, gsb0 ;  /* 0x00e00000149879f0 */ /* 0x000fe20008000898 */
[----:B------:R-:W-:Y:S01]  /*6b60*/  UIADD3 UR22, UR14, 0x2, URZ ;  /* 0x000000020e167890 */ /* 0x000fe2000fffe03f */
[----:B------:R-:W-:Y:S01]  /*6b70*/  UMOV UR20, UR18 ;  /* 0x0000001200147c82 */ /* 0x000fe20008000000 */
[----:B------:R-:W-:Y:S01]  /*6b80*/  UMOV UR21, 0x40000040 ;  /* 0x4000004000157882 */ /* 0x000fe20000000000 */
[----:B------:R-:W-:Y:S01]  /*6b90*/  UMOV UR23, 0x40000040 ;  /* 0x4000004000177882 */ /* 0x000fe20000000000 */
[----:B-1----:R-:W-:-:S05]  /*6ba0*/  SHF.R.U32.HI R7, RZ, 0x7, R7 ;  /* 0x00000007ff077819 */ /* 0x002fca0000011607 */
[----:B0-2---:R-:W0:Y:S01]  /*6bb0*/  SHFL.IDX PT, R6, R7, RZ, 0x1f ;  /* 0x00001fff07067589 */ /* 0x005e2200000e0000 */
[----:B------:R-:W-:Y:S02]  /*6bc0*/  WARPGROUP.DEPBAR.LE gsb0, 0x0 ;  /* 0x00008000000079c5 */ /* 0x000fe40000010000 */
[----:B------:R-:W-:-:S06]  /*6bd0*/  WARPGROUP.ARRIVE ;  /* 0x00000000000079c5 */ /* 0x000fcc0000000000 */
[----:B------:R-:W-:Y:S01]  /*6be0*/  HGMMA.64x64x16.F32 R152, gdesc[UR20], R152, gsb0 ;  /* 0x00e00000149879f0 */ /* 0x000fe20008000898 */
[----:B------:R-:W-:Y:S01]  /*6bf0*/  UIADD3 UR22, UR14, 0x4, URZ ;  /* 0x000000040e167890 */ /* 0x000fe2000fffe03f */
[----:B------:R-:W-:Y:S01]  /*6c00*/  UMOV UR20, UR15 ;  /* 0x0000000f00147c82 */ /* 0x000fe20008000000 */
[----:B------:R-:W-:Y:S01]  /*6c10*/  UMOV UR21, 0x40000040 ;  /* 0x4000004000157882 */ /* 0x000fe20000000000 */
[----:B------:R-:W-:Y:S01]  /*6c20*/  UMOV UR23, 0x40000040 ;  /* 0x4000004000177882 */ /* 0x000fe20000000000 */
        /* <DEDUP_REMOVED lines=118> */
[----:B------:R-:W-:Y:S01]  /*7390*/  UIADD3 UR25, UR6, 0xa00, URZ ;  /* 0x00000a0006197890 */ /* 0x000fe2000fffe03f */
[----:B------:R-:W-:Y:S02]  /*73a0*/  WARPGROUP.DEPBAR.LE gsb0, 0x0 ;  /* 0x00008000000079c5 */ /* 0x000fe40000010000 */
[----:B------:R-:W-:-:S06]  /*73b0*/  WARPGROUP.ARRIVE ;  /* 0x00000000000079c5 */ /* 0x000fcc0000000000 */
[----:B------:R-:W-:Y:S01]  /*73c0*/  HGMMA.64x64x16.F32 R152, gdesc[UR20], R152, gsb0 ;  /* 0x00e00000149879f0 */ /* 0x000fe20008000898 */
[----:B------:R-:W-:Y:S01]  /*73d0*/  UMOV UR20, 0x28 ;  /* 0x0000002800147882 */ /* 0x000fe20000000000 */
[----:B------:R-:W-:Y:S01]  /*73e0*/  UMOV UR21, 0xa00 ;  /* 0x00000a0000157882 */ /* 0x000fe20000000000 */
[----:B------:R-:W-:Y:S02]  /*73f0*/  USEL UR20, UR20, 0x26, UP0 ;  /* 0x0000002614147887 */ /* 0x000fe40008000000 */
[----:B------:R-:W-:Y:S02]  /*7400*/  USEL UR21, UR21, 0x980, UP0 ;  /* 0x0000098015157887 */ /* 0x000fe40008000000 */
[----:B------:R-:W-:Y:S02]  /*7410*/  ULOP3.LUT UR20, UR20, 0x6, URZ, 0xc0, !UPT ;  /* 0x0000000614147892 */ /* 0x000fe4000f8ec03f */
[----:B------:R-:W-:Y:S01]  /*7420*/  ULOP3.LUT UR21, UR21, 0xa00, URZ, 0xc0, !UPT ;  /* 0x00000a0015157892 */ /* 0x000fe2000f8ec03f */
[----:B------:R-:W-:-:S03]  /*7430*/  UMOV UR23, 0x40000040 ;  /* 0x4000004000177882 */ /* 0x000fc60000000000 */
[----:B------:R-:W-:Y:S02]  /*7440*/  UIADD3 UR22, UR20, UR21, UR6 ;  /* 0x0000001514167290 */ /* 0x000fe4000fffe006 */
[----:B------:R-:W-:-:S03]  /*7450*/  UIADD3 UR24, UR20, UR21, UR14 ;  /* 0x0000001514187290 */ /* 0x000fc6000fffe00e */
[----:B------:R-:W-:Y:S02]  /*7460*/  UMOV UR21, 0x40000040 ;  /* 0x4000004000157882 */ /* 0x000fe40000000000 */
[----:B------:R-:W-:Y:S02]  /*7470*/  UMOV UR20, UR22 ;  /* 0x0000001600147c82 */ /* 0x000fe40008000000 */
[----:B------:R-:W-:Y:S01]  /*7480*/  UMOV UR22, UR24 ;  /* 0x0000001800167c82 */ /* 0x000fe20008000000 */
        /* <DEDUP_REMOVED lines=113> */
[----:B------:R-:W-:Y:S01]  /*7ba0*/  ULDC UR15, c[0x0][0xa80] ;  /* 0x0002a000000f7ab9 */ /* 0x000fe20000000800 */
        /* <DEDUP_REMOVED lines=29> */
[----:B------:R-:W-:Y:S01]  /*7d80*/  FMUL.FTZ R167, R167, UR14 ;  /* 0x0000000ea7a77c20 */ /* 0x000fe20008410000 */
[----:B------:R-:W-:Y:S01]  /*7d90*/  FMUL.FTZ R168, R174, UR14 ;  /* 0x0000000eaea87c20 */ /* 0x000fe20008410000 */
[----:B------:R-:W-:Y:S01]  /*7da0*/  FMUL.FTZ R169, R175, UR14 ;  /* 0x0000000eafa97c20 */ /* 0x000fe20008410000 */
[----:B------:R-:W-:Y:S01]  /*7db0*/  FMUL.FTZ R172, R182, UR14 ;  /* 0x0000000eb6ac7c20 */ /* 0x000fe20008410000 */
[----:B------:R-:W-:Y:S01]  /*7dc0*/  FMUL.FTZ R173, R183, UR14 ;  /* 0x0000000eb7ad7c20 */ /* 0x000fe20008410000 */
[----:B------:R-:W0:Y:S01]  /*7dd0*/  MUFU.TANH R11, R11 ;  /* 0x0000000b000b7308 */ /* 0x000e220000002400 */
[----:B-1----:R-:W-:Y:S01]  /*7de0*/  FMNMX.FTZ R6, R9, R6, !PT ;  /* 0x0000000609067209 */ /* 0x002fe20007810000 */
[----:B------:R-:W-:Y:S01]  /*7df0*/  IMAD.U32 R175, RZ, RZ, UR10 ;  /* 0x0000000affaf7e24 */ /* 0x000fe2000f8e00ff */
[----:B------:R-:W-:-:S03]  /*7e00*/  ULEA UR10, UR37, UR7, 0xc ;  /* 0x00000007250a7291 */ /* 0x000fc6000f8e603f */
[----:B------:R-:W-:Y:S02]  /*7e10*/  @!P3 IMAD R175, R175, 0x40, R16 ;  /* 0x00000040afafb824 */ /* 0x000fe400078e0210 */
[----:B------:R-:W1:Y:S01]  /*7e20*/  MUFU.TANH R12, R12 ;  /* 0x0000000c000c7308 */ /* 0x000e620000002400 */
[----:B--2---:R-:W-:Y:S01]  /*7e30*/  FMNMX.FTZ R6, R10, R6, !PT ;  /* 0x000000060a067209 */ /* 0x004fe20007810000 */
[----:B------:R-:W-:Y:S01]  /*7e40*/  UMOV UR18, UR10 ;  /* 0x0000000a00127c82 */ /* 0x000fe20008000000 */
[----:B------:R-:W-:-:S05]  /*7e50*/  @!P3 LEA R175, R175, UR41, 0x2 ;  /* 0x00000029afafbc11 */ /* 0x000fca000f8e10ff */
        /* <DEDUP_REMOVED lines=22> */
[----:B------:R-:W-:Y:S01]  /*7fc0*/  MUFU.TANH R154, R154 ;  /* 0x0000009a009a7308 */ /* 0x000fe20000002400 */
[----:B--2---:R-:W-:-:S07]  /*7fd0*/  FMNMX.FTZ R6, R157, R6, !PT ;  /* 0x000000069d067209 */ /* 0x004fce0007810000 */
[----:B------:R-:W-:Y:S01]  /*7fe0*/  MUFU.TANH R155, R155 ;  /* 0x0000009b009b7308 */ /* 0x000fe20000002400 */
[----:B0-----:R-:W-:-:S05]  /*7ff0*/  FMNMX.FTZ R6, R160, R6, !PT ;  /* 0x00000006a0067209 */ /* 0x001fca0007810000 */
[----:B------:R-:W0:Y:S02]  /*8000*/  SHFL.BFLY PT, R161, R6, 0x2, 0x1f ;  /* 0x0c401f0006a17f89 */ /* 0x000e2400000e0000 */
[----:B------:R-:W-:Y:S08]  /*8010*/  MUFU.TANH R158, R158 ;  /* 0x0000009e009e7308 */ /* 0x000ff00000002400 */
[----:B------:R-:W-:Y:S08]  /*8020*/  MUFU.TANH R159, R159 ;  /* 0x0000009f009f7308 */ /* 0x000ff00000002400 */
[----:B------:R-:W-:Y:S01]  /*8030*/  MUFU.TANH R168, R168 ;  /* 0x000000a800a87308 */ /* 0x000fe20000002400 */
[----:B0-----:R-:W-:-:S07]  /*8040*/  FMNMX.FTZ R6, R6, R161, !PT ;  /* 0x000000a106067209 */ /* 0x001fce0007810000 */
[----:B------:R-:W-:Y:S01]  /*8050*/  MUFU.TANH R169, R169 ;  /* 0x000000a900a97308 */ /* 0x000fe20000002400 */
[----:B------:R-:W0:Y:S07]  /*8060*/  SHFL.BFLY PT, R161, R6, 0x1, 0x1f ;  /* 0x0c201f0006a17f89 */ /* 0x000e2e00000e0000 */
[----:B------:R-:W-:Y:S08]  /*8070*/  MUFU.TANH R172, R172 ;  /* 0x000000ac00ac7308 */ /* 0x000ff00000002400 */
[----:B------:R-:W-:Y:S01]  /*8080*/  MUFU.TANH R173, R173 ;  /* 0x000000ad00ad7308 */ /* 0x000fe20000002400 */
[----:B0-----:R-:W-:-:S05]  /*8090*/  FMNMX.FTZ R6, R6, R161, !PT ;  /* 0x000000a106067209 */ /* 0x001fca0007810000 */
[C---:B------:R-:W-:Y:S01]  /*80a0*/  FMUL.FTZ R161, R6.reuse, UR15 ;  /* 0x0000000f06a17c20 */ /* 0x040fe20008410000 */
[----:B------:R-:W-:Y:S02]  /*80b0*/  FADD.FTZ R165, -R6, R8 ;  /* 0x0000000806a57221 */ /* 0x000fe40000010100 */
[----:B------:R0:W-:Y:S01]  /*80c0*/  MUFU.TANH R8, R162 ;  /* 0x000000a200087308 */ /* 0x0001e20000002400 */
[--C-:B------:R-:W-:Y:S01]  /*80d0*/  FFMA.FTZ R7, R7, UR15, -R161.reuse ;  /* 0x0000000f07077c23 */ /* 0x100fe200080108a1 */
[----:B------:R-:W-:Y:S01]  /*80e0*/  FMUL.FTZ R165, R165, UR15 ;  /* 0x0000000fa5a57c20 */ /* 0x000fe20008410000 */
[--C-:B------:R-:W-:Y:S01]  /*80f0*/  FFMA.FTZ R10, R10, UR15, -R161.reuse ;  /* 0x0000000f0a0a7c23 */ /* 0x100fe200080108a1 */
[--C-:B------:R-:W-:Y:S01]  /*8100*/  FFMA.FTZ R11, R11, UR15, -R161.reuse ;  /* 0x0000000f0b0b7c23 */ /* 0x100fe200080108a1 */
[--C-:B------:R-:W-:Y:S01]  /*8110*/  FFMA.FTZ R12, R12, UR15, -R161.reuse ;  /* 0x0000000f0c0c7c23 */ /* 0x100fe200080108a1 */
[--C-:B------:R-:W-:Y:S01]  /*8120*/  FFMA.FTZ R13, R13, UR15, -R161.reuse ;  /* 0x0000000f0d0d7c23 */ /* 0x100fe200080108a1 */
[--C-:B------:R-:W-:Y:S01]  /*8130*/  FFMA.FTZ R14, R14, UR15, -R161.reuse ;  /* 0x0000000f0e0e7c23 */ /* 0x100fe200080108a1 */
[----:B------:R-:W-:Y:S01]  /*8140*/  MUFU.EX2 R7, R7 ;  /* 0x0000000700077308 */ /* 0x000fe20000000800 */
[--C-:B0-----:R-:W-:Y:S01]  /*8150*/  FFMA.FTZ R162, R9, UR15, -R161.reuse ;  /* 0x0000000f09a27c23 */ /* 0x101fe200080108a1 */
[--C-:B------:R-:W-:Y:S01]  /*8160*/  FFMA.FTZ R164, R15, UR15, -R161.reuse ;  /* 0x0000000f0fa47c23 */ /* 0x100fe200080108a1 */
[--C-:B------:R-:W-:Y:S01]  /*8170*/  FFMA.FTZ R20, R20, UR15, -R161.reuse ;  /* 0x0000000f14147c23 */ /* 0x100fe200080108a1 */
[--C-:B------:R-:W-:Y:S01]  /*8180*/  FFMA.FTZ R21, R21, UR15, -R161.reuse ;  /* 0x0000000f15157c23 */ /* 0x100fe200080108a1 */
[--C-:B------:R-:W-:Y:S01]  /*8190*/  FFMA.FTZ R23, R23, UR15, -R161.reuse ;  /* 0x0000000f17177c23 */ /* 0x100fe200080108a1 */
[--C-:B------:R-:W-:Y:S01]  /*81a0*/  FFMA.FTZ R153, R153, UR15, -R161.reuse ;  /* 0x0000000f99997c23 */ /* 0x100fe200080108a1 */
[--C-:B------:R-:W-:Y:S01]  /*81b0*/  FFMA.FTZ R156, R156, UR15, -R161.reuse ;  /* 0x0000000f9c9c7c23 */ /* 0x100fe200080108a1 */
[----:B------:R0:W1:Y:S01]  /*81c0*/  MUFU.EX2 R9, R165 ;  /* 0x000000a500097308 */ /* 0x0000620000000800 */
[--C-:B------:R-:W-:Y:S01]  /*81d0*/  FFMA.FTZ R157, R157, UR15, -R161.reuse ;  /* 0x0000000f9d9d7c23 */ /* 0x100fe200080108a1 */
[----:B------:R-:W-:Y:S01]  /*81e0*/  FFMA.FTZ R160, R160, UR15, -R161 ;  /* 0x0000000fa0a07c23 */ /* 0x000fe200080108a1 */
[----:B------:R-:W-:-:S05]  /*81f0*/  IMAD.U32 R15, RZ, RZ, UR5 ;  /* 0x00000005ff0f7e24 */ /* 0x000fca000f8e00ff */
[----:B------:R-:W-:Y:S01]  /*8200*/  MUFU.EX2 R10, R10 ;  /* 0x0000000a000a7308 */ /* 0x000fe20000000800 */
[----:B0-----:R-:W-:Y:S01]  /*8210*/  FFMA.FTZ R165, R152, UR15, -R161 ;  /* 0x0000000f98a57c23 */ /* 0x001fe200080108a1 */
[----:B------:R-:W-:-:S06]  /*8220*/  FMUL.FTZ R161, R163, UR14 ;  /* 0x0000000ea3a17c20 */ /* 0x000fcc0008410000 */
[----:B------:R0:W2:Y:S01]  /*8230*/  MUFU.EX2 R152, R162 ;  /* 0x000000a200987308 */ /* 0x0000a20000000800 */
[----:B-1----:R-:W-:Y:S01]  /*8240*/  FFMA.FTZ R163, R9, R3, R7 ;  /* 0x0000000309a37223 */ /* 0x002fe20000010007 */
[-C--:B------:R-:W-:Y:S01]  /*8250*/  FMUL.FTZ R24, R24, R9.reuse ;  /* 0x0000000918187220 */ /* 0x080fe20000410000 */
[-C--:B------:R-:W-:Y:S01]  /*8260*/  FMUL.FTZ R25, R25, R9.reuse ;  /* 0x0000000919197220 */ /* 0x080fe20000410000 */
[-C--:B------:R-:W-:Y:S01]  /*8270*/  FMUL.FTZ R28, R28, R9.reuse ;  /* 0x000000091c1c7220 */ /* 0x080fe20000410000 */
[-C--:B------:R-:W-:Y:S01]  /*8280*/  FMUL.FTZ R29, R29, R9.reuse ;  /* 0x000000091d1d7220 */ /* 0x080fe20000410000 */
[-C--:B------:R-:W-:Y:S01]  /*8290*/  FMUL.FTZ R32, R32, R9.reuse ;  /* 0x0000000920207220 */ /* 0x080fe20000410000 */
[-C--:B------:R-:W-:Y:S01]  /*82a0*/  FMUL.FTZ R33, R33, R9.reuse ;  /* 0x0000000921217220 */ /* 0x080fe20000410000 */
[----:B------:R-:W1:Y:S01]  /*82b0*/  MUFU.TANH R161, R161 ;  /* 0x000000a100a17308 */ /* 0x000e620000002400 */
[----:B0-----:R-:W-:Y:S01]  /*82c0*/  FMUL.FTZ R162, R166, UR14 ;  /* 0x0000000ea6a27c20 */ /* 0x001fe20008410000 */
[----:B------:R-:W-:Y:S01]  /*82d0*/  FMUL.FTZ R166, R170, UR14 ;  /* 0x0000000eaaa67c20 */ /* 0x000fe20008410000 */
[----:B------:R-:W-:Y:S01]  /*82e0*/  FMUL.FTZ R170, R178, UR14 ;  /* 0x0000000eb2aa7c20 */ /* 0x000fe20008410000 */
[-C--:B------:R-:W-:Y:S01]  /*82f0*/  FMUL.FTZ R36, R36, R9.reuse ;  /* 0x0000000924247220 */ /* 0x080fe20000410000 */
[-C--:B------:R-:W-:Y:S01]  /*8300*/  FMUL.FTZ R37, R37, R9.reuse ;  /* 0x0000000925257220 */ /* 0x080fe20000410000 */
[-C--:B------:R-:W-:Y:S01]  /*8310*/  FMUL.FTZ R40, R40, R9.reuse ;  /* 0x0000000928287220 */ /* 0x080fe20000410000 */
[----:B------:R-:W-:Y:S01]  /*8320*/  FMUL.FTZ R41, R41, R9 ;  /* 0x0000000929297220 */ /* 0x000fe20000410000 */
[----:B------:R-:W0:Y:S01]  /*8330*/  MUFU.TANH R162, R162 ;  /* 0x000000a200a27308 */ /* 0x000e220000002400 */
[C---:B--2---:R-:W-:Y:S01]  /*8340*/  FADD.FTZ R163, R152.reuse, R163 ;  /* 0x000000a398a37221 */ /* 0x044fe20000010000 */
[----:B------:R-:W-:Y:S01]  /*8350*/  F2FP.F16.F32.PACK_AB R152, R152, R7 ;  /* 0x000000079898723e */ /* 0x000fe200000000ff */
[----:B------:R-:W-:-:S02]  /*8360*/  @!P1 VIADD R7, R15, 0x38840 ;  /* 0x000388400f079836 */ /* 0x000fc40000000000 */
[-C--:B------:R-:W-:Y:S01]  /*8370*/  FMUL.FTZ R44, R44, R9.reuse ;  /* 0x000000092c2c7220 */ /* 0x080fe20000410000 */
[----:B------:R-:W-:Y:S01]  /*8380*/  FADD.FTZ R163, R10, R163 ;  /* 0x000000a30aa37221 */ /* 0x000fe20000010000 */
[-C--:B------:R-:W-:Y:S01]  /*8390*/  FMUL.FTZ R45, R45, R9.reuse ;  /* 0x000000092d2d7220 */ /* 0x080fe20000410000 */
[-C--:B------:R-:W-:Y:S01]  /*83a0*/  FMUL.FTZ R48, R48, R9.reuse ;  /* 0x0000000930307220 */ /* 0x080fe20000410000 */
[----:B------:R-:W-:Y:S01]  /*83b0*/  @!P1 PRMT R7, RZ, 0x654, R7 ;  /* 0x00000654ff079816 */ /* 0x000fe20000000007 */
[----:B------:R2:W3:Y:S01]  /*83c0*/  MUFU.TANH R3, R167 ;  /* 0x000000a700037308 */ /* 0x0004e20000002400 */
[-C--:B------:R-:W-:Y:S01]  /*83d0*/  FMUL.FTZ R49, R49, R9.reuse ;  /* 0x0000000931317220 */ /* 0x080fe20000410000 */
[-C--:B------:R-:W-:Y:S01]  /*83e0*/  FMUL.FTZ R52, R52, R9.reuse ;  /* 0x0000000934347220 */ /* 0x080fe20000410000 */
[----:B------:R4:W-:Y:S01]  /*83f0*/  @!P1 SYNCS.ARRIVE.TRANS64.RED.A1T0 RZ, [R7+URZ], RZ ;  /* 0x000000ff07ff99a7 */ /* 0x0009e2000810043f */
[----:B------:R-:W-:Y:S01]  /*8400*/  @!P3 STS [R175+0x38400], R9 ;  /* 0x03840009af00b388 */ /* 0x000fe20000000800 */
[-C--:B------:R-:W-:Y:S01]  /*8410*/  FMUL.FTZ R53, R53, R9.reuse ;  /* 0x0000000935357220 */ /* 0x080fe20000410000 */
[-C--:B------:R-:W-:Y:S01]  /*8420*/  FMUL.FTZ R56, R56, R9.reuse ;  /* 0x0000000938387220 */ /* 0x080fe20000410000 */
[-C--:B------:R-:W-:Y:S01]  /*8430*/  FMUL.FTZ R57, R57, R9.reuse ;  /* 0x0000000939397220 */ /* 0x080fe20000410000 */
[----:B------:R-:W5:Y:S01]  /*8440*/  MUFU.TANH R166, R166 ;  /* 0x000000a600a67308 */ /* 0x000f620000002400 */
[----:B--2---:R-:W-:Y:S01]  /*8450*/  FMUL.FTZ R167, R171, UR14 ;  /* 0x0000000eaba77c20 */ /* 0x004fe20008410000 */
[----:B------:R-:W-:Y:S01]  /*8460*/  FMUL.FTZ R171, R179, UR14 ;  /* 0x0000000eb3ab7c20 */ /* 0x000fe20008410000 */
[----:B----4-:R-:W-:Y:S01]  /*8470*/  FMNMX.FTZ R7, R154, R4, !PT ;  /* 0x000000049a077209 */ /* 0x010fe20007810000 */
[-C--:B------:R-:W-:Y:S01]  /*8480*/  FMUL.FTZ R60, R60, R9.reuse ;  /* 0x000000093c3c7220 */ /* 0x080fe20000410000 */
[-C--:B------:R-:W-:Y:S01]  /*8490*/  FMUL.FTZ R61, R61, R9.reuse ;  /* 0x000000093d3d7220 */ /* 0x080fe20000410000 */
[----:B------:R-:W-:Y:S01]  /*84a0*/  FMUL.FTZ R64, R64, R9 ;  /* 0x0000000940407220 */ /* 0x000fe20000410000 */
        /* <DEDUP_REMOVED lines=9> */
[----:B------:R-:W-:Y:S01]  /*8540*/  MUFU.TANH R170, R170 ;  /* 0x000000aa00aa7308 */ /* 0x000fe20000002400 */
[-C--:B------:R-:W-:Y:S01]  /*8550*/  FMUL.FTZ R76, R76, R9.reuse ;  /* 0x000000094c4c7220 */ /* 0x080fe20000410000 */
[----:B------:R-:W-:Y:S01]  /*8560*/  FMUL.FTZ R77, R77, R9 ;  /* 0x000000094d4d7220 */ /* 0x000fe20000410000 */
[----:B------:R-:W-:Y:S01]  /*8570*/  FMNMX.FTZ R7, R8, R7, !PT ;  /* 0x0000000708077209 */ /* 0x000fe20007810000 */
[-C--:B------:R-:W-:Y:S01]  /*8580*/  FMUL.FTZ R80, R80, R9.reuse ;  /* 0x0000000950507220 */ /* 0x080fe20000410000 */
[-C--:B------:R-:W-:Y:S01]  /*8590*/  FMUL.FTZ R81, R81, R9.reuse ;  /* 0x0000000951517220 */ /* 0x080fe20000410000 */
[----:B------:R-:W-:Y:S01]  /*85a0*/  FMUL.FTZ R84, R84, R9 ;  /* 0x0000000954547220 */ /* 0x000fe20000410000 */
[----:B-1----:R-:W-:Y:S01]  /*85b0*/  FMNMX.FTZ R7, R161, R7, !PT ;  /* 0x00000007a1077209 */ /* 0x002fe20007810000 */
[----:B------:R-:W-:Y:S01]  /*85c0*/  MUFU.TANH R171, R171 ;  /* 0x000000ab00ab7308 */ /* 0x000fe20000002400 */
[-C--:B------:R-:W-:Y:S01]  /*85d0*/  FMUL.FTZ R85, R85, R9.reuse ;  /* 0x0000000955557220 */ /* 0x080fe20000410000 */
[----:B------:R-:W-:Y:S01]  /*85e0*/  FMUL.FTZ R88, R88, R9 ;  /* 0x0000000958587220 */ /* 0x000fe20000410000 */
[----:B0-----:R-:W-:Y:S01]  /*85f0*/  FMNMX.FTZ R7, R162, R7, !PT ;  /* 0x00000007a2077209 */ /* 0x001fe20007810000 */
[-C--:B------:R-:W-:Y:S01]  /*8600*/  FMUL.FTZ R89, R89, R9.reuse ;  /* 0x0000000959597220 */ /* 0x080fe20000410000 */
[-C--:B------:R-:W-:Y:S01]  /*8610*/  FMUL.FTZ R92, R92, R9.reuse ;  /* 0x000000095c5c7220 */ /* 0x080fe20000410000 */
[----:B------:R-:W-:Y:S01]  /*8620*/  FMUL.FTZ R93, R93, R9 ;  /* 0x000000095d5d7220 */ /* 0x000fe20000410000 */
[----:B---3--:R-:W-:Y:S01]  /*8630*/  FMNMX.FTZ R7, R3, R7, !PT ;  /* 0x0000000703077209 */ /* 0x008fe20007810000 */
[----:B------:R-:W0:Y:S01]  /*8640*/  MUFU.EX2 R11, R11 ;  /* 0x0000000b000b7308 */ /* 0x000e220000000800 */
[-C--:B------:R-:W-:Y:S01]  /*8650*/  FMUL.FTZ R96, R96, R9.reuse ;  /* 0x0000000960607220 */ /* 0x080fe20000410000 */
[----:B------:R-:W-:Y:S01]  /*8660*/  FMUL.FTZ R97, R97, R9 ;  /* 0x0000000961617220 */ /* 0x000fe20000410000 */
[----:B-----5:R-:W-:Y:S01]  /*8670*/  FMNMX.FTZ R7, R166, R7, !PT ;  /* 0x00000007a6077209 */ /* 0x020fe20007810000 */
[-C--:B------:R-:W-:Y:S01]  /*8680*/  FMUL.FTZ R100, R100, R9.reuse ;  /* 0x0000000964647220 */ /* 0x080fe20000410000 */
[-C--:B------:R-:W-:Y:S01]  /*8690*/  FMUL.FTZ R101, R101, R9.reuse ;  /* 0x0000000965657220 */ /* 0x080fe20000410000 */
[----:B------:R-:W-:Y:S01]  /*86a0*/  FMUL.FTZ R104, R104, R9 ;  /* 0x0000000968687220 */ /* 0x000fe20000410000 */
[----:B--2---:R-:W-:Y:S01]  /*86b0*/  FMNMX.FTZ R7, R167, R7, !PT ;  /* 0x00000007a7077209 */ /* 0x004fe20007810000 */
[----:B------:R-:W1:Y:S01]  /*86c0*/  MUFU.EX2 R12, R12 ;  /* 0x0000000c000c7308 */ /* 0x000e620000000800 */
[-C--:B------:R-:W-:Y:S01]  /*86d0*/  FMUL.FTZ R105, R105, R9.reuse ;  /* 0x0000000969697220 */ /* 0x080fe20000410000 */
[----:B------:R-:W-:Y:S01]  /*86e0*/  FMUL.FTZ R108, R108, R9 ;  /* 0x000000096c6c7220 */ /* 0x000fe20000410000 */
[----:B------:R-:W-:Y:S01]  /*86f0*/  FMNMX.FTZ R7, R168, R7, !PT ;  /* 0x00000007a8077209 */ /* 0x000fe20007810000 */
[-C--:B------:R-:W-:Y:S01]  /*8700*/  FMUL.FTZ R109, R109, R9.reuse ;  /* 0x000000096d6d7220 */ /* 0x080fe20000410000 */
[-C--:B------:R-:W-:Y:S01]  /*8710*/  FMUL.FTZ R112, R112, R9.reuse ;  /* 0x0000000970707220 */ /* 0x080fe20000410000 */
[----:B------:R-:W-:Y:S01]  /*8720*/  FMUL.FTZ R113, R113, R9 ;  /* 0x0000000971717220 */ /* 0x000fe20000410000 */
[----:B------:R-:W-:Y:S01]  /*8730*/  FMNMX.FTZ R7, R169, R7, !PT ;  /* 0x00000007a9077209 */ /* 0x000fe20007810000 */
[----:B------:R-:W2:Y:S01]  /*8740*/  MUFU.EX2 R13, R13 ;  /* 0x0000000d000d7308 */ /* 0x000ea20000000800 */
[----:B0-----:R-:W-:Y:S01]  /*8750*/  FADD.FTZ R163, R11, R163 ;  /* 0x000000a30ba37221 */ /* 0x001fe20000010000 */
[----:B------:R-:W-:Y:S01]  /*8760*/  FMUL.FTZ R116, R116, R9 ;  /* 0x0000000974747220 */ /* 0x000fe20000410000 */
[----:B------:R-:W-:Y:S01]  /*8770*/  FMNMX.FTZ R7, R170, R7, !PT ;  /* 0x00000007aa077209 */ /* 0x000fe20007810000 */
[-C--:B------:R-:W-:Y:S01]  /*8780*/  FMUL.FTZ R117, R117, R9.reuse ;  /* 0x0000000975757220 */ /* 0x080fe20000410000 */
[-C--:B------:R-:W-:Y:S01]  /*8790*/  FMUL.FTZ R120, R120, R9.reuse ;  /* 0x0000000978787220 */ /* 0x080fe20000410000 */
[----:B------:R-:W-:Y:S01]  /*87a0*/  FMUL.FTZ R121, R121, R9 ;  /* 0x0000000979797220 */ /* 0x000fe20000410000 */
[----:B------:R-:W-:Y:S01]  /*87b0*/  FMNMX.FTZ R7, R171, R7, !PT ;  /* 0x00000007ab077209 */ /* 0x000fe20007810000 */
[----:B------:R-:W0:Y:S01]  /*87c0*/  MUFU.EX2 R14, R14 ;  /* 0x0000000e000e7308 */ /* 0x000e220000000800 */
[----:B-1----:R-:W-:Y:S01]  /*87d0*/  FADD.FTZ R163, R12, R163 ;  /* 0x000000a30ca37221 */ /* 0x002fe20000010000 */
[----:B------:R-:W-:Y:S01]  /*87e0*/  FMUL.FTZ R124, R124, R9 ;  /* 0x000000097c7c7220 */ /* 0x000fe20000410000 */
[----:B------:R-:W-:Y:S01]  /*87f0*/  FMNMX.FTZ R7, R172, R7, !PT ;  /* 0x00000007ac077209 */ /* 0x000fe20007810000 */
[-C--:B------:R-:W-:Y:S01]  /*8800*/  FMUL.FTZ R125, R125, R9.reuse ;  /* 0x000000097d7d7220 */ /* 0x080fe20000410000 */
[-C--:B------:R-:W-:Y:S01]  /*8810*/  FMUL.FTZ R128, R128, R9.reuse ;  /* 0x0000000980807220 */ /* 0x080fe20000410000 */
[----:B------:R-:W-:Y:S01]  /*8820*/  FMUL.FTZ R129, R129, R9 ;  /* 0x0000000981817220 */ /* 0x000fe20000410000 */
[----:B------:R-:W-:Y:S01]  /*8830*/  FMNMX.FTZ R7, R173, R7, !PT ;  /* 0x00000007ad077209 */ /* 0x000fe20007810000 */
[----:B------:R-:W1:Y:S01]  /*8840*/  MUFU.EX2 R164, R164 ;  /* 0x000000a400a47308 */ /* 0x000e620000000800 */
[----:B--2---:R-:W-:Y:S01]  /*8850*/  FADD.FTZ R163, R13, R163 ;  /* 0x000000a30da37221 */ /* 0x004fe20000010000 */
[-C--:B------:R-:W-:Y:S01]  /*8860*/  FMUL.FTZ R132, R132, R9.reuse ;  /* 0x0000000984847220 */ /* 0x080fe20000410000 */
[-C--:B------:R-:W-:Y:S01]  /*8870*/  FMUL.FTZ R133, R133, R9.reuse ;  /* 0x0000000985857220 */ /* 0x080fe20000410000 */
[----:B------:R-:W2:Y:S01]  /*8880*/  SHFL.BFLY PT, R174, R7, 0x2, 0x1f ;  /* 0x0c401f0007ae7f89 */ /* 0x000ea200000e0000 */
        /* <DEDUP_REMOVED lines=9> */
[----:B------:R-:W-:Y:S01]  /*8920*/  FMUL.FTZ R149, R149, R9 ;  /* 0x0000000995957220 */ /* 0x000fe20000410000 */
[----:B------:R-:W-:Y:S01]  /*8930*/  UIADD3 UR14, UR10, 0x80, URZ ;  /* 0x000000800a0e7890 */ /* 0x000fe2000fffe03f */
[----:B------:R-:W0:Y:S01]  /*8940*/  MUFU.EX2 R21, R21 ;  /* 0x0000001500157308 */ /* 0x000e220000000800 */
[----:B-1----:R-:W-:Y:S01]  /*8950*/  FADD.FTZ R163, R164, R163 ;  /* 0x000000a3a4a37221 */ /* 0x002fe20000010000 */
[----:B------:R-:W-:-:S05]  /*8960*/  @!P1 VIADD R15, R15, 0x38860 ;  /* 0x000388600f0f9836 */ /* 0x000fca0000000000 */
[----:B------:R-:W-:Y:S01]  /*8970*/  @!P1 PRMT R15, RZ, 0x654, R15 ;  /* 0x00000654ff0f9816 */ /* 0x000fe2000000000f */
[----:B------:R-:W1:Y:S01]  /*8980*/  MUFU.EX2 R23, R23 ;  /* 0x0000001700177308 */ /* 0x000e620000000800 */
[----:B---3--:R-:W-:Y:S01]  /*8990*/  FADD.FTZ R163, R20, R163 ;  /* 0x000000a314a37221 */ /* 0x008fe20000010000 */
[----:B--2---:R-:W-:-:S06]  /*89a0*/  FMNMX.FTZ R7, R7, R174, !PT ;  /* 0x000000ae07077209 */ /* 0x004fcc0007810000 */
[----:B------:R-:W2:Y:S01]  /*89b0*/  MUFU.EX2 R165, R165 ;  /* 0x000000a500a57308 */ /* 0x000ea20000000800 */
[----:B------:R-:W3:Y:S01]  /*89c0*/  SHFL.BFLY PT, R174, R7, 0x1, 0x1f ;  /* 0x0c201f0007ae7f89 */ /* 0x000ee200000e0000 */
[----:B0-----:R-:W-:-:S06]  /*89d0*/  FADD.FTZ R163, R21, R163 ;  /* 0x000000a315a37221 */ /* 0x001fcc0000010000 */
[----:B------:R-:W-:Y:S01]  /*89e0*/  MUFU.EX2 R157, R157 ;  /* 0x0000009d009d7308 */ /* 0x000fe20000000800 */
[----:B-1----:R-:W-:-:S04]  /*89f0*/  FADD.FTZ R163, R23, R163 ;  /* 0x000000a317a37221 */ /* 0x002fc80000010000 */
[----:B--2---:R-:W-:Y:S01]  /*8a00*/  FADD.FTZ R163, R165, R163 ;  /* 0x000000a3a5a37221 */ /* 0x004fe20000010000 */
[----:B---3--:R-:W-:Y:S02]  /*8a10*/  FMNMX.FTZ R7, R7, R174, !PT ;  /* 0x000000ae07077209 */ /* 0x008fe40007810000 */
[----:B------:R0:W-:Y:S03]  /*8a20*/  MUFU.EX2 R174, R153 ;  /* 0x0000009900ae7308 */ /* 0x0001e60000000800 */
[----:B------:R-:W-:-:S04]  /*8a30*/  FADD.FTZ R4, -R7, R4 ;  /* 0x0000000407047221 */ /* 0x000fc80000010100 */
[----:B------:R-:W-:Y:S01]  /*8a40*/  FMUL.FTZ R4, R4, UR15 ;  /* 0x0000000f04047c20 */ /* 0x000fe20008410000 */
[----:B0-----:R-:W-:-:S05]  /*8a50*/  FMUL.FTZ R153, R7, UR15 ;  /* 0x0000000f07997c20 */ /* 0x001fca0008410000 */
[----:B------:R-:W0:Y:S01]  /*8a60*/  MUFU.EX2 R4, R4 ;  /* 0x0000000400047308 */ /* 0x000e220000000800 */
        /* <DEDUP_REMOVED lines=14> */
[--C-:B------:R-:W-:Y:S01]  /*8b50*/  FFMA.FTZ R173, R173, UR15, -R153.reuse ;  /* 0x0000000fadad7c23 */ /* 0x100fe20008010899 */
[----:B------:R-:W-:Y:S01]  /*8b60*/  MUFU.EX2 R155, R155 ;  /* 0x0000009b009b7308 */ /* 0x000fe20000000800 */
[----:B0-----:R0:W-:Y:S01]  /*8b70*/  @!P3 STS [R175+0x38420], R4 ;  /* 0x03842004af00b388 */ /* 0x0011e20000000800 */
[----:B-1----:R-:W-:Y:S01]  /*8b80*/  FFMA.FTZ R160, R168, UR15, -R153 ;  /* 0x0000000fa8a07c23 */ /* 0x002fe20008010899 */
[----:B------:R-:W-:Y:S01]  /*8b90*/  FADD.FTZ R163, R174, R163 ;  /* 0x000000a3aea37221 */ /* 0x000fe20000010000 */
        /* <DEDUP_REMOVED lines=12> */
[----:B0-----:R0:W1:Y:S01]  /*8c60*/  MUFU.EX2 R175, R156 ;  /* 0x0000009c00af7308 */ /* 0x0010620000000800 */
        /* <DEDUP_REMOVED lines=8> */
[----:B0-----:R-:W-:Y:S01]  /*8cf0*/  FFMA.FTZ R156, R8, UR15, -R153 ;  /* 0x0000000f089c7c23 */ /* 0x001fe20008010899 */
[-C--:B------:R-:W-:Y:S01]  /*8d00*/  FMUL.FTZ R62, R62, R4.reuse ;  /* 0x000000043e3e7220 */ /* 0x080fe20000410000 */
[-C--:B------:R-:W-:Y:S01]  /*8d10*/  FMUL.FTZ R63, R63, R4.reuse ;  /* 0x000000043f3f7220 */ /* 0x080fe20000410000 */
[-C--:B------:R-:W-:Y:S01]  /*8d20*/  FMUL.FTZ R66, R66, R4.reuse ;  /* 0x0000000442427220 */ /* 0x080fe20000410000 */
[-C--:B------:R-:W-:Y:S01]  /*8d30*/  FMUL.FTZ R67, R67, R4.reuse ;  /* 0x0000000443437220 */ /* 0x080fe20000410000 */
[-C--:B------:R-:W-:Y:S01]  /*8d40*/  FMUL.FTZ R70, R70, R4.reuse ;  /* 0x0000000446467220 */ /* 0x080fe20000410000 */
[-C--:B------:R-:W-:Y:S01]  /*8d50*/  FMUL.FTZ R71, R71, R4.reuse ;  /* 0x0000000447477220 */ /* 0x080fe20000410000 */
[----:B------:R0:W2:Y:S01]  /*8d60*/  MUFU.EX2 R153, R154 ;  /* 0x0000009a00997308 */ /* 0x0000a20000000800 */
[----:B-1----:R-:W-:Y:S01]  /*8d70*/  FADD.FTZ R163, R175, R163 ;  /* 0x000000a3afa37221 */ /* 0x002fe20000010000 */
[-C--:B------:R-:W-:Y:S01]  /*8d80*/  FMUL.FTZ R74, R74, R4.reuse ;  /* 0x000000044a4a7220 */ /* 0x080fe20000410000 */
[-C--:B------:R-:W-:Y:S01]  /*8d90*/  FMUL.FTZ R75, R75, R4.reuse ;  /* 0x000000044b4b7220 */ /* 0x080fe20000410000 */
[-C--:B------:R-:W-:Y:S01]  /*8da0*/  FMUL.FTZ R78, R78, R4.reuse ;  /* 0x000000044e4e7220 */ /* 0x080fe20000410000 */
[----:B------:R-:W-:Y:S01]  /*8db0*/  FADD.FTZ R163, R157, R163 ;  /* 0x000000a39da37221 */ /* 0x000fe20000010000 */
[-C--:B------:R-:W-:Y:S01]  /*8dc0*/  FMUL.FTZ R79, R79, R4.reuse ;  /* 0x000000044f4f7220 */ /* 0x080fe20000410000 */
[----:B------:R-:W-:Y:S01]  /*8dd0*/  FMUL.FTZ R82, R82, R4 ;  /* 0x0000000452527220 */ /* 0x000fe20000410000 */
[----:B------:R1:W3:Y:S01]  /*8de0*/  MUFU.EX2 R8, R158 ;  /* 0x0000009e00087308 */ /* 0x0002e20000000800 */
[----:B0-----:R-:W-:Y:S01]  /*8df0*/  F2FP.F16.F32.PACK_AB R154, R11, R10 ;  /* 0x0000000a0b9a723e */ /* 0x001fe200000000ff */
        /* <DEDUP_REMOVED lines=8> */
[----:B------:R-:W-:Y:S01]  /*8e80*/  F2FP.F16.F32.PACK_AB R153, R155, R153 ;  /* 0x000000999b99723e */ /* 0x000fe200000000ff */
[----:B------:R-:W-:Y:S01]  /*8e90*/  FMUL.FTZ R95, R95, R4 ;  /* 0x000000045f5f7220 */ /* 0x000fe20000410000 */
[----:B-1----:R-:W-:Y:S01]  /*8ea0*/  F2FP.F16.F32.PACK_AB R158, R164, R14 ;  /* 0x0000000ea49e723e */ /* 0x002fe200000000ff */
[----:B------:R-:W-:Y:S01]  /*8eb0*/  FADD.FTZ R5, R155, R5 ;  /* 0x000000059b057221 */ /* 0x000fe20000010000 */
[----:B------:R-:W-:Y:S01]  /*8ec0*/  F2FP.F16.F32.PACK_AB R164, R175, R174 ;  /* 0x000000aeafa4723e */ /* 0x000fe200000000ff */
[----:B------:R-:W-:Y:S01]  /*8ed0*/  FMUL.FTZ R98, R98, R4 ;  /* 0x0000000462627220 */ /* 0x000fe20000410000 */
[----:B------:R1:W-:Y:S01]  /*8ee0*/  MUFU.EX2 R179, R162 ;  /* 0x000000a200b37308 */ /* 0x0003e20000000800 */
[----:B---3--:R-:W-:Y:S01]  /*8ef0*/  F2FP.F16.F32.PACK_AB R155, R168, R8 ;  /* 0x00000008a89b723e */ /* 0x008fe200000000ff */
[----:B------:R-:W-:Y:S01]  /*8f00*/  BAR.SYNC.DEFER_BLOCKING 0xf, 0x100 ;  /* 0x03c4000000007b1d */ /* 0x000fe20000010000 */
[----:B0-----:R-:W-:Y:S01]  /*8f10*/  F2FP.F16.F32.PACK_AB R156, R13, R12 ;  /* 0x0000000c0d9c723e */ /* 0x001fe200000000ff */
[-C--:B------:R-:W-:Y:S01]  /*8f20*/  FMUL.FTZ R99, R99, R4.reuse ;  /* 0x0000000463637220 */ /* 0x080fe20000410000 */
[-C--:B------:R-:W-:Y:S01]  /*8f30*/  FMUL.FTZ R102, R102, R4.reuse ;  /* 0x0000000466667220 */ /* 0x080fe20000410000 */
[-C--:B------:R-:W-:Y:S01]  /*8f40*/  FMUL.FTZ R103, R103, R4.reuse ;  /* 0x0000000467677220 */ /* 0x080fe20000410000 */
        /* <DEDUP_REMOVED lines=9> */
[----:B------:R1:W-:Y:S01]  /*8fe0*/  MUFU.EX2 R180, R3 ;  /* 0x0000000300b47308 */ /* 0x0003e20000000800 */
        /* <DEDUP_REMOVED lines=8> */
[C---:B-1----:R-:W-:Y:S01]  /*9070*/  FADD.FTZ R3, R166.reuse, R163 ;  /* 0x000000a3a6037221 */ /* 0x042fe20000010000 */
[----:B------:R-:W-:Y:S01]  /*9080*/  F2FP.F16.F32.PACK_AB R166, R166, R157 ;  /* 0x0000009da6a6723e */ /* 0x000fe200000000ff */
[-C--:B------:R-:W-:Y:S01]  /*9090*/  FMUL.FTZ R134, R134, R4.reuse ;  /* 0x0000000486867220 */ /* 0x080fe20000410000 */
[----:B----4-:R-:W-:Y:S01]  /*90a0*/  F2FP.F16.F32.PACK_AB R157, R170, R169 ;  /* 0x000000a9aa9d723e */ /* 0x010fe200000000ff */
[-C--:B------:R-:W-:Y:S01]  /*90b0*/  FMUL.FTZ R135, R135, R4.reuse ;  /* 0x0000000487877220 */ /* 0x080fe20000410000 */
[----:B0-----:R-:W-:Y:S01]  /*90c0*/  F2FP.F16.F32.PACK_AB R159, R176, R179 ;  /* 0x000000b3b09f723e */ /* 0x001fe200000000ff */
        /* <DEDUP_REMOVED lines=11> */
[----:B------:R0:W-:Y:S01]  /*9180*/  STSM.16.M88.4 [R19+0x36400], R152 ;  /* 0x0364009813007844 */ /* 0x0001e20000000200 */
[----:B--2---:R-:W-:Y:S01]  /*9190*/  F2FP.F16.F32.PACK_AB R161, R10, R180 ;  /* 0x000000b40aa1723e */ /* 0x004fe200000000ff */
[----:B------:R-:W-:Y:S01]  /*91a0*/  FADD.FTZ R5, R8, R5 ;  /* 0x0000000508057221 */ /* 0x000fe20000010000 */
[----:B------:R-:W-:Y:S01]  /*91b0*/  IMAD.MOV.U32 R4, RZ, RZ, R7 ;  /* 0x000000ffff047224 */ /* 0x000fe200078e0007 */
[----:B------:R0:W-:Y:S01]  /*91c0*/  STSM.16.M88.4 [R184], R156 ;  /* 0x0000009cb8007844 */ /* 0x0001e20000000200 */
[----:B------:R-:W-:Y:S01]  /*91d0*/  IMAD.MOV.U32 R8, RZ, RZ, R6 ;  /* 0x000000ffff087224 */ /* 0x000fe200078e0006 */
[----:B------:R-:W-:Y:S01]  /*91e0*/  MUFU.EX2 R178, R178 ;  /* 0x000000b200b27308 */ /* 0x000fe20000000800 */
[----:B------:R-:W-:-:S04]  /*91f0*/  FADD.FTZ R5, R168, R5 ;  /* 0x00000005a8057221 */ /* 0x000fc80000010000 */
[----:B------:R-:W-:-:S03]  /*9200*/  FADD.FTZ R5, R169, R5 ;  /* 0x00000005a9057221 */ /* 0x000fc60000010000 */
[----:B------:R-:W2:Y:S01]  /*9210*/  MUFU.EX2 R171, R171 ;  /* 0x000000ab00ab7308 */ /* 0x000ea20000000800 */
[----:B-1----:R-:W-:Y:S01]  /*9220*/  F2FP.F16.F32.PACK_AB R163, R177, R11 ;  /* 0x0000000bb1a3723e */ /* 0x002fe200000000ff */
[----:B------:R-:W-:-:S04]  /*9230*/  FADD.FTZ R170, R170, R5 ;  /* 0x00000005aaaa7221 */ /* 0x000fc80000010000 */
[----:B------:R0:W-:Y:S01]  /*9240*/  STSM.16.M88.4 [R186], R160 ;  /* 0x000000a0ba007844 */ /* 0x0001e20000000200 */
[----:B------:R-:W-:Y:S01]  /*9250*/  FADD.FTZ R179, R179, R170 ;  /* 0x000000aab3b37221 */ /* 0x000fe20000010000 */
[----:B------:R-:W-:Y:S03]  /*9260*/  MUFU.EX2 R172, R172 ;  /* 0x000000ac00ac7308 */ /* 0x000fe60000000800 */
[----:B------:R-:W-:-:S04]  /*9270*/  FADD.FTZ R179, R176, R179 ;  /* 0x000000b3b0b37221 */ /* 0x000fc80000010000 */
[----:B------:R-:W-:Y:S01]  /*9280*/  FADD.FTZ R179, R180, R179 ;  /* 0x000000b3b4b37221 */ /* 0x000fe20000010000 */
[----:B------:R-:W1:Y:S01]  /*9290*/  MUFU.EX2 R173, R173 ;  /* 0x000000ad00ad7308 */ /* 0x000e620000000800 */
[----:B--2---:R-:W-:Y:S02]  /*92a0*/  F2FP.F16.F32.PACK_AB R165, R171, R178 ;  /* 0x000000b2aba5723e */ /* 0x004fe400000000ff */
[----:B------:R-:W-:-:S04]  /*92b0*/  FADD.FTZ R10, R10, R179 ;  /* 0x000000b30a0a7221 */ /* 0x000fc80000010000 */
[----:B------:R-:W-:-:S04]  /*92c0*/  FADD.FTZ R10, R11, R10 ;  /* 0x0000000a0b0a7221 */ /* 0x000fc80000010000 */
[----:B------:R-:W-:-:S04]  /*92d0*/  FADD.FTZ R177, R177, R10 ;  /* 0x0000000ab1b17221 */ /* 0x000fc80000010000 */
[----:B------:R-:W-:Y:S01]  /*92e0*/  FADD.FTZ R178, R178, R177 ;  /* 0x000000b1b2b27221 */ /* 0x000fe20000010000 */
[----:B-1----:R-:W-:-:S03]  /*92f0*/  F2FP.F16.F32.PACK_AB R167, R173, R172 ;  /* 0x000000acada7723e */ /* 0x002fc600000000ff */
[----:B------:R-:W-:Y:S02]  /*9300*/  FADD.FTZ R171, R171, R178 ;  /* 0x000000b2abab7221 */ /* 0x000fe40000010000 */
[----:B------:R0:W-:Y:S01]  /*9310*/  STSM.16.M88.4 [R185], R164 ;  /* 0x000000a4b9007844 */ /* 0x0001e20000000200 */
[----:B------:R-:W-:Y:S01]  /*9320*/  WARPGROUP.ARRIVE ;  /* 0x00000000000079c5 */ /* 0x000fe20000000000 */
[----:B------:R-:W-:-:S04]  /*9330*/  FADD.FTZ R172, R172, R171 ;  /* 0x000000abacac7221 */ /* 0x000fc80000010000 */
[----:B------:R-:W-:Y:S01]  /*9340*/  FADD.FTZ R5, R173, R172 ;  /* 0x000000acad057221 */ /* 0x000fe20000010000 */
[----:B------:R-:W-:Y:S01]  /*9350*/  HGMMA.64x256x16.F32 R24, R152, gdesc[UR16].tnspB, R24, gsb0 ;  /* 0x43e0001098187df0 */ /* 0x000fe20008000818 */
[----:B------:R-:W-:Y:S01]  /*9360*/  UMOV UR18, UR14 ;  /* 0x0000000e00127c82 */ /* 0x000fe20008000000 */
[----:B------:R-:W-:Y:S01]  /*9370*/  UMOV UR19, 0x40000040 ;  /* 0x4000004000137882 */ /* 0x000fe20000000000 */
[----:B------:R-:W-:Y:S02]  /*9380*/  UIADD3 UR14, UR10, 0x100, URZ ;  /* 0x000001000a0e7890 */ /* 0x000fe4000fffe03f */
[----:B------:R-:W-:Y:S01]  /*9390*/  UIADD3 UR10, UR10, 0x180, URZ ;  /* 0x000001800a0a7890 */ /* 0x000fe2000fffe03f */
[----:B------:R-:W-:Y:S02]  /*93a0*/  WARPGROUP.DEPBAR.LE gsb0, 0x0 ;  /* 0x00008000000079c5 */ /* 0x000fe40000010000 */
[----:B------:R-:W-:-:S15]  /*93b0*/  WARPGROUP.ARRIVE ;  /* 0x00000000000079c5 */ /* 0x000fde0000000000 */
[----:B------:R-:W-:-:S05]  /*93c0*/  NOP ;  /* 0x0000000000007918 */ /* 0x000fca0000000000 */
[----:B------:R-:W-:Y:S01]  /*93d0*/  HGMMA.64x256x16.F32 R24, R156, gdesc[UR16].tnspB, R24, gsb0 ;  /* 0x43e000109c187df0 */ /* 0x000fe20008000818 */
[----:B------:R-:W-:Y:S01]  /*93e0*/  UMOV UR18, UR14 ;  /* 0x0000000e00127c82 */ /* 0x000fe20008000000 */
[----:B------:R-:W-:Y:S01]  /*93f0*/  UMOV UR19, 0x40000040 ;  /* 0x4000004000137882 */ /* 0x000fe20000000000 */
[----:B------:R-:W-:Y:S02]  /*9400*/  WARPGROUP.DEPBAR.LE gsb0, 0x0 ;  /* 0x00008000000079c5 */ /* 0x000fe40000010000 */
[----:B------:R-:W-:-:S15]  /*9410*/  WARPGROUP.ARRIVE ;  /* 0x00000000000079c5 */ /* 0x000fde0000000000 */
[----:B------:R-:W-:-:S08]  /*9420*/  NOP ;  /* 0x0000000000007918 */ /* 0x000fd00000000000 */
        /* <DEDUP_REMOVED lines=19> */
.L_x_1073:
[----:B------:R-:W2:Y:S01]  /*9560*/  SHFL.BFLY PT, R0, R3, 0x2, 0x1f ;  /* 0x0c401f0003007f89 */ /* 0x000ea200000e0000 */
[----:B01----:R-:W-:Y:S01]  /*9570*/  IMAD.MOV.U32 R152, RZ, RZ, -0x800000 ;  /* 0xff800000ff987424 */ /* 0x003fe200078e00ff */
[----:B------:R-:W-:Y:S02]  /*9580*/  UIADD3 UR40, UR40, 0x1, URZ ;  /* 0x0000000128287890 */ /* 0x000fe4000fffe03f */
[----:B------:R-:W0:Y:S01]  /*9590*/  SHFL.BFLY PT, R4, R5, 0x2, 0x1f ;  /* 0x0c401f0005047f89 */ /* 0x000e2200000e0000 */
[----:B------:R-:W-:Y:S08]  /*95a0*/  BAR.ARV 0x8, 0x100 ;  /* 0x0204000000007b1d */ /* 0x000ff00000002000 */
[----:B------:R-:W-:Y:S01]  /*95b0*/  BAR.SYNC.DEFER_BLOCKING 0xf, 0x100 ;  /* 0x03c4000000007b1d */ /* 0x000fe20000010000 */
[----:B--2---:R-:W-:Y:S01]  /*95c0*/  FADD.FTZ R0, R0, R3 ;  /* 0x0000000300007221 */ /* 0x004fe20000010000 */
[----:B------:R-:W-:-:S02]  /*95d0*/  IMAD.U32 R3, RZ, RZ, UR15 ;  /* 0x0000000fff037e24 */ /* 0x000fc4000f8e00ff */
[----:B0-----:R-:W-:Y:S02]  /*95e0*/  FADD.FTZ R4, R4, R5 ;  /* 0x0000000504047221 */ /* 0x001fe40000010000 */
[----:B------:R-:W0:Y:S04]  /*95f0*/  SHFL.BFLY PT, R9, R0, 0x1, 0x1f ;  /* 0x0c201f0000097f89 */ /* 0x000e2800000e0000 */
[----:B------:R-:W1:Y:S01]  /*9600*/  SHFL.BFLY PT, R11, R4, 0x1, 0x1f ;  /* 0x0c201f00040b7f89 */ /* 0x000e6200000e0000 */
[----:B0-----:R-:W-:Y:S01]  /*9610*/  FADD.FTZ R10, R0, R9 ;  /* 0x00000009000a7221 */ /* 0x001fe20000010000 */
[----:B-1----:R-:W-:-:S04]  /*9620*/  FADD.FTZ R11, R4, R11 ;  /* 0x0000000b040b7221 */ /* 0x002fc80000010000 */
[----:B------:R-:W-:Y:S01]  /*9630*/  FSETP.NE.FTZ.AND P0, PT, R10, RZ, PT ;  /* 0x000000ff0a00720b */ /* 0x000fe20003f15000 */
[----:B------:R-:W-:Y:S01]  /*9640*/  IMAD.MOV.U32 R4, RZ, RZ, RZ ;  /* 0x000000ffff047224 */ /* 0x000fe200078e00ff */
[----:B------:R-:W-:-:S11]  /*9650*/  FSETP.NE.FTZ.AND P1, PT, R11, RZ, PT ;  /* 0x000000ff0b00720b */ /* 0x000fd60003f35000 */
[----:B------:R-:W0:Y:S01]  /*9660*/  @P0 MUFU.LG2 R8, R10 ;  /* 0x0000000a00080308 */ /* 0x000e220000000c00 */
[----:B------:R-:W-:Y:S01]  /*9670*/  @P0 FMUL.FTZ R5, R3, 0.69314718246459960938 ;  /* 0x3f31721803050820 */ /* 0x000fe20000410000 */
[----:B------:R-:W-:-:S06]  /*9680*/  IMAD.MOV.U32 R3, RZ, RZ, -0x800000 ;  /* 0xff800000ff037424 */ /* 0x000fcc00078e00ff */
[----:B------:R-:W1:Y:S08]  /*9690*/  @P1 MUFU.LG2 R9, R11 ;  /* 0x0000000b00091308 */ /* 0x000e700000000c00 */
[----:B------:R-:W2:Y:S01]  /*96a0*/  @P0 MUFU.RCP R4, R10 ;  /* 0x0000000a00040308 */ /* 0x000ea20000001000 */
[----:B0-----:R-:W-:-:S04]  /*96b0*/  @P0 FMUL.FTZ R8, R8, 0.69314718246459960938 ;  /* 0x3f31721808080820 */ /* 0x001fc80000410000 */
[----:B------:R-:W-:Y:S01]  /*96c0*/  @P0 FFMA.FTZ R3, R5, R6, R8 ;  /* 0x0000000605030223 */ /* 0x000fe20000010008 */
[----:B------:R-:W-:Y:S01]  /*96d0*/  IMAD.U32 R5, RZ, RZ, UR15 ;  /* 0x0000000fff057e24 */ /* 0x000fe2000f8e00ff */
[----:B------:R-:W-:Y:S01]  /*96e0*/  ISETP.NE.AND P0, PT, R17, RZ, PT ;  /* 0x000000ff1100720c */ /* 0x000fe20003f05270 */
[----:B-1----:R-:W-:Y:S02]  /*96f0*/  @P1 FMUL.FTZ R0, R9, 0.69314718246459960938 ;  /* 0x3f31721809001820 */ /* 0x002fe40000410000 */
[----:B------:R-:W-:-:S04]  /*9700*/  @P1 FMUL.FTZ R5, R5, 0.69314718246459960938 ;  /* 0x3f31721805051820 */ /* 0x000fc80000410000 */
[----:B------:R-:W-:Y:S01]  /*9710*/  @P1 FFMA.FTZ R152, R5, R7, R0 ;  /* 0x0000000705981223 */ /* 0x000fe20000010000 */
[----:B------:R-:W-:Y:S02]  /*9720*/  IMAD.MOV.U32 R0, RZ, RZ, RZ ;  /* 0x000000ffff007224 */ /* 0x000fe400078e00ff */
[----:B------:R-:W-:Y:S01]  /*9730*/  IMAD.U32 R5, RZ, RZ, UR37 ;  /* 0x00000025ff057e24 */ /* 0x000fe2000f8e00ff */
[----:B------:R-:W-:Y:S01]  /*9740*/  UIADD3 UR37, UR37, 0x1, URZ ;  /* 0x0000000125257890 */ /* 0x000fe2000fffe03f */
[-C--:B--2---:R-:W-:Y:S01]  /*9750*/  FMUL.FTZ R24, R24, R4.reuse ;  /* 0x0000000418187220 */ /* 0x084fe20000410000 */
[-C--:B------:R-:W-:Y:S01]  /*9760*/  FMUL.FTZ R25, R25, R4.reuse ;  /* 0x0000000419197220 */ /* 0x080fe20000410000 */
[----:B------:R-:W0:Y:S01]  /*9770*/  @P1 MUFU.RCP R0, R11 ;  /* 0x0000000b00001308 */ /* 0x000e220000001000 */
[----:B------:R-:W-:Y:S01]  /*9780*/  @!P0 IMAD R5, R5, 0x40, R16 ;  /* 0x0000004005058824 */ /* 0x000fe200078e0210 */
[----:B------:R-:W-:Y:S01]  /*9790*/  UISETP.NE.AND UP0, UPT, UR37, 0x2, UPT ;  /* 0x000000022500788c */ /* 0x000fe2000bf05270 */
[-C--:B------:R-:W-:Y:S01]  /*97a0*/  FMUL.FTZ R28, R28, R4.reuse ;  /* 0x000000041c1c7220 */ /* 0x080fe20000410000 */
[-C--:B------:R-:W-:Y:S01]  /*97b0*/  FMUL.FTZ R29, R29, R4.reuse ;  /* 0x000000041d1d7220 */ /* 0x080fe20000410000 */
[-C--:B------:R-:W-:Y:S01]  /*97c0*/  FMUL.FTZ R32, R32, R4.reuse ;  /* 0x0000000420207220 */ /* 0x080fe20000410000 */
[----:B------:R-:W-:Y:S01]  /*97d0*/  @!P0 LEA R5, R5, UR41, 0x2 ;  /* 0x0000002905058c11 */ /* 0x000fe2000f8e10ff */
[----:B------:R-:W-:Y:S01]  /*97e0*/  USEL UR4, URZ, 0x1, UP0 ;  /* 0x000000013f047887 */ /* 0x000fe20008000000 */
        /* <DEDUP_REMOVED lines=126> */
[----:B------:R-:W-:-:S02]  /*9fd0*/  USEL UR37, UR37, URZ, UP0 ;  /* 0x0000003f25257287 */ /* 0x000fc40008000000 */
[----:B------:R-:W-:Y:S01]  /*9fe0*/  ULOP3.LUT UR36, UR36, UR4, URZ, 0x3c, !UPT ;  /* 0x0000000424247292 */ /* 0x000fe2000f8e3c3f */
[----:B-1----:R-:W-:Y:S11]  /*9ff0*/  BAR.ARV 0xe, 0x100 ;  /* 0x0384000000007b1d */ /* 0x002ff60000002000 */
.L_x_1058:
[----:B------:R-:W0:Y:S08]  /*a000*/  S2UR UR4, SR_CgaCtaId ;  /* 0x00000000000479c3 */ /* 0x000e300000008800 */
[----:B------:R-:W-:Y:S06]  /*a010*/  BAR.SYNC.DEFER_BLOCKING 0x5, 0x180 ;  /* 0x0146000000007b1d */ /* 0x000fec0000010000 */
[----:B------:R-:W-:Y:S01]  /*a020*/  UMOV UR41, 0x400 ;  /* 0x0000040000297882 */ /* 0x000fe20000000000 */
[----:B------:R-:W-:Y:S01]  /*a030*/  BSSY B0, `(.L_x_1083) ;  /* 0x0000480000007945 */ /* 0x000fe20003800000 */
[----:B0-----:R-:W-:-:S09]  /*a040*/  ULEA UR41, UR4, UR41, 0x18 ;  /* 0x0000002904297291 */ /* 0x001fd2000f8ec03f */
[----:B------:R-:W0:Y:S02]  /*a050*/  LDS.128 R4, [UR41+0x388d0] ;  /* 0x0388d029ff047984 */ /* 0x000e240008000c00 */
[----:B0-----:R-:W-:Y:S02]  /*a060*/  R2UR UR4, R5 ;  /* 0x00000000050472ca */ /* 0x001fe400000e0000 */
[----:B------:R-:W-:Y:S01]  /*a070*/  R2UR UR5, R7 ;  /* 0x00000000070572ca */ /* 0x000fe200000e0000 */
[----:B------:R-:W-:Y:S06]  /*a080*/  BAR.ARV 0x4, 0x180 ;  /* 0x0106000000007b1d */ /* 0x000fec0000002000 */
[----:B------:R-:W-:Y:S08]  /*a090*/  @P0 BRA `(.L_x_1084) ;  /* 0x0000003800200947 */ /* 0x000ff00003800000 */
[----:B------:R-:W2:Y:S01]  /*a0a0*/  LDL R0, [R1+0x70] ;  /* 0x0000700001007983 */ /* 0x000ea20000100800 */
[----:B------:R-:W0:Y:S01]  /*a0b0*/  S2UR UR8, SR_SWINHI ;  /* 0x00000000000879c3 */ /* 0x000e220000002f00 */
[----:B------:R-:W-:Y:S01]  /*a0c0*/  F2FP.F16.F32.PACK_AB R23, R71, R70 ;  /* 0x000000464717723e */ /* 0x000fe200000000ff */
[----:B------:R-:W-:Y:S01]  /*a0d0*/  UMOV UR6, UR41 ;  /* 0x0000002900067c82 */ /* 0x000fe20008000000 */
[----:B0-----:R-:W-:Y:S01]  /*a0e0*/  UMOV UR7, UR8 ;  /* 0x0000000800077c82 */ /* 0x001fe20008000000 */
[----:B------:R-:W-:Y:S02]  /*a0f0*/  IMAD.U32 R4, RZ, RZ, UR6 ;  /* 0x00000006ff047e24 */ /* 0x000fe4000f8e00ff */
[----:B------:R-:W-:Y:S01]  /*a100*/  IMAD.U32 R5, RZ, RZ, UR7 ;  /* 0x00000007ff057e24 */ /* 0x000fe2000f8e00ff */
[----:B------:R-:W-:Y:S01]  /*a110*/  ULDC.64 UR6, c[0x0][0xd08] ;  /* 0x0003420000067ab9 */ /* 0x000fe20000000a00 */
[----:B------:R-:W-:Y:S01]  /*a120*/  BAR.SYNC.DEFER_BLOCKING 0x1, 0x100 ;  /* 0x0044000000007b1d */ /* 0x000fe20000010000 */
[----:B--2---:R-:W-:-:S03]  /*a130*/  IMAD.WIDE R20, R0, 0x2, R4 ;  /* 0x0000000200147825 */ /* 0x004fc600078e0204 */
[C---:B------:R-:W-:Y:S02]  /*a140*/  IADD3 R9, P6, R20.reuse, 0x6060, RZ ;  /* 0x0000606014097810 */ /* 0x040fe40007fde0ff */
[C---:B------:R-:W-:Y:S02]  /*a150*/  IADD3 R13, P1, R20.reuse, 0x6020, RZ ;  /* 0x00006020140d7810 */ /* 0x040fe40007f3e0ff */
[----:B------:R-:W-:Y:S02]  /*a160*/  LOP3.LUT R8, R9, 0x380, RZ, 0xc0, !PT ;  /* 0x0000038009087812 */ /* 0x000fe400078ec0ff */
[----:B------:R-:W-:Y:S02]  /*a170*/  IADD3 R11, P0, R20, 0x6040, RZ ;  /* 0x00006040140b7810 */ /* 0x000fe40007f1e0ff */
[----:B------:R-:W-:Y:S02]  /*a180*/  SHF.R.U64 R8, R8, 0x3, RZ ;  /* 0x0000000308087819 */ /* 0x000fe400000012ff */
[----:B------:R-:W-:-:S02]  /*a190*/  LOP3.LUT R12, R13, 0x380, RZ, 0xc0, !PT ;  /* 0x000003800d0c7812 */ /* 0x000fc400078ec0ff */
[----:B------:R-:W-:Y:S01]  /*a1a0*/  LOP3.LUT R8, R8, R9, RZ, 0x3c, !PT ;  /* 0x0000000908087212 */ /* 0x000fe200078e3cff */
[----:B------:R-:W-:Y:S01]  /*a1b0*/  IMAD.X R9, RZ, RZ, R21, P6 ;  /* 0x000000ffff097224 */ /* 0x000fe200030e0615 */
[----:B------:R-:W-:Y:S02]  /*a1c0*/  LOP3.LUT R10, R11, 0x380, RZ, 0xc0, !PT ;  /* 0x000003800b0a7812 */ /* 0x000fe400078ec0ff */
[----:B------:R-:W-:Y:S02]  /*a1d0*/  LOP3.LUT R0, R20, 0x380, RZ, 0xc0, !PT ;  /* 0x0000038014007812 */ /* 0x000fe400078ec0ff */
[----:B------:R-:W-:Y:S02]  /*a1e0*/  SHF.R.U64 R12, R12, 0x3, RZ ;  /* 0x000000030c0c7819 */ /* 0x000fe400000012ff */
[----:B------:R-:W-:Y:S02]  /*a1f0*/  SHF.R.U64 R10, R10, 0x3, RZ ;  /* 0x000000030a0a7819 */ /* 0x000fe400000012ff */
[----:B------:R-:W-:-:S02]  /*a200*/  SHF.R.U64 R0, R0, 0x3, RZ ;  /* 0x0000000300007819 */ /* 0x000fc400000012ff */
[----:B------:R-:W-:Y:S01]  /*a210*/  LOP3.LUT R12, R12, R13, RZ, 0x3c, !PT ;  /* 0x0000000d0c0c7212 */ /* 0x000fe200078e3cff */
[--C-:B------:R-:W-:Y:S01]  /*a220*/  IMAD.X R13, RZ, RZ, R21.reuse, P1 ;  /* 0x000000ffff0d7224 */ /* 0x100fe200008e0615 */
[----:B------:R-:W-:Y:S01]  /*a230*/  MOV R164, R8 ;  /* 0x0000000800a47202 */ /* 0x000fe20000000f00 */
[--C-:B------:R-:W-:Y:S01]  /*a240*/  IMAD.MOV.U32 R9, RZ, RZ, R21.reuse ;  /* 0x000000ffff097224 */ /* 0x100fe200078e0015 */
[----:B------:R-:W-:Y:S01]  /*a250*/  LOP3.LUT R10, R10, R11, RZ, 0x3c, !PT ;  /* 0x0000000b0a0a7212 */ /* 0x000fe200078e3cff */
[----:B------:R-:W-:Y:S01]  /*a260*/  IMAD.X R11, RZ, RZ, R21, P0 ;  /* 0x000000ffff0b7224 */ /* 0x000fe200000e0615 */
[----:B------:R-:W-:Y:S02]  /*a270*/  LOP3.LUT R8, R0, R20, RZ, 0x3c, !PT ;  /* 0x0000001400087212 */ /* 0x000fe400078e3cff */
[----:B------:R-:W-:Y:S02]  /*a280*/  IADD3 R162, P0, R20, 0x2060, RZ ;  /* 0x0000206014a27810 */ /* 0x000fe40007f1e0ff */
[----:B------:R-:W-:-:S02]  /*a290*/  MOV R18, R12 ;  /* 0x0000000c00127202 */ /* 0x000fc40000000f00 */
[----:B------:R-:W-:Y:S02]  /*a2a0*/  MOV R12, R8 ;  /* 0x00000008000c7202 */ /* 0x000fe40000000f00 */
[----:B------:R-:W0:Y:S01]  /*a2b0*/  LDC R9, c[0x0][0xbd4] ;  /* 0x0002f500ff097b82 */ /* 0x000e220000000800 */
[----:B------:R-:W-:Y:S02]  /*a2c0*/  LOP3.LUT R163, R162, 0x380, RZ, 0xc0, !PT ;  /* 0x00000380a2a37812 */ /* 0x000fe400078ec0ff */
[----:B------:R-:W-:Y:S02]  /*a2d0*/  IADD3 R154, P3, R20, 0x4060, RZ ;  /* 0x00004060149a7810 */ /* 0x000fe40007f7e0ff */
[----:B------:R-:W-:Y:S02]  /*a2e0*/  SHF.R.U64 R163, R163, 0x3, RZ ;  /* 0x00000003a3a37819 */ /* 0x000fe400000012ff */
[----:B------:R-:W-:Y:S02]  /*a2f0*/  LOP3.LUT R155, R154, 0x380, RZ, 0xc0, !PT ;  /* 0x000003809a9b7812 */ /* 0x000fe400078ec0ff */
[----:B------:R-:W-:Y:S01]  /*a300*/  LOP3.LUT R162, R163, R162, RZ, 0x3c, !PT ;  /* 0x000000a2a3a27212 */ /* 0x000fe200078e3cff */
[----:B------:R-:W-:Y:S01]  /*a310*/  IMAD.X R163, RZ, RZ, R21, P0 ;  /* 0x000000ffffa37224 */ /* 0x000fe200000e0615 */
[----:B------:R-:W-:-:S02]  /*a320*/  IADD3 R8, P0, R20, 0x2040, RZ ;  /* 0x0000204014087810 */ /* 0x000fc40007f1e0ff */
[----:B------:R-:W-:Y:S02]  /*a330*/  SHF.R.U64 R155, R155, 0x3, RZ ;  /* 0x000000039b9b7819 */ /* 0x000fe400000012ff */
[----:B------:R-:W-:Y:S02]  /*a340*/  LOP3.LUT R0, R8, 0x380, RZ, 0xc0, !PT ;  /* 0x0000038008007812 */ /* 0x000fe400078ec0ff */
[----:B------:R-:W-:Y:S02]  /*a350*/  ISETP.NE.AND P1, PT, R22, RZ, PT ;  /* 0x000000ff1600720c */ /* 0x000fe40003f25270 */
[----:B------:R-:W-:Y:S02]  /*a360*/  SHF.R.U64 R0, R0, 0x3, RZ ;  /* 0x0000000300007819 */ /* 0x000fe400000012ff */
[----:B------:R-:W-:Y:S01]  /*a370*/  LOP3.LUT R154, R155, R154, RZ, 0x3c, !PT ;  /* 0x0000009a9b9a7212 */ /* 0x000fe200078e3cff */
[----:B------:R-:W-:Y:S01]  /*a380*/  IMAD.X R155, RZ, RZ, R21, P3 ;  /* 0x000000ffff9b7224 */ /* 0x000fe200018e0615 */
[----:B------:R-:W-:-:S02]  /*a390*/  LOP3.LUT R8, R0, R8, RZ, 0x3c, !PT ;  /* 0x0000000800087212 */ /* 0x000fc400078e3cff */
[----:B0-----:R-:W-:Y:S01]  /*a3a0*/  SEL R0, R22, R9, P1 ;  /* 0x0000000916007207 */ /* 0x001fe20000800000 */
[----:B------:R-:W-:Y:S01]  /*a3b0*/  IMAD.X R9, RZ, RZ, R21, P0 ;  /* 0x000000ffff097224 */ /* 0x000fe200000e0615 */
[----:B------:R-:W-:Y:S02]  /*a3c0*/  MOV R154, R154 ;  /* 0x0000009a009a7202 */ /* 0x000fe40000000f00 */
[C---:B------:R-:W-:Y:S02]  /*a3d0*/  IADD3 R156, P4, R20.reuse, 0x4040, RZ ;  /* 0x00004040149c7810 */ /* 0x040fe40007f9e0ff */
[----:B------:R-:W-:Y:S02]  /*a3e0*/  MOV R155, R8 ;  /* 0x00000008009b7202 */ /* 0x000fe40000000f00 */
[----:B------:R-:W-:Y:S02]  /*a3f0*/  IADD3 R8, P0, R20, 0x2020, RZ ;  /* 0x0000202014087810 */ /* 0x000fe40007f1e0ff */
[----:B------:R-:W-:-:S02]  /*a400*/  LOP3.LUT R157, R156, 0x380, RZ, 0xc0, !PT ;  /* 0x000003809c9d7812 */ /* 0x000fc400078ec0ff */
[----:B------:R-:W-:Y:S02]  /*a410*/  LOP3.LUT R9, R8, 0x380, RZ, 0xc0, !PT ;  /* 0x0000038008097812 */ /* 0x000fe400078ec0ff */
[----:B------:R-:W-:Y:S02]  /*a420*/  SHF.R.U64 R157, R157, 0x3, RZ ;  /* 0x000000039d9d7819 */ /* 0x000fe400000012ff */
[----:B------:R-:W-:Y:S02]  /*a430*/  SHF.R.U64 R9, R9, 0x3, RZ ;  /* 0x0000000309097819 */ /* 0x000fe400000012ff */
[----:B------:R-:W-:Y:S01]  /*a440*/  LOP3.LUT R156, R157, R156, RZ, 0x3c, !PT ;  /* 0x0000009c9d9c7212 */ /* 0x000fe200078e3cff */
[--C-:B------:R-:W-:Y:S01]  /*a450*/  IMAD.X R157, RZ, RZ, R21.reuse, P4 ;  /* 0x000000ffff9d7224 */ /* 0x100fe200020e0615 */
[----:B------:R-:W-:Y:S01]  /*a460*/  LOP3.LUT R8, R9, R8, RZ, 0x3c, !PT ;  /* 0x0000000809087212 */ /* 0x000fe200078e3cff */
[----:B------:R-:W-:Y:S01]  /*a470*/  IMAD.X R9, RZ, RZ, R21, P0 ;  /* 0x000000ffff097224 */ /* 0x000fe200000e0615 */
[----:B------:R-:W-:-:S02]  /*a480*/  MOV R153, R10 ;  /* 0x0000000a00997202 */ /* 0x000fc40000000f00 */
[----:B------:R-:W-:Y:S02]  /*a490*/  MOV R156, R156 ;  /* 0x0000009c009c7202 */ /* 0x000fe40000000f00 */
[----:B------:R-:W-:Y:S02]  /*a4a0*/  MOV R157, R8 ;  /* 0x00000008009d7202 */ /* 0x000fe40000000f00 */
[----:B------:R-:W-:Y:S02]  /*a4b0*/  F2FP.F16.F32.PACK_AB R8, R25, R24 ;  /* 0x000000181908723e */ /* 0x000fe400000000ff */
[----:B------:R-:W-:Y:S02]  /*a4c0*/  F2FP.F16.F32.PACK_AB R9, R27, R26 ;  /* 0x0000001a1b09723e */ /* 0x000fe400000000ff */
[----:B------:R-:W-:Y:S02]  /*a4d0*/  F2FP.F16.F32.PACK_AB R10, R29, R28 ;  /* 0x0000001c1d0a723e */ /* 0x000fe400000000ff */
[----:B------:R-:W-:-:S02]  /*a4e0*/  F2FP.F16.F32.PACK_AB R11, R31, R30 ;  /* 0x0000001e1f0b723e */ /* 0x000fc400000000ff */
[----:B------:R-:W-:Y:S02]  /*a4f0*/  IADD3 R14, P2, R20, 0x6000, RZ ;  /* 0x00006000140e7810 */ /* 0x000fe40007f5e0ff */
[----:B------:R-:W-:Y:S01]  /*a500*/  F2FP.F16.F32.PACK_AB R13, R35, R34 ;  /* 0x00000022230d723e */ /* 0x000fe200000000ff */
[----:B------:R0:W-:Y:S01]  /*a510*/  STSM.16.M88.4 [R12], R8 ;  /* 0x000000080c007844 */ /* 0x0001e20000000200 */
[----:B------:R-:W-:Y:S02]  /*a520*/  LOP3.LUT R15, R14, 0x380, RZ, 0xc0, !PT ;  /* 0x000003800e0f7812 */ /* 0x000fe400078ec0ff */
[C---:B------:R-:W-:Y:S02]  /*a530*/  IADD3 R158, P5, R20.reuse, 0x4020, RZ ;  /* 0x00004020149e7810 */ /* 0x040fe40007fbe0ff */
[----:B------:R-:W-:Y:S02]  /*a540*/  SHF.R.U64 R15, R15, 0x3, RZ ;  /* 0x000000030f0f7819 */ /* 0x000fe400000012ff */
[----:B------:R-:W-:-:S02]  /*a550*/  IADD3 R160, P6, R20, 0x4000, RZ ;  /* 0x0000400014a07810 */ /* 0x000fc40007fde0ff */
[----:B------:R-:W-:Y:S01]  /*a560*/  LOP3.LUT R14, R15, R14, RZ, 0x3c, !PT ;  /* 0x0000000e0f0e7212 */ /* 0x000fe200078e3cff */
[----:B------:R-:W-:Y:S01]  /*a570*/  IMAD.X R15, RZ, RZ, R21, P2 ;  /* 0x000000ffff0f7224 */ /* 0x000fe200010e0615 */
[----:B------:R-:W-:Y:S02]  /*a580*/  LOP3.LUT R159, R158, 0x380, RZ, 0xc0, !PT ;  /* 0x000003809e9f7812 */ /* 0x000fe400078ec0ff */
[----:B------:R-:W-:Y:S02]  /*a590*/  LOP3.LUT R161, R160, 0x380, RZ, 0xc0, !PT ;  /* 0x00000380a0a17812 */ /* 0x000fe400078ec0ff */
[----:B------:R-:W-:Y:S02]  /*a5a0*/  MOV R7, R14 ;  /* 0x0000000e00077202 */ /* 0x000fe40000000f00 */
[----:B0-----:R-:W-:Y:S02]  /*a5b0*/  IADD3 R8, P0, R20, 0x20, RZ ;  /* 0x0000002014087810 */ /* 0x001fe40007f1e0ff */
[----:B------:R-:W-:-:S02]  /*a5c0*/  F2FP.F16.F32.PACK_AB R12, R33, R32 ;  /* 0x00000020210c723e */ /* 0x000fc400000000ff */
[----:B------:R-:W-:Y:S02]  /*a5d0*/  LOP3.LUT R9, R8, 0x380, RZ, 0xc0, !PT ;  /* 0x0000038008097812 */ /* 0x000fe400078ec0ff */
[----:B------:R-:W-:Y:S02]  /*a5e0*/  F2FP.F16.F32.PACK_AB R14, R37, R36 ;  /* 0x00000024250e723e */ /* 0x000fe400000000ff */
[----:B------:R-:W-:Y:S02]  /*a5f0*/  SHF.R.U64 R9, R9, 0x3, RZ ;  /* 0x0000000309097819 */ /* 0x000fe400000012ff */
[----:B------:R-:W-:Y:S02]  /*a600*/  F2FP.F16.F32.PACK_AB R15, R39, R38 ;  /* 0x00000026270f723e */ /* 0x000fe400000000ff */
[----:B------:R-:W-:Y:S01]  /*a610*/  LOP3.LUT R8, R9, R8, RZ, 0x3c, !PT ;  /* 0x0000000809087212 */ /* 0x000fe200078e3cff */
[----:B------:R-:W-:Y:S01]  /*a620*/  IMAD.X R9, RZ, RZ, R21, P0 ;  /* 0x000000ffff097224 */ /* 0x000fe200000e0615 */
[----:B------:R-:W-:-:S02]  /*a630*/  F2FP.F16.F32.PACK_AB R10, R45, R44 ;  /* 0x0000002c2d0a723e */ /* 0x000fc400000000ff */
[----:B------:R-:W-:Y:S02]  /*a640*/  F2FP.F16.F32.PACK_AB R11, R47, R46 ;  /* 0x0000002e2f0b723e */ /* 0x000fe400000000ff */
[----:B------:R-:W-:Y:S02]  /*a650*/  MOV R8, R8 ;  /* 0x0000000800087202 */ /* 0x000fe40000000f00 */
[----:B------:R-:W-:Y:S02]  /*a660*/  SHF.R.U64 R159, R159, 0x3, RZ ;  /* 0x000000039f9f7819 */ /* 0x000fe400000012ff */
[----:B------:R-:W-:Y:S01]  /*a670*/  SHF.R.U64 R161, R161, 0x3, RZ ;  /* 0x00000003a1a17819 */ /* 0x000fe200000012ff */
[----:B------:R0:W-:Y:S01]  /*a680*/  STSM.16.M88.4 [R8], R12 ;  /* 0x0000000c08007844 */ /* 0x0001e20000000200 */
[----:B------:R-:W-:Y:S01]  /*a690*/  LOP3.LUT R158, R159, R158, RZ, 0x3c, !PT ;  /* 0x0000009e9f9e7212 */ /* 0x000fe200078e3cff */
[--C-:B------:R-:W-:Y:S01]  /*a6a0*/  IMAD.X R159, RZ, RZ, R21.reuse, P5 ;  /* 0x000000ffff9f7224 */ /* 0x100fe200028e0615 */
[----:B------:R-:W-:Y:S01]  /*a6b0*/  LOP3.LUT R160, R161, R160, RZ, 0x3c, !PT ;  /* 0x000000a0a1a07212 */ /* 0x000fe200078e3cff */
[----:B------:R-:W-:Y:S01]  /*a6c0*/  IMAD.X R161, RZ, RZ, R21, P6 ;  /* 0x000000ffffa17224 */ /* 0x000fe200030e0615 */
[----:B------:R-:W-:-:S02]  /*a6d0*/  MOV R162, R162 ;  /* 0x000000a200a27202 */ /* 0x000fc40000000f00 */
[----:B------:R-:W-:Y:S02]  /*a6e0*/  MOV R158, R158 ;  /* 0x0000009e009e7202 */ /* 0x000fe40000000f00 */
[----:B------:R-:W-:Y:S02]  /*a6f0*/  MOV R160, R160 ;  /* 0x000000a000a07202 */ /* 0x000fe40000000f00 */
[----:B0-----:R-:W-:Y:S02]  /*a700*/  IADD3 R8, P0, R20, 0x40, RZ ;  /* 0x0000004014087810 */ /* 0x001fe40007f1e0ff */
[----:B------:R-:W-:Y:S02]  /*a710*/  F2FP.F16.F32.PACK_AB R13, R59, R58 ;  /* 0x0000003a3b0d723e */ /* 0x000fe400000000ff */
[----:B------:R-:W-:Y:S02]  /*a720*/  LOP3.LUT R9, R8, 0x380, RZ, 0xc0, !PT ;  /* 0x0000038008097812 */ /* 0x000fe400078ec0ff */
[----:B------:R-:W-:-:S02]  /*a730*/  F2FP.F16.F32.PACK_AB R14, R61, R60 ;  /* 0x0000003c3d0e723e */ /* 0x000fc400000000ff */
[----:B------:R-:W-:Y:S02]  /*a740*/  SHF.R.U64 R9, R9, 0x3, RZ ;  /* 0x0000000309097819 */ /* 0x000fe400000012ff */
[----:B------:R-:W-:Y:S02]  /*a750*/  F2FP.F16.F32.PACK_AB R15, R63, R62 ;  /* 0x0000003e3f0f723e */ /* 0x000fe400000000ff */
[----:B------:R-:W-:Y:S01]  /*a760*/  LOP3.LUT R8, R9, R8, RZ, 0x3c, !PT ;  /* 0x0000000809087212 */ /* 0x000fe200078e3cff */
[----:B------:R-:W-:-:S05]  /*a770*/  IMAD.X R9, RZ, RZ, R21, P0 ;  /* 0x000000ffff097224 */ /* 0x000fca00000e0615 */
[----:B------:R-:W-:Y:S02]  /*a780*/  MOV R12, R8 ;  /* 0x00000008000c7202 */ /* 0x000fe40000000f00 */
[----:B------:R-:W-:Y:S02]  /*a790*/  F2FP.F16.F32.PACK_AB R8, R41, R40 ;  /* 0x000000282908723e */ /* 0x000fe400000000ff */
[----:B------:R-:W-:-:S05]  /*a7a0*/  F2FP.F16.F32.PACK_AB R9, R43, R42 ;  /* 0x0000002a2b09723e */ /* 0x000fca00000000ff */
[----:B------:R0:W-:Y:S02]  /*a7b0*/  STSM.16.M88.4 [R12], R8 ;  /* 0x000000080c007844 */ /* 0x0001e40000000200 */
[C---:B0-----:R-:W-:Y:S02]  /*a7c0*/  IADD3 R8, P0, R20.reuse, 0x2000, RZ ;  /* 0x0000200014087810 */ /* 0x041fe40007f1e0ff */
[----:B------:R-:W-:Y:S02]  /*a7d0*/  IADD3 R10, P1, R20, 0x60, RZ ;  /* 0x00000060140a7810 */ /* 0x000fe40007f3e0ff */
[----:B------:R-:W-:Y:S02]  /*a7e0*/  LOP3.LUT R9, R8, 0x380, RZ, 0xc0, !PT ;  /* 0x0000038008097812 */ /* 0x000fe400078ec0ff */
[----:B------:R-:W-:Y:S02]  /*a7f0*/  F2FP.F16.F32.PACK_AB R11, R55, R54 ;  /* 0x00000036370b723e */ /* 0x000fe400000000ff */
[----:B------:R-:W-:-:S02]  /*a800*/  SHF.R.U64 R9, R9, 0x3, RZ ;  /* 0x0000000309097819 */ /* 0x000fc400000012ff */
[----:B------:R-:W-:Y:S02]  /*a810*/  F2FP.F16.F32.PACK_AB R12, R57, R56 ;  /* 0x00000038390c723e */ /* 0x000fe400000000ff */
[----:B------:R-:W-:Y:S01]  /*a820*/  LOP3.LUT R8, R9, R8, RZ, 0x3c, !PT ;  /* 0x0000000809087212 */ /* 0x000fe200078e3cff */
[--C-:B------:R-:W-:Y:S01]  /*a830*/  IMAD.X R9, RZ, RZ, R21.reuse, P0 ;  /* 0x000000ffff097224 */ /* 0x100fe200000e0615 */
[----:B------:R-:W-:Y:S01]  /*a840*/  ISETP.NE.U32.AND P0, PT, RZ, UR6, PT ;  /* 0x00000006ff007c0c */ /* 0x000fe2000bf05070 */
[----:B------:R-:W-:-:S03]  /*a850*/  IMAD.X R21, RZ, RZ, R21, P1 ;  /* 0x000000ffff157224 */ /* 0x000fc600008e0615 */
[----:B------:R-:W-:Y:S02]  /*a860*/  MOV R22, R8 ;  /* 0x0000000800167202 */ /* 0x000fe40000000f00 */
[----:B------:R-:W-:Y:S02]  /*a870*/  LOP3.LUT R8, R10, 0x380, RZ, 0xc0, !PT ;  /* 0x000003800a087812 */ /* 0x000fe400078ec0ff */
[----:B------:R-:W-:Y:S02]  /*a880*/  F2FP.F16.F32.PACK_AB R9, R51, R50 ;  /* 0x000000323309723e */ /* 0x000fe400000000ff */
[----:B------:R-:W-:Y:S02]  /*a890*/  SHF.R.U64 R8, R8, 0x3, RZ ;  /* 0x0000000308087819 */ /* 0x000fe400000012ff */
[----:B------:R-:W-:Y:S02]  /*a8a0*/  ISETP.NE.AND.EX P0, PT, RZ, UR7, PT, P0 ;  /* 0x00000007ff007c0c */ /* 0x000fe4000bf05300 */
[----:B------:R-:W-:-:S02]  /*a8b0*/  LOP3.LUT R20, R8, R10, RZ, 0x3c, !PT ;  /* 0x0000000a08147212 */ /* 0x000fc400078e3cff */
[----:B------:R-:W-:Y:S02]  /*a8c0*/  F2FP.F16.F32.PACK_AB R8, R49, R48 ;  /* 0x000000303108723e */ /* 0x000fe400000000ff */
[----:B------:R-:W-:Y:S02]  /*a8d0*/  MOV R20, R20 ;  /* 0x0000001400147202 */ /* 0x000fe40000000f00 */
[----:B------:R-:W-:Y:S02]  /*a8e0*/  F2FP.F16.F32.PACK_AB R10, R53, R52 ;  /* 0x00000034350a723e */ /* 0x000fe400000000ff */
[----:B------:R-:W-:-:S03]  /*a8f0*/  F2FP.F16.F32.PACK_AB R21, R67, R66 ;  /* 0x000000424315723e */ /* 0x000fc600000000ff */
[----:B------:R0:W-:Y:S04]  /*a900*/  STSM.16.M88.4 [R20], R8 ;  /* 0x0000000814007844 */ /* 0x0001e80000000200 */
[----:B------:R1:W-:Y:S01]  /*a910*/  STSM.16.M88.4 [R22], R12 ;  /* 0x0000000c16007844 */ /* 0x0003e20000000200 */
[----:B0-----:R-:W-:Y:S02]  /*a920*/  F2FP.F16.F32.PACK_AB R20, R65, R64 ;  /* 0x000000404114723e */ /* 0x001fe400000000ff */
[----:B------:R-:W-:Y:S02]  /*a930*/  F2FP.F16.F32.PACK_AB R8, R73, R72 ;  /* 0x000000484908723e */ /* 0x000fe400000000ff */
[----:B-1----:R-:W-:Y:S02]  /*a940*/  F2FP.F16.F32.PACK_AB R22, R69, R68 ;  /* 0x000000444516723e */ /* 0x002fe400000000ff */
[----:B------:R-:W-:-:S02]  /*a950*/  F2FP.F16.F32.PACK_AB R9, R75, R74 ;  /* 0x0000004a4b09723e */ /* 0x000fc400000000ff */
[----:B------:R-:W-:Y:S01]  /*a960*/  F2FP.F16.F32.PACK_AB R10, R77, R76 ;  /* 0x0000004c4d0a723e */ /* 0x000fe200000000ff */
[----:B------:R0:W-:Y:S01]  /*a970*/  STSM.16.M88.4 [R157], R20 ;  /* 0x000000149d007844 */ /* 0x0001e20000000200 */
[----:B------:R-:W-:Y:S02]  /*a980*/  F2FP.F16.F32.PACK_AB R11, R79, R78 ;  /* 0x0000004e4f0b723e */ /* 0x000fe400000000ff */
[----:B------:R-:W-:Y:S02]  /*a990*/  F2FP.F16.F32.PACK_AB R12, R81, R80 ;  /* 0x00000050510c723e */ /* 0x000fe400000000ff */
[----:B------:R-:W-:Y:S01]  /*a9a0*/  F2FP.F16.F32.PACK_AB R13, R83, R82 ;  /* 0x00000052530d723e */ /* 0x000fe200000000ff */
[----:B------:R1:W-:Y:S01]  /*a9b0*/  STSM.16.M88.4 [R155], R8 ;  /* 0x000000089b007844 */ /* 0x0003e20000000200 */
[----:B------:R-:W-:Y:S02]  /*a9c0*/  F2FP.F16.F32.PACK_AB R14, R85, R84 ;  /* 0x00000054550e723e */ /* 0x000fe400000000ff */
[----:B------:R-:W-:-:S05]  /*a9d0*/  F2FP.F16.F32.PACK_AB R15, R87, R86 ;  /* 0x00000056570f723e */ /* 0x000fca00000000ff */
[----:B------:R2:W-:Y:S01]  /*a9e0*/  STSM.16.M88.4 [R162], R12 ;  /* 0x0000000ca2007844 */ /* 0x0005e20000000200 */
[----:B0-----:R-:W-:Y:S02]  /*a9f0*/  F2FP.F16.F32.PACK_AB R20, R89, R88 ;  /* 0x000000585914723e */ /* 0x001fe400000000ff */
[----:B------:R-:W-:Y:S02]  /*aa00*/  F2FP.F16.F32.PACK_AB R21, R91, R90 ;  /* 0x0000005a5b15723e */ /* 0x000fe400000000ff */
[----:B------:R-:W-:Y:S02]  /*aa10*/  F2FP.F16.F32.PACK_AB R22, R93, R92 ;  /* 0x0000005c5d16723e */ /* 0x000fe400000000ff */
[----:B------:R-:W-:Y:S02]  /*aa20*/  F2FP.F16.F32.PACK_AB R23, R95, R94 ;  /* 0x0000005e5f17723e */ /* 0x000fe400000000ff */
[----:B-1----:R-:W-:Y:S02]  /*aa30*/  F2FP.F16.F32.PACK_AB R8, R97, R96 ;  /* 0x000000606108723e */ /* 0x002fe400000000ff */
[----:B------:R-:W-:Y:S01]  /*aa40*/  F2FP.F16.F32.PACK_AB R9, R99, R98 ;  /* 0x000000626309723e */ /* 0x000fe200000000ff */
[----:B------:R0:W-:Y:S01]  /*aa50*/  STSM.16.M88.4 [R160], R20 ;  /* 0x00000014a0007844 */ /* 0x0001e20000000200 */
[----:B------:R-:W-:-:S02]  /*aa60*/  F2FP.F16.F32.PACK_AB R10, R101, R100 ;  /* 0x00000064650a723e */ /* 0x000fc400000000ff */
[----:B------:R-:W-:Y:S02]  /*aa70*/  F2FP.F16.F32.PACK_AB R11, R103, R102 ;  /* 0x00000066670b723e */ /* 0x000fe400000000ff */
[----:B--2---:R-:W-:Y:S02]  /*aa80*/  F2FP.F16.F32.PACK_AB R12, R105, R104 ;  /* 0x00000068690c723e */ /* 0x004fe400000000ff */
[----:B------:R-:W-:Y:S01]  /*aa90*/  F2FP.F16.F32.PACK_AB R13, R107, R106 ;  /* 0x0000006a6b0d723e */ /* 0x000fe200000000ff */
[----:B------:R1:W-:Y:S01]  /*aaa0*/  STSM.16.M88.4 [R158], R8 ;  /* 0x000000089e007844 */ /* 0x0003e20000000200 */
[----:B------:R-:W-:Y:S02]  /*aab0*/  F2FP.F16.F32.PACK_AB R14, R109, R108 ;  /* 0x0000006c6d0e723e */ /* 0x000fe400000000ff */
[----:B------:R-:W-:Y:S02]  /*aac0*/  F2FP.F16.F32.PACK_AB R15, R111, R110 ;  /* 0x0000006e6f0f723e */ /* 0x000fe400000000ff */
[----:B0-----:R-:W-:-:S03]  /*aad0*/  F2FP.F16.F32.PACK_AB R20, R113, R112 ;  /* 0x000000707114723e */ /* 0x001fc600000000ff */
[----:B------:R0:W-:Y:S01]  /*aae0*/  STSM.16.M88.4 [R156], R12 ;  /* 0x0000000c9c007844 */ /* 0x0001e20000000200 */
        /* <DEDUP_REMOVED lines=8> */
[----:B0-----:R-:W-:Y:S02]  /*ab70*/  F2FP.F16.F32.PACK_AB R12, R129, R128 ;  /* 0x00000080810c723e */ /* 0x001fe400000000ff */
[----:B------:R-:W-:Y:S01]  /*ab80*/  F2FP.F16.F32.PACK_AB R13, R131, R130 ;  /* 0x00000082830d723e */ /* 0x000fe200000000ff */
[----:B------:R0:W-:Y:S01]  /*ab90*/  STSM.16.M88.4 [R7], R8 ;  /* 0x0000000807007844 */ /* 0x0001e20000000200 */
[----:B------:R-:W-:Y:S02]  /*aba0*/  F2FP.F16.F32.PACK_AB R14, R133, R132 ;  /* 0x00000084850e723e */ /* 0x000fe400000000ff */
[----:B------:R-:W-:Y:S02]  /*abb0*/  F2FP.F16.F32.PACK_AB R15, R135, R134 ;  /* 0x00000086870f723e */ /* 0x000fe400000000ff */
[----:B-1----:R-:W-:-:S03]  /*abc0*/  F2FP.F16.F32.PACK_AB R20, R137, R136 ;  /* 0x000000888914723e */ /* 0x002fc600000000ff */
[----:B------:R1:W-:Y:S01]  /*abd0*/  STSM.16.M88.4 [R18], R12 ;  /* 0x0000000c12007844 */ /* 0x0003e20000000200 */
[----:B------:R-:W-:Y:S02]  /*abe0*/  F2FP.F16.F32.PACK_AB R21, R139, R138 ;  /* 0x0000008a8b15723e */ /* 0x000fe400000000ff */
[----:B------:R-:W-:Y:S02]  /*abf0*/  F2FP.F16.F32.PACK_AB R22, R141, R140 ;  /* 0x0000008c8d16723e */ /* 0x000fe400000000ff */
[----:B------:R-:W-:Y:S02]  /*ac00*/  F2FP.F16.F32.PACK_AB R23, R143, R142 ;  /* 0x0000008e8f17723e */ /* 0x000fe400000000ff */
[----:B0-----:R-:W-:Y:S02]  /*ac10*/  F2FP.F16.F32.PACK_AB R8, R145, R144 ;  /* 0x000000909108723e */ /* 0x001fe400000000ff */
[----:B------:R-:W-:Y:S01]  /*ac20*/  F2FP.F16.F32.PACK_AB R9, R147, R146 ;  /* 0x000000929309723e */ /* 0x000fe200000000ff */
[----:B------:R-:W-:Y:S01]  /*ac30*/  STSM.16.M88.4 [R153], R20 ;  /* 0x0000001499007844 */ /* 0x000fe20000000200 */
[----:B------:R-:W-:-:S02]  /*ac40*/  F2FP.F16.F32.PACK_AB R10, R149, R148 ;  /* 0x00000094950a723e */ /* 0x000fc400000000ff */
[----:B------:R-:W-:Y:S01]  /*ac50*/  F2FP.F16.F32.PACK_AB R11, R151, R150 ;  /* 0x00000096970b723e */ /* 0x000fe200000000ff */
[C---:B-1----:R-:W-:Y:S01]  /*ac60*/  IMAD.SHL.U32 R13, R187.reuse, 0x4, RZ ;  /* 0x00000004bb0d7824 */ /* 0x042fe200078e00ff */
[----:B------:R-:W-:-:S03]  /*ac70*/  SHF.L.U64.HI R14, R187, 0x2, R220 ;  /* 0x00000002bb0e7819 */ /* 0x000fc600000102dc */
[----:B------:R0:W-:Y:S02]  /*ac80*/  STSM.16.M88.4 [R164], R8 ;  /* 0x00000008a4007844 */ /* 0x0001e40000000200 */
[----:B0-----:R-:W0:Y:S08]  /*ac90*/  LDC.64 R10, c[0x0][0xd00] ;  /* 0x00034000ff0a7b82 */ /* 0x001e300000000a00 */
[----:B------:R-:W-:Y:S01]  /*aca0*/  BAR.SYNC.DEFER_BLOCKING 0x1, 0x100 ;  /* 0x0044000000007b1d */ /* 0x000fe20000010000 */
[----:B------:R-:W-:-:S04]  /*acb0*/  @P0 IADD3 R8, P2, R13, UR6, RZ ;  /* 0x000000060d080c10 */ /* 0x000fc8000ff5e0ff */
[----:B------:R-:W-:Y:S02]  /*acc0*/  @P0 IADD3.X R9, R14, UR7, RZ, P2, !PT ;  /* 0x000000070e090c10 */ /* 0x000fe400097fe4ff */
[----:B0-----:R-:W-:-:S04]  /*acd0*/  ISETP.NE.U32.AND P1, PT, R10, RZ, PT ;  /* 0x000000ff0a00720c */ /* 0x001fc80003f25070 */
[----:B------:R0:W2:Y:S01]  /*ace0*/  @P0 LDG.E R9, desc[UR38][R8.64] ;  /* 0x0000002608090981 */ /* 0x0000a2000c1e1900 */
[----:B------:R-:W-:Y:S02]  /*acf0*/  IADD3 R12, P2, R13, R10, RZ ;  /* 0x0000000a0d0c7210 */ /* 0x000fe40007f5e0ff */
[----:B------:R-:W-:-:S03]  /*ad00*/  ISETP.NE.AND.EX P1, PT, R11, RZ, PT, P1 ;  /* 0x000000ff0b00720c */ /* 0x000fc60003f25310 */
[----:B------:R-:W-:Y:S02]  /*ad10*/  IMAD.X R13, R14, 0x1, R11, P2 ;  /* 0x000000010e0d7824 */ /* 0x000fe400010e060b */
[----:B0-----:R-:W-:-:S08]  /*ad20*/  IMAD.MOV.U32 R8, RZ, RZ, RZ ;  /* 0x000000ffff087224 */ /* 0x001fd000078e00ff */
[----:B------:R0:W5:Y:S01]  /*ad30*/  @P1 LDG.E R8, desc[UR38][R12.64] ;  /* 0x000000260c081981 */ /* 0x000162000c1e1900 */
[----:B------:R-:W-:Y:S01]  /*ad40*/  ULDC UR6, c[0x0][0xb88] ;  /* 0x0002e20000067ab9 */ /* 0x000fe20000000800 */
[----:B--2---:R-:W-:Y:S01]  /*ad50*/  @P0 R2UR UR6, R9 ;  /* 0x00000000090602ca */ /* 0x004fe200000e0000 */
[----:B0-----:R-:W-:-:S14]  /*ad60*/  @P0 BRA `(.L_x_1085) ;  /* 0x0000000000180947 */ /* 0x001fdc0003800000 */
[----:B------:R-:W-:Y:S05]  /*ad70*/  @!P1 BRA `(.L_x_1085) ;  /* 0x0000000000149947 */ /* 0x000fea0003800000 */
[----:B------:R-:W2:Y:S04]  /*ad80*/  LDG.E R9, desc[UR38][R12.64] ;  /* 0x000000260c097981 */ /* 0x000ea8000c1e1900 */
[----:B------:R-:W3:Y:S01]  /*ad90*/  LDG.E R7, desc[UR38][R12.64+0x4] ;  /* 0x000004260c077981 */ /* 0x000ee2000c1e1900 */
[----:B--2---:R-:W-:Y:S02]  /*ada0*/  R2UR UR7, R9 ;  /* 0x00000000090772ca */ /* 0x004fe400000e0000 */
[----:B---3--:R-:W-:-:S13]  /*adb0*/  R2UR UR6, R7 ;  /* 0x00000000070672ca */ /* 0x008fda00000e0000 */
[----:B------:R-:W-:-:S12]  /*adc0*/  UIADD3 UR6, -UR7, UR6, URZ ;  /* 0x0000000607067290 */ /* 0x000fd8000fffe13f */
.L_x_1085:
[----:B------:R-:W0:Y:S02]  /*add0*/  SHFL.IDX PT, R7, R227, RZ, 0x1f ;  /* 0x00001fffe3077589 */ /* 0x000e2400000e0000 */
[----:B0-----:R-:W-:Y:S02]  /*ade0*/  ISETP.NE.AND P0, PT, R7, RZ, PT ;  /* 0x000000ff0700720c */ /* 0x001fe40003f05270 */
[----:B-----5:R-:W-:-:S11]  /*adf0*/  SHF.R.S32.HI R7, RZ, 0x1f, R8 ;  /* 0x0000001fff077819 */ /* 0x020fd60000011408 */
[----:B------:R-:W-:Y:S05]  /*ae00*/  @P0 BRA `(.L_x_1086) ;  /* 0x0000000400000947 */ /* 0x000fea0003800000 */
[----:B------:R-:W2:Y:S04]  /*ae10*/  LDL R153, [R1+0x68] ;  /* 0x0000680001997983 */ /* 0x000ea80000100800 */
[----:B------:R-:W3:Y:S01]  /*ae20*/  LDL R154, [R1+0x6c] ;  /* 0x00006c00019a7983 */ /* 0x000ee20000100800 */
[----:B------:R-:W-:Y:S01]  /*ae30*/  IMAD.MOV.U32 R9, RZ, RZ, 0xab8 ;  /* 0x00000ab8ff097424 */ /* 0x000fe200078e00ff */
[----:B------:R-:W-:Y:S01]  /*ae40*/  ISETP.GT.AND P1, PT, R0, 0x1, PT ;  /* 0x000000010000780c */ /* 0x000fe20003f24270 */
[----:B------:R-:W0:Y:S01]  /*ae50*/  LDC R23, c[0x0][0xce8] ;  /* 0x00033a00ff177b82 */ /* 0x000e220000000800 */
[----:B------:R-:W-:Y:S01]  /*ae60*/  ISETP.NE.U32.AND P0, PT, R10, RZ, PT ;  /* 0x000000ff0a00720c */ /* 0x000fe20003f05070 */
[----:B------:R-:W-:Y:S01]  /*ae70*/  IMAD.U32 R22, RZ, RZ, UR42 ;  /* 0x0000002aff167e24 */ /* 0x000fe2000f8e00ff */
[----:B------:R-:W-:-:S02]  /*ae80*/  SEL R9, R9, 0xa78, P1 ;  /* 0x00000a7809097807 */ /* 0x000fc40000800000 */
[----:B------:R-:W-:-:S03]  /*ae90*/  ISETP.NE.AND.EX P0, PT, R11, RZ, PT, P0 ;  /* 0x000000ff0b00720c */ /* 0x000fc60003f05300 */
[----:B------:R-:W1:Y:S01]  /*aea0*/  LDC.64 R12, c[0x0][R9+0x220] ;  /* 0x00008800090c7b82 */ /* 0x000e620000000a00 */
[----:B------:R-:W-:Y:S02]  /*aeb0*/  SEL R21, R187, RZ, !P0 ;  /* 0x000000ffbb157207 */ /* 0x000fe40004000000 */
[----:B------:R-:W-:Y:S02]  /*aec0*/  SEL R15, R220, RZ, !P0 ;  /* 0x000000ffdc0f7207 */ /* 0x000fe40004000000 */
[----:B0-----:R-:W-:Y:S01]  /*aed0*/  ISETP.NE.AND P0, PT, R23, 0x1, PT ;  /* 0x000000011700780c */ /* 0x001fe20003f05270 */
[----:B-1----:R-:W-:-:S04]  /*aee0*/  IMAD R18, R13, R21, RZ ;  /* 0x000000150d127224 */ /* 0x002fc800078e02ff */
[C---:B------:R-:W-:Y:S02]  /*aef0*/  IMAD R18, R12.reuse, R15, R18 ;  /* 0x0000000f0c127224 */ /* 0x040fe400078e0212 */
[----:B------:R-:W0:Y:S01]  /*af00*/  LDC.64 R14, c[0x0][R9+0x218] ;  /* 0x00008600090e7b82 */ /* 0x000e220000000a00 */
[----:B------:R-:W-:-:S04]  /*af10*/  IMAD.WIDE.U32 R12, R12, R21, RZ ;  /* 0x000000150c0c7225 */ /* 0x000fc800078e00ff */
[----:B------:R-:W-:-:S03]  /*af20*/  IMAD.IADD R18, R13, 0x1, R18 ;  /* 0x000000010d127824 */ /* 0x000fc600078e0212 */
[----:B------:R-:W1:Y:S01]  /*af30*/  @P0 LDC R13, c[0x0][0xcec] ;  /* 0x00033b00ff0d0b82 */ /* 0x000e620000000800 */
[-C--:B0-----:R-:W-:Y:S02]  /*af40*/  IMAD R20, R15, R188.reuse, RZ ;  /* 0x000000bc0f147224 */ /* 0x081fe400078e02ff */
[----:B------:R-:W-:-:S04]  /*af50*/  IMAD.WIDE.U32 R14, R14, R188, RZ ;  /* 0x000000bc0e0e7225 */ /* 0x000fc800078e00ff */
[----:B------:R-:W-:Y:S01]  /*af60*/  IMAD.IADD R20, R15, 0x1, R20 ;  /* 0x000000010f147824 */ /* 0x000fe200078e0214 */
[----:B------:R-:W-:Y:S02]  /*af70*/  IADD3 R21, P2, P3, R12, R14, R8 ;  /* 0x0000000e0c157210 */ /* 0x000fe40007b5e008 */
[----:B------:R-:W0:Y:S02]  /*af80*/  @P0 LDC R12, c[0x0][0xcf0] ;  /* 0x00033c00ff0c0b82 */ /* 0x000e240000000800 */
[----:B------:R-:W-:Y:S01]  /*af90*/  IADD3.X R18, R18, R20, R7, P2, P3 ;  /* 0x0000001412127210 */ /* 0x000fe200017e6407 */
[----:B--2---:R-:W-:Y:S01]  /*afa0*/  IMAD R22, R22, 0x40, R153 ;  /* 0x0000004016167824 */ /* 0x004fe200078e0299 */
[----:B------:R-:W-:-:S03]  /*afb0*/  SEL R153, R194, RZ, P1 ;  /* 0x000000ffc2997207 */ /* 0x000fc60000800000 */
[----:B-1----:R-:W-:-:S04]  /*afc0*/  @P0 IMAD.HI.U32 R13, R22, R13, RZ ;  /* 0x0000000d160d0227 */ /* 0x002fc800078e00ff */
[----:B------:R-:W-:Y:S01]  /*afd0*/  IMAD.MOV.U32 R20, RZ, RZ, R22 ;  /* 0x000000ffff147224 */ /* 0x000fe200078e0016 */
[----:B0-----:R-:W-:Y:S02]  /*afe0*/  @P0 SHF.R.U32.HI R20, RZ, R12, R13 ;  /* 0x0000000cff140219 */ /* 0x001fe4000001160d */
[----:B------:R-:W0:Y:S02]  /*aff0*/  LDC.64 R12, c[0x0][R9+0x228] ;  /* 0x00008a00090c7b82 */ /* 0x000e240000000a00 */
[-C--:B0-----:R-:W-:Y:S02]  /*b000*/  IMAD R13, R13, R153.reuse, RZ ;  /* 0x000000990d0d7224 */ /* 0x081fe400078e02ff */
[----:B------:R-:W-:-:S04]  /*b010*/  IMAD.WIDE.U32 R14, R12, R153, RZ ;  /* 0x000000990c0e7225 */ /* 0x000fc800078e00ff */
[----:B------:R-:W-:Y:S01]  /*b020*/  IMAD.IADD R15, R15, 0x1, R13 ;  /* 0x000000010f0f7824 */ /* 0x000fe200078e020d */
[----:B------:R-:W-:Y:S01]  /*b030*/  IADD3 R14, P0, P2, R20, R21, R14 ;  /* 0x00000015140e7210 */ /* 0x000fe20007a1e00e */
[----:B------:R-:W0:Y:S01]  /*b040*/  LDC.64 R12, c[0x0][R9+0x210] ;  /* 0x00008400090c7b82 */ /* 0x000e220000000a00 */
[--C-:B------:R-:W-:Y:S01]  /*b050*/  IMAD.MOV R21, RZ, RZ, -R20.reuse ;  /* 0x000000ffff157224 */ /* 0x100fe200078e0a14 */
[----:B------:R-:W-:-:S03]  /*b060*/  SHF.R.S32.HI R20, RZ, 0x1f, R20 ;  /* 0x0000001fff147819 */ /* 0x000fc60000011414 */
[C---:B------:R-:W-:Y:S01]  /*b070*/  IMAD R21, R23.reuse, R21, R22 ;  /* 0x0000001517157224 */ /* 0x040fe200078e0216 */
[----:B------:R-:W-:Y:S01]  /*b080*/  IADD3.X R15, R20, R18, R15, P0, P2 ;  /* 0x00000012140f7210 */ /* 0x000fe200007e440f */
[----:B------:R-:W-:-:S03]  /*b090*/  IMAD R22, R23, UR6, RZ ;  /* 0x0000000617167c24 */ /* 0x000fc6000f8e02ff */
[----:B------:R-:W-:Y:S01]  /*b0a0*/  SHF.R.S32.HI R153, RZ, 0x1f, R21 ;  /* 0x0000001fff997819 */ /* 0x000fe20000011415 */
[-C--:B0-----:R-:W-:Y:S02]  /*b0b0*/  IMAD R13, R13, R21.reuse, RZ ;  /* 0x000000150d0d7224 */ /* 0x081fe400078e02ff */
[----:B------:R-:W-:-:S04]  /*b0c0*/  IMAD.WIDE.U32 R14, R12, R21, R14 ;  /* 0x000000150c0e7225 */ /* 0x000fc800078e000e */
[----:B------:R-:W-:Y:S02]  /*b0d0*/  IMAD R9, R12, R153, R13 ;  /* 0x000000990c097224 */ /* 0x000fe400078e020d */
[----:B------:R-:W0:Y:S02]  /*b0e0*/  LDC.64 R12, c[0x0][0xca8] ;  /* 0x00032a00ff0c7b82 */ /* 0x000e240000000a00 */
[----:B------:R-:W-:Y:S02]  /*b0f0*/  IMAD.IADD R15, R15, 0x1, R9 ;  /* 0x000000010f0f7824 */ /* 0x000fe400078e0209 */
[----:B---3--:R-:W-:-:S04]  /*b100*/  IMAD.MOV R9, RZ, RZ, -R154 ;  /* 0x000000ffff097224 */ /* 0x008fc800078e0a9a */
[----:B0-----:R-:W0:Y:S08]  /*b110*/  @!P1 LDC R12, c[0x0][0xc50] ;  /* 0x00031400ff0c9b82 */ /* 0x001e300000000800 */
[----:B------:R-:W1:Y:S01]  /*b120*/  @!P1 LDC R13, c[0x0][0xc54] ;  /* 0x00031500ff0d9b82 */ /* 0x000e620000000800 */
[----:B0-----:R-:W-:-:S05]  /*b130*/  LEA R18, P0, R14, R12, 0x2 ;  /* 0x0000000c0e127211 */ /* 0x001fca00078010ff */
[----:B------:R-:W-:Y:S01]  /*b140*/  SHFL.IDX PT, R12, R18, RZ, 0x1c1f ;  /* 0x001c1fff120c7589 */ /* 0x000fe200000e0000 */
[----:B-1----:R-:W-:Y:S02]  /*b150*/  LEA.HI.X R20, R14, R13, R15, 0x2, P0 ;  /* 0x0000000d0e147211 */ /* 0x002fe400000f140f */
[----:B------:R-:W-:Y:S01]  /*b160*/  ISETP.NE.AND P0, PT, R230, R9, PT ;  /* 0x00000009e600720c */ /* 0x000fe20003f05270 */
[----:B------:R-:W-:Y:S01]  /*b170*/  IMAD.U32 R9, RZ, RZ, UR42 ;  /* 0x0000002aff097e24 */ /* 0x000fe2000f8e00ff */
[----:B------:R-:W-:Y:S03]  /*b180*/  SHFL.IDX PT, R14, R18, 0x1, 0x1c1f ;  /* 0x003c1f00120e7f89 */ /* 0x000fe600000e0000 */
[----:B------:R-:W-:Y:S01]  /*b190*/  IMAD R9, R9, 0x40, R16 ;  /* 0x0000004009097824 */ /* 0x000fe200078e0210 */
[----:B------:R-:W0:Y:S04]  /*b1a0*/  SHFL.IDX PT, R13, R20, RZ, 0x1c1f ;  /* 0x001c1fff140d7589 */ /* 0x000e2800000e0000 */
[----:B------:R-:W1:Y:S01]  /*b1b0*/  SHFL.IDX PT, R15, R20, 0x1, 0x1c1f ;  /* 0x003c1f00140f7f89 */ /* 0x000e6200000e0000 */
[C---:B------:R-:W-:Y:S01]  /*b1c0*/  ISETP.GE.OR P1, PT, R9.reuse, R22, P0 ;  /* 0x000000160900720c */ /* 0x040fe20000726670 */
[----:B------:R-:W-:-:S05]  /*b1d0*/  VIADD R9, R9, 0x8 ;  /* 0x0000000809097836 */ /* 0x000fca0000000000 */
[----:B------:R-:W-:-:S07]  /*b1e0*/  ISETP.GE.OR P0, PT, R9, R22, P0 ;  /* 0x000000160900720c */ /* 0x000fce0000706670 */
[----:B0-----:R0:W-:Y:S06]  /*b1f0*/  @!P1 ST.E desc[UR38][R12.64], R3 ;  /* 0x000000030c009985 */ /* 0x0011ec000c101926 */
[----:B-1----:R0:W-:Y:S02]  /*b200*/  @!P0 ST.E desc[UR38][R14.64], R152 ;  /* 0x000000980e008985 */ /* 0x0021e4000c101926 */
.L_x_1086:
[----:B------:R-:W-:Y:S02]  /*b210*/  ISETP.GT.AND P1, PT, R0, 0x1, PT ;  /* 0x000000010000780c */ /* 0x000fe40003f24270 */
[----:B------:R-:W-:-:S04]  /*b220*/  ISETP.NE.U32.AND P0, PT, R10, RZ, PT ;  /* 0x000000ff0a00720c */ /* 0x000fc80003f05070 */
[----:B------:R-:W-:-:S04]  /*b230*/  ISETP.NE.AND.EX P0, PT, R11, RZ, PT, P0 ;  /* 0x000000ff0b00720c */ /* 0x000fc80003f05300 */
[----:B------:R-:W-:-:S03]  /*b240*/  SEL R187, R187, RZ, !P0 ;  /* 0x000000ffbbbb7207 */ /* 0x000fc60004000000 */
[----:B------:R-:W-:Y:S06]  /*b250*/  @P1 BRA `(.L_x_1087) ;  /* 0x0000001000441947 */ /* 0x000fec0003800000 */
[----:B------:R-:W1:Y:S01]  /*b260*/  S2R R0, SR_TID.X ;  /* 0x0000000000007919 */ /* 0x000e620000002100 */
[----:B------:R-:W2:Y:S01]  /*b270*/  LDC R18, c[0x0][0xce8] ;  /* 0x00033a00ff127b82 */ /* 0x000ea20000000800 */
[----:B------:R-:W-:Y:S01]  /*b280*/  ULDC.64 UR8, c[0x0][0xba0] ;  /* 0x0002e80000087ab9 */ /* 0x000fe20000000a00 */
[----:B------:R-:W-:Y:S01]  /*b290*/  ULDC UR10, c[0x0][0xbc8] ;  /* 0x0002f200000a7ab9 */ /* 0x000fe20000000800 */
[----:B-1----:R-:W-:-:S05]  /*b2a0*/  VIADD R0, R0, 0xffffff80 ;  /* 0xffffff8000007836 */ /* 0x002fca0000000000 */
[----:B0-----:R-:W-:-:S04]  /*b2b0*/  SHF.R.S32.HI R3, RZ, 0x1f, R0 ;  /* 0x0000001fff037819 */ /* 0x001fc80000011400 */
[----:B------:R-:W-:-:S04]  /*b2c0*/  LEA.HI R10, R3, R0, RZ, 0x3 ;  /* 0x00000000030a7211 */ /* 0x000fc800078f18ff */
[----:B------:R-:W-:-:S05]  /*b2d0*/  SHF.R.S32.HI R3, RZ, 0x3, R10 ;  /* 0x00000003ff037819 */ /* 0x000fca000001140a */
[----:B------:R-:W-:-:S04]  /*b2e0*/  IMAD R9, R3, 0x40, R2 ;  /* 0x0000004003097824 */ /* 0x000fc800078e0202 */
[----:B------:R-:W-:-:S03]  /*b2f0*/  IMAD.WIDE R4, R9, 0x2, R4 ;  /* 0x0000000209047825 */ /* 0x000fc600078e0204 */
[C---:B------:R-:W-:Y:S02]  /*b300*/  IADD3 R21, P3, R4.reuse, 0x1000, RZ ;  /* 0x0000100004157810 */ /* 0x040fe40007f7e0ff */
[----:B------:R-:W-:Y:S02]  /*b310*/  IADD3 R45, P2, R4, 0x7000, RZ ;  /* 0x00007000042d7810 */ /* 0x000fe40007f5e0ff */
[----:B------:R-:W-:Y:S02]  /*b320*/  LOP3.LUT R20, R21, 0x380, RZ, 0xc0, !PT ;  /* 0x0000038015147812 */ /* 0x000fe400078ec0ff */
[----:B------:R-:W-:Y:S02]  /*b330*/  LOP3.LUT R44, R45, 0x380, RZ, 0xc0, !PT ;  /* 0x000003802d2c7812 */ /* 0x000fe400078ec0ff */
[----:B------:R-:W-:Y:S02]  /*b340*/  SHF.R.U64 R20, R20, 0x3, RZ ;  /* 0x0000000314147819 */ /* 0x000fe400000012ff */
[----:B------:R-:W-:-:S02]  /*b350*/  IADD3 R37, P0, R4, 0x5000, RZ ;  /* 0x0000500004257810 */ /* 0x000fc40007f1e0ff */
[----:B------:R-:W-:Y:S01]  /*b360*/  LOP3.LUT R20, R20, R21, RZ, 0x3c, !PT ;  /* 0x0000001514147212 */ /* 0x000fe200078e3cff */
[----:B------:R-:W-:Y:S01]  /*b370*/  IMAD.X R21, RZ, RZ, R5, P3 ;  /* 0x000000ffff157224 */ /* 0x000fe200018e0605 */
[----:B------:R-:W-:Y:S02]  /*b380*/  SHF.R.U64 R44, R44, 0x3, RZ ;  /* 0x000000032c2c7819 */ /* 0x000fe400000012ff */
[C---:B------:R-:W-:Y:S02]  /*b390*/  IADD3 R25, P4, R4.reuse, 0x2000, RZ ;  /* 0x0000200004197810 */ /* 0x040fe40007f9e0ff */
[C---:B------:R-:W-:Y:S01]  /*b3a0*/  IADD3 R29, P5, R4.reuse, 0x3000, RZ ;  /* 0x00003000041d7810 */ /* 0x040fe20007fbe0ff */
[----:B------:R-:W-:Y:S01]  /*b3b0*/  IMAD R7, R7, UR8, RZ ;  /* 0x0000000807077c24 */ /* 0x000fe2000f8e02ff */
[C---:B------:R-:W-:Y:S01]  /*b3c0*/  IADD3 R33, P6, R4.reuse, 0x4000, RZ ;  /* 0x0000400004217810 */ /* 0x040fe20007fde0ff */
[----:B------:R-:W5:Y:S01]  /*b3d0*/  LD.E.128 R20, desc[UR38][R20.64] ;  /* 0x0000002614147980 */ /* 0x000f62000c101d00 */
[----:B------:R-:W-:-:S02]  /*b3e0*/  IADD3 R41, P1, R4, 0x6000, RZ ;  /* 0x0000600004297810 */ /* 0x000fc40007f3e0ff */
[----:B------:R-:W-:Y:S02]  /*b3f0*/  LOP3.LUT R36, R37, 0x380, RZ, 0xc0, !PT ;  /* 0x0000038025247812 */ /* 0x000fe400078ec0ff */
[----:B------:R-:W-:Y:S02]  /*b400*/  IADD3 R49, P3, R4, 0x8000, RZ ;  /* 0x0000800004317810 */ /* 0x000fe40007f7e0ff */
[----:B------:R-:W-:Y:S01]  /*b410*/  LOP3.LUT R44, R44, R45, RZ, 0x3c, !PT ;  /* 0x0000002d2c2c7212 */ /* 0x000fe200078e3cff */
[----:B------:R-:W-:Y:S01]  /*b420*/  IMAD.X R45, RZ, RZ, R5, P2 ;  /* 0x000000ffff2d7224 */ /* 0x000fe200010e0605 */
[----:B------:R-:W-:Y:S02]  /*b430*/  LOP3.LUT R24, R25, 0x380, RZ, 0xc0, !PT ;  /* 0x0000038019187812 */ /* 0x000fe400078ec0ff */
[----:B------:R-:W-:Y:S02]  /*b440*/  LOP3.LUT R28, R29, 0x380, RZ, 0xc0, !PT ;  /* 0x000003801d1c7812 */ /* 0x000fe400078ec0ff */
[----:B------:R-:W-:-:S02]  /*b450*/  LOP3.LUT R32, R33, 0x380, RZ, 0xc0, !PT ;  /* 0x0000038021207812 */ /* 0x000fc400078ec0ff */
[----:B------:R-:W-:Y:S01]  /*b460*/  LOP3.LUT R11, R4, 0x380, RZ, 0xc0, !PT ;  /* 0x00000380040b7812 */ /* 0x000fe200078ec0ff */
[----:B------:R-:W-:Y:S01]  /*b470*/  IMAD R7, R8, UR9, R7 ;  /* 0x0000000908077c24 */ /* 0x000fe2000f8e0207 */
[----:B------:R-:W-:Y:S01]  /*b480*/  LOP3.LUT R40, R41, 0x380, RZ, 0xc0, !PT ;  /* 0x0000038029287812 */ /* 0x000fe200078ec0ff */
[----:B------:R-:W5:Y:S01]  /*b490*/  LD.E.128 R44, desc[UR38][R44.64] ;  /* 0x000000262c2c7980 */ /* 0x000f62000c101d00 */
[----:B------:R-:W-:Y:S02]  /*b4a0*/  SHF.R.U64 R36, R36, 0x3, RZ ;  /* 0x0000000324247819 */ /* 0x000fe400000012ff */
[----:B------:R-:W-:Y:S02]  /*b4b0*/  LOP3.LUT R48, R49, 0x380, RZ, 0xc0, !PT ;  /* 0x0000038031307812 */ /* 0x000fe400078ec0ff */
[----:B------:R-:W-:Y:S02]  /*b4c0*/  IADD3 R73, P2, R4, 0xe000, RZ ;  /* 0x0000e00004497810 */ /* 0x000fe40007f5e0ff */
[----:B------:R-:W-:-:S02]  /*b4d0*/  SHF.R.U64 R24, R24, 0x3, RZ ;  /* 0x0000000318187819 */ /* 0x000fc400000012ff */
[----:B------:R-:W-:Y:S02]  /*b4e0*/  SHF.R.U64 R28, R28, 0x3, RZ ;  /* 0x000000031c1c7819 */ /* 0x000fe400000012ff */
[----:B------:R-:W-:Y:S02]  /*b4f0*/  SHF.R.U64 R32, R32, 0x3, RZ ;  /* 0x0000000320207819 */ /* 0x000fe400000012ff */
[----:B------:R-:W-:Y:S02]  /*b500*/  SHF.R.U64 R40, R40, 0x3, RZ ;  /* 0x0000000328287819 */ /* 0x000fe400000012ff */
[----:B------:R-:W-:Y:S01]  /*b510*/  LOP3.LUT R36, R36, R37, RZ, 0x3c, !PT ;  /* 0x0000002524247212 */ /* 0x000fe200078e3cff */
[----:B------:R-:W-:Y:S01]  /*b520*/  IMAD.X R37, RZ, RZ, R5, P0 ;  /* 0x000000ffff257224 */ /* 0x000fe200000e0605 */
[----:B------:R-:W-:Y:S02]  /*b530*/  SHF.R.U64 R48, R48, 0x3, RZ ;  /* 0x0000000330307819 */ /* 0x000fe400000012ff */
[----:B------:R-:W-:-:S02]  /*b540*/  LOP3.LUT R72, R73, 0x380, RZ, 0xc0, !PT ;  /* 0x0000038049487812 */ /* 0x000fc400078ec0ff */
[----:B------:R-:W-:Y:S01]  /*b550*/  IADD3 R65, P0, R4, 0xc000, RZ ;  /* 0x0000c00004417810 */ /* 0x000fe20007f1e0ff */
[----:B------:R-:W5:Y:S01]  /*b560*/  LD.E.128 R36, desc[UR38][R36.64] ;  /* 0x0000002624247980 */ /* 0x000f62000c101d00 */
        /* <DEDUP_REMOVED lines=10> */
[----:B------:R-:W-:Y:S01]  /*b610*/  SHF.R.U64 R72, R72, 0x3, RZ ;  /* 0x0000000348487819 */ /* 0x000fe200000012ff */
[----:B------:R-:W5:Y:S01]  /*b620*/  LD.E.128 R24, desc[UR38][R24.64] ;  /* 0x0000002618187980 */ /* 0x000f62000c101d00 */
[----:B------:R-:W-:-:S02]  /*b630*/  IADD3 R53, P4, R4, 0x9000, RZ ;  /* 0x0000900004357810 */ /* 0x000fc40007f9e0ff */
[C---:B------:R-:W-:Y:S01]  /*b640*/  IADD3 R57, P5, R4.reuse, 0xa000, RZ ;  /* 0x0000a00004397810 */ /* 0x040fe20007fbe0ff */
[----:B------:R-:W5:Y:S01]  /*b650*/  LD.E.128 R28, desc[UR38][R28.64] ;  /* 0x000000261c1c7980 */ /* 0x000f62000c101d00 */
[C---:B------:R-:W-:Y:S02]  /*b660*/  IADD3 R61, P6, R4.reuse, 0xb000, RZ ;  /* 0x0000b000043d7810 */ /* 0x040fe40007fde0ff */
[C---:B------:R-:W-:Y:S01]  /*b670*/  IADD3 R69, P1, R4.reuse, 0xd000, RZ ;  /* 0x0000d00004457810 */ /* 0x040fe20007f3e0ff */
[----:B------:R-:W5:Y:S01]  /*b680*/  LD.E.128 R32, desc[UR38][R32.64] ;  /* 0x0000002620207980 */ /* 0x000f62000c101d00 */
[----:B------:R-:W-:Y:S02]  /*b690*/  LOP3.LUT R64, R65, 0x380, RZ, 0xc0, !PT ;  /* 0x0000038041407812 */ /* 0x000fe400078ec0ff */
[----:B------:R-:W-:Y:S01]  /*b6a0*/  IADD3 R12, P3, R4, 0xf000, RZ ;  /* 0x0000f000040c7810 */ /* 0x000fe20007f7e0ff */
[----:B------:R-:W5:Y:S01]  /*b6b0*/  LD.E.128 R40, desc[UR38][R40.64] ;  /* 0x0000002628287980 */ /* 0x000f62000c101d00 */
[----:B------:R-:W-:Y:S01]  /*b6c0*/  LOP3.LUT R72, R72, R73, RZ, 0x3c, !PT ;  /* 0x0000004948487212 */ /* 0x000fe200078e3cff */
[--C-:B------:R-:W-:Y:S01]  /*b6d0*/  IMAD.X R73, RZ, RZ, R5.reuse, P2 ;  /* 0x000000ffff497224 */ /* 0x100fe200010e0605 */
[----:B------:R-:W-:Y:S01]  /*b6e0*/  LOP3.LUT R52, R53, 0x380, RZ, 0xc0, !PT ;  /* 0x0000038035347812 */ /* 0x000fe200078ec0ff */
[----:B------:R-:W-:Y:S01]  /*b6f0*/  IMAD.X R77, RZ, RZ, R5, P3 ;  /* 0x000000ffff4d7224 */ /* 0x000fe200018e0605 */
[----:B------:R-:W-:Y:S01]  /*b700*/  LOP3.LUT R56, R57, 0x380, RZ, 0xc0, !PT ;  /* 0x0000038039387812 */ /* 0x000fe200078ec0ff */
[----:B------:R-:W5:Y:S01]  /*b710*/  LD.E.128 R48, desc[UR38][R48.64] ;  /* 0x0000002630307980 */ /* 0x000f62000c101d00 */
[----:B------:R-:W-:-:S02]  /*b720*/  LOP3.LUT R60, R61, 0x380, RZ, 0xc0, !PT ;  /* 0x000003803d3c7812 */ /* 0x000fc400078ec0ff */
[----:B------:R-:W-:Y:S01]  /*b730*/  LOP3.LUT R68, R69, 0x380, RZ, 0xc0, !PT ;  /* 0x0000038045447812 */ /* 0x000fe200078ec0ff */
[----:B------:R-:W5:Y:S01]  /*b740*/  LD.E.128 R72, desc[UR38][R72.64] ;  /* 0x0000002648487980 */ /* 0x000f62000c101d00 */
[----:B------:R-:W-:Y:S02]  /*b750*/  SHF.R.U64 R64, R64, 0x3, RZ ;  /* 0x0000000340407819 */ /* 0x000fe400000012ff */
[----:B------:R-:W-:Y:S02]  /*b760*/  SHF.R.U64 R11, R11, 0x3, RZ ;  /* 0x000000030b0b7819 */ /* 0x000fe400000012ff */
[----:B------:R-:W-:Y:S02]  /*b770*/  LOP3.LUT R9, R12, 0x380, RZ, 0xc0, !PT ;  /* 0x000003800c097812 */ /* 0x000fe400078ec0ff */
[----:B--2---:R-:W-:Y:S02]  /*b780*/  ISETP.NE.AND P2, PT, R18, 0x1, PT ;  /* 0x000000011200780c */ /* 0x004fe40003f45270 */
[----:B------:R-:W-:-:S02]  /*b790*/  SHF.R.U64 R52, R52, 0x3, RZ ;  /* 0x0000000334347819 */ /* 0x000fc400000012ff */
[----:B------:R-:W-:Y:S02]  /*b7a0*/  SHF.R.U64 R56, R56, 0x3, RZ ;  /* 0x0000000338387819 */ /* 0x000fe400000012ff */
[----:B------:R-:W-:Y:S02]  /*b7b0*/  SHF.R.U64 R60, R60, 0x3, RZ ;  /* 0x000000033c3c7819 */ /* 0x000fe400000012ff */
[----:B------:R-:W-:Y:S02]  /*b7c0*/  SHF.R.U64 R68, R68, 0x3, RZ ;  /* 0x0000000344447819 */ /* 0x000fe400000012ff */
[----:B------:R-:W-:Y:S01]  /*b7d0*/  LOP3.LUT R64, R64, R65, RZ, 0x3c, !PT ;  /* 0x0000004140407212 */ /* 0x000fe200078e3cff */
[----:B------:R-:W-:Y:S01]  /*b7e0*/  IMAD.X R65, RZ, RZ, R5, P0 ;  /* 0x000000ffff417224 */ /* 0x000fe200000e0605 */
[----:B------:R-:W-:Y:S01]  /*b7f0*/  LOP3.LUT R4, R11, R4, RZ, 0x3c, !PT ;  /* 0x000000040b047212 */ /* 0x000fe200078e3cff */
[----:B------:R-:W0:Y:S01]  /*b800*/  @P2 LDC R81, c[0x0][0xcec] ;  /* 0x00033b00ff512b82 */ /* 0x000e220000000800 */
[----:B------:R-:W-:-:S02]  /*b810*/  SHF.R.U64 R9, R9, 0x3, RZ ;  /* 0x0000000309097819 */ /* 0x000fc400000012ff */
[----:B------:R-:W-:Y:S01]  /*b820*/  ISETP.GE.AND P0, PT, R193, UR10, PT ;  /* 0x0000000ac1007c0c */ /* 0x000fe2000bf06270 */
        /* <DEDUP_REMOVED lines=10> */
[----:B------:R-:W-:Y:S01]  /*b8d0*/  IMAD.WIDE.U32 R8, R8, UR8, RZ ;  /* 0x0000000808087c25 */ /* 0x000fe2000f8e00ff */
[----:B------:R1:W5:Y:S01]  /*b8e0*/  LD.E.128 R12, desc[UR38][R4.64] ;  /* 0x00000026040c7980 */ /* 0x000362000c101d00 */
[----:B------:R-:W-:Y:S01]  /*b8f0*/  ISETP.GE.AND P1, PT, R2, UR10, PT ;  /* 0x0000000a02007c0c */ /* 0x000fe2000bf26270 */
[----:B------:R-:W2:Y:S01]  /*b900*/  @P2 LDC R83, c[0x0][0xcf0] ;  /* 0x00033c00ff532b82 */ /* 0x000ea20000000800 */
[----:B------:R-:W-:Y:S01]  /*b910*/  IMAD.IADD R9, R9, 0x1, R7 ;  /* 0x0000000109097824 */ /* 0x000fe200078e0207 */
[----:B------:R-:W-:Y:S01]  /*b920*/  LOP3.LUT R7, R10, 0xfffffff8, RZ, 0xc0, !PT ;  /* 0xfffffff80a077812 */ /* 0x000fe200078ec0ff */
[----:B------:R-:W-:Y:S01]  /*b930*/  ULDC.64 UR8, c[0x0][0xbe8] ;  /* 0x0002fa0000087ab9 */ /* 0x000fe20000000a00 */
[----:B------:R-:W5:Y:S01]  /*b940*/  LD.E.128 R52, desc[UR38][R52.64] ;  /* 0x0000002634347980 */ /* 0x000f62000c101d00 */
[----:B-1----:R-:W-:-:S03]  /*b950*/  SEL R5, RZ, 0xffffffff, P0 ;  /* 0xffffffffff057807 */ /* 0x002fc60000000000 */
[----:B------:R-:W5:Y:S01]  /*b960*/  LD.E.128 R56, desc[UR38][R56.64] ;  /* 0x0000002638387980 */ /* 0x000f62000c101d00 */
[----:B------:R-:W-:Y:S01]  /*b970*/  ISETP.GE.AND P0, PT, R192, UR10, PT ;  /* 0x0000000ac0007c0c */ /* 0x000fe2000bf06270 */
[----:B------:R-:W-:-:S03]  /*b980*/  IMAD.SHL.U32 R11, R5, 0x2, RZ ;  /* 0x00000002050b7824 */ /* 0x000fc600078e00ff */
[----:B------:R-:W-:Y:S01]  /*b990*/  SEL R5, RZ, 0xffffffff, P0 ;  /* 0xffffffffff057807 */ /* 0x000fe20000000000 */
[----:B------:R-:W5:Y:S01]  /*b9a0*/  LD.E.128 R60, desc[UR38][R60.64] ;  /* 0x000000263c3c7980 */ /* 0x000f62000c101d00 */
[----:B------:R-:W-:Y:S02]  /*b9b0*/  ISETP.GE.AND P0, PT, R191, UR10, PT ;  /* 0x0000000abf007c0c */ /* 0x000fe4000bf06270 */
[----:B------:R-:W-:Y:S01]  /*b9c0*/  SEL R4, RZ, 0x1, P1 ;  /* 0x00000001ff047807 */ /* 0x000fe20000800000 */
[----:B------:R-:W-:Y:S01]  /*b9d0*/  IMAD.IADD R10, R0, 0x1, -R7 ;  /* 0x00000001000a7824 */ /* 0x000fe200078e0a07 */
[----:B------:R-:W-:Y:S01]  /*b9e0*/  SEL R0, RZ, 0xffffffff, P0 ;  /* 0xffffffffff007807 */ /* 0x000fe20000000000 */
[----:B------:R-:W-:Y:S01]  /*b9f0*/  IMAD.SHL.U32 R5, R5, 0x4, RZ ;  /* 0x0000000405057824 */ /* 0x000fe200078e00ff */
[----:B------:R-:W-:Y:S01]  /*ba00*/  LOP3.LUT R4, R11, 0x2, R4, 0xe2, !PT ;  /* 0x000000020b047812 */ /* 0x000fe200078ee204 */
[----:B------:R-:W-:Y:S01]  /*ba10*/  IMAD.WIDE.U32 R8, R188, UR8, R8 ;  /* 0x00000008bc087c25 */ /* 0x000fe2000f8e0008 */
[----:B------:R-:W5:Y:S02]  /*ba20*/  LD.E.128 R68, desc[UR38][R68.64] ;  /* 0x0000002644447980 */ /* 0x000f64000c101d00 */
[----:B------:R-:W-:Y:S01]  /*ba30*/  LOP3.LUT R4, R5, 0x4, R4, 0xe2, !PT ;  /* 0x0000000405047812 */ /* 0x000fe200078ee204 */
[----:B------:R-:W-:Y:S01]  /*ba40*/  IMAD.SHL.U32 R7, R0, 0x8, RZ ;  /* 0x0000000800077824 */ /* 0x000fe200078e00ff */
[----:B------:R-:W-:Y:S01]  /*ba50*/  SHF.R.S32.HI R5, RZ, 0x1f, R187 ;  /* 0x0000001fff057819 */ /* 0x000fe200000114bb */
[----:B------:R-:W-:Y:S01]  /*ba60*/  IMAD.U32 R11, RZ, RZ, UR42 ;  /* 0x0000002aff0b7e24 */ /* 0x000fe2000f8e00ff */
[----:B------:R-:W5:Y:S01]  /*ba70*/  LD.E.128 R76, desc[UR38][R76.64] ;  /* 0x000000264c4c7980 */ /* 0x000f62000c101d00 */
[----:B------:R-:W-:-:S02]  /*ba80*/  IMAD R0, R10, 0x20, R3 ;  /* 0x000000200a007824 */ /* 0x000fc400078e0203 */
[----:B------:R-:W-:Y:S01]  /*ba90*/  IMAD R9, R188, UR9, R9 ;  /* 0x00000009bc097c24 */ /* 0x000fe2000f8e0209 */
[----:B------:R-:W-:Y:S01]  /*baa0*/  ULDC.64 UR8, c[0x0][0xbf0] ;  /* 0x0002fc0000087ab9 */ /* 0x000fe20000000a00 */
[----:B------:R-:W-:Y:S01]  /*bab0*/  IMAD R10, R11, 0x40, R0 ;  /* 0x000000400b0a7824 */ /* 0x000fe200078e0200 */
[----:B------:R-:W-:Y:S01]  /*bac0*/  ISETP.GE.AND P1, PT, R190, UR10, PT ;  /* 0x0000000abe007c0c */ /* 0x000fe2000bf26270 */
[----:B------:R-:W-:Y:S01]  /*bad0*/  IMAD R0, R5, UR8, RZ ;  /* 0x0000000805007c24 */ /* 0x000fe2000f8e02ff */
[----:B------:R-:W-:Y:S01]  /*bae0*/  LOP3.LUT R4, R7, 0x8, R4, 0xe2, !PT ;  /* 0x0000000807047812 */ /* 0x000fe200078ee204 */
[----:B------:R-:W-:Y:S01]  /*baf0*/  @!PT LDS RZ, [RZ] ;  /* 0x00000000fffff984 */ /* 0x000fe20000000800 */
[----:B------:R-:W-:Y:S01]  /*bb00*/  @!PT LDS RZ, [RZ] ;  /* 0x00000000fffff984 */ /* 0x000fe20000000800 */
[----:B------:R-:W-:Y:S01]  /*bb10*/  @!PT LDS RZ, [RZ] ;  /* 0x00000000fffff984 */ /* 0x000fe20000000800 */
[----:B------:R-:W-:Y:S01]  /*bb20*/  @!PT LDS RZ, [RZ] ;  /* 0x00000000fffff984 */ /* 0x000fe20000000800 */
[----:B------:R1:W-:Y:S06]  /*bb30*/  MEMBAR.ALL.CTA ;  /* 0x0000000000007992 */ /* 0x0003ec0000008000 */
[----:B-1----:R-:W1:Y:S01]  /*bb40*/  FENCE.VIEW.ASYNC.S ;  /* 0x00000000000073c6 */ /* 0x002e620000000000 */
[----:B------:R-:W-:Y:S01]  /*bb50*/  SEL R7, RZ, 0xffffffff, P1 ;  /* 0xffffffffff077807 */ /* 0x000fe20000800000 */
[----:B------:R-:W-:Y:S01]  /*bb60*/  IMAD R11, R187, UR9, R0 ;  /* 0x00000009bb0b7c24 */ /* 0x000fe2000f8e0200 */
[----:B------:R-:W-:Y:S01]  /*bb70*/  ISETP.GE.AND P0, PT, R189, UR10, PT ;  /* 0x0000000abd007c0c */ /* 0x000fe2000bf06270 */
[----:B0-----:R-:W-:-:S04]  /*bb80*/  @P2 IMAD.HI.U32 R0, R10, R81, RZ ;  /* 0x000000510a002227 */ /* 0x001fc800078e00ff */
[----:B------:R-:W-:Y:S01]  /*bb90*/  IMAD.SHL.U32 R81, R7, 0x10, RZ ;  /* 0x0000001007517824 */ /* 0x000fe200078e00ff */
[----:B------:R-:W-:Y:S01]  /*bba0*/  SEL R7, RZ, 0xffffffff, P0 ;  /* 0xffffffffff077807 */ /* 0x000fe20000000000 */
[----:B------:R-:W-:Y:S01]  /*bbb0*/  IMAD.MOV.U32 R5, RZ, RZ, R10 ;  /* 0x000000ffff057224 */ /* 0x000fe200078e000a */
[----:B--2---:R-:W-:Y:S02]  /*bbc0*/  @P2 SHF.R.U32.HI R5, RZ, R83, R0 ;  /* 0x00000053ff052219 */ /* 0x004fe40000011600 */
[----:B------:R-:W-:Y:S01]  /*bbd0*/  LOP3.LUT R4, R81, 0x10, R4, 0xe2, !PT ;  /* 0x0000001051047812 */ /* 0x000fe200078ee204 */
[----:B------:R-:W-:Y:S01]  /*bbe0*/  IMAD.SHL.U32 R81, R7, 0x20, RZ ;  /* 0x0000002007517824 */ /* 0x000fe200078e00ff */
[--C-:B------:R-:W-:Y:S01]  /*bbf0*/  SHF.R.S32.HI R0, RZ, 0x1f, R5.reuse ;  /* 0x0000001fff007819 */ /* 0x100fe20000011405 */
[----:B------:R-:W-:Y:S02]  /*bc00*/  IMAD.MOV R7, RZ, RZ, -R5 ;  /* 0x000000ffff077224 */ /* 0x000fe400078e0a05 */
[----:B------:R-:W-:Y:S01]  /*bc10*/  IMAD.WIDE.U32 R8, R187, UR8, R8 ;  /* 0x00000008bb087c25 */ /* 0x000fe2000f8e0008 */
[----:B------:R-:W-:-:S03]  /*bc20*/  ULDC.64 UR8, c[0x0][0xbe0] ;  /* 0x0002f80000087ab9 */ /* 0x000fc60000000a00 */
[----:B------:R-:W-:Y:S02]  /*bc30*/  IMAD R0, R0, UR8, RZ ;  /* 0x0000000800007c24 */ /* 0x000fe4000f8e02ff */
[----:B------:R-:W-:Y:S02]  /*bc40*/  IMAD R7, R18, R7, R10 ;  /* 0x0000000712077224 */ /* 0x000fe400078e020a */
[----:B------:R-:W-:Y:S01]  /*bc50*/  IMAD.IADD R9, R9, 0x1, R11 ;  /* 0x0000000109097824 */ /* 0x000fe200078e020b */
[----:B------:R-:W-:Y:S01]  /*bc60*/  ISETP.GE.AND P0, PT, R229, UR10, PT ;  /* 0x0000000ae5007c0c */ /* 0x000fe2000bf06270 */
[C---:B------:R-:W-:Y:S01]  /*bc70*/  IMAD R11, R5.reuse, UR9, R0 ;  /* 0x00000009050b7c24 */ /* 0x040fe2000f8e0200 */
[----:B------:R-:W-:Y:S01]  /*bc80*/  SHF.R.S32.HI R0, RZ, 0x1f, R7 ;  /* 0x0000001fff007819 */ /* 0x000fe20000011407 */
[----:B------:R-:W-:Y:S01]  /*bc90*/  IMAD.WIDE.U32 R8, R5, UR8, R8 ;  /* 0x0000000805087c25 */ /* 0x000fe2000f8e0008 */
[----:B------:R-:W-:Y:S01]  /*bca0*/  ULDC.64 UR8, c[0x0][0xbd8] ;  /* 0x0002f60000087ab9 */ /* 0x000fe20000000a00 */
[----:B------:R-:W-:-:S02]  /*bcb0*/  LOP3.LUT R4, R81, 0x20, R4, 0xe2, !PT ;  /* 0x0000002051047812 */ /* 0x000fc400078ee204 */
[----:B------:R-:W-:Y:S01]  /*bcc0*/  IMAD.U32 R80, RZ, RZ, UR42 ;  /* 0x0000002aff507e24 */ /* 0x000fe2000f8e00ff */
[----:B------:R-:W-:Y:S01]  /*bcd0*/  SEL R5, RZ, 0x40, P0 ;  /* 0x00000040ff057807 */ /* 0x000fe20000000000 */
[----:B------:R-:W-:Y:S01]  /*bce0*/  IMAD.IADD R9, R9, 0x1, R11 ;  /* 0x0000000109097824 */ /* 0x000fe200078e020b */
[----:B------:R-:W-:Y:S01]  /*bcf0*/  ISETP.GE.AND P0, PT, R228, UR10, PT ;  /* 0x0000000ae4007c0c */ /* 0x000fe2000bf06270 */
[----:B------:R-:W-:Y:S02]  /*bd00*/  IMAD R10, R0, UR8, RZ ;  /* 0x00000008000a7c24 */ /* 0x000fe4000f8e02ff */
        /* <DEDUP_REMOVED lines=13> */
[----:B-1----:R0:W1:Y:S01]  /*bde0*/  SHFL.IDX PT, R4, R18, RZ, 0x181f ;  /* 0x00181fff12047589 */ /* 0x00206200000e0000 */
[----:B------:R-:W-:Y:S02]  /*bdf0*/  BSSY B1, `(.L_x_1088) ;  /* 0x000002b000017945 */ /* 0x000fe40003800000 */
[----:B------:R-:W-:Y:S01]  /*be00*/  SYNCS.ARRIVE.TRANS64.RED.A1T0 RZ, [UR7], RZ ;  /* 0x000000ffffff79a7 */ /* 0x000fe20008100407 */
[----:B------:R0:W2:Y:S01]  /*be10*/  SHFL.IDX PT, R5, R80, RZ, 0x181f ;  /* 0x00181fff50057589 */ /* 0x0000a200000e0000 */
[----:B------:R-:W-:Y:S02]  /*be20*/  LOP3.LUT R3, R0, R3, RZ, 0xfc, !PT ;  /* 0x0000000300037212 */ /* 0x000fe400078efcff */
[----:B------:R-:W-:Y:S01]  /*be30*/  SHF.R.S32.HI R152, RZ, 0x1f, R193 ;  /* 0x0000001fff987819 */ /* 0x000fe200000114c1 */
        /* <DEDUP_REMOVED lines=8> */
[----:B-1----:R-:W-:Y:S01]  /*bec0*/  @!P1 LEA R8, P2, R193, R4, 0x1 ;  /* 0x00000004c1089211 */ /* 0x002fe200078408ff */
[----:B--2---:R-:W-:-:S03]  /*bed0*/  @!P0 IMAD.WIDE R10, R2, 0x2, R4 ;  /* 0x00000002020a8825 */ /* 0x004fc600078e0204 */
[----:B------:R-:W-:Y:S02]  /*bee0*/  @!P1 LEA.HI.X R9, R193, R5, R152, 0x1, P2 ;  /* 0x00000005c1099211 */ /* 0x000fe400010f0c98 */
[----:B------:R-:W-:Y:S01]  /*bef0*/  ISETP.GE.AND P2, PT, R190, UR10, PT ;  /* 0x0000000abe007c0c */ /* 0x000fe2000bf46270 */
[----:B-----5:R1:W-:Y:S01]  /*bf00*/  @!P0 ST.E.128 desc[UR38][R10.64], R12 ;  /* 0x0000000c0a008985 */ /* 0x0203e2000c101d26 */
[----:B------:R-:W-:-:S03]  /*bf10*/  LOP3.LUT P0, RZ, R0, 0x40, RZ, 0xc0, !PT ;  /* 0x0000004000ff7812 */ /* 0x000fc6000780c0ff */
[----:B------:R2:W-:Y:S01]  /*bf20*/  @!P1 ST.E.128 desc[UR38][R8.64], R24 ;  /* 0x0000001808009985 */ /* 0x0005e2000c101d26 */
[----:B------:R-:W-:Y:S02]  /*bf30*/  ISETP.GE.AND P1, PT, R189, UR10, PT ;  /* 0x0000000abd007c0c */ /* 0x000fe4000bf26270 */
[CC--:B-1----:R-:W-:Y:S02]  /*bf40*/  @!P3 LEA R14, P6, R191.reuse, R4.reuse, 0x1 ;  /* 0x00000004bf0eb211 */ /* 0x0c2fe400078c08ff */
[CC--:B--2---:R-:W-:Y:S02]  /*bf50*/  @!P4 LEA R24, P5, R192.reuse, R4.reuse, 0x1 ;  /* 0x00000004c018c211 */ /* 0x0c4fe400078a08ff */
[-C--:B------:R-:W-:Y:S02]  /*bf60*/  @!P3 LEA.HI.X R15, R191, R5.reuse, R83, 0x1, P6 ;  /* 0x00000005bf0fb211 */ /* 0x080fe400030f0c53 */
[----:B------:R-:W-:Y:S02]  /*bf70*/  @!P4 LEA.HI.X R25, R192, R5, R7, 0x1, P5 ;  /* 0x00000005c019c211 */ /* 0x000fe400028f0c07 */
[----:B------:R-:W-:-:S02]  /*bf80*/  @!P2 LEA R12, P5, R190, R4, 0x1 ;  /* 0x00000004be0ca211 */ /* 0x000fc400078a08ff */
[----:B------:R-:W-:Y:S01]  /*bf90*/  LOP3.LUT P6, RZ, R3, 0x80, RZ, 0xc0, !PT ;  /* 0x0000008003ff7812 */ /* 0x000fe200078cc0ff */
[----:B------:R3:W-:Y:S01]  /*bfa0*/  @!P4 ST.E.128 desc[UR38][R24.64], R32 ;  /* 0x000000201800c985 */ /* 0x0007e2000c101d26 */
[-C--:B------:R-:W-:Y:S02]  /*bfb0*/  @!P2 LEA.HI.X R13, R190, R5.reuse, R85, 0x1, P5 ;  /* 0x00000005be0da211 */ /* 0x080fe400028f0c55 */
[----:B------:R-:W-:Y:S01]  /*bfc0*/  SHF.R.S32.HI R7, RZ, 0x1f, R189 ;  /* 0x0000001fff077819 */ /* 0x000fe200000114bd */
[----:B------:R3:W-:Y:S01]  /*bfd0*/  @!P3 ST.E.128 desc[UR38][R14.64], R40 ;  /* 0x000000280e00b985 */ /* 0x0007e2000c101d26 */
[C---:B------:R-:W-:Y:S02]  /*bfe0*/  @!P1 LEA R10, P5, R189.reuse, R4, 0x1 ;  /* 0x00000004bd0a9211 */ /* 0x040fe400078a08ff */
[----:B------:R-:W-:Y:S01]  /*bff0*/  SHF.R.S32.HI R9, RZ, 0x1f, R229 ;  /* 0x0000001fff097819 */ /* 0x000fe200000114e5 */
[----:B------:R3:W-:Y:S01]  /*c000*/  @!P2 ST.E.128 desc[UR38][R12.64], R48 ;  /* 0x000000300c00a985 */ /* 0x0007e2000c101d26 */
[----:B------:R-:W-:-:S02]  /*c010*/  @!P1 LEA.HI.X R11, R189, R5, R7, 0x1, P5 ;  /* 0x00000005bd0b9211 */ /* 0x000fc400028f0c07 */
[CC--:B------:R-:W-:Y:S02]  /*c020*/  @P0 LEA R8, P5, R229.reuse, R4.reuse, 0x1 ;  /* 0x00000004e5080211 */ /* 0x0c0fe400078a08ff */
[----:B------:R-:W-:Y:S01]  /*c030*/  SHF.R.S32.HI R7, RZ, 0x1f, R228 ;  /* 0x0000001fff077819 */ /* 0x000fe200000114e4 */
[----:B------:R3:W-:Y:S01]  /*c040*/  @!P1 ST.E.128 desc[UR38][R10.64], R56 ;  /* 0x000000380a009985 */ /* 0x0007e2000c101d26 */
[----:B------:R-:W-:Y:S02]  /*c050*/  @P0 LEA.HI.X R9, R229, R5, R9, 0x1, P5 ;  /* 0x00000005e5090211 */ /* 0x000fe400028f0c09 */
[----:B------:R-:W-:-:S03]  /*c060*/  @P6 LEA R4, P5, R228, R4, 0x1 ;  /* 0x00000004e4046211 */ /* 0x000fc600078a08ff */
[----:B------:R3:W-:Y:S01]  /*c070*/  @P0 ST.E.128 desc[UR38][R8.64], R64 ;  /* 0x0000004008000985 */ /* 0x0007e2000c101d26 */
[----:B------:R-:W-:-:S05]  /*c080*/  @P6 LEA.HI.X R5, R228, R5, R7, 0x1, P5 ;  /* 0x00000005e4056211 */ /* 0x000fca00028f0c07 */
[----:B------:R3:W-:Y:S04]  /*c090*/  @P6 ST.E.128 desc[UR38][R4.64], R72 ;  /* 0x0000004804006985 */ /* 0x0007e8000c101d26 */
.L_x_1089:
[----:B------:R-:W-:Y:S05]  /*c0a0*/  BSYNC B1 ;  /* 0x0000000000017941 */ /* 0x000fea0003800000 */
.L_x_1088:
[----:B------:R-:W-:Y:S01]  /*c0b0*/  VIADD R7, R81, 0x20 ;  /* 0x0000002051077836 */ /* 0x000fe20000000000 */
[----:B--23--:R2:W3:Y:S04]  /*c0c0*/  SHFL.IDX PT, R5, R80, 0x1, 0x181f ;  /* 0x00381f0050057f89 */ /* 0x00c4e800000e0000 */
[----:B------:R-:W-:Y:S01]  /*c0d0*/  ISETP.GE.AND P0, PT, R7, R82, PT ;  /* 0x000000520700720c */ /* 0x000fe20003f06270 */
[----:B-1----:R2:W1:-:S12]  /*c0e0*/  SHFL.IDX PT, R4, R18, 0x1, 0x181f ;  /* 0x00381f0012047f89 */ /* 0x00245800000e0000 */
[----:B--2---:R-:W-:Y:S05]  /*c0f0*/  @P0 BRA `(.L_x_1090) ;  /* 0x0000002400cc0947 */ /* 0x004fea0003800000 */
[----:B------:R-:W-:Y:S02]  /*c100*/  ISETP.GE.AND P0, PT, R193, UR10, PT ;  /* 0x0000000ac1007c0c */ /* 0x000fe4000bf06270 */
[----:B------:R-:W-:Y:S02]  /*c110*/  ISETP.GE.AND P5, PT, R2, UR10, PT ;  /* 0x0000000a02007c0c */ /* 0x000fe4000bfa6270 */
[----:B------:R-:W-:Y:S02]  /*c120*/  ISETP.GE.AND P2, PT, R192, UR10, PT ;  /* 0x0000000ac0007c0c */ /* 0x000fe4000bf46270 */
[----:B------:R-:W-:Y:S02]  /*c130*/  ISETP.GE.AND P1, PT, R191, UR10, PT ;  /* 0x0000000abf007c0c */ /* 0x000fe4000bf26270 */
[----:B------:R-:W-:Y:S02]  /*c140*/  ISETP.GE.AND P3, PT, R190, UR10, PT ;  /* 0x0000000abe007c0c */ /* 0x000fe4000bf66270 */
[----:B------:R-:W-:-:S02]  /*c150*/  SHF.R.S32.HI R7, RZ, 0x1f, R192 ;  /* 0x0000001fff077819 */ /* 0x000fc400000114c0 */
[----:B-----5:R-:W-:Y:S02]  /*c160*/  SHF.R.S32.HI R15, RZ, 0x1f, R191 ;  /* 0x0000001fff0f7819 */ /* 0x020fe400000114bf */
[C---:B-1----:R-:W-:Y:S01]  /*c170*/  @!P0 LEA R10, P4, R193.reuse, R4, 0x1 ;  /* 0x00000004c10a8211 */ /* 0x042fe200078808ff */
[----:B---3--:R-:W-:Y:S01]  /*c180*/  @!P5 IMAD.WIDE R8, R2, 0x2, R4 ;  /* 0x000000020208d825 */ /* 0x008fe200078e0204 */
[----:B0-----:R-:W-:Y:S02]  /*c190*/  SHF.R.S32.HI R18, RZ, 0x1f, R229 ;  /* 0x0000001fff127819 */ /* 0x001fe400000114e5 */
        /* <DEDUP_REMOVED lines=8> */
[-C--:B------:R-:W-:Y:S02]  /*c220*/  @!P1 LEA R14, P6, R191, R4.reuse, 0x1 ;  /* 0x00000004bf0e9211 */ /* 0x080fe400078c08ff */
        /* <DEDUP_REMOVED lines=20> */
.L_x_1087:
[----:B------:R-:W2:Y:S01]  /*c370*/  LDL R5, [R1+0x68] ;  /* 0x0000680001057983 */ /* 0x000ea20000100800 */
[----:B------:R-:W-:Y:S01]  /*c380*/  ULDC.64 UR8, c[0x0][0xc08] ;  /* 0x0003020000087ab9 */ /* 0x000fe20000000a00 */
[----:B------:R-:W-:Y:S01]  /*c390*/  SHF.R.S32.HI R0, RZ, 0x1f, R187 ;  /* 0x0000001fff007819 */ /* 0x000fe200000114bb */
[----:B------:R-:W-:Y:S01]  /*c3a0*/  IMAD R7, R7, UR8, RZ ;  /* 0x0000000807077c24 */ /* 0x000fe2000f8e02ff */
[----:B------:R-:W-:Y:S01]  /*c3b0*/  ULDC.64 UR10, c[0x0][0xc40] ;  /* 0x00031000000a7ab9 */ /* 0x000fe20000000a00 */
[----:B------:R-:W-:Y:S01]  /*c3c0*/  IMAD.U32 R4, RZ, RZ, UR42 ;  /* 0x0000002aff047e24 */ /* 0x000fe2000f8e00ff */
[----:B------:R-:W-:Y:S01]  /*c3d0*/  BSSY B1, `(.L_x_1091) ;  /* 0x00000cc000017945 */ /* 0x000fe20003800000 */
[C---:B------:R-:W-:Y:S01]  /*c3e0*/  IMAD R7, R8.reuse, UR9, R7 ;  /* 0x0000000908077c24 */ /* 0x040fe2000f8e0207 */
[----:B------:R-:W-:Y:S01]  /*c3f0*/  SHF.R.S32.HI R23, RZ, 0x1f, R202 ;  /* 0x0000001fff177819 */ /* 0x000fe200000114ca */
[----:B------:R-:W-:Y:S01]  /*c400*/  IMAD.WIDE.U32 R8, R8, UR8, RZ ;  /* 0x0000000808087c25 */ /* 0x000fe2000f8e00ff */
[----:B------:R-:W-:Y:S01]  /*c410*/  ULDC.64 UR8, c[0x0][0xc38] ;  /* 0x00030e0000087ab9 */ /* 0x000fe20000000a00 */
[----:B0-----:R-:W-:-:S02]  /*c420*/  SHF.R.S32.HI R152, RZ, 0x1f, R203 ;  /* 0x0000001fff987819 */ /* 0x001fc400000114cb */
[----:B------:R-:W-:Y:S01]  /*c430*/  IMAD.IADD R9, R9, 0x1, R7 ;  /* 0x0000000109097824 */ /* 0x000fe200078e0207 */
[----:B------:R-:W-:Y:S01]  /*c440*/  SHF.R.S32.HI R153, RZ, 0x1f, R204 ;  /* 0x0000001fff997819 */ /* 0x000fe200000114cc */
[----:B------:R-:W-:Y:S01]  /*c450*/  IMAD R0, R0, UR10, RZ ;  /* 0x0000000a00007c24 */ /* 0x000fe2000f8e02ff */
[----:B------:R-:W-:Y:S01]  /*c460*/  SHF.R.S32.HI R154, RZ, 0x1f, R205 ;  /* 0x0000001fff9a7819 */ /* 0x000fe200000114cd */
[C---:B------:R-:W-:Y:S01]  /*c470*/  IMAD.WIDE.U32 R8, R188.reuse, UR8, R8 ;  /* 0x00000008bc087c25 */ /* 0x040fe2000f8e0008 */
[----:B------:R-:W-:Y:S01]  /*c480*/  ULDC UR8, c[0x0][0xce8] ;  /* 0x00033a0000087ab9 */ /* 0x000fe20000000800 */
[----:B------:R-:W-:Y:S01]  /*c490*/  SHF.R.S32.HI R155, RZ, 0x1f, R206 ;  /* 0x0000001fff9b7819 */ /* 0x000fe200000114ce */
[----:B------:R-:W-:Y:S01]  /*c4a0*/  UISETP.NE.AND UP0, UPT, UR8, 0x1, UPT ;  /* 0x000000010800788c */ /* 0x000fe2000bf05270 */
[----:B------:R-:W-:Y:S01]  /*c4b0*/  IMAD R9, R188, UR9, R9 ;  /* 0x00000009bc097c24 */ /* 0x000fe2000f8e0209 */
[----:B------:R-:W-:Y:S01]  /*c4c0*/  UIMAD UR6, UR6, UR8, URZ ;  /* 0x00000008060672a4 */ /* 0x000fe2000f8e023f */
[C---:B------:R-:W-:Y:S01]  /*c4d0*/  IMAD R3, R187.reuse, UR11, R0 ;  /* 0x0000000bbb037c24 */ /* 0x040fe2000f8e0200 */
[----:B------:R-:W-:Y:S01]  /*c4e0*/  SHF.R.S32.HI R156, RZ, 0x1f, R207 ;  /* 0x0000001fff9c7819 */ /* 0x000fe200000114cf */
[----:B------:R-:W-:Y:S01]  /*c4f0*/  IMAD.WIDE.U32 R8, R187, UR10, R8 ;  /* 0x0000000abb087c25 */ /* 0x000fe2000f8e0008 */
[----:B------:R-:W-:Y:S01]  /*c500*/  PLOP3.LUT P0, PT, PT, PT, UP0, 0x80, 0x0 ;  /* 0x000000000000781c */ /* 0x000fe20003f0f008 */
[----:B------:R-:W-:Y:S01]  /*c510*/  ULDC.64 UR10, c[0x0][0xc48] ;  /* 0x00031200000a7ab9 */ /* 0x000fe20000000a00 */
[----:B------:R-:W-:Y:S01]  /*c520*/  SHF.R.S32.HI R157, RZ, 0x1f, R208 ;  /* 0x0000001fff9d7819 */ /* 0x000fe200000114d0 */
[----:B------:R-:W-:Y:S01]  /*c530*/  IMAD.IADD R9, R9, 0x1, R3 ;  /* 0x0000000109097824 */ /* 0x000fe200078e0203 */
[----:B------:R-:W-:Y:S01]  /*c540*/  SHF.R.S32.HI R158, RZ, 0x1f, R209 ;  /* 0x0000001fff9e7819 */ /* 0x000fe200000114d1 */
[----:B------:R-:W-:Y:S01]  /*c550*/  @UP0 ULDC UR7, c[0x0][0xcec] ;  /* 0x00033b0000070ab9 */ /* 0x000fe20000000800 */
[----:B------:R-:W-:Y:S01]  /*c560*/  SHF.R.S32.HI R159, RZ, 0x1f, R210 ;  /* 0x0000001fff9f7819 */ /* 0x000fe200000114d2 */
[----:B------:R-:W-:Y:S01]  /*c570*/  IMAD.WIDE.U32 R8, R194, UR10, R8 ;  /* 0x0000000ac2087c25 */ /* 0x000fe2000f8e0008 */
[----:B------:R-:W-:-:S02]  /*c580*/  SHF.R.S32.HI R160, RZ, 0x1f, R211 ;  /* 0x0000001fffa07819 */ /* 0x000fc400000114d3 */
[----:B------:R-:W-:Y:S01]  /*c590*/  SHF.R.S32.HI R161, RZ, 0x1f, R212 ;  /* 0x0000001fffa17819 */ /* 0x000fe200000114d4 */
[----:B------:R-:W-:Y:S01]  /*c5a0*/  IMAD R9, R194, UR11, R9 ;  /* 0x0000000bc2097c24 */ /* 0x000fe2000f8e0209 */
[----:B------:R-:W-:Y:S01]  /*c5b0*/  ULDC.64 UR10, c[0x0][0xc30] ;  /* 0x00030c00000a7ab9 */ /* 0x000fe20000000a00 */
[----:B------:R-:W-:Y:S02]  /*c5c0*/  SHF.R.S32.HI R162, RZ, 0x1f, R213 ;  /* 0x0000001fffa27819 */ /* 0x000fe400000114d5 */
[----:B------:R-:W-:Y:S02]  /*c5d0*/  SHF.R.S32.HI R163, RZ, 0x1f, R214 ;  /* 0x0000001fffa37819 */ /* 0x000fe400000114d6 */
[----:B------:R-:W-:Y:S02]  /*c5e0*/  SHF.R.S32.HI R164, RZ, 0x1f, R215 ;  /* 0x0000001fffa47819 */ /* 0x000fe400000114d7 */
[----:B------:R-:W-:Y:S02]  /*c5f0*/  SHF.R.S32.HI R165, RZ, 0x1f, R216 ;  /* 0x0000001fffa57819 */ /* 0x000fe400000114d8 */
[----:B------:R-:W-:-:S02]  /*c600*/  SHF.R.S32.HI R166, RZ, 0x1f, R217 ;  /* 0x0000001fffa67819 */ /* 0x000fc400000114d9 */
[----:B------:R-:W-:Y:S02]  /*c610*/  SHF.R.S32.HI R167, RZ, 0x1f, R218 ;  /* 0x0000001fffa77819 */ /* 0x000fe400000114da */
[----:B------:R-:W-:Y:S02]  /*c620*/  SHF.R.S32.HI R168, RZ, 0x1f, R219 ;  /* 0x0000001fffa87819 */ /* 0x000fe400000114db */
[----:B------:R-:W-:Y:S02]  /*c630*/  SHF.R.S32.HI R169, RZ, 0x1f, R221 ;  /* 0x0000001fffa97819 */ /* 0x000fe400000114dd */
[----:B------:R-:W-:Y:S02]  /*c640*/  SHF.R.S32.HI R170, RZ, 0x1f, R222 ;  /* 0x0000001fffaa7819 */ /* 0x000fe400000114de */
[----:B------:R-:W-:Y:S02]  /*c650*/  SHF.R.S32.HI R171, RZ, 0x1f, R223 ;  /* 0x0000001fffab7819 */ /* 0x000fe400000114df */
[----:B------:R-:W-:-:S02]  /*c660*/  SHF.R.S32.HI R14, RZ, 0x1f, R224 ;  /* 0x0000001fff0e7819 */ /* 0x000fc400000114e0 */
[----:B------:R-:W-:Y:S02]  /*c670*/  SHF.R.S32.HI R15, RZ, 0x1f, R225 ;  /* 0x0000001fff0f7819 */ /* 0x000fe400000114e1 */
[----:B------:R-:W-:Y:S02]  /*c680*/  SHF.R.S32.HI R20, RZ, 0x1f, R226 ;  /* 0x0000001fff147819 */ /* 0x000fe400000114e2 */
[----:B------:R-:W-:Y:S01]  /*c690*/  SHF.R.S32.HI R21, RZ, 0x1f, R17 ;  /* 0x0000001fff157819 */ /* 0x000fe20000011411 */
[----:B--2---:R-:W-:-:S04]  /*c6a0*/  IMAD R4, R4, 0x40, R5 ;  /* 0x0000004004047824 */ /* 0x004fc800078e0205 */
[----:B------:R-:W-:Y:S01]  /*c6b0*/  @P0 IMAD.HI.U32 R0, R4, UR7, RZ ;  /* 0x0000000704000c27 */ /* 0x000fe2000f8e00ff */
[----:B------:R-:W-:-:S03]  /*c6c0*/  @UP0 ULDC UR7, c[0x0][0xcf0] ;  /* 0x00033c0000070ab9 */ /* 0x000fc60000000800 */
        /* <DEDUP_REMOVED lines=8> */
[----:B------:R-:W-:Y:S01]  /*c750*/  IMAD R5, R5, UR8, R4 ;  /* 0x0000000805057c24 */ /* 0x000fe2000f8e0204 */
[----:B------:R-:W-:Y:S01]  /*c760*/  ULDC.64 UR8, c[0x0][0xc00] ;  /* 0x0003000000087ab9 */ /* 0x000fe20000000a00 */
[----:B------:R-:W-:Y:S01]  /*c770*/  IMAD R7, R3, UR11, R0 ;  /* 0x0000000b03077c24 */ /* 0x000fe2000f8e0200 */
[----:B------:R-:W-:Y:S01]  /*c780*/  ULDC.64 UR10, c[0x0][0xc28] ;  /* 0x00030a00000a7ab9 */ /* 0x000fe20000000a00 */
[----:B------:R-:W-:Y:S01]  /*c790*/  IMAD.U32 R3, RZ, RZ, UR42 ;  /* 0x0000002aff037e24 */ /* 0x000fe2000f8e00ff */
[----:B------:R-:W-:Y:S01]  /*c7a0*/  SHF.R.S32.HI R0, RZ, 0x1f, R5 ;  /* 0x0000001fff007819 */ /* 0x000fe20000011405 */
[----:B------:R-:W-:Y:S01]  /*c7b0*/  IMAD.IADD R9, R9, 0x1, R7 ;  /* 0x0000000109097824 */ /* 0x000fe200078e0207 */
[----:B------:R-:W-:Y:S03]  /*c7c0*/  SYNCS.ARRIVE.TRANS64.RED.A1T0 RZ, [UR7], RZ ;  /* 0x000000ffffff79a7 */ /* 0x000fe60008100407 */
[----:B------:R-:W-:-:S02]  /*c7d0*/  IMAD R0, R0, UR10, RZ ;  /* 0x0000000a00007c24 */ /* 0x000fc4000f8e02ff */
[----:B------:R-:W-:-:S04]  /*c7e0*/  IMAD.WIDE.U32 R8, R5, UR10, R8 ;  /* 0x0000000a05087c25 */ /* 0x000fc8000f8e0008 */
[----:B------:R-:W-:Y:S02]  /*c7f0*/  IMAD R7, R5, UR11, R0 ;  /* 0x0000000b05077c24 */ /* 0x000fe4000f8e0200 */
[----:B------:R-:W-:Y:S01]  /*c800*/  IMAD R0, R3, 0x40, R16 ;  /* 0x0000004003007824 */ /* 0x000fe200078e0210 */
[----:B------:R-:W-:Y:S01]  /*c810*/  LEA R3, P1, R8, UR8, 0x2 ;  /* 0x0000000808037c11 */ /* 0x000fe2000f8210ff */
[----:B------:R-:W-:-:S03]  /*c820*/  IMAD.IADD R7, R9, 0x1, R7 ;  /* 0x0000000109077824 */ /* 0x000fc600078e0207 */
[----:B------:R-:W-:Y:S01]  /*c830*/  ISETP.GE.AND P0, PT, R0, UR6, PT ;  /* 0x0000000600007c0c */ /* 0x000fe2000bf06270 */
[----:B------:R0:W1:Y:S01]  /*c840*/  SHFL.IDX PT, R12, R3, RZ, 0x1c1f ;  /* 0x001c1fff030c7589 */ /* 0x00006200000e0000 */
[----:B------:R-:W-:-:S05]  /*c850*/  LEA.HI.X R7, R8, UR9, R7, 0x2, P1 ;  /* 0x0000000908077c11 */ /* 0x000fca00088f1407 */
[----:B------:R0:W2:Y:S06]  /*c860*/  SHFL.IDX PT, R13, R7, RZ, 0x1c1f ;  /* 0x001c1fff070d7589 */ /* 0x0000ac00000e0000 */
[----:B------:R-:W-:Y:S05]  /*c870*/  @P0 BRA `(.L_x_1092) ;  /* 0x0000000800040947 */ /* 0x000fea0003800000 */
[----:B------:R-:W-:Y:S02]  /*c880*/  ULDC UR7, c[0x0][0xbc8] ;  /* 0x0002f20000077ab9 */ /* 0x000fe40000000800 */
[----:B------:R-:W-:Y:S02]  /*c890*/  ISETP.GE.AND P0, PT, R17, UR7, PT ;  /* 0x0000000711007c0c */ /* 0x000fe4000bf06270 */
[----:B------:R-:W-:Y:S02]  /*c8a0*/  ISETP.GE.AND P1, PT, R226, UR7, PT ;  /* 0x00000007e2007c0c */ /* 0x000fe4000bf26270 */
[----:B------:R-:W-:Y:S02]  /*c8b0*/  ISETP.GE.AND P3, PT, R224, UR7, PT ;  /* 0x00000007e0007c0c */ /* 0x000fe4000bf66270 */
[----:B------:R-:W-:-:S07]  /*c8c0*/  ISETP.GE.AND P4, PT, R223, UR7, PT ;  /* 0x00000007df007c0c */ /* 0x000fce000bf86270 */
[----:B-1----:R-:W-:-:S04]  /*c8d0*/  @!P0 LEA R4, P2, R17, R12, 0x2 ;  /* 0x0000000c11048211 */ /* 0x002fc800078410ff */
[----:B--2---:R-:W-:Y:S02]  /*c8e0*/  @!P0 LEA.HI.X R5, R17, R13, R21, 0x2, P2 ;  /* 0x0000000d11058211 */ /* 0x004fe400010f1415 */
[----:B------:R-:W-:-:S03]  /*c8f0*/  @!P4 LEA R8, P6, R223, R12, 0x2 ;  /* 0x0000000cdf08c211 */ /* 0x000fc600078c10ff */
[----:B------:R1:W-:Y:S01]  /*c900*/  @!P0 ST.E.64 desc[UR38][R4.64], R24 ;  /* 0x0000001804008985 */ /* 0x0003e2000c101b26 */
[----:B------:R-:W-:Y:S02]  /*c910*/  ISETP.GE.AND P0, PT, R225, UR7, PT ;  /* 0x00000007e1007c0c */ /* 0x000fe4000bf06270 */
[----:B------:R-:W-:Y:S02]  /*c920*/  @!P4 LEA.HI.X R9, R223, R13, R171, 0x2, P6 ;  /* 0x0000000ddf09c211 */ /* 0x000fe400030f14ab */
[----:B-1----:R-:W-:-:S04]  /*c930*/  @!P1 LEA R4, P2, R226, R12, 0x2 ;  /* 0x0000000ce2049211 */ /* 0x002fc800078410ff */
[----:B------:R-:W-:Y:S02]  /*c940*/  @!P1 LEA.HI.X R5, R226, R13, R20, 0x2, P2 ;  /* 0x0000000de2059211 */ /* 0x000fe400010f1414 */
[----:B------:R-:W-:-:S03]  /*c950*/  ISETP.GE.AND P2, PT, R219, UR7, PT ;  /* 0x00000007db007c0c */ /* 0x000fc6000bf46270 */
[----:B------:R1:W-:Y:S10]  /*c960*/  @!P1 ST.E.64 desc[UR38][R4.64], R28 ;  /* 0x0000001c04009985 */ /* 0x0003f4000c101b26 */
[----:B------:R-:W-:-:S02]  /*c970*/  @!P2 LEA R10, P6, R219, R12, 0x2 ;  /* 0x0000000cdb0aa211 */ /* 0x000fc400078c10ff */
[----:B-1----:R-:W-:Y:S02]  /*c980*/  @!P0 LEA R4, P1, R225, R12, 0x2 ;  /* 0x0000000ce1048211 */ /* 0x002fe400078210ff */
[-C--:B------:R-:W-:Y:S02]  /*c990*/  @!P2 LEA.HI.X R11, R219, R13.reuse, R168, 0x2, P6 ;  /* 0x0000000ddb0ba211 */ /* 0x080fe400030f14a8 */
[----:B------:R-:W-:Y:S02]  /*c9a0*/  @!P0 LEA.HI.X R5, R225, R13, R15, 0x2, P1 ;  /* 0x0000000de1058211 */ /* 0x000fe400008f140f */
[----:B------:R-:W-:-:S03]  /*c9b0*/  ISETP.GE.AND P1, PT, R221, UR7, PT ;  /* 0x00000007dd007c0c */ /* 0x000fc6000bf26270 */
[----:B------:R1:W-:Y:S01]  /*c9c0*/  @!P0 ST.E.64 desc[UR38][R4.64], R32 ;  /* 0x0000002004008985 */ /* 0x0003e2000c101b26 */
[----:B------:R-:W-:Y:S02]  /*c9d0*/  ISETP.GE.AND P0, PT, R222, UR7, PT ;  /* 0x00000007de007c0c */ /* 0x000fe4000bf06270 */
[----:B-1----:R-:W-:-:S04]  /*c9e0*/  @!P3 LEA R4, P5, R224, R12, 0x2 ;  /* 0x0000000ce004b211 */ /* 0x002fc800078a10ff */
[----:B------:R-:W-:-:S05]  /*c9f0*/  @!P3 LEA.HI.X R5, R224, R13, R14, 0x2, P5 ;  /* 0x0000000de005b211 */ /* 0x000fca00028f140e */
[----:B------:R1:W-:Y:S01]  /*ca00*/  @!P3 ST.E.64 desc[UR38][R4.64], R36 ;  /* 0x000000240400b985 */ /* 0x0003e2000c101b26 */
[----:B------:R-:W-:-:S03]  /*ca10*/  ISETP.GE.AND P3, PT, R218, UR7, PT ;  /* 0x00000007da007c0c */ /* 0x000fc6000bf66270 */
[----:B------:R2:W-:Y:S01]  /*ca20*/  @!P4 ST.E.64 desc[UR38][R8.64], R40 ;  /* 0x000000280800c985 */ /* 0x0005e2000c101b26 */
[CC--:B-1----:R-:W-:Y:S02]  /*ca30*/  @!P0 LEA R4, P4, R222.reuse, R12.reuse, 0x2 ;  /* 0x0000000cde048211 */ /* 0x0c2fe400078810ff */
[----:B--2---:R-:W-:Y:S02]  /*ca40*/  @!P1 LEA R8, P5, R221, R12, 0x2 ;  /* 0x0000000cdd089211 */ /* 0x004fe400078a10ff */
[-C--:B------:R-:W-:Y:S02]  /*ca50*/  @!P0 LEA.HI.X R5, R222, R13.reuse, R170, 0x2, P4 ;  /* 0x0000000dde058211 */ /* 0x080fe400020f14aa */
[----:B------:R-:W-:Y:S02]  /*ca60*/  ISETP.GE.AND P4, PT, R217, UR7, PT ;  /* 0x00000007d9007c0c */ /* 0x000fe4000bf86270 */
[----:B------:R-:W-:Y:S01]  /*ca70*/  @!P1 LEA.HI.X R9, R221, R13, R169, 0x2, P5 ;  /* 0x0000000ddd099211 */ /* 0x000fe200028f14a9 */
[----:B------:R1:W-:Y:S01]  /*ca80*/  @!P0 ST.E.64 desc[UR38][R4.64], R44 ;  /* 0x0000002c04008985 */ /* 0x0003e2000c101b26 */
[----:B------:R-:W-:-:S02]  /*ca90*/  ISETP.GE.AND P5, PT, R216, UR7, PT ;  /* 0x00000007d8007c0c */ /* 0x000fc4000bfa6270 */
[----:B------:R-:W-:Y:S01]  /*caa0*/  ISETP.GE.AND P0, PT, R215, UR7, PT ;  /* 0x00000007d7007c0c */ /* 0x000fe2000bf06270 */
[----:B------:R2:W-:Y:S01]  /*cab0*/  @!P1 ST.E.64 desc[UR38][R8.64], R48 ;  /* 0x0000003008009985 */ /* 0x0005e2000c101b26 */
[----:B------:R-:W-:-:S03]  /*cac0*/  ISETP.GE.AND P1, PT, R214, UR7, PT ;  /* 0x00000007d6007c0c */ /* 0x000fc6000bf26270 */
[----:B------:R3:W-:Y:S01]  /*cad0*/  @!P2 ST.E.64 desc[UR38][R10.64], R52 ;  /* 0x000000340a00a985 */ /* 0x0007e2000c101b26 */
[CC--:B-1----:R-:W-:Y:S02]  /*cae0*/  @!P3 LEA R4, P6, R218.reuse, R12.reuse, 0x2 ;  /* 0x0000000cda04b211 */ /* 0x0c2fe400078c10ff */
[CC--:B--2---:R-:W-:Y:S02]  /*caf0*/  @!P4 LEA R8, P2, R217.reuse, R12.reuse, 0x2 ;  /* 0x0000000cd908c211 */ /* 0x0c4fe400078410ff */
[-C--:B------:R-:W-:Y:S02]  /*cb00*/  @!P3 LEA.HI.X R5, R218, R13.reuse, R167, 0x2, P6 ;  /* 0x0000000dda05b211 */ /* 0x080fe400030f14a7 */
[----:B---3--:R-:W-:Y:S02]  /*cb10*/  @!P5 LEA R10, P6, R216, R12, 0x2 ;  /* 0x0000000cd80ad211 */ /* 0x008fe400078c10ff */
[----:B------:R-:W-:Y:S01]  /*cb20*/  @!P4 LEA.HI.X R9, R217, R13, R166, 0x2, P2 ;  /* 0x0000000dd909c211 */ /* 0x000fe200010f14a6 */
[----:B------:R1:W-:Y:S01]  /*cb30*/  @!P3 ST.E.64 desc[UR38][R4.64], R56 ;  /* 0x000000380400b985 */ /* 0x0003e2000c101b26 */
[----:B------:R-:W-:-:S02]  /*cb40*/  ISETP.GE.AND P2, PT, R213, UR7, PT ;  /* 0x00000007d5007c0c */ /* 0x000fc4000bf46270 */
[-C--:B------:R-:W-:Y:S01]  /*cb50*/  @!P5 LEA.HI.X R11, R216, R13.reuse, R165, 0x2, P6 ;  /* 0x0000000dd80bd211 */ /* 0x080fe200030f14a5 */
[----:B------:R2:W-:Y:S01]  /*cb60*/  @!P4 ST.E.64 desc[UR38][R8.64], R60 ;  /* 0x0000003c0800c985 */ /* 0x0005e2000c101b26 */
[----:B------:R-:W-:Y:S02]  /*cb70*/  ISETP.GE.AND P3, PT, R212, UR7, PT ;  /* 0x00000007d4007c0c */ /* 0x000fe4000bf66270 */
[----:B------:R-:W-:Y:S01]  /*cb80*/  ISETP.GE.AND P4, PT, R211, UR7, PT ;  /* 0x00000007d3007c0c */ /* 0x000fe2000bf86270 */
[----:B------:R3:W-:Y:S01]  /*cb90*/  @!P5 ST.E.64 desc[UR38][R10.64], R64 ;  /* 0x000000400a00d985 */ /* 0x0007e2000c101b26 */
[CC--:B-1----:R-:W-:Y:S02]  /*cba0*/  @!P0 LEA R4, P6, R215.reuse, R12.reuse, 0x2 ;  /* 0x0000000cd7048211 */ /* 0x0c2fe400078c10ff */
[----:B--2---:R-:W-:Y:S02]  /*cbb0*/  @!P1 LEA R8, P5, R214, R12, 0x2 ;  /* 0x0000000cd6089211 */ /* 0x004fe400078a10ff */
[----:B------:R-:W-:-:S02]  /*cbc0*/  @!P0 LEA.HI.X R5, R215, R13, R164, 0x2, P6 ;  /* 0x0000000dd7058211 */ /* 0x000fc400030f14a4 */
        /* <DEDUP_REMOVED lines=47> */
[----:B-1----:R-:W-:Y:S01]  /*cec0*/  @!P1 LEA R8, P5, R202, R12, 0x2 ;  /* 0x0000000cca089211 */ /* 0x002fe200078a10ff */
[----:B------:R1:W-:Y:S01]  /*ced0*/  @!P2 ST.E.64 desc[UR38][R4.64], R116 ;  /* 0x000000740400a985 */ /* 0x0003e2000c101b26 */
[----:B------:R-:W-:Y:S02]  /*cee0*/  ISETP.GE.AND P2, PT, R198, UR7, PT ;  /* 0x00000007c6007c0c */ /* 0x000fe4000bf46270 */
[----:B------:R-:W-:-:S02]  /*cef0*/  @!P1 LEA.HI.X R9, R202, R13, R23, 0x2, P5 ;  /* 0x0000000dca099211 */ /* 0x000fc400028f1417 */
[----:B--2---:R-:W-:-:S03]  /*cf00*/  @!P0 LEA R10, P6, R201, R12, 0x2 ;  /* 0x0000000cc90a8211 */ /* 0x004fc600078c10ff */
        /* <DEDUP_REMOVED lines=10> */
[----:B------:R-:W-:-:S02]  /*cfb0*/  @!P4 LEA.HI.X R9, R199, R13, R235, 0x2, P6 ;  /* 0x0000000dc709c211 */ /* 0x000fc400030f14eb */
[----:B-1----:R-:W-:-:S03]  /*cfc0*/  @!P1 LEA R10, P6, R197, R12, 0x2 ;  /* 0x0000000cc50a9211 */ /* 0x002fc600078c10ff */
[----:B------:R1:W-:Y:S01]  /*cfd0*/  @!P4 ST.E.64 desc[UR38][R8.64], R132 ;  /* 0x000000840800c985 */ /* 0x0003e2000c101b26 */
[----:B------:R-:W-:Y:S02]  /*cfe0*/  @!P1 LEA.HI.X R11, R197, R13, R233, 0x2, P6 ;  /* 0x0000000dc50b9211 */ /* 0x000fe400030f14e9 */
[----:B--2---:R-:W-:-:S04]  /*cff0*/  @!P2 LEA R4, P3, R198, R12, 0x2 ;  /* 0x0000000cc604a211 */ /* 0x004fc800078610ff */
[----:B------:R-:W-:Y:S02]  /*d000*/  @!P2 LEA.HI.X R5, R198, R13, R234, 0x2, P3 ;  /* 0x0000000dc605a211 */ /* 0x000fe400018f14ea */
[----:B-1----:R-:W-:-:S03]  /*d010*/  @!P0 LEA R8, P4, R196, R12, 0x2 ;  /* 0x0000000cc4088211 */ /* 0x002fc600078810ff */
[----:B------:R3:W-:Y:S01]  /*d020*/  @!P2 ST.E.64 desc[UR38][R4.64], R136 ;  /* 0x000000880400a985 */ /* 0x0007e2000c101b26 */
[C---:B------:R-:W-:Y:S02]  /*d030*/  @!P5 LEA R12, P3, R195.reuse, R12, 0x2 ;  /* 0x0000000cc30cd211 */ /* 0x040fe400078610ff */
[-C--:B------:R-:W-:Y:S01]  /*d040*/  @!P0 LEA.HI.X R9, R196, R13.reuse, R232, 0x2, P4 ;  /* 0x0000000dc4098211 */ /* 0x080fe200020f14e8 */
[----:B------:R3:W-:Y:S01]  /*d050*/  @!P1 ST.E.64 desc[UR38][R10.64], R140 ;  /* 0x0000008c0a009985 */ /* 0x0007e2000c101b26 */
[----:B------:R-:W-:-:S03]  /*d060*/  @!P5 LEA.HI.X R13, R195, R13, R231, 0x2, P3 ;  /* 0x0000000dc30dd211 */ /* 0x000fc600018f14e7 */
[----:B------:R3:W-:Y:S04]  /*d070*/  @!P0 ST.E.64 desc[UR38][R8.64], R144 ;  /* 0x0000009008008985 */ /* 0x0007e8000c101b26 */
[----:B------:R3:W-:Y:S02]  /*d080*/  @!P5 ST.E.64 desc[UR38][R12.64], R148 ;  /* 0x000000940c00d985 */ /* 0x0007e4000c101b26 */
.L_x_1092:
[----:B------:R-:W-:Y:S05]  /*d090*/  BSYNC B1 ;  /* 0x0000000000017941 */ /* 0x000fea0003800000 */
.L_x_1091:
        /* <DEDUP_REMOVED lines=10> */
[----:B0--3--:R-:W-:-:S04]  /*d140*/  @!P4 LEA R4, P3, R17, R22, 0x2 ;  /* 0x000000161104c211 */ /* 0x009fc800078610ff */
        /* <DEDUP_REMOVED lines=11> */
[----:B------:R-:W-:Y:S02]  /*d200*/  @!P0 LEA.HI.X R11, R224, R18, R14, 0x2, P6 ;  /* 0x00000012e00b8211 */ /* 0x000fe400030f140e */
[CC--:B------:R-:W-:Y:S01]  /*d210*/  @!P4 LEA R14, P2, R222.reuse, R22.reuse, 0x2 ;  /* 0x00000016de0ec211 */ /* 0x0c0fe200078410ff */
[----:B------:R3:W-:Y:S01]  /*d220*/  @!P1 ST.E.64 desc[UR38][R8.64], R34 ;  /* 0x0000002208009985 */ /* 0x0007e2000c101b26 */
[----:B-1----:R-:W-:Y:S02]  /*d230*/  @!P3 LEA R12, P1, R223, R22, 0x2 ;  /* 0x00000016df0cb211 */ /* 0x002fe400078210ff */
[-C--:B------:R-:W-:Y:S01]  /*d240*/  @!P4 LEA.HI.X R15, R222, R18.reuse, R170, 0x2, P2 ;  /* 0x00000012de0fc211 */ /* 0x080fe200010f14aa */
[----:B------:R1:W-:Y:S01]  /*d250*/  @!P0 ST.E.64 desc[UR38][R10.64], R38 ;  /* 0x000000260a008985 */ /* 0x0003e2000c101b26 */
[----:B------:R-:W-:Y:S02]  /*d260*/  ISETP.GE.AND P0, PT, R219, UR6, PT ;  /* 0x00000006db007c0c */ /* 0x000fe4000bf06270 */
[----:B--2---:R-:W-:-:S02]  /*d270*/  @!P3 LEA.HI.X R13, R223, R18, R171, 0x2, P1 ;  /* 0x00000012df0db211 */ /* 0x004fc400008f14ab */
[----:B------:R-:W-:Y:S02]  /*d280*/  ISETP.GE.AND P1, PT, R218, UR6, PT ;  /* 0x00000006da007c0c */ /* 0x000fe4000bf26270 */
[----:B------:R-:W-:Y:S01]  /*d290*/  ISETP.GE.AND P2, PT, R217, UR6, PT ;  /* 0x00000006d9007c0c */ /* 0x000fe2000bf46270 */
[----:B------:R2:W-:Y:S01]  /*d2a0*/  @!P3 ST.E.64 desc[UR38][R12.64], R42 ;  /* 0x0000002a0c00b985 */ /* 0x0005e2000c101b26 */
[C---:B------:R-:W-:Y:S02]  /*d2b0*/  @!P5 LEA R20, P6, R221.reuse, R22, 0x2 ;  /* 0x00000016dd14d211 */ /* 0x040fe400078c10ff */
[----:B------:R-:W-:Y:S01]  /*d2c0*/  ISETP.GE.AND P3, PT, R216, UR6, PT ;  /* 0x00000006d8007c0c */ /* 0x000fe2000bf66270 */
[----:B------:R4:W-:Y:S01]  /*d2d0*/  @!P4 ST.E.64 desc[UR38][R14.64], R46 ;  /* 0x0000002e0e00c985 */ /* 0x0009e2000c101b26 */
[----:B------:R-:W-:Y:S02]  /*d2e0*/  @!P5 LEA.HI.X R21, R221, R18, R169, 0x2, P6 ;  /* 0x00000012dd15d211 */ /* 0x000fe400030f14a9 */
[----:B0-----:R-:W-:-:S02]  /*d2f0*/  @!P0 LEA R4, P6, R219, R22, 0x2 ;  /* 0x00000016db048211 */ /* 0x001fc400078c10ff */
[----:B------:R-:W-:Y:S01]  /*d300*/  ISETP.GE.AND P4, PT, R215, UR6, PT ;  /* 0x00000006d7007c0c */ /* 0x000fe2000bf86270 */
[----:B------:R0:W-:Y:S01]  /*d310*/  @!P5 ST.E.64 desc[UR38][R20.64], R50 ;  /* 0x000000321400d985 */ /* 0x0001e2000c101b26 */
[C---:B---3--:R-:W-:Y:S02]  /*d320*/  @!P1 LEA R8, P5, R218.reuse, R22, 0x2 ;  /* 0x00000016da089211 */ /* 0x048fe400078a10ff */
[----:B------:R-:W-:Y:S02]  /*d330*/  @!P0 LEA.HI.X R5, R219, R18, R168, 0x2, P6 ;  /* 0x00000012db058211 */ /* 0x000fe400030f14a8 */
[----:B-1----:R-:W-:Y:S02]  /*d340*/  @!P2 LEA R10, P6, R217, R22, 0x2 ;  /* 0x00000016d90aa211 */ /* 0x002fe400078c10ff */
[----:B------:R-:W-:Y:S01]  /*d350*/  @!P1 LEA.HI.X R9, R218, R18, R167, 0x2, P5 ;  /* 0x00000012da099211 */ /* 0x000fe200028f14a7 */
[----:B------:R1:W-:Y:S01]  /*d360*/  @!P0 ST.E.64 desc[UR38][R4.64], R54 ;  /* 0x0000003604008985 */ /* 0x0003e2000c101b26 */
[----:B------:R-:W-:-:S02]  /*d370*/  ISETP.GE.AND P5, PT, R214, UR6, PT ;  /* 0x00000006d6007c0c */ /* 0x000fc4000bfa6270 */
[----:B------:R-:W-:Y:S01]  /*d380*/  @!P2 LEA.HI.X R11, R217, R18, R166, 0x2, P6 ;  /* 0x00000012d90ba211 */ /* 0x000fe200030f14a6 */
[----:B------:R3:W-:Y:S01]  /*d390*/  @!P1 ST.E.64 desc[UR38][R8.64], R58 ;  /* 0x0000003a08009985 */ /* 0x0007e2000c101b26 */
[----:B------:R-:W-:Y:S02]  /*d3a0*/  ISETP.GE.AND P0, PT, R213, UR6, PT ;  /* 0x00000006d5007c0c */ /* 0x000fe4000bf06270 */
[-C--:B--2---:R-:W-:Y:S01]  /*d3b0*/  @!P3 LEA R12, P6, R216, R22.reuse, 0x2 ;  /* 0x00000016d80cb211 */ /* 0x084fe200078c10ff */
[----:B------:R2:W-:Y:S01]  /*d3c0*/  @!P2 ST.E.64 desc[UR38][R10.64], R62 ;  /* 0x0000003e0a00a985 */ /* 0x0005e2000c101b26 */
[----:B----4-:R-:W-:Y:S02]  /*d3d0*/  @!P4 LEA R14, P2, R215, R22, 0x2 ;  /* 0x00000016d70ec211 */ /* 0x010fe400078410ff */
[----:B------:R-:W-:Y:S02]  /*d3e0*/  ISETP.GE.AND P1, PT, R212, UR6, PT ;  /* 0x00000006d4007c0c */ /* 0x000fe4000bf26270 */
[----:B------:R-:W-:-:S02]  /*d3f0*/  @!P3 LEA.HI.X R13, R216, R18, R165, 0x2, P6 ;  /* 0x00000012d80db211 */ /* 0x000fc400030f14a5 */
[----:B------:R-:W-:Y:S02]  /*d400*/  @!P4 LEA.HI.X R15, R215, R18, R164, 0x2, P2 ;  /* 0x00000012d70fc211 */ /* 0x000fe400010f14a4 */
[----:B------:R-:W-:Y:S01]  /*d410*/  ISETP.GE.AND P2, PT, R211, UR6, PT ;  /* 0x00000006d3007c0c */ /* 0x000fe2000bf46270 */
[----:B------:R-:W-:Y:S01]  /*d420*/  @!P3 ST.E.64 desc[UR38][R12.64], R66 ;  /* 0x000000420c00b985 */ /* 0x000fe2000c101b26 */
[----:B0-----:R-:W-:-:S03]  /*d430*/  @!P5 LEA R20, P6, R214, R22, 0x2 ;  /* 0x00000016d614d211 */ /* 0x001fc600078c10ff */
[----:B------:R0:W-:Y:S01]  /*d440*/  @!P4 ST.E.64 desc[UR38][R14.64], R70 ;  /* 0x000000460e00c985 */ /* 0x0001e2000c101b26 */
[----:B------:R-:W-:Y:S02]  /*d450*/  @!P5 LEA.HI.X R21, R214, R18, R163, 0x2, P6 ;  /* 0x00000012d615d211 */ /* 0x000fe400030f14a3 */
[CC--:B-1----:R-:W-:Y:S02]  /*d460*/  @!P0 LEA R4, P4, R213.reuse, R22.reuse, 0x2 ;  /* 0x00000016d5048211 */ /* 0x0c2fe400078810ff */
        /* <DEDUP_REMOVED lines=12> */
[----:B0-----:R-:W-:Y:S01]  /*d530*/  @!P4 LEA R14, P0, R209, R22, 0x2 ;  /* 0x00000016d10ec211 */ /* 0x001fe200078010ff */
[----:B------:R0:W-:Y:S01]  /*d540*/  @!P2 ST.E.64 desc[UR38][R10.64], R86 ;  /* 0x000000560a00a985 */ /* 0x0001e2000c101b26 */
[----:B------:R-:W-:-:S02]  /*d550*/  ISETP.GE.AND P2, PT, R207, UR6, PT ;  /* 0x00000006cf007c0c */ /* 0x000fc4000bf46270 */
[C---:B------:R-:W-:Y:S02]  /*d560*/  @!P5 LEA R12, P6, R210.reuse, R22, 0x2 ;  /* 0x00000016d20cd211 */ /* 0x040fe400078c10ff */
[-C--:B------:R-:W-:Y:S02]  /*d570*/  @!P4 LEA.HI.X R15, R209, R18.reuse, R158, 0x2, P0 ;  /* 0x00000012d10fc211 */ /* 0x080fe400000f149e */
[----:B------:R-:W-:Y:S02]  /*d580*/  @!P5 LEA.HI.X R13, R210, R18, R159, 0x2, P6 ;  /* 0x00000012d20dd211 */ /* 0x000fe400030f149f */
[----:B------:R-:W-:Y:S02]  /*d590*/  ISETP.GE.AND P0, PT, R205, UR6, PT ;  /* 0x00000006cd007c0c */ /* 0x000fe4000bf06270 */
[----:B-1----:R-:W-:Y:S01]  /*d5a0*/  @!P3 LEA R20, P6, R208, R22, 0x2 ;  /* 0x00000016d014b211 */ /* 0x002fe200078c10ff */
        /* <DEDUP_REMOVED lines=9> */
[----:B0-----:R-:W-:-:S02]  /*d640*/  @!P0 LEA R10, P6, R205, R22, 0x2 ;  /* 0x00000016cd0a8211 */ /* 0x001fc400078c10ff */
[-C--:B------:R-:W-:Y:S01]  /*d650*/  @!P1 LEA.HI.X R9, R206, R18.reuse, R155, 0x2, P3 ;  /* 0x00000012ce099211 */ /* 0x080fe200018f149b */
[----:B------:R0:W-:Y:S01]  /*d660*/  @!P2 ST.E.64 desc[UR38][R4.64], R102 ;  /* 0x000000660400a985 */ /* 0x0001e2000c101b26 */
[----:B------:R-:W-:Y:S02]  /*d670*/  ISETP.GE.AND P3, PT, R202, UR6, PT ;  /* 0x00000006ca007c0c */ /* 0x000fe4000bf66270 */
[----:B------:R-:W-:Y:S01]  /*d680*/  @!P0 LEA.HI.X R11, R205, R18, R154, 0x2, P6 ;  /* 0x00000012cd0b8211 */ /* 0x000fe200030f149a */
[----:B------:R2:W-:Y:S01]  /*d690*/  @!P1 ST.E.64 desc[UR38][R8.64], R106 ;  /* 0x0000006a08009985 */ /* 0x0005e2000c101b26 */
[-C--:B-1----:R-:W-:Y:S02]  /*d6a0*/  @!P5 LEA R12, P1, R204, R22.reuse, 0x2 ;  /* 0x00000016cc0cd211 */ /* 0x082fe400078210ff */
        /* <DEDUP_REMOVED lines=12> */
[C---:B0-----:R-:W-:Y:S01]  /*d770*/  @!P0 LEA R4, P5, R201.reuse, R22, 0x2 ;  /* 0x00000016c9048211 */ /* 0x041fe200078a10ff */
[----:B------:R0:W-:Y:S01]  /*d780*/  @!P3 ST.E.64 desc[UR38][R20.64], R122 ;  /* 0x0000007a1400b985 */ /* 0x0001e2000c101b26 */
[----:B------:R-:W-:Y:S02]  /*d790*/  ISETP.GE.AND P3, PT, R198, UR6, PT ;  /* 0x00000006c6007c0c */ /* 0x000fe4000bf66270 */
[----:B------:R-:W-:Y:S02]  /*d7a0*/  @!P0 LEA.HI.X R5, R201, R18, R237, 0x2, P5 ;  /* 0x00000012c9058211 */ /* 0x000fe400028f14ed */
[----:B------:R-:W-:Y:S02]  /*d7b0*/  ISETP.GE.AND P5, PT, R196, UR6, PT ;  /* 0x00000006c4007c0c */ /* 0x000fe4000bfa6270 */
[-C--:B--2---:R-:W-:Y:S01]  /*d7c0*/  @!P1 LEA R8, P6, R200, R22.reuse, 0x2 ;  /* 0x00000016c8089211 */ /* 0x084fe200078c10ff */
[----:B------:R2:W-:Y:S02]  /*d7d0*/  @!P0 ST.E.64 desc[UR38][R4.64], R126 ;  /* 0x0000007e04008985 */ /* 0x0005e4000c101b26 */
[----:B-1----:R-:W-:-:S02]  /*d7e0*/  @!P4 LEA R10, P0, R199, R22, 0x2 ;  /* 0x00000016c70ac211 */ /* 0x002fc400078010ff */
[----:B------:R-:W-:Y:S02]  /*d7f0*/  @!P1 LEA.HI.X R9, R200, R18, R236, 0x2, P6 ;  /* 0x00000012c8099211 */ /* 0x000fe400030f14ec */
[----:B---3--:R-:W-:Y:S02]  /*d800*/  @!P3 LEA R12, P6, R198, R22, 0x2 ;  /* 0x00000016c60cb211 */ /* 0x008fe400078c10ff */
[----:B------:R-:W-:Y:S01]  /*d810*/  @!P4 LEA.HI.X R11, R199, R18, R235, 0x2, P0 ;  /* 0x00000012c70bc211 */ /* 0x000fe200000f14eb */
[----:B------:R2:W-:Y:S01]  /*d820*/  @!P1 ST.E.64 desc[UR38][R8.64], R130 ;  /* 0x0000008208009985 */ /* 0x0005e2000c101b26 */
[-C--:B----4-:R-:W-:Y:S02]  /*d830*/  @!P2 LEA R14, P1, R197, R22.reuse, 0x2 ;  /* 0x00000016c50ea211 */ /* 0x090fe400078210ff */
[----:B0-----:R-:W-:Y:S01]  /*d840*/  @!P5 LEA R20, P0, R196, R22, 0x2 ;  /* 0x00000016c414d211 */ /* 0x001fe200078010ff */
        /* <DEDUP_REMOVED lines=13> */
.L_x_1084:
[----:B------:R-:W0:Y:S01]  /*d920*/  LDC.64 R8, c[0x0][0xd00] ;  /* 0x00034000ff087b82 */ /* 0x000e220000000a00 */
[----:B------:R-:W-:Y:S01]  /*d930*/  ULDC.64 UR6, c[0x0][0xd08] ;  /* 0x0003420000067ab9 */ /* 0x000fe20000000a00 */
[----:B------:R-:W-:Y:S01]  /*d940*/  IMAD.MOV.U32 R3, RZ, RZ, RZ ;  /* 0x000000ffff037224 */ /* 0x000fe200078e00ff */
[----:B------:R-:W-:-:S04]  /*d950*/  ISETP.NE.U32.AND P0, PT, RZ, UR6, PT ;  /* 0x00000006ff007c0c */ /* 0x000fc8000bf05070 */
[----:B------:R-:W-:Y:S01]  /*d960*/  ISETP.NE.AND.EX P1, PT, RZ, UR7, PT, P0 ;  /* 0x00000007ff007c0c */ /* 0x000fe2000bf25300 */
[----:B------:R-:W1:Y:S01]  /*d970*/  LDC.64 R4, c[0x0][0xd00] ;  /* 0x00034000ff047b82 */ /* 0x000e620000000a00 */
[----:B0-----:R-:W-:-:S04]  /*d980*/  ISETP.NE.U32.AND P0, PT, R8, RZ, PT ;  /* 0x000000ff0800720c */ /* 0x001fc80003f05070 */
[----:B------:R-:W-:-:S07]  /*d990*/  ISETP.NE.AND.EX P0, PT, R9, RZ, PT, P0 ;  /* 0x000000ff0900720c */ /* 0x000fce0003f05300 */
[----:B------:R-:W0:Y:S01]  /*d9a0*/  @P1 LDC.64 R8, c[0x0][0xd08] ;  /* 0x00034200ff081b82 */ /* 0x000e220000000a00 */
[----:B------:R-:W-:Y:S01]  /*d9b0*/  ULDC UR6, c[0x0][0xb88] ;  /* 0x0002e20000067ab9 */ /* 0x000fe20000000800 */
[----:B-1----:R-:W-:-:S04]  /*d9c0*/  IMAD.WIDE R10, R187, 0x4, R4 ;  /* 0x00000004bb0a7825 */ /* 0x002fc800078e0204 */
[----:B------:R-:W-:Y:S01]  /*d9d0*/  IMAD.U32 R0, RZ, RZ, UR6 ;  /* 0x00000006ff007e24 */ /* 0x000fe2000f8e00ff */
[----:B------:R1:W5:Y:S01]  /*d9e0*/  @P0 LDG.E R3, desc[UR38][R10.64] ;  /* 0x000000260a030981 */ /* 0x000362000c1e1900 */
[----:B0-----:R-:W-:-:S05]  /*d9f0*/  @P1 IMAD.WIDE R4, R187, 0x4, R8 ;  /* 0x00000004bb041825 */ /* 0x001fca00078e0208 */
[----:B------:R1:W5:Y:S01]  /*da00*/  @P1 LDG.E R0, desc[UR38][R4.64] ;  /* 0x0000002604001981 */ /* 0x000362000c1e1900 */
[----:B------:R-:W-:Y:S01]  /*da10*/  ISETP.NE.AND P2, PT, R22, RZ, PT ;  /* 0x000000ff1600720c */ /* 0x000fe20003f45270 */
[----:B------:R-:W0:-:S12]  /*da20*/  S2R R7, SR_TID.X ;  /* 0x0000000000077919 */ /* 0x000e180000002100 */
[----:B------:R-:W2:Y:S01]  /*da30*/  @!P2 LDC R22, c[0x0][0xbd4] ;  /* 0x0002f500ff16ab82 */ /* 0x000ea20000000800 */
[----:B0-----:R-:W-:Y:S01]  /*da40*/  VIADD R28, R7, 0xffffff80 ;  /* 0xffffff80071c7836 */ /* 0x001fe20000000000 */
[----:B--2---:R-:W-:-:S04]  /*da50*/  ISETP.GT.AND P2, PT, R22, 0x1, PT ;  /* 0x000000011600780c */ /* 0x004fc80003f44270 */
[----:B------:R-:W-:Y:S01]  /*da60*/  ISETP.GT.AND P3, PT, R28, 0x3f, PT ;  /* 0x0000003f1c00780c */ /* 0x000fe20003f64270 */
[----:B-1----:R-:W-:-:S12]  /*da70*/  @P1 BRA `(.L_x_1093) ;  /* 0x0000000000101947 */ /* 0x002fd80003800000 */
[----:B------:R-:W-:Y:S05]  /*da80*/  @!P0 BRA `(.L_x_1093) ;  /* 0x00000000000c8947 */ /* 0x000fea0003800000 */
[----:B------:R-:W2:Y:S04]  /*da90*/  LDG.E R5, desc[UR38][R10.64] ;  /* 0x000000260a057981 */ /* 0x000ea8000c1e1900 */
[----:B-----5:R-:W2:Y:S02]  /*daa0*/  LDG.E R0, desc[UR38][R10.64+0x4] ;  /* 0x000004260a007981 */ /* 0x020ea4000c1e1900 */
[----:B--2---:R-:W-:-:S07]  /*dab0*/  IMAD.IADD R0, R0, 0x1, -R5 ;  /* 0x0000000100007824 */ /* 0x004fce00078e0a05 */
.L_x_1093:
[----:B------:R-:W-:Y:S01]  /*dac0*/  BSSY B1, `(.L_x_1094) ;  /* 0x0000038000017945 */ /* 0x000fe20003800000 */
[----:B------:R-:W-:Y:S02]  /*dad0*/  SEL R187, R187, RZ, !P0 ;  /* 0x000000ffbbbb7207 */ /* 0x000fe40004000000 */
[----:B------:R-:W-:Y:S02]  /*dae0*/  SEL R220, R220, RZ, !P0 ;  /* 0x000000ffdcdc7207 */ /* 0x000fe40004000000 */
[----:B-----5:R-:W-:Y:S01]  /*daf0*/  SHF.R.S32.HI R24, RZ, 0x1f, R3 ;  /* 0x0000001fff187819 */ /* 0x020fe20000011403 */
[----:B------:R-:W-:Y:S06]  /*db00*/  @P3 BRA `(.L_x_1095) ;  /* 0x0000000000cc3947 */ /* 0x000fec0003800000 */
[----:B------:R-:W0:Y:S01]  /*db10*/  S2R R4, SR_TID.X ;  /* 0x0000000000047919 */ /* 0x000e220000002100 */
[----:B------:R-:W1:Y:S01]  /*db20*/  LDC R27, c[0x0][0xce8] ;  /* 0x00033a00ff1b7b82 */ /* 0x000e620000000800 */
[----:B------:R-:W-:-:S04]  /*db30*/  IMAD.U32 R5, RZ, RZ, UR42 ;  /* 0x0000002aff057e24 */ /* 0x000fc8000f8e00ff */
[----:B0-----:R-:W-:Y:S02]  /*db40*/  IMAD R4, R5, 0x40, R4 ;  /* 0x0000004005047824 */ /* 0x001fe400078e0204 */
[----:B-1----:R-:W-:Y:S02]  /*db50*/  IMAD R5, R0, R27, RZ ;  /* 0x0000001b00057224 */ /* 0x002fe400078e02ff */
[----:B------:R-:W-:-:S05]  /*db60*/  VIADD R26, R4, 0xffffff80 ;  /* 0xffffff80041a7836 */ /* 0x000fca0000000000 */
[----:B------:R-:W-:-:S13]  /*db70*/  ISETP.GE.AND P0, PT, R26, R5, PT ;  /* 0x000000051a00720c */ /* 0x000fda0003f06270 */
[----:B------:R-:W-:Y:S05]  /*db80*/  @P0 BRA `(.L_x_1095) ;  /* 0x0000000000ac0947 */ /* 0x000fea0003800000 */
[----:B------:R-:W-:Y:S01]  /*db90*/  ISETP.NE.AND P1, PT, R27, 0x1, PT ;  /* 0x000000011b00780c */ /* 0x000fe20003f25270 */
[----:B------:R-:W-:Y:S01]  /*dba0*/  IMAD.MOV.U32 R18, RZ, RZ, 0xab8 ;  /* 0x00000ab8ff127424 */ /* 0x000fe200078e00ff */
[----:B------:R-:W-:Y:S01]  /*dbb0*/  ISETP.GT.AND P0, PT, R22, 0x1, PT ;  /* 0x000000011600780c */ /* 0x000fe20003f04270 */
[----:B------:R-:W0:Y:S01]  /*dbc0*/  LDC.64 R4, c[0x0][0xca8] ;  /* 0x00032a00ff047b82 */ /* 0x000e220000000a00 */
[----:B------:R-:W-:Y:S02]  /*dbd0*/  IMAD.MOV.U32 R23, RZ, RZ, R26 ;  /* 0x000000ffff177224 */ /* 0x000fe400078e001a */
[----:B------:R-:W-:-:S05]  /*dbe0*/  SEL R18, R18, 0xa78, P0 ;  /* 0x00000a7812127807 */ /* 0x000fca0000000000 */
[----:B------:R-:W1:Y:S08]  /*dbf0*/  LDC.64 R12, c[0x0][R18+0x220] ;  /* 0x00008800120c7b82 */ /* 0x000e700000000a00 */
[----:B------:R-:W2:Y:S08]  /*dc00*/  @P1 LDC R7, c[0x0][0xcec] ;  /* 0x00033b00ff071b82 */ /* 0x000eb00000000800 */
[----:B------:R-:W3:Y:S08]  /*dc10*/  LDC.64 R10, c[0x0][R18+0x218] ;  /* 0x00008600120a7b82 */ /* 0x000ef00000000a00 */
[----:B------:R-:W4:Y:S01]  /*dc20*/  @P1 LDC R22, c[0x0][0xcf0] ;  /* 0x00033c00ff161b82 */ /* 0x000f220000000800 */
[----:B-1----:R-:W-:-:S02]  /*dc30*/  IMAD R13, R13, R187, RZ ;  /* 0x000000bb0d0d7224 */ /* 0x002fc400078e02ff */
[----:B------:R-:W-:-:S04]  /*dc40*/  IMAD.WIDE.U32 R20, R12, R187, RZ ;  /* 0x000000bb0c147225 */ /* 0x000fc800078e00ff */
[----:B------:R-:W-:Y:S01]  /*dc50*/  IMAD R13, R12, R220, R13 ;  /* 0x000000dc0c0d7224 */ /* 0x000fe200078e020d */
[----:B------:R1:W5:Y:S01]  /*dc60*/  LDC.64 R14, c[0x0][R18+0x228] ;  /* 0x00008a00120e7b82 */ /* 0x0003620000000a00 */
[----:B--2---:R-:W-:-:S07]  /*dc70*/  @P1 IMAD.HI.U32 R7, R26, R7, RZ ;  /* 0x000000071a071227 */ /* 0x004fce00078e00ff */
[----:B------:R1:W2:Y:S01]  /*dc80*/  LDC.64 R8, c[0x0][R18+0x210] ;  /* 0x0000840012087b82 */ /* 0x0002a20000000a00 */
[-C--:B---3--:R-:W-:Y:S02]  /*dc90*/  IMAD R25, R11, R188.reuse, RZ ;  /* 0x000000bc0b197224 */ /* 0x088fe400078e02ff */
[----:B------:R-:W-:-:S04]  /*dca0*/  IMAD.WIDE.U32 R10, R10, R188, RZ ;  /* 0x000000bc0a0a7225 */ /* 0x000fc800078e00ff */
[----:B------:R-:W-:Y:S01]  /*dcb0*/  IMAD.IADD R25, R11, 0x1, R25 ;  /* 0x000000010b197824 */ /* 0x000fe200078e0219 */
[----:B----4-:R-:W-:Y:S01]  /*dcc0*/  @P1 SHF.R.U32.HI R23, RZ, R22, R7 ;  /* 0x00000016ff171219 */ /* 0x010fe20000011607 */
[----:B0-----:R-:W0:Y:S01]  /*dcd0*/  @!P0 LDC R4, c[0x0][0xc50] ;  /* 0x00031400ff048b82 */ /* 0x001e220000000800 */
[----:B------:R-:W-:Y:S02]  /*dce0*/  SEL R7, R194, RZ, P0 ;  /* 0x000000ffc2077207 */ /* 0x000fe40000000000 */
[----:B------:R-:W-:Y:S01]  /*dcf0*/  IADD3 R12, P1, P3, R20, R10, R3 ;  /* 0x0000000a140c7210 */ /* 0x000fe20007b3e003 */
[----:B------:R-:W-:Y:S02]  /*dd00*/  IMAD.IADD R20, R21, 0x1, R13 ;  /* 0x0000000115147824 */ /* 0x000fe400078e020d */
[----:B-1----:R-:W-:Y:S02]  /*dd10*/  IMAD.MOV R18, RZ, RZ, -R23 ;  /* 0x000000ffff127224 */ /* 0x002fe400078e0a17 */
[----:B-----5:R-:W-:Y:S01]  /*dd20*/  IMAD.WIDE.U32 R10, R14, R7, RZ ;  /* 0x000000070e0a7225 */ /* 0x020fe200078e00ff */
[----:B------:R-:W1:Y:S01]  /*dd30*/  @!P0 LDC R5, c[0x0][0xc54] ;  /* 0x00031500ff058b82 */ /* 0x000e620000000800 */
[----:B------:R-:W-:-:S02]  /*dd40*/  IADD3.X R14, R20, R25, R24, P1, P3 ;  /* 0x00000019140e7210 */ /* 0x000fc40000fe6418 */
[----:B------:R-:W-:Y:S01]  /*dd50*/  IMAD R13, R15, R7, RZ ;  /* 0x000000070f0d7224 */ /* 0x000fe200078e02ff */
[----:B------:R-:W-:Y:S01]  /*dd60*/  IADD3 R10, P0, P1, R23, R12, R10 ;  /* 0x0000000c170a7210 */ /* 0x000fe2000791e00a */
[----:B------:R-:W-:Y:S01]  /*dd70*/  IMAD R7, R27, R18, R26 ;  /* 0x000000121b077224 */ /* 0x000fe200078e021a */
[----:B------:R-:W-:Y:S01]  /*dd80*/  SHF.R.S32.HI R23, RZ, 0x1f, R23 ;  /* 0x0000001fff177819 */ /* 0x000fe20000011417 */
[----:B------:R-:W-:Y:S02]  /*dd90*/  IMAD.IADD R13, R11, 0x1, R13 ;  /* 0x000000010b0d7824 */ /* 0x000fe400078e020d */
[----:B--2---:R-:W-:-:S03]  /*dda0*/  IMAD R9, R9, R7, RZ ;  /* 0x0000000709097224 */ /* 0x004fc600078e02ff */
[----:B------:R-:W-:Y:S02]  /*ddb0*/  IADD3.X R11, R23, R14, R13, P0, P1 ;  /* 0x0000000e170b7210 */ /* 0x000fe400007e240d */
[----:B------:R-:W-:-:S05]  /*ddc0*/  SHF.R.S32.HI R13, RZ, 0x1f, R7 ;  /* 0x0000001fff0d7819 */ /* 0x000fca0000011407 */
[C---:B------:R-:W-:Y:S02]  /*ddd0*/  IMAD R13, R8.reuse, R13, R9 ;  /* 0x0000000d080d7224 */ /* 0x040fe400078e0209 */
[----:B------:R-:W-:-:S04]  /*dde0*/  IMAD.WIDE.U32 R8, R8, R7, R10 ;  /* 0x0000000708087225 */ /* 0x000fc800078e000a */
[----:B------:R-:W-:Y:S01]  /*ddf0*/  IMAD.IADD R7, R9, 0x1, R13 ;  /* 0x0000000109077824 */ /* 0x000fe200078e020d */
[----:B0-----:R-:W-:-:S04]  /*de00*/  LEA R4, P0, R8, R4, 0x2 ;  /* 0x0000000408047211 */ /* 0x001fc800078010ff */
[----:B-1----:R-:W-:Y:S01]  /*de10*/  LEA.HI.X R5, R8, R5, R7, 0x2, P0 ;  /* 0x0000000508057211 */ /* 0x002fe200000f1407 */
[----:B------:R-:W-:-:S05]  /*de20*/  IMAD.MOV.U32 R7, RZ, RZ, -0x800000 ;  /* 0xff800000ff077424 */ /* 0x000fca00078e00ff */
[----:B------:R0:W-:Y:S03]  /*de30*/  STG.E desc[UR38][R4.64], R7 ;  /* 0x0000000704007986 */ /* 0x0001e6000c101926 */
.L_x_1095:
[----:B------:R-:W-:Y:S05]  /*de40*/  BSYNC B1 ;  /* 0x0000000000017941 */ /* 0x000fea0003800000 */
.L_x_1094:
[----:B------:R-:W-:Y:S05]  /*de50*/  @P2 BRA `(.L_x_1090) ;  /* 0x0000000800742947 */ /* 0x000fea0003800000 */
[----:B------:R-:W1:Y:S01]  /*de60*/  LDC R11, c[0x0][0xce8] ;  /* 0x00033a00ff0b7b82 */ /* 0x000e620000000800 */
[----:B------:R-:W-:Y:S01]  /*de70*/  ULDC.64 UR6, c[0x0][0xba0] ;  /* 0x0002e80000067ab9 */ /* 0x000fe20000000a00 */
[----:B0-----:R-:W-:Y:S01]  /*de80*/  SHF.R.S32.HI R7, RZ, 0x1f, R28 ;  /* 0x0000001fff077819 */ /* 0x001fe2000001141c */
[----:B------:R-:W-:Y:S01]  /*de90*/  IMAD R8, R24, UR6, RZ ;  /* 0x0000000618087c24 */ /* 0x000fe2000f8e02ff */
[----:B------:R-:W-:Y:S01]  /*dea0*/  ULDC UR8, c[0x0][0xbc8] ;  /* 0x0002f20000087ab9 */ /* 0x000fe20000000800 */
[----:B------:R-:W-:Y:S01]  /*deb0*/  IMAD.WIDE.U32 R4, R3, UR6, RZ ;  /* 0x0000000603047c25 */ /* 0x000fe2000f8e00ff */
[----:B------:R-:W-:Y:S01]  /*dec0*/  ISETP.GE.AND P2, PT, R193, UR8, PT ;  /* 0x00000008c1007c0c */ /* 0x000fe2000bf46270 */
[----:B------:R-:W-:Y:S01]  /*ded0*/  BSSY B1, `(.L_x_1096) ;  /* 0x0000071000017945 */ /* 0x000fe20003800000 */
[----:B------:R-:W-:Y:S01]  /*dee0*/  ISETP.GE.AND P1, PT, R192, UR8, PT ;  /* 0x00000008c0007c0c */ /* 0x000fe2000bf26270 */
[----:B------:R-:W-:Y:S01]  /*def0*/  IMAD R3, R3, UR7, R8 ;  /* 0x0000000703037c24 */ /* 0x000fe2000f8e0208 */
[----:B------:R-:W-:Y:S01]  /*df00*/  LEA.HI R8, R7, R28, RZ, 0x3 ;  /* 0x0000001c07087211 */ /* 0x000fe200078f18ff */
[----:B------:R-:W-:Y:S01]  /*df10*/  ULDC.64 UR6, c[0x0][0xbe8] ;  /* 0x0002fa0000067ab9 */ /* 0x000fe20000000a00 */
[----:B------:R-:W-:Y:S01]  /*df20*/  IMAD.U32 R10, RZ, RZ, UR42 ;  /* 0x0000002aff0a7e24 */ /* 0x000fe2000f8e00ff */
[----:B------:R-:W-:Y:S01]  /*df30*/  SEL R13, RZ, 0xffffffff, P2 ;  /* 0xffffffffff0d7807 */ /* 0x000fe20001000000 */
[----:B------:R-:W-:Y:S01]  /*df40*/  IMAD.IADD R5, R5, 0x1, R3 ;  /* 0x0000000105057824 */ /* 0x000fe200078e0203 */
[----:B------:R-:W-:-:S02]  /*df50*/  LOP3.LUT R3, R8, 0xfffffff8, RZ, 0xc0, !PT ;  /* 0xfffffff808037812 */ /* 0x000fc400078ec0ff */
[----:B------:R-:W-:Y:S01]  /*df60*/  SHF.R.S32.HI R24, RZ, 0x3, R8 ;  /* 0x00000003ff187819 */ /* 0x000fe20000011408 */
[----:B------:R-:W-:Y:S01]  /*df70*/  IMAD.WIDE.U32 R4, R188, UR6, R4 ;  /* 0x00000006bc047c25 */ /* 0x000fe2000f8e0004 */
[----:B------:R-:W-:Y:S02]  /*df80*/  ISETP.GE.AND P3, PT, R2, UR8, PT ;  /* 0x0000000802007c0c */ /* 0x000fe4000bf66270 */
[----:B------:R-:W-:Y:S01]  /*df90*/  SHF.R.S32.HI R25, RZ, 0x1f, R228 ;  /* 0x0000001fff197819 */ /* 0x000fe200000114e4 */
[----:B------:R-:W-:Y:S01]  /*dfa0*/  IMAD.IADD R3, R28, 0x1, -R3 ;  /* 0x000000011c037824 */ /* 0x000fe200078e0a03 */
[----:B------:R-:W-:Y:S01]  /*dfb0*/  SEL R12, RZ, 0x1, P3 ;  /* 0x00000001ff0c7807 */ /* 0x000fe20001800000 */
[----:B------:R-:W-:Y:S01]  /*dfc0*/  IMAD R5, R188, UR7, R5 ;  /* 0x00000007bc057c24 */ /* 0x000fe2000f8e0205 */
[----:B-1----:R-:W-:Y:S01]  /*dfd0*/  ISETP.NE.AND P0, PT, R11, 0x1, PT ;  /* 0x000000010b00780c */ /* 0x002fe20003f05270 */
[----:B------:R-:W-:Y:S01]  /*dfe0*/  IMAD R3, R3, 0x20, R24 ;  /* 0x0000002003037824 */ /* 0x000fe200078e0218 */
[----:B------:R-:W-:Y:S01]  /*dff0*/  ULDC.64 UR6, c[0x0][0xbf0] ;  /* 0x0002fc0000067ab9 */ /* 0x000fe20000000a00 */
[----:B------:R-:W-:Y:S01]  /*e000*/  IMAD.SHL.U32 R15, R13, 0x2, RZ ;  /* 0x000000020d0f7824 */ /* 0x000fe200078e00ff */
[----:B------:R-:W-:Y:S01]  /*e010*/  SEL R13, RZ, 0xffffffff, P1 ;  /* 0xffffffffff0d7807 */ /* 0x000fe20000800000 */
[----:B------:R-:W-:Y:S01]  /*e020*/  IMAD R10, R10, 0x40, R3 ;  /* 0x000000400a0a7824 */ /* 0x000fe200078e0203 */
[----:B------:R-:W-:Y:S01]  /*e030*/  ISETP.GE.AND P1, PT, R228, UR8, PT ;  /* 0x00000008e4007c0c */ /* 0x000fe2000bf26270 */
[----:B------:R-:W-:Y:S01]  /*e040*/  IMAD R3, R220, UR6, RZ ;  /* 0x00000006dc037c24 */ /* 0x000fe2000f8e02ff */
[----:B------:R-:W-:Y:S01]  /*e050*/  LOP3.LUT R12, R15, 0x2, R12, 0xe2, !PT ;  /* 0x000000020f0c7812 */ /* 0x000fe200078ee20c */
[----:B------:R-:W-:Y:S01]  /*e060*/  IMAD.WIDE.U32 R4, R187, UR6, R4 ;  /* 0x00000006bb047c25 */ /* 0x000fe2000f8e0004 */
[----:B------:R-:W-:-:S02]  /*e070*/  SHF.R.S32.HI R27, RZ, 0x1f, R190 ;  /* 0x0000001fff1b7819 */ /* 0x000fc400000114be */
[----:B------:R-:W-:Y:S01]  /*e080*/  SHF.R.S32.HI R29, RZ, 0x1f, R192 ;  /* 0x0000001fff1d7819 */ /* 0x000fe200000114c0 */
[----:B------:R-:W0:Y:S01]  /*e090*/  @P0 LDC R7, c[0x0][0xcec] ;  /* 0x00033b00ff070b82 */ /* 0x000e220000000800 */
[----:B------:R-:W-:Y:S01]  /*e0a0*/  IMAD R9, R187, UR7, R3 ;  /* 0x00000007bb097c24 */ /* 0x000fe2000f8e0203 */
[----:B------:R-:W-:Y:S01]  /*e0b0*/  ULDC.64 UR6, c[0x0][0xbe0] ;  /* 0x0002f80000067ab9 */ /* 0x000fe20000000a00 */
[----:B------:R-:W-:Y:S01]  /*e0c0*/  IMAD.MOV.U32 R3, RZ, RZ, R10 ;  /* 0x000000ffff037224 */ /* 0x000fe200078e000a */
[----:B------:R-:W-:Y:S01]  /*e0d0*/  SHF.R.S32.HI R26, RZ, 0x1f, R189 ;  /* 0x0000001fff1a7819 */ /* 0x000fe200000114bd */
[----:B------:R-:W-:Y:S01]  /*e0e0*/  IMAD.SHL.U32 R13, R13, 0x4, RZ ;  /* 0x000000040d0d7824 */ /* 0x000fe200078e00ff */
[----:B------:R-:W-:Y:S01]  /*e0f0*/  SHF.R.S32.HI R28, RZ, 0x1f, R191 ;  /* 0x0000001fff1c7819 */ /* 0x000fe200000114bf */
[----:B------:R-:W-:Y:S01]  /*e100*/  IMAD.IADD R5, R5, 0x1, R9 ;  /* 0x0000000105057824 */ /* 0x000fe200078e0209 */
[----:B------:R-:W1:Y:S01]  /*e110*/  @P0 LDC R8, c[0x0][0xcf0] ;  /* 0x00033c00ff080b82 */ /* 0x000e620000000800 */
[----:B------:R-:W-:Y:S01]  /*e120*/  IMAD R23, R0, R11, RZ ;  /* 0x0000000b00177224 */ /* 0x000fe200078e02ff */
[----:B------:R-:W-:-:S02]  /*e130*/  LOP3.LUT R12, R13, 0x4, R12, 0xe2, !PT ;  /* 0x000000040d0c7812 */ /* 0x000fc400078ee20c */
[----:B------:R-:W-:Y:S02]  /*e140*/  SHF.R.S32.HI R30, RZ, 0x1f, R229 ;  /* 0x0000001fff1e7819 */ /* 0x000fe400000114e5 */
[----:B------:R-:W-:Y:S01]  /*e150*/  SHF.R.S32.HI R31, RZ, 0x1f, R193 ;  /* 0x0000001fff1f7819 */ /* 0x000fe200000114c1 */
[----:B0-----:R-:W-:-:S05]  /*e160*/  @P0 IMAD.HI.U32 R7, R10, R7, RZ ;  /* 0x000000070a070227 */ /* 0x001fca00078e00ff */
[----:B-1----:R-:W-:Y:S02]  /*e170*/  @P0 SHF.R.U32.HI R3, RZ, R8, R7 ;  /* 0x00000008ff030219 */ /* 0x002fe40000011607 */
[----:B------:R-:W-:Y:S02]  /*e180*/  ISETP.GE.AND P0, PT, R191, UR8, PT ;  /* 0x00000008bf007c0c */ /* 0x000fe4000bf06270 */
[--C-:B------:R-:W-:Y:S01]  /*e190*/  SHF.R.S32.HI R7, RZ, 0x1f, R3.reuse ;  /* 0x0000001fff077819 */ /* 0x100fe20000011403 */
[----:B------:R-:W-:Y:S01]  /*e1a0*/  IMAD.MOV R9, RZ, RZ, -R3 ;  /* 0x000000ffff097224 */ /* 0x000fe200078e0a03 */
[----:B------:R-:W-:Y:S01]  /*e1b0*/  SEL R13, RZ, 0xffffffff, P0 ;  /* 0xffffffffff0d7807 */ /* 0x000fe20000000000 */
[----:B------:R-:W-:Y:S01]  /*e1c0*/  IMAD.WIDE.U32 R4, R3, UR6, R4 ;  /* 0x0000000603047c25 */ /* 0x000fe2000f8e0004 */
[----:B------:R-:W-:-:S03]  /*e1d0*/  ISETP.GE.AND P0, PT, R190, UR8, PT ;  /* 0x00000008be007c0c */ /* 0x000fc6000bf06270 */
[----:B------:R-:W-:Y:S02]  /*e1e0*/  IMAD R8, R7, UR6, RZ ;  /* 0x0000000607087c24 */ /* 0x000fe4000f8e02ff */
[----:B------:R-:W-:Y:S02]  /*e1f0*/  IMAD R7, R11, R9, R10 ;  /* 0x000000090b077224 */ /* 0x000fe400078e020a */
[----:B------:R-:W-:Y:S01]  /*e200*/  IMAD R9, R3, UR7, R8 ;  /* 0x0000000703097c24 */ /* 0x000fe2000f8e0208 */
[----:B------:R-:W-:Y:S01]  /*e210*/  SEL R8, RZ, 0xffffffff, P0 ;  /* 0xffffffffff087807 */ /* 0x000fe20000000000 */
[----:B------:R-:W-:Y:S01]  /*e220*/  IMAD.SHL.U32 R13, R13, 0x8, RZ ;  /* 0x000000080d0d7824 */ /* 0x000fe200078e00ff */
[----:B------:R-:W-:Y:S01]  /*e230*/  ISETP.GE.AND P0, PT, R189, UR8, PT ;  /* 0x00000008bd007c0c */ /* 0x000fe2000bf06270 */
[----:B------:R-:W-:Y:S01]  /*e240*/  IMAD.IADD R5, R5, 0x1, R9 ;  /* 0x0000000105057824 */ /* 0x000fe200078e0209 */
[----:B------:R-:W-:Y:S01]  /*e250*/  SHF.R.S32.HI R3, RZ, 0x1f, R7 ;  /* 0x0000001fff037819 */ /* 0x000fe20000011407 */
[----:B------:R-:W-:Y:S01]  /*e260*/  ULDC.64 UR6, c[0x0][0xbd8] ;  /* 0x0002f60000067ab9 */ /* 0x000fe20000000a00 */
[----:B------:R-:W-:Y:S01]  /*e270*/  LOP3.LUT R12, R13, 0x8, R12, 0xe2, !PT ;  /* 0x000000080d0c7812 */ /* 0x000fe200078ee20c */
[----:B------:R-:W-:Y:S01]  /*e280*/  IMAD.SHL.U32 R13, R8, 0x10, RZ ;  /* 0x00000010080d7824 */ /* 0x000fe200078e00ff */
[----:B------:R-:W-:Y:S01]  /*e290*/  SEL R9, RZ, 0xffffffff, P0 ;  /* 0xffffffffff097807 */ /* 0x000fe20000000000 */
[----:B------:R-:W-:Y:S01]  /*e2a0*/  IMAD R8, R3, UR6, RZ ;  /* 0x0000000603087c24 */ /* 0x000fe2000f8e02ff */
[----:B------:R-:W-:Y:S01]  /*e2b0*/  ISETP.GE.AND P0, PT, R229, UR8, PT ;  /* 0x00000008e5007c0c */ /* 0x000fe2000bf06270 */
[----:B------:R-:W-:Y:S01]  /*e2c0*/  IMAD.WIDE.U32 R4, R7, UR6, R4 ;  /* 0x0000000607047c25 */ /* 0x000fe2000f8e0004 */
[----:B------:R-:W-:-:S03]  /*e2d0*/  LOP3.LUT R12, R13, 0x10, R12, 0xe2, !PT ;  /* 0x000000100d0c7812 */ /* 0x000fc600078ee20c */
[----:B------:R-:W-:Y:S02]  /*e2e0*/  IMAD.SHL.U32 R9, R9, 0x20, RZ ;  /* 0x0000002009097824 */ /* 0x000fe400078e00ff */
[----:B------:R-:W-:Y:S01]  /*e2f0*/  IMAD R3, R7, UR7, R8 ;  /* 0x0000000707037c24 */ /* 0x000fe2000f8e0208 */
[----:B------:R-:W-:Y:S01]  /*e300*/  ULDC.64 UR6, c[0x0][0xb80] ;  /* 0x0002e00000067ab9 */ /* 0x000fe20000000a00 */
[----:B------:R-:W-:Y:S01]  /*e310*/  IMAD.U32 R13, RZ, RZ, UR42 ;  /* 0x0000002aff0d7e24 */ /* 0x000fe2000f8e00ff */
[----:B------:R-:W-:Y:S01]  /*e320*/  LOP3.LUT R12, R9, 0x20, R12, 0xe2, !PT ;  /* 0x00000020090c7812 */ /* 0x000fe200078ee20c */
[----:B------:R-:W-:Y:S01]  /*e330*/  IMAD.IADD R3, R5, 0x1, R3 ;  /* 0x0000000105037824 */ /* 0x000fe200078e0203 */
[----:B------:R-:W-:Y:S01]  /*e340*/  SEL R9, RZ, 0x40, P0 ;  /* 0x00000040ff097807 */ /* 0x000fe20000000000 */
[----:B------:R-:W-:Y:S01]  /*e350*/  IMAD R24, R13, 0x40, R24 ;  /* 0x000000400d187824 */ /* 0x000fe200078e0218 */
[----:B------:R-:W-:Y:S02]  /*e360*/  LEA R7, P0, R4, UR6, 0x1 ;  /* 0x0000000604077c11 */ /* 0x000fe4000f8008ff */
[----:B------:R-:W-:-:S02]  /*e370*/  LOP3.LUT R18, R12, R9, RZ, 0xfc, !PT ;  /* 0x000000090c127212 */ /* 0x000fc400078efcff */
[----:B------:R-:W-:Y:S01]  /*e380*/  LEA.HI.X R3, R4, UR7, R3, 0x1, P0 ;  /* 0x0000000704037c11 */ /* 0x000fe200080f0c03 */
[----:B------:R0:W1:Y:S01]  /*e390*/  SHFL.IDX PT, R8, R7, RZ, 0x181f ;  /* 0x00181fff07087589 */ /* 0x00006200000e0000 */
[----:B------:R-:W-:Y:S02]  /*e3a0*/  ISETP.GE.AND P0, PT, R24, R23, PT ;  /* 0x000000171800720c */ /* 0x000fe40003f06270 */
[----:B------:R-:W-:Y:S01]  /*e3b0*/  SEL R5, RZ, 0x80, P1 ;  /* 0x00000080ff057807 */ /* 0x000fe20000800000 */
[----:B------:R0:W2:Y:S03]  /*e3c0*/  SHFL.IDX PT, R9, R3, RZ, 0x181f ;  /* 0x00181fff03097589 */ /* 0x0000a600000e0000 */
[----:B------:R-:W-:-:S07]  /*e3d0*/  LOP3.LUT R22, R18, R5, RZ, 0xfc, !PT ;  /* 0x0000000512167212 */ /* 0x000fce00078efcff */
[----:B0-----:R-:W-:Y:S05]  /*e3e0*/  @P0 BRA `(.L_x_1097) ;  /* 0x00000000007c0947 */ /* 0x001fea0003800000 */
[----:B------:R-:W-:Y:S02]  /*e3f0*/  ISETP.GE.AND P2, PT, R193, UR8, PT ;  /* 0x00000008c1007c0c */ /* 0x000fe4000bf46270 */
[----:B------:R-:W-:Y:S02]  /*e400*/  ISETP.GE.AND P1, PT, R2, UR8, PT ;  /* 0x0000000802007c0c */ /* 0x000fe4000bf26270 */
[----:B------:R-:W-:Y:S02]  /*e410*/  ISETP.GE.AND P5, PT, R192, UR8, PT ;  /* 0x00000008c0007c0c */ /* 0x000fe4000bfa6270 */
[----:B------:R-:W-:-:S07]  /*e420*/  ISETP.GE.AND P3, PT, R191, UR8, PT ;  /* 0x00000008bf007c0c */ /* 0x000fce000bf66270 */
[CC--:B-1----:R-:W-:Y:S02]  /*e430*/  @!P2 LEA R10, P0, R193.reuse, R8.reuse, 0x1 ;  /* 0x00000008c10aa211 */ /* 0x0c2fe400078008ff */
        /* <DEDUP_REMOVED lines=26> */
.L_x_1097:
[----:B------:R-:W-:Y:S05]  /*e5e0*/  BSYNC B1 ;  /* 0x0000000000017941 */ /* 0x000fea0003800000 */
.L_x_1096:
[----:B------:R-:W-:Y:S01]  /*e5f0*/  VIADD R0, R24, 0x20 ;  /* 0x0000002018007836 */ /* 0x000fe20000000000 */
[----:B--23--:R0:W2:Y:S04]  /*e600*/  SHFL.IDX PT, R9, R3, 0x1, 0x181f ;  /* 0x00381f0003097f89 */ /* 0x00c0a800000e0000 */
        /* <DEDUP_REMOVED lines=18> */
[-C--:B------:R-:W-:Y:S02]  /*e730*/  @!P2 LEA R20, P6, R190, R8.reuse, 0x1 ;  /* 0x00000008be14a211 */ /* 0x080fe400078c08ff */
        /* <DEDUP_REMOVED lines=15> */
.L_x_1090:
[----:B------:R-:W-:Y:S05]  /*e830*/  BSYNC B0 ;  /* 0x0000000000007941 */ /* 0x000fea0003800000 */
.L_x_1083:
[----:B------:R-:W-:Y:S02]  /*e840*/  ULDC UR6, c[0x0][0xd3c] ;  /* 0x00034f0000067ab9 */ /* 0x000fe40000000800 */
[----:B------:R-:W-:-:S06]  /*e850*/  UISETP.GE.AND UP0, UPT, UR5, UR6, UPT ;  /* 0x000000060500728c */ /* 0x000fcc000bf06270 */
[----:B------:R-:W-:-:S13]  /*e860*/  PLOP3.LUT P0, PT, PT, PT, UP0, 0x80, 0x0 ;  /* 0x000000000000781c */ /* 0x000fda0003f0f008 */
[----:B------:R-:W-:Y:S05]  /*e870*/  @!P0 BRA `(.L_x_1098) ;  /* 0xffffff2800d88947 */ /* 0x000fea000383ffff */
[----:B------:R-:W-:Y:S05]  /*e880*/  EXIT ;  /* 0x000000000000794d */ /* 0x000fea0003800000 */
.L_x_1053:
[----:B------:R-:W-:-:S08]  /*e890*/  NOP ;  /* 0x0000000000007918 */ /* 0x000fd00000000000 */
[----:B------:R-:W0:-:S00]  /*e8a0*/  USETMAXREG.DEALLOC.CTAPOOL 0x18 ;  /* 0x00000018000079c8 */ /* 0x000e0000080e0500 */
[----:B0-----:R-:W-:Y:S01]  /*e8b0*/  LOP3.LUT R0, R0, 0x3, RZ, 0xc0, !PT ;  /* 0x0000000300007812 */ /* 0x001fe200078ec0ff */
[----:B------:R-:W-:Y:S01]  /*e8c0*/  IMAD.MOV.U32 R7, RZ, RZ, RZ ;  /* 0x000000ffff077224 */ /* 0x000fe200078e00ff */
[----:B------:R-:W-:-:S04]  /*e8d0*/  LOP3.LUT R19, R19, 0xffffffbf, RZ, 0xc0, !PT ;  /* 0xffffffbf13137812 */ /* 0x000fc800078ec0ff */
[----:B------:R-:W0:Y:S02]  /*e8e0*/  SHFL.IDX PT, R0, R0, RZ, 0x1f ;  /* 0x00001fff00007589 */ /* 0x000e2400000e0000 */
[----:B0-----:R-:W-:-:S13]  /*e8f0*/  ISETP.NE.AND P0, PT, R0, RZ, PT ;  /* 0x000000ff0000720c */ /* 0x001fda0003f05270 */
[----:B------:R-:W-:Y:S01]  /*e900*/  @P0 LOP3.LUT R19, R19, 0x40, RZ, 0xfc, !PT ;  /* 0x0000004013130812 */ /* 0x000fe200078efcff */
[----:B------:R-:W-:Y:S06]  /*e910*/  @!P0 BRA `(.L_x_1099) ;  /* 0x0000000000248947 */ /* 0x000fec0003800000 */
[----:B------:R-:W0:Y:S08]  /*e920*/  S2UR UR5, SR_CgaCtaId ;  /* 0x00000000000579c3 */ /* 0x000e300000008800 */
[----:B------:R-:W-:Y:S06]  /*e930*/  BAR.SYNC.DEFER_BLOCKING 0x5, 0x180 ;  /* 0x0146000000007b1d */ /* 0x000fec0000010000 */
[----:B------:R-:W-:-:S02]  /*e940*/  UMOV UR4, 0x400 ;  /* 0x0000040000047882 */ /* 0x000fc40000000000 */
[----:B0-----:R-:W-:-:S09]  /*e950*/  ULEA UR4, UR5, UR4, 0x18 ;  /* 0x0000000405047291 */ /* 0x001fd2000f8ec03f */
[----:B------:R-:W0:Y:S04]  /*e960*/  LDS.128 R8, [UR4+0x388d0] ;  /* 0x0388d004ff087984 */ /* 0x000e280008000c00 */
[----:B0-----:R2:W-:Y:S04]  /*e970*/  STL.64 [R1], R8 ;  /* 0x0000000801007387 */ /* 0x0015e80000100a00 */
[----:B------:R2:W-:Y:S01]  /*e980*/  STL.64 [R1+0x8], R10 ;  /* 0x0000080a01007387 */ /* 0x0005e20000100a00 */
[----:B------:R-:W-:Y:S06]  /*e990*/  BAR.ARV 0x4, 0x180 ;  /* 0x0106000000007b1d */ /* 0x000fec0000002000 */
[----:B------:R-:W-:Y:S05]  /*e9a0*/  BRA `(.L_x_1100) ;  /* 0x0000000800a47947 */ /* 0x000fea0003800000 */
.L_x_1099:
[----:B------:R-:W-:Y:S01]  /*e9b0*/  LOP3.LUT R0, R6, 0x1f, RZ, 0xc0, !PT ;  /* 0x0000001f06007812 */ /* 0x000fe200078ec0ff */
        /* <DEDUP_REMOVED lines=42> */
.L_x_1103:
        /* <DEDUP_REMOVED lines=38> */
.L_x_1101:
        /* <DEDUP_REMOVED lines=20> */
.L_x_1104:
        /* <DEDUP_REMOVED lines=54> */
.L_x_1102:
[----:B------:R-:W-:Y:S01]  /*f360*/  IMAD.U32 R2, RZ, RZ, UR6 ;  /* 0x00000006ff027e24 */ /* 0x000fe2000f8e00ff */
[----:B------:R1:W-:Y:S04]  /*f370*/  STL [R1+0x4], RZ ;  /* 0x000004ff01007387 */ /* 0x0003e80000100800 */
[----:B------:R1:W-:Y:S04]  /*f380*/  STL [R1+0x8], RZ ;  /* 0x000008ff01007387 */ /* 0x0003e80000100800 */
[----:B------:R1:W-:Y:S02]  /*f390*/  STL [R1], R2 ;  /* 0x0000000201007387 */ /* 0x0003e40000100800 */
.L_x_1105:
        /* <DEDUP_REMOVED lines=10> */
.L_x_1100:
[----:B0-----:R-:W3:Y:S01]  /*f440*/  LDL R0, [R1+0xc] ;  /* 0x00000c0001007983 */ /* 0x001ee20000100800 */
[----:B------:R-:W-:-:S03]  /*f450*/  ULDC UR4, c[0x0][0xd3c] ;  /* 0x00034f0000047ab9 */ /* 0x000fc60000000800 */
[----:B------:R0:W-:Y:S01]  /*f460*/  STL [R1+0x10], RZ ;  /* 0x000010ff01007387 */ /* 0x0001e20000100800 */
[----:B---3--:R-:W-:Y:S01]  /*f470*/  ISETP.GE.AND P0, PT, R0, UR4, PT ;  /* 0x0000000400007c0c */ /* 0x008fe2000bf06270 */
[----:B------:R-:W-:-:S05]  /*f480*/  IMAD.MOV.U32 R0, RZ, RZ, 0x1 ;  /* 0x00000001ff007424 */ /* 0x000fca00078e00ff */
[----:B------:R0:W-:Y:S04]  /*f490*/  STL [R1+0x18], R0 ;  /* 0x0000180001007387 */ /* 0x0001e80000100800 */
[----:B------:R0:W-:Y:S03]  /*f4a0*/  STL [R1+0x64], RZ ;  /* 0x000064ff01007387 */ /* 0x0001e60000100800 */
[----:B------:R-:W-:Y:S05]  /*f4b0*/  @P0 BRA `(.L_x_1106) ;  /* 0x0000007000bc0947 */ /* 0x000fea0003800000 */
[----:B------:R-:W3:Y:S01]  /*f4c0*/  S2UR UR5, SR_CgaCtaId ;  /* 0x00000000000579c3 */ /* 0x000ee20000008800 */
[C---:B0-----:R-:W-:Y:S01]  /*f4d0*/  IMAD.SHL.U32 R0, R6.reuse, 0x8, RZ ;  /* 0x0000000806007824 */ /* 0x041fe200078e00ff */
[----:B------:R-:W-:Y:S01]  /*f4e0*/  LOP3.LUT R4, R6, 0x7f, RZ, 0xc0, !PT ;  /* 0x0000007f06047812 */ /* 0x000fe200078ec0ff */
[----:B------:R-:W-:Y:S01]  /*f4f0*/  UMOV UR4, 0x400 ;  /* 0x0000040000047882 */ /* 0x000fe20000000000 */
[----:B------:R-:W-:Y:S01]  /*f500*/  BSSY B8, `(.L_x_1106) ;  /* 0x000072a000087945 */ /* 0x000fe20003800000 */
[----:B------:R-:W-:Y:S01]  /*f510*/  ULDC UR36, c[0x0][0xc] ;  /* 0x0000030000247ab9 */ /* 0x000fe20000000800 */
[----:B------:R-:W-:Y:S01]  /*f520*/  LOP3.LUT R3, R0, 0x1f8, RZ, 0xc0, !PT ;  /* 0x000001f800037812 */ /* 0x000fe200078ec0ff */
[----:B-1----:R-:W-:Y:S01]  /*f530*/  IMAD.SHL.U32 R2, R4, 0x8, RZ ;  /* 0x0000000804027824 */ /* 0x002fe200078e00ff */
[----:B------:R-:W-:Y:S01]  /*f540*/  LOP3.LUT R0, R0, 0x38, RZ, 0xc0, !PT ;  /* 0x0000003800007812 */ /* 0x000fe200078ec0ff */
[----:B------:R-:W-:Y:S01]  /*f550*/  ULDC.64 UR40, c[0x0][0x198] ;  /* 0x0000660000287ab9 */ /* 0x000fe20000000a00 */
[----:B------:R-:W-:Y:S01]  /*f560*/  LOP3.LUT R3, R3, 0x38, R6, 0x78, !PT ;  /* 0x0000003803037812 */ /* 0x000fe200078e7806 */
[----:B------:R-:W-:-:S03]  /*f570*/  IMAD.SHL.U32 R6, R6, 0x10, RZ ;  /* 0x0000001006067824 */ /* 0x000fc600078e00ff */
[----:B------:R-:W-:Y:S02]  /*f580*/  LOP3.LUT R3, R3, 0x200, R2, 0xf8, !PT ;  /* 0x0000020003037812 */ /* 0x000fe400078ef802 */
[----:B------:R-:W-:-:S04]  /*f590*/  SHF.R.U32.HI R2, RZ, 0x3, R4 ;  /* 0x00000003ff027819 */ /* 0x000fc80000011604 */
[----:B------:R-:W-:Y:S01]  /*f5a0*/  LOP3.LUT R4, R2, 0x70, R6, 0xf8, !PT ;  /* 0x0000007002047812 */ /* 0x000fe200078ef806 */
[----:B------:R-:W-:Y:S01]  /*f5b0*/  IMAD.MOV.U32 R2, RZ, RZ, 0x1 ;  /* 0x00000001ff027424 */ /* 0x000fe200078e00ff */
[C---:B------:R-:W-:Y:S01]  /*f5c0*/  LOP3.LUT R4, R0.reuse, 0x40, RZ, 0xfc, !PT ;  /* 0x0000004000047812 */ /* 0x040fe200078efcff */
[----:B---3--:R-:W-:Y:S01]  /*f5d0*/  ULEA UR4, UR5, UR4, 0x18 ;  /* 0x0000000405047291 */ /* 0x008fe2000f8ec03f */
[----:B------:R-:W-:-:S05]  /*f5e0*/  LOP3.LUT R4, R0, 0x100, RZ, 0xfc, !PT ;  /* 0x0000010000047812 */ /* 0x000fca00078efcff */
[----:B------:R-:W-:-:S04]  /*f5f0*/  IMAD.U32 R18, RZ, RZ, UR4 ;  /* 0x00000004ff127e24 */ /* 0x000fc8000f8e00ff */
[----:B------:R-:W-:-:S05]  /*f600*/  IMAD R3, R3, 0x2, R18 ;  /* 0x0000000203037824 */ /* 0x000fca00078e0212 */
[----:B------:R0:W-:Y:S04]  /*f610*/  STL [R1+0x14], R3 ;  /* 0x0000140301007387 */ /* 0x0001e80000100800 */
[----:B------:R-:W-:Y:S04]  /*f620*/  STL [R1+0x64], RZ ;  /* 0x000064ff01007387 */ /* 0x000fe80000100800 */
[----:B------:R1:W-:Y:S01]  /*f630*/  STL [R1+0x18], R2 ;  /* 0x0000180201007387 */ /* 0x0003e20000100800 */
[----:B0-----:R-:W-:-:S03]  /*f640*/  LOP3.LUT R3, R0, 0x80, RZ, 0xfc, !PT ;  /* 0x0000008000037812 */ /* 0x001fc600078efcff */
[----:B------:R0:W-:Y:S01]  /*f650*/  STL [R1+0x10], RZ ;  /* 0x000010ff01007387 */ /* 0x0001e20000100800 */
[C---:B------:R-:W-:Y:S02]  /*f660*/  LOP3.LUT R3, R0.reuse, 0x140, RZ, 0xfc, !PT ;  /* 0x0000014000037812 */ /* 0x040fe400078efcff */
[C---:B-1----:R-:W-:Y:S02]  /*f670*/  LOP3.LUT R2, R0.reuse, 0xc0, RZ, 0xfc, !PT ;  /* 0x000000c000027812 */ /* 0x042fe400078efcff */
[C---:B------:R-:W-:Y:S02]  /*f680*/  LOP3.LUT R2, R0.reuse, 0x180, RZ, 0xfc, !PT ;  /* 0x0000018000027812 */ /* 0x040fe400078efcff */
[----:B0-----:R-:W-:-:S07]  /*f690*/  LOP3.LUT R0, R0, 0x1c0, RZ, 0xfc, !PT ;  /* 0x000001c000007812 */ /* 0x001fce00078efcff */
.L_x_1230:
[----:B---3--:R-:W3:Y:S01]  /*f6a0*/  LDL R0, [R1+0xc] ;  /* 0x00000c0001007983 */ /* 0x008ee20000100800 */
[----:B-1----:R-:W3:Y:S01]  /*f6b0*/  LDC.64 R2, c[0x0][0xd88] ;  /* 0x00036200ff027b82 */ /* 0x002ee20000000a00 */
[----:B------:R-:W-:Y:S05]  /*f6c0*/  YIELD ;  /* 0x0000000000007946 */ /* 0x000fea0003800000 */
[----:B------:R-:W-:Y:S01]  /*f6d0*/  ULDC.64 UR4, c[0x0][0xb20] ;  /* 0x0002c80000047ab9 */ /* 0x000fe20000000a00 */
[----:B--2---:R-:W-:Y:S01]  /*f6e0*/  IMAD.MOV.U32 R6, RZ, RZ, RZ ;  /* 0x000000ffff067224 */ /* 0x004fe200078e00ff */
[----:B------:R-:W-:Y:S01]  /*f6f0*/  ISETP.NE.U32.AND P0, PT, RZ, UR4, PT ;  /* 0x00000004ff007c0c */ /* 0x000fe2000bf05070 */
[----:B------:R-:W-:Y:S01]  /*f700*/  ULDC.64 UR6, c[0x0][0xb10] ;  /* 0x0002c40000067ab9 */ /* 0x000fe20000000a00 */
[----:B------:R-:W-:Y:S01]  /*f710*/  ULDC.64 UR8, c[0x0][0xb00] ;  /* 0x0002c00000087ab9 */ /* 0x000fe20000000a00 */
[----:B---3--:R-:W-:-:S05]  /*f720*/  IMAD.WIDE R2, R0, 0x4, R2 ;  /* 0x0000000400027825 */ /* 0x008fca00078e0202 */
[----:B0-2---:R-:W2:Y:S01]  /*f730*/  LDG.E R10, desc[UR38][R2.64] ;  /* 0x00000026020a7981 */ /* 0x005ea2000c1e1900 */
        /* <DEDUP_REMOVED lines=46> */
.L_x_1107:
        /* <DEDUP_REMOVED lines=18> */
.L_x_1108:
[----:B------:R-:W-:Y:S05]  /*fb40*/  @!P0 BRA `(.L_x_1109) ;  /* 0x00000000000c8947 */ /* 0x000fea0003800000 */
[----:B------:R-:W2:Y:S04]  /*fb50*/  LDG.E R6, desc[UR38][R4.64] ;  /* 0x0000002604067981 */ /* 0x000ea8000c1e1900 */
[----:B------:R-:W2:Y:S02]  /*fb60*/  LDG.E R4, desc[UR38][R4.64+0x4] ;  /* 0x0000042604047981 */ /* 0x000ea4000c1e1900 */
[----:B--2---:R-:W-:-:S07]  /*fb70*/  IMAD.IADD R6, R4, 0x1, -R6 ;  /* 0x0000000104067824 */ /* 0x004fce00078e0a06 */
.L_x_1109:
[----:B-----5:R-:W-:Y:S01]  /*fb80*/  IMAD.IADD R6, R6, 0x1, -R0 ;  /* 0x0000000106067824 */ /* 0x020fe200078e0a00 */
[----:B------:R-:W-:Y:S01]  /*fb90*/  LOP3.LUT R9, R2, 0xff, RZ, 0xc0, !PT ;  /* 0x000000ff02097812 */ /* 0x000fe200078ec0ff */
[----:B------:R-:W-:Y:S01]  /*fba0*/  IMAD.MOV.U32 R4, RZ, RZ, RZ ;  /* 0x000000ffff047224 */ /* 0x000fe200078e00ff */
[----:B------:R-:W-:Y:S01]  /*fbb0*/  BSSY B0, `(.L_x_1110) ;  /* 0x000002a000007945 */ /* 0x000fe20003800000 */
[C---:B------:R-:W-:Y:S01]  /*fbc0*/  VIADD R0, R6.reuse, 0x3f ;  /* 0x0000003f06007836 */ /* 0x040fe20000000000 */
[----:B------:R-:W-:Y:S01]  /*fbd0*/  ISETP.GE.AND P0, PT, R6, 0x1, PT ;  /* 0x000000010600780c */ /* 0x000fe20003f06270 */
[----:B------:R-:W-:Y:S01]  /*fbe0*/  IMAD.MOV.U32 R10, RZ, RZ, R4 ;  /* 0x000000ffff0a7224 */ /* 0x000fe200078e0004 */
[----:B------:R3:W-:Y:S02]  /*fbf0*/  STL [R1+0x40], R4 ;  /* 0x0000400401007387 */ /* 0x0007e40000100800 */
[----:B-1----:R-:W-:-:S04]  /*fc00*/  SHF.R.S32.HI R3, RZ, 0x1f, R0 ;  /* 0x0000001fff037819 */ /* 0x002fc80000011400 */
[----:B------:R-:W-:-:S04]  /*fc10*/  LEA.HI R3, R3, R0, RZ, 0x6 ;  /* 0x0000000003037211 */ /* 0x000fc800078f30ff */
[----:B------:R-:W-:-:S05]  /*fc20*/  SHF.R.S32.HI R8, RZ, 0x6, R3 ;  /* 0x00000006ff087819 */ /* 0x000fca0000011403 */
[----:B------:R3:W-:Y:S04]  /*fc30*/  STL [R1+0x54], R8 ;  /* 0x0000540801007387 */ /* 0x0007e80000100800 */
[----:B------:R3:W-:Y:S01]  /*fc40*/  STL [R1+0x68], R9 ;  /* 0x0000680901007387 */ /* 0x0007e20000100800 */
[----:B------:R-:W-:Y:S05]  /*fc50*/  @!P0 BRA `(.L_x_1111) ;  /* 0x00000000007c8947 */ /* 0x000fea0003800000 */
[----:B------:R-:W-:-:S04]  /*fc60*/  SHF.R.U32.HI R0, RZ, 0x10, R2 ;  /* 0x00000010ff007819 */ /* 0x000fc80000011602 */
[----:B------:R-:W-:-:S13]  /*fc70*/  ISETP.NE.AND P0, PT, R0, RZ, PT ;  /* 0x000000ff0000720c */ /* 0x000fda0003f05270 */
[----:B------:R-:W3:Y:S02]  /*fc80*/  @!P0 LDC R0, c[0x0][0xae8] ;  /* 0x0002ba00ff008b82 */ /* 0x000ee40000000800 */
[----:B---3--:R-:W-:-:S04]  /*fc90*/  IABS R4, R0 ;  /* 0x0000000000047213 */ /* 0x008fc80000000000 */
        /* <DEDUP_REMOVED lines=27> */
.L_x_1111:
[----:B------:R-:W-:Y:S05]  /*fe50*/  BSYNC B0 ;  /* 0x0000000000007941 */ /* 0x000fea0003800000 */
.L_x_1110:
        /* <DEDUP_REMOVED lines=13> */
[----:B------:R-:W-:Y:S02]  /*ff30*/  VOTEU.ANY UR4, UPT, PT ;  /* 0x0000000000047886 */ /* 0x000fe400038e0100 */
[----:B------:R-:W4:Y:S08]  /*ff40*/  FLO.U32 R0, UR4 ;  /* 0x0000000400007d00 */ /* 0x000f3000080e0000 */
[----:B---3--:R-:W3:Y:S01]  /*ff50*/  POPC R4, UR4 ;  /* 0x0000000400047d09 */ /* 0x008ee20008000000 */
[----:B----4-:R-:W-:-:S02]  /*ff60*/  ISETP.EQ.U32.AND P0, PT, R0, R2, PT ;  /* 0x000000020000720c */ /* 0x010fc40003f02070 */
[----:B------:R-:W3:Y:S11]  /*ff70*/  LDC.64 R2, c[0x0][0xd60] ;  /* 0x00035800ff027b82 */ /* 0x000ef60000000a00 */
[----:B---3--:R-:W3:Y:S04]  /*ff80*/  @P0 ATOMG.E.ADD.STRONG.GPU PT, R2, desc[UR38][R2.64], R4 ;  /* 0x00000004020209a8 */ /* 0x008ee800081ee1e6 */
[----:B---3--:R3:W4:Y:S02]  /*ff90*/  SHFL.IDX PT, R2, R2, R0, 0x1f ;  /* 0x00001f0002027589 */ /* 0x00872400000e0000 */
[----:B---3--:R-:W3:Y:S02]  /*ffa0*/  S2R R0, SR_LTMASK ;  /* 0x0000000000007919 */ /* 0x008ee40000003900 */
[----:B---3--:R-:W-:-:S06]  /*ffb0*/  LOP3.LUT R0, R0, UR4, RZ, 0xc0, !PT ;  /* 0x0000000400007c12 */ /* 0x008fcc000f8ec0ff */
[----:B------:R-:W4:Y:S02]  /*ffc0*/  POPC R0, R0 ;  /* 0x0000000000007309 */ /* 0x000f240000000000 */
[----:B----4-:R-:W-:-:S05]  /*ffd0*/  IADD3 R0, R2, UR36, R0 ;  /* 0x0000002402007c10 */ /* 0x010fca000fffe000 */
[----:B------:R4:W-:Y:S01]  /*ffe0*/  STL [R1], R0 ;  /* 0x0000000001007387 */ /* 0x0009e20000100800 */
[----:B------:R-:W-:Y:S05]  /*fff0*/  BRA `(.L_x_1114) ;  /* 0x0000005800847947 */ /* 0x000fea0003800000 */
.L_x_1113:
        /* <DEDUP_REMOVED lines=8> */
[----:B---3--:R-:W-:Y:S02]  /*10080*/  IMAD.U32 R4, RZ, RZ, UR6 ;  /* 0x00000006ff047e24 */ /* 0x008fe4000f8e00ff */
[----:B------:R-:W3:Y:S01]  /*10090*/  LDC.64 R2, c[0x4][R2] ;  /* 0x0100000002027b82 */ /* 0x000ee20000000a00 */
[----:B------:R-:W-:Y:S02]  /*100a0*/  IMAD.U32 R5, RZ, RZ, UR7 ;  /* 0x00000007ff057e24 */ /* 0x000fe4000f8e00ff */
[----:B------:R-:W-:Y:S02]  /*100b0*/  IMAD.U32 R6, RZ, RZ, UR8 ;  /* 0x00000008ff067e24 */ /* 0x000fe4000f8e00ff */
[----:B--2---:R-:W-:-:S02]  /*100c0*/  IMAD.U32 R7, RZ, RZ, UR9 ;  /* 0x00000009ff077e24 */ /* 0x004fc4000f8e00ff */
[----:B-1----:R-:W-:Y:S02]  /*100d0*/  IMAD.U32 R10, RZ, RZ, UR4 ;  /* 0x00000004ff0a7e24 */ /* 0x002fe4000f8e00ff */
[----:B0-----:R-:W-:Y:S02]  /*100e0*/  IMAD.U32 R11, RZ, RZ, UR5 ;  /* 0x00000005ff0b7e24 */ /* 0x001fe4000f8e00ff */
[----:B------:R-:W-:Y:S02]  /*100f0*/  IMAD.MOV.U32 R8, RZ, RZ, 0x70 ;  /* 0x00000070ff087424 */ /* 0x000fe400078e00ff */
[----:B------:R-:W-:Y:S02]  /*10100*/  IMAD.MOV.U32 R12, RZ, RZ, 0x1 ;  /* 0x00000001ff0c7424 */ /* 0x000fe400078e00ff */
[----:B------:R-:W-:-:S07]  /*10110*/  IMAD.MOV.U32 R13, RZ, RZ, RZ ;  /* 0x000000ffff0d7224 */ /* 0x000fce00078e00ff */
[----:B------:R-:W-:-:S07]  /*10120*/  LEPC R20, `(.L_x_1116) ;  /* 0x000000001014794e */ /* 0x000fce0000000000 */
[----:B---3--:R-:W-:Y:S05]  /*10130*/  CALL.ABS.NOINC R2 ;  /* 0x0000000002007343 */ /* 0x008fea0003c00000 */
.L_x_1116:
[----:B------:R-:W-:Y:S05]  /*10140*/  BSYNC B6 ;  /* 0x0000000000067941 */ /* 0x000fea0003800000 */
.L_x_1115:
        /* <DEDUP_REMOVED lines=9> */
[----:B---3--:R-:W-:Y:S02]  /*101e0*/  IMAD.U32 R4, RZ, RZ, UR6 ;  /* 0x00000006ff047e24 */ /* 0x008fe4000f8e00ff */
        /* <DEDUP_REMOVED lines=9> */
[----:B----4-:R-:W-:Y:S05]  /*10280*/  CALL.ABS.NOINC R2 ;  /* 0x0000000002007343 */ /* 0x010fea0003c00000 */
.L_x_1119:
        /* <DEDUP_REMOVED lines=16> */
.L_x_1118:
[----:B------:R-:W-:Y:S05]  /*10390*/  BSYNC B6 ;  /* 0x0000000000067941 */ /* 0x000fea0003800000 */
.L_x_1117:
[----:B---3--:R-:W3:Y:S01]  /*103a0*/  LDL.LU R4, [R1+0x1c] ;  /* 0x00001c0001047983 */ /* 0x008ee20000300800 */
[----:B------:R-:W-:-:S03]  /*103b0*/  ULDC.64 UR4, c[0x0][0xaf0] ;  /* 0x0002bc0000047ab9 */ /* 0x000fc60000000a00 */
[----:B--2---:R-:W2:Y:S01]  /*103c0*/  LDL R7, [R1+0x8] ;  /* 0x0000080001077983 */ /* 0x004ea20000100800 */
[----:B------:R-:W-:-:S03]  /*103d0*/  ISETP.NE.U32.AND P0, PT, RZ, UR4, PT ;  /* 0x00000004ff007c0c */ /* 0x000fc6000bf05070 */
[----:B------:R-:W4:Y:S01]  /*103e0*/  LDL R0, [R1+0x3c] ;  /* 0x00003c0001007983 */ /* 0x000f220000100800 */
[----:B------:R-:W-:-:S13]  /*103f0*/  ISETP.NE.AND.EX P0, PT, RZ, UR5, PT, P0 ;  /* 0x00000005ff007c0c */ /* 0x000fda000bf05300 */
[----:B------:R-:W-:-:S04]  /*10400*/  @P0 IADD3 R2, P1, R16, UR4, RZ ;  /* 0x0000000410020c10 */ /* 0x000fc8000ff3e0ff */
[----:B---3--:R-:W-:Y:S01]  /*10410*/  @P0 IADD3.X R3, R4, UR5, RZ, P1, !PT ;  /* 0x0000000504030c10 */ /* 0x008fe20008ffe4ff */
[----:B------:R-:W-:-:S04]  /*10420*/  ULDC.64 UR4, c[0x0][0xb00] ;  /* 0x0002c00000047ab9 */ /* 0x000fc80000000a00 */
[----:B--2---:R2:W3:Y:S02]  /*10430*/  @P0 LDG.E R7, desc[UR38][R2.64] ;  /* 0x0000002602070981 */ /* 0x0044e4000c1e1900 */
[----:B--2---:R-:W2:Y:S01]  /*10440*/  LDC.64 R2, c[0x0][0x418] ;  /* 0x00010600ff027b82 */ /* 0x004ea20000000a00 */
[----:B----4-:R-:W-:Y:S01]  /*10450*/  VIADD R0, R0, 0xffffffff ;  /* 0xffffffff00007836 */ /* 0x010fe20000000000 */
[----:B---3--:R-:W-:Y:S01]  /*10460*/  SHF.R.S32.HI R8, RZ, 0x1f, R7 ;  /* 0x0000001fff087819 */ /* 0x008fe20000011407 */
[----:B------:R3:W-:Y:S04]  /*10470*/  @P0 STL [R1+0x8], R7 ;  /* 0x0000080701000387 */ /* 0x0007e80000100800 */
[----:B------:R3:W-:Y:S01]  /*10480*/  STL [R1+0x1c], R8 ;  /* 0x00001c0801007387 */ /* 0x0007e20000100800 */
[----:B--2---:R-:W-:Y:S01]  /*10490*/  LOP3.LUT P0, RZ, R2, UR4, RZ, 0xfc, !PT ;  /* 0x0000000402ff7c12 */ /* 0x004fe2000f80fcff */
[----:B------:R-:W-:-:S03]  /*104a0*/  UMOV UR4, 0xffffffff ;  /* 0xffffffff00047882 */ /* 0x000fc60000000000 */
[----:B------:R-:W-:-:S04]  /*104b0*/  LOP3.LUT P0, RZ, R3, UR5, RZ, 0xfc, P0 ;  /* 0x0000000503ff7c12 */ /* 0x000fc8000800fcff */
[----:B------:R-:W-:Y:S01]  /*104c0*/  SEL R16, R7, RZ, !P0 ;  /* 0x000000ff07107207 */ /* 0x000fe20004000000 */
[----:B---3--:R-:W-:Y:S08]  /*104d0*/  BRA.DIV UR4, `(.L_x_1120) ;  /* 0x0000006a04147947 */ /* 0x008ff0000b800000 */
[----:B------:R-:W2:Y:S02]  /*104e0*/  S2R R4, SR_TID.X ;  /* 0x0000000000047919 */ /* 0x000ea40000002100 */
[----:B--2---:R-:W-:-:S04]  /*104f0*/  SHF.R.U32.HI R4, RZ, 0x5, R4 ;  /* 0x00000005ff047819 */ /* 0x004fc80000011604 */
[----:B------:R-:W-:-:S05]  /*10500*/  LOP3.LUT R4, R4, 0x3, RZ, 0xc0, !PT ;  /* 0x0000000304047812 */ /* 0x000fca00078ec0ff */
[----:B------:R2:W3:Y:S02]  /*10510*/  SHFL.IDX PT, R14, R4, RZ, 0x1f ;  /* 0x00001fff040e7589 */ /* 0x0004e400000e0000 */
.L_x_1245:
[----:B------:R4:W-:Y:S01]  /*10520*/  STL [R1+0x30], R0 ;  /* 0x0000300001007387 */ /* 0x0009e20000100800 */
[----:B---3--:R-:W-:Y:S02]  /*10530*/  ISETP.NE.AND P0, PT, R14, RZ, PT ;  /* 0x000000ff0e00720c */ /* 0x008fe40003f05270 */
[----:B------:R-:W-:Y:S02]  /*10540*/  PLOP3.LUT P1, PT, PT, PT, PT, 0x8, 0x0 ;  /* 0x000000000000781c */ /* 0x000fe40003f2e170 */
[----:B------:R-:W-:-:S11]  /*10550*/  LOP3.LUT R19, R19, 0xfffffffe, RZ, 0xc0, !PT ;  /* 0xfffffffe13137812 */ /* 0x000fd600078ec0ff */
[----:B------:R-:W-:Y:S01]  /*10560*/  @P1 LOP3.LUT R19, R19, 0x1, RZ, 0xfc, !PT ;  /* 0x0000000113131812 */ /* 0x000fe200078efcff */
[----:B----4-:R-:W-:Y:S06]  /*10570*/  @P0 BRA `(.L_x_1121) ;  /* 0x00000004000c0947 */ /* 0x010fec0003800000 */
[----:B------:R-:W-:-:S03]  /*10580*/  UMOV UR4, 0xffffffff ;  /* 0xffffffff00047882 */ /* 0x000fc60000000000 */
[----:B------:R-:W-:Y:S05]  /*10590*/  BRA.DIV UR4, `(.L_x_1122) ;  /* 0x0000006a04187947 */ /* 0x000fea000b800000 */
[----:B------:R-:W-:-:S13]  /*105a0*/  ELECT P6, URZ, PT ;  /* 0x00000000003f782f */ /* 0x000fda00038c0000 */
.L_x_1248:
[----:B------:R-:W-:Y:S05]  /*105b0*/  @!P6 BRA `(.L_x_1121) ;  /* 0x0000000000fce947 */ /* 0x000fea0003800000 */
[----:B------:R-:W-:-:S04]  /*105c0*/  ISETP.NE.U32.AND P0, PT, R2, RZ, PT ;  /* 0x000000ff0200720c */ /* 0x000fc80003f05070 */
[----:B------:R-:W-:-:S13]  /*105d0*/  ISETP.NE.AND.EX P0, PT, R3, RZ, PT, P0 ;  /* 0x000000ff0300720c */ /* 0x000fda0003f05300 */
[----:B------:R-:W-:Y:S05]  /*105e0*/  @!P0 BRA `(.L_x_1123) ;  /* 0x0000000000508947 */ /* 0x000fea0003800000 */
[----:B------:R-:W3:Y:S01]  /*105f0*/  LDC R6, c[0x0][0x43c] ;  /* 0x00010f00ff067b82 */ /* 0x000ee20000000800 */
[----:B------:R-:W-:Y:S01]  /*10600*/  IMAD.MOV.U32 R9, RZ, RZ, R0 ;  /* 0x000000ffff097224 */ /* 0x000fe200078e0000 */
[----:B------:R-:W-:-:S03]  /*10610*/  ULDC.64 UR4, c[0x0][0x428] ;  /* 0x00010a0000047ab9 */ /* 0x000fc60000000a00 */
[----:B------:R-:W-:Y:S01]  /*10620*/  IMAD.MOV.U32 R0, RZ, RZ, R9 ;  /* 0x000000ffff007224 */ /* 0x000fe200078e0009 */
[----:B---3--:R-:W-:-:S13]  /*10630*/  ISETP.NE.AND P0, PT, R6, 0x1, PT ;  /* 0x000000010600780c */ /* 0x008fda0003f05270 */
[----:B--2---:R-:W2:Y:S02]  /*10640*/  @P0 LDC.64 R4, c[0x0][0x440] ;  /* 0x00011000ff040b82 */ /* 0x004ea40000000a00 */
[----:B--2---:R-:W-:-:S05]  /*10650*/  @P0 IMAD.HI.U32 R4, R9, R4, RZ ;  /* 0x0000000409040227 */ /* 0x004fca00078e00ff */
        /* <DEDUP_REMOVED lines=13> */
.L_x_1123:
[----:B------:R-:W4:Y:S04]  /*10730*/  LDL R0, [R1+0x10] ;  /* 0x0000100001007983 */ /* 0x000f280000100800 */
[----:B---3--:R-:W3:Y:S01]  /*10740*/  LDL R2, [R1+0x18] ;  /* 0x0000180001027983 */ /* 0x008ee20000100800 */
[----:B----4-:R-:W-:Y:S01]  /*10750*/  IMAD R0, R0, 0x8, R18 ;  /* 0x0000000800007824 */ /* 0x010fe200078e0212 */
[----:B---3--:R-:W-:-:S04]  /*10760*/  SHF.L.U32 R2, R2, 0x1f, RZ ;  /* 0x0000001f02027819 */ /* 0x008fc800000006ff */
[----:B------:R-:W3:Y:S02]  /*10770*/  SYNCS.PHASECHK.TRANS64.TRYWAIT P0, [R0+URZ+0x38840], R2 ;  /* 0x03884002000075a7 */ /* 0x000ee4000800017f */
[----:B---3--:R-:W-:Y:S05]  /*10780*/  @!P0 BRA `(.L_x_1124) ;  /* 0x0000006400bc8947 */ /* 0x008fea0003800000 */
.L_x_1249:
[----:B------:R-:W4:Y:S02]  /*10790*/  S2R R3, SR_TID.X ;  /* 0x0000000000037919 */ /* 0x000f240000002100 */
[----:B----4-:R-:W-:-:S04]  /*107a0*/  LOP3.LUT R3, R3, 0x7f, RZ, 0xc0, !PT ;  /* 0x0000007f03037812 */ /* 0x010fc800078ec0ff */
[----:B------:R-:W-:-:S13]  /*107b0*/  ISETP.NE.AND P0, PT, R3, RZ, PT ;  /* 0x000000ff0300720c */ /* 0x000fda0003f05270 */
[----:B------:R-:W-:Y:S05]  /*107c0*/  @P0 BRA `(.L_x_1125) ;  /* 0x00000000001c0947 */ /* 0x000fea0003800000 */
[----:B------:R-:W4:Y:S01]  /*107d0*/  S2R R3, SR_TID.X ;  /* 0x0000000000037919 */ /* 0x000f220000002100 */
[----:B---3--:R-:W-:-:S04]  /*107e0*/  IMAD.MOV.U32 R2, RZ, RZ, 0x2000 ;  /* 0x00002000ff027424 */ /* 0x008fc800078e00ff */
[----:B------:R3:W-:Y:S01]  /*107f0*/  SYNCS.ARRIVE.TRANS64 RZ, [R0+URZ+0x38830], R2 ;  /* 0x0388300200ff79a7 */ /* 0x0007e2000800003f */
[----:B----4-:R-:W-:-:S04]  /*10800*/  LOP3.LUT R3, R3, 0x1f, RZ, 0xc0, !PT ;  /* 0x0000001f03037812 */ /* 0x010fc800078ec0ff */
[----:B------:R-:W-:-:S13]  /*10810*/  ISETP.NE.AND P0, PT, R3, RZ, PT ;  /* 0x000000ff0300720c */ /* 0x000fda0003f05270 */
[----:B---3--:R-:W-:Y:S05]  /*10820*/  @!P0 BRA `(.L_x_1125) ;  /* 0x0000000000048947 */ /* 0x008fea0003800000 */
[----:B------:R-:W-:Y:S01]  /*10830*/  BPT.TRAP 0x1 ;  /* 0x000000040000795c */ /* 0x000fe20000300000 */
.L_x_1125:
[----:B------:R-:W4:Y:S04]  /*10840*/  LDL R3, [R1+0x10] ;  /* 0x0000100001037983 */ /* 0x000f280000100800 */
[----:B--2---:R-:W2:Y:S04]  /*10850*/  LDL R4, [R1+0x30] ;  /* 0x0000300001047983 */ /* 0x004ea80000100800 */
[----:B---3--:R-:W3:Y:S01]  /*10860*/  LDL R2, [R1+0x20] ;  /* 0x0000200001027983 */ /* 0x008ee20000100800 */
[----:B------:R-:W-:Y:S01]  /*10870*/  R2UR UR9, R0 ;  /* 0x00000000000972ca */ /* 0x000fe200000e0000 */
[----:B------:R-:W-:Y:S01]  /*10880*/  UIADD3 UR6, UP0, UR40, 0x370, URZ ;  /* 0x0000037028067890 */ /* 0x000fe2000ff1e03f */
[----:B------:R-:W-:-:S02]  /*10890*/  R2UR UR12, R17 ;  /* 0x00000000110c72ca */ /* 0x000fc400000e0000 */
[----:B-----5:R-:W-:Y:S01]  /*108a0*/  R2UR UR13, R16 ;  /* 0x00000000100d72ca */ /* 0x020fe200000e0000 */
[----:B------:R-:W-:-:S08]  /*108b0*/  UIADD3.X UR7, URZ, UR41, URZ, UP0, !UPT ;  /* 0x000000293f077290 */ /* 0x000fd000087fe43f */
[----:B------:R-:W-:Y:S01]  /*108c0*/  UIADD3 UR9, UR9, 0x38830, URZ ;  /* 0x0003883009097890 */ /* 0x000fe2000fffe03f */
[----:B------:R-:W-:Y:S01]  /*108d0*/  UMOV UR5, 0x14f00000 ;  /* 0x14f0000000057882 */ /* 0x000fe20000000000 */
[----:B------:R-:W-:Y:S01]  /*108e0*/  UMOV UR10, URZ ;  /* 0x0000003f000a7c82 */ /* 0x000fe20008000000 */
[----:B------:R-:W-:Y:S02]  /*108f0*/  PLOP3.LUT P0, PT, PT, PT, PT, 0x80, 0x0 ;  /* 0x000000000000781c */ /* 0x000fe40003f0f070 */
[----:B------:R-:W-:-:S11]  /*10900*/  LOP3.LUT R19, R19, 0xfffffffe, RZ, 0xc0, !PT ;  /* 0xfffffffe13137812 */ /* 0x000fd600078ec0ff */
[----:B------:R-:W-:Y:S01]  /*10910*/  @P0 LOP3.LUT R19, R19, 0x1, RZ, 0xfc, !PT ;  /* 0x0000000113130812 */ /* 0x000fe200078efcff */
[----:B----4-:R-:W-:Y:S01]  /*10920*/  IMAD R0, R3, 0x2000, R18 ;  /* 0x0000200003007824 */ /* 0x010fe200078e0212 */
[----:B--2---:R-:W-:-:S04]  /*10930*/  R2UR UR11, R4 ;  /* 0x00000000040b72ca */ /* 0x004fc800000e0000 */
[----:B------:R-:W-:Y:S02]  /*10940*/  R2UR UR8, R0 ;  /* 0x00000000000872ca */ /* 0x000fe400000e0000 */
[----:B---3--:R-:W-:-:S11]  /*10950*/  R2UR UR4, R2 ;  /* 0x00000000020472ca */ /* 0x008fd600000e0000 */
[----:B------:R-:W-:Y:S02]  /*10960*/  UIADD3 UR8, UR8, 0x22400, URZ ;  /* 0x0002240008087890 */ /* 0x000fe4000fffe03f */
[----:B------:R-:W-:-:S03]  /*10970*/  ULEA UR11, UR11, UR4, 0x6 ;  /* 0x000000040b0b7291 */ /* 0x000fc6000f8e303f */
[----:B------:R-:W-:-:S06]  /*10980*/  UMOV UR4, 0x0 ;  /* 0x0000000000047882 */ /* 0x000fcc0000000000 */
[----:B------:R3:W-:Y:S02]  /*10990*/  UTMALDG.4D [UR8], [UR6], desc[UR4] ;  /* 0x00000408060075b4 */ /* 0x0007e40008019000 */
[----:B---3--:R-:W-:Y:S01]  /*109a0*/  NOP ;  /* 0x0000000000007918 */ /* 0x008fe20000000000 */
.L_x_1121:
[----:B--2---:R-:W2:Y:S04]  /*109b0*/  LDL.LU R4, [R1+0x28] ;  /* 0x0000280001047983 */ /* 0x004ea80000300800 */
[----:B------:R-:W3:Y:S04]  /*109c0*/  LDL.LU R3, [R1+0x48] ;  /* 0x0000480001037983 */ /* 0x000ee80000300800 */
[----:B------:R-:W4:Y:S01]  /*109d0*/  LDL R2, [R1+0x2c] ;  /* 0x00002c0001027983 */ /* 0x000f220000100800 */
[----:B------:R-:W-:Y:S05]  /*109e0*/  WARPSYNC.ALL ;  /* 0x0000000000007948 */ /* 0x000fea0003800000 */
[----:B------:R-:W-:Y:S01]  /*109f0*/  ULDC.64 UR4, c[0x0][0xaf8] ;  /* 0x0002be0000047ab9 */ /* 0x000fe20000000a00 */
[----:B------:R-:W-:Y:S01]  /*10a00*/  VIADD R0, R18, 0x20400 ;  /* 0x0002040012007836 */ /* 0x000fe20000000000 */
[----:B------:R-:W-:Y:S01]  /*10a10*/  BAR.SYNC.DEFER_BLOCKING 0x8, 0x100 ;  /* 0x0204000000007b1d */ /* 0x000fe20000010000 */
[----:B------:R-:W-:-:S03]  /*10a20*/  ISETP.NE.U32.AND P0, PT, RZ, UR4, PT ;  /* 0x00000004ff007c0c */ /* 0x000fc6000bf05070 */
[----:B------:R-:W-:Y:S02]  /*10a30*/  LOP3.LUT P1, RZ, R0, 0x3ff, RZ, 0xc0, !PT ;  /* 0x000003ff00ff7812 */ /* 0x000fe4000782c0ff */
[----:B------:R-:W-:Y:S01]  /*10a40*/  ISETP.NE.AND.EX P0, PT, RZ, UR5, PT, P0 ;  /* 0x00000005ff007c0c */ /* 0x000fe2000bf05300 */
[----:B------:R-:W-:Y:S03]  /*10a50*/  BSSY B6, `(.L_x_1126) ;  /* 0x0000018000067945 */ /* 0x000fe60003800000 */
[----:B--2---:R-:W-:Y:S02]  /*10a60*/  SEL R4, R4, RZ, !P0 ;  /* 0x000000ff04047207 */ /* 0x004fe40004000000 */
[----:B---3--:R-:W-:-:S03]  /*10a70*/  SEL R3, R3, RZ, !P0 ;  /* 0x000000ff03037207 */ /* 0x008fc60004000000 */
[----:B------:R2:W-:Y:S01]  /*10a80*/  STL [R1+0x34], R4 ;  /* 0x0000340401007387 */ /* 0x0005e20000100800 */
[----:B----4-:R-:W-:-:S05]  /*10a90*/  SHF.R.S32.HI R0, RZ, 0x1f, R2 ;  /* 0x0000001fff007819 */ /* 0x010fca0000011402 */
[----:B------:R2:W-:Y:S04]  /*10aa0*/  STL [R1+0x48], R0 ;  /* 0x0000480001007387 */ /* 0x0005e80000100800 */
[----:B------:R2:W-:Y:S01]  /*10ab0*/  STL [R1+0x58], R3 ;  /* 0x0000580301007387 */ /* 0x0005e20000100800 */
[----:B------:R-:W-:Y:S05]  /*10ac0*/  @!P1 BRA `(.L_x_1127) ;  /* 0x0000000000409947 */ /* 0x000fea0003800000 */
[----:B------:R-:W-:Y:S01]  /*10ad0*/  MOV R2, 0x0 ;  /* 0x0000000000027802 */ /* 0x000fe20000000f00 */
[----:B------:R-:W-:Y:S01]  /*10ae0*/  ULDC.64 UR4, c[0x4][0x90] ;  /* 0x0100240000047ab9 */ /* 0x000fe20000000a00 */
[----:B------:R-:W-:Y:S01]  /*10af0*/  ULDC.64 UR6, c[0x4][0x98] ;  /* 0x0100260000067ab9 */ /* 0x000fe20000000a00 */
[----:B------:R-:W-:Y:S01]  /*10b00*/  ULDC.64 UR8, c[0x4][0x20] ;  /* 0x0100080000087ab9 */ /* 0x000fe20000000a00 */
[----:B--2---:R-:W-:Y:S02]  /*10b10*/  IMAD.U32 R4, RZ, RZ, UR4 ;  /* 0x00000004ff047e24 */ /* 0x004fe4000f8e00ff */
[----:B------:R-:W2:Y:S01]  /*10b20*/  LDC.64 R2, c[0x4][R2] ;  /* 0x0100000002027b82 */ /* 0x000ea20000000a00 */
[----:B------:R-:W-:Y:S02]  /*10b30*/  IMAD.U32 R5, RZ, RZ, UR5 ;  /* 0x00000005ff057e24 */ /* 0x000fe4000f8e00ff */
[----:B------:R-:W-:Y:S02]  /*10b40*/  IMAD.U32 R6, RZ, RZ, UR6 ;  /* 0x00000006ff067e24 */ /* 0x000fe4000f8e00ff */
[----:B------:R-:W-:-:S02]  /*10b50*/  IMAD.U32 R7, RZ, RZ, UR7 ;  /* 0x00000007ff077e24 */ /* 0x000fc4000f8e00ff */
[----:B-1----:R-:W-:Y:S02]  /*10b60*/  IMAD.U32 R10, RZ, RZ, UR8 ;  /* 0x00000008ff0a7e24 */ /* 0x002fe4000f8e00ff */
[----:B0-----:R-:W-:Y:S02]  /*10b70*/  IMAD.U32 R11, RZ, RZ, UR9 ;  /* 0x00000009ff0b7e24 */ /* 0x001fe4000f8e00ff */
[----:B------:R-:W-:Y:S02]  /*10b80*/  IMAD.MOV.U32 R8, RZ, RZ, 0x70 ;  /* 0x00000070ff087424 */ /* 0x000fe400078e00ff */
[----:B------:R-:W-:Y:S02]  /*10b90*/  IMAD.MOV.U32 R12, RZ, RZ, 0x1 ;  /* 0x00000001ff0c7424 */ /* 0x000fe400078e00ff */
[----:B------:R-:W-:-:S07]  /*10ba0*/  IMAD.MOV.U32 R13, RZ, RZ, RZ ;  /* 0x000000ffff0d7224 */ /* 0x000fce00078e00ff */
[----:B------:R-:W-:-:S07]  /*10bb0*/  LEPC R20, `(.L_x_1127) ;  /* 0x000000001014794e */ /* 0x000fce0000000000 */
[----:B--2---:R-:W-:Y:S05]  /*10bc0*/  CALL.ABS.NOINC R2 ;  /* 0x0000000002007343 */ /* 0x004fea0003c00000 */
.L_x_1127:
[----:B------:R-:W-:Y:S05]  /*10bd0*/  BSYNC B6 ;  /* 0x0000000000067941 */ /* 0x000fea0003800000 */
.L_x_1126:
[----:B-1----:R-:W3:Y:S01]  /*10be0*/  LDL R10, [R1+0x4] ;  /* 0x00000400010a7983 */ /* 0x002ee20000100800 */
[----:B------:R-:W1:Y:S01]  /*10bf0*/  LDC R7, c[0x0][0x448] ;  /* 0x00011200ff077b82 */ /* 0x000e620000000800 */
[----:B------:R-:W-:Y:S01]  /*10c00*/  ULDC.64 UR4, c[0x0][0x298] ;  /* 0x0000a60000047ab9 */ /* 0x000fe20000000a00 */
[----:B------:R-:W-:Y:S01]  /*10c10*/  ULDC.64 UR6, c[0x0][0x280] ;  /* 0x0000a00000067ab9 */ /* 0x000fe20000000a00 */
[----:B--2---:R-:W2:Y:S04]  /*10c20*/  LDL R4, [R1+0x48] ;  /* 0x0000480001047983 */ /* 0x004ea80000100800 */
[----:B------:R-:W4:Y:S04]  /*10c30*/  LDL R9, [R1+0x2c] ;  /* 0x00002c0001097983 */ /* 0x000f280000100800 */
[----:B------:R-:W4:Y:S01]  /*10c40*/  LDL R8, [R1+0x58] ;  /* 0x0000580001087983 */ /* 0x000f220000100800 */
[----:B------:R-:W0:Y:S01]  /*10c50*/  S2R R2, SR_TID.X ;  /* 0x0000000000027919 */ /* 0x000e220000002100 */
[----:B------:R-:W0:Y:S02]  /*10c60*/  S2R R0, SR_TID.X ;  /* 0x0000000000007919 */ /* 0x000e240000002100 */
[----:B------:R-:W4:Y:S01]  /*10c70*/  LDL R6, [R1+0x34] ;  /* 0x0000340001067983 */ /* 0x000f220000100800 */
[----:B-1----:R-:W-:-:S13]  /*10c80*/  ISETP.NE.AND P0, PT, R7, 0x1, PT ;  /* 0x000000010700780c */ /* 0x002fda0003f05270 */
[----:B------:R-:W1:Y:S01]  /*10c90*/  @P0 LDC R3, c[0x0][0x450] ;  /* 0x00011400ff030b82 */ /* 0x000e620000000800 */
[----:B0-----:R-:W-:-:S04]  /*10ca0*/  LOP3.LUT R2, R2, 0x7f, RZ, 0xc0, !PT ;  /* 0x0000007f02027812 */ /* 0x001fc800078ec0ff */
[----:B------:R-:W-:Y:S01]  /*10cb0*/  SHF.R.U32.HI R2, RZ, 0x3, R2 ;  /* 0x00000003ff027819 */ /* 0x000fe20000011602 */
[----:B------:R-:W-:-:S05]  /*10cc0*/  IMAD.SHL.U32 R0, R0, 0x10, RZ ;  /* 0x0000001000007824 */ /* 0x000fca00078e00ff */
[----:B------:R-:W-:Y:S02]  /*10cd0*/  LOP3.LUT R0, R2, 0x70, R0, 0xf8, !PT ;  /* 0x0000007002007812 */ /* 0x000fe400078ef800 */
[----:B------:R-:W0:Y:S03]  /*10ce0*/  @P0 LDC R2, c[0x0][0x44c] ;  /* 0x00011300ff020b82 */ /* 0x000e260000000800 */
[----:B---3--:R-:W-:-:S04]  /*10cf0*/  IMAD R5, R10, 0x40, R0 ;  /* 0x000000400a057824 */ /* 0x008fc800078e0200 */
[----:B0-----:R-:W-:-:S04]  /*10d00*/  @P0 IMAD.HI.U32 R2, R5, R2, RZ ;  /* 0x0000000205020227 */ /* 0x001fc800078e00ff */
[----:B------:R-:W-:Y:S01]  /*10d10*/  IMAD.MOV.U32 R0, RZ, RZ, R5 ;  /* 0x000000ffff007224 */ /* 0x000fe200078e0005 */
[----:B-1----:R-:W-:Y:S01]  /*10d20*/  @P0 SHF.R.U32.HI R0, RZ, R3, R2 ;  /* 0x00000003ff000219 */ /* 0x002fe20000011602 */
[----:B--2---:R-:W-:-:S04]  /*10d30*/  IMAD R2, R4, UR4, RZ ;  /* 0x0000000404027c24 */ /* 0x004fc8000f8e02ff */
[C---:B----4-:R-:W-:Y:S02]  /*10d40*/  IMAD R4, R9.reuse, UR5, R2 ;  /* 0x0000000509047c24 */ /* 0x050fe4000f8e0202 */
[----:B------:R-:W-:Y:S01]  /*10d50*/  IMAD.WIDE.U32 R2, R9, UR4, RZ ;  /* 0x0000000409027c25 */ /* 0x000fe2000f8e00ff */
[----:B------:R-:W-:-:S03]  /*10d60*/  ULDC.64 UR4, c[0x0][0x2d8] ;  /* 0x0000b60000047ab9 */ /* 0x000fc60000000a00 */
[----:B------:R-:W-:Y:S02]  /*10d70*/  IMAD.IADD R3, R3, 0x1, R4 ;  /* 0x0000000103037824 */ /* 0x000fe400078e0204 */
[C---:B------:R-:W-:Y:S01]  /*10d80*/  IMAD.WIDE.U32 R2, R17.reuse, UR4, R2 ;  /* 0x0000000411027c25 */ /* 0x040fe2000f8e0002 */
[----:B------:R0:W-:Y:S03]  /*10d90*/  STL [R1+0x28], R5 ;  /* 0x0000280501007387 */ /* 0x0001e60000100800 */
[----:B------:R-:W-:Y:S01]  /*10da0*/  IMAD R3, R17, UR5, R3 ;  /* 0x0000000511037c24 */ /* 0x000fe2000f8e0203 */
[----:B------:R-:W-:Y:S02]  /*10db0*/  ULDC.64 UR4, c[0x0][0x2e0] ;  /* 0x0000b80000047ab9 */ /* 0x000fe40000000a00 */
[----:B------:R-:W-:Y:S02]  /*10dc0*/  IMAD R4, R8, UR4, RZ ;  /* 0x0000000408047c24 */ /* 0x000fe4000f8e02ff */
[----:B------:R1:W5:Y:S01]  /*10dd0*/  LDL R8, [R1+0x14] ;  /* 0x0000140001087983 */ /* 0x0003620000100800 */
[C---:B------:R-:W-:Y:S01]  /*10de0*/  IMAD.WIDE.U32 R2, R6.reuse, UR4, R2 ;  /* 0x0000000406027c25 */ /* 0x040fe2000f8e0002 */
[----:B------:R-:W2:Y:S03]  /*10df0*/  S2R R9, SR_TID.X ;  /* 0x0000000000097919 */ /* 0x000ea60000002100 */
[----:B------:R-:W-:Y:S01]  /*10e00*/  IMAD R4, R6, UR5, R4 ;  /* 0x0000000506047c24 */ /* 0x000fe2000f8e0204 */
[----:B------:R-:W-:-:S03]  /*10e10*/  ULDC.64 UR4, c[0x0][0x2d0] ;  /* 0x0000b40000047ab9 */ /* 0x000fc60000000a00 */
[----:B------:R-:W-:Y:S01]  /*10e20*/  IMAD.IADD R3, R3, 0x1, R4 ;  /* 0x0000000103037824 */ /* 0x000fe200078e0204 */
[----:B------:R-:W-:-:S05]  /*10e30*/  SHF.R.S32.HI R4, RZ, 0x1f, R0 ;  /* 0x0000001fff047819 */ /* 0x000fca0000011400 */
[----:B------:R-:W-:Y:S02]  /*10e40*/  IMAD R4, R4, UR4, RZ ;  /* 0x0000000404047c24 */ /* 0x000fe4000f8e02ff */
[----:B------:R-:W-:-:S04]  /*10e50*/  IMAD.WIDE.U32 R2, R0, UR4, R2 ;  /* 0x0000000400027c25 */ /* 0x000fc8000f8e0002 */
[----:B------:R-:W-:Y:S01]  /*10e60*/  IMAD R4, R0, UR5, R4 ;  /* 0x0000000500047c24 */ /* 0x000fe2000f8e0204 */
[----:B------:R-:W-:Y:S01]  /*10e70*/  ULDC.64 UR4, c[0x0][0x2c8] ;  /* 0x0000b20000047ab9 */ /* 0x000fe20000000a00 */
[----:B------:R-:W-:-:S04]  /*10e80*/  IMAD.MOV R0, RZ, RZ, -R0 ;  /* 0x000000ffff007224 */ /* 0x000fc800078e0a00 */
[----:B------:R-:W-:-:S05]  /*10e90*/  IMAD R0, R7, R0, R5 ;  /* 0x0000000007007224 */ /* 0x000fca00078e0205 */
[----:B------:R-:W-:Y:S01]  /*10ea0*/  SHF.R.S32.HI R6, RZ, 0x1f, R0 ;  /* 0x0000001fff067819 */ /* 0x000fe20000011400 */
[----:B------:R-:W-:Y:S02]  /*10eb0*/  IMAD.IADD R3, R3, 0x1, R4 ;  /* 0x0000000103037824 */ /* 0x000fe400078e0204 */
[----:B--2---:R-:W-:Y:S02]  /*10ec0*/  IMAD.SHL.U32 R9, R9, 0x8, RZ ;  /* 0x0000000809097824 */ /* 0x004fe400078e00ff */
[----:B------:R-:W-:Y:S02]  /*10ed0*/  IMAD R6, R6, UR4, RZ ;  /* 0x0000000406067c24 */ /* 0x000fe4000f8e02ff */
[C---:B0-----:R-:W-:Y:S01]  /*10ee0*/  IMAD.WIDE.U32 R4, R0.reuse, UR4, R2 ;  /* 0x0000000400047c25 */ /* 0x041fe2000f8e0002 */
[----:B------:R-:W-:Y:S01]  /*10ef0*/  LOP3.LUT R9, R9, 0x38, RZ, 0xc0, !PT ;  /* 0x0000003809097812 */ /* 0x000fe200078ec0ff */
[----:B------:R-:W-:Y:S02]  /*10f00*/  ULDC UR4, c[0x0][0x2b8] ;  /* 0x0000ae0000047ab9 */ /* 0x000fe40000000800 */
[----:B------:R-:W-:Y:S01]  /*10f10*/  IMAD R0, R0, UR5, R6 ;  /* 0x0000000500007c24 */ /* 0x000fe2000f8e0206 */
[----:B------:R-:W-:-:S03]  /*10f20*/  LEA R3, P1, R4, UR6, 0x1 ;  /* 0x0000000604037c11 */ /* 0x000fc6000f8208ff */
[----:B------:R-:W-:Y:S01]  /*10f30*/  IMAD.IADD R0, R5, 0x1, R0 ;  /* 0x0000000105007824 */ /* 0x000fe200078e0200 */
[----:B------:R-:W-:Y:S01]  /*10f40*/  ISETP.GE.AND P0, PT, R9, UR4, PT ;  /* 0x0000000409007c0c */ /* 0x000fe2000bf06270 */
[----:B------:R-:W-:-:S03]  /*10f50*/  UMOV UR4, 0xffffffff ;  /* 0xffffffff00047882 */ /* 0x000fc60000000000 */
[----:B------:R-:W-:Y:S01]  /*10f60*/  LEA.HI.X R2, R4, UR7, R0, 0x1, P1 ;  /* 0x0000000704027c11 */ /* 0x000fe200088f0c00 */
[----:B-1----:R-:W-:Y:S08]  /*10f70*/  BRA.DIV UR4, `(.L_x_1128) ;  /* 0x0000005e04d47947 */ /* 0x002ff0000b800000 */
[----:B------:R-:W2:Y:S01]  /*10f80*/  LDL R11, [R1+0x38] ;  /* 0x00003800010b7983 */ /* 0x000ea20000100800 */
[----:B------:R-:W0:Y:S03]  /*10f90*/  S2R R5, SR_TID.X ;  /* 0x0000000000057919 */ /* 0x000e260000002100 */
[----:B------:R-:W-:Y:S01]  /*10fa0*/  SHFL.IDX PT, R4, R2, RZ, 0x181f ;  /* 0x00181fff02047589 */ /* 0x000fe200000e0000 */
[----:B0-----:R-:W-:-:S04]  /*10fb0*/  LOP3.LUT R5, R5, 0x7f, RZ, 0xc0, !PT ;  /* 0x0000007f05057812 */ /* 0x001fc800078ec0ff */
[----:B------:R-:W-:Y:S02]  /*10fc0*/  SHF.R.U32.HI R6, RZ, 0x3, R5 ;  /* 0x00000003ff067819 */ /* 0x000fe40000011605 */
[----:B------:R-:W0:Y:S03]  /*10fd0*/  SHFL.IDX PT, R5, R3, RZ, 0x181f ;  /* 0x00181fff03057589 */ /* 0x000e2600000e0000 */
[----:B------:R-:W-:Y:S02]  /*10fe0*/  IMAD R10, R10, 0x40, R6 ;  /* 0x000000400a0a7824 */ /* 0x000fe400078e0206 */
[----:B------:R-:W-:Y:S04]  /*10ff0*/  SHFL.IDX PT, R6, R2, 0x1, 0x181f ;  /* 0x00381f0002067f89 */ /* 0x000fe800000e0000 */
[----:B------:R-:W-:Y:S01]  /*11000*/  STL [R1+0x4], R10 ;  /* 0x0000040a01007387 */ /* 0x000fe20000100800 */
[----:B--2---:R-:W-:-:S05]  /*11010*/  IMAD R0, R11, R7, RZ ;  /* 0x000000070b007224 */ /* 0x004fca00078e02ff */
[----:B------:R-:W-:-:S13]  /*11020*/  ISETP.GE.AND P1, PT, R10, R0, PT ;  /* 0x000000000a00720c */ /* 0x000fda0003f26270 */
[----:B0-----:R-:W-:-:S05]  /*11030*/  @!P1 LEA R5, P2, R9, R5, 0x1 ;  /* 0x0000000509059211 */ /* 0x001fca00078408ff */
[----:B------:R-:W-:-:S05]  /*11040*/  @!P1 IMAD.X R4, RZ, RZ, R4, P2 ;  /* 0x000000ffff049224 */ /* 0x000fca00010e0604 */
[----:B------:R-:W-:-:S04]  /*11050*/  @!P1 LOP3.LUT R5, R5, R4, RZ, 0x3c, !PT ;  /* 0x0000000405059212 */ /* 0x000fc800078e3cff */
[----:B------:R-:W-:-:S04]  /*11060*/  @!P1 LOP3.LUT R4, R5, R4, RZ, 0x3c, !PT ;  /* 0x0000000405049212 */ /* 0x000fc800078e3cff */
[----:B------:R-:W-:-:S05]  /*11070*/  @!P1 LOP3.LUT R5, R5, R4, RZ, 0x3c, !PT ;  /* 0x0000000405059212 */ /* 0x000fca00078e3cff */
[----:B-----5:R0:W-:Y:S01]  /*11080*/  @!P1 LDGSTS.E.BYPASS.LTC128B.128 [R8+0x20400], desc[UR38][R4.64], !P0 ;  /* 0x2040000004089fae */ /* 0x0201e2000c101d66 */
[----:B------:R-:W-:-:S03]  /*11090*/  VIADD R7, R10, 0x10 ;  /* 0x000000100a077836 */ /* 0x000fc60000000000 */
[----:B0-----:R-:W0:Y:S02]  /*110a0*/  SHFL.IDX PT, R4, R3, 0x1, 0x181f ;  /* 0x00381f0003047f89 */ /* 0x001e2400000e0000 */
[----:B------:R-:W-:-:S13]  /*110b0*/  ISETP.GE.AND P1, PT, R7, R0, PT ;  /* 0x000000000700720c */ /* 0x000fda0003f26270 */
[----:B0-----:R-:W-:-:S05]  /*110c0*/  @!P1 LEA R5, P2, R9, R4, 0x1 ;  /* 0x0000000409059211 */ /* 0x001fca00078408ff */
[----:B------:R-:W-:-:S05]  /*110d0*/  @!P1 IMAD.X R4, RZ, RZ, R6, P2 ;  /* 0x000000ffff049224 */ /* 0x000fca00010e0606 */
[----:B------:R-:W-:-:S04]  /*110e0*/  @!P1 LOP3.LUT R5, R5, R4, RZ, 0x3c, !PT ;  /* 0x0000000405059212 */ /* 0x000fc800078e3cff */
[----:B------:R-:W-:-:S04]  /*110f0*/  @!P1 LOP3.LUT R4, R5, R4, RZ, 0x3c, !PT ;  /* 0x0000000405049212 */ /* 0x000fc800078e3cff */
[----:B------:R-:W-:-:S05]  /*11100*/  @!P1 LOP3.LUT R5, R5, R4, RZ, 0x3c, !PT ;  /* 0x0000000405059212 */ /* 0x000fca00078e3cff */
[----:B------:R0:W-:Y:S04]  /*11110*/  @!P1 LDGSTS.E.BYPASS.LTC128B.128 [R8+0x20c00], desc[UR38][R4.64], !P0 ;  /* 0x20c0000004089fae */ /* 0x0001e8000c101d66 */
[----:B------:R1:W-:Y:S04]  /*11120*/  STL [R1+0x50], R7 ;  /* 0x0000500701007387 */ /* 0x0003e80000100800 */
[----:B0-----:R-:W0:Y:S01]  /*11130*/  SHFL.IDX PT, R4, R3, 0x2, 0x181f ;  /* 0x00581f0003047f89 */ /* 0x001e2200000e0000 */
[----:B-1----:R-:W-:-:S03]  /*11140*/  VIADD R7, R10, 0x20 ;  /* 0x000000200a077836 */ /* 0x002fc60000000000 */
[----:B------:R-:W1:Y:S02]  /*11150*/  SHFL.IDX PT, R6, R2, 0x2, 0x181f ;  /* 0x00581f0002067f89 */ /* 0x000e6400000e0000 */
[----:B------:R-:W-:-:S13]  /*11160*/  ISETP.GE.AND P1, PT, R7, R0, PT ;  /* 0x000000000700720c */ /* 0x000fda0003f26270 */
[----:B0-----:R-:W-:-:S05]  /*11170*/  @!P1 LEA R5, P2, R9, R4, 0x1 ;  /* 0x0000000409059211 */ /* 0x001fca00078408ff */
[----:B-1----:R-:W-:-:S05]  /*11180*/  @!P1 IMAD.X R4, RZ, RZ, R6, P2 ;  /* 0x000000ffff049224 */ /* 0x002fca00010e0606 */
[----:B------:R-:W-:-:S04]  /*11190*/  @!P1 LOP3.LUT R5, R5, R4, RZ, 0x3c, !PT ;  /* 0x0000000405059212 */ /* 0x000fc800078e3cff */
[----:B------:R-:W-:-:S04]  /*111a0*/  @!P1 LOP3.LUT R4, R5, R4, RZ, 0x3c, !PT ;  /* 0x0000000405049212 */ /* 0x000fc800078e3cff */
[----:B------:R-:W-:Y:S01]  /*111b0*/  @!P1 LOP3.LUT R5, R5, R4, RZ, 0x3c, !PT ;  /* 0x0000000405059212 */ /* 0x000fe200078e3cff */
[----:B------:R0:W-:Y:S04]  /*111c0*/  STL [R1+0x5c], R7 ;  /* 0x00005c0701007387 */ /* 0x0001e80000100800 */
[----:B------:R1:W-:Y:S04]  /*111d0*/  @!P1 LDGSTS.E.BYPASS.LTC128B.128 [R8+0x21400], desc[UR38][R4.64], !P0 ;  /* 0x2140000004089fae */ /* 0x0003e8000c101d66 */
[----:B------:R-:W2:Y:S04]  /*111e0*/  SHFL.IDX PT, R3, R3, 0x3, 0x181f ;  /* 0x00781f0003037f89 */ /* 0x000ea800000e0000 */
[----:B-1----:R0:W1:Y:S02]  /*111f0*/  SHFL.IDX PT, R4, R2, 0x3, 0x181f ;  /* 0x00781f0002047f89 */ /* 0x00206400000e0000 */
.L_x_1258:
[----:B0-----:R-:W3:Y:S02]  /*11200*/  LDL R2, [R1+0x4] ;  /* 0x0000040001027983 */ /* 0x001ee40000100800 */
[----:B---3--:R-:W-:-:S05]  /*11210*/  VIADD R2, R2, 0x30 ;  /* 0x0000003002027836 */ /* 0x008fca0000000000 */
[----:B------:R-:W-:Y:S01]  /*11220*/  ISETP.GE.AND P1, PT, R2, R0, PT ;  /* 0x000000000200720c */ /* 0x000fe20003f26270 */
[----:B------:R2:W-:-:S12]  /*11230*/  STL [R1+0x60], R2 ;  /* 0x0000600201007387 */ /* 0x0005d80000100800 */
[----:B--2---:R-:W-:-:S05]  /*11240*/  @!P1 LEA R2, P2, R9, R3, 0x1 ;  /* 0x0000000309029211 */ /* 0x004fca00078408ff */
[----:B-1----:R-:W-:-:S05]  /*11250*/  @!P1 IMAD.X R3, RZ, RZ, R4, P2 ;  /* 0x000000ffff039224 */ /* 0x002fca00010e0604 */
[----:B------:R-:W-:Y:S01]  /*11260*/  @!PT LDS RZ, [RZ] ;  /* 0x00000000fffff984 */ /* 0x000fe20000000800 */
[----:B------:R-:W-:Y:S01]  /*11270*/  @!PT LDS RZ, [RZ] ;  /* 0x00000000fffff984 */ /* 0x000fe20000000800 */
[----:B------:R-:W-:Y:S01]  /*11280*/  @!PT LDS RZ, [RZ] ;  /* 0x00000000fffff984 */ /* 0x000fe20000000800 */
[----:B------:R0:W-:Y:S01]  /*11290*/  @!P1 LDGSTS.E.BYPASS.LTC128B.128 [R8+0x21c00], desc[UR38][R2.64], !P0 ;  /* 0x21c0000002089fae */ /* 0x0001e2000c101d66 */
[----:B------:R-:W-:Y:S01]  /*112a0*/  PLOP3.LUT P0, PT, PT, PT, PT, 0x80, 0x0 ;  /* 0x000000000000781c */ /* 0x000fe20003f0f070 */
[----:B------:R-:W-:-:S12]  /*112b0*/  NOP ;  /* 0x0000000000007918 */ /* 0x000fd80000000000 */
.L_x_1129:
[----:B------:R-:W-:Y:S02]  /*112c0*/  PLOP3.LUT P1, PT, P1, P0, PT, 0xa2, 0x0 ;  /* 0x000000000000781c */ /* 0x000fe40000f21472 */
[----:B------:R-:W-:-:S08]  /*112d0*/  @P0 R2UR P1, UR4, R18 ;  /* 0x00000000120402ca */ /* 0x000fd00000020000 */
[----:B------:R-:W-:-:S05]  /*112e0*/  @P0 PLOP3.LUT P0, PT, P1, PT, PT, 0x80, 0x0 ;  /* 0x000000000000081c */ /* 0x000fca0000f0f070 */
[----:B------:R-:W-:Y:S01]  /*112f0*/  @!P1 SYNCS.ARRIVE.TRANS64.RED.A0T1 RZ, [UR4+0x38800], RZ ;  /* 0x038800ffffff99a7 */ /* 0x000fe20008200404 */
[----:B------:R-:W-:Y:S07]  /*11300*/  @!P1 ARRIVES.LDGSTSBAR.64.TRANSCNT [UR4+0x38800] ;  /* 0x03880000ff0099b0 */ /* 0x000fee0008000a84 */
[----:B------:R-:W-:Y:S05]  /*11310*/  @P0 BRA.U.ANY `(.L_x_1129) ;  /* 0xfffffffd00e80947 */ /* 0x000fea000393ffff */
[----:B------:R-:W-:Y:S01]  /*11320*/  NOP ;  /* 0x0000000000007918 */ /* 0x000fe20000000000 */
[----:B------:R-:W2:Y:S01]  /*11330*/  LDL.LU R0, [R1+0x48] ;  /* 0x0000480001007983 */ /* 0x000ea20000300800 */
[----:B------:R-:W-:Y:S01]  /*11340*/  ULDC.64 UR4, c[0x0][0x398] ;  /* 0x0000e60000047ab9 */ /* 0x000fe20000000a00 */
[----:B------:R1:W-:Y:S02]  /*11350*/  SYNCS.ARRIVE.TRANS64.A1T0 RZ, [R18+URZ+0x38800], RZ ;  /* 0x038800ff12ff79a7 */ /* 0x0003e4000810003f */
[----:B0-----:R-:W3:Y:S01]  /*11360*/  LDL.LU R3, [R1+0x2c] ;  /* 0x00002c0001037983 */ /* 0x001ee20000300800 */
[----:B------:R-:W-:Y:S01]  /*11370*/  BSSY B6, `(.L_x_1130) ;  /* 0x000001a000067945 */ /* 0x000fe20003800000 */
[----:B--2---:R-:W-:Y:S02]  /*11380*/  IMAD R2, R0, UR4, RZ ;  /* 0x0000000400027c24 */ /* 0x004fe4000f8e02ff */
[----:B------:R-:W-:Y:S02]  /*11390*/  VIADD R0, R18, 0x26400 ;  /* 0x0002640012007836 */ /* 0x000fe40000000000 */
[----:B---3--:R-:W-:-:S02]  /*113a0*/  IMAD R2, R3, UR5, R2 ;  /* 0x0000000503027c24 */ /* 0x008fc4000f8e0202 */
[----:B------:R-:W-:Y:S01]  /*113b0*/  IMAD.WIDE.U32 R4, R3, UR4, RZ ;  /* 0x0000000403047c25 */ /* 0x000fe2000f8e00ff */
[----:B------:R-:W-:-:S03]  /*113c0*/  LOP3.LUT P0, RZ, R0, 0x3ff, RZ, 0xc0, !PT ;  /* 0x000003ff00ff7812 */ /* 0x000fc6000780c0ff */
[----:B------:R-:W-:Y:S01]  /*113d0*/  IMAD.IADD R0, R5, 0x1, R2 ;  /* 0x0000000105007824 */ /* 0x000fe200078e0202 */
[----:B------:R1:W-:Y:S04]  /*113e0*/  STL.64 [R1+0x48], R4 ;  /* 0x0000480401007387 */ /* 0x0003e80000100a00 */
[----:B------:R1:W-:Y:S05]  /*113f0*/  STL [R1+0x2c], R0 ;  /* 0x00002c0001007387 */ /* 0x0003ea0000100800 */
[----:B------:R-:W-:Y:S05]  /*11400*/  @!P0 BRA `(.L_x_1131) ;  /* 0x0000000000408947 */ /* 0x000fea0003800000 */
[----:B------:R-:W-:Y:S01]  /*11410*/  MOV R2, 0x0 ;  /* 0x0000000000027802 */ /* 0x000fe20000000f00 */
[----:B------:R-:W-:Y:S01]  /*11420*/  ULDC.64 UR6, c[0x4][0x90] ;  /* 0x0100240000067ab9 */ /* 0x000fe20000000a00 */
[----:B------:R-:W-:Y:S01]  /*11430*/  ULDC.64 UR8, c[0x4][0x98] ;  /* 0x0100260000087ab9 */ /* 0x000fe20000000a00 */
[----:B------:R-:W-:Y:S01]  /*11440*/  ULDC.64 UR4, c[0x4][0x28] ;  /* 0x01000a0000047ab9 */ /* 0x000fe20000000a00 */
[----:B-1----:R-:W-:Y:S02]  /*11450*/  IMAD.U32 R4, RZ, RZ, UR6 ;  /* 0x00000006ff047e24 */ /* 0x002fe4000f8e00ff */
        /* <DEDUP_REMOVED lines=11> */
.L_x_1131:
[----:B------:R-:W-:Y:S05]  /*11510*/  BSYNC B6 ;  /* 0x0000000000067941 */ /* 0x000fea0003800000 */
.L_x_1130:
[----:B-1----:R-:W2:Y:S01]  /*11520*/  LDL.LU R5, [R1+0x2c] ;  /* 0x00002c0001057983 */ /* 0x002ea20000300800 */
[----:B------:R-:W0:Y:S01]  /*11530*/  LDC R7, c[0x0][0x448] ;  /* 0x00011200ff077b82 */ /* 0x000e220000000800 */
[----:B------:R-:W-:Y:S02]  /*11540*/  ULDC.64 UR4, c[0x0][0x3d8] ;  /* 0x0000f60000047ab9 */ /* 0x000fe40000000a00 */
[----:B------:R-:W2:Y:S04]  /*11550*/  LDL.LU.64 R2, [R1+0x48] ;  /* 0x0000480001027983 */ /* 0x000ea80000300a00 */
[----:B------:R-:W3:Y:S04]  /*11560*/  LDL.LU R0, [R1+0x58] ;  /* 0x0000580001007983 */ /* 0x000ee80000300800 */
[----:B------:R-:W4:Y:S04]  /*11570*/  LDL.LU R4, [R1+0x34] ;  /* 0x0000340001047983 */ /* 0x000f280000300800 */
[----:B------:R-:W5:Y:S01]  /*11580*/  LDL.LU R6, [R1+0x28] ;  /* 0x0000280001067983 */ /* 0x000f620000300800 */
[----:B------:R-:W-:Y:S01]  /*11590*/  LOP3.LUT R19, R19, 0xfffffff7, RZ, 0xc0, !PT ;  /* 0xfffffff713137812 */ /* 0x000fe200078ec0ff */
[----:B------:R-:W1:Y:S01]  /*115a0*/  S2R R10, SR_TID.X ;  /* 0x00000000000a7919 */ /* 0x000e620000002100 */
[----:B0-----:R-:W-:Y:S01]  /*115b0*/  ISETP.NE.AND P0, PT, R7, 0x1, PT ;  /* 0x000000010700780c */ /* 0x001fe20003f05270 */
[----:B-1----:R-:W-:-:S05]  /*115c0*/  IMAD.SHL.U32 R10, R10, 0x8, RZ ;  /* 0x000000080a0a7824 */ /* 0x002fca00078e00ff */
[----:B------:R-:W-:Y:S01]  /*115d0*/  LOP3.LUT R10, R10, 0x38, RZ, 0xc0, !PT ;  /* 0x000000380a0a7812 */ /* 0x000fe200078ec0ff */
[----:B--2---:R-:W-:-:S06]  /*115e0*/  IMAD.MOV.U32 R3, RZ, RZ, R5 ;  /* 0x000000ffff037224 */ /* 0x004fcc00078e0005 */
[----:B------:R-:W0:Y:S01]  /*115f0*/  @P0 LDC R5, c[0x0][0x450] ;  /* 0x00011400ff050b82 */ /* 0x000e220000000800 */
[----:B------:R-:W-:-:S04]  /*11600*/  IMAD.WIDE.U32 R2, R17, UR4, R2 ;  /* 0x0000000411027c25 */ /* 0x000fc8000f8e0002 */
[----:B------:R-:W-:Y:S01]  /*11610*/  IMAD R3, R17, UR5, R3 ;  /* 0x0000000511037c24 */ /* 0x000fe2000f8e0203 */
[----:B------:R-:W-:Y:S02]  /*11620*/  ULDC.64 UR4, c[0x0][0x3e0] ;  /* 0x0000f80000047ab9 */ /* 0x000fe40000000a00 */
[----:B---3--:R-:W-:Y:S02]  /*11630*/  IMAD R0, R0, UR4, RZ ;  /* 0x0000000400007c24 */ /* 0x008fe4000f8e02ff */
[----:B----4-:R-:W-:-:S04]  /*11640*/  IMAD.WIDE.U32 R2, R4, UR4, R2 ;  /* 0x0000000404027c25 */ /* 0x010fc8000f8e0002 */
[----:B------:R-:W-:Y:S01]  /*11650*/  IMAD R0, R4, UR5, R0 ;  /* 0x0000000504007c24 */ /* 0x000fe2000f8e0200 */
[----:B------:R-:W-:Y:S01]  /*11660*/  ULDC.64 UR4, c[0x0][0x3d0] ;  /* 0x0000f40000047ab9 */ /* 0x000fe20000000a00 */
[----:B-----5:R-:W-:Y:S02]  /*11670*/  IMAD.MOV.U32 R4, RZ, RZ, R6 ;  /* 0x000000ffff047224 */ /* 0x020fe400078e0006 */
[----:B------:R-:W-:Y:S02]  /*11680*/  IMAD.IADD R3, R3, 0x1, R0 ;  /* 0x0000000103037824 */ /* 0x000fe400078e0200 */
[----:B------:R-:W1:Y:S02]  /*11690*/  @P0 LDC R0, c[0x0][0x44c] ;  /* 0x00011300ff000b82 */ /* 0x000e640000000800 */
[----:B-1----:R-:W-:-:S05]  /*116a0*/  @P0 IMAD.HI.U32 R0, R6, R0, RZ ;  /* 0x0000000006000227 */ /* 0x002fca00078e00ff */
[----:B0-----:R-:W-:-:S04]  /*116b0*/  @P0 SHF.R.U32.HI R4, RZ, R5, R0 ;  /* 0x00000005ff040219 */ /* 0x001fc80000011600 */
[--C-:B------:R-:W-:Y:S01]  /*116c0*/  SHF.R.S32.HI R5, RZ, 0x1f, R4.reuse ;  /* 0x0000001fff057819 */ /* 0x100fe20000011404 */
[----:B------:R-:W-:Y:S02]  /*116d0*/  IMAD.MOV R0, RZ, RZ, -R4 ;  /* 0x000000ffff007224 */ /* 0x000fe400078e0a04 */
[----:B------:R-:W-:-:S04]  /*116e0*/  IMAD.WIDE.U32 R2, R4, UR4, R2 ;  /* 0x0000000404027c25 */ /* 0x000fc8000f8e0002 */
[----:B------:R-:W-:Y:S02]  /*116f0*/  IMAD R0, R7, R0, R6 ;  /* 0x0000000007007224 */ /* 0x000fe400078e0206 */
[----:B------:R-:W0:Y:S01]  /*11700*/  S2R R6, SR_TID.X ;  /* 0x0000000000067919 */ /* 0x000e220000002100 */
        /* <DEDUP_REMOVED lines=8> */
[----:B------:R-:W-:-:S03]  /*11790*/  ULDC.64 UR4, c[0x0][0x390] ;  /* 0x0000e40000047ab9 */ /* 0x000fc60000000a00 */
[----:B------:R-:W-:Y:S01]  /*117a0*/  IMAD.IADD R4, R3, 0x1, R0 ;  /* 0x0000000103047824 */ /* 0x000fe200078e0200 */
[----:B------:R-:W-:Y:S01]  /*117b0*/  LEA R0, P0, R2, UR4, 0x1 ;  /* 0x0000000402007c11 */ /* 0x000fe2000f8008ff */
[----:B------:R-:W-:Y:S02]  /*117c0*/  ULDC UR4, c[0x0][0x3b8] ;  /* 0x0000ee0000047ab9 */ /* 0x000fe40000000800 */
[----:B------:R-:W-:Y:S02]  /*117d0*/  ISETP.GE.AND P3, PT, R10, UR4, PT ;  /* 0x000000040a007c0c */ /* 0x000fe4000bf66270 */
[----:B------:R-:W-:Y:S01]  /*117e0*/  LEA.HI.X R4, R2, UR5, R4, 0x1, P0 ;  /* 0x0000000502047c11 */ /* 0x000fe200080f0c04 */
[----:B0-----:R-:W-:Y:S01]  /*117f0*/  IMAD.SHL.U32 R6, R6, 0x8, RZ ;  /* 0x0000000806067824 */ /* 0x001fe200078e00ff */
[----:B------:R-:W-:-:S04]  /*11800*/  SEL R5, RZ, 0x1, P3 ;  /* 0x00000001ff057807 */ /* 0x000fc80001800000 */
[----:B------:R-:W-:-:S04]  /*11810*/  LOP3.LUT R6, R6, 0x38, RZ, 0xc0, !PT ;  /* 0x0000003806067812 */ /* 0x000fc800078ec0ff */
[C---:B------:R-:W-:Y:S02]  /*11820*/  LOP3.LUT R8, R6.reuse, 0x80, RZ, 0xfc, !PT ;  /* 0x0000008006087812 */ /* 0x040fe400078efcff */
[----:B------:R-:W-:Y:S02]  /*11830*/  LOP3.LUT R6, R6, 0x40, RZ, 0xfc, !PT ;  /* 0x0000004006067812 */ /* 0x000fe400078efcff */
[----:B------:R-:W-:Y:S02]  /*11840*/  ISETP.GE.AND P2, PT, R8, UR4, PT ;  /* 0x0000000408007c0c */ /* 0x000fe4000bf46270 */
[----:B------:R-:W-:Y:S02]  /*11850*/  ISETP.GE.AND P1, PT, R6, UR4, PT ;  /* 0x0000000406007c0c */ /* 0x000fe4000bf26270 */
[----:B------:R-:W0:Y:S01]  /*11860*/  S2R R6, SR_TID.X ;  /* 0x0000000000067919 */ /* 0x000e220000002100 */
[----:B------:R-:W-:Y:S02]  /*11870*/  @P3 LOP3.LUT R19, R19, 0x8, RZ, 0xfc, !PT ;  /* 0x0000000813133812 */ /* 0x000fe400078efcff */
[----:B------:R-:W-:-:S02]  /*11880*/  SEL R3, RZ, 0x4, P2 ;  /* 0x00000004ff037807 */ /* 0x000fc40001000000 */
[----:B------:R-:W-:Y:S02]  /*11890*/  LOP3.LUT R19, R19, 0xfffffffd, RZ, 0xc0, !PT ;  /* 0xfffffffd13137812 */ /* 0x000fe400078ec0ff */
[----:B------:R-:W-:Y:S02]  /*118a0*/  SEL R2, RZ, 0x2, P1 ;  /* 0x00000002ff027807 */ /* 0x000fe40000800000 */
[----:B------:R-:W-:Y:S02]  /*118b0*/  @P2 LOP3.LUT R19, R19, 0x2, RZ, 0xfc, !PT ;  /* 0x0000000213132812 */ /* 0x000fe400078efcff */
[----:B------:R-:W-:Y:S02]  /*118c0*/  IADD3 R2, R3, R2, R5 ;  /* 0x0000000203027210 */ /* 0x000fe40007ffe005 */
[----:B------:R-:W-:-:S04]  /*118d0*/  LOP3.LUT R19, R19, 0xfffffffb, RZ, 0xc0, !PT ;  /* 0xfffffffb13137812 */ /* 0x000fc800078ec0ff */
[----:B------:R-:W-:Y:S01]  /*118e0*/  @P1 LOP3.LUT R19, R19, 0x4, RZ, 0xfc, !PT ;  /* 0x0000000413131812 */ /* 0x000fe200078efcff */
[----:B0-----:R-:W-:-:S05]  /*118f0*/  IMAD.SHL.U32 R6, R6, 0x8, RZ ;  /* 0x0000000806067824 */ /* 0x001fca00078e00ff */
[----:B------:R-:W-:-:S04]  /*11900*/  LOP3.LUT R6, R6, 0x38, RZ, 0xc0, !PT ;  /* 0x0000003806067812 */ /* 0x000fc800078ec0ff */
[C---:B------:R-:W-:Y:S02]  /*11910*/  LOP3.LUT R8, R6.reuse, 0x100, RZ, 0xfc, !PT ;  /* 0x0000010006087812 */ /* 0x040fe400078efcff */
[----:B------:R-:W-:Y:S02]  /*11920*/  LOP3.LUT R6, R6, 0xc0, RZ, 0xfc, !PT ;  /* 0x000000c006067812 */ /* 0x000fe400078efcff */
[----:B------:R-:W-:Y:S02]  /*11930*/  ISETP.GE.AND P0, PT, R8, UR4, PT ;  /* 0x0000000408007c0c */ /* 0x000fe4000bf06270 */
[----:B------:R-:W0:Y:S01]  /*11940*/  S2R R8, SR_TID.X ;  /* 0x0000000000087919 */ /* 0x000e220000002100 */
[----:B------:R-:W-:Y:S02]  /*11950*/  ISETP.GE.AND P5, PT, R6, UR4, PT ;  /* 0x0000000406007c0c */ /* 0x000fe4000bfa6270 */
[----:B------:R-:W-:Y:S01]  /*11960*/  SEL R5, RZ, 0x10, P0 ;  /* 0x00000010ff057807 */ /* 0x000fe20000000000 */
[----:B------:R-:W1:Y:S01]  /*11970*/  S2R R6, SR_TID.X ;  /* 0x0000000000067919 */ /* 0x000e620000002100 */
[----:B------:R-:W-:-:S04]  /*11980*/  SEL R3, RZ, 0x8, P5 ;  /* 0x00000008ff037807 */ /* 0x000fc80002800000 */
[----:B------:R-:W-:Y:S01]  /*11990*/  IADD3 R2, R5, R2, R3 ;  /* 0x0000000205027210 */ /* 0x000fe20007ffe003 */
[----:B0-----:R-:W-:Y:S02]  /*119a0*/  IMAD.SHL.U32 R8, R8, 0x8, RZ ;  /* 0x0000000808087824 */ /* 0x001fe400078e00ff */
[----:B-1----:R-:W-:-:S03]  /*119b0*/  IMAD.SHL.U32 R6, R6, 0x8, RZ ;  /* 0x0000000806067824 */ /* 0x002fc600078e00ff */
[----:B------:R-:W-:-:S04]  /*119c0*/  LOP3.LUT R8, R8, 0x38, RZ, 0xc0, !PT ;  /* 0x0000003808087812 */ /* 0x000fc800078ec0ff */
[----:B------:R-:W-:Y:S02]  /*119d0*/  LOP3.LUT R9, R8, 0x180, RZ, 0xfc, !PT ;  /* 0x0000018008097812 */ /* 0x000fe400078efcff */
[----:B------:R-:W-:Y:S02]  /*119e0*/  LOP3.LUT R6, R6, 0x38, RZ, 0xc0, !PT ;  /* 0x0000003806067812 */ /* 0x000fe400078ec0ff */
[----:B------:R-:W-:Y:S02]  /*119f0*/  ISETP.GE.AND P1, PT, R9, UR4, PT ;  /* 0x0000000409007c0c */ /* 0x000fe4000bf26270 */
[C---:B------:R-:W-:Y:S02]  /*11a00*/  LOP3.LUT R8, R6.reuse, 0x140, RZ, 0xfc, !PT ;  /* 0x0000014006087812 */ /* 0x040fe400078efcff */
[----:B------:R-:W-:Y:S02]  /*11a10*/  SEL R5, RZ, 0x40, P1 ;  /* 0x00000040ff057807 */ /* 0x000fe40000800000 */
[----:B------:R-:W-:-:S02]  /*11a20*/  LOP3.LUT R6, R6, 0x1c0, RZ, 0xfc, !PT ;  /* 0x000001c006067812 */ /* 0x000fc400078efcff */
[----:B------:R-:W-:Y:S02]  /*11a30*/  ISETP.GE.AND P1, PT, R8, UR4, PT ;  /* 0x0000000408007c0c */ /* 0x000fe4000bf26270 */
[----:B------:R-:W-:Y:S01]  /*11a40*/  ISETP.GE.AND P2, PT, R6, UR4, PT ;  /* 0x0000000406007c0c */ /* 0x000fe2000bf46270 */
[----:B------:R-:W-:Y:S01]  /*11a50*/  UMOV UR4, 0xffffffff ;  /* 0xffffffff00047882 */ /* 0x000fe20000000000 */
[----:B------:R-:W-:Y:S02]  /*11a60*/  SEL R3, RZ, 0x20, P1 ;  /* 0x00000020ff037807 */ /* 0x000fe40000800000 */
[----:B------:R-:W-:Y:S02]  /*11a70*/  SEL R6, RZ, 0x80, P2 ;  /* 0x00000080ff067807 */ /* 0x000fe40001000000 */
[----:B------:R-:W-:-:S05]  /*11a80*/  IADD3 R5, R5, R2, R3 ;  /* 0x0000000205057210 */ /* 0x000fca0007ffe003 */
[----:B------:R-:W-:Y:S01]  /*11a90*/  IMAD.IADD R6, R5, 0x1, R6 ;  /* 0x0000000105067824 */ /* 0x000fe200078e0206 */
[----:B------:R-:W-:Y:S06]  /*11aa0*/  BRA.DIV UR4, `(.L_x_1132) ;  /* 0x0000005a04687947 */ /* 0x000fec000b800000 */
[----:B------:R-:W2:Y:S04]  /*11ab0*/  LDL.LU R8, [R1+0x38] ;  /* 0x0000380001087983 */ /* 0x000ea80000300800 */
[----:B------:R-:W3:Y:S04]  /*11ac0*/  LDL.LU R3, [R1+0x4] ;  /* 0x0000040001037983 */ /* 0x000ee80000300800 */
[----:B------:R-:W4:Y:S04]  /*11ad0*/  LDL.LU R2, [R1+0x50] ;  /* 0x0000500001027983 */ /* 0x000f280000300800 */
[----:B------:R-:W5:Y:S01]  /*11ae0*/  LDL R11, [R1+0x14] ;  /* 0x00001400010b7983 */ /* 0x000f620000100800 */
[----:B------:R-:W-:-:S03]  /*11af0*/  LOP3.LUT R19, R19, 0xfffffbff, RZ, 0xc0, !PT ;  /* 0xfffffbff13137812 */ /* 0x000fc600078ec0ff */
[----:B------:R-:W5:Y:S01]  /*11b00*/  LDL.LU R10, [R1+0x5c] ;  /* 0x00005c00010a7983 */ /* 0x000f620000300800 */
[----:B------:R-:W-:Y:S01]  /*11b10*/  @P1 LOP3.LUT R19, R19, 0x400, RZ, 0xfc, !PT ;  /* 0x0000040013131812 */ /* 0x000fe200078efcff */
[----:B------:R-:W0:Y:S03]  /*11b20*/  S2R R12, SR_TID.X ;  /* 0x00000000000c7919 */ /* 0x000e260000002100 */
[C---:B------:R-:W-:Y:S02]  /*11b30*/  LOP3.LUT P1, RZ, R19.reuse, 0x8, RZ, 0xc0, !PT ;  /* 0x0000000813ff7812 */ /* 0x040fe4000782c0ff */
[C---:B------:R-:W-:Y:S02]  /*11b40*/  LOP3.LUT P4, RZ, R19.reuse, 0x2, RZ, 0xc0, !PT ;  /* 0x0000000213ff7812 */ /* 0x040fe4000788c0ff */
[----:B------:R-:W-:Y:S01]  /*11b50*/  LOP3.LUT R19, R19, 0xfffffeff, RZ, 0xc0, !PT ;  /* 0xfffffeff13137812 */ /* 0x000fe200078ec0ff */
[----:B0-----:R-:W-:-:S05]  /*11b60*/  IMAD.SHL.U32 R12, R12, 0x8, RZ ;  /* 0x000000080c0c7824 */ /* 0x001fca00078e00ff */
[----:B------:R-:W-:Y:S01]  /*11b70*/  LOP3.LUT R12, R12, 0x38, RZ, 0xc0, !PT ;  /* 0x000000380c0c7812 */ /* 0x000fe200078ec0ff */
[----:B------:R-:W-:Y:S01]  /*11b80*/  SHFL.IDX PT, R14, R0, 0x1, 0x181f ;  /* 0x00381f00000e7f89 */ /* 0x000fe200000e0000 */
[----:B--2---:R-:W-:-:S05]  /*11b90*/  IMAD R7, R8, R7, RZ ;  /* 0x0000000708077224 */ /* 0x004fca00078e02ff */
[-C--:B---3--:R-:W-:Y:S02]  /*11ba0*/  ISETP.GE.AND P2, PT, R3, R7.reuse, PT ;  /* 0x000000070300720c */ /* 0x088fe40003f46270 */
[----:B----4-:R-:W-:-:S11]  /*11bb0*/  ISETP.GE.AND P3, PT, R2, R7, PT ;  /* 0x000000070200720c */ /* 0x010fd60003f66270 */
[----:B------:R-:W-:-:S04]  /*11bc0*/  @!P2 LOP3.LUT R2, R5, 0x40, RZ, 0xc0, !PT ;  /* 0x000000400502a812 */ /* 0x000fc800078ec0ff */
[----:B------:R-:W-:Y:S02]  /*11bd0*/  @!P2 SHF.R.U32.HI R2, RZ, 0x2, R2 ;  /* 0x00000002ff02a819 */ /* 0x000fe40000011602 */
[----:B------:R-:W-:Y:S02]  /*11be0*/  @P3 LOP3.LUT R19, R19, 0x100, RZ, 0xfc, !PT ;  /* 0x0000010013133812 */ /* 0x000fe400078efcff */
[----:B------:R-:W-:Y:S02]  /*11bf0*/  @!P2 ISETP.NE.U32.AND P3, PT, R2, RZ, PT ;  /* 0x000000ff0200a20c */ /* 0x000fe40003f65070 */
[----:B------:R-:W-:Y:S01]  /*11c00*/  @!P2 LOP3.LUT R2, R6, 0x80, RZ, 0xc0, !PT ;  /* 0x000000800602a812 */ /* 0x000fe200078ec0ff */
[----:B------:R-:W0:Y:S01]  /*11c10*/  SHFL.IDX PT, R3, R0, RZ, 0x181f ;  /* 0x00181fff00037589 */ /* 0x000e2200000e0000 */
[----:B------:R-:W-:Y:S02]  /*11c20*/  LOP3.LUT R19, R19, 0xffffffdf, RZ, 0xc0, !PT ;  /* 0xffffffdf13137812 */ /* 0x000fe400078ec0ff */
[----:B------:R-:W-:-:S07]  /*11c30*/  @!P2 SHF.R.U32.HI R2, RZ, 0x3, R2 ;  /* 0x00000003ff02a819 */ /* 0x000fce0000011602 */
[----:B------:R-:W-:Y:S02]  /*11c40*/  @P3 LOP3.LUT R19, R19, 0x20, RZ, 0xfc, !PT ;  /* 0x0000002013133812 */ /* 0x000fe400078efcff */
[----:B------:R-:W-:Y:S02]  /*11c50*/  @!P2 ISETP.NE.U32.AND P3, PT, R2, RZ, PT ;  /* 0x000000ff0200a20c */ /* 0x000fe40003f65070 */
[----:B------:R-:W1:Y:S01]  /*11c60*/  SHFL.IDX PT, R2, R4, RZ, 0x181f ;  /* 0x00181fff04027589 */ /* 0x000e6200000e0000 */
[----:B0-----:R-:W-:Y:S02]  /*11c70*/  @!P2 LEA R3, P6, R12, R3, 0x1 ;  /* 0x000000030c03a211 */ /* 0x001fe400078c08ff */
[----:B------:R-:W-:-:S03]  /*11c80*/  LOP3.LUT R19, R19, 0xfffffdff, RZ, 0xc0, !PT ;  /* 0xfffffdff13137812 */ /* 0x000fc600078ec0ff */
[----:B-1----:R-:W-:-:S05]  /*11c90*/  @!P2 IMAD.X R2, RZ, RZ, R2, P6 ;  /* 0x000000ffff02a224 */ /* 0x002fca00030e0602 */
[-C--:B------:R-:W-:Y:S02]  /*11ca0*/  @!P2 LOP3.LUT R3, R3, R2.reuse, RZ, 0x3c, !PT ;  /* 0x000000020303a212 */ /* 0x080fe400078e3cff */
[----:B------:R-:W-:Y:S02]  /*11cb0*/  @P3 LOP3.LUT R19, R19, 0x200, RZ, 0xfc, !PT ;  /* 0x0000020013133812 */ /* 0x000fe400078efcff */
[----:B------:R-:W-:Y:S02]  /*11cc0*/  @!P2 LOP3.LUT R2, R3, R2, RZ, 0x3c, !PT ;  /* 0x000000020302a212 */ /* 0x000fe400078e3cff */
[----:B------:R-:W-:Y:S02]  /*11cd0*/  LOP3.LUT P6, RZ, R19, 0x4, RZ, 0xc0, !PT ;  /* 0x0000000413ff7812 */ /* 0x000fe400078cc0ff */
[----:B------:R-:W-:Y:S02]  /*11ce0*/  @!P2 LOP3.LUT R3, R3, R2, RZ, 0x3c, !PT ;  /* 0x000000020303a212 */ /* 0x000fe400078e3cff */
[----:B------:R-:W-:-:S03]  /*11cf0*/  LOP3.LUT P3, RZ, R19, 0x20, RZ, 0xc0, !PT ;  /* 0x0000002013ff7812 */ /* 0x000fc6000786c0ff */
[----:B-----5:R-:W-:Y:S01]  /*11d00*/  @!P2 LDGSTS.E.BYPASS.LTC128B.128 [R11+0x26400], desc[UR38][R2.64], !P1 ;  /* 0x26400000020bafae */ /* 0x020fe2000c901d66 */
[----:B------:R-:W-:-:S05]  /*11d10*/  LOP3.LUT P1, RZ, R19, 0x400, RZ, 0xc0, !PT ;  /* 0x0000040013ff7812 */ /* 0x000fca000782c0ff */
[----:B------:R-:W-:Y:S04]  /*11d20*/  @!P2 LDGSTS.E.BYPASS.LTC128B.128 [R11+0x28400], desc[UR38][R2.64+0x80], !P6 ;  /* 0x28400080020bafae */ /* 0x000fe8000f101d66 */
[----:B------:R-:W-:Y:S04]  /*11d30*/  @!P2 LDGSTS.E.BYPASS.LTC128B.128 [R11+0x2a400], desc[UR38][R2.64+0x100], !P4 ;  /* 0x2a400100020bafae */ /* 0x000fe8000e101d66 */
[----:B------:R-:W-:Y:S04]  /*11d40*/  @!P2 LDGSTS.E.BYPASS.LTC128B.128 [R11+0x2c400], desc[UR38][R2.64+0x180], !P5 ;  /* 0x2c400180020bafae */ /* 0x000fe8000e901d66 */
[----:B------:R-:W-:Y:S04]  /*11d50*/  @!P2 LDGSTS.E.BYPASS.LTC128B.128 [R11+0x2e400], desc[UR38][R2.64+0x200], !P0 ;  /* 0x2e400200020bafae */ /* 0x000fe8000c101d66 */
[----:B------:R-:W-:Y:S04]  /*11d60*/  @!P2 LDGSTS.E.BYPASS.LTC128B.128 [R11+0x30400], desc[UR38][R2.64+0x280], !P1 ;  /* 0x30400280020bafae */ /* 0x000fe8000c901d66 */
[----:B------:R-:W-:Y:S01]  /*11d70*/  @!P2 LDGSTS.E.BYPASS.LTC128B.128 [R11+0x32400], desc[UR38][R2.64+0x300], P3 ;  /* 0x32400300020bafae */ /* 0x000fe20009901d66 */
[----:B------:R-:W-:-:S03]  /*11d80*/  LOP3.LUT P3, RZ, R19, 0x200, RZ, 0xc0, !PT ;  /* 0x0000020013ff7812 */ /* 0x000fc6000786c0ff */
[----:B------:R-:W0:Y:S10]  /*11d90*/  SHFL.IDX PT, R8, R4, 0x1, 0x181f ;  /* 0x00381f0004087f89 */ /* 0x000e3400000e0000 */
[----:B------:R1:W-:Y:S01]  /*11da0*/  @!P2 LDGSTS.E.BYPASS.LTC128B.128 [R11+0x34400], desc[UR38][R2.64+0x380], P3 ;  /* 0x34400380020bafae */ /* 0x0003e20009901d66 */
[----:B------:R-:W-:-:S13]  /*11db0*/  LOP3.LUT P3, RZ, R19, 0x100, RZ, 0xc0, !PT ;  /* 0x0000010013ff7812 */ /* 0x000fda000786c0ff */
[----:B------:R-:W-:-:S05]  /*11dc0*/  @!P3 LEA R21, P2, R12, R14, 0x1 ;  /* 0x0000000e0c15b211 */ /* 0x000fca00078408ff */
[----:B0-----:R-:W-:Y:S01]  /*11dd0*/  @!P3 IMAD.X R8, RZ, RZ, R8, P2 ;  /* 0x000000ffff08b224 */ /* 0x001fe200010e0608 */
[----:B------:R-:W-:Y:S02]  /*11de0*/  LOP3.LUT P2, RZ, R19, 0x8, RZ, 0xc0, !PT ;  /* 0x0000000813ff7812 */ /* 0x000fe4000784c0ff */
[----:B------:R-:W-:Y:S01]  /*11df0*/  @!P3 LOP3.LUT R9, R5, 0x40, RZ, 0xc0, !PT ;  /* 0x000000400509b812 */ /* 0x000fe200078ec0ff */
[----:B-1----:R-:W-:Y:S02]  /*11e00*/  @!P3 IMAD.MOV.U32 R2, RZ, RZ, R21 ;  /* 0x000000ffff02b224 */ /* 0x002fe400078e0015 */
[----:B------:R-:W-:Y:S01]  /*11e10*/  @!P3 IMAD.MOV.U32 R3, RZ, RZ, R8 ;  /* 0x000000ffff03b224 */ /* 0x000fe200078e0008 */
[----:B------:R-:W-:-:S07]  /*11e20*/  @!P3 SHF.R.U32.HI R9, RZ, 0x2, R9 ;  /* 0x00000002ff09b819 */ /* 0x000fce0000011609 */
[----:B------:R-:W-:Y:S01]  /*11e30*/  @!P3 LDGSTS.E.BYPASS.LTC128B.128 [R11+0x26c00], desc[UR38][R2.64], !P2 ;  /* 0x26c00000020bbfae */ /* 0x000fe2000d101d66 */
[----:B------:R-:W-:Y:S02]  /*11e40*/  @!P3 ISETP.NE.U32.AND P2, PT, R9, RZ, PT ;  /* 0x000000ff0900b20c */ /* 0x000fe40003f45070 */
[----:B------:R-:W-:Y:S01]  /*11e50*/  @!P3 LOP3.LUT R8, R6, 0x80, RZ, 0xc0, !PT ;  /* 0x000000800608b812 */ /* 0x000fe200078ec0ff */
[----:B------:R-:W-:Y:S03]  /*11e60*/  @!P3 LDGSTS.E.BYPASS.LTC128B.128 [R11+0x28c00], desc[UR38][R2.64+0x80], !P6 ;  /* 0x28c00080020bbfae */ /* 0x000fe6000f101d66 */
[----:B------:R-:W-:Y:S01]  /*11e70*/  @!P3 SHF.R.U32.HI R8, RZ, 0x3, R8 ;  /* 0x00000003ff08b819 */ /* 0x000fe20000011608 */
[----:B------:R-:W-:Y:S04]  /*11e80*/  @!P3 LDGSTS.E.BYPASS.LTC128B.128 [R11+0x2ac00], desc[UR38][R2.64+0x100], !P4 ;  /* 0x2ac00100020bbfae */ /* 0x000fe8000e101d66 */
[----:B------:R-:W-:Y:S04]  /*11e90*/  @!P3 LDGSTS.E.BYPASS.LTC128B.128 [R11+0x2cc00], desc[UR38][R2.64+0x180], !P5 ;  /* 0x2cc00180020bbfae */ /* 0x000fe8000e901d66 */
[----:B------:R-:W-:Y:S04]  /*11ea0*/  @!P3 LDGSTS.E.BYPASS.LTC128B.128 [R11+0x2ec00], desc[UR38][R2.64+0x200], !P0 ;  /* 0x2ec00200020bbfae */ /* 0x000fe8000c101d66 */
[----:B------:R-:W-:Y:S04]  /*11eb0*/  @!P3 LDGSTS.E.BYPASS.LTC128B.128 [R11+0x30c00], desc[UR38][R2.64+0x280], !P1 ;  /* 0x30c00280020bbfae */ /* 0x000fe8000c901d66 */
[----:B------:R-:W-:Y:S01]  /*11ec0*/  @!P3 LDGSTS.E.BYPASS.LTC128B.128 [R11+0x32c00], desc[UR38][R2.64+0x300], P2 ;  /* 0x32c00300020bbfae */ /* 0x000fe20009101d66 */
[----:B------:R-:W-:-:S13]  /*11ed0*/  @!P3 ISETP.NE.U32.AND P2, PT, R8, RZ, PT ;  /* 0x000000ff0800b20c */ /* 0x000fda0003f45070 */
[----:B------:R0:W-:Y:S01]  /*11ee0*/  @!P3 LDGSTS.E.BYPASS.LTC128B.128 [R11+0x34c00], desc[UR38][R2.64+0x380], P2 ;  /* 0x34c00380020bbfae */ /* 0x0001e20009101d66 */
[----:B------:R-:W-:-:S03]  /*11ef0*/  ISETP.GE.AND P2, PT, R10, R7, PT ;  /* 0x000000070a00720c */ /* 0x000fc60003f46270 */
[----:B------:R-:W-:Y:S04]  /*11f00*/  SHFL.IDX PT, R10, R4, 0x2, 0x181f ;  /* 0x00581f00040a7f89 */ /* 0x000fe800000e0000 */
[----:B0-----:R-:W0:Y:S01]  /*11f10*/  SHFL.IDX PT, R3, R0, 0x2, 0x181f ;  /* 0x00581f0000037f89 */ /* 0x001e2200000e0000 */
[----:B------:R-:W-:-:S04]  /*11f20*/  LOP3.LUT R19, R19, 0xffffff7f, RZ, 0xc0, !PT ;  /* 0xffffff7f13137812 */ /* 0x000fc800078ec0ff */
[----:B------:R-:W-:Y:S02]  /*11f30*/  @P6 LOP3.LUT R19, R19, 0x80, RZ, 0xfc, !PT ;  /* 0x0000008013136812 */ /* 0x000fe400078efcff */
[----:B------:R-:W-:Y:S02]  /*11f40*/  @!P2 LOP3.LUT R2, R5, 0x40, RZ, 0xc0, !PT ;  /* 0x000000400502a812 */ /* 0x000fe400078ec0ff */
[----:B------:R-:W-:Y:S02]  /*11f50*/  LOP3.LUT P3, RZ, R19, 0x8, RZ, 0xc0, !PT ;  /* 0x0000000813ff7812 */ /* 0x000fe4000786c0ff */
[----:B------:R-:W-:Y:S02]  /*11f60*/  @!P2 SHF.R.U32.HI R9, RZ, 0x2, R2 ;  /* 0x00000002ff09a819 */ /* 0x000fe40000011602 */
[----:B0-----:R-:W-:-:S05]  /*11f70*/  @!P2 LEA R8, P6, R12, R3, 0x1 ;  /* 0x000000030c08a211 */ /* 0x001fca00078c08ff */
[----:B------:R-:W-:Y:S01]  /*11f80*/  @!P2 IMAD.X R3, RZ, RZ, R10, P6 ;  /* 0x000000ffff03a224 */ /* 0x000fe200030e060a */
[----:B------:R-:W-:Y:S01]  /*11f90*/  LOP3.LUT P6, RZ, R19, 0x80, RZ, 0xc0, !PT ;  /* 0x0000008013ff7812 */ /* 0x000fe200078cc0ff */
[----:B------:R-:W-:Y:S01]  /*11fa0*/  @!P2 IMAD.MOV.U32 R2, RZ, RZ, R8 ;  /* 0x000000ffff02a224 */ /* 0x000fe200078e0008 */
[----:B------:R-:W-:-:S04]  /*11fb0*/  @!P2 LOP3.LUT R8, R6, 0x80, RZ, 0xc0, !PT ;  /* 0x000000800608a812 */ /* 0x000fc800078ec0ff */
[----:B------:R-:W-:Y:S01]  /*11fc0*/  @!P2 SHF.R.U32.HI R8, RZ, 0x3, R8 ;  /* 0x00000003ff08a819 */ /* 0x000fe20000011608 */
[----:B------:R0:W-:Y:S03]  /*11fd0*/  @!P2 LDGSTS.E.BYPASS.LTC128B.128 [R11+0x27400], desc[UR38][R2.64], !P3 ;  /* 0x27400000020bafae */ /* 0x0001e6000d901d66 */
[----:B------:R-:W-:-:S03]  /*11fe0*/  @!P2 ISETP.NE.U32.AND P3, PT, R8, RZ, PT ;  /* 0x000000ff0800a20c */ /* 0x000fc60003f65070 */
[----:B------:R0:W-:Y:S01]  /*11ff0*/  @!P2 LDGSTS.E.BYPASS.LTC128B.128 [R11+0x29400], desc[UR38][R2.64+0x80], !P6 ;  /* 0x29400080020bafae */ /* 0x0001e2000f101d66 */
[----:B------:R-:W-:-:S03]  /*12000*/  @!P2 ISETP.NE.U32.AND P6, PT, R9, RZ, PT ;  /* 0x000000ff0900a20c */ /* 0x000fc60003fc5070 */
[----:B------:R0:W-:Y:S04]  /*12010*/  @!P2 LDGSTS.E.BYPASS.LTC128B.128 [R11+0x2b400], desc[UR38][R2.64+0x100], !P4 ;  /* 0x2b400100020bafae */ /* 0x0001e8000e101d66 */
[----:B------:R0:W-:Y:S04]  /*12020*/  @!P2 LDGSTS.E.BYPASS.LTC128B.128 [R11+0x2d400], desc[UR38][R2.64+0x180], !P5 ;  /* 0x2d400180020bafae */ /* 0x0001e8000e901d66 */
[----:B------:R0:W-:Y:S04]  /*12030*/  @!P2 LDGSTS.E.BYPASS.LTC128B.128 [R11+0x2f400], desc[UR38][R2.64+0x200], !P0 ;  /* 0x2f400200020bafae */ /* 0x0001e8000c101d66 */
[----:B------:R0:W-:Y:S04]  /*12040*/  @!P2 LDGSTS.E.BYPASS.LTC128B.128 [R11+0x31400], desc[UR38][R2.64+0x280], !P1 ;  /* 0x31400280020bafae */ /* 0x0001e8000c901d66 */
[----:B------:R0:W-:Y:S04]  /*12050*/  @!P2 LDGSTS.E.BYPASS.LTC128B.128 [R11+0x33400], desc[UR38][R2.64+0x300], P6 ;  /* 0x33400300020bafae */ /* 0x0001e8000b101d66 */
[----:B------:R0:W-:Y:S04]  /*12060*/  @!P2 LDGSTS.E.BYPASS.LTC128B.128 [R11+0x35400], desc[UR38][R2.64+0x380], P3 ;  /* 0x35400380020bafae */ /* 0x0001e80009901d66 */
[----:B------:R-:W1:Y:S04]  /*12070*/  SHFL.IDX PT, R4, R4, 0x3, 0x181f ;  /* 0x00781f0004047f89 */ /* 0x000e6800000e0000 */
[----:B------:R-:W2:Y:S02]  /*12080*/  SHFL.IDX PT, R0, R0, 0x3, 0x181f ;  /* 0x00781f0000007f89 */ /* 0x000ea400000e0000 */
.L_x_1268:
[----:B0-----:R-:W3:Y:S01]  /*12090*/  LDL.LU R2, [R1+0x60] ;  /* 0x0000600001027983 */ /* 0x001ee20000300800 */
[----:B------:R-:W-:Y:S01]  /*120a0*/  BSSY B0, `(.L_x_1133) ;  /* 0x000001d000007945 */ /* 0x000fe20003800000 */
[----:B---3--:R-:W-:-:S13]  /*120b0*/  ISETP.GE.AND P2, PT, R2, R7, PT ;  /* 0x000000070200720c */ /* 0x008fda0003f46270 */
[----:B------:R-:W-:Y:S05]  /*120c0*/  @P2 BRA `(.L_x_1134) ;  /* 0x0000000000682947 */ /* 0x000fea0003800000 */
[----:B------:R-:W3:Y:S01]  /*120d0*/  LDL R8, [R1+0x14] ;  /* 0x0000140001087983 */ /* 0x000ee20000100800 */
[C---:B------:R-:W-:Y:S02]  /*120e0*/  LOP3.LUT P6, RZ, R19.reuse, 0x8, RZ, 0xc0, !PT ;  /* 0x0000000813ff7812 */ /* 0x040fe400078cc0ff */
[C---:B------:R-:W-:Y:S01]  /*120f0*/  LOP3.LUT P4, RZ, R19.reuse, 0x4, RZ, 0xc0, !PT ;  /* 0x0000000413ff7812 */ /* 0x040fe2000788c0ff */
[----:B------:R-:W0:Y:S01]  /*12100*/  S2R R2, SR_TID.X ;  /* 0x0000000000027919 */ /* 0x000e220000002100 */
[----:B------:R-:W-:Y:S02]  /*12110*/  LOP3.LUT P3, RZ, R19, 0x2, RZ, 0xc0, !PT ;  /* 0x0000000213ff7812 */ /* 0x000fe4000786c0ff */
[----:B------:R-:W-:Y:S02]  /*12120*/  LOP3.LUT R5, R5, 0x40, RZ, 0xc0, !PT ;  /* 0x0000004005057812 */ /* 0x000fe400078ec0ff */
[----:B------:R-:W-:Y:S02]  /*12130*/  LOP3.LUT R6, R6, 0x80, RZ, 0xc0, !PT ;  /* 0x0000008006067812 */ /* 0x000fe400078ec0ff */
[----:B------:R-:W-:-:S02]  /*12140*/  SHF.R.U32.HI R5, RZ, 0x2, R5 ;  /* 0x00000002ff057819 */ /* 0x000fc40000011605 */
[----:B------:R-:W-:Y:S01]  /*12150*/  SHF.R.U32.HI R6, RZ, 0x3, R6 ;  /* 0x00000003ff067819 */ /* 0x000fe20000011606 */
[----:B0-----:R-:W-:-:S05]  /*12160*/  IMAD.SHL.U32 R2, R2, 0x8, RZ ;  /* 0x0000000802027824 */ /* 0x001fca00078e00ff */
[----:B------:R-:W-:-:S04]  /*12170*/  LOP3.LUT R2, R2, 0x38, RZ, 0xc0, !PT ;  /* 0x0000003802027812 */ /* 0x000fc800078ec0ff */
[----:B--2---:R-:W-:-:S05]  /*12180*/  LEA R2, P2, R2, R0, 0x1 ;  /* 0x0000000002027211 */ /* 0x004fca00078408ff */
[----:B-1----:R-:W-:Y:S01]  /*12190*/  IMAD.X R3, RZ, RZ, R4, P2 ;  /* 0x000000ffff037224 */ /* 0x002fe200010e0604 */
[----:B------:R-:W-:-:S04]  /*121a0*/  ISETP.NE.U32.AND P2, PT, R5, RZ, PT ;  /* 0x000000ff0500720c */ /* 0x000fc80003f45070 */
[----:B------:R-:W-:Y:S01]  /*121b0*/  @!PT LDS RZ, [RZ] ;  /* 0x00000000fffff984 */ /* 0x000fe20000000800 */
[----:B------:R-:W-:Y:S01]  /*121c0*/  @!PT LDS RZ, [RZ] ;  /* 0x00000000fffff984 */ /* 0x000fe20000000800 */
[----:B------:R-:W-:Y:S01]  /*121d0*/  @!PT LDS RZ, [RZ] ;  /* 0x00000000fffff984 */ /* 0x000fe20000000800 */
[----:B---3--:R0:W-:Y:S04]  /*121e0*/  LDGSTS.E.BYPASS.LTC128B.128 [R8+0x27c00], desc[UR38][R2.64], !P6 ;  /* 0x27c0000002087fae */ /* 0x0081e8000f101d66 */
        /* <DEDUP_REMOVED lines=8> */
.L_x_1134:
[----:B------:R-:W-:Y:S05]  /*12270*/  BSYNC B0 ;  /* 0x0000000000007941 */ /* 0x000fea0003800000 */
.L_x_1133:
[----:B------:R-:W-:Y:S01]  /*12280*/  NOP ;  /* 0x0000000000007918 */ /* 0x000fe20000000000 */
[----:B------:R-:W-:-:S13]  /*12290*/  PLOP3.LUT P0, PT, PT, PT, PT, 0x80, 0x0 ;  /* 0x000000000000781c */ /* 0x000fda0003f0f070 */
.L_x_1135:
[----:B------:R-:W-:Y:S02]  /*122a0*/  PLOP3.LUT P1, PT, P1, P0, PT, 0xa2, 0x0 ;  /* 0x000000000000781c */ /* 0x000fe40000f21472 */
[----:B------:R-:W-:-:S08]  /*122b0*/  @P0 R2UR P1, UR4, R18 ;  /* 0x00000000120402ca */ /* 0x000fd00000020000 */
[----:B------:R-:W-:-:S05]  /*122c0*/  @P0 PLOP3.LUT P0, PT, P1, PT, PT, 0x80, 0x0 ;  /* 0x000000000000081c */ /* 0x000fca0000f0f070 */
[----:B------:R-:W-:Y:S01]  /*122d0*/  @!P1 SYNCS.ARRIVE.TRANS64.RED.A0T1 RZ, [UR4+0x38810], RZ ;  /* 0x038810ffffff99a7 */ /* 0x000fe20008200404 */
[----:B------:R-:W-:Y:S07]  /*122e0*/  @!P1 ARRIVES.LDGSTSBAR.64.TRANSCNT [UR4+0x38810] ;  /* 0x03881000ff0099b0 */ /* 0x000fee0008000a84 */
[----:B------:R-:W-:Y:S05]  /*122f0*/  @P0 BRA.U.ANY `(.L_x_1135) ;  /* 0xfffffffd00e80947 */ /* 0x000fea000393ffff */
[----:B0-----:R-:W3:Y:S02]  /*12300*/  LDL.LU R2, [R1+0x64] ;  /* 0x0000640001027983 */ /* 0x001ee40000300800 */
[----:B---3--:R-:W-:-:S05]  /*12310*/  VIADD R2, R2, 0x1 ;  /* 0x0000000102027836 */ /* 0x008fca0000000000 */
[----:B------:R0:W-:Y:S01]  /*12320*/  STL [R1+0x64], R2 ;  /* 0x0000640201007387 */ /* 0x0001e20000100800 */
[----:B--2---:R-:W-:-:S04]  /*12330*/  LEA.HI R0, R2, R2, RZ, 0x1 ;  /* 0x0000000202007211 */ /* 0x004fc800078f08ff */
[----:B------:R-:W-:-:S05]  /*12340*/  LOP3.LUT R0, R0, 0xfffffffe, RZ, 0xc0, !PT ;  /* 0xfffffffe00007812 */ /* 0x000fca00078ec0ff */
[----:B------:R-:W-:-:S05]  /*12350*/  IMAD.IADD R0, R2, 0x1, -R0 ;  /* 0x0000000102007824 */ /* 0x000fca00078e0a00 */
[----:B------:R-:W-:Y:S01]  /*12360*/  SHF.L.U32 R0, R0, 0x1f, RZ ;  /* 0x0000001f00007819 */ /* 0x000fe200000006ff */
[----:B------:R-:W-:Y:S01]  /*12370*/  NOP ;  /* 0x0000000000007918 */ /* 0x000fe20000000000 */
[----:B------:R0:W-:Y:S01]  /*12380*/  SYNCS.ARRIVE.TRANS64.A1T0 RZ, [R18+URZ+0x38810], RZ ;  /* 0x038810ff12ff79a7 */ /* 0x0001e2000810003f */
[----:B------:R-:W-:Y:S01]  /*12390*/  BSSY B0, `(.L_x_1136) ;  /* 0x0000003000007945 */ /* 0x000fe20003800000 */
[----:B------:R-:W2:Y:S03]  /*123a0*/  SYNCS.PHASECHK.TRANS64.TRYWAIT P0, [R18+URZ+0x38820], R0 ;  /* 0x03882000120075a7 */ /* 0x000ea6000800017f */
[----:B0-2---:R-:W-:Y:S05]  /*123b0*/  @!P0 BRA `(.L_x_1137) ;  /* 0x0000005800f08947 */ /* 0x005fea0003800000 */
.L_x_1269:
[----:B------:R-:W-:Y:S05]  /*123c0*/  BSYNC B0 ;  /* 0x0000000000007941 */ /* 0x000fea0003800000 */
.L_x_1136:
[----:B------:R-:W-:Y:S01]  /*123d0*/  LOP3.LUT P0, RZ, R19, 0x1, RZ, 0xc0, !PT ;  /* 0x0000000113ff7812 */ /* 0x000fe2000780c0ff */
[----:B------:R-:W-:-:S12]  /*123e0*/  BSSY B0, `(.L_x_1138) ;  /* 0x0000097000007945 */ /* 0x000fd80003800000 */
[----:B------:R-:W-:Y:S05]  /*123f0*/  @!P0 BRA `(.L_x_1139) ;  /* 0x0000000800548947 */ /* 0x000fea0003800000 */
[----:B-1----:R-:W0:Y:S04]  /*12400*/  LDL R4, [R1+0x10] ;  /* 0x0000100001047983 */ /* 0x002e280000100800 */
[----:B------:R-:W2:Y:S01]  /*12410*/  LDL R2, [R1+0x18] ;  /* 0x0000180001027983 */ /* 0x000ea20000100800 */
[----:B------:R-:W-:Y:S01]  /*12420*/  BSSY B1, `(.L_x_1140) ;  /* 0x0000008000017945 */ /* 0x000fe20003800000 */
[----:B------:R-:W1:Y:S02]  /*12430*/  S2R R3, SR_TID.X ;  /* 0x0000000000037919 */ /* 0x000e640000002100 */
[----:B-1----:R-:W-:-:S04]  /*12440*/  LOP3.LUT R3, R3, 0x7f, RZ, 0xc0, !PT ;  /* 0x0000007f03037812 */ /* 0x002fc800078ec0ff */
[----:B------:R-:W-:Y:S01]  /*12450*/  ISETP.NE.AND P1, PT, R3, RZ, PT ;  /* 0x000000ff0300720c */ /* 0x000fe20003f25270 */
[----:B0-----:R-:W-:Y:S01]  /*12460*/  IMAD R0, R4, 0x8, R18 ;  /* 0x0000000804007824 */ /* 0x001fe200078e0212 */
[----:B--2---:R-:W-:-:S04]  /*12470*/  SHF.L.U32 R2, R2, 0x1f, RZ ;  /* 0x0000001f02027819 */ /* 0x004fc800000006ff */
[----:B------:R-:W0:Y:S02]  /*12480*/  SYNCS.PHASECHK.TRANS64.TRYWAIT P0, [R0+URZ+0x38860], R2 ;  /* 0x03886002000075a7 */ /* 0x000e24000800017f */
[----:B0-----:R-:W-:Y:S05]  /*12490*/  @!P0 BRA `(.L_x_1141) ;  /* 0x0000005800cc8947 */ /* 0x001fea0003800000 */
.L_x_1270:
[----:B------:R-:W-:Y:S05]  /*124a0*/  BSYNC B1 ;  /* 0x0000000000017941 */ /* 0x000fea0003800000 */
.L_x_1140:
        /* <DEDUP_REMOVED lines=9> */
.L_x_1143:
[----:B------:R-:W-:Y:S05]  /*12540*/  BSYNC B1 ;  /* 0x0000000000017941 */ /* 0x000fea0003800000 */
.L_x_1142:
[----:B------:R-:W2:Y:S04]  /*12550*/  LDL R4, [R1+0x20] ;  /* 0x0000200001047983 */ /* 0x000ea80000100800 */
[----:B------:R-:W2:Y:S04]  /*12560*/  LDL.LU R3, [R1+0x30] ;  /* 0x0000300001037983 */ /* 0x000ea80000300800 */
[----:B0-----:R-:W3:Y:S01]  /*12570*/  LDL R2, [R1+0x10] ;  /* 0x0000100001027983 */ /* 0x001ee20000100800 */
        /* <DEDUP_REMOVED lines=8> */
[----:B---3--:R-:W-:-:S04]  /*12600*/  IMAD R2, R2, 0x10000, R18 ;  /* 0x0001000002027824 */ /* 0x008fc800078e0212 */
[----:B------:R-:W-:-:S07]  /*12610*/  VIADD R4, R2, 0x400 ;  /* 0x0000040002047836 */ /* 0x000fce0000000000 */
.L_x_1144:
        /* <DEDUP_REMOVED lines=15> */
.L_x_1145:
        /* <DEDUP_REMOVED lines=15> */
.L_x_1146:
        /* <DEDUP_REMOVED lines=15> */
.L_x_1147:
        /* <DEDUP_REMOVED lines=15> */
.L_x_1148:
        /* <DEDUP_REMOVED lines=15> */
.L_x_1149:
        /* <DEDUP_REMOVED lines=15> */
.L_x_1150:
        /* <DEDUP_REMOVED lines=15> */
.L_x_1151:
        /* <DEDUP_REMOVED lines=10> */
.L_x_1139:
[----:B------:R-:W-:Y:S05]  /*12d50*/  BSYNC B0 ;  /* 0x0000000000007941 */ /* 0x000fea0003800000 */
.L_x_1138:
[----:B-1----:R-:W0:Y:S04]  /*12d60*/  LDL R4, [R1+0x3c] ;  /* 0x00003c0001047983 */ /* 0x002e280000100800 */
        /* <DEDUP_REMOVED lines=19> */
[----:B------:R-:W2:Y:S04]  /*12ea0*/  LDL.LU R5, [R1+0x10] ;  /* 0x0000100001057983 */ /* 0x000ea80000300800 */
[----:B------:R-:W3:Y:S01]  /*12eb0*/  LDL.LU R9, [R1+0x18] ;  /* 0x0000180001097983 */ /* 0x000ee20000300800 */
[----:B------:R-:W-:Y:S01]  /*12ec0*/  LOP3.LUT P2, RZ, R19, 0x1, RZ, 0xc0, !PT ;  /* 0x0000000113ff7812 */ /* 0x000fe2000784c0ff */
[----:B------:R-:W-:Y:S01]  /*12ed0*/  BSSY B1, `(.L_x_1156) ;  /* 0x00000d7000017945 */ /* 0x000fe20003800000 */
[----:B--2---:R-:W-:-:S05]  /*12ee0*/  VIADD R2, R5, 0x1 ;  /* 0x0000000105027836 */ /* 0x004fca0000000000 */
[----:B------:R-:W-:-:S04]  /*12ef0*/  ISETP.NE.AND P0, PT, R2, 0x2, PT ;  /* 0x000000020200780c */ /* 0x000fc80003f05270 */
[----:B------:R-:W-:Y:S02]  /*12f00*/  SEL R3, RZ, 0x1, P0 ;  /* 0x00000001ff037807 */ /* 0x000fe40000000000 */
[----:B------:R-:W-:Y:S02]  /*12f10*/  SEL R10, R2, RZ, P0 ;  /* 0x000000ff020a7207 */ /* 0x000fe40000000000 */
[----:B---3--:R-:W-:-:S05]  /*12f20*/  LOP3.LUT R9, R9, R3, RZ, 0x3c, !PT ;  /* 0x0000000309097212 */ /* 0x008fca00078e3cff */
[----:B------:R0:W-:Y:S04]  /*12f30*/  STL [R1+0x18], R9 ;  /* 0x0000180901007387 */ /* 0x0001e80000100800 */
[----:B------:R0:W-:Y:S01]  /*12f40*/  STL [R1+0x10], R10 ;  /* 0x0000100a01007387 */ /* 0x0001e20000100800 */
        /* <DEDUP_REMOVED lines=24> */
.L_x_1158:
[----:B------:R-:W-:Y:S01]  /*130d0*/  IMAD R3, R10, 0x8, R18 ;  /* 0x000000080a037824 */ /* 0x000fe200078e0212 */
[----:B------:R-:W-:Y:S01]  /*130e0*/  SHF.L.U32 R2, R9, 0x1f, RZ ;  /* 0x0000001f09027819 */ /* 0x000fe200000006ff */
[----:B------:R-:W2:Y:S01]  /*130f0*/  S2R R5, SR_TID.X ;  /* 0x0000000000057919 */ /* 0x000ea20000002100 */
[----:B------:R-:W-:Y:S02]  /*13100*/  BSSY B3, `(.L_x_1159) ;  /* 0x0000005000037945 */ /* 0x000fe40003800000 */
[----:B------:R-:W3:Y:S01]  /*13110*/  SYNCS.PHASECHK.TRANS64.TRYWAIT P0, [R3+URZ+0x38840], R2 ;  /* 0x03884002030075a7 */ /* 0x000ee2000800017f */
[----:B--2---:R-:W-:-:S04]  /*13120*/  LOP3.LUT R5, R5, 0x7f, RZ, 0xc0, !PT ;  /* 0x0000007f05057812 */ /* 0x004fc800078ec0ff */
[----:B------:R-:W-:Y:S01]  /*13130*/  ISETP.NE.AND P1, PT, R5, RZ, PT ;  /* 0x000000ff0500720c */ /* 0x000fe20003f25270 */
[----:B---3--:R-:W-:-:S12]  /*13140*/  @!P0 BRA `(.L_x_1160) ;  /* 0x0000004c00b48947 */ /* 0x008fd80003800000 */
.L_x_1271:
[----:B------:R-:W-:Y:S05]  /*13150*/  BSYNC B3 ;  /* 0x0000000000037941 */ /* 0x000fea0003800000 */
.L_x_1159:
[----:B------:R-:W-:Y:S04]  /*13160*/  BSSY B3, `(.L_x_1161) ;  /* 0x0000009000037945 */ /* 0x000fe80003800000 */
[----:B------:R-:W-:Y:S05]  /*13170*/  @P1 BRA `(.L_x_1162) ;  /* 0x00000000001c1947 */ /* 0x000fea0003800000 */
[----:B-1----:R-:W1:Y:S01]  /*13180*/  S2R R6, SR_TID.X ;  /* 0x0000000000067919 */ /* 0x002e620000002100 */
[----:B------:R-:W-:-:S04]  /*13190*/  IMAD.MOV.U32 R5, RZ, RZ, 0x2000 ;  /* 0x00002000ff057424 */ /* 0x000fc800078e00ff */
[----:B------:R3:W-:Y:S01]  /*131a0*/  SYNCS.ARRIVE.TRANS64 RZ, [R3+URZ+0x38830], R5 ;  /* 0x0388300503ff79a7 */ /* 0x0007e2000800003f */
[----:B-1----:R-:W-:-:S04]  /*131b0*/  LOP3.LUT R6, R6, 0x1f, RZ, 0xc0, !PT ;  /* 0x0000001f06067812 */ /* 0x002fc800078ec0ff */
[----:B------:R-:W-:-:S13]  /*131c0*/  ISETP.NE.AND P0, PT, R6, RZ, PT ;  /* 0x000000ff0600720c */ /* 0x000fda0003f05270 */
[----:B---3--:R-:W-:Y:S05]  /*131d0*/  @!P0 BRA `(.L_x_1162) ;  /* 0x0000000000048947 */ /* 0x008fea0003800000 */
[----:B------:R-:W-:Y:S01]  /*131e0*/  BPT.TRAP 0x1 ;  /* 0x000000040000795c */ /* 0x000fe20000300000 */
.L_x_1162:
[----:B------:R-:W-:Y:S05]  /*131f0*/  BSYNC B3 ;  /* 0x0000000000037941 */ /* 0x000fea0003800000 */
.L_x_1161:
[----:B------:R-:W3:Y:S04]  /*13200*/  LDL R5, [R1+0x10] ;  /* 0x0000100001057983 */ /* 0x000ee80000100800 */
[----:B-1----:R-:W4:Y:S01]  /*13210*/  LDL R6, [R1+0x20] ;  /* 0x0000200001067983 */ /* 0x002f220000100800 */
[----:B0-----:R-:W-:Y:S01]  /*13220*/  IMAD.MOV.U32 R9, RZ, RZ, RZ ;  /* 0x000000ffff097224 */ /* 0x001fe200078e00ff */
[----:B------:R-:W-:Y:S01]  /*13230*/  UIADD3 UR4, UP0, UR40, 0x370, URZ ;  /* 0x0000037028047890 */ /* 0x000fe2000ff1e03f */
[----:B------:R-:W-:Y:S01]  /*13240*/  PLOP3.LUT P0, PT, PT, PT, PT, 0x80, 0x0 ;  /* 0x000000000000781c */ /* 0x000fe20003f0f070 */
[----:B------:R-:W-:Y:S01]  /*13250*/  UMOV UR6, 0x0 ;  /* 0x0000000000067882 */ /* 0x000fe20000000000 */
[----:B------:R-:W-:Y:S01]  /*13260*/  UMOV UR7, 0x14f00000 ;  /* 0x14f0000000077882 */ /* 0x000fe20000000000 */
[----:B------:R-:W-:Y:S01]  /*13270*/  R2UR UR10, R9 ;  /* 0x00000000090a72ca */ /* 0x000fe200000e0000 */
[----:B------:R-:W-:Y:S01]  /*13280*/  UIADD3.X UR5, URZ, UR41, URZ, UP0, !UPT ;  /* 0x000000293f057290 */ /* 0x000fe200087fe43f */
[----:B---3--:R-:W-:-:S02]  /*13290*/  IMAD R5, R5, 0x2000, R18 ;  /* 0x0000200005057824 */ /* 0x008fc400078e0212 */
[----:B----4-:R-:W-:Y:S02]  /*132a0*/  IMAD R0, R0, 0x40, R6 ;  /* 0x0000004000007824 */ /* 0x010fe400078e0206 */
[----:B------:R-:W-:Y:S02]  /*132b0*/  VIADD R5, R5, 0x22400 ;  /* 0x0002240005057836 */ /* 0x000fe40000000000 */
[----:B------:R-:W-:-:S07]  /*132c0*/  VIADD R6, R3, 0x38830 ;  /* 0x0003883003067836 */ /* 0x000fce0000000000 */
.L_x_1163:
        /* <DEDUP_REMOVED lines=13> */
.L_x_1272:
[----:B------:R-:W-:Y:S05]  /*133a0*/  BSYNC B3 ;  /* 0x0000000000037941 */ /* 0x000fea0003800000 */
.L_x_1164:
[----:B------:R-:W-:Y:S01]  /*133b0*/  BSSY B3, `(.L_x_1166) ;  /* 0x000000b000037945 */ /* 0x000fe20003800000 */
[----:B------:R-:W-:Y:S02]  /*133c0*/  IMAD.MOV.U32 R6, RZ, RZ, 0x0 ;  /* 0x00000000ff067424 */ /* 0x000fe400078e00ff */
[----:B------:R-:W-:Y:S01]  /*133d0*/  IMAD.MOV.U32 R7, RZ, RZ, 0x14f00000 ;  /* 0x14f00000ff077424 */ /* 0x000fe200078e00ff */
[----:B------:R-:W-:Y:S06]  /*133e0*/  @P1 BRA `(.L_x_1167) ;  /* 0x00000000001c1947 */ /* 0x000fec0003800000 */
[----:B------:R-:W1:Y:S01]  /*133f0*/  S2R R5, SR_TID.X ;  /* 0x0000000000057919 */ /* 0x000e620000002100 */
[----:B0-2---:R-:W-:-:S04]  /*13400*/  IMAD.MOV.U32 R2, RZ, RZ, 0x10000 ;  /* 0x00010000ff027424 */ /* 0x005fc800078e00ff */
[----:B------:R3:W-:Y:S01]  /*13410*/  SYNCS.ARRIVE.TRANS64 RZ, [R3+URZ+0x38850], R2 ;  /* 0x0388500203ff79a7 */ /* 0x0007e2000800003f */
[----:B-1----:R-:W-:-:S04]  /*13420*/  LOP3.LUT R5, R5, 0x1f, RZ, 0xc0, !PT ;  /* 0x0000001f05057812 */ /* 0x002fc800078ec0ff */
[----:B------:R-:W-:-:S13]  /*13430*/  ISETP.NE.AND P0, PT, R5, RZ, PT ;  /* 0x000000ff0500720c */ /* 0x000fda0003f05270 */
[----:B---3--:R-:W-:Y:S05]  /*13440*/  @!P0 BRA `(.L_x_1167) ;  /* 0x0000000000048947 */ /* 0x008fea0003800000 */
[----:B------:R-:W-:Y:S01]  /*13450*/  BPT.TRAP 0x1 ;  /* 0x000000040000795c */ /* 0x000fe20000300000 */
.L_x_1167:
[----:B------:R-:W-:Y:S05]  /*13460*/  BSYNC B3 ;  /* 0x0000000000037941 */ /* 0x000fea0003800000 */
.L_x_1166:
[----:B0-2---:R-:W2:Y:S01]  /*13470*/  LDL R2, [R1+0x10] ;  /* 0x0000100001027983 */ /* 0x005ea20000100800 */
        /* <DEDUP_REMOVED lines=9> */
.L_x_1168:
        /* <DEDUP_REMOVED lines=15> */
.L_x_1169:
        /* <DEDUP_REMOVED lines=15> */
.L_x_1170:
        /* <DEDUP_REMOVED lines=15> */
.L_x_1171:
        /* <DEDUP_REMOVED lines=15> */
.L_x_1172:
        /* <DEDUP_REMOVED lines=15> */
.L_x_1173:
        /* <DEDUP_REMOVED lines=15> */
.L_x_1174:
        /* <DEDUP_REMOVED lines=15> */
.L_x_1175:
        /* <DEDUP_REMOVED lines=10> */
.L_x_1157:
[----:B------:R-:W-:Y:S05]  /*13c40*/  BSYNC B1 ;  /* 0x0000000000017941 */ /* 0x000fea0003800000 */
.L_x_1156:
[----:B------:R-:W2:Y:S02]  /*13c50*/  LDL.LU R5, [R1+0x3c] ;  /* 0x00003c0001057983 */ /* 0x000ea40000300800 */
[----:B--2---:R-:W-:-:S07]  /*13c60*/  VIADD R0, R5, 0xfffffffd ;  /* 0xfffffffd05007836 */ /* 0x004fce0000000000 */
.L_x_1155:
[----:B------:R-:W-:Y:S05]  /*13c70*/  BSYNC B2 ;  /* 0x0000000000027941 */ /* 0x000fea0003800000 */
.L_x_1154:
[----:B------:R-:W-:Y:S01]  /*13c80*/  VIADD R8, R8, 0xfffffffe ;  /* 0xfffffffe08087836 */ /* 0x000fe20000000000 */
[----:B------:R-:W-:-:S04]  /*13c90*/  LOP3.LUT R4, RZ, R4, RZ, 0x33, !PT ;  /* 0x00000004ff047212 */ /* 0x000fc800078e33ff */
[----:B------:R-:W-:-:S13]  /*13ca0*/  ISETP.NE.AND P0, PT, R8, R4, PT ;  /* 0x000000040800720c */ /* 0x000fda0003f05270 */
[----:B------:R-:W-:Y:S05]  /*13cb0*/  @!P0 BRA `(.L_x_1153) ;  /* 0x0000001800e08947 */ /* 0x000fea0003800000 */
.L_x_1216:
[----:B------:R-:W2:Y:S04]  /*13cc0*/  LDL.LU R3, [R1+0x10] ;  /* 0x0000100001037983 */ /* 0x000ea80000300800 */
[----:B------:R-:W3:Y:S01]  /*13cd0*/  LDL.LU R2, [R1+0x18] ;  /* 0x0000180001027983 */ /* 0x000ee20000300800 */
[----:B------:R-:W-:Y:S01]  /*13ce0*/  LOP3.LUT P1, RZ, R19, 0x1, RZ, 0xc0, !PT ;  /* 0x0000000113ff7812 */ /* 0x000fe2000782c0ff */
[----:B------:R-:W-:Y:S05]  /*13cf0*/  YIELD ;  /* 0x0000000000007946 */ /* 0x000fea0003800000 */
[----:B------:R-:W-:Y:S01]  /*13d00*/  BSSY B1, `(.L_x_1176) ;  /* 0x00000d4000017945 */ /* 0x000fe20003800000 */
[----:B--2---:R-:W-:-:S05]  /*13d10*/  VIADD R7, R3, 0x1 ;  /* 0x0000000103077836 */ /* 0x004fca0000000000 */
[----:B------:R-:W-:-:S04]  /*13d20*/  ISETP.NE.AND P0, PT, R7, 0x2, PT ;  /* 0x000000020700780c */ /* 0x000fc80003f05270 */
[----:B------:R-:W-:Y:S02]  /*13d30*/  SEL R6, RZ, 0x1, P0 ;  /* 0x00000001ff067807 */ /* 0x000fe40000000000 */
[----:B------:R-:W-:Y:S02]  /*13d40*/  SEL R7, R7, RZ, P0 ;  /* 0x000000ff07077207 */ /* 0x000fe40000000000 */
[----:B---3--:R-:W-:Y:S01]  /*13d50*/  LOP3.LUT R6, R2, R6, RZ, 0x3c, !PT ;  /* 0x0000000602067212 */ /* 0x008fe200078e3cff */
[----:B0-----:R-:W-:Y:S06]  /*13d60*/  @!P1 BRA `(.L_x_1177) ;  /* 0x0000000c00349947 */ /* 0x001fec0003800000 */
        /* <DEDUP_REMOVED lines=24> */
.L_x_1178:
        /* <DEDUP_REMOVED lines=8> */
.L_x_1273:
[----:B------:R-:W-:Y:S05]  /*13f70*/  BSYNC B2 ;  /* 0x0000000000027941 */ /* 0x000fea0003800000 */
.L_x_1179:
        /* <DEDUP_REMOVED lines=9> */
.L_x_1182:
[----:B------:R-:W-:Y:S05]  /*14010*/  BSYNC B2 ;  /* 0x0000000000027941 */ /* 0x000fea0003800000 */
.L_x_1181:
        /* <DEDUP_REMOVED lines=12> */
.L_x_1183:
        /* <DEDUP_REMOVED lines=13> */
.L_x_1274:
[----:B------:R-:W-:Y:S05]  /*141b0*/  BSYNC B2 ;  /* 0x0000000000027941 */ /* 0x000fea0003800000 */
.L_x_1184:
        /* <DEDUP_REMOVED lines=11> */
.L_x_1187:
[----:B------:R-:W-:Y:S05]  /*14270*/  BSYNC B2 ;  /* 0x0000000000027941 */ /* 0x000fea0003800000 */
.L_x_1186:
        /* <DEDUP_REMOVED lines=9> */
.L_x_1188:
        /* <DEDUP_REMOVED lines=15> */
.L_x_1189:
        /* <DEDUP_REMOVED lines=15> */
.L_x_1190:
        /* <DEDUP_REMOVED lines=15> */
.L_x_1191:
        /* <DEDUP_REMOVED lines=15> */
.L_x_1192:
        /* <DEDUP_REMOVED lines=15> */
.L_x_1193:
        /* <DEDUP_REMOVED lines=15> */
.L_x_1194:
        /* <DEDUP_REMOVED lines=15> */
.L_x_1195:
        /* <DEDUP_REMOVED lines=10> */
.L_x_1177:
[----:B------:R-:W-:Y:S05]  /*14a40*/  BSYNC B1 ;  /* 0x0000000000017941 */ /* 0x000fea0003800000 */
.L_x_1176:
[----:B------:R-:W-:Y:S01]  /*14a50*/  VIADD R7, R7, 0x1 ;  /* 0x0000000107077836 */ /* 0x000fe20000000000 */
[----:B------:R-:W-:Y:S01]  /*14a60*/  LOP3.LUT P2, RZ, R19, 0x1, RZ, 0xc0, !PT ;  /* 0x0000000113ff7812 */ /* 0x000fe2000784c0ff */
[----:B------:R-:W-:Y:S03]  /*14a70*/  BSSY B1, `(.L_x_1196) ;  /* 0x00000d8000017945 */ /* 0x000fe60003800000 */
[----:B------:R-:W-:-:S04]  /*14a80*/  ISETP.NE.AND P0, PT, R7, 0x2, PT ;  /* 0x000000020700780c */ /* 0x000fc80003f05270 */
[----:B------:R-:W-:Y:S02]  /*14a90*/  SEL R2, RZ, 0x1, P0 ;  /* 0x00000001ff027807 */ /* 0x000fe40000000000 */
[----:B0-----:R-:W-:Y:S02]  /*14aa0*/  SEL R9, R7, RZ, P0 ;  /* 0x000000ff07097207 */ /* 0x001fe40000000000 */
[----:B------:R-:W-:Y:S01]  /*14ab0*/  LOP3.LUT R8, R6, R2, RZ, 0x3c, !PT ;  /* 0x0000000206087212 */ /* 0x000fe200078e3cff */
[----:B------:R-:W-:-:S04]  /*14ac0*/  VIADD R6, R0, 0xffffffff ;  /* 0xffffffff00067836 */ /* 0x000fc80000000000 */
[----:B------:R0:W-:Y:S04]  /*14ad0*/  STL [R1+0x18], R8 ;  /* 0x0000180801007387 */ /* 0x0001e80000100800 */
[----:B------:R0:W-:Y:S01]  /*14ae0*/  STL [R1+0x10], R9 ;  /* 0x0000100901007387 */ /* 0x0001e20000100800 */
        /* <DEDUP_REMOVED lines=25> */
.L_x_1198:
        /* <DEDUP_REMOVED lines=8> */
.L_x_1275:
[----:B------:R-:W-:Y:S05]  /*14d00*/  BSYNC B2 ;  /* 0x0000000000027941 */ /* 0x000fea0003800000 */
.L_x_1199:
        /* <DEDUP_REMOVED lines=9> */
.L_x_1202:
[----:B------:R-:W-:Y:S05]  /*14da0*/  BSYNC B2 ;  /* 0x0000000000027941 */ /* 0x000fea0003800000 */
.L_x_1201:
[----:B------:R-:W2:Y:S04]  /*14db0*/  LDL R3, [R1+0x10] ;  /* 0x0000100001037983 */ /* 0x000ea80000100800 */
[----:B------:R-:W3:Y:S01]  /*14dc0*/  LDL R5, [R1+0x20] ;  /* 0x0000200001057983 */ /* 0x000ee20000100800 */
[----:B0-----:R-:W-:Y:S01]  /*14dd0*/  IMAD.MOV.U32 R8, RZ, RZ, RZ ;  /* 0x000000ffff087224 */ /* 0x001fe200078e00ff */
[----:B------:R-:W-:Y:S01]  /*14de0*/  UIADD3 UR4, UP0, UR40, 0x370, URZ ;  /* 0x0000037028047890 */ /* 0x000fe2000ff1e03f */
[----:B------:R-:W-:Y:S01]  /*14df0*/  PLOP3.LUT P0, PT, PT, PT, PT, 0x80, 0x0 ;  /* 0x000000000000781c */ /* 0x000fe20003f0f070 */
[----:B------:R-:W-:Y:S01]  /*14e00*/  UMOV UR6, 0x0 ;  /* 0x0000000000067882 */ /* 0x000fe20000000000 */
[----:B------:R-:W-:Y:S01]  /*14e10*/  UMOV UR7, 0x14f00000 ;  /* 0x14f0000000077882 */ /* 0x000fe20000000000 */
[----:B------:R-:W-:Y:S01]  /*14e20*/  R2UR UR10, R8 ;  /* 0x00000000080a72ca */ /* 0x000fe200000e0000 */
[----:B------:R-:W-:Y:S01]  /*14e30*/  UIADD3.X UR5, URZ, UR41, URZ, UP0, !UPT ;  /* 0x000000293f057290 */ /* 0x000fe200087fe43f */
[----:B--2---:R-:W-:-:S02]  /*14e40*/  IMAD R3, R3, 0x2000, R18 ;  /* 0x0000200003037824 */ /* 0x004fc400078e0212 */
[----:B---3--:R-:W-:Y:S02]  /*14e50*/  IMAD R7, R7, 0x40, R5 ;  /* 0x0000004007077824 */ /* 0x008fe400078e0205 */
[----:B------:R-:W-:Y:S02]  /*14e60*/  VIADD R3, R3, 0x22400 ;  /* 0x0002240003037836 */ /* 0x000fe40000000000 */
[----:B------:R-:W-:-:S07]  /*14e70*/  VIADD R5, R4, 0x38830 ;  /* 0x0003883004057836 */ /* 0x000fce0000000000 */
.L_x_1203:
        /* <DEDUP_REMOVED lines=13> */
.L_x_1276:
[----:B------:R-:W-:Y:S05]  /*14f50*/  BSYNC B2 ;  /* 0x0000000000027941 */ /* 0x000fea0003800000 */
.L_x_1204:
        /* <DEDUP_REMOVED lines=11> */
.L_x_1207:
[----:B------:R-:W-:Y:S05]  /*15010*/  BSYNC B2 ;  /* 0x0000000000027941 */ /* 0x000fea0003800000 */
.L_x_1206:
[----:B------:R-:W2:Y:S01]  /*15020*/  LDL R5, [R1+0x10] ;  /* 0x0000100001057983 */ /* 0x000ea20000100800 */
        /* <DEDUP_REMOVED lines=9> */
.L_x_1208:
        /* <DEDUP_REMOVED lines=15> */
.L_x_1209:
        /* <DEDUP_REMOVED lines=15> */
.L_x_1210:
        /* <DEDUP_REMOVED lines=15> */
.L_x_1211:
        /* <DEDUP_REMOVED lines=15> */
.L_x_1212:
        /* <DEDUP_REMOVED lines=15> */
.L_x_1213:
        /* <DEDUP_REMOVED lines=15> */
.L_x_1214:
        /* <DEDUP_REMOVED lines=15> */
.L_x_1215:
        /* <DEDUP_REMOVED lines=10> */
.L_x_1197:
[----:B------:R-:W-:Y:S05]  /*157f0*/  BSYNC B1 ;  /* 0x0000000000017941 */ /* 0x000fea0003800000 */
.L_x_1196:
[----:B------:R-:W2:Y:S01]  /*15800*/  LDL R2, [R1+0x24] ;  /* 0x0000240001027983 */ /* 0x000ea20000100800 */
[----:B------:R-:W-:Y:S01]  /*15810*/  VIADD R0, R0, 0xfffffffe ;  /* 0xfffffffe00007836 */ /* 0x000fe20000000000 */
[----:B--2---:R-:W-:-:S13]  /*15820*/  ISETP.GT.AND P0, PT, R6, R2, PT ;  /* 0x000000020600720c */ /* 0x004fda0003f04270 */
[----:B------:R-:W-:Y:S05]  /*15830*/  @P0 BRA `(.L_x_1216) ;  /* 0xffffffe400200947 */ /* 0x000fea000383ffff */
.L_x_1153:
[----:B------:R-:W-:Y:S05]  /*15840*/  BSYNC B0 ;  /* 0x0000000000007941 */ /* 0x000fea0003800000 */
.L_x_1152:
[----:B------:R-:W2:Y:S04]  /*15850*/  LDL.LU R4, [R1+0x10] ;  /* 0x0000100001047983 */ /* 0x000ea80000300800 */
[----:B------:R-:W3:Y:S01]  /*15860*/  LDL.LU R3, [R1+0x18] ;  /* 0x0000180001037983 */ /* 0x000ee20000300800 */
[----:B------:R-:W1:Y:S01]  /*15870*/  S2R R2, SR_TID.X ;  /* 0x0000000000027919 */ /* 0x000e620000002100 */
[----:B------:R-:W-:Y:S01]  /*15880*/  BSSY B0, `(.L_x_1217) ;  /* 0x0000016000007945 */ /* 0x000fe20003800000 */
[----:B-1----:R-:W-:-:S04]  /*15890*/  LOP3.LUT R2, R2, 0x7f, RZ, 0xc0, !PT ;  /* 0x0000007f02027812 */ /* 0x002fc800078ec0ff */
[----:B------:R-:W-:Y:S01]  /*158a0*/  ISETP.NE.AND P1, PT, R2, RZ, PT ;  /* 0x000000ff0200720c */ /* 0x000fe20003f25270 */
[----:B--2---:R-:W-:-:S05]  /*158b0*/  VIADD R0, R4, 0x1 ;  /* 0x0000000104007836 */ /* 0x004fca0000000000 */
[----:B------:R-:W-:-:S04]  /*158c0*/  ISETP.NE.AND P0, PT, R0, 0x2, PT ;  /* 0x000000020000780c */ /* 0x000fc80003f05270 */
[----:B------:R-:W-:-:S04]  /*158d0*/  SEL R2, RZ, 0x1, P0 ;  /* 0x00000001ff027807 */ /* 0x000fc80000000000 */
[----:B---3--:R-:W-:-:S05]  /*158e0*/  LOP3.LUT R3, R3, R2, RZ, 0x3c, !PT ;  /* 0x0000000203037212 */ /* 0x008fca00078e3cff */
[----:B------:R1:W-:Y:S01]  /*158f0*/  STL [R1+0x18], R3 ;  /* 0x0000180301007387 */ /* 0x0003e20000100800 */
[----:B------:R-:W-:Y:S05]  /*15900*/  @P1 BRA `(.L_x_1218) ;  /* 0x0000000000341947 */ /* 0x000fea0003800000 */
[----:B------:R-:W2:Y:S01]  /*15910*/  S2R R2, SR_LANEID ;  /* 0x0000000000027919 */ /* 0x000ea20000000000 */
[----:B------:R-:W-:Y:S02]  /*15920*/  VOTEU.ANY UR4, UPT, PT ;  /* 0x0000000000047886 */ /* 0x000fe400038e0100 */
[----:B------:R-:W2:Y:S08]  /*15930*/  FLO.U32 R4, UR4 ;  /* 0x0000000400047d00 */ /* 0x000eb000080e0000 */
[----:B------:R-:W3:Y:S01]  /*15940*/  POPC R5, UR4 ;  /* 0x0000000400057d09 */ /* 0x000ee20008000000 */
[----:B--2---:R-:W-:-:S02]  /*15950*/  ISETP.EQ.U32.AND P1, PT, R4, R2, PT ;  /* 0x000000020400720c */ /* 0x004fc40003f22070 */
[----:B-1----:R-:W3:Y:S11]  /*15960*/  LDC.64 R2, c[0x0][0xd60] ;  /* 0x00035800ff027b82 */ /* 0x002ef60000000a00 */
[----:B---3--:R1:W2:Y:S02]  /*15970*/  @P1 ATOMG.E.ADD.STRONG.GPU PT, R2, desc[UR38][R2.64], R5 ;  /* 0x00000005020219a8 */ /* 0x0082a400081ee1e6 */
[----:B-1----:R-:W1:Y:S02]  /*15980*/  S2R R3, SR_LTMASK ;  /* 0x0000000000037919 */ /* 0x002e640000003900 */
[----:B-1----:R-:W-:-:S06]  /*15990*/  LOP3.LUT R3, R3, UR4, RZ, 0xc0, !PT ;  /* 0x0000000403037c12 */ /* 0x002fcc000f8ec0ff */
[----:B------:R-:W1:Y:S01]  /*159a0*/  POPC R3, R3 ;  /* 0x0000000300037309 */ /* 0x000e620000000000 */
[----:B--2---:R-:W1:Y:S02]  /*159b0*/  SHFL.IDX PT, R2, R2, R4, 0x1f ;  /* 0x00001f0402027589 */ /* 0x004e6400000e0000 */
[----:B-1----:R-:W-:-:S05]  /*159c0*/  IADD3 R2, R2, UR36, R3 ;  /* 0x0000002402027c10 */ /* 0x002fca000fffe003 */
[----:B------:R2:W-:Y:S02]  /*159d0*/  STL [R1], R2 ;  /* 0x0000000201007387 */ /* 0x0005e40000100800 */
.L_x_1218:
[----:B------:R-:W-:Y:S05]  /*159e0*/  BSYNC B0 ;  /* 0x0000000000007941 */ /* 0x000fea0003800000 */
.L_x_1217:
[----:B------:R-:W-:-:S05]  /*159f0*/  SEL R0, R0, RZ, P0 ;  /* 0x000000ff00007207 */ /* 0x000fca0000000000 */
[----:B------:R3:W-:Y:S02]  /*15a00*/  STL [R1+0x10], R0 ;  /* 0x0000100001007387 */ /* 0x0007e40000100800 */
.L_x_1114:
[----:B------:R-:W-:Y:S05]  /*15a10*/  BSYNC B7 ;  /* 0x0000000000077941 */ /* 0x000fea0003800000 */
.L_x_1112:
[----:B------:R-:W-:-:S13]  /*15a20*/  LOP3.LUT P0, RZ, R19, 0x40, RZ, 0xc0, !PT ;  /* 0x0000004013ff7812 */ /* 0x000fda000780c0ff */
[----:B------:R-:W-:Y:S05]  /*15a30*/  @!P0 BRA `(.L_x_1219) ;  /* 0x00000000002c8947 */ /* 0x000fea0003800000 */
[----:B------:R-:W-:Y:S05]  /*15a40*/  WARPSYNC.ALL ;  /* 0x0000000000007948 */ /* 0x000fea0003800000 */
[----:B------:R-:W5:Y:S08]  /*15a50*/  S2UR UR5, SR_CgaCtaId ;  /* 0x00000000000579c3 */ /* 0x000f700000008800 */
[----:B------:R-:W-:Y:S06]  /*15a60*/  BAR.SYNC.DEFER_BLOCKING 0x5, 0x180 ;  /* 0x0146000000007b1d */ /* 0x000fec0000010000 */
[----:B------:R-:W-:-:S02]  /*15a70*/  UMOV UR4, 0x400 ;  /* 0x0000040000047882 */ /* 0x000fc40000000000 */
[----:B-----5:R-:W-:-:S06]  /*15a80*/  ULEA UR4, UR5, UR4, 0x18 ;  /* 0x0000000405047291 */ /* 0x020fcc000f8ec03f */
[----:B------:R-:W-:-:S05]  /*15a90*/  IMAD.U32 R18, RZ, RZ, UR4 ;  /* 0x00000004ff127e24 */ /* 0x000fca000f8e00ff */
[----:B--23--:R-:W2:Y:S04]  /*15aa0*/  LDS.128 R4, [R18+0x388d0] ;  /* 0x0388d00012047984 */ /* 0x00cea80000000c00 */
[----:B--2---:R2:W-:Y:S04]  /*15ab0*/  STL.64 [R1], R4 ;  /* 0x0000000401007387 */ /* 0x0045e80000100a00 */
[----:B------:R2:W-:Y:S01]  /*15ac0*/  STL.64 [R1+0x8], R6 ;  /* 0x0000080601007387 */ /* 0x0005e20000100a00 */
[----:B------:R-:W-:Y:S06]  /*15ad0*/  BAR.ARV 0x4, 0x180 ;  /* 0x0106000000007b1d */ /* 0x000fec0000002000 */
[----:B------:R-:W-:Y:S05]  /*15ae0*/  BRA `(.L_x_1220) ;  /* 0x0000000c001c7947 */ /* 0x000fea0003800000 */
.L_x_1219:
[----:B------:R-:W5:Y:S01]  /*15af0*/  S2R R16, SR_TID.X ;  /* 0x0000000000107919 */ /* 0x000f620000002100 */
[----:B------:R-:W-:Y:S01]  /*15b00*/  UMOV UR4, 0xffffffff ;  /* 0xffffffff00047882 */ /* 0x000fe20000000000 */
[----:B-----5:R-:W-:-:S04]  /*15b10*/  LOP3.LUT R16, R16, 0x1f, RZ, 0xc0, !PT ;  /* 0x0000001f10107812 */ /* 0x020fc800078ec0ff */
[----:B------:R-:W-:Y:S01]  /*15b20*/  ISETP.NE.AND P0, PT, R16, 0x1f, PT ;  /* 0x0000001f1000780c */ /* 0x000fe20003f05270 */
[----:B------:R-:W-:-:S12]  /*15b30*/  BRA.DIV UR4, `(.L_x_1221) ;  /* 0x0000002604b07947 */ /* 0x000fd8000b800000 */
[----:B-1----:R-:W0:Y:S01]  /*15b40*/  LDL.LU R3, [R1] ;  /* 0x0000000001037983 */ /* 0x002e220000300800 */
[----:B------:R-:W-:-:S03]  /*15b50*/  ULDC UR4, c[0x0][0xd3c] ;  /* 0x00034f0000047ab9 */ /* 0x000fc60000000800 */
[----:B---3--:R-:W4:Y:S01]  /*15b60*/  LDL R4, [R1+0xc] ;  /* 0x00000c0001047983 */ /* 0x008f220000100800 */
[----:B0-----:R-:W-:Y:S02]  /*15b70*/  IMAD.MOV.U32 R10, RZ, RZ, R3 ;  /* 0x000000ffff0a7224 */ /* 0x001fe400078e0003 */
[----:B----4-:R-:W-:-:S05]  /*15b80*/  IMAD.IADD R0, R4, 0x1, R16 ;  /* 0x0000000104007824 */ /* 0x010fca00078e0210 */
[----:B------:R-:W-:-:S13]  /*15b90*/  ISETP.GE.OR P1, PT, R0, UR4, !P0 ;  /* 0x0000000400007c0c */ /* 0x000fda000c726670 */
[----:B--2---:R-:W0:Y:S08]  /*15ba0*/  @!P1 LDC.64 R2, c[0x0][0xd80] ;  /* 0x00036000ff029b82 */ /* 0x004e300000000a00 */
[----:B------:R-:W1:Y:S01]  /*15bb0*/  @!P1 LDC.64 R4, c[0x0][0xd78] ;  /* 0x00035e00ff049b82 */ /* 0x000e620000000a00 */
[----:B0-----:R-:W-:-:S05]  /*15bc0*/  @!P1 IMAD.WIDE R2, R0, 0x4, R2 ;  /* 0x0000000400029825 */ /* 0x001fca00078e0202 */
[----:B------:R1:W2:Y:S02]  /*15bd0*/  @!P1 LDG.E R6, desc[UR38][R2.64] ;  /* 0x0000002602069981 */ /* 0x0002a4000c1e1900 */
[----:B-1----:R-:W-:-:S06]  /*15be0*/  @!P1 IMAD.WIDE R2, R0, 0x4, R4 ;  /* 0x0000000400029825 */ /* 0x002fcc00078e0204 */
[----:B------:R-:W3:Y:S01]  /*15bf0*/  @!P1 LDG.E R2, desc[UR38][R2.64] ;  /* 0x0000002602029981 */ /* 0x000ee2000c1e1900 */
[----:B------:R-:W-:Y:S01]  /*15c00*/  IMAD.MOV.U32 R5, RZ, RZ, RZ ;  /* 0x000000ffff057224 */ /* 0x000fe200078e00ff */
[C---:B------:R-:W-:Y:S02]  /*15c10*/  ISETP.GE.U32.AND P2, PT, R16.reuse, 0x2, PT ;  /* 0x000000021000780c */ /* 0x040fe40003f46070 */
[C---:B------:R-:W-:Y:S01]  /*15c20*/  ISETP.GE.U32.AND P3, PT, R16.reuse, 0x4, PT ;  /* 0x000000041000780c */ /* 0x040fe20003f66070 */
[----:B------:R-:W-:Y:S01]  /*15c30*/  SHFL.IDX PT, R0, R10, RZ, 0x1f ;  /* 0x00001fff0a007589 */ /* 0x000fe200000e0000 */
[C---:B------:R-:W-:Y:S02]  /*15c40*/  ISETP.GE.U32.AND P4, PT, R16.reuse, 0x8, PT ;  /* 0x000000081000780c */ /* 0x040fe40003f86070 */
[----:B------:R-:W-:Y:S01]  /*15c50*/  ISETP.GE.U32.AND P5, PT, R16, 0x10, PT ;  /* 0x000000101000780c */ /* 0x000fe20003fa6070 */
[----:B------:R-:W-:Y:S01]  /*15c60*/  SHFL.IDX PT, R8, R10, 0x1, 0x1f ;  /* 0x00201f000a087f89 */ /* 0x000fe200000e0000 */
[----:B--2---:R-:W-:Y:S01]  /*15c70*/  @!P1 IMAD.MOV.U32 R5, RZ, RZ, R6 ;  /* 0x000000ffff059224 */ /* 0x004fe200078e0006 */
[----:B------:R-:W-:-:S02]  /*15c80*/  CS2R R6, SRZ ;  /* 0x0000000000067805 */ /* 0x000fc4000001ff00 */
[----:B---3--:R-:W-:Y:S01]  /*15c90*/  @!P1 IMAD.MOV.U32 R7, RZ, RZ, R2 ;  /* 0x000000ffff079224 */ /* 0x008fe200078e0002 */
[----:B------:R-:W-:-:S03]  /*15ca0*/  ISETP.NE.AND P1, PT, R16, RZ, PT ;  /* 0x000000ff1000720c */ /* 0x000fc60003f25270 */
        /* <DEDUP_REMOVED lines=17> */
.L_x_1286:
[----:B------:R-:W-:Y:S02]  /*15dc0*/  ULDC UR4, c[0x0][0xd38] ;  /* 0x00034e0000047ab9 */ /* 0x000fe40000000800 */
[----:B------:R-:W-:-:S04]  /*15dd0*/  IMAD.U32 R3, RZ, RZ, UR4 ;  /* 0x00000004ff037e24 */ /* 0x000fc8000f8e00ff */
[----:B-1----:R-:W-:-:S04]  /*15de0*/  IMAD R9, R9, R3, RZ ;  /* 0x0000000309097224 */ /* 0x002fc800078e02ff */
[----:B------:R-:W-:-:S05]  /*15df0*/  IMAD.IADD R4, R8, 0x1, R9 ;  /* 0x0000000108047824 */ /* 0x000fca00078e0209 */
[----:B------:R-:W-:-:S13]  /*15e00*/  ISETP.GT.AND P6, PT, R4, R0, PT ;  /* 0x000000000400720c */ /* 0x000fda0003fc4270 */
[----:B------:R-:W-:Y:S05]  /*15e10*/  @P6 BRA `(.L_x_1222) ;  /* 0x0000000000ac6947 */ /* 0x000fea0003800000 */
.L_x_1225:
        /* <DEDUP_REMOVED lines=37> */
.L_x_1294:
[----:B------:R-:W-:Y:S02]  /*16070*/  ULDC UR4, c[0x0][0xd38] ;  /* 0x00034e0000047ab9 */ /* 0x000fe40000000800 */
[----:B------:R-:W-:-:S04]  /*16080*/  IMAD.U32 R3, RZ, RZ, UR4 ;  /* 0x00000004ff037e24 */ /* 0x000fc8000f8e00ff */
[----:B-1----:R-:W-:-:S04]  /*16090*/  IMAD R9, R9, R3, RZ ;  /* 0x0000000309097224 */ /* 0x002fc800078e02ff */
[----:B------:R-:W-:-:S05]  /*160a0*/  IMAD.IADD R4, R9, 0x1, R4 ;  /* 0x0000000109047824 */ /* 0x000fca00078e0204 */
[----:B------:R-:W-:-:S13]  /*160b0*/  ISETP.GT.AND P6, PT, R4, R0, PT ;  /* 0x000000000400720c */ /* 0x000fda0003fc4270 */
[----:B------:R-:W-:Y:S05]  /*160c0*/  @!P6 BRA `(.L_x_1225) ;  /* 0xfffffffc0054e947 */ /* 0x000fea000383ffff */
.L_x_1222:
        /* <DEDUP_REMOVED lines=9> */
.L_x_1299:
[----:B------:R-:W-:-:S13]  /*16160*/  ISETP.NE.AND P0, PT, R8, RZ, PT ;  /* 0x000000ff0800720c */ /* 0x000fda0003f05270 */
[----:B------:R-:W-:Y:S05]  /*16170*/  @!P0 BRA `(.L_x_1227) ;  /* 0x0000000000148947 */ /* 0x000fea0003800000 */
[----:B------:R-:W-:Y:S01]  /*16180*/  UMOV UR4, 0xffffffff ;  /* 0xffffffff00047882 */ /* 0x000fe20000000000 */
[----:B------:R-:W-:Y:S02]  /*16190*/  VIADD R12, R4, 0xffffffff ;  /* 0xffffffff040c7836 */ /* 0x000fe40000000000 */
[----:B------:R-:W-:Y:S05]  /*161a0*/  BRA.DIV UR4, `(.L_x_1228) ;  /* 0x0000002a04a47947 */ /* 0x000fea000b800000 */
[----:B0-----:R0:W4:Y:S02]  /*161b0*/  SHFL.IDX PT, R2, R2, R12, 0x1f ;  /* 0x00001f0c02027589 */ /* 0x00112400000e0000 */
.L_x_1302:
[----:B----4-:R-:W-:-:S07]  /*161c0*/  IMAD.MOV.U32 R6, RZ, RZ, R2 ;  /* 0x000000ffff067224 */ /* 0x010fce00078e0002 */
.L_x_1227:
[----:B------:R-:W4:Y:S01]  /*161d0*/  LDL.LU R10, [R1+0xc] ;  /* 0x00000c00010a7983 */ /* 0x000f220000300800 */
[----:B------:R-:W-:Y:S01]  /*161e0*/  IMAD R9, R6, R3, R9 ;  /* 0x0000000306097224 */ /* 0x000fe200078e0209 */
[----:B--2---:R-:W-:-:S03]  /*161f0*/  IABS R6, R5 ;  /* 0x0000000500067213 */ /* 0x004fc60000000000 */
[----:B------:R-:W-:Y:S01]  /*16200*/  IMAD.IADD R0, R0, 0x1, -R9 ;  /* 0x0000000100007824 */ /* 0x000fe200078e0a09 */
[----:B0-----:R-:W0:Y:S01]  /*16210*/  I2F.RP R2, R6 ;  /* 0x0000000600027306 */ /* 0x001e220000209400 */
        /* <DEDUP_REMOVED lines=52> */
[----:B-1----:R-:W-:Y:S02]  /*16560*/  IMAD.IADD R4, R0, 0x1, -R5 ;  /* 0x0000000100047824 */ /* 0x002fe400078e0a05 */
[----:B------:R-:W-:-:S05]  /*16570*/  IMAD R0, R3, 0x10000, R2 ;  /* 0x0001000003007824 */ /* 0x000fca00078e0202 */
[----:B------:R0:W-:Y:S04]  /*16580*/  STL [R1+0x8], R0 ;  /* 0x0000080001007387 */ /* 0x0001e80000100800 */
[----:B------:R0:W-:Y:S04]  /*16590*/  STL [R1+0xc], R10 ;  /* 0x00000c0a01007387 */ /* 0x0001e80000100800 */
[----:B------:R0:W-:Y:S01]  /*165a0*/  STL [R1+0x4], R4 ;  /* 0x0000040401007387 */ /* 0x0001e20000100800 */
[----:B------:R-:W-:Y:S05]  /*165b0*/  BRA `(.L_x_1229) ;  /* 0x0000000000287947 */ /* 0x000fea0003800000 */
.L_x_1223:
        /* <DEDUP_REMOVED lines=10> */
.L_x_1229:
        /* <DEDUP_REMOVED lines=9> */
[----:B------:R-:W0:Y:S01]  /*166f0*/  @!P0 S2R R0, SR_CgaCtaId ;  /* 0x0000000000008919 */ /* 0x000e220000008800 */
[----:B--2---:R-:W-:Y:S01]  /*16700*/  IMAD.MOV.U32 R7, RZ, RZ, R2 ;  /* 0x000000ffff077224 */ /* 0x004fe200078e0002 */
[----:B------:R-:W-:Y:S01]  /*16710*/  @!P0 MOV R2, 0x400 ;  /* 0x0000040000028802 */ /* 0x000fe20000000f00 */
[----:B---3--:R-:W-:-:S03]  /*16720*/  IMAD.MOV.U32 R6, RZ, RZ, R3 ;  /* 0x000000ffff067224 */ /* 0x008fc600078e0003 */
[----:B0-----:R-:W-:-:S05]  /*16730*/  @!P0 LEA R18, R0, R2, 0x18 ;  /* 0x0000000200128211 */ /* 0x001fca00078ec0ff */
[----:B----4-:R3:W-:Y:S01]  /*16740*/  @!P0 STS.128 [R18+0x388d0], R4 ;  /* 0x0388d00412008388 */ /* 0x0107e20000000c00 */
[----:B------:R-:W-:Y:S06]  /*16750*/  BAR.ARV 0x5, 0x180 ;  /* 0x0146000000007b1d */ /* 0x000fec0000002000 */
.L_x_1220:
[----:B----4-:R-:W4:Y:S01]  /*16760*/  LDL R0, [R1+0xc] ;  /* 0x00000c0001007983 */ /* 0x010f220000100800 */
[----:B------:R-:W-:Y:S02]  /*16770*/  ULDC UR4, c[0x0][0xd3c] ;  /* 0x00034f0000047ab9 */ /* 0x000fe40000000800 */
[----:B----4-:R-:W-:-:S13]  /*16780*/  ISETP.GE.AND P0, PT, R0, UR4, PT ;  /* 0x0000000400007c0c */ /* 0x010fda000bf06270 */
[----:B------:R-:W-:Y:S05]  /*16790*/  @!P0 BRA `(.L_x_1230) ;  /* 0xffffff8c00c08947 */ /* 0x000fea000383ffff */
[----:B------:R-:W-:Y:S05]  /*167a0*/  BSYNC B8 ;  /* 0x0000000000087941 */ /* 0x000fea0003800000 */
.L_x_1106:
[----:B0-----:R-:W4:Y:S01]  /*167b0*/  LDL.LU R0, [R1+0x64] ;  /* 0x0000640001007983 */ /* 0x001f220000300800 */
[----:B------:R-:W-:Y:S01]  /*167c0*/  BSSY B0, `(.L_x_1231) ;  /* 0x000000b000007945 */ /* 0x000fe20003800000 */
[----:B--23--:R-:W0:Y:S01]  /*167d0*/  S2R R5, SR_CgaCtaId ;  /* 0x0000000000057919 */ /* 0x00ce220000008800 */
[----:B----4-:R-:W-:-:S05]  /*167e0*/  VIADD R0, R0, 0x1 ;  /* 0x0000000100007836 */ /* 0x010fca0000000000 */
[----:B-1----:R-:W-:-:S04]  /*167f0*/  LEA.HI R2, R0, R0, RZ, 0x1 ;  /* 0x0000000000027211 */ /* 0x002fc800078f08ff */
[----:B------:R-:W-:Y:S02]  /*16800*/  LOP3.LUT R3, R2, 0xfffffffe, RZ, 0xc0, !PT ;  /* 0xfffffffe02037812 */ /* 0x000fe400078ec0ff */
[----:B------:R-:W-:-:S03]  /*16810*/  MOV R2, 0x400 ;  /* 0x0000040000027802 */ /* 0x000fc60000000f00 */
[----:B------:R-:W-:Y:S01]  /*16820*/  IMAD.IADD R0, R0, 0x1, -R3 ;  /* 0x0000000100007824 */ /* 0x000fe200078e0a03 */
[----:B0-----:R-:W-:-:S04]  /*16830*/  LEA R9, R5, R2, 0x18 ;  /* 0x0000000205097211 */ /* 0x001fc800078ec0ff */
[----:B------:R-:W-:-:S04]  /*16840*/  SHF.L.U32 R0, R0, 0x1f, RZ ;  /* 0x0000001f00007819 */ /* 0x000fc800000006ff */
[----:B------:R-:W0:Y:S02]  /*16850*/  SYNCS.PHASECHK.TRANS64.TRYWAIT P0, [R9+URZ+0x38820], R0 ;  /* 0x03882000090075a7 */ /* 0x000e24000800017f */
[----:B0-----:R-:W-:Y:S05]  /*16860*/  @!P0 BRA `(.L_x_1232) ;  /* 0x00000024001c8947 */ /* 0x001fea0003800000 */
.L_x_1303:
[----:B------:R-:W-:Y:S05]  /*16870*/  BSYNC B0 ;  /* 0x0000000000007941 */ /* 0x000fea0003800000 */
.L_x_1231:
[----:B------:R-:W-:-:S03]  /*16880*/  UMOV UR4, 0xffffffff ;  /* 0xffffffff00047882 */ /* 0x000fc60000000000 */
[----:B------:R-:W-:Y:S05]  /*16890*/  BRA.DIV UR4, `(.L_x_1233) ;  /* 0x0000002604247947 */ /* 0x000fea000b800000 */
[----:B0-----:R-:W0:Y:S02]  /*168a0*/  S2R R0, SR_TID.X ;  /* 0x0000000000007919 */ /* 0x001e240000002100 */
[----:B0-----:R-:W-:-:S04]  /*168b0*/  SHF.R.U32.HI R0, RZ, 0x5, R0 ;  /* 0x00000005ff007819 */ /* 0x001fc80000011600 */
[----:B------:R-:W-:-:S05]  /*168c0*/  LOP3.LUT R0, R0, 0x3, RZ, 0xc0, !PT ;  /* 0x0000000300007812 */ /* 0x000fca00078ec0ff */
[----:B------:R0:W1:Y:S02]  /*168d0*/  SHFL.IDX PT, R14, R0, RZ, 0x1f ;  /* 0x00001fff000e7589 */ /* 0x00006400000e0000 */
.L_x_1306:
[----:B-1----:R-:W-:Y:S01]  /*168e0*/  ISETP.NE.AND P0, PT, R14, RZ, PT ;  /* 0x000000ff0e00720c */ /* 0x002fe20003f05270 */
[----:B------:R-:W-:-:S12]  /*168f0*/  BSSY B0, `(.L_x_1234) ;  /* 0x0000020000007945 */ /* 0x000fd80003800000 */
[----:B------:R-:W-:Y:S05]  /*16900*/  @P0 BRA `(.L_x_1235) ;  /* 0x0000000000780947 */ /* 0x000fea0003800000 */
[----:B------:R-:W-:-:S03]  /*16910*/  UMOV UR4, 0xffffffff ;  /* 0xffffffff00047882 */ /* 0x000fc60000000000 */
[----:B------:R-:W-:Y:S05]  /*16920*/  BRA.DIV UR4, `(.L_x_1236) ;  /* 0x0000002604347947 */ /* 0x000fea000b800000 */
[----:B------:R-:W-:-:S13]  /*16930*/  ELECT P6, URZ, PT ;  /* 0x00000000003f782f */ /* 0x000fda00038c0000 */
.L_x_1309:
[----:B------:R-:W-:Y:S05]  /*16940*/  @!P6 BRA `(.L_x_1235) ;  /* 0x000000000068e947 */ /* 0x000fea0003800000 */
[----:B------:R-:W2:Y:S04]  /*16950*/  LDL R2, [R1+0x10] ;  /* 0x0000100001027983 */ /* 0x000ea80000100800 */
[----:B------:R-:W3:Y:S01]  /*16960*/  LDL.LU R6, [R1+0x18] ;  /* 0x0000180001067983 */ /* 0x000ee20000300800 */
[----:B0-----:R-:W-:-:S04]  /*16970*/  VIADD R0, R9, 0x38840 ;  /* 0x0003884009007836 */ /* 0x001fc80000000000 */
[C---:B--2---:R-:W-:Y:S02]  /*16980*/  IMAD R5, R2.reuse, 0x8, R0 ;  /* 0x0000000802057824 */ /* 0x044fe400078e0200 */
[----:B------:R-:W-:Y:S01]  /*16990*/  VIADD R2, R2, 0x1 ;  /* 0x0000000102027836 */ /* 0x000fe20000000000 */
[----:B---3--:R-:W-:-:S04]  /*169a0*/  SHF.L.U32 R4, R6, 0x1f, RZ ;  /* 0x0000001f06047819 */ /* 0x008fc800000006ff */
[----:B------:R-:W-:Y:S01]  /*169b0*/  ISETP.NE.AND P1, PT, R2, 0x2, PT ;  /* 0x000000020200780c */ /* 0x000fe20003f25270 */
[----:B------:R-:W0:Y:S03]  /*169c0*/  SYNCS.PHASECHK.TRANS64.TRYWAIT P0, [R5+URZ], R4 ;  /* 0x00000004050075a7 */ /* 0x000e26000800017f */
[----:B------:R-:W-:-:S04]  /*169d0*/  SEL R3, RZ, 0x1, P1 ;  /* 0x00000001ff037807 */ /* 0x000fc80000800000 */
[----:B------:R-:W-:Y:S02]  /*169e0*/  LOP3.LUT R6, R6, R3, RZ, 0x3c, !PT ;  /* 0x0000000306067212 */ /* 0x000fe400078e3cff */
[----:B------:R-:W-:Y:S02]  /*169f0*/  SEL R3, R2, RZ, P1 ;  /* 0x000000ff02037207 */ /* 0x000fe40000800000 */
[----:B------:R-:W-:-:S03]  /*16a00*/  SHF.L.U32 R2, R6, 0x1f, RZ ;  /* 0x0000001f06027819 */ /* 0x000fc600000006ff */
[----:B------:R-:W-:Y:S01]  /*16a10*/  IMAD R7, R3, 0x8, R0 ;  /* 0x0000000803077824 */ /* 0x000fe200078e0200 */
[----:B0-----:R-:W-:Y:S06]  /*16a20*/  @!P0 BRA `(.L_x_1237) ;  /* 0x0000002400148947 */ /* 0x001fec0003800000 */
.L_x_1310:
[----:B------:R-:W0:Y:S01]  /*16a30*/  LDL.LU R6, [R1+0x10] ;  /* 0x0000100001067983 */ /* 0x000e220000300800 */
[----:B------:R-:W1:Y:S01]  /*16a40*/  SYNCS.PHASECHK.TRANS64.TRYWAIT P0, [R7+URZ], R2 ;  /* 0x00000002070075a7 */ /* 0x000e62000800017f */
[----:B------:R-:W-:-:S04]  /*16a50*/  VIADD R0, R9, 0x38860 ;  /* 0x0003886009007836 */ /* 0x000fc80000000000 */
[----:B0-----:R-:W-:Y:S01]  /*16a60*/  IMAD R5, R6, 0x8, R0 ;  /* 0x0000000806057824 */ /* 0x001fe200078e0200 */
[----:B-1----:R-:W-:Y:S06]  /*16a70*/  @!P0 BRA `(.L_x_1238) ;  /* 0x0000002400148947 */ /* 0x002fec0003800000 */
.L_x_1311:
[----:B------:R-:W1:Y:S02]  /*16a80*/  SYNCS.PHASECHK.TRANS64.TRYWAIT P0, [R5+URZ], R4 ;  /* 0x00000004050075a7 */ /* 0x000e64000800017f */
[----:B-1----:R-:W-:Y:S05]  /*16a90*/  @!P0 BRA `(.L_x_1239) ;  /* 0x0000002400208947 */ /* 0x002fea0003800000 */
.L_x_1312:
[----:B------:R-:W-:-:S07]  /*16aa0*/  IMAD R3, R3, 0x8, R0 ;  /* 0x0000000803037824 */ /* 0x000fce00078e0200 */
.L_x_1240:
[----:B--2---:R2:W3:Y:S02]  /*16ab0*/  SYNCS.PHASECHK.TRANS64.TRYWAIT P0, [R3+URZ], R2 ;  /* 0x00000002030075a7 */ /* 0x0044e4000800017f */
[----:B---3--:R-:W-:Y:S05]  /*16ac0*/  @!P0 NANOSLEEP.SYNCS 0x989680 ;  /* 0x009896800000895d */ /* 0x008fea0003900000 */
[----:B------:R-:W3:Y:S02]  /*16ad0*/  @!P0 SYNCS.PHASECHK.TRANS64 P0, [R3+URZ], R2 ;  /* 0x00000002030085a7 */ /* 0x000ee4000800007f */
[----:B---3--:R-:W-:Y:S05]  /*16ae0*/  @!P0 BRA `(.L_x_1240) ;  /* 0xfffffffc00f08947 */ /* 0x008fea000383ffff */
.L_x_1235:
[----:B------:R-:W-:Y:S05]  /*16af0*/  BSYNC B0 ;  /* 0x0000000000007941 */ /* 0x000fea0003800000 */
.L_x_1234:
[----:B------:R-:W-:Y:S05]  /*16b00*/  EXIT ;  /* 0x000000000000794d */ /* 0x000fea0003800000 */
.L_x_1063:
[----:B0-----:R-:W-:-:S04]  /*16b10*/  IMAD.U32 R0, RZ, RZ, UR41 ;  /* 0x00000029ff007e24 */ /* 0x001fc8000f8e00ff */
[----:B------:R0:W1:Y:S03]  /*16b20*/  SYNCS.PHASECHK.TRANS64.TRYWAIT P1, [R0+URZ+0x38800], R3 ;  /* 0x03880003000075a7 */ /* 0x000066000802017f */
[----:B-1----:R-:W-:Y:S05]  /*16b30*/  @!P1 NANOSLEEP.SYNCS 0x989680 ;  /* 0x009896800000995d */ /* 0x002fea0003900000 */
[----:B------:R-:W1:Y:S02]  /*16b40*/  @!P1 SYNCS.PHASECHK.TRANS64 P1, [R0+URZ+0x38800], R3 ;  /* 0x03880003000095a7 */ /* 0x000e64000802007f */
[----:B-1----:R-:W-:Y:S05]  /*16b50*/  @!P1 BRA `(.L_x_1063) ;  /* 0xfffffffc00ec9947 */ /* 0x002fea000383ffff */
[----:B------:R-:W-:Y:S05]  /*16b60*/  BRA `(.L_x_1241) ;  /* 0xfffffed0008c7947 */ /* 0x000fea000383ffff */
.L_x_1067:
[----:B--2---:R2:W3:Y:S02]  /*16b70*/  SYNCS.PHASECHK.TRANS64.TRYWAIT P1, [R4+URZ+0x38830], R5 ;  /* 0x03883005040075a7 */ /* 0x0044e4000802017f */
[----:B---3--:R-:W-:Y:S05]  /*16b80*/  @!P1 NANOSLEEP.SYNCS 0x989680 ;  /* 0x009896800000995d */ /* 0x008fea0003900000 */
[----:B------:R-:W3:Y:S02]  /*16b90*/  @!P1 SYNCS.PHASECHK.TRANS64 P1, [R4+URZ+0x38830], R5 ;  /* 0x03883005040095a7 */ /* 0x000ee4000802007f */
[----:B---3--:R-:W-:Y:S05]  /*16ba0*/  @!P1 BRA `(.L_x_1067) ;  /* 0xfffffffc00f09947 */ /* 0x008fea000383ffff */
[----:B------:R-:W-:Y:S05]  /*16bb0*/  BRA `(.L_x_1066) ;  /* 0xfffffed000a87947 */ /* 0x000fea000383ffff */
.L_x_1068:
[----:B0-----:R-:W-:-:S04]  /*16bc0*/  IMAD.U32 R6, RZ, RZ, UR41 ;  /* 0x00000029ff067e24 */ /* 0x001fc8000f8e00ff */
[----:B------:R0:W3:Y:S03]  /*16bd0*/  SYNCS.PHASECHK.TRANS64.TRYWAIT P1, [R6+URZ+0x38810], R3 ;  /* 0x03881003060075a7 */ /* 0x0000e6000802017f */
[----:B---3--:R-:W-:Y:S05]  /*16be0*/  @!P1 NANOSLEEP.SYNCS 0x989680 ;  /* 0x009896800000995d */ /* 0x008fea0003900000 */
[----:B------:R-:W3:Y:S02]  /*16bf0*/  @!P1 SYNCS.PHASECHK.TRANS64 P1, [R6+URZ+0x38810], R3 ;  /* 0x03881003060095a7 */ /* 0x000ee4000802007f */
[----:B---3--:R-:W-:Y:S05]  /*16c00*/  @!P1 BRA `(.L_x_1068) ;  /* 0xfffffffc00ec9947 */ /* 0x008fea000383ffff */
[----:B------:R-:W-:Y:S05]  /*16c10*/  BRA `(.L_x_1242) ;  /* 0xfffffed400307947 */ /* 0x000fea000383ffff */
.L_x_1072:
[----:B----4-:R4:W0:Y:S02]  /*16c20*/  SYNCS.PHASECHK.TRANS64.TRYWAIT P1, [R4+URZ+0x38850], R5 ;  /* 0x03885005040075a7 */ /* 0x010824000802017f */
[----:B0-----:R-:W-:Y:S05]  /*16c30*/  @!P1 NANOSLEEP.SYNCS 0x989680 ;  /* 0x009896800000995d */ /* 0x001fea0003900000 */
[----:B------:R-:W0:Y:S02]  /*16c40*/  @!P1 SYNCS.PHASECHK.TRANS64 P1, [R4+URZ+0x38850], R5 ;  /* 0x03885005040095a7 */ /* 0x000e24000802007f */
[----:B0-----:R-:W-:Y:S05]  /*16c50*/  @!P1 BRA `(.L_x_1072) ;  /* 0xfffffffc00f09947 */ /* 0x001fea000383ffff */
[----:B------:R-:W-:Y:S05]  /*16c60*/  BRA `(.L_x_1071) ;  /* 0xfffffed4003c7947 */ /* 0x000fea000383ffff */
.L_x_1077:
[----:B-1----:R-:W-:-:S04]  /*16c70*/  IMAD.U32 R7, RZ, RZ, UR5 ;  /* 0x00000005ff077e24 */ /* 0x002fc8000f8e00ff */
[----:B------:R1:W2:Y:S03]  /*16c80*/  SYNCS.PHASECHK.TRANS64.TRYWAIT P3, [R7+URZ+0x38830], R6 ;  /* 0x03883006070075a7 */ /* 0x0002a6000806017f */
[----:B--2---:R-:W-:Y:S05]  /*16c90*/  @!P3 NANOSLEEP.SYNCS 0x989680 ;  /* 0x009896800000b95d */ /* 0x004fea0003900000 */
[----:B------:R-:W2:Y:S02]  /*16ca0*/  @!P3 SYNCS.PHASECHK.TRANS64 P3, [R7+URZ+0x38830], R6 ;  /* 0x038830060700b5a7 */ /* 0x000ea4000806007f */
[----:B--2---:R-:W-:Y:S05]  /*16cb0*/  @!P3 BRA `(.L_x_1077) ;  /* 0xfffffffc00ecb947 */ /* 0x004fea000383ffff */
[----:B------:R-:W-:Y:S05]  /*16cc0*/  BRA `(.L_x_1076) ;  /* 0xfffffef800cc7947 */ /* 0x000fea000383ffff */
.L_x_1081:
[----:B-1----:R-:W-:-:S04]  /*16cd0*/  IMAD.U32 R7, RZ, RZ, UR5 ;  /* 0x00000005ff077e24 */ /* 0x002fc8000f8e00ff */
[----:B------:R1:W3:Y:S03]  /*16ce0*/  SYNCS.PHASECHK.TRANS64.TRYWAIT P3, [R7+URZ+0x38850], R6 ;  /* 0x03885006070075a7 */ /* 0x0002e6000806017f */
[----:B---3--:R-:W-:Y:S05]  /*16cf0*/  @!P3 NANOSLEEP.SYNCS 0x989680 ;  /* 0x009896800000b95d */ /* 0x008fea0003900000 */
[----:B------:R-:W3:Y:S02]  /*16d00*/  @!P3 SYNCS.PHASECHK.TRANS64 P3, [R7+URZ+0x38850], R6 ;  /* 0x038850060700b5a7 */ /* 0x000ee4000806007f */
[----:B---3--:R-:W-:Y:S05]  /*16d10*/  @!P3 BRA `(.L_x_1081) ;  /* 0xfffffffc00ecb947 */ /* 0x008fea000383ffff */
[----:B------:R-:W-:Y:S05]  /*16d20*/  BRA `(.L_x_1080) ;  /* 0xfffffefc00487947 */ /* 0x000fea000383ffff */
.L_x_1120:
[----:B------:R-:W2:Y:S01]  /*16d30*/  S2R R4, SR_TID.X ;  /* 0x0000000000047919 */ /* 0x000ea20000002100 */
[----:B------:R-:W-:Y:S01]  /*16d40*/  BSSY B0, `(.L_x_1243) ;  /* 0x000000a000007945 */ /* 0x000fe20003800000 */
[----:B------:R-:W-:Y:S02]  /*16d50*/  IMAD.MOV.U32 R12, RZ, RZ, RZ ;  /* 0x000000ffff0c7224 */ /* 0x000fe400078e00ff */
[----:B0-----:R-:W-:Y:S02]  /*16d60*/  IMAD.MOV.U32 R11, RZ, RZ, 0x1f ;  /* 0x0000001fff0b7424 */ /* 0x001fe400078e00ff */
[----:B------:R-:W-:Y:S01]  /*16d70*/  IMAD.MOV.U32 R15, RZ, RZ, -0x1 ;  /* 0xffffffffff0f7424 */ /* 0x000fe200078e00ff */
[----:B--2---:R-:W-:-:S04]  /*16d80*/  SHF.R.U32.HI R4, RZ, 0x5, R4 ;  /* 0x00000005ff047819 */ /* 0x004fc80000011604 */
[----:B------:R-:W-:-:S05]  /*16d90*/  LOP3.LUT R4, R4, 0x3, RZ, 0xc0, !PT ;  /* 0x0000000304047812 */ /* 0x000fca00078ec0ff */
[----:B------:R-:W-:-:S07]  /*16da0*/  IMAD.MOV.U32 R13, RZ, RZ, R4 ;  /* 0x000000ffff0d7224 */ /* 0x000fce00078e0004 */
[----:B-1----:R-:W-:Y:S05]  /*16db0*/  WARPSYNC.COLLECTIVE R15, `(.L_x_1244) ;  /* 0x000000000f087348 */ /* 0x002fea0003c00000 */
[----:B------:R0:W2:Y:S02]  /*16dc0*/  SHFL.IDX P6, R14, R13, R12, R11 ;  /* 0x0000000c0d0e7389 */ /* 0x0000a400000c000b */
[----:B012---:R-:W-:Y:S01]  /*16dd0*/  ENDCOLLECTIVE ;  /* 0x000000000000791b */ /* 0x007fe20003800000 */
.L_x_1244:
[----:B------:R-:W-:Y:S05]  /*16de0*/  BSYNC B0 ;  /* 0x0000000000007941 */ /* 0x000fea0003800000 */
.L_x_1243:
[----:B------:R-:W-:Y:S05]  /*16df0*/  BRA `(.L_x_1245) ;  /* 0xffffff9400c87947 */ /* 0x000fea000383ffff */
.L_x_1122:
[----:B------:R-:W-:Y:S01]  /*16e00*/  BSSY B0, `(.L_x_1246) ;  /* 0x0000006000007945 */ /* 0x000fe20003800000 */
[----:B------:R-:W-:-:S07]  /*16e10*/  IMAD.MOV.U32 R15, RZ, RZ, -0x1 ;  /* 0xffffffffff0f7424 */ /* 0x000fce00078e00ff */
[----:B012---:R-:W-:Y:S05]  /*16e20*/  WARPSYNC.COLLECTIVE R15, `(.L_x_1247) ;  /* 0x000000000f0c7348 */ /* 0x007fea0003c00000 */
[----:B------:R-:W-:Y:S02]  /*16e30*/  ELECT P6, UR62, PT ;  /* 0x00000000003e782f */ /* 0x000fe400038c0000 */
[----:B------:R-:W-:Y:S01]  /*16e40*/  MOV R14, UR62 ;  /* 0x0000003e000e7c02 */ /* 0x000fe20008000f00 */
[----:B012---:R-:W-:Y:S10]  /*16e50*/  ENDCOLLECTIVE ;  /* 0x000000000000791b */ /* 0x007ff40003800000 */
.L_x_1247:
[----:B------:R-:W-:Y:S05]  /*16e60*/  BSYNC B0 ;  /* 0x0000000000007941 */ /* 0x000fea0003800000 */
.L_x_1246:
[----:B------:R-:W-:Y:S05]  /*16e70*/  BRA `(.L_x_1248) ;  /* 0xffffff9400cc7947 */ /* 0x000fea000383ffff */
.L_x_1124:
[----:B---3--:R3:W4:Y:S02]  /*16e80*/  SYNCS.PHASECHK.TRANS64.TRYWAIT P0, [R0+URZ+0x38840], R2 ;  /* 0x03884002000075a7 */ /* 0x008724000800017f */
[----:B----4-:R-:W-:Y:S05]  /*16e90*/  @!P0 NANOSLEEP.SYNCS 0x989680 ;  /* 0x009896800000895d */ /* 0x010fea0003900000 */
[----:B------:R-:W4:Y:S02]  /*16ea0*/  @!P0 SYNCS.PHASECHK.TRANS64 P0, [R0+URZ+0x38840], R2 ;  /* 0x03884002000085a7 */ /* 0x000f24000800007f */
[----:B----4-:R-:W-:Y:S05]  /*16eb0*/  @!P0 BRA `(.L_x_1124) ;  /* 0xfffffffc00f08947 */ /* 0x010fea000383ffff */
[----:B------:R-:W-:Y:S05]  /*16ec0*/  BRA `(.L_x_1249) ;  /* 0xffffff9800307947 */ /* 0x000fea000383ffff */
.L_x_1128:
[----:B------:R0:W5:Y:S01]  /*16ed0*/  LDL R0, [R1+0x38] ;  /* 0x0000380001007983 */ /* 0x0001620000100800 */
[----:B------:R-:W-:Y:S02]  /*16ee0*/  IMAD.MOV.U32 R13, RZ, RZ, R2 ;  /* 0x000000ffff0d7224 */ /* 0x000fe400078e0002 */
[----:B------:R-:W-:Y:S01]  /*16ef0*/  IMAD.MOV.U32 R12, RZ, RZ, RZ ;  /* 0x000000ffff0c7224 */ /* 0x000fe200078e00ff */
[----:B------:R-:W1:Y:S01]  /*16f00*/  S2R R6, SR_TID.X ;  /* 0x0000000000067919 */ /* 0x000e620000002100 */
[----:B------:R-:W-:Y:S02]  /*16f10*/  IMAD.MOV.U32 R11, RZ, RZ, 0x181f ;  /* 0x0000181fff0b7424 */ /* 0x000fe400078e00ff */
[----:B------:R-:W-:-:S07]  /*16f20*/  IMAD.MOV.U32 R15, RZ, RZ, -0x1 ;  /* 0xffffffffff0f7424 */ /* 0x000fce00078e00ff */
[----:B01---5:R-:W-:Y:S05]  /*16f30*/  WARPSYNC.COLLECTIVE R15, `(.L_x_1250) ;  /* 0x000000000f087348 */ /* 0x023fea0003c00000 */
[----:B------:R2:W3:Y:S02]  /*16f40*/  SHFL.IDX P6, R14, R13, R12, R11 ;  /* 0x0000000c0d0e7389 */ /* 0x0004e400000c000b */
[----:B0123-5:R-:W-:Y:S01]  /*16f50*/  ENDCOLLECTIVE ;  /* 0x000000000000791b */ /* 0x02ffe20003800000 */
.L_x_1250:
[----:B------:R-:W-:Y:S02]  /*16f60*/  IMAD.MOV.U32 R13, RZ, RZ, R3 ;  /* 0x000000ffff0d7224 */ /* 0x000fe400078e0003 */
[----:B------:R-:W-:Y:S01]  /*16f70*/  IMAD.MOV.U32 R4, RZ, RZ, R14 ;  /* 0x000000ffff047224 */ /* 0x000fe200078e000e */
[----:B------:R-:W-:-:S07]  /*16f80*/  LOP3.LUT R6, R6, 0x7f, RZ, 0xc0, !PT ;  /* 0x0000007f06067812 */ /* 0x000fce00078ec0ff */
[----:B------:R-:W-:Y:S05]  /*16f90*/  WARPSYNC.COLLECTIVE R15, `(.L_x_1251) ;  /* 0x000000000f087348 */ /* 0x000fea0003c00000 */
[----:B------:R0:W1:Y:S02]  /*16fa0*/  SHFL.IDX P6, R14, R13, R12, R11 ;  /* 0x0000000c0d0e7389 */ /* 0x00006400000c000b */
[----:B01----:R-:W-:Y:S01]  /*16fb0*/  ENDCOLLECTIVE ;  /* 0x000000000000791b */ /* 0x003fe20003800000 */
.L_x_1251:
[----:B------:R-:W-:-:S05]  /*16fc0*/  SHF.R.U32.HI R6, RZ, 0x3, R6 ;  /* 0x00000003ff067819 */ /* 0x000fca0000011606 */
[----:B------:R-:W-:-:S05]  /*16fd0*/  IMAD R10, R10, 0x40, R6 ;  /* 0x000000400a0a7824 */ /* 0x000fca00078e0206 */
[----:B------:R0:W-:Y:S01]  /*16fe0*/  STL [R1+0x4], R10 ;  /* 0x0000040a01007387 */ /* 0x0001e20000100800 */
[----:B------:R-:W-:Y:S02]  /*16ff0*/  IMAD.MOV.U32 R13, RZ, RZ, R2 ;  /* 0x000000ffff0d7224 */ /* 0x000fe400078e0002 */
[----:B------:R-:W-:Y:S02]  /*17000*/  IMAD.MOV.U32 R12, RZ, RZ, 0x1 ;  /* 0x00000001ff0c7424 */ /* 0x000fe400078e00ff */
[----:B------:R-:W-:-:S07]  /*17010*/  IMAD.MOV.U32 R5, RZ, RZ, R14 ;  /* 0x000000ffff057224 */ /* 0x000fce00078e000e */
[----:B0-----:R-:W-:Y:S05]  /*17020*/  WARPSYNC.COLLECTIVE R15, `(.L_x_1252) ;  /* 0x000000000f087348 */ /* 0x001fea0003c00000 */
[----:B------:R1:W2:Y:S02]  /*17030*/  SHFL.IDX P6, R14, R13, R12, R11 ;  /* 0x0000000c0d0e7389 */ /* 0x0002a400000c000b */
[----:B012---:R-:W-:Y:S01]  /*17040*/  ENDCOLLECTIVE ;  /* 0x000000000000791b */ /* 0x007fe20003800000 */
.L_x_1252:
[----:B------:R-:W-:Y:S02]  /*17050*/  IMAD.MOV.U32 R13, RZ, RZ, R3 ;  /* 0x000000ffff0d7224 */ /* 0x000fe400078e0003 */
[----:B------:R-:W-:-:S07]  /*17060*/  IMAD.MOV.U32 R6, RZ, RZ, R14 ;  /* 0x000000ffff067224 */ /* 0x000fce00078e000e */
[----:B------:R-:W-:Y:S05]  /*17070*/  WARPSYNC.COLLECTIVE R15, `(.L_x_1253) ;  /* 0x000000000f087348 */ /* 0x000fea0003c00000 */
[----:B------:R0:W1:Y:S02]  /*17080*/  SHFL.IDX P6, R14, R13, R12, R11 ;  /* 0x0000000c0d0e7389 */ /* 0x00006400000c000b */
[----:B01----:R-:W-:Y:S01]  /*17090*/  ENDCOLLECTIVE ;  /* 0x000000000000791b */ /* 0x003fe20003800000 */
.L_x_1253:
[----:B------:R-:W-:Y:S02]  /*170a0*/  IMAD.MOV.U32 R13, RZ, RZ, R2 ;  /* 0x000000ffff0d7224 */ /* 0x000fe400078e0002 */
[----:B------:R-:W-:Y:S02]  /*170b0*/  IMAD.MOV.U32 R12, RZ, RZ, 0x2 ;  /* 0x00000002ff0c7424 */ /* 0x000fe400078e00ff */
[----:B------:R-:W-:Y:S02]  /*170c0*/  IMAD R0, R0, R7, RZ ;  /* 0x0000000700007224 */ /* 0x000fe400078e02ff */
[----:B------:R-:W-:-:S03]  /*170d0*/  VIADD R7, R10, 0x10 ;  /* 0x000000100a077836 */ /* 0x000fc60000000000 */
[----:B------:R-:W-:Y:S02]  /*170e0*/  ISETP.GE.AND P1, PT, R10, R0, PT ;  /* 0x000000000a00720c */ /* 0x000fe40003f26270 */
[----:B------:R0:W-:Y:S11]  /*170f0*/  STL [R1+0x50], R7 ;  /* 0x0000500701007387 */ /* 0x0001f60000100800 */
        /* <DEDUP_REMOVED lines=8> */
[----:B------:R1:W-:Y:S01]  /*17180*/  @!P1 LDGSTS.E.BYPASS.LTC128B.128 [R8+0x20400], desc[UR38][R4.64], !P0 ;  /* 0x2040000004089fae */ /* 0x0003e2000c101d66 */
[----:B------:R-:W-:Y:S01]  /*17190*/  ISETP.GE.AND P1, PT, R7, R0, PT ;  /* 0x000000000700720c */ /* 0x000fe20003f26270 */
[----:B0-----:R-:W-:-:S05]  /*171a0*/  VIADD R7, R10, 0x20 ;  /* 0x000000200a077836 */ /* 0x001fca0000000000 */
[----:B------:R0:W-:Y:S01]  /*171b0*/  STL [R1+0x5c], R7 ;  /* 0x00005c0701007387 */ /* 0x0001e20000100800 */
[----:B-1----:R-:W-:-:S07]  /*171c0*/  IMAD.MOV.U32 R4, RZ, RZ, R14 ;  /* 0x000000ffff047224 */ /* 0x002fce00078e000e */
[----:B0-----:R-:W-:Y:S05]  /*171d0*/  WARPSYNC.COLLECTIVE R15, `(.L_x_1254) ;  /* 0x000000000f087348 */ /* 0x001fea0003c00000 */
[----:B------:R1:W2:Y:S02]  /*171e0*/  SHFL.IDX P6, R14, R13, R12, R11 ;  /* 0x0000000c0d0e7389 */ /* 0x0002a400000c000b */
[----:B012---:R-:W-:Y:S01]  /*171f0*/  ENDCOLLECTIVE ;  /* 0x000000000000791b */ /* 0x007fe20003800000 */
.L_x_1254:
[----:B------:R-:W-:-:S05]  /*17200*/  @!P1 LEA R5, P2, R9, R4, 0x1 ;  /* 0x0000000409059211 */ /* 0x000fca00078408ff */
[----:B------:R-:W-:-:S05]  /*17210*/  @!P1 IMAD.X R4, RZ, RZ, R6, P2 ;  /* 0x000000ffff049224 */ /* 0x000fca00010e0606 */
[----:B------:R-:W-:Y:S01]  /*17220*/  @!P1 LOP3.LUT R5, R5, R4, RZ, 0x3c, !PT ;  /* 0x0000000405059212 */ /* 0x000fe200078e3cff */
[----:B------:R-:W-:-:S03]  /*17230*/  IMAD.MOV.U32 R13, RZ, RZ, R3 ;  /* 0x000000ffff0d7224 */ /* 0x000fc600078e0003 */
[----:B------:R-:W-:-:S04]  /*17240*/  @!P1 LOP3.LUT R4, R5, R4, RZ, 0x3c, !PT ;  /* 0x0000000405049212 */ /* 0x000fc800078e3cff */
[----:B------:R-:W-:Y:S01]  /*17250*/  @!P1 LOP3.LUT R5, R5, R4, RZ, 0x3c, !PT ;  /* 0x0000000405059212 */ /* 0x000fe200078e3cff */
[----:B------:R-:W-:-:S07]  /*17260*/  IMAD.MOV.U32 R6, RZ, RZ, R14 ;  /* 0x000000ffff067224 */ /* 0x000fce00078e000e */
[----:B------:R-:W-:Y:S05]  /*17270*/  WARPSYNC.COLLECTIVE R15, `(.L_x_1255) ;  /* 0x000000000f087348 */ /* 0x000fea0003c00000 */
[----:B------:R0:W1:Y:S02]  /*17280*/  SHFL.IDX P6, R14, R13, R12, R11 ;  /* 0x0000000c0d0e7389 */ /* 0x00006400000c000b */
[----:B01----:R-:W-:Y:S01]  /*17290*/  ENDCOLLECTIVE ;  /* 0x000000000000791b */ /* 0x003fe20003800000 */
.L_x_1255:
[----:B------:R-:W-:Y:S01]  /*172a0*/  @!PT LDS RZ, [RZ] ;  /* 0x00000000fffff984 */ /* 0x000fe20000000800 */
[----:B------:R-:W-:Y:S01]  /*172b0*/  @!PT LDS RZ, [RZ] ;  /* 0x00000000fffff984 */ /* 0x000fe20000000800 */
[----:B------:R-:W-:Y:S01]  /*172c0*/  @!PT LDS RZ, [RZ] ;  /* 0x00000000fffff984 */ /* 0x000fe20000000800 */
[----:B------:R0:W-:Y:S01]  /*172d0*/  @!P1 LDGSTS.E.BYPASS.LTC128B.128 [R8+0x20c00], desc[UR38][R4.64], !P0 ;  /* 0x20c0000004089fae */ /* 0x0001e2000c101d66 */
[----:B------:R-:W-:Y:S01]  /*172e0*/  ISETP.GE.AND P1, PT, R7, R0, PT ;  /* 0x000000000700720c */ /* 0x000fe20003f26270 */
[----:B------:R-:W-:Y:S02]  /*172f0*/  IMAD.MOV.U32 R13, RZ, RZ, R2 ;  /* 0x000000ffff0d7224 */ /* 0x000fe400078e0002 */
[----:B------:R-:W-:Y:S02]  /*17300*/  IMAD.MOV.U32 R12, RZ, RZ, 0x3 ;  /* 0x00000003ff0c7424 */ /* 0x000fe400078e00ff */
[----:B0-----:R-:W-:-:S08]  /*17310*/  IMAD.MOV.U32 R4, RZ, RZ, R14 ;  /* 0x000000ffff047224 */ /* 0x001fd000078e000e */
[----:B------:R-:W-:Y:S05]  /*17320*/  WARPSYNC.COLLECTIVE R15, `(.L_x_1256) ;  /* 0x000000000f087348 */ /* 0x000fea0003c00000 */
[----:B------:R0:W1:Y:S02]  /*17330*/  SHFL.IDX P6, R14, R13, R12, R11 ;  /* 0x0000000c0d0e7389 */ /* 0x00006400000c000b */
[----:B01----:R-:W-:Y:S01]  /*17340*/  ENDCOLLECTIVE ;  /* 0x000000000000791b */ /* 0x003fe20003800000 */
.L_x_1256:
        /* <DEDUP_REMOVED lines=9> */
[----:B------:R0:W-:Y:S02]  /*173e0*/  @!P1 LDGSTS.E.BYPASS.LTC128B.128 [R8+0x21400], desc[UR38][R4.64], !P0 ;  /* 0x2140000004089fae */ /* 0x0001e4000c101d66 */
[----:B0-----:R-:W-:-:S07]  /*173f0*/  IMAD.MOV.U32 R4, RZ, RZ, R14 ;  /* 0x000000ffff047224 */ /* 0x001fce00078e000e */
[----:B------:R-:W-:Y:S05]  /*17400*/  WARPSYNC.COLLECTIVE R15, `(.L_x_1257) ;  /* 0x000000000f087348 */ /* 0x000fea0003c00000 */
[----:B------:R0:W1:Y:S02]  /*17410*/  SHFL.IDX P6, R14, R13, R12, R11 ;  /* 0x0000000c0d0e7389 */ /* 0x00006400000c000b */
[----:B01----:R-:W-:Y:S01]  /*17420*/  ENDCOLLECTIVE ;  /* 0x000000000000791b */ /* 0x003fe20003800000 */
.L_x_1257:
[----:B------:R-:W-:Y:S01]  /*17430*/  IMAD.MOV.U32 R3, RZ, RZ, R14 ;  /* 0x000000ffff037224 */ /* 0x000fe200078e000e */
[----:B------:R-:W-:Y:S06]  /*17440*/  BRA `(.L_x_1258) ;  /* 0xffffff9c006c7947 */ /* 0x000fec000383ffff */
.L_x_1132:
[----:B------:R-:W2:Y:S04]  /*17450*/  LDL.LU R12, [R1+0x38] ;  /* 0x00003800010c7983 */ /* 0x000ea80000300800 */
[----:B------:R-:W3:Y:S04]  /*17460*/  LDL.LU R11, [R1+0x4] ;  /* 0x00000400010b7983 */ /* 0x000ee80000300800 */
[----:B------:R-:W4:Y:S04]  /*17470*/  LDL.LU R9, [R1+0x50] ;  /* 0x0000500001097983 */ /* 0x000f280000300800 */
[----:B------:R-:W5:Y:S01]  /*17480*/  LDL.LU R8, [R1+0x5c] ;  /* 0x00005c0001087983 */ /* 0x000f620000300800 */
[----:B------:R-:W-:Y:S01]  /*17490*/  LOP3.LUT R19, R19, 0xffffffdf, RZ, 0xc0, !PT ;  /* 0xffffffdf13137812 */ /* 0x000fe200078ec0ff */
[----:B------:R-:W-:Y:S01]  /*174a0*/  BSSY B0, `(.L_x_1259) ;  /* 0x0000015000007945 */ /* 0x000fe20003800000 */
[----:B------:R-:W-:-:S02]  /*174b0*/  IMAD.MOV.U32 R13, RZ, RZ, R4 ;  /* 0x000000ffff0d7224 */ /* 0x000fc400078e0004 */
[----:B------:R-:W-:Y:S02]  /*174c0*/  IMAD.MOV.U32 R15, RZ, RZ, -0x1 ;  /* 0xffffffffff0f7424 */ /* 0x000fe400078e00ff */
[----:B--2---:R-:W-:Y:S02]  /*174d0*/  IMAD R7, R12, R7, RZ ;  /* 0x000000070c077224 */ /* 0x004fe400078e02ff */
[----:B------:R-:W-:-:S03]  /*174e0*/  IMAD.MOV.U32 R12, RZ, RZ, RZ ;  /* 0x000000ffff0c7224 */ /* 0x000fc600078e00ff */
[-C--:B---3--:R-:W-:Y:S01]  /*174f0*/  ISETP.GE.AND P2, PT, R11, R7.reuse, PT ;  /* 0x000000070b00720c */ /* 0x088fe20003f46270 */
[----:B------:R-:W-:Y:S01]  /*17500*/  IMAD.MOV.U32 R11, RZ, RZ, 0x181f ;  /* 0x0000181fff0b7424 */ /* 0x000fe200078e00ff */
[-C--:B----4-:R-:W-:Y:S02]  /*17510*/  ISETP.GE.AND P3, PT, R9, R7.reuse, PT ;  /* 0x000000070900720c */ /* 0x090fe40003f66270 */
[----:B-----5:R-:W-:-:S09]  /*17520*/  ISETP.GE.AND P4, PT, R8, R7, PT ;  /* 0x000000070800720c */ /* 0x020fd20003f86270 */
[----:B------:R-:W-:-:S04]  /*17530*/  @!P2 LOP3.LUT R2, R5, 0x40, RZ, 0xc0, !PT ;  /* 0x000000400502a812 */ /* 0x000fc800078ec0ff */
[----:B------:R-:W-:-:S04]  /*17540*/  @!P2 SHF.R.U32.HI R2, RZ, 0x2, R2 ;  /* 0x00000002ff02a819 */ /* 0x000fc80000011602 */
[----:B------:R-:W-:Y:S02]  /*17550*/  @!P2 ISETP.NE.U32.AND P6, PT, R2, RZ, PT ;  /* 0x000000ff0200a20c */ /* 0x000fe40003fc5070 */
[----:B------:R-:W-:-:S04]  /*17560*/  @!P2 LOP3.LUT R2, R6, 0x80, RZ, 0xc0, !PT ;  /* 0x000000800602a812 */ /* 0x000fc800078ec0ff */
[----:B------:R-:W-:-:S07]  /*17570*/  @!P2 SHF.R.U32.HI R2, RZ, 0x3, R2 ;  /* 0x00000003ff02a819 */ /* 0x000fce0000011602 */
[----:B------:R-:W-:Y:S02]  /*17580*/  @P6 LOP3.LUT R19, R19, 0x20, RZ, 0xfc, !PT ;  /* 0x0000002013136812 */ /* 0x000fe400078efcff */
[----:B------:R-:W-:Y:S02]  /*17590*/  @!P2 ISETP.NE.U32.AND P6, PT, R2, RZ, PT ;  /* 0x000000ff0200a20c */ /* 0x000fe40003fc5070 */
[----:B------:R-:W-:-:S11]  /*175a0*/  LOP3.LUT R19, R19, 0xffffffef, RZ, 0xc0, !PT ;  /* 0xffffffef13137812 */ /* 0x000fd600078ec0ff */
[----:B------:R-:W-:-:S07]  /*175b0*/  @P6 LOP3.LUT R19, R19, 0x10, RZ, 0xfc, !PT ;  /* 0x0000001013136812 */ /* 0x000fce00078efcff */
[----:B------:R-:W-:Y:S05]  /*175c0*/  WARPSYNC.COLLECTIVE R15, `(.L_x_1260) ;  /* 0x000000000f087348 */ /* 0x000fea0003c00000 */
[----:B------:R0:W1:Y:S02]  /*175d0*/  SHFL.IDX P6, R14, R13, R12, R11 ;  /* 0x0000000c0d0e7389 */ /* 0x00006400000c000b */
[----:B01----:R-:W-:Y:S01]  /*175e0*/  ENDCOLLECTIVE ;  /* 0x000000000000791b */ /* 0x003fe20003800000 */
.L_x_1260:
[----:B------:R-:W-:Y:S05]  /*175f0*/  BSYNC B0 ;  /* 0x0000000000007941 */ /* 0x000fea0003800000 */
.L_x_1259:
[----:B------:R0:W-:Y:S04]  /*17600*/  STL [R1+0x74], R7 ;  /* 0x0000740701007387 */ /* 0x0001e80000100800 */
[----:B0-----:R0:W5:Y:S01]  /*17610*/  LDL R7, [R1+0x14] ;  /* 0x0000140001077983 */ /* 0x0011620000100800 */
[----:B------:R-:W-:Y:S01]  /*17620*/  IMAD.MOV.U32 R13, RZ, RZ, R0 ;  /* 0x000000ffff0d7224 */ /* 0x000fe200078e0000 */
[----:B------:R-:W-:Y:S01]  /*17630*/  LOP3.LUT R19, R19, 0xffff7fff, RZ, 0xc0, !PT ;  /* 0xffff7fff13137812 */ /* 0x000fe200078ec0ff */
[----:B------:R-:W-:Y:S02]  /*17640*/  IMAD.MOV.U32 R12, RZ, RZ, RZ ;  /* 0x000000ffff0c7224 */ /* 0x000fe400078e00ff */
[----:B------:R-:W-:Y:S01]  /*17650*/  IMAD.MOV.U32 R11, RZ, RZ, 0x181f ;  /* 0x0000181fff0b7424 */ /* 0x000fe200078e00ff */
[----:B------:R-:W-:Y:S01]  /*17660*/  @P0 LOP3.LUT R19, R19, 0x8000, RZ, 0xfc, !PT ;  /* 0x0000800013130812 */ /* 0x000fe200078efcff */
[----:B------:R-:W-:-:S02]  /*17670*/  IMAD.MOV.U32 R15, RZ, RZ, -0x1 ;  /* 0xffffffffff0f7424 */ /* 0x000fc400078e00ff */
[----:B------:R-:W-:Y:S01]  /*17680*/  IMAD.MOV.U32 R2, RZ, RZ, R14 ;  /* 0x000000ffff027224 */ /* 0x000fe200078e000e */
[----:B0-----:R-:W-:-:S13]  /*17690*/  LOP3.LUT P0, RZ, R19, 0x8, RZ, 0xc0, !PT ;  /* 0x0000000813ff7812 */ /* 0x001fda000780c0ff */
[----:B-----5:R-:W-:Y:S05]  /*176a0*/  WARPSYNC.COLLECTIVE R15, `(.L_x_1261) ;  /* 0x000000000f087348 */ /* 0x020fea0003c00000 */
[----:B------:R0:W1:Y:S02]  /*176b0*/  SHFL.IDX P6, R14, R13, R12, R11 ;  /* 0x0000000c0d0e7389 */ /* 0x00006400000c000b */
[----:B01---5:R-:W-:Y:S01]  /*176c0*/  ENDCOLLECTIVE ;  /* 0x000000000000791b */ /* 0x023fe20003800000 */
.L_x_1261:
[----:B------:R-:W-:-:S04]  /*176d0*/  LOP3.LUT R19, R19, 0xffffbfff, RZ, 0xc0, !PT ;  /* 0xffffbfff13137812 */ /* 0x000fc800078ec0ff */
[----:B------:R-:W-:-:S04]  /*176e0*/  @P1 LOP3.LUT R19, R19, 0x4000, RZ, 0xfc, !PT ;  /* 0x0000400013131812 */ /* 0x000fc800078efcff */
[C---:B------:R-:W-:Y:S02]  /*176f0*/  LOP3.LUT P1, RZ, R19.reuse, 0x4, RZ, 0xc0, !PT ;  /* 0x0000000413ff7812 */ /* 0x040fe4000782c0ff */
[----:B------:R-:W-:Y:S01]  /*17700*/  LOP3.LUT R19, R19, 0xffffdfff, RZ, 0xc0, !PT ;  /* 0xffffdfff13137812 */ /* 0x000fe200078ec0ff */
[----:B------:R-:W-:-:S03]  /*17710*/  IMAD.MOV.U32 R13, RZ, RZ, R4 ;  /* 0x000000ffff0d7224 */ /* 0x000fc600078e0004 */
[----:B------:R-:W-:Y:S01]  /*17720*/  @P3 LOP3.LUT R19, R19, 0x2000, RZ, 0xfc, !PT ;  /* 0x0000200013133812 */ /* 0x000fe200078efcff */
[----:B------:R-:W-:-:S03]  /*17730*/  IMAD.MOV.U32 R12, RZ, RZ, 0x1 ;  /* 0x00000001ff0c7424 */ /* 0x000fc600078e00ff */
[C---:B------:R-:W-:Y:S02]  /*17740*/  LOP3.LUT P3, RZ, R19.reuse, 0x2, RZ, 0xc0, !PT ;  /* 0x0000000213ff7812 */ /* 0x040fe4000786c0ff */
[----:B------:R-:W-:Y:S01]  /*17750*/  LOP3.LUT R19, R19, 0xfffffbff, RZ, 0xc0, !PT ;  /* 0xfffffbff13137812 */ /* 0x000fe200078ec0ff */
[----:B------:R-:W-:-:S03]  /*17760*/  IMAD.MOV.U32 R3, RZ, RZ, R14 ;  /* 0x000000ffff037224 */ /* 0x000fc600078e000e */
[----:B------:R-:W-:Y:S02]  /*17770*/  @P4 LOP3.LUT R19, R19, 0x400, RZ, 0xfc, !PT ;  /* 0x0000040013134812 */ /* 0x000fe400078efcff */
[----:B------:R-:W-:Y:S02]  /*17780*/  @!P2 LEA R3, P6, R10, R3, 0x1 ;  /* 0x000000030a03a211 */ /* 0x000fe400078c08ff */
[----:B------:R-:W-:-:S03]  /*17790*/  LOP3.LUT P4, RZ, R19, 0x10, RZ, 0xc0, !PT ;  /* 0x0000001013ff7812 */ /* 0x000fc6000788c0ff */
[----:B------:R-:W-:Y:S01]  /*177a0*/  @!P2 IMAD.X R2, RZ, RZ, R2, P6 ;  /* 0x000000ffff02a224 */ /* 0x000fe200030e0602 */
[----:B------:R-:W-:-:S04]  /*177b0*/  LOP3.LUT P6, RZ, R19, 0x20, RZ, 0xc0, !PT ;  /* 0x0000002013ff7812 */ /* 0x000fc800078cc0ff */
[----:B------:R-:W-:-:S04]  /*177c0*/  @!P2 LOP3.LUT R3, R3, R2, RZ, 0x3c, !PT ;  /* 0x000000020303a212 */ /* 0x000fc800078e3cff */
[----:B------:R-:W-:-:S04]  /*177d0*/  @!P2 LOP3.LUT R2, R3, R2, RZ, 0x3c, !PT ;  /* 0x000000020302a212 */ /* 0x000fc800078e3cff */
[----:B------:R-:W-:-:S05]  /*177e0*/  @!P2 LOP3.LUT R3, R3, R2, RZ, 0x3c, !PT ;  /* 0x000000020303a212 */ /* 0x000fca00078e3cff */
[----:B------:R-:W-:Y:S01]  /*177f0*/  @!PT LDS RZ, [RZ] ;  /* 0x00000000fffff984 */ /* 0x000fe20000000800 */
[----:B------:R-:W-:Y:S01]  /*17800*/  @!PT LDS RZ, [RZ] ;  /* 0x00000000fffff984 */ /* 0x000fe20000000800 */
[----:B------:R-:W-:Y:S01]  /*17810*/  @!PT LDS RZ, [RZ] ;  /* 0x00000000fffff984 */ /* 0x000fe20000000800 */
[----:B------:R0:W-:Y:S01]  /*17820*/  @!P2 LDGSTS.E.BYPASS.LTC128B.128 [R7+0x26400], desc[UR38][R2.64], !P0 ;  /* 0x264000000207afae */ /* 0x0001e2000c101d66 */
[----:B------:R-:W-:-:S03]  /*17830*/  LOP3.LUT P0, RZ, R19, 0x8000, RZ, 0xc0, !PT ;  /* 0x0000800013ff7812 */ /* 0x000fc6000780c0ff */
[----:B------:R0:W-:Y:S01]  /*17840*/  @!P2 LDGSTS.E.BYPASS.LTC128B.128 [R7+0x28400], desc[UR38][R2.64+0x80], !P1 ;  /* 0x284000800207afae */ /* 0x0001e2000c901d66 */
[----:B------:R-:W-:-:S03]  /*17850*/  LOP3.LUT P1, RZ, R19, 0x4000, RZ, 0xc0, !PT ;  /* 0x0000400013ff7812 */ /* 0x000fc6000782c0ff */
[----:B------:R0:W-:Y:S01]  /*17860*/  @!P2 LDGSTS.E.BYPASS.LTC128B.128 [R7+0x2a400], desc[UR38][R2.64+0x100], !P3 ;  /* 0x2a4001000207afae */ /* 0x0001e2000d901d66 */
[C---:B------:R-:W-:Y:S02]  /*17870*/  LOP3.LUT P3, RZ, R19.reuse, 0x2000, RZ, 0xc0, !PT ;  /* 0x0000200013ff7812 */ /* 0x040fe4000786c0ff */
[----:B------:R-:W-:Y:S01]  /*17880*/  LOP3.LUT R19, R19, 0xfffff7ff, RZ, 0xc0, !PT ;  /* 0xfffff7ff13137812 */ /* 0x000fe200078ec0ff */
[----:B------:R0:W-:Y:S03]  /*17890*/  @!P2 LDGSTS.E.BYPASS.LTC128B.128 [R7+0x2c400], desc[UR38][R2.64+0x180], !P5 ;  /* 0x2c4001800207afae */ /* 0x0001e6000e901d66 */
[----:B------:R-:W-:Y:S01]  /*178a0*/  @P5 LOP3.LUT R19, R19, 0x800, RZ, 0xfc, !PT ;  /* 0x0000080013135812 */ /* 0x000fe200078efcff */
[----:B------:R0:W-:Y:S03]  /*178b0*/  @!P2 LDGSTS.E.BYPASS.LTC128B.128 [R7+0x2e400], desc[UR38][R2.64+0x200], !P0 ;  /* 0x2e4002000207afae */ /* 0x0001e6000c101d66 */
[C---:B------:R-:W-:Y:S01]  /*178c0*/  LOP3.LUT P5, RZ, R19.reuse, 0x4, RZ, 0xc0, !PT ;  /* 0x0000000413ff7812 */ /* 0x040fe200078ac0ff */
[----:B------:R0:W-:Y:S01]  /*178d0*/  @!P2 LDGSTS.E.BYPASS.LTC128B.128 [R7+0x30400], desc[UR38][R2.64+0x280], !P1 ;  /* 0x304002800207afae */ /* 0x0001e2000c901d66 */
[----:B------:R-:W-:-:S02]  /*178e0*/  LOP3.LUT R19, R19, 0xffffefff, RZ, 0xc0, !PT ;  /* 0xffffefff13137812 */ /* 0x000fc400078ec0ff */
[----:B------:R-:W-:Y:S01]  /*178f0*/  @!P3 LOP3.LUT R8, R6, 0x80, RZ, 0xc0, !PT ;  /* 0x000000800608b812 */ /* 0x000fe200078ec0ff */
[----:B------:R0:W-:Y:S01]  /*17900*/  @!P2 LDGSTS.E.BYPASS.LTC128B.128 [R7+0x32400], desc[UR38][R2.64+0x300], P6 ;  /* 0x324003000207afae */ /* 0x0001e2000b101d66 */
[----:B------:R-:W-:Y:S02]  /*17910*/  @!P3 LOP3.LUT R9, R5, 0x40, RZ, 0xc0, !PT ;  /* 0x000000400509b812 */ /* 0x000fe400078ec0ff */
[----:B------:R-:W-:-:S07]  /*17920*/  @!P3 SHF.R.U32.HI R8, RZ, 0x3, R8 ;  /* 0x00000003ff08b819 */ /* 0x000fce0000011608 */
[----:B0-----:R-:W-:Y:S05]  /*17930*/  WARPSYNC.COLLECTIVE R15, `(.L_x_1262) ;  /* 0x000000000f087348 */ /* 0x001fea0003c00000 */
[----:B------:R1:W2:Y:S02]  /*17940*/  SHFL.IDX P6, R14, R13, R12, R11 ;  /* 0x0000000c0d0e7389 */ /* 0x0002a400000c000b */
[----:B012---:R-:W-:Y:S01]  /*17950*/  ENDCOLLECTIVE ;  /* 0x000000000000791b */ /* 0x007fe20003800000 */
.L_x_1262:
[----:B------:R-:W-:Y:S01]  /*17960*/  @!P3 SHF.R.U32.HI R9, RZ, 0x2, R9 ;  /* 0x00000002ff09b819 */ /* 0x000fe20000011609 */
[----:B------:R-:W-:Y:S01]  /*17970*/  @!PT LDS RZ, [RZ] ;  /* 0x00000000fffff984 */ /* 0x000fe20000000800 */
[----:B------:R-:W-:Y:S01]  /*17980*/  @!PT LDS RZ, [RZ] ;  /* 0x00000000fffff984 */ /* 0x000fe20000000800 */
[----:B------:R-:W-:Y:S01]  /*17990*/  @!PT LDS RZ, [RZ] ;  /* 0x00000000fffff984 */ /* 0x000fe20000000800 */
[----:B------:R0:W-:Y:S01]  /*179a0*/  @!P2 LDGSTS.E.BYPASS.LTC128B.128 [R7+0x34400], desc[UR38][R2.64+0x380], P4 ;  /* 0x344003800207afae */ /* 0x0001e2000a101d66 */
[----:B------:R-:W-:Y:S02]  /*179b0*/  @!P3 ISETP.NE.U32.AND P4, PT, R8, RZ, PT ;  /* 0x000000ff0800b20c */ /* 0x000fe40003f85070 */
[----:B------:R-:W-:Y:S02]  /*179c0*/  @!P3 ISETP.NE.U32.AND P2, PT, R9, RZ, PT ;  /* 0x000000ff0900b20c */ /* 0x000fe40003f45070 */
[----:B------:R-:W-:-:S04]  /*179d0*/  @P5 LOP3.LUT R19, R19, 0x1000, RZ, 0xfc, !PT ;  /* 0x0000100013135812 */ /* 0x000fc800078efcff */
[C---:B------:R-:W-:Y:S01]  /*179e0*/  LOP3.LUT P5, RZ, R19.reuse, 0x8, RZ, 0xc0, !PT ;  /* 0x0000000813ff7812 */ /* 0x040fe200078ac0ff */
[----:B------:R-:W-:Y:S01]  /*179f0*/  IMAD.MOV.U32 R13, RZ, RZ, R0 ;  /* 0x000000ffff0d7224 */ /* 0x000fe200078e0000 */
[----:B------:R-:W-:-:S05]  /*17a00*/  LOP3.LUT R19, R19, 0xffffffdf, RZ, 0xc0, !PT ;  /* 0xffffffdf13137812 */ /* 0x000fca00078ec0ff */
[----:B------:R-:W-:Y:S01]  /*17a10*/  @P2 LOP3.LUT R19, R19, 0x20, RZ, 0xfc, !PT ;  /* 0x0000002013132812 */ /* 0x000fe200078efcff */
[----:B0-----:R-:W-:-:S07]  /*17a20*/  IMAD.MOV.U32 R8, RZ, RZ, R14 ;  /* 0x000000ffff087224 */ /* 0x001fce00078e000e */
[----:B------:R-:W-:Y:S05]  /*17a30*/  WARPSYNC.COLLECTIVE R15, `(.L_x_1263) ;  /* 0x000000000f087348 */ /* 0x000fea0003c00000 */
[----:B------:R0:W1:Y:S02]  /*17a40*/  SHFL.IDX P6, R14, R13, R12, R11 ;  /* 0x0000000c0d0e7389 */ /* 0x00006400000c000b */
[----:B01----:R-:W-:Y:S01]  /*17a50*/  ENDCOLLECTIVE ;  /* 0x000000000000791b */ /* 0x003fe20003800000 */
.L_x_1263:
[----:B------:R-:W-:Y:S02]  /*17a60*/  IMAD.MOV.U32 R13, RZ, RZ, R4 ;  /* 0x000000ffff0d7224 */ /* 0x000fe400078e0004 */
[----:B------:R-:W-:Y:S01]  /*17a70*/  IMAD.MOV.U32 R12, RZ, RZ, 0x2 ;  /* 0x00000002ff0c7424 */ /* 0x000fe200078e00ff */
[----:B------:R-:W-:Y:S02]  /*17a80*/  @!P3 LEA R21, P2, R10, R14, 0x1 ;  /* 0x0000000e0a15b211 */ /* 0x000fe400078408ff */
[----:B------:R-:W-:-:S03]  /*17a90*/  LOP3.LUT P6, RZ, R19, 0x20, RZ, 0xc0, !PT ;  /* 0x0000002013ff7812 */ /* 0x000fc600078cc0ff */
[----:B------:R-:W-:Y:S01]  /*17aa0*/  @!P3 IMAD.X R8, RZ, RZ, R8, P2 ;  /* 0x000000ffff08b224 */ /* 0x000fe200010e0608 */
[----:B------:R-:W-:Y:S01]  /*17ab0*/  LOP3.LUT P2, RZ, R19, 0x2, RZ, 0xc0, !PT ;  /* 0x0000000213ff7812 */ /* 0x000fe2000784c0ff */
[----:B------:R-:W-:Y:S02]  /*17ac0*/  @!P3 IMAD.MOV.U32 R2, RZ, RZ, R21 ;  /* 0x000000ffff02b224 */ /* 0x000fe400078e0015 */
[----:B------:R-:W-:-:S05]  /*17ad0*/  @!P3 IMAD.MOV.U32 R3, RZ, RZ, R8 ;  /* 0x000000ffff03b224 */ /* 0x000fca00078e0008 */
[----:B------:R-:W-:Y:S01]  /*17ae0*/  @!PT LDS RZ, [RZ] ;  /* 0x00000000fffff984 */ /* 0x000fe20000000800 */
[----:B------:R-:W-:Y:S01]  /*17af0*/  @!PT LDS RZ, [RZ] ;  /* 0x00000000fffff984 */ /* 0x000fe20000000800 */
[----:B------:R-:W-:Y:S01]  /*17b00*/  @!PT LDS RZ, [RZ] ;  /* 0x00000000fffff984 */ /* 0x000fe20000000800 */
[----:B------:R0:W-:Y:S01]  /*17b10*/  @!P3 LDGSTS.E.BYPASS.LTC128B.128 [R7+0x26c00], desc[UR38][R2.64], !P5 ;  /* 0x26c000000207bfae */ /* 0x0001e2000e901d66 */
[----:B------:R-:W-:-:S13]  /*17b20*/  LOP3.LUT P5, RZ, R19, 0x1000, RZ, 0xc0, !PT ;  /* 0x0000100013ff7812 */ /* 0x000fda00078ac0ff */
[----:B------:R0:W-:Y:S01]  /*17b30*/  @!P3 LDGSTS.E.BYPASS.LTC128B.128 [R7+0x28c00], desc[UR38][R2.64+0x80], !P5 ;  /* 0x28c000800207bfae */ /* 0x0001e2000e901d66 */
[C---:B------:R-:W-:Y:S02]  /*17b40*/  LOP3.LUT P5, RZ, R19.reuse, 0x800, RZ, 0xc0, !PT ;  /* 0x0000080013ff7812 */ /* 0x040fe400078ac0ff */
[----:B------:R-:W-:Y:S01]  /*17b50*/  LOP3.LUT R19, R19, 0xffffff7f, RZ, 0xc0, !PT ;  /* 0xffffff7f13137812 */ /* 0x000fe200078ec0ff */
[----:B------:R0:W-:Y:S03]  /*17b60*/  @!P3 LDGSTS.E.BYPASS.LTC128B.128 [R7+0x2ac00], desc[UR38][R2.64+0x100], !P2 ;  /* 0x2ac001000207bfae */ /* 0x0001e6000d101d66 */
[----:B------:R-:W-:-:S04]  /*17b70*/  @P2 LOP3.LUT R19, R19, 0x80, RZ, 0xfc, !PT ;  /* 0x0000008013132812 */ /* 0x000fc800078efcff */
[C---:B------:R-:W-:Y:S02]  /*17b80*/  LOP3.LUT P2, RZ, R19.reuse, 0x4, RZ, 0xc0, !PT ;  /* 0x0000000413ff7812 */ /* 0x040fe4000784c0ff */
[----:B------:R-:W-:Y:S01]  /*17b90*/  LOP3.LUT R19, R19, 0xfffffeff, RZ, 0xc0, !PT ;  /* 0xfffffeff13137812 */ /* 0x000fe200078ec0ff */
[----:B------:R0:W-:Y:S04]  /*17ba0*/  @!P3 LDGSTS.E.BYPASS.LTC128B.128 [R7+0x2cc00], desc[UR38][R2.64+0x180], !P5 ;  /* 0x2cc001800207bfae */ /* 0x0001e8000e901d66 */
[----:B------:R0:W-:Y:S04]  /*17bb0*/  @!P3 LDGSTS.E.BYPASS.LTC128B.128 [R7+0x2ec00], desc[UR38][R2.64+0x200], !P0 ;  /* 0x2ec002000207bfae */ /* 0x0001e8000c101d66 */
[----:B------:R0:W-:Y:S02]  /*17bc0*/  @!P3 LDGSTS.E.BYPASS.LTC128B.128 [R7+0x30c00], desc[UR38][R2.64+0x280], !P1 ;  /* 0x30c002800207bfae */ /* 0x0001e4000c901d66 */
[----:B------:R-:W-:-:S02]  /*17bd0*/  @P2 LOP3.LUT R19, R19, 0x100, RZ, 0xfc, !PT ;  /* 0x0000010013132812 */ /* 0x000fc400078efcff */
[----:B------:R0:W-:Y:S02]  /*17be0*/  @!P3 LDGSTS.E.BYPASS.LTC128B.128 [R7+0x32c00], desc[UR38][R2.64+0x300], P6 ;  /* 0x32c003000207bfae */ /* 0x0001e4000b101d66 */
[----:B------:R-:W-:-:S13]  /*17bf0*/  LOP3.LUT P2, RZ, R19, 0x8, RZ, 0xc0, !PT ;  /* 0x0000000813ff7812 */ /* 0x000fda000784c0ff */
[----:B0-----:R-:W-:Y:S05]  /*17c00*/  WARPSYNC.COLLECTIVE R15, `(.L_x_1264) ;  /* 0x000000000f087348 */ /* 0x001fea0003c00000 */
[----:B------:R1:W2:Y:S02]  /*17c10*/  SHFL.IDX P6, R14, R13, R12, R11 ;  /* 0x0000000c0d0e7389 */ /* 0x0002a400000c000b */
[----:B012---:R-:W-:Y:S01]  /*17c20*/  ENDCOLLECTIVE ;  /* 0x000000000000791b */ /* 0x007fe20003800000 */
.L_x_1264:
[----:B------:R-:W-:Y:S01]  /*17c30*/  LOP3.LUT R19, R19, 0xfffffdff, RZ, 0xc0, !PT ;  /* 0xfffffdff13137812 */ /* 0x000fe200078ec0ff */
[----:B------:R-:W-:Y:S01]  /*17c40*/  @!PT LDS RZ, [RZ] ;  /* 0x00000000fffff984 */ /* 0x000fe20000000800 */
[----:B------:R-:W-:Y:S01]  /*17c50*/  @!PT LDS RZ, [RZ] ;  /* 0x00000000fffff984 */ /* 0x000fe20000000800 */
[----:B------:R-:W-:Y:S01]  /*17c60*/  @!PT LDS RZ, [RZ] ;  /* 0x00000000fffff984 */ /* 0x000fe20000000800 */
[----:B------:R0:W-:Y:S03]  /*17c70*/  @!P3 LDGSTS.E.BYPASS.LTC128B.128 [R7+0x34c00], desc[UR38][R2.64+0x380], P4 ;  /* 0x34c003800207bfae */ /* 0x0001e6000a101d66 */
[----:B------:R-:W-:Y:S01]  /*17c80*/  @P2 LOP3.LUT R19, R19, 0x200, RZ, 0xfc, !PT ;  /* 0x0000020013132812 */ /* 0x000fe200078efcff */
[----:B------:R-:W-:-:S03]  /*17c90*/  IMAD.MOV.U32 R13, RZ, RZ, R0 ;  /* 0x000000ffff0d7224 */ /* 0x000fc600078e0000 */
[----:B------:R-:W-:Y:S01]  /*17ca0*/  LOP3.LUT P4, RZ, R19, 0x400, RZ, 0xc0, !PT ;  /* 0x0000040013ff7812 */ /* 0x000fe2000788c0ff */
[----:B------:R-:W-:-:S12]  /*17cb0*/  IMAD.MOV.U32 R10, RZ, RZ, R14 ;  /* 0x000000ffff0a7224 */ /* 0x000fd800078e000e */
[----:B0-----:R-:W-:Y:S05]  /*17cc0*/  WARPSYNC.COLLECTIVE R15, `(.L_x_1265) ;  /* 0x000000000f087348 */ /* 0x001fea0003c00000 */
[----:B------:R1:W2:Y:S02]  /*17cd0*/  SHFL.IDX P6, R14, R13, R12, R11 ;  /* 0x0000000c0d0e7389 */ /* 0x0002a400000c000b */
[----:B012---:R-:W-:Y:S01]  /*17ce0*/  ENDCOLLECTIVE ;  /* 0x000000000000791b */ /* 0x007fe20003800000 */
.L_x_1265:
[----:B------:R-:W-:Y:S02]  /*17cf0*/  @!P4 LOP3.LUT R8, R6, 0x80, RZ, 0xc0, !PT ;  /* 0x000000800608c812 */ /* 0x000fe400078ec0ff */
[----:B------:R-:W-:Y:S02]  /*17d00*/  @!P4 LOP3.LUT R2, R5, 0x40, RZ, 0xc0, !PT ;  /* 0x000000400502c812 */ /* 0x000fe400078ec0ff */
[----:B------:R-:W-:Y:S02]  /*17d10*/  @!P4 SHF.R.U32.HI R8, RZ, 0x3, R8 ;  /* 0x00000003ff08c819 */ /* 0x000fe40000011608 */
[----:B------:R-:W-:Y:S02]  /*17d20*/  @!P4 SHF.R.U32.HI R9, RZ, 0x2, R2 ;  /* 0x00000002ff09c819 */ /* 0x000fe40000011602 */
[----:B------:R-:W-:Y:S01]  /*17d30*/  @!P4 ISETP.NE.U32.AND P3, PT, R8, RZ, PT ;  /* 0x000000ff0800c20c */ /* 0x000fe20003f65070 */
[----:B------:R-:W0:Y:S01]  /*17d40*/  S2R R15, SR_TID.X ;  /* 0x00000000000f7919 */ /* 0x000e220000002100 */
[----:B------:R-:W-:Y:S01]  /*17d50*/  IMAD.MOV.U32 R3, RZ, RZ, R14 ;  /* 0x000000ffff037224 */ /* 0x000fe200078e000e */
[----:B------:R-:W-:Y:S01]  /*17d60*/  @!P4 ISETP.NE.U32.AND P6, PT, R9, RZ, PT ;  /* 0x000000ff0900c20c */ /* 0x000fe20003fc5070 */
[----:B0-----:R-:W-:-:S05]  /*17d70*/  IMAD.SHL.U32 R15, R15, 0x8, RZ ;  /* 0x000000080f0f7824 */ /* 0x001fca00078e00ff */
[----:B------:R-:W-:-:S04]  /*17d80*/  LOP3.LUT R15, R15, 0x38, RZ, 0xc0, !PT ;  /* 0x000000380f0f7812 */ /* 0x000fc800078ec0ff */
[----:B------:R-:W-:-:S05]  /*17d90*/  @!P4 LEA R8, P2, R15, R3, 0x1 ;  /* 0x000000030f08c211 */ /* 0x000fca00078408ff */
[----:B------:R-:W-:Y:S01]  /*17da0*/  @!P4 IMAD.X R3, RZ, RZ, R10, P2 ;  /* 0x000000ffff03c224 */ /* 0x000fe200010e060a */
[----:B------:R-:W-:Y:S01]  /*17db0*/  LOP3.LUT P2, RZ, R19, 0x200, RZ, 0xc0, !PT ;  /* 0x0000020013ff7812 */ /* 0x000fe2000784c0ff */
[----:B------:R-:W-:-:S12]  /*17dc0*/  @!P4 IMAD.MOV.U32 R2, RZ, RZ, R8 ;  /* 0x000000ffff02c224 */ /* 0x000fd800078e0008 */
[----:B------:R-:W-:Y:S01]  /*17dd0*/  @!PT LDS RZ, [RZ] ;  /* 0x00000000fffff984 */ /* 0x000fe20000000800 */
[----:B------:R-:W-:Y:S01]  /*17de0*/  @!PT LDS RZ, [RZ] ;  /* 0x00000000fffff984 */ /* 0x000fe20000000800 */
[----:B------:R-:W-:Y:S01]  /*17df0*/  @!PT LDS RZ, [RZ] ;  /* 0x00000000fffff984 */ /* 0x000fe20000000800 */
[----:B------:R0:W-:Y:S01]  /*17e00*/  @!P4 LDGSTS.E.BYPASS.LTC128B.128 [R7+0x27400], desc[UR38][R2.64], !P2 ;  /* 0x274000000207cfae */ /* 0x0001e2000d101d66 */
[----:B------:R-:W-:-:S13]  /*17e10*/  LOP3.LUT P2, RZ, R19, 0x100, RZ, 0xc0, !PT ;  /* 0x0000010013ff7812 */ /* 0x000fda000784c0ff */
[----:B------:R0:W-:Y:S01]  /*17e20*/  @!P4 LDGSTS.E.BYPASS.LTC128B.128 [R7+0x29400], desc[UR38][R2.64+0x80], !P2 ;  /* 0x294000800207cfae */ /* 0x0001e2000d101d66 */
[----:B------:R-:W-:-:S13]  /*17e30*/  LOP3.LUT P2, RZ, R19, 0x80, RZ, 0xc0, !PT ;  /* 0x0000008013ff7812 */ /* 0x000fda000784c0ff */
[----:B------:R0:W-:Y:S04]  /*17e40*/  @!P4 LDGSTS.E.BYPASS.LTC128B.128 [R7+0x2b400], desc[UR38][R2.64+0x100], !P2 ;  /* 0x2b4001000207cfae */ /* 0x0001e8000d101d66 */
[----:B------:R0:W-:Y:S04]  /*17e50*/  @!P4 LDGSTS.E.BYPASS.LTC128B.128 [R7+0x2d400], desc[UR38][R2.64+0x180], !P5 ;  /* 0x2d4001800207cfae */ /* 0x0001e8000e901d66 */
[----:B------:R0:W-:Y:S04]  /*17e60*/  @!P4 LDGSTS.E.BYPASS.LTC128B.128 [R7+0x2f400], desc[UR38][R2.64+0x200], !P0 ;  /* 0x2f4002000207cfae */ /* 0x0001e8000c101d66 */
[----:B------:R0:W-:Y:S04]  /*17e70*/  @!P4 LDGSTS.E.BYPASS.LTC128B.128 [R7+0x31400], desc[UR38][R2.64+0x280], !P1 ;  /* 0x314002800207cfae */ /* 0x0001e8000c901d66 */
[----:B------:R0:W-:Y:S04]  /*17e80*/  @!P4 LDGSTS.E.BYPASS.LTC128B.128 [R7+0x33400], desc[UR38][R2.64+0x300], P6 ;  /* 0x334003000207cfae */ /* 0x0001e8000b101d66 */
[----:B------:R0:W-:Y:S04]  /*17e90*/  @!P4 LDGSTS.E.BYPASS.LTC128B.128 [R7+0x35400], desc[UR38][R2.64+0x380], P3 ;  /* 0x354003800207cfae */ /* 0x0001e80009901d66 */
[----:B------:R0:W5:Y:S01]  /*17ea0*/  LDL.LU R7, [R1+0x74] ;  /* 0x0000740001077983 */ /* 0x0001620000300800 */
[----:B------:R-:W-:-:S02]  /*17eb0*/  IMAD.MOV.U32 R13, RZ, RZ, R4 ;  /* 0x000000ffff0d7224 */ /* 0x000fc400078e0004 */
[----:B------:R-:W-:Y:S02]  /*17ec0*/  IMAD.MOV.U32 R12, RZ, RZ, 0x3 ;  /* 0x00000003ff0c7424 */ /* 0x000fe400078e00ff */
[----:B------:R-:W-:-:S07]  /*17ed0*/  IMAD.MOV.U32 R15, RZ, RZ, -0x1 ;  /* 0xffffffffff0f7424 */ /* 0x000fce00078e00ff */
[----:B0----5:R-:W-:Y:S05]  /*17ee0*/  WARPSYNC.COLLECTIVE R15, `(.L_x_1266) ;  /* 0x000000000f087348 */ /* 0x021fea0003c00000 */
[----:B------:R1:W2:Y:S02]  /*17ef0*/  SHFL.IDX P6, R14, R13, R12, R11 ;  /* 0x0000000c0d0e7389 */ /* 0x0002a400000c000b */
[----:B012--5:R-:W-:Y:S01]  /*17f00*/  ENDCOLLECTIVE ;  /* 0x000000000000791b */ /* 0x027fe20003800000 */
.L_x_1266:
[----:B------:R-:W-:Y:S02]  /*17f10*/  IMAD.MOV.U32 R13, RZ, RZ, R0 ;  /* 0x000000ffff0d7224 */ /* 0x000fe400078e0000 */
[----:B------:R-:W-:-:S07]  /*17f20*/  IMAD.MOV.U32 R4, RZ, RZ, R14 ;  /* 0x000000ffff047224 */ /* 0x000fce00078e000e */
[----:B------:R-:W-:Y:S05]  /*17f30*/  WARPSYNC.COLLECTIVE R15, `(.L_x_1267) ;  /* 0x000000000f087348 */ /* 0x000fea0003c00000 */
[----:B------:R0:W1:Y:S02]  /*17f40*/  SHFL.IDX P6, R14, R13, R12, R11 ;  /* 0x0000000c0d0e7389 */ /* 0x00006400000c000b */
[----:B01----:R-:W-:Y:S01]  /*17f50*/  ENDCOLLECTIVE ;  /* 0x000000000000791b */ /* 0x003fe20003800000 */
.L_x_1267:
[----:B------:R-:W-:Y:S01]  /*17f60*/  IMAD.MOV.U32 R0, RZ, RZ, R14 ;  /* 0x000000ffff007224 */ /* 0x000fe200078e000e */
[----:B------:R-:W-:Y:S06]  /*17f70*/  BRA `(.L_x_1268) ;  /* 0xffffffa000447947 */ /* 0x000fec000383ffff */
.L_x_1137:
[----:B0-----:R0:W2:Y:S02]  /*17f80*/  SYNCS.PHASECHK.TRANS64.TRYWAIT P0, [R18+URZ+0x38820], R0 ;  /* 0x03882000120075a7 */ /* 0x0010a4000800017f */
[----:B--2---:R-:W-:Y:S05]  /*17f90*/  @!P0 NANOSLEEP.SYNCS 0x989680 ;  /* 0x009896800000895d */ /* 0x004fea0003900000 */
[----:B------:R-:W2:Y:S02]  /*17fa0*/  @!P0 SYNCS.PHASECHK.TRANS64 P0, [R18+URZ+0x38820], R0 ;  /* 0x03882000120085a7 */ /* 0x000ea4000800007f */
[----:B--2---:R-:W-:Y:S05]  /*17fb0*/  @!P0 BRA `(.L_x_1137) ;  /* 0xfffffffc00f08947 */ /* 0x004fea000383ffff */
[----:B------:R-:W-:Y:S05]  /*17fc0*/  BRA `(.L_x_1269) ;  /* 0xffffffa000fc7947 */ /* 0x000fea000383ffff */
.L_x_1141:
[----:B0-----:R0:W1:Y:S02]  /*17fd0*/  SYNCS.PHASECHK.TRANS64.TRYWAIT P0, [R0+URZ+0x38860], R2 ;  /* 0x03886002000075a7 */ /* 0x001064000800017f */
[----:B-1----:R-:W-:Y:S05]  /*17fe0*/  @!P0 NANOSLEEP.SYNCS 0x989680 ;  /* 0x009896800000895d */ /* 0x002fea0003900000 */
[----:B------:R-:W1:Y:S02]  /*17ff0*/  @!P0 SYNCS.PHASECHK.TRANS64 P0, [R0+URZ+0x38860], R2 ;  /* 0x03886002000085a7 */ /* 0x000e64000800007f */
[----:B-1----:R-:W-:Y:S05]  /*18000*/  @!P0 BRA `(.L_x_1141) ;  /* 0xfffffffc00f08947 */ /* 0x002fea000383ffff */
[----:B------:R-:W-:Y:S05]  /*18010*/  BRA `(.L_x_1270) ;  /* 0xffffffa400207947 */ /* 0x000fea000383ffff */
.L_x_1160:
[----:B--2---:R2:W3:Y:S02]  /*18020*/  SYNCS.PHASECHK.TRANS64.TRYWAIT P0, [R3+URZ+0x38840], R2 ;  /* 0x03884002030075a7 */ /* 0x0044e4000800017f */
[----:B---3--:R-:W-:Y:S05]  /*18030*/  @!P0 NANOSLEEP.SYNCS 0x989680 ;  /* 0x009896800000895d */ /* 0x008fea0003900000 */
[----:B------:R-:W3:Y:S02]  /*18040*/  @!P0 SYNCS.PHASECHK.TRANS64 P0, [R3+URZ+0x38840], R2 ;  /* 0x03884002030085a7 */ /* 0x000ee4000800007f */
[----:B---3--:R-:W-:Y:S05]  /*18050*/  @!P0 BRA `(.L_x_1160) ;  /* 0xfffffffc00f08947 */ /* 0x008fea000383ffff */
[----:B------:R-:W-:Y:S05]  /*18060*/  BRA `(.L_x_1271) ;  /* 0xffffffb000387947 */ /* 0x000fea000383ffff */
.L_x_1165:
[----:B0-----:R0:W1:Y:S02]  /*18070*/  SYNCS.PHASECHK.TRANS64.TRYWAIT P0, [R3+URZ+0x38860], R2 ;  /* 0x03886002030075a7 */ /* 0x001064000800017f */
[----:B-1----:R-:W-:Y:S05]  /*18080*/  @!P0 NANOSLEEP.SYNCS 0x989680 ;  /* 0x009896800000895d */ /* 0x002fea0003900000 */
[----:B------:R-:W1:Y:S02]  /*18090*/  @!P0 SYNCS.PHASECHK.TRANS64 P0, [R3+URZ+0x38860], R2 ;  /* 0x03886002030085a7 */ /* 0x000e64000800007f */
[----:B-1----:R-:W-:Y:S05]  /*180a0*/  @!P0 BRA `(.L_x_1165) ;  /* 0xfffffffc00f08947 */ /* 0x002fea000383ffff */
[----:B------:R-:W-:Y:S05]  /*180b0*/  BRA `(.L_x_1272) ;  /* 0xffffffb000b87947 */ /* 0x000fea000383ffff */
.L_x_1180:
[----:B-1----:R1:W2:Y:S02]  /*180c0*/  SYNCS.PHASECHK.TRANS64.TRYWAIT P0, [R4+URZ+0x38840], R2 ;  /* 0x03884002040075a7 */ /* 0x0022a4000800017f */
[----:B--2---:R-:W-:Y:S05]  /*180d0*/  @!P0 NANOSLEEP.SYNCS 0x989680 ;  /* 0x009896800000895d */ /* 0x004fea0003900000 */
[----:B------:R-:W2:Y:S02]  /*180e0*/  @!P0 SYNCS.PHASECHK.TRANS64 P0, [R4+URZ+0x38840], R2 ;  /* 0x03884002040085a7 */ /* 0x000ea4000800007f */
[----:B--2---:R-:W-:Y:S05]  /*180f0*/  @!P0 BRA `(.L_x_1180) ;  /* 0xfffffffc00f08947 */ /* 0x004fea000383ffff */
[----:B------:R-:W-:Y:S05]  /*18100*/  BRA `(.L_x_1273) ;  /* 0xffffffbc00987947 */ /* 0x000fea000383ffff */
.L_x_1185:
[----:B0-----:R0:W2:Y:S02]  /*18110*/  SYNCS.PHASECHK.TRANS64.TRYWAIT P0, [R4+URZ+0x38860], R2 ;  /* 0x03886002040075a7 */ /* 0x0010a4000800017f */
[----:B--2---:R-:W-:Y:S05]  /*18120*/  @!P0 NANOSLEEP.SYNCS 0x989680 ;  /* 0x009896800000895d */ /* 0x004fea0003900000 */
[----:B------:R-:W2:Y:S02]  /*18130*/  @!P0 SYNCS.PHASECHK.TRANS64 P0, [R4+URZ+0x38860], R2 ;  /* 0x03886002040085a7 */ /* 0x000ea4000800007f */
[----:B--2---:R-:W-:Y:S05]  /*18140*/  @!P0 BRA `(.L_x_1185) ;  /* 0xfffffffc00f08947 */ /* 0x004fea000383ffff */
[----:B------:R-:W-:Y:S05]  /*18150*/  BRA `(.L_x_1274) ;  /* 0xffffffc000147947 */ /* 0x000fea000383ffff */
.L_x_1200:
[----:B-1----:R1:W2:Y:S02]  /*18160*/  SYNCS.PHASECHK.TRANS64.TRYWAIT P0, [R4+URZ+0x38840], R2 ;  /* 0x03884002040075a7 */ /* 0x0022a4000800017f */
[----:B--2---:R-:W-:Y:S05]  /*18170*/  @!P0 NANOSLEEP.SYNCS 0x989680 ;  /* 0x009896800000895d */ /* 0x004fea0003900000 */
[----:B------:R-:W2:Y:S02]  /*18180*/  @!P0 SYNCS.PHASECHK.TRANS64 P0, [R4+URZ+0x38840], R2 ;  /* 0x03884002040085a7 */ /* 0x000ea4000800007f */
[----:B--2---:R-:W-:Y:S05]  /*18190*/  @!P0 BRA `(.L_x_1200) ;  /* 0xfffffffc00f08947 */ /* 0x004fea000383ffff */
[----:B------:R-:W-:Y:S05]  /*181a0*/  BRA `(.L_x_1275) ;  /* 0xffffffc800d47947 */ /* 0x000fea000383ffff */
.L_x_1205:
[----:B0-----:R0:W2:Y:S02]  /*181b0*/  SYNCS.PHASECHK.TRANS64.TRYWAIT P0, [R4+URZ+0x38860], R2 ;  /* 0x03886002040075a7 */ /* 0x0010a4000800017f */
[----:B--2---:R-:W-:Y:S05]  /*181c0*/  @!P0 NANOSLEEP.SYNCS 0x989680 ;  /* 0x009896800000895d */ /* 0x004fea0003900000 */
[----:B------:R-:W2:Y:S02]  /*181d0*/  @!P0 SYNCS.PHASECHK.TRANS64 P0, [R4+URZ+0x38860], R2 ;  /* 0x03886002040085a7 */ /* 0x000ea4000800007f */
[----:B--2---:R-:W-:Y:S05]  /*181e0*/  @!P0 BRA `(.L_x_1205) ;  /* 0xfffffffc00f08947 */ /* 0x004fea000383ffff */
[----:B------:R-:W-:Y:S05]  /*181f0*/  BRA `(.L_x_1276) ;  /* 0xffffffcc00547947 */ /* 0x000fea000383ffff */
.L_x_1221:
[----:B-1----:R-:W5:Y:S01]  /*18200*/  LDL R3, [R1] ;  /* 0x0000000001037983 */ /* 0x002f620000100800 */
[----:B------:R-:W-:Y:S01]  /*18210*/  BSSY B0, `(.L_x_1277) ;  /* 0x0000008000007945 */ /* 0x000fe20003800000 */
[----:B------:R-:W-:Y:S02]  /*18220*/  IMAD.MOV.U32 R12, RZ, RZ, RZ ;  /* 0x000000ffff0c7224 */ /* 0x000fe400078e00ff */
[----:B0-----:R-:W-:Y:S02]  /*18230*/  IMAD.MOV.U32 R11, RZ, RZ, 0x1f ;  /* 0x0000001fff0b7424 */ /* 0x001fe400078e00ff */
[----:B------:R-:W-:Y:S02]  /*18240*/  IMAD.MOV.U32 R15, RZ, RZ, -0x1 ;  /* 0xffffffffff0f7424 */ /* 0x000fe400078e00ff */
[----:B-----5:R-:W-:-:S07]  /*18250*/  IMAD.MOV.U32 R13, RZ, RZ, R3 ;  /* 0x000000ffff0d7224 */ /* 0x020fce00078e0003 */
[----:B--234-:R-:W-:Y:S05]  /*18260*/  WARPSYNC.COLLECTIVE R15, `(.L_x_1278) ;  /* 0x000000000f087348 */ /* 0x01cfea0003c00000 */
[----:B------:R0:W1:Y:S02]  /*18270*/  SHFL.IDX P6, R14, R13, R12, R11 ;  /* 0x0000000c0d0e7389 */ /* 0x00006400000c000b */
[----:B01234-:R-:W-:Y:S01]  /*18280*/  ENDCOLLECTIVE ;  /* 0x000000000000791b */ /* 0x01ffe20003800000 */
.L_x_1278:
[----:B------:R-:W-:Y:S05]  /*18290*/  BSYNC B0 ;  /* 0x0000000000007941 */ /* 0x000fea0003800000 */
.L_x_1277:
        /* <DEDUP_REMOVED lines=9> */
.L_x_1279:
        /* <DEDUP_REMOVED lines=12> */
[C---:B------:R-:W-:Y:S02]  /*183f0*/  ISETP.GE.U32.AND P2, PT, R16.reuse, 0x2, PT ;  /* 0x000000021000780c */ /* 0x040fe40003f46070 */
[C---:B------:R-:W-:Y:S02]  /*18400*/  ISETP.GE.U32.AND P3, PT, R16.reuse, 0x4, PT ;  /* 0x000000041000780c */ /* 0x040fe40003f66070 */
[C---:B------:R-:W-:Y:S02]  /*18410*/  ISETP.GE.U32.AND P4, PT, R16.reuse, 0x8, PT ;  /* 0x000000081000780c */ /* 0x040fe40003f86070 */
[----:B------:R-:W-:Y:S01]  /*18420*/  ISETP.GE.U32.AND P5, PT, R16, 0x10, PT ;  /* 0x000000101000780c */ /* 0x000fe20003fa6070 */
[----:B--2---:R-:W-:Y:S01]  /*18430*/  @!P1 IMAD.MOV.U32 R5, RZ, RZ, R6 ;  /* 0x000000ffff059224 */ /* 0x004fe200078e0006 */
[----:B------:R-:W-:-:S02]  /*18440*/  CS2R R6, SRZ ;  /* 0x0000000000067805 */ /* 0x000fc4000001ff00 */
[----:B---3--:R-:W-:Y:S01]  /*18450*/  @!P1 IMAD.MOV.U32 R7, RZ, RZ, R2 ;  /* 0x000000ffff079224 */ /* 0x008fe200078e0002 */
[----:B------:R-:W-:-:S03]  /*18460*/  ISETP.NE.AND P1, PT, R16, RZ, PT ;  /* 0x000000ff1000720c */ /* 0x000fc60003f25270 */
[----:B------:R-:W-:-:S04]  /*18470*/  IMAD R2, R7, R5, RZ ;  /* 0x0000000507027224 */ /* 0x000fc800078e02ff */
[----:B------:R-:W-:-:S07]  /*18480*/  IMAD.MOV.U32 R13, RZ, RZ, R2 ;  /* 0x000000ffff0d7224 */ /* 0x000fce00078e0002 */
[----:B------:R-:W-:Y:S05]  /*18490*/  WARPSYNC.COLLECTIVE R15, `(.L_x_1280) ;  /* 0x000000000f087348 */ /* 0x000fea0003c00000 */
[----:B------:R0:W1:Y:S02]  /*184a0*/  SHFL.UP P6, R14, R13, R12, R11 ;  /* 0x0400000c0d0e7389 */ /* 0x00006400000c000b */
[----:B01----:R-:W-:Y:S01]  /*184b0*/  ENDCOLLECTIVE ;  /* 0x000000000000791b */ /* 0x003fe20003800000 */
.L_x_1280:
        /* <DEDUP_REMOVED lines=8> */
.L_x_1281:
        /* <DEDUP_REMOVED lines=8> */
.L_x_1282:
        /* <DEDUP_REMOVED lines=8> */
.L_x_1283:
        /* <DEDUP_REMOVED lines=8> */
.L_x_1284:
        /* <DEDUP_REMOVED lines=9> */
.L_x_1285:
[----:B------:R-:W-:Y:S01]  /*18750*/  IMAD.MOV.U32 R9, RZ, RZ, R14 ;  /* 0x000000ffff097224 */ /* 0x000fe200078e000e */
[----:B------:R-:W-:Y:S06]  /*18760*/  BRA `(.L_x_1286) ;  /* 0xffffffd400947947 */ /* 0x000fec000383ffff */
.L_x_1224:
        /* <DEDUP_REMOVED lines=8> */
.L_x_1288:
[----:B------:R-:W-:Y:S05]  /*187f0*/  BSYNC B0 ;  /* 0x0000000000007941 */ /* 0x000fea0003800000 */
.L_x_1287:
        /* <DEDUP_REMOVED lines=10> */
.L_x_1289:
        /* <DEDUP_REMOVED lines=8> */
.L_x_1290:
        /* <DEDUP_REMOVED lines=8> */
.L_x_1291:
        /* <DEDUP_REMOVED lines=8> */
.L_x_1292:
        /* <DEDUP_REMOVED lines=9> */
.L_x_1293:
[----:B------:R-:W-:Y:S01]  /*18ab0*/  IMAD.MOV.U32 R9, RZ, RZ, R14 ;  /* 0x000000ffff097224 */ /* 0x000fe200078e000e */
[----:B------:R-:W-:Y:S06]  /*18ac0*/  BRA `(.L_x_1294) ;  /* 0xffffffd400687947 */ /* 0x000fec000383ffff */
.L_x_1226:
[----:B------:R-:W-:Y:S01]  /*18ad0*/  BSSY B0, `(.L_x_1295) ;  /* 0x0000006000007945 */ /* 0x000fe20003800000 */
[----:B------:R-:W-:Y:S01]  /*18ae0*/  PLOP3.LUT P6, PT, P6, PT, PT, 0x8, 0x0 ;  /* 0x000000000000781c */ /* 0x000fe200037ce170 */
[----:B------:R-:W-:-:S12]  /*18af0*/  IMAD.MOV.U32 R15, RZ, RZ, -0x1 ;  /* 0xffffffffff0f7424 */ /* 0x000fd800078e00ff */
[----:B0-----:R-:W-:Y:S05]  /*18b00*/  WARPSYNC.COLLECTIVE R15, `(.L_x_1296) ;  /* 0x000000000f087348 */ /* 0x001fea0003c00000 */
[----:B------:R-:W-:Y:S01]  /*18b10*/  VOTE.ANY R14, PT, P6 ;  /* 0x00000000000e7806 */ /* 0x000fe200030e0100 */
[----:B0-----:R-:W-:Y:S06]  /*18b20*/  ENDCOLLECTIVE ;  /* 0x000000000000791b */ /* 0x001fec0003800000 */
.L_x_1296:
[----:B------:R-:W-:Y:S05]  /*18b30*/  BSYNC B0 ;  /* 0x0000000000007941 */ /* 0x000fea0003800000 */
.L_x_1295:
        /* <DEDUP_REMOVED lines=9> */
.L_x_1297:
[----:B------:R-:W-:Y:S02]  /*18bd0*/  IMAD.MOV.U32 R13, RZ, RZ, R7 ;  /* 0x000000ffff0d7224 */ /* 0x000fe400078e0007 */
[----:B------:R-:W-:-:S07]  /*18be0*/  IMAD.MOV.U32 R5, RZ, RZ, R14 ;  /* 0x000000ffff057224 */ /* 0x000fce00078e000e */
[----:B------:R-:W-:Y:S05]  /*18bf0*/  WARPSYNC.COLLECTIVE R15, `(.L_x_1298) ;  /* 0x000000000f087348 */ /* 0x000fea0003c00000 */
[----:B------:R0:W1:Y:S02]  /*18c00*/  SHFL.IDX P6, R14, R13, R12, R11 ;  /* 0x0000000c0d0e7389 */ /* 0x00006400000c000b */
[----:B01----:R-:W-:Y:S01]  /*18c10*/  ENDCOLLECTIVE ;  /* 0x000000000000791b */ /* 0x003fe20003800000 */
.L_x_1298:
[----:B------:R-:W-:Y:S01]  /*18c20*/  IMAD.MOV.U32 R7, RZ, RZ, R14 ;  /* 0x000000ffff077224 */ /* 0x000fe200078e000e */
[----:B------:R-:W-:Y:S06]  /*18c30*/  BRA `(.L_x_1299) ;  /* 0xffffffd400487947 */ /* 0x000fec000383ffff */
.L_x_1228:
[----:B------:R-:W-:Y:S01]  /*18c40*/  BSSY B0, `(.L_x_1300) ;  /* 0x0000007000007945 */ /* 0x000fe20003800000 */
[----:B------:R-:W-:Y:S02]  /*18c50*/  IMAD.MOV.U32 R13, RZ, RZ, R2 ;  /* 0x000000ffff0d7224 */ /* 0x000fe400078e0002 */
[----:B------:R-:W-:Y:S02]  /*18c60*/  IMAD.MOV.U32 R11, RZ, RZ, 0x1f ;  /* 0x0000001fff0b7424 */ /* 0x000fe400078e00ff */
[----:B------:R-:W-:-:S07]  /*18c70*/  IMAD.MOV.U32 R15, RZ, RZ, -0x1 ;  /* 0xffffffffff0f7424 */ /* 0x000fce00078e00ff */
[----:B0123--:R-:W-:Y:S05]  /*18c80*/  WARPSYNC.COLLECTIVE R15, `(.L_x_1301) ;  /* 0x000000000f087348 */ /* 0x00ffea0003c00000 */
[----:B------:R4:W0:Y:S02]  /*18c90*/  SHFL.IDX P6, R14, R13, R12, R11 ;  /* 0x0000000c0d0e7389 */ /* 0x00082400000c000b */
[----:B01234-:R-:W-:Y:S01]  /*18ca0*/  ENDCOLLECTIVE ;  /* 0x000000000000791b */ /* 0x01ffe20003800000 */
.L_x_1301:
[----:B------:R-:W-:Y:S05]  /*18cb0*/  BSYNC B0 ;  /* 0x0000000000007941 */ /* 0x000fea0003800000 */
.L_x_1300:
[----:B------:R-:W-:Y:S01]  /*18cc0*/  IMAD.MOV.U32 R2, RZ, RZ, R14 ;  /* 0x000000ffff027224 */ /* 0x000fe200078e000e */
[----:B------:R-:W-:Y:S06]  /*18cd0*/  BRA `(.L_x_1302) ;  /* 0xffffffd400387947 */ /* 0x000fec000383ffff */
.L_x_1232:
[----:B0-----:R0:W1:Y:S02]  /*18ce0*/  SYNCS.PHASECHK.TRANS64.TRYWAIT P0, [R9+URZ+0x38820], R0 ;  /* 0x03882000090075a7 */ /* 0x001064000800017f */
[----:B-1----:R-:W-:Y:S05]  /*18cf0*/  @!P0 NANOSLEEP.SYNCS 0x989680 ;  /* 0x009896800000895d */ /* 0x002fea0003900000 */
[----:B------:R-:W1:Y:S02]  /*18d00*/  @!P0 SYNCS.PHASECHK.TRANS64 P0, [R9+URZ+0x38820], R0 ;  /* 0x03882000090085a7 */ /* 0x000e64000800007f */
[----:B-1----:R-:W-:Y:S05]  /*18d10*/  @!P0 BRA `(.L_x_1232) ;  /* 0xfffffffc00f08947 */ /* 0x002fea000383ffff */
[----:B------:R-:W-:Y:S05]  /*18d20*/  BRA `(.L_x_1303) ;  /* 0xffffffd800d07947 */ /* 0x000fea000383ffff */
.L_x_1233:
[----:B------:R-:W1:Y:S01]  /*18d30*/  S2R R2, SR_TID.X ;  /* 0x0000000000027919 */ /* 0x000e620000002100 */
[----:B------:R-:W-:Y:S01]  /*18d40*/  BSSY B0, `(.L_x_1304) ;  /* 0x000000a000007945 */ /* 0x000fe20003800000 */
[----:B------:R-:W-:Y:S02]  /*18d50*/  IMAD.MOV.U32 R12, RZ, RZ, RZ ;  /* 0x000000ffff0c7224 */ /* 0x000fe400078e00ff */
        /* <DEDUP_REMOVED lines=8> */
.L_x_1305:
[----:B------:R-:W-:Y:S05]  /*18de0*/  BSYNC B0 ;  /* 0x0000000000007941 */ /* 0x000fea0003800000 */
.L_x_1304:
[----:B------:R-:W-:Y:S05]  /*18df0*/  BRA `(.L_x_1306) ;  /* 0xffffffd800b87947 */ /* 0x000fea000383ffff */
.L_x_1236:
[----:B------:R-:W-:Y:S01]  /*18e00*/  BSSY B1, `(.L_x_1307) ;  /* 0x0000006000017945 */ /* 0x000fe20003800000 */
[----:B------:R-:W-:-:S07]  /*18e10*/  IMAD.MOV.U32 R15, RZ, RZ, -0x1 ;  /* 0xffffffffff0f7424 */ /* 0x000fce00078e00ff */
[----:B0-----:R-:W-:Y:S05]  /*18e20*/  WARPSYNC.COLLECTIVE R15, `(.L_x_1308) ;  /* 0x000000000f0c7348 */ /* 0x001fea0003c00000 */
[----:B------:R-:W-:Y:S02]  /*18e30*/  ELECT P6, UR62, PT ;  /* 0x00000000003e782f */ /* 0x000fe400038c0000 */
[----:B------:R-:W-:Y:S01]  /*18e40*/  MOV R14, UR62 ;  /* 0x0000003e000e7c02 */ /* 0x000fe20008000f00 */
[----:B0-----:R-:W-:Y:S10]  /*18e50*/  ENDCOLLECTIVE ;  /* 0x000000000000791b */ /* 0x001ff40003800000 */
.L_x_1308:
[----:B------:R-:W-:Y:S05]  /*18e60*/  BSYNC B1 ;  /* 0x0000000000017941 */ /* 0x000fea0003800000 */
.L_x_1307:
[----:B------:R-:W-:Y:S05]  /*18e70*/  BRA `(.L_x_1309) ;  /* 0xffffffd800b07947 */ /* 0x000fea000383ffff */
.L_x_1237:
[----:B0-----:R0:W1:Y:S02]  /*18e80*/  SYNCS.PHASECHK.TRANS64.TRYWAIT P0, [R5+URZ], R4 ;  /* 0x00000004050075a7 */ /* 0x001064000800017f */
[----:B-1----:R-:W-:Y:S05]  /*18e90*/  @!P0 NANOSLEEP.SYNCS 0x989680 ;  /* 0x009896800000895d */ /* 0x002fea0003900000 */
[----:B------:R-:W1:Y:S02]  /*18ea0*/  @!P0 SYNCS.PHASECHK.TRANS64 P0, [R5+URZ], R4 ;  /* 0x00000004050085a7 */ /* 0x000e64000800007f */
[----:B-1----:R-:W-:Y:S05]  /*18eb0*/  @!P0 BRA `(.L_x_1237) ;  /* 0xfffffffc00f08947 */ /* 0x002fea000383ffff */
[----:B------:R-:W-:Y:S05]  /*18ec0*/  BRA `(.L_x_1310) ;  /* 0xffffffd800d87947 */ /* 0x000fea000383ffff */
.L_x_1238:
[----:B0-----:R0:W1:Y:S02]  /*18ed0*/  SYNCS.PHASECHK.TRANS64.TRYWAIT P0, [R7+URZ], R2 ;  /* 0x00000002070075a7 */ /* 0x001064000800017f */
[----:B-1----:R-:W-:Y:S05]  /*18ee0*/  @!P0 NANOSLEEP.SYNCS 0x989680 ;  /* 0x009896800000895d */ /* 0x002fea0003900000 */
[----:B------:R-:W1:Y:S02]  /*18ef0*/  @!P0 SYNCS.PHASECHK.TRANS64 P0, [R7+URZ], R2 ;  /* 0x00000002070085a7 */ /* 0x000e64000800007f */
[----:B-1----:R-:W-:Y:S05]  /*18f00*/  @!P0 BRA `(.L_x_1238) ;  /* 0xfffffffc00f08947 */ /* 0x002fea000383ffff */
[----:B------:R-:W-:Y:S05]  /*18f10*/  BRA `(.L_x_1311) ;  /* 0xffffffd800d87947 */ /* 0x000fea000383ffff */
.L_x_1239:
[----:B-1----:R1:W2:Y:S02]  /*18f20*/  SYNCS.PHASECHK.TRANS64.TRYWAIT P0, [R5+URZ], R4 ;  /* 0x00000004050075a7 */ /* 0x0022a4000800017f */
[----:B--2---:R-:W-:Y:S05]  /*18f30*/  @!P0 NANOSLEEP.SYNCS 0x989680 ;  /* 0x009896800000895d */ /* 0x004fea0003900000 */
[----:B------:R-:W2:Y:S02]  /*18f40*/  @!P0 SYNCS.PHASECHK.TRANS64 P0, [R5+URZ], R4 ;  /* 0x00000004050085a7 */ /* 0x000ea4000800007f */
[----:B--2---:R-:W-:Y:S05]  /*18f50*/  @!P0 BRA `(.L_x_1239) ;  /* 0xfffffffc00f08947 */ /* 0x004fea000383ffff */
[----:B------:R-:W-:Y:S05]  /*18f60*/  BRA `(.L_x_1312) ;  /* 0xffffffd800cc7947 */ /* 0x000fea000383ffff */
.L_x_1313:
        /* <DEDUP_REMOVED lines=9> */
.L_x_6042:


//--------------------- .text._ZN7cutlass13device_kernelIN5flash11enable_sm90INS1_16FlashAttnFwdSm90INS1_25CollectiveMainloopFwdSm90ILi2EN4cute5tupleIJNS5_1CILi1EEES8_S8_EEENS6_IJNS7_ILi64EEESA_SA_EEELi512ENS_6half_tEfNS_4arch4Sm90ELb0ELb0ELb1ELb1ELb0ELb1ELb1ELb0ELb0ELb1ELb1ELb0EEENS1_21CollectiveEpilogueFwdINS6_IJSA_NS7_ILi512EEESA_EEES9_SC_SE_Li256ELb1ELb1ELb1ELb0EEENS1_36VarlenDynamicPersistentTileSchedulerILi64ELi64ELi256ELi128ELb1ELb1ELb1ELb0ELb1ELb1EEEEEEEEEvNT_6ParamsE --------------------------
	.section	.text._ZN7cutlass13device_kernelIN5flash11enable_sm90INS1_16FlashAttnFwdSm90INS1_25CollectiveMainloopFwdSm90ILi2EN4cute5tupleIJNS5_1CILi1EEES8_S8_EEENS6_IJNS7_ILi64EEESA_SA_EEELi512ENS_6half_tEfNS_4arch4Sm90ELb0ELb0ELb1ELb1ELb0ELb1ELb1ELb0ELb0ELb1ELb1ELb0EEENS1_21CollectiveEpilogueFwdINS6_IJSA_NS7_ILi512EEESA_EEES9_SC_SE_Li256ELb1ELb1ELb1ELb0EEENS1_36VarlenDynamicPersistentTileSchedulerILi64ELi64ELi256ELi128ELb1ELb1ELb1ELb0ELb1ELb1EEEEEEEEEvNT_6ParamsE,"ax",@progbits
	.align	128
.text._ZN7cutlass13device_kernelIN5flash11enable_sm90INS1_16FlashAttnFwdSm90INS1_25CollectiveMainloopFwdSm90ILi2EN4cute5tupleIJNS5_1CILi1EEES8_S8_EEENS6_IJNS7_ILi64EEESA_SA_EEELi512ENS_6half_tEfNS_4arch4Sm90ELb0ELb0ELb1ELb1ELb0ELb1ELb1ELb0ELb0ELb1ELb1ELb0EEENS1_21CollectiveEpilogueFwdINS6_IJSA_NS7_ILi512EEESA_EEES9_SC_SE_Li256ELb1ELb1ELb1ELb0EEENS1_36VarlenDynamicPersistentTileSchedulerILi64ELi64ELi256ELi128ELb1ELb1ELb1ELb0ELb1ELb1EEEEEEEEEvNT_6ParamsE:
        .type           _ZN7cutlass13device_kernelIN5flash11enable_sm90INS1_16FlashAttnFwdSm90INS1_25CollectiveMainloopFwdSm90ILi2EN4cute5tupleIJNS5_1CILi1EEES8_S8_EEENS6_IJNS7_ILi64EEESA_SA_EEELi512ENS_6half_tEfNS_4arch4Sm90ELb0ELb0ELb1ELb1ELb0ELb1ELb1ELb0ELb0ELb1ELb1ELb0EEENS1_21CollectiveEpilogueFwdINS6_IJSA_NS7_ILi512EEESA_EEES9_SC_SE_Li256ELb1ELb1ELb1ELb0EEENS1_36VarlenDynamicPersistentTileSchedulerILi64ELi64ELi256ELi128ELb1ELb1ELb1ELb0ELb1ELb1EEEEEEEEEvNT_6ParamsE,@function
        .size           _ZN7cutlass13device_kernelIN5flash11enable_sm90INS1_16FlashAttnFwdSm90INS1_25CollectiveMainloopFwdSm90ILi2EN4cute5tupleIJNS5_1CILi1EEES8_S8_EEENS6_IJNS7_ILi64EEESA_SA_EEELi512ENS_6half_tEfNS_4arch4Sm90ELb0ELb0ELb1ELb1ELb0ELb1ELb1ELb0ELb0ELb1ELb1ELb0EEENS1_21CollectiveEpilogueFwdINS6_IJSA_NS7_ILi512EEESA_EEES9_SC_SE_Li256ELb1ELb1ELb1ELb0EEENS1_36VarlenDynamicPersistentTileSchedulerILi64ELi64ELi256ELi128ELb1ELb1ELb1ELb0ELb1ELb1EEEEEEEEEvNT_6ParamsE,(.L_x_6043 - _ZN7cutlass13device_kernelIN5flash11enable_sm90INS1_16FlashAttnFwdSm90INS1_25CollectiveMainloopFwdSm90ILi2EN4cute5tupleIJNS5_1CILi1EEES8_S8_EEENS6_IJNS7_ILi64EEESA_SA_EEELi512ENS_6half_tEfNS_4arch4Sm90ELb0ELb0ELb1ELb1ELb0ELb1ELb1ELb0ELb0ELb1ELb1ELb0EEENS1_21CollectiveEpilogueFwdINS6_IJSA_NS7_ILi512EEESA_EEES9_SC_SE_Li256ELb1ELb1ELb1ELb0EEENS1_36VarlenDynamicPersistentTileSchedulerILi64ELi64ELi256ELi128ELb1ELb1ELb1ELb0ELb1ELb1EEEEEEEEEvNT_6ParamsE)
        .other          _ZN7cutlass13device_kernelIN5flash11enable_sm90INS1_16FlashAttnFwdSm90INS1_25CollectiveMainloopFwdSm90ILi2EN4cute5tupleIJNS5_1CILi1EEES8_S8_EEENS6_IJNS7_ILi64EEESA_SA_EEELi512ENS_6half_tEfNS_4arch4Sm90ELb0ELb0ELb1ELb1ELb0ELb1ELb1ELb0ELb0ELb1ELb1ELb0EEENS1_21CollectiveEpilogueFwdINS6_IJSA_NS7_ILi512EEESA_EEES9_SC_SE_Li256ELb1ELb1ELb1ELb0EEENS1_36VarlenDynamicPersistentTileSchedulerILi64ELi64ELi256ELi128ELb1ELb1ELb1ELb0ELb1ELb1EEEEEEEEEvNT_6ParamsE,@"STO_CUDA_ENTRY STV_DEFAULT"
_ZN7cutlass13device_kernelIN5flash11enable_sm90INS1_16FlashAttnFwdSm90INS1_25CollectiveMainloopFwdSm90ILi2EN4cute5tupleIJNS5_1CILi1EEES8_S8_EEENS6_IJNS7_ILi64EEESA_SA_EEELi512ENS_6half_tEfNS_4arch4Sm90ELb0ELb0ELb1ELb1ELb0ELb1ELb1ELb0ELb0ELb1ELb1ELb0EEENS1_21CollectiveEpilogueFwdINS6_IJSA_NS7_ILi512EEESA_EEES9_SC_SE_Li256ELb1ELb1ELb1ELb0EEENS1_36VarlenDynamicPersistentTileSchedulerILi64ELi64ELi256ELi128ELb1ELb1ELb1ELb0ELb1ELb1EEEEEEEEEvNT_6ParamsE:
        /* <DEDUP_REMOVED lines=24> */
.L_x_1315:
[----:B------:R-:W-:Y:S05]  /*0180*/  BSYNC B0 ;  /* 0x0000000000007941 */ /* 0x000fea0003800000 */
.L_x_1314:
        /* <DEDUP_REMOVED lines=39> */
.L_x_1316:
        /* <DEDUP_REMOVED lines=22> */
.L_x_1317:
        /* <DEDUP_REMOVED lines=18> */
.L_x_1318:
        /* <DEDUP_REMOVED lines=22> */
.L_x_1319:
        /* <DEDUP_REMOVED lines=22> */
.L_x_1320:
[----:B------:R-:W-:Y:S01]  /*0940*/  PLOP3.LUT P0, PT, PT, PT, UP0, 0x80, 0x0 ;  /* 0x000000000000781c */ /* 0x000fe20003f0f008 */
[----:B------:R-:W-:Y:S01]  /*0950*/  UMOV UR36, 0x1 ;  /* 0x0000000100247882 */ /* 0x000fe20000000000 */
[----:B------:R-:W-:Y:S01]  /*0960*/  NOP ;  /* 0x0000000000007918 */ /* 0x000fe20000000000 */
[----:B------:R-:W-:Y:S01]  /*0970*/  USEL UR36, UR36, 0x2, !UP0 ;  /* 0x0000000224247887 */ /* 0x000fe2000c000000 */
[----:B------:R-:W-:Y:S01]  /*0980*/  BSSY B9, `(.L_x_1321) ;  /* 0x0001ea5000097945 */ /* 0x000fe20003800000 */
[----:B------:R-:W-:Y:S01]  /*0990*/  ULDC.64 UR42, c[0x0][0x208] ;  /* 0x00008200002a7ab9 */ /* 0x000fe20000000a00 */
[----:B0123--:R-:W-:Y:S07]  /*09a0*/  BAR.SYNC.DEFER_BLOCKING 0x0 ;  /* 0x0000000000007b1d */ /* 0x00ffee0000010000 */
[----:B------:R-:W-:Y:S05]  /*09b0*/  @!P0 BRA `(.L_x_1322) ;  /* 0x0000014800288947 */ /* 0x000fea0003800000 */
.L_x_1323:
[----:B------:R-:W-:-:S08]  /*09c0*/  NOP ;  /* 0x0000000000007918 */ /* 0x000fd00000000000 */
[----:B------:R-:W0:Y:S02]  /*09d0*/  USETMAXREG.TRY_ALLOC.CTAPOOL UP0, 0xf0 ;  /* 0x000000f0000079c8 */ /* 0x000e240008000600 */
[----:B0-----:R-:W-:-:S13]  /*09e0*/  PLOP3.LUT P0, PT, PT, PT, UP0, 0x80, 0x0 ;  /* 0x000000000000781c */ /* 0x001fda0003f0f008 */
[----:B------:R-:W-:Y:S05]  /*09f0*/  @!P0 BRA `(.L_x_1323) ;  /* 0xfffffffc00f08947 */ /* 0x000fea000383ffff */
[----:B------:R-:W-:Y:S01]  /*0a00*/  SHF.R.U32.HI R0, RZ, 0x7, R6 ;  /* 0x00000007ff007819 */ /* 0x000fe20000011606 */
[----:B------:R-:W0:Y:S01]  /*0a10*/  S2UR UR5, SR_CgaCtaId ;  /* 0x00000000000579c3 */ /* 0x000e220000008800 */
[----:B------:R-:W-:Y:S02]  /*0a20*/  UMOV UR4, 0x400 ;  /* 0x0000040000047882 */ /* 0x000fe40000000000 */
[----:B------:R-:W-:-:S13]  /*0a30*/  ISETP.NE.AND P0, PT, R0, 0x1, PT ;  /* 0x000000010000780c */ /* 0x000fda0003f05270 */
[----:B------:R-:W-:Y:S06]  /*0a40*/  @!P0 BAR.ARV 0x8, 0x100 ;  /* 0x0204000000008b1d */ /* 0x000fec0000002000 */
[----:B------:R-:W-:Y:S01]  /*0a50*/  ISETP.GE.U32.AND P0, PT, R6, 0x100, PT ;  /* 0x000001000600780c */ /* 0x000fe20003f06070 */
[----:B0-----:R-:W-:-:S06]  /*0a60*/  ULEA UR4, UR5, UR4, 0x18 ;  /* 0x0000000405047291 */ /* 0x001fcc000f8ec03f */
[----:B------:R-:W-:Y:S01]  /*0a70*/  IMAD.U32 R2, RZ, RZ, UR4 ;  /* 0x00000004ff027e24 */ /* 0x000fe2000f8e00ff */
[----:B------:R-:W-:-:S05]  /*0a80*/  ULDC UR4, c[0x0][0xd3c] ;  /* 0x00034f0000047ab9 */ /* 0x000fca0000000800 */
[----:B------:R-:W-:Y:S08]  /*0a90*/  @P0 BAR.ARV 0xf, 0x100 ;  /* 0x03c4000000000b1d */ /* 0x000ff00000002000 */
        /* <DEDUP_REMOVED lines=28> */
[----:B------:R-:W-:Y:S01]  /*0c60*/  LOP3.LUT R9, R13, 0xfffffffc, RZ, 0xc0, !PT ;  /* 0xfffffffc0d097812 */ /* 0x000fe200078ec0ff */
[----:B------:R-:W-:Y:S01]  /*0c70*/  IMAD.IADD R3, R6, 0x1, -R3 ;  /* 0x0000000106037824 */ /* 0x000fe200078e0a03 */
[----:B------:R-:W-:Y:S01]  /*0c80*/  LEA.HI R12, R12, R193, RZ, 0x2 ;  /* 0x000000c10c0c7211 */ /* 0x000fe200078f10ff */
[----:B------:R-:W-:Y:S01]  /*0c90*/  IMAD.IADD R10, R7, 0x1, -R4 ;  /* 0x00000001070a7824 */ /* 0x000fe200078e0a04 */
[----:B------:R-:W-:Y:S01]  /*0ca0*/  SHF.R.S32.HI R5, RZ, 0x1f, R8 ;  /* 0x0000001fff057819 */ /* 0x000fe20000011408 */
[----:B------:R-:W-:Y:S01]  /*0cb0*/  IMAD.IADD R184, R6, 0x1, -R9 ;  /* 0x0000000106b87824 */ /* 0x000fe200078e0a09 */
[----:B------:R-:W-:Y:S01]  /*0cc0*/  SHF.R.S32.HI R20, RZ, 0x7, R0 ;  /* 0x00000007ff147819 */ /* 0x000fe20000011400 */
[----:B------:R-:W-:Y:S01]  /*0cd0*/  IMAD.SHL.U32 R10, R10, 0x8, RZ ;  /* 0x000000080a0a7824 */ /* 0x000fe200078e00ff */
[----:B------:R-:W-:Y:S01]  /*0ce0*/  SHF.R.S32.HI R4, RZ, 0x1f, R3 ;  /* 0x0000001fff047819 */ /* 0x000fe20000011403 */
[----:B------:R-:W-:Y:S01]  /*0cf0*/  IMAD.SHL.U32 R16, R184, 0x8, RZ ;  /* 0x00000008b8107824 */ /* 0x000fe200078e00ff */
[----:B------:R-:W-:Y:S01]  /*0d00*/  LOP3.LUT R12, R12, 0x3ffffc, RZ, 0xc0, !PT ;  /* 0x003ffffc0c0c7812 */ /* 0x000fe200078ec0ff */
[----:B------:R-:W-:Y:S01]  /*0d10*/  IMAD R15, R20, 0x100, R8 ;  /* 0x00000100140f7824 */ /* 0x000fe200078e0208 */
[----:B------:R-:W-:Y:S01]  /*0d20*/  LEA.HI R9, R5, R8, RZ, 0x3 ;  /* 0x0000000805097211 */ /* 0x000fe200078f18ff */
[----:B------:R-:W-:Y:S01]  /*0d30*/  STL [R1+0x3c], R20 ;  /* 0x00003c1401007387 */ /* 0x000fe20000100800 */
[-C--:B------:R-:W-:Y:S01]  /*0d40*/  LEA.HI R5, R4, R3.reuse, RZ, 0x2 ;  /* 0x0000000304057211 */ /* 0x080fe200078f10ff */
[----:B------:R-:W-:Y:S01]  /*0d50*/  IMAD.IADD R12, R193, 0x1, -R12 ;  /* 0x00000001c10c7824 */ /* 0x000fe200078e0a0c */
[----:B------:R-:W-:Y:S01]  /*0d60*/  SHF.R.S32.HI R19, RZ, 0x2, R13 ;  /* 0x00000002ff137819 */ /* 0x000fe2000001140d */
[----:B------:R-:W-:Y:S01]  /*0d70*/  IMAD.SHL.U32 R187, R187, 0x8, RZ ;  /* 0x00000008bbbb7824 */ /* 0x000fe200078e00ff */
[----:B------:R-:W-:Y:S01]  /*0d80*/  LOP3.LUT R11, R9, 0xfffffff8, RZ, 0xc0, !PT ;  /* 0xfffffff8090b7812 */ /* 0x000fe200078ec0ff */
[----:B------:R-:W-:Y:S01]  /*0d90*/  IMAD R15, R12, 0x10, R15 ;  /* 0x000000100c0f7824 */ /* 0x000fe200078e020f */
[--C-:B------:R-:W-:Y:S01]  /*0da0*/  SHF.R.S32.HI R6, RZ, 0x2, R5.reuse ;  /* 0x00000002ff067819 */ /* 0x100fe20000011405 */
[----:B------:R-:W-:Y:S01]  /*0db0*/  VIADD R12, R19, 0x20 ;  /* 0x00000020130c7836 */ /* 0x000fe20000000000 */
[----:B------:R-:W-:Y:S01]  /*0dc0*/  SHF.R.S32.HI R7, RZ, 0x1f, R5 ;  /* 0x0000001fff077819 */ /* 0x000fe20000011405 */
[----:B------:R-:W-:Y:S01]  /*0dd0*/  IMAD.IADD R11, R8, 0x1, -R11 ;  /* 0x00000001080b7824 */ /* 0x000fe200078e0a0b */
[----:B------:R-:W-:Y:S01]  /*0de0*/  LOP3.LUT R8, R5, 0x7ffffffc, RZ, 0xc0, !PT ;  /* 0x7ffffffc05087812 */ /* 0x000fe200078ec0ff */
[----:B------:R-:W-:Y:S01]  /*0df0*/  IMAD.SHL.U32 R9, R9, 0x40, RZ ;  /* 0x0000004009097824 */ /* 0x000fe200078e00ff */
        /* <DEDUP_REMOVED lines=18> */
[----:B------:R-:W-:Y:S01]  /*0f20*/  LOP3.LUT R10, R3, 0x8, R10, 0xf8, !PT ;  /* 0x00000008030a7812 */ /* 0x000fe200078ef80a */
[----:B------:R0:W-:Y:S01]  /*0f30*/  STL [R1+0x80], R6 ;  /* 0x0000800601007387 */ /* 0x0001e20000100800 */
[----:B------:R-:W-:Y:S01]  /*0f40*/  SHF.R.U32.HI R3, RZ, 0x3, R3 ;  /* 0x00000003ff037819 */ /* 0x000fe20000011603 */
[C---:B------:R-:W-:Y:S01]  /*0f50*/  VIADD R214, R187.reuse, 0x140 ;  /* 0x00000140bbd67836 */ /* 0x040fe20000000000 */
[----:B------:R-:W-:Y:S01]  /*0f60*/  SHF.R.S32.HI R4, RZ, 0x1f, R13 ;  /* 0x0000001fff047819 */ /* 0x000fe2000001140d */
[C---:B------:R-:W-:Y:S01]  /*0f70*/  VIADD R218, R187.reuse, 0x40 ;  /* 0x00000040bbda7836 */ /* 0x040fe20000000000 */
[----:B------:R-:W-:Y:S01]  /*0f80*/  SHF.R.U32.HI R12, RZ, 0x3, R5 ;  /* 0x00000003ff0c7819 */ /* 0x000fe20000011605 */
[----:B------:R-:W-:Y:S01]  /*0f90*/  VIADD R216, R187, 0xc0 ;  /* 0x000000c0bbd87836 */ /* 0x000fe20000000000 */
[----:B------:R-:W-:-:S02]  /*0fa0*/  LOP3.LUT R0, R0, 0xfffffe, RZ, 0xc0, !PT ;  /* 0x00fffffe00007812 */ /* 0x000fc400078ec0ff */
[----:B------:R-:W-:Y:S02]  /*0fb0*/  LOP3.LUT R5, R5, 0x38, R16, 0xf8, !PT ;  /* 0x0000003805057812 */ /* 0x000fe400078ef810 */
[----:B0-----:R-:W-:Y:S01]  /*0fc0*/  LOP3.LUT R6, R9, 0x7ffffe00, RZ, 0xc0, !PT ;  /* 0x7ffffe0009067812 */ /* 0x001fe200078ec0ff */
[----:B------:R-:W-:Y:S01]  /*0fd0*/  IMAD.IADD R0, R20, 0x1, -R0 ;  /* 0x0000000114007824 */ /* 0x000fe200078e0a00 */
[----:B------:R-:W-:Y:S02]  /*0fe0*/  LOP3.LUT R14, R14, 0xfffffe00, RZ, 0xc0, !PT ;  /* 0xfffffe000e0e7812 */ /* 0x000fe400078ec0ff */
[----:B------:R-:W-:Y:S01]  /*0ff0*/  LOP3.LUT R3, R10, R3, RZ, 0x3c, !PT ;  /* 0x000000030a037212 */ /* 0x000fe200078e3cff */
[----:B------:R-:W-:Y:S01]  /*1000*/  IMAD R6, R193, 0x400, R6 ;  /* 0x00000400c1067824 */ /* 0x000fe200078e0206 */
[----:B------:R-:W-:Y:S02]  /*1010*/  LEA.HI R4, R4, R19, RZ, 0x3 ;  /* 0x0000001304047211 */ /* 0x000fe400078f18ff */
[----:B------:R-:W-:Y:S01]  /*1020*/  LOP3.LUT R9, R14, R5, R12, 0xf6, !PT ;  /* 0x000000050e097212 */ /* 0x000fe200078ef60c */
        /* <DEDUP_REMOVED lines=10> */
[----:B------:R-:W-:Y:S01]  /*10d0*/  IMAD.IADD R192, R0, 0x1, R6 ;  /* 0x0000000100c07824 */ /* 0x000fe200078e0206 */
[----:B------:R-:W-:Y:S01]  /*10e0*/  SHF.R.S32.HI R4, RZ, 0x1f, R215 ;  /* 0x0000001fff047819 */ /* 0x000fe200000114d7 */
[----:B------:R-:W-:Y:S01]  /*10f0*/  IMAD.IADD R5, R184, 0x1, -R5 ;  /* 0x00000001b8057824 */ /* 0x000fe200078e0a05 */
[----:B------:R-:W-:Y:S01]  /*1100*/  STL [R1+0x7c], R6 ;  /* 0x00007c0601007387 */ /* 0x000fe20000100800 */
[----:B------:R-:W-:Y:S01]  /*1110*/  IMAD R4, R9, 0x2, R2 ;  /* 0x0000000209047824 */ /* 0x000fe200078e0202 */
[----:B------:R-:W-:Y:S01]  /*1120*/  SHF.R.S32.HI R7, RZ, 0x1f, R218 ;  /* 0x0000001fff077819 */ /* 0x000fe200000114da */
[----:B------:R-:W-:Y:S01]  /*1130*/  IMAD R5, R5, 0x8, R190 ;  /* 0x0000000805057824 */ /* 0x000fe200078e02be */
[----:B------:R0:W-:Y:S01]  /*1140*/  STL [R1+0x40], R0 ;  /* 0x0000400001007387 */ /* 0x0001e20000100800 */
[C---:B------:R-:W-:Y:S01]  /*1150*/  VIADD R15, R192.reuse, 0x18 ;  /* 0x00000018c00f7836 */ /* 0x040fe20000000000 */
[----:B------:R-:W-:Y:S01]  /*1160*/  SHF.R.S32.HI R7, RZ, 0x1f, R216 ;  /* 0x0000001fff077819 */ /* 0x000fe200000114d8 */
[C---:B------:R-:W-:Y:S01]  /*1170*/  VIADD R12, R192.reuse, 0x30 ;  /* 0x00000030c00c7836 */ /* 0x040fe20000000000 */
[----:B------:R1:W-:Y:S01]  /*1180*/  STL [R1+0x74], R4 ;  /* 0x0000740401007387 */ /* 0x0003e20000100800 */
[----:B------:R-:W-:Y:S01]  /*1190*/  VIADD R235, R192, 0x88 ;  /* 0x00000088c0eb7836 */ /* 0x000fe20000000000 */
[----:B------:R-:W-:Y:S01]  /*11a0*/  SEL R206, R206, 0xffffffc0, !P2 ;  /* 0xffffffc0cece7807 */ /* 0x000fe20005000000 */
[C---:B------:R-:W-:Y:S01]  /*11b0*/  VIADD R9, R192.reuse, 0x48 ;  /* 0x00000048c0097836 */ /* 0x040fe20000000000 */
[----:B------:R2:W-:Y:S01]  /*11c0*/  STL [R1+0x78], R5 ;  /* 0x0000780501007387 */ /* 0x0005e20000100800 */
[C---:B------:R-:W-:Y:S01]  /*11d0*/  VIADD R236, R192.reuse, 0x80 ;  /* 0x00000080c0ec7836 */ /* 0x040fe20000000000 */
[----:B0-----:R-:W-:Y:S01]  /*11e0*/  SHF.R.S32.HI R0, RZ, 0x1f, R214 ;  /* 0x0000001fff007819 */ /* 0x001fe200000114d6 */
[C---:B------:R-:W-:Y:S01]  /*11f0*/  VIADD R232, R192.reuse, 0xa0 ;  /* 0x000000a0c0e87836 */ /* 0x040fe20000000000 */
[----:B------:R-:W-:Y:S01]  /*1200*/  SHF.R.S32.HI R0, RZ, 0x1f, R192 ;  /* 0x0000001fff007819 */ /* 0x000fe200000114c0 */
[----:B------:R-:W-:-:S02]  /*1210*/  VIADD R0, R192, 0x70 ;  /* 0x00000070c0007836 */ /* 0x000fc40000000000 */
[C---:B-1----:R-:W-:Y:S02]  /*1220*/  VIADD R4, R192.reuse, 0x68 ;  /* 0x00000068c0047836 */ /* 0x042fe40000000000 */
[C---:B------:R-:W-:Y:S01]  /*1230*/  VIADD R6, R192.reuse, 0x60 ;  /* 0x00000060c0067836 */ /* 0x040fe20000000000 */
[----:B--2---:R-:W-:Y:S01]  /*1240*/  SHF.R.S32.HI R5, RZ, 0x1f, R15 ;  /* 0x0000001fff057819 */ /* 0x004fe2000001140f */
        /* <DEDUP_REMOVED lines=59> */
.L_x_1446:
[----:B01--4-:R-:W0:Y:S01]  /*1600*/  LDC.64 R4, c[0x0][0xd88] ;  /* 0x00036200ff047b82 */ /* 0x013e220000000a00 */
[----:B------:R-:W-:Y:S01]  /*1610*/  ULDC.64 UR4, c[0x0][0xb20] ;  /* 0x0002c80000047ab9 */ /* 0x000fe20000000a00 */
[----:B------:R-:W-:Y:S01]  /*1620*/  ULDC.64 UR8, c[0x0][0xb10] ;  /* 0x0002c40000087ab9 */ /* 0x000fe20000000a00 */
[----:B------:R-:W-:Y:S01]  /*1630*/  ULDC.64 UR6, c[0x0][0xb00] ;  /* 0x0002c00000067ab9 */ /* 0x000fe20000000a00 */
[----:B0-----:R-:W-:-:S05]  /*1640*/  IMAD.WIDE R4, R155, 0x4, R4 ;  /* 0x000000049b047825 */ /* 0x001fca00078e0204 */
[----:B--2---:R-:W2:Y:S01]  /*1650*/  LDG.E R209, desc[UR42][R4.64] ;  /* 0x0000002a04d17981 */ /* 0x004ea2000c1e1900 */
        /* <DEDUP_REMOVED lines=50> */
.L_x_1325:
[----:B------:R-:W-:Y:S02]  /*1980*/  IMAD.U32 R42, RZ, RZ, UR5 ;  /* 0x00000005ff2a7e24 */ /* 0x000fe4000f8e00ff */
[----:B------:R-:W-:Y:S01]  /*1990*/  IMAD.U32 R24, RZ, RZ, UR4 ;  /* 0x00000004ff187e24 */ /* 0x000fe2000f8e00ff */
[----:B------:R-:W-:Y:S06]  /*19a0*/  @!P2 BRA `(.L_x_1326) ;  /* 0x000000000010a947 */ /* 0x000fec0003800000 */
[----:B------:R-:W-:-:S04]  /*19b0*/  IADD3 R4, P0, R212, UR8, RZ ;  /* 0x00000008d4047c10 */ /* 0x000fc8000ff1e0ff */
[----:B------:R-:W-:-:S05]  /*19c0*/  IADD3.X R5, R213, UR9, RZ, P0, !PT ;  /* 0x00000009d5057c10 */ /* 0x000fca00087fe4ff */
[----:B------:R0:W5:Y:S01]  /*19d0*/  LDG.E R24, desc[UR42][R4.64] ;  /* 0x0000002a04187981 */ /* 0x000162000c1e1900 */
[----:B------:R-:W-:Y:S05]  /*19e0*/  BRA `(.L_x_1327) ;  /* 0x0000000000107947 */ /* 0x000fea0003800000 */
.L_x_1326:
[----:B------:R-:W-:Y:S05]  /*19f0*/  @!P0 BRA `(.L_x_1327) ;  /* 0x00000000000c8947 */ /* 0x000fea0003800000 */
[----:B------:R-:W2:Y:S04]  /*1a00*/  LDG.E R3, desc[UR42][R4.64] ;  /* 0x0000002a04037981 */ /* 0x000ea8000c1e1900 */
[----:B------:R-:W2:Y:S02]  /*1a10*/  LDG.E R24, desc[UR42][R4.64+0x4] ;  /* 0x0000042a04187981 */ /* 0x000ea4000c1e1900 */
[----:B--2---:R-:W-:-:S07]  /*1a20*/  IMAD.IADD R24, R24, 0x1, -R3 ;  /* 0x0000000118187824 */ /* 0x004fce00078e0a03 */
.L_x_1327:
        /* <DEDUP_REMOVED lines=59> */
.L_x_1329:
[----:B------:R-:W-:Y:S05]  /*1de0*/  BSYNC B0 ;  /* 0x0000000000007941 */ /* 0x000fea0003800000 */
.L_x_1328:
        /* <DEDUP_REMOVED lines=36> */
.L_x_1332:
[----:B------:R-:W-:Y:S05]  /*2030*/  BSYNC B6 ;  /* 0x0000000000067941 */ /* 0x000fea0003800000 */
.L_x_1331:
        /* <DEDUP_REMOVED lines=20> */
.L_x_1334:
[----:B------:R-:W-:Y:S05]  /*2180*/  BSYNC B6 ;  /* 0x0000000000067941 */ /* 0x000fea0003800000 */
.L_x_1333:
[----:B------:R-:W-:Y:S01]  /*2190*/  ULDC.64 UR4, c[0x0][0xaf0] ;  /* 0x0002bc0000047ab9 */ /* 0x000fe20000000a00 */
[----:B------:R-:W-:Y:S01]  /*21a0*/  IMAD.MOV.U32 R0, RZ, RZ, R209 ;  /* 0x000000ffff007224 */ /* 0x000fe200078e00d1 */
[----:B------:R-:W-:Y:S01]  /*21b0*/  ISETP.NE.U32.AND P0, PT, RZ, UR4, PT ;  /* 0x00000004ff007c0c */ /* 0x000fe2000bf05070 */
[----:B-1----:R-:W0:Y:S01]  /*21c0*/  LDC.64 R6, c[0x0][0x300] ;  /* 0x0000c000ff067b82 */ /* 0x002e220000000a00 */
[----:B------:R-:W-:Y:S01]  /*21d0*/  IMAD.IADD R38, R25, 0x1, R24 ;  /* 0x0000000119267824 */ /* 0x000fe200078e0218 */
[----:B------:R-:W-:Y:S01]  /*21e0*/  SHF.R.S32.HI R17, RZ, 0x1f, R16 ;  /* 0x0000001fff117819 */ /* 0x000fe20000011410 */
[----:B------:R-:W-:Y:S01]  /*21f0*/  ULDC.64 UR6, c[0x0][0xb00] ;  /* 0x0002c00000067ab9 */ /* 0x000fe20000000a00 */
[----:B------:R-:W-:-:S04]  /*2200*/  ISETP.NE.AND.EX P0, PT, RZ, UR5, PT, P0 ;  /* 0x00000005ff007c0c */ /* 0x000fc8000bf05300 */
[----:B------:R-:W1:Y:S08]  /*2210*/  LDC R25, c[0x0][0x3f4] ;  /* 0x0000fd00ff197b82 */ /* 0x000e700000000800 */
[----:B------:R-:W2:Y:S01]  /*2220*/  LDC.64 R52, c[0x0][0x408] ;  /* 0x00010200ff347b82 */ /* 0x000ea20000000a00 */
[----:B------:R-:W-:-:S04]  /*2230*/  @P0 IADD3 R4, P1, R212, UR4, RZ ;  /* 0x00000004d4040c10 */ /* 0x000fc8000ff3e0ff */
        /* <DEDUP_REMOVED lines=10> */
[----:B------:R-:W-:Y:S01]  /*22e0*/  IMAD.WIDE.U32 R28, R208, UR4, R16 ;  /* 0x00000004d01c7c25 */ /* 0x000fe2000f8e0010 */
[----:B------:R-:W-:Y:S01]  /*22f0*/  ULDC.64 UR6, c[0x0][0x338] ;  /* 0x0000ce0000067ab9 */ /* 0x000fe20000000a00 */
[----:B---3--:R-:W3:Y:S01]  /*2300*/  LDC.64 R4, c[0x0][0x3f8] ;  /* 0x0000fe00ff047b82 */ /* 0x008ee20000000a00 */
[----:B-1----:R-:W-:Y:S01]  /*2310*/  ISETP.GE.AND P2, PT, R16, R25, PT ;  /* 0x000000191000720c */ /* 0x002fe20003f46270 */
[----:B------:R-:W-:Y:S01]  /*2320*/  IMAD R3, R38, R7, R3 ;  /* 0x0000000726037224 */ /* 0x000fe200078e0203 */
[----:B------:R-:W-:Y:S01]  /*2330*/  SHF.L.U64.HI R46, R6, 0x6, R7 ;  /* 0x00000006062e7819 */ /* 0x000fe20000010207 */
[----:B------:R-:W-:Y:S01]  /*2340*/  IMAD R29, R208, UR5, R29 ;  /* 0x00000005d01d7c24 */ /* 0x000fe2000f8e021d */
[----:B------:R-:W-:Y:S01]  /*2350*/  ULDC.64 UR4, c[0x0][0x308] ;  /* 0x0000c20000047ab9 */ /* 0x000fe20000000a00 */
[----:B------:R-:W-:Y:S01]  /*2360*/  IMAD.IADD R21, R21, 0x1, R3 ;  /* 0x0000000115157824 */ /* 0x000fe200078e0203 */
[----:B------:R-:W-:Y:S01]  /*2370*/  SEL R9, R25, RZ, P2 ;  /* 0x000000ff19097207 */ /* 0x000fe20001000000 */
[----:B------:R-:W-:Y:S01]  /*2380*/  IMAD.WIDE.U32 R44, R19, R6, R16 ;  /* 0x00000006132c7225 */ /* 0x000fe200078e0010 */
[----:B------:R-:W-:-:S02]  /*2390*/  P2R R72, PR, RZ, 0x4 ;  /* 0x00000004ff487803 */ /* 0x000fc40000000000 */
[----:B--2---:R-:W-:Y:S01]  /*23a0*/  SHF.L.U64.HI R51, R52, 0x6, R53 ;  /* 0x0000000634337819 */ /* 0x004fe20000010235 */
[----:B------:R-:W-:Y:S01]  /*23b0*/  IMAD.WIDE.U32 R20, R208, UR4, R20 ;  /* 0x00000004d0147c25 */ /* 0x000fe2000f8e0014 */
[----:B------:R-:W-:-:S03]  /*23c0*/  IADD3 R38, P2, R19, R38, RZ ;  /* 0x0000002613267210 */ /* 0x000fc60007f5e0ff */
[----:B------:R-:W-:Y:S01]  /*23d0*/  IMAD R21, R208, UR5, R21 ;  /* 0x00000005d0157c24 */ /* 0x000fe2000f8e0215 */
[----:B------:R-:W-:Y:S01]  /*23e0*/  ULDC.64 UR4, c[0x0][0x310] ;  /* 0x0000c40000047ab9 */ /* 0x000fe20000000a00 */
[----:B------:R-:W-:Y:S02]  /*23f0*/  IMAD.IADD R9, R16, 0x1, R9 ;  /* 0x0000000110097824 */ /* 0x000fe400078e0209 */
[----:B------:R-:W-:Y:S02]  /*2400*/  IMAD.SHL.U32 R50, R188, 0x40, RZ ;  /* 0x00000040bc327824 */ /* 0x000fe400078e00ff */
[----:B------:R-:W-:Y:S01]  /*2410*/  IMAD.WIDE.U32 R34, R19, R52, R184 ;  /* 0x0000003413227225 */ /* 0x000fe200078e00b8 */
[----:B---3--:R-:W-:-:S03]  /*2420*/  SHF.L.U64.HI R48, R4, 0x6, R5 ;  /* 0x0000000604307819 */ /* 0x008fc60000010205 */
[CC--:B------:R-:W-:Y:S01]  /*2430*/  IMAD.WIDE.U32 R30, R19.reuse, R4.reuse, R184 ;  /* 0x00000004131e7225 */ /* 0x0c0fe200078e00b8 */
[----:B------:R-:W-:Y:S02]  /*2440*/  LOP3.LUT R50, R50, 0x1c0, RZ, 0xc0, !PT ;  /* 0x000001c032327812 */ /* 0x000fe400078ec0ff */
[----:B0-----:R-:W-:Y:S01]  /*2450*/  SHF.R.U32.HI R26, RZ, 0x7, R26 ;  /* 0x00000007ff1a7819 */ /* 0x001fe2000001161a */
[----:B------:R-:W-:Y:S01]  /*2460*/  IMAD.WIDE.U32 R32, R19, R4, R16 ;  /* 0x0000000413207225 */ /* 0x000fe200078e0010 */
[----:B------:R-:W-:-:S03]  /*2470*/  SHF.R.U32.HI R54, RZ, 0x3, R50 ;  /* 0x00000003ff367819 */ /* 0x000fc60000011632 */
[----:B------:R-:W-:-:S04]  /*2480*/  IMAD.WIDE.U32 R36, R19, R52, R16 ;  /* 0x0000003413247225 */ /* 0x000fc800078e0010 */
[----:B------:R-:W-:Y:S02]  /*2490*/  IMAD.SHL.U32 R49, R4, 0x40, RZ ;  /* 0x0000004004317824 */ /* 0x000fe400078e00ff */
[----:B------:R-:W-:Y:S02]  /*24a0*/  IMAD.SHL.U32 R47, R6, 0x40, RZ ;  /* 0x00000040062f7824 */ /* 0x000fe400078e00ff */
[----:B------:R-:W-:Y:S02]  /*24b0*/  VIADD R55, R26, 0x8 ;  /* 0x000000081a377836 */ /* 0x000fe40000000000 */
[----:B------:R-:W-:Y:S01]  /*24c0*/  IMAD.SHL.U32 R56, R25, 0x2, RZ ;  /* 0x0000000219387824 */ /* 0x000fe200078e00ff */
[----:B----4-:R-:W-:-:S04]  /*24d0*/  SHF.R.S32.HI R3, RZ, 0x1f, R0 ;  /* 0x0000001fff037819 */ /* 0x010fc80000011400 */
[----:B------:R-:W-:Y:S02]  /*24e0*/  SEL R8, R3, RZ, !P0 ;  /* 0x000000ff03087207 */ /* 0x000fe40004000000 */
[----:B------:R-:W-:Y:S02]  /*24f0*/  SEL R3, R0, RZ, !P0 ;  /* 0x000000ff00037207 */ /* 0x000fe40004000000 */
[----:B------:R-:W-:Y:S01]  /*2500*/  SHF.R.S32.HI R0, RZ, 0x1f, R19 ;  /* 0x0000001fff007819 */ /* 0x000fe20000011413 */
[C---:B------:R-:W-:Y:S02]  /*2510*/  IMAD R10, R8.reuse, UR4, RZ ;  /* 0x00000004080a7c24 */ /* 0x040fe4000f8e02ff */
[----:B------:R-:W-:Y:S02]  /*2520*/  IMAD R8, R8, UR6, RZ ;  /* 0x0000000608087c24 */ /* 0x000fe4000f8e02ff */
[C---:B------:R-:W-:Y:S02]  /*2530*/  IMAD R43, R3.reuse, UR5, R10 ;  /* 0x00000005032b7c24 */ /* 0x040fe4000f8e020a */
[----:B------:R-:W-:-:S02]  /*2540*/  IMAD R71, R3, UR7, R8 ;  /* 0x0000000703477c24 */ /* 0x000fc4000f8e0208 */
[----:B------:R-:W-:Y:S02]  /*2550*/  IMAD R8, R0, R4, RZ ;  /* 0x0000000400087224 */ /* 0x000fe400078e02ff */
[----:B------:R-:W-:Y:S01]  /*2560*/  IMAD.WIDE.U32 R20, R3, UR4, R20 ;  /* 0x0000000403147c25 */ /* 0x000fe2000f8e0014 */
[----:B------:R-:W-:-:S03]  /*2570*/  ULDC UR4, c[0x0][0x2f4] ;  /* 0x0000bd0000047ab9 */ /* 0x000fc60000000800 */
[C---:B------:R-:W-:Y:S02]  /*2580*/  IMAD R10, R0.reuse, R6, RZ ;  /* 0x00000006000a7224 */ /* 0x040fe400078e02ff */
[----:B------:R-:W-:Y:S02]  /*2590*/  IMAD R13, R19, R5, R8 ;  /* 0x00000005130d7224 */ /* 0x000fe400078e0208 */
[----:B------:R-:W-:Y:S02]  /*25a0*/  IMAD R8, R0, R52, RZ ;  /* 0x0000003400087224 */ /* 0x000fe400078e02ff */
[----:B------:R-:W-:Y:S01]  /*25b0*/  IMAD.WIDE.U32 R28, R3, UR6, R28 ;  /* 0x00000006031c7c25 */ /* 0x000fe2000f8e001c */
[----:B------:R-:W-:-:S03]  /*25c0*/  IADD3 R3, P0, R20, R44, RZ ;  /* 0x0000002c14037210 */ /* 0x000fc60007f1e0ff */
[----:B------:R-:W-:Y:S02]  /*25d0*/  IMAD R10, R19, R7, R10 ;  /* 0x00000007130a7224 */ /* 0x000fe400078e020a */
[----:B------:R-:W-:Y:S02]  /*25e0*/  IMAD.IADD R43, R21, 0x1, R43 ;  /* 0x00000001152b7824 */ /* 0x000fe400078e022b */
[----:B------:R-:W-:Y:S02]  /*25f0*/  IMAD.IADD R31, R31, 0x1, R13 ;  /* 0x000000011f1f7824 */ /* 0x000fe400078e020d */
[----:B------:R-:W-:Y:S01]  /*2600*/  IMAD R15, R19, R53, R8 ;  /* 0x00000035130f7224 */ /* 0x000fe200078e0208 */
[----:B------:R-:W-:Y:S01]  /*2610*/  SHF.R.S32.HI R8, RZ, 0x1f, R9 ;  /* 0x0000001fff087819 */ /* 0x000fe20000011409 */
[----:B------:R-:W-:Y:S01]  /*2620*/  IMAD.IADD R33, R13, 0x1, R33 ;  /* 0x000000010d217824 */ /* 0x000fe200078e0221 */
[----:B-----5:R-:W-:Y:S01]  /*2630*/  SHF.R.S32.HI R13, RZ, 0x1f, R154 ;  /* 0x0000001fff0d7819 */ /* 0x020fe2000001149a */
[----:B------:R-:W-:Y:S01]  /*2640*/  IMAD.WIDE.U32 R30, R154, R4, R30 ;  /* 0x000000049a1e7225 */ /* 0x000fe200078e001e */
[----:B------:R-:W-:-:S02]  /*2650*/  IADD3.X R44, R43, R45, R10, P0, !PT ;  /* 0x0000002d2b2c7210 */ /* 0x000fc400007fe40a */
[----:B------:R-:W-:Y:S01]  /*2660*/  LEA.HI R45, R8, R9, RZ, 0x3 ;  /* 0x00000009082d7211 */ /* 0x000fe200078f18ff */
[-C--:B------:R-:W-:Y:S01]  /*2670*/  IMAD R8, R13, R4.reuse, RZ ;  /* 0x000000040d087224 */ /* 0x080fe200078e02ff */
[----:B------:R-:W-:Y:S01]  /*2680*/  ISETP.GE.AND P0, PT, R16, UR4, PT ;  /* 0x0000000410007c0c */ /* 0x000fe2000bf06270 */
[----:B------:R-:W-:Y:S01]  /*2690*/  IMAD.WIDE.U32 R32, R154, R4, R32 ;  /* 0x000000049a207225 */ /* 0x000fe200078e0020 */
[----:B------:R-:W-:-:S03]  /*26a0*/  LOP3.LUT R60, R45, 0xfffffff8, RZ, 0xc0, !PT ;  /* 0xfffffff82d3c7812 */ /* 0x000fc600078ec0ff */
[----:B------:R-:W-:Y:S01]  /*26b0*/  IMAD R59, R154, R5, R8 ;  /* 0x000000059a3b7224 */ /* 0x000fe200078e0208 */
[C---:B------:R-:W-:Y:S01]  /*26c0*/  LOP3.LUT R5, R50.reuse, 0x18, R16, 0xf8, !PT ;  /* 0x0000001832057812 */ /* 0x040fe200078ef810 */
[----:B------:R-:W-:Y:S01]  /*26d0*/  IMAD R13, R13, R52, RZ ;  /* 0x000000340d0d7224 */ /* 0x000fe200078e02ff */
[----:B------:R-:W-:Y:S01]  /*26e0*/  SHF.R.S32.HI R63, RZ, 0x1f, R60 ;  /* 0x0000001fff3f7819 */ /* 0x000fe2000001143c */
[----:B------:R-:W-:Y:S01]  /*26f0*/  IMAD.IADD R35, R35, 0x1, R15 ;  /* 0x0000000123237824 */ /* 0x000fe200078e020f */
[-C--:B------:R-:W-:Y:S01]  /*2700*/  LOP3.LUT R4, R5, R54.reuse, RZ, 0x3c, !PT ;  /* 0x0000003605047212 */ /* 0x080fe200078e3cff */
[----:B------:R-:W-:Y:S01]  /*2710*/  IMAD.IADD R37, R15, 0x1, R37 ;  /* 0x000000010f257824 */ /* 0x000fe200078e0225 */
[----:B------:R-:W-:Y:S01]  /*2720*/  LOP3.LUT R5, R50, 0x38, R45, 0xf8, !PT ;  /* 0x0000003832057812 */ /* 0x000fe200078ef82d */
[----:B------:R-:W-:Y:S02]  /*2730*/  IMAD R13, R154, R53, R13 ;  /* 0x000000359a0d7224 */ /* 0x000fe400078e020d */
[----:B------:R-:W-:Y:S01]  /*2740*/  VIADD R53, R16, 0x20 ;  /* 0x0000002010357836 */ /* 0x000fe20000000000 */
[----:B------:R-:W-:Y:S01]  /*2750*/  LOP3.LUT R70, R5, R54, RZ, 0x3c, !PT ;  /* 0x0000003605467212 */ /* 0x000fe200078e3cff */
[----:B------:R-:W-:-:S03]  /*2760*/  IMAD.WIDE.U32 R34, R154, R52, R34 ;  /* 0x000000349a227225 */ /* 0x000fc600078e0022 */
[----:B------:R-:W-:Y:S01]  /*2770*/  ISETP.GE.AND P1, PT, R53, UR4, PT ;  /* 0x0000000435007c0c */ /* 0x000fe2000bf26270 */
[----:B------:R-:W-:-:S04]  /*2780*/  IMAD.WIDE.U32 R36, R154, R52, R36 ;  /* 0x000000349a247225 */ /* 0x000fc800078e0024 */
[----:B------:R-:W-:Y:S02]  /*2790*/  IMAD.IADD R58, R31, 0x1, R59 ;  /* 0x000000011f3a7824 */ /* 0x000fe400078e023b */
[----:B------:R-:W-:Y:S02]  /*27a0*/  IMAD.SHL.U32 R52, R52, 0x40, RZ ;  /* 0x0000004034347824 */ /* 0x000fe400078e00ff */
[----:B------:R-:W-:Y:S02]  /*27b0*/  IMAD.X R39, R11, 0x1, R0, P2 ;  /* 0x000000010b277824 */ /* 0x000fe400010e0600 */
[----:B------:R-:W-:Y:S02]  /*27c0*/  IMAD R57, R193, 0x200, R4 ;  /* 0x00000200c1397824 */ /* 0x000fe400078e0204 */
[----:B------:R-:W-:Y:S02]  /*27d0*/  IMAD.IADD R59, R59, 0x1, R33 ;  /* 0x000000013b3b7824 */ /* 0x000fe400078e0221 */
[----:B------:R-:W-:-:S02]  /*27e0*/  IMAD.IADD R61, R35, 0x1, R13 ;  /* 0x00000001233d7824 */ /* 0x000fc400078e020d */
[----:B------:R-:W-:Y:S02]  /*27f0*/  IMAD.IADD R62, R13, 0x1, R37 ;  /* 0x000000010d3e7824 */ /* 0x000fe400078e0225 */
[----:B------:R-:W-:Y:S02]  /*2800*/  IMAD R70, R193, 0x200, R70 ;  /* 0x00000200c1467824 */ /* 0x000fe400078e0246 */
[----:B------:R-:W-:-:S07]  /*2810*/  IMAD.IADD R71, R29, 0x1, R71 ;  /* 0x000000011d477824 */ /* 0x000fce00078e0247 */
.L_x_1364:
        /* <DEDUP_REMOVED lines=58> */
.L_x_1339:
[----:B------:R-:W-:Y:S05]  /*2bc0*/  BSYNC B1 ;  /* 0x0000000000017941 */ /* 0x000fea0003800000 */
.L_x_1338:
        /* <DEDUP_REMOVED lines=16> */
.L_x_1340:
[----:B------:R-:W-:Y:S01]  /*2cd0*/  IMAD R73, R22, 0x8, R2 ;  /* 0x0000000816497824 */ /* 0x000fe200078e0202 */
[----:B------:R-:W-:Y:S01]  /*2ce0*/  SHF.L.U32 R76, R186, 0x1f, RZ ;  /* 0x0000001fba4c7819 */ /* 0x000fe200000006ff */
[----:B------:R-:W-:Y:S03]  /*2cf0*/  BSSY B1, `(.L_x_1341) ;  /* 0x0000003000017945 */ /* 0x000fe60003800000 */
[----:B------:R-:W0:Y:S02]  /*2d00*/  SYNCS.PHASECHK.TRANS64.TRYWAIT P5, [R73+URZ+0x38890], R76 ;  /* 0x0388904c490075a7 */ /* 0x000e2400080a017f */
[----:B0-----:R-:W-:Y:S05]  /*2d10*/  @!P5 BRA `(.L_x_1342) ;  /* 0x000001c400b4d947 */ /* 0x001fea0003800000 */
.L_x_1637:
[----:B------:R-:W-:Y:S05]  /*2d20*/  BSYNC B1 ;  /* 0x0000000000017941 */ /* 0x000fea0003800000 */
.L_x_1341:
        /* <DEDUP_REMOVED lines=48> */
.L_x_1347:
[----:B------:R-:W-:Y:S05]  /*3030*/  BSYNC B2 ;  /* 0x0000000000027941 */ /* 0x000fea0003800000 */
.L_x_1346:
[----:B--2---:R1:W-:Y:S02]  /*3040*/  STG.E.128 desc[UR42][R12.64], R4 ;  /* 0x000000040c007986 */ /* 0x0043e4000c101d2a */
.L_x_1345:
[----:B------:R-:W-:Y:S05]  /*3050*/  BSYNC B1 ;  /* 0x0000000000017941 */ /* 0x000fea0003800000 */
.L_x_1344:
        /* <DEDUP_REMOVED lines=51> */
.L_x_1349:
[----:B------:R-:W-:Y:S05]  /*3390*/  BSYNC B1 ;  /* 0x0000000000017941 */ /* 0x000fea0003800000 */
.L_x_1348:
[----:B-1----:R2:W-:Y:S01]  /*33a0*/  STG.E.128 desc[UR42][R12.64+0x40], R4 ;  /* 0x000040040c007986 */ /* 0x0025e2000c101d2a */
[----:B------:R-:W-:Y:S05]  /*33b0*/  BRA `(.L_x_1343) ;  /* 0x0000000c001c7947 */ /* 0x000fea0003800000 */
.L_x_1337:
        /* <DEDUP_REMOVED lines=42> */
.L_x_1350:
[----:B------:R-:W-:Y:S01]  /*3660*/  IMAD R73, R22, 0x8, R2 ;  /* 0x0000000816497824 */ /* 0x000fe200078e0202 */
[----:B------:R-:W-:Y:S01]  /*3670*/  SHF.L.U32 R76, R186, 0x1f, RZ ;  /* 0x0000001fba4c7819 */ /* 0x000fe200000006ff */
[----:B------:R-:W-:Y:S03]  /*3680*/  BSSY B1, `(.L_x_1351) ;  /* 0x0000003000017945 */ /* 0x000fe60003800000 */
[----:B------:R-:W0:Y:S02]  /*3690*/  SYNCS.PHASECHK.TRANS64.TRYWAIT P5, [R73+URZ+0x38890], R76 ;  /* 0x0388904c490075a7 */ /* 0x000e2400080a017f */
[----:B0-----:R-:W-:Y:S05]  /*36a0*/  @!P5 BRA `(.L_x_1352) ;  /* 0x000001bc0064d947 */ /* 0x001fea0003800000 */
.L_x_1638:
[----:B------:R-:W-:Y:S05]  /*36b0*/  BSYNC B1 ;  /* 0x0000000000017941 */ /* 0x000fea0003800000 */
.L_x_1351:
        /* <DEDUP_REMOVED lines=115> */
.L_x_1354:
[----:B------:R-:W-:Y:S05]  /*3df0*/  BSYNC B1 ;  /* 0x0000000000017941 */ /* 0x000fea0003800000 */
.L_x_1353:
        /* <DEDUP_REMOVED lines=10> */
.L_x_1336:
[----:B------:R-:W-:-:S06]  /*3ea0*/  UISETP.NE.AND UP0, UPT, UR37, 0x3, UPT ;  /* 0x000000032500788c */ /* 0x000fcc000bf05270 */
[----:B------:R-:W-:-:S13]  /*3eb0*/  PLOP3.LUT P3, PT, PT, PT, UP0, 0x80, 0x0 ;  /* 0x000000000000781c */ /* 0x000fda0003f6f008 */
[----:B------:R-:W-:Y:S05]  /*3ec0*/  @!P3 BRA `(.L_x_1355) ;  /* 0x000000000004b947 */ /* 0x000fea0003800000 */
[----:B------:R-:W-:Y:S01]  /*3ed0*/  BPT.TRAP 0x1 ;  /* 0x000000040000795c */ /* 0x000fe20000300000 */
.L_x_1355:
[----:B------:R-:W-:Y:S01]  /*3ee0*/  IMAD R73, R22, 0x8, R2 ;  /* 0x0000000816497824 */ /* 0x000fe200078e0202 */
[----:B------:R-:W-:Y:S01]  /*3ef0*/  SHF.L.U32 R76, R186, 0x1f, RZ ;  /* 0x0000001fba4c7819 */ /* 0x000fe200000006ff */
[----:B------:R-:W-:Y:S01]  /*3f00*/  IMAD R74, R40, -0x40, R42 ;  /* 0xffffffc0284a7824 */ /* 0x000fe200078e022a */
[----:B------:R-:W-:Y:S02]  /*3f10*/  BSSY B1, `(.L_x_1356) ;  /* 0x0000004000017945 */ /* 0x000fe40003800000 */
[----:B------:R-:W0:Y:S02]  /*3f20*/  SYNCS.PHASECHK.TRANS64.TRYWAIT P4, [R73+URZ+0x38890], R76 ;  /* 0x0388904c490075a7 */ /* 0x000e24000808017f */
[----:B------:R-:W-:Y:S01]  /*3f30*/  VIMNMX R74, R74, 0x40, PT ;  /* 0x000000404a4a7848 */ /* 0x000fe20003fe0100 */
[----:B0-----:R-:W-:Y:S06]  /*3f40*/  @!P4 BRA `(.L_x_1357) ;  /* 0x000001b40050c947 */ /* 0x001fec0003800000 */
.L_x_1639:
[----:B------:R-:W-:Y:S05]  /*3f50*/  BSYNC B1 ;  /* 0x0000000000017941 */ /* 0x000fea0003800000 */
.L_x_1356:
        /* <DEDUP_REMOVED lines=13> */
.L_x_1343:
[----:B------:R-:W-:Y:S05]  /*4030*/  BSYNC B0 ;  /* 0x0000000000007941 */ /* 0x000fea0003800000 */
.L_x_1335:
        /* <DEDUP_REMOVED lines=17> */
.L_x_1359:
[----:B------:R-:W-:Y:S05]  /*4150*/  BSYNC B0 ;  /* 0x0000000000007941 */ /* 0x000fea0003800000 */
.L_x_1358:
[----:B------:R-:W2:Y:S01]  /*4160*/  SYNCS.PHASECHK.TRANS64.TRYWAIT P3, [R73+URZ+0x388b0], R76 ;  /* 0x0388b04c490075a7 */ /* 0x000ea2000806017f */
[----:B------:R-:W-:Y:S04]  /*4170*/  BSSY B0, `(.L_x_1360) ;  /* 0x0000002000007945 */ /* 0x000fe80003800000 */
[----:B--2---:R-:W-:Y:S05]  /*4180*/  @!P3 BRA `(.L_x_1361) ;  /* 0x000001b000d4b947 */ /* 0x004fea0003800000 */
.L_x_1640:
[----:B------:R-:W-:Y:S05]  /*4190*/  BSYNC B0 ;  /* 0x0000000000007941 */ /* 0x000fea0003800000 */
.L_x_1360:
        /* <DEDUP_REMOVED lines=83> */
.L_x_1363:
[----:B------:R-:W-:Y:S05]  /*46d0*/  BSYNC B0 ;  /* 0x0000000000007941 */ /* 0x000fea0003800000 */
.L_x_1362:
        /* <DEDUP_REMOVED lines=17> */
.L_x_1330:
[----:B------:R-:W-:Y:S04]  /*47f0*/  BSSY B0, `(.L_x_1365) ;  /* 0x0000004000007945 */ /* 0x000fe80003800000 */
[----:B------:R-:W-:Y:S05]  /*4800*/  @P3 BRA `(.L_x_1366) ;  /* 0x0000000000083947 */ /* 0x000fea0003800000 */
[----:B------:R-:W0:Y:S02]  /*4810*/  FENCE.VIEW.ASYNC.G ;  /* 0x00000000000073c6 */ /* 0x000e240000000100 */
[----:B0-----:R-:W-:Y:S06]  /*4820*/  BAR.ARV 0xc, 0x180 ;  /* 0x0306000000007b1d */ /* 0x001fec0000002000 */
.L_x_1366:
[----:B------:R-:W-:Y:S05]  /*4830*/  BSYNC B0 ;  /* 0x0000000000007941 */ /* 0x000fea0003800000 */
.L_x_1365:
        /* <DEDUP_REMOVED lines=37> */
.L_x_1370:
[----:B------:R-:W-:Y:S05]  /*4a90*/  BSYNC B0 ;  /* 0x0000000000007941 */ /* 0x000fea0003800000 */
.L_x_1369:
[-C--:B------:R-:W-:Y:S01]  /*4aa0*/  IMAD R0, R220, R5.reuse, RZ ;  /* 0x00000005dc007224 */ /* 0x080fe200078e02ff */
[----:B------:R-:W-:Y:S01]  /*4ab0*/  PLOP3.LUT P0, PT, PT, PT, PT, 0x80, 0x0 ;  /* 0x000000000000781c */ /* 0x000fe20003f0f070 */
[----:B------:R-:W-:Y:S01]  /*4ac0*/  IMAD.MOV.U32 R3, RZ, RZ, RZ ;  /* 0x000000ffff037224 */ /* 0x000fe200078e00ff */
[----:B------:R-:W-:Y:S01]  /*4ad0*/  CS2R R150, SRZ ;  /* 0x0000000000967805 */ /* 0x000fe2000001ff00 */
[----:B---3--:R-:W-:Y:S01]  /*4ae0*/  IMAD.MOV.U32 R14, RZ, RZ, RZ ;  /* 0x000000ffff0e7224 */ /* 0x008fe200078e00ff */
        /* <DEDUP_REMOVED lines=66> */
[----:B-1----:R-:W2:Y:S01]  /*4f10*/  LDL R6, [R1+0x3c] ;  /* 0x00003c0001067983 */ /* 0x002ea20000100800 */
[----:B------:R-:W-:Y:S01]  /*4f20*/  IMAD.MOV.U32 R7, RZ, RZ, 0x40000040 ;  /* 0x40000040ff077424 */ /* 0x000fe200078e00ff */
[----:B------:R-:W-:Y:S01]  /*4f30*/  BSSY B0, `(.L_x_1372) ;  /* 0x0000100000007945 */ /* 0x000fe20003800000 */
[----:B------:R-:W-:Y:S01]  /*4f40*/  IMAD.MOV.U32 R9, RZ, RZ, 0x40000040 ;  /* 0x40000040ff097424 */ /* 0x000fe200078e00ff */
[----:B------:R-:W-:Y:S01]  /*4f50*/  BAR.SYNC.DEFER_BLOCKING 0xe, 0x100 ;  /* 0x0384000000007b1d */ /* 0x000fe20000010000 */
[----:B------:R-:W-:Y:S01]  /*4f60*/  IMAD.MOV.U32 R11, RZ, RZ, 0x40000040 ;  /* 0x40000040ff0b7424 */ /* 0x000fe200078e00ff */
[----:B------:R-:W-:Y:S01]  /*4f70*/  R2UR UR5, R7 ;  /* 0x00000000070572ca */ /* 0x000fe200000e0000 */
[----:B------:R-:W-:Y:S01]  /*4f80*/  IMAD.MOV.U32 R13, RZ, RZ, 0x40000040 ;  /* 0x40000040ff0d7424 */ /* 0x000fe200078e00ff */
[----:B------:R-:W-:Y:S01]  /*4f90*/  R2UR UR7, R9 ;  /* 0x00000000090772ca */ /* 0x000fe200000e0000 */
[----:B------:R-:W-:Y:S02]  /*4fa0*/  IMAD.MOV.U32 R9, RZ, RZ, 0x40000040 ;  /* 0x40000040ff097424 */ /* 0x000fe400078e00ff */
[----:B------:R-:W-:Y:S01]  /*4fb0*/  VIADD R4, R4, 0xfffffffe ;  /* 0xfffffffe04047836 */ /* 0x000fe20000000000 */
[----:B------:R-:W0:Y:S02]  /*4fc0*/  S2R R14, SR_TID.X ;  /* 0x00000000000e7919 */ /* 0x000e240000002100 */
[----:B------:R-:W-:Y:S01]  /*4fd0*/  R2UR UR15, R9 ;  /* 0x00000000090f72ca */ /* 0x000fe200000e0000 */
[----:B------:R-:W-:Y:S01]  /*4fe0*/  IMAD.MOV.U32 R9, RZ, RZ, 0x40000040 ;  /* 0x40000040ff097424 */ /* 0x000fe200078e00ff */
[----:B------:R-:W-:-:S04]  /*4ff0*/  ISETP.GE.AND P0, PT, R4, R0, PT ;  /* 0x000000000400720c */ /* 0x000fc80003f06270 */
[----:B------:R-:W-:Y:S01]  /*5000*/  R2UR UR13, R9 ;  /* 0x00000000090d72ca */ /* 0x000fe200000e0000 */
[----:B------:R-:W-:Y:S01]  /*5010*/  WARPGROUP.ARRIVE ;  /* 0x00000000000079c5 */ /* 0x000fe20000000000 */
[----:B0-----:R-:W-:-:S04]  /*5020*/  LOP3.LUT R14, R14, 0x7f, RZ, 0xc0, !PT ;  /* 0x0000007f0e0e7812 */ /* 0x001fc800078ec0ff */
[----:B------:R-:W-:Y:S01]  /*5030*/  ISETP.NE.AND P2, PT, R14, RZ, PT ;  /* 0x000000ff0e00720c */ /* 0x000fe20003f45270 */
[----:B--2---:R-:W0:Y:S02]  /*5040*/  SHFL.IDX PT, R3, R6, RZ, 0x1f ;  /* 0x00001fff06037589 */ /* 0x004e2400000e0000 */
[----:B0-----:R-:W-:-:S04]  /*5050*/  LEA.HI R5, R3, R3, RZ, 0x1 ;  /* 0x0000000303057211 */ /* 0x001fc800078f08ff */
[----:B------:R-:W-:Y:S01]  /*5060*/  LOP3.LUT R6, R5, 0x1fffe, RZ, 0xc0, !PT ;  /* 0x0001fffe05067812 */ /* 0x000fe200078ec0ff */
[----:B------:R-:W-:-:S04]  /*5070*/  VIADD R5, R2, 0x36400 ;  /* 0x0003640002057836 */ /* 0x000fc80000000000 */
[----:B------:R-:W-:Y:S01]  /*5080*/  IMAD.IADD R3, R3, 0x1, -R6 ;  /* 0x0000000103037824 */ /* 0x000fe200078e0a06 */
[----:B------:R-:W-:-:S03]  /*5090*/  SHF.R.U32.HI R5, RZ, 0x4, R5 ;  /* 0x00000004ff057819 */ /* 0x000fc60000011605 */
[----:B------:R-:W-:Y:S01]  /*50a0*/  IMAD R3, R3, 0x8000, R2 ;  /* 0x0000800003037824 */ /* 0x000fe200078e0202 */
[----:B------:R-:W-:-:S03]  /*50b0*/  LOP3.LUT R5, R5, 0x3fff, RZ, 0xc0, !PT ;  /* 0x00003fff05057812 */ /* 0x000fc600078ec0ff */
[----:B------:R-:W-:Y:S01]  /*50c0*/  VIADD R3, R3, 0x400 ;  /* 0x0000040003037836 */ /* 0x000fe20000000000 */
[----:B------:R-:W-:Y:S01]  /*50d0*/  LOP3.LUT R6, R5, 0x10000, RZ, 0xfc, !PT ;  /* 0x0001000005067812 */ /* 0x000fe200078efcff */
[----:B------:R-:W-:-:S03]  /*50e0*/  @!P2 IMAD R5, R18, 0x8, R2 ;  /* 0x000000081205a824 */ /* 0x000fc600078e0202 */
[----:B------:R-:W-:Y:S01]  /*50f0*/  SHF.R.U32.HI R3, RZ, 0x4, R3 ;  /* 0x00000004ff037819 */ /* 0x000fe20000011603 */
[C---:B------:R-:W-:Y:S01]  /*5100*/  VIADD R12, R6.reuse, 0x2 ;  /* 0x00000002060c7836 */ /* 0x040fe20000000000 */
[----:B------:R-:W-:Y:S01]  /*5110*/  R2UR UR4, R6 ;  /* 0x00000000060472ca */ /* 0x000fe200000e0000 */
[----:B------:R-:W-:Y:S01]  /*5120*/  @!P2 VIADD R5, R5, 0x38860 ;  /* 0x000388600505a836 */ /* 0x000fe20000000000 */
[----:B------:R-:W-:-:S04]  /*5130*/  LOP3.LUT R3, R3, 0x3fff, RZ, 0xc0, !PT ;  /* 0x00003fff03037812 */ /* 0x000fc800078ec0ff */
[----:B------:R-:W-:Y:S02]  /*5140*/  LOP3.LUT R3, R3, 0x2000000, RZ, 0xfc, !PT ;  /* 0x0200000003037812 */ /* 0x000fe400078efcff */
[----:B------:R-:W-:-:S03]  /*5150*/  @!P2 PRMT R5, RZ, 0x654, R5 ;  /* 0x00000654ff05a816 */ /* 0x000fc60000000005 */
[----:B------:R-:W-:-:S04]  /*5160*/  IMAD R8, R18, 0x1000, R3 ;  /* 0x0000100012087824 */ /* 0x000fc800078e0203 */
[C---:B------:R-:W-:Y:S01]  /*5170*/  VIADD R10, R8.reuse, 0x80 ;  /* 0x00000080080a7836 */ /* 0x040fe20000000000 */
[----:B------:R-:W-:-:S13]  /*5180*/  R2UR UR6, R8 ;  /* 0x00000000080672ca */ /* 0x000fda00000e0000 */
[----:B------:R-:W-:Y:S01]  /*5190*/  HGMMA.64x256x16.F32 R24, gdesc[UR4].tnspB, RZ, !UPT, gsb0 ;  /* 0x43e00000041879f0 */ /* 0x000fe2000c0008ff */
[----:B------:R-:W-:Y:S01]  /*51a0*/  R2UR UR6, R10 ;  /* 0x000000000a0672ca */ /* 0x000fe200000e0000 */
[----:B------:R-:W-:Y:S01]  /*51b0*/  VIADD R10, R8, 0x100 ;  /* 0x00000100080a7836 */ /* 0x000fe20000000000 */
[----:B------:R-:W-:Y:S01]  /*51c0*/  R2UR UR7, R11 ;  /* 0x000000000b0772ca */ /* 0x000fe200000e0000 */
[----:B------:R-:W-:Y:S01]  /*51d0*/  IMAD.MOV.U32 R11, RZ, RZ, 0x40000040 ;  /* 0x40000040ff0b7424 */ /* 0x000fe200078e00ff */
[----:B------:R-:W-:Y:S01]  /*51e0*/  R2UR UR4, R12 ;  /* 0x000000000c0472ca */ /* 0x000fe200000e0000 */
[----:B------:R-:W-:Y:S01]  /*51f0*/  VIADD R8, R8, 0x180 ;  /* 0x0000018008087836 */ /* 0x000fe20000000000 */
[----:B------:R-:W-:Y:S02]  /*5200*/  R2UR UR5, R13 ;  /* 0x000000000d0572ca */ /* 0x000fe400000e0000 */
[----:B------:R-:W-:Y:S01]  /*5210*/  R2UR UR10, R10 ;  /* 0x000000000a0a72ca */ /* 0x000fe200000e0000 */
[----:B------:R-:W-:Y:S01]  /*5220*/  VIADD R10, R6, 0x4 ;  /* 0x00000004060a7836 */ /* 0x000fe20000000000 */
[----:B------:R-:W-:Y:S01]  /*5230*/  R2UR UR11, R11 ;  /* 0x000000000b0b72ca */ /* 0x000fe200000e0000 */
[----:B------:R-:W-:Y:S01]  /*5240*/  IMAD.MOV.U32 R11, RZ, RZ, 0x40000040 ;  /* 0x40000040ff0b7424 */ /* 0x000fe200078e00ff */
[----:B------:R-:W-:Y:S01]  /*5250*/  R2UR UR14, R8 ;  /* 0x00000000080e72ca */ /* 0x000fe200000e0000 */
[----:B------:R-:W-:Y:S01]  /*5260*/  VIADD R8, R6, 0x6 ;  /* 0x0000000606087836 */ /* 0x000fe20000000000 */
[----:B------:R-:W-:-:S02]  /*5270*/  R2UR UR8, R10 ;  /* 0x000000000a0872ca */ /* 0x000fc400000e0000 */
[----:B------:R-:W-:Y:S02]  /*5280*/  R2UR UR9, R11 ;  /* 0x000000000b0972ca */ /* 0x000fe400000e0000 */
[----:B------:R-:W-:Y:S01]  /*5290*/  R2UR UR12, R8 ;  /* 0x00000000080c72ca */ /* 0x000fe200000e0000 */
        /* <DEDUP_REMOVED lines=15> */
[----:B------:R-:W-:-:S07]  /*5390*/  IMAD.MOV.U32 R20, RZ, RZ, R4 ;  /* 0x000000ffff147224 */ /* 0x000fce00078e0004 */
.L_x_1374:
[----:B------:R-:W-:Y:S01]  /*53a0*/  BAR.SYNC.DEFER_BLOCKING 0xe, 0x100 ;  /* 0x0384000000007b1d */ /* 0x000fe20000010000 */
[----:B-1----:R-:W-:Y:S01]  /*53b0*/  IMAD R4, R18, 0x40, R190 ;  /* 0x0000004012047824 */ /* 0x002fe200078e02be */
[----:B------:R-:W-:Y:S01]  /*53c0*/  R2UR UR4, R6 ;  /* 0x00000000060472ca */ /* 0x000fe200000e0000 */
[----:B------:R-:W-:Y:S01]  /*53d0*/  VIADD R18, R18, 0x1 ;  /* 0x0000000112127836 */ /* 0x000fe20000000000 */
[----:B------:R-:W-:Y:S01]  /*53e0*/  R2UR UR5, R7 ;  /* 0x00000000070572ca */ /* 0x000fe200000e0000 */
[----:B------:R-:W-:Y:S02]  /*53f0*/  IMAD R4, R4, 0x4, R2 ;  /* 0x0000000404047824 */ /* 0x000fe400078e0202 */
[----:B------:R-:W-:Y:S01]  /*5400*/  IMAD.MOV.U32 R15, RZ, RZ, 0x40000040 ;  /* 0x40000040ff0f7424 */ /* 0x000fe200078e00ff */
[----:B------:R-:W-:-:S04]  /*5410*/  ISETP.NE.AND P0, PT, R18, 0x2, PT ;  /* 0x000000021200780c */ /* 0x000fc80003f05270 */
[----:B------:R-:W-:Y:S01]  /*5420*/  SEL R18, R18, RZ, P0 ;  /* 0x000000ff12127207 */ /* 0x000fe20000000000 */
[----:B0-----:R-:W0:Y:S04]  /*5430*/  LDS R5, [R4+0x38400] ;  /* 0x0384000004057984 */ /* 0x001e280000000800 */
        /* <DEDUP_REMOVED lines=129> */
[----:B------:R-:W-:-:S02]  /*5c50*/  IMAD R4, R18, 0x1000, R3 ;  /* 0x0000100012047824 */ /* 0x000fc400078e0203 */
[----:B------:R-:W-:Y:S02]  /*5c60*/  IMAD.MOV.U32 R5, RZ, RZ, 0x40000040 ;  /* 0x40000040ff057424 */ /* 0x000fe400078e00ff */
[C---:B------:R-:W-:Y:S01]  /*5c70*/  VIADD R14, R4.reuse, 0x80 ;  /* 0x00000080040e7836 */ /* 0x040fe20000000000 */
[----:B------:R-:W-:Y:S01]  /*5c80*/  R2UR UR6, R4 ;  /* 0x00000000040672ca */ /* 0x000fe200000e0000 */
[----:B------:R-:W-:Y:S01]  /*5c90*/  WARPGROUP.ARRIVE ;  /* 0x00000000000079c5 */ /* 0x000fe20000000000 */
[----:B------:R-:W-:Y:S01]  /*5ca0*/  R2UR UR7, R5 ;  /* 0x00000000050772ca */ /* 0x000fe200000e0000 */
[----:B------:R-:W-:-:S12]  /*5cb0*/  IMAD.MOV.U32 R5, RZ, RZ, 0x40000040 ;  /* 0x40000040ff057424 */ /* 0x000fd800078e00ff */
[----:B------:R-:W-:Y:S01]  /*5cc0*/  HGMMA.64x256x16.F32 R24, gdesc[UR4].tnspB, R24, gsb0 ;  /* 0x43e00000041879f0 */ /* 0x000fe20008000818 */
[----:B------:R-:W-:Y:S01]  /*5cd0*/  R2UR UR6, R14 ;  /* 0x000000000e0672ca */ /* 0x000fe200000e0000 */
[----:B------:R-:W-:Y:S01]  /*5ce0*/  VIADD R14, R4, 0x100 ;  /* 0x00000100040e7836 */ /* 0x000fe20000000000 */
[----:B------:R-:W-:Y:S01]  /*5cf0*/  R2UR UR7, R15 ;  /* 0x000000000f0772ca */ /* 0x000fe200000e0000 */
[----:B------:R-:W-:Y:S01]  /*5d00*/  IMAD.MOV.U32 R15, RZ, RZ, 0x40000040 ;  /* 0x40000040ff0f7424 */ /* 0x000fe200078e00ff */
[----:B------:R-:W-:Y:S01]  /*5d10*/  R2UR UR4, R12 ;  /* 0x000000000c0472ca */ /* 0x000fe200000e0000 */
[----:B------:R-:W-:Y:S01]  /*5d20*/  VIADD R4, R4, 0x180 ;  /* 0x0000018004047836 */ /* 0x000fe20000000000 */
[----:B------:R-:W-:Y:S01]  /*5d30*/  R2UR UR5, R13 ;  /* 0x000000000d0572ca */ /* 0x000fe200000e0000 */
[----:B------:R-:W-:Y:S02]  /*5d40*/  WARPGROUP.DEPBAR.LE gsb0, 0x0 ;  /* 0x00008000000079c5 */ /* 0x000fe40000010000 */
[----:B------:R-:W-:-:S15]  /*5d50*/  WARPGROUP.ARRIVE ;  /* 0x00000000000079c5 */ /* 0x000fde0000000000 */
[----:B------:R-:W-:-:S03]  /*5d60*/  NOP ;  /* 0x0000000000007918 */ /* 0x000fc60000000000 */
        /* <DEDUP_REMOVED lines=10> */
[----:B------:R-:W-:Y:S01]  /*5e10*/  IMAD.MOV.U32 R4, RZ, RZ, R20 ;  /* 0x000000ffff047224 */ /* 0x000fe200078e0014 */
[----:B------:R-:W-:Y:S01]  /*5e20*/  R2UR UR7, R5 ;  /* 0x00000000050772ca */ /* 0x000fe200000e0000 */
[----:B------:R-:W-:Y:S01]  /*5e30*/  VIADD R20, R20, 0xffffffff ;  /* 0xffffffff14147836 */ /* 0x000fe20000000000 */
[----:B------:R-:W-:Y:S02]  /*5e40*/  R2UR UR4, R8 ;  /* 0x00000000080472ca */ /* 0x000fe400000e0000 */
[----:B------:R-:W-:Y:S02]  /*5e50*/  R2UR UR5, R9 ;  /* 0x00000000090572ca */ /* 0x000fe400000e0000 */
[----:B------:R-:W-:Y:S02]  /*5e60*/  ISETP.GT.AND P1, PT, R4, R0, PT ;  /* 0x000000000400720c */ /* 0x000fe40003f24270 */
[----:B------:R-:W-:-:S04]  /*5e70*/  SEL R4, RZ, 0x1, P0 ;  /* 0x00000001ff047807 */ /* 0x000fc80000000000 */
[----:B------:R-:W-:Y:S01]  /*5e80*/  LOP3.LUT R23, R23, R4, RZ, 0x3c, !PT ;  /* 0x0000000417177212 */ /* 0x000fe200078e3cff */
[----:B------:R-:W-:-:S04]  /*5e90*/  @!P2 IMAD R4, R18, 0x8, R2 ;  /* 0x000000081204a824 */ /* 0x000fc800078e0202 */
[----:B------:R-:W-:-:S05]  /*5ea0*/  @!P2 VIADD R4, R4, 0x38860 ;  /* 0x000388600404a836 */ /* 0x000fca0000000000 */
[----:B------:R-:W-:Y:S01]  /*5eb0*/  @!P2 PRMT R4, RZ, 0x654, R4 ;  /* 0x00000654ff04a816 */ /* 0x000fe20000000004 */
[----:B------:R-:W-:Y:S02]  /*5ec0*/  WARPGROUP.DEPBAR.LE gsb0, 0x0 ;  /* 0x00008000000079c5 */ /* 0x000fe40000010000 */
[----:B------:R-:W-:-:S06]  /*5ed0*/  WARPGROUP.ARRIVE ;  /* 0x00000000000079c5 */ /* 0x000fcc0000000000 */
[----:B------:R-:W-:Y:S03]  /*5ee0*/  HGMMA.64x256x16.F32 R24, gdesc[UR4].tnspB, R24, gsb0 ;  /* 0x43e00000041879f0 */ /* 0x000fe60008000818 */
[----:B------:R-:W-:Y:S02]  /*5ef0*/  WARPGROUP.DEPBAR.LE gsb0, 0x0 ;  /* 0x00008000000079c5 */ /* 0x000fe40000010000 */
[----:B------:R-:W-:Y:S06]  /*5f00*/  BAR.ARV 0xf, 0x100 ;  /* 0x03c4000000007b1d */ /* 0x000fec0000002000 */
[----:B------:R1:W-:Y:S01]  /*5f10*/  @!P2 SYNCS.ARRIVE.TRANS64.RED.A1T0 RZ, [R4+URZ], RZ ;  /* 0x000000ff04ffa9a7 */ /* 0x0003e2000810043f */
[----:B------:R-:W-:Y:S05]  /*5f20*/  @P1 BRA `(.L_x_1374) ;  /* 0xfffffff4001c1947 */ /* 0x000fea000383ffff */
.L_x_1373:
[----:B------:R-:W-:Y:S05]  /*5f30*/  BSYNC B0 ;  /* 0x0000000000007941 */ /* 0x000fea0003800000 */
.L_x_1372:
        /* <DEDUP_REMOVED lines=9> */
[----:B------:R-:W2:Y:S04]  /*5fd0*/  LDS R2, [R0+0x38400] ;  /* 0x0384000000027984 */ /* 0x000ea80000000800 */
[----:B------:R-:W3:Y:S01]  /*5fe0*/  LDS R0, [R0+0x38420] ;  /* 0x0384200000007984 */ /* 0x000ee20000000800 */
[-C--:B--2---:R-:W-:Y:S01]  /*5ff0*/  FMUL.FTZ R24, R24, R2.reuse ;  /* 0x0000000218187220 */ /* 0x084fe20000410000 */
        /* <DEDUP_REMOVED lines=131> */
.L_x_1368:
        /* <DEDUP_REMOVED lines=31> */
.L_x_1376:
[----:B------:R-:W-:Y:S05]  /*6a20*/  BSYNC B0 ;  /* 0x0000000000007941 */ /* 0x000fea0003800000 */
.L_x_1375:
        /* <DEDUP_REMOVED lines=100> */
.L_x_1378:
[----:B------:R-:W-:Y:S05]  /*7070*/  BSYNC B6 ;  /* 0x0000000000067941 */ /* 0x000fea0003800000 */
.L_x_1377:
        /* <DEDUP_REMOVED lines=12> */
.L_x_1382:
[----:B--2---:R2:W3:Y:S02]  /*7140*/  SYNCS.PHASECHK.TRANS64.TRYWAIT P0, [R2+URZ+0x38800], R3 ;  /* 0x03880003020075a7 */ /* 0x0044e4000800017f */
[----:B---3--:R-:W-:Y:S05]  /*7150*/  @!P0 NANOSLEEP.SYNCS 0x989680 ;  /* 0x009896800000895d */ /* 0x008fea0003900000 */
[----:B------:R-:W3:Y:S02]  /*7160*/  @!P0 SYNCS.PHASECHK.TRANS64 P0, [R2+URZ+0x38800], R3 ;  /* 0x03880003020085a7 */ /* 0x000ee4000800007f */
[----:B---3--:R-:W-:Y:S05]  /*7170*/  @!P0 BRA `(.L_x_1382) ;  /* 0xfffffffc00f08947 */ /* 0x008fea000383ffff */
.L_x_1381:
[----:B------:R-:W-:Y:S05]  /*7180*/  BSYNC B0 ;  /* 0x0000000000007941 */ /* 0x000fea0003800000 */
.L_x_1380:
[----:B------:R-:W-:Y:S05]  /*7190*/  BRA `(.L_x_1383) ;  /* 0x0000002000ac7947 */ /* 0x000fea0003800000 */
.L_x_1379:
[----:B-----5:R-:W-:Y:S01]  /*71a0*/  SHF.R.S32.HI R0, RZ, 0x1f, R154 ;  /* 0x0000001fff007819 */ /* 0x020fe2000001149a */
[----:B------:R-:W-:Y:S01]  /*71b0*/  VIADD R4, R2, 0x20400 ;  /* 0x0002040002047836 */ /* 0x000fe20000000000 */
[----:B------:R-:W-:Y:S01]  /*71c0*/  ULDC.64 UR4, c[0x0][0x3f8] ;  /* 0x0000fe0000047ab9 */ /* 0x000fe20000000a00 */
[----:B------:R-:W-:Y:S01]  /*71d0*/  ULDC.64 UR6, c[0x0][0x408] ;  /* 0x0001020000067ab9 */ /* 0x000fe20000000a00 */
[----:B------:R-:W-:Y:S01]  /*71e0*/  BSSY B6, `(.L_x_1384) ;  /* 0x0000021000067945 */ /* 0x000fe20003800000 */
[----:B------:R-:W-:Y:S01]  /*71f0*/  IMAD R3, R0, UR4, RZ ;  /* 0x0000000400037c24 */ /* 0x000fe2000f8e02ff */
[----:B------:R-:W-:Y:S01]  /*7200*/  LOP3.LUT P0, RZ, R4, 0x3ff, RZ, 0xc0, !PT ;  /* 0x000003ff04ff7812 */ /* 0x000fe2000780c0ff */
[----:B------:R-:W-:Y:S02]  /*7210*/  IMAD R9, R0, UR6, RZ ;  /* 0x0000000600097c24 */ /* 0x000fe4000f8e02ff */
[----:B------:R-:W-:-:S04]  /*7220*/  IMAD.WIDE.U32 R4, R154, UR4, RZ ;  /* 0x000000049a047c25 */ /* 0x000fc8000f8e00ff */
[C---:B------:R-:W-:Y:S01]  /*7230*/  IMAD R3, R154.reuse, UR5, R3 ;  /* 0x000000059a037c24 */ /* 0x040fe2000f8e0203 */
[----:B------:R-:W-:Y:S01]  /*7240*/  ULDC.64 UR4, c[0x0][0x3e8] ;  /* 0x0000fa0000047ab9 */ /* 0x000fe20000000a00 */
[----:B-1----:R-:W-:Y:S01]  /*7250*/  IMAD.WIDE.U32 R6, R154, UR6, RZ ;  /* 0x000000069a067c25 */ /* 0x002fe2000f8e00ff */
        /* <DEDUP_REMOVED lines=25> */
.L_x_1385:
[----:B------:R-:W-:Y:S05]  /*73f0*/  BSYNC B6 ;  /* 0x0000000000067941 */ /* 0x000fea0003800000 */
.L_x_1384:
        /* <DEDUP_REMOVED lines=10> */
[----:B0-----:R-:W4:Y:S02]  /*74a0*/  SHFL.IDX PT, R27, R27, RZ, 0x1c1f ;  /* 0x001c1fff1b1b7589 */ /* 0x001f2400000e0000 */
.L_x_1646:
[----:B------:R-:W-:Y:S01]  /*74b0*/  ULDC UR4, c[0x0][0x448] ;  /* 0x0001120000047ab9 */ /* 0x000fe20000000800 */
[----:B------:R-:W-:Y:S01]  /*74c0*/  IMAD.SHL.U32 R0, R188, 0x40, RZ ;  /* 0x00000040bc007824 */ /* 0x000fe200078e00ff */
[----:B------:R-:W-:Y:S01]  /*74d0*/  BSSY B1, `(.L_x_1389) ;  /* 0x0000027000017945 */ /* 0x000fe20003800000 */
[----:B------:R-:W-:Y:S01]  /*74e0*/  IMAD R28, R155, UR4, RZ ;  /* 0x000000049b1c7c24 */ /* 0x000fe2000f8e02ff */
[----:B------:R-:W-:Y:S02]  /*74f0*/  CS2R R8, SRZ ;  /* 0x0000000000087805 */ /* 0x000fe4000001ff00 */
[----:B------:R-:W-:Y:S02]  /*7500*/  CS2R R10, SRZ ;  /* 0x00000000000a7805 */ /* 0x000fe4000001ff00 */
[----:B------:R-:W-:Y:S02]  /*7510*/  LOP3.LUT R7, R0, 0x1c0, RZ, 0xc0, !PT ;  /* 0x000001c000077812 */ /* 0x000fe400078ec0ff */
[----:B------:R-:W-:Y:S01]  /*7520*/  ISETP.GE.AND P0, PT, R5, R28, PT ;  /* 0x0000001c0500720c */ /* 0x000fe20003f06270 */
[----:B------:R-:W-:Y:S01]  /*7530*/  IMAD R28, R153, -0x40, R28 ;  /* 0xffffffc0991c7824 */ /* 0x000fe200078e021c */
[----:B------:R-:W-:-:S02]  /*7540*/  LEA.HI R0, R219, R219, RZ, 0x1 ;  /* 0x000000dbdb007211 */ /* 0x000fc400078f08ff */
[----:B------:R-:W-:Y:S02]  /*7550*/  LOP3.LUT R4, R7, 0x18, R16, 0xf8, !PT ;  /* 0x0000001807047812 */ /* 0x000fe400078ef810 */
[----:B------:R-:W-:Y:S02]  /*7560*/  SHF.R.U32.HI R7, RZ, 0x3, R7 ;  /* 0x00000003ff077819 */ /* 0x000fe40000011607 */
[----:B------:R-:W-:Y:S02]  /*7570*/  LOP3.LUT R0, R0, 0xfffffffe, RZ, 0xc0, !PT ;  /* 0xfffffffe00007812 */ /* 0x000fe400078ec0ff */
[----:B------:R-:W-:Y:S02]  /*7580*/  LOP3.LUT R30, R4, R7, RZ, 0x3c, !PT ;  /* 0x00000007041e7212 */ /* 0x000fe400078e3cff */
[----:B------:R-:W-:Y:S02]  /*7590*/  CS2R R4, SRZ ;  /* 0x0000000000047805 */ /* 0x000fe4000001ff00 */
[----:B------:R-:W-:Y:S01]  /*75a0*/  CS2R R6, SRZ ;  /* 0x0000000000067805 */ /* 0x000fe2000001ff00 */
[----:B------:R-:W-:Y:S01]  /*75b0*/  IMAD.IADD R0, R219, 0x1, -R0 ;  /* 0x00000001db007824 */ /* 0x000fe200078e0a00 */
[----:B------:R-:W-:Y:S06]  /*75c0*/  @P0 BRA `(.L_x_1390) ;  /* 0x00000000005c0947 */ /* 0x000fec0003800000 */
[----:B------:R-:W-:Y:S01]  /*75d0*/  ULDC UR4, c[0x0][0x3f4] ;  /* 0x0000fd0000047ab9 */ /* 0x000fe20000000800 */
[C---:B------:R-:W-:Y:S01]  /*75e0*/  IMAD.SHL.U32 R14, R189.reuse, 0x2, RZ ;  /* 0x00000002bd0e7824 */ /* 0x040fe200078e00ff */
[C---:B------:R-:W-:Y:S01]  /*75f0*/  ISETP.GE.AND P3, PT, R189.reuse, UR4, PT ;  /* 0x00000004bd007c0c */ /* 0x040fe2000bf66270 */
[----:B-1----:R-:W-:Y:S01]  /*7600*/  IMAD.MOV.U32 R21, RZ, RZ, R3 ;  /* 0x000000ffff157224 */ /* 0x002fe200078e0003 */
[----:B------:R-:W-:Y:S02]  /*7610*/  ISETP.GE.AND P2, PT, R184, UR4, PT ;  /* 0x00000004b8007c0c */ /* 0x000fe4000bf46270 */
[----:B------:R-:W-:Y:S01]  /*7620*/  SHF.R.S32.HI R4, RZ, 0x1f, R189 ;  /* 0x0000001fff047819 */ /* 0x000fe200000114bd */
[----:B----4-:R-:W-:Y:S01]  /*7630*/  IMAD.MOV.U32 R6, RZ, RZ, R27 ;  /* 0x000000ffff067224 */ /* 0x010fe200078e001b */
[----:B------:R-:W-:Y:S01]  /*7640*/  CS2R R8, SRZ ;  /* 0x0000000000087805 */ /* 0x000fe2000001ff00 */
[----:B---3--:R-:W-:Y:S01]  /*7650*/  IMAD.MOV.U32 R7, RZ, RZ, R26 ;  /* 0x000000ffff077224 */ /* 0x008fe200078e001a */
[----:B------:R-:W-:-:S05]  /*7660*/  SHF.L.U64.HI R15, R189, 0x1, R4 ;  /* 0x00000001bd0f7819 */ /* 0x000fca0000010204 */
[-C--:B--2---:R-:W-:Y:S02]  /*7670*/  @!P3 IADD3 R12, P0, R20, R14.reuse, RZ ;  /* 0x0000000e140cb210 */ /* 0x084fe40007f1e0ff */
        /* <DEDUP_REMOVED lines=12> */
.L_x_1390:
[----:B------:R-:W-:Y:S05]  /*7740*/  BSYNC B1 ;  /* 0x0000000000017941 */ /* 0x000fea0003800000 */
.L_x_1389:
[----:B0-----:R-:W-:Y:S01]  /*7750*/  SHF.L.U32 R13, R0, 0x1f, RZ ;  /* 0x0000001f000d7819 */ /* 0x001fe200000006ff */
[----:B-1----:R-:W-:Y:S01]  /*7760*/  IMAD R3, R193, 0x200, R30 ;  /* 0x00000200c1037824 */ /* 0x002fe200078e021e */
[----:B------:R-:W-:Y:S01]  /*7770*/  LOP3.LUT P1, RZ, R188, 0x4, RZ, 0xc0, !PT ;  /* 0x00000004bcff7812 */ /* 0x000fe2000782c0ff */
[----:B-----5:R-:W-:Y:S01]  /*7780*/  IMAD.MOV.U32 R12, RZ, RZ, R8 ;  /* 0x000000ffff0c7224 */ /* 0x020fe200078e0008 */
[----:B------:R-:W0:Y:S01]  /*7790*/  SYNCS.PHASECHK.TRANS64.TRYWAIT P0, [R2+URZ+0x38800], R13 ;  /* 0x0388000d020075a7 */ /* 0x000e22000800017f */
[----:B------:R-:W-:Y:S01]  /*77a0*/  SHF.R.U64 R32, R8, 0x10, R9 ;  /* 0x0000001008207819 */ /* 0x000fe20000001209 */
[----:B------:R-:W-:Y:S01]  /*77b0*/  IMAD R8, R3, 0x2, R2 ;  /* 0x0000000203087824 */ /* 0x000fe200078e0202 */
[----:B------:R-:W-:Y:S01]  /*77c0*/  SHF.R.U64 R33, R10, 0x10, R11 ;  /* 0x000000100a217819 */ /* 0x000fe2000000120b */
[----:B------:R-:W-:Y:S01]  /*77d0*/  IMAD.MOV.U32 R31, RZ, RZ, R10 ;  /* 0x000000ffff1f7224 */ /* 0x000fe200078e000a */
[--C-:B--2---:R-:W-:Y:S01]  /*77e0*/  SHF.R.U32.HI R20, RZ, 0x10, R9.reuse ;  /* 0x00000010ff147819 */ /* 0x104fe20000011609 */
[----:B------:R-:W-:Y:S01]  /*77f0*/  IMAD.MOV.U32 R14, RZ, RZ, R9 ;  /* 0x000000ffff0e7224 */ /* 0x000fe200078e0009 */
[--C-:B------:R-:W-:Y:S01]  /*7800*/  SHF.R.U32.HI R10, RZ, 0x10, R11.reuse ;  /* 0x00000010ff0a7819 */ /* 0x100fe2000001160b */
[----:B------:R-:W-:Y:S01]  /*7810*/  IMAD.MOV.U32 R15, RZ, RZ, R11 ;  /* 0x000000ffff0f7224 */ /* 0x000fe200078e000b */
[--C-:B------:R-:W-:Y:S01]  /*7820*/  SHF.R.U64 R34, R4, 0x10, R5.reuse ;  /* 0x0000001004227819 */ /* 0x100fe20000001205 */
[----:B----4-:R-:W-:Y:S01]  /*7830*/  IMAD.MOV.U32 R27, RZ, RZ, R4 ;  /* 0x000000ffff1b7224 */ /* 0x010fe200078e0004 */
[--C-:B------:R-:W-:Y:S01]  /*7840*/  SHF.R.U32.HI R11, RZ, 0x10, R5.reuse ;  /* 0x00000010ff0b7819 */ /* 0x100fe20000011605 */
[----:B------:R-:W-:Y:S01]  /*7850*/  IMAD.MOV.U32 R9, RZ, RZ, R5 ;  /* 0x000000ffff097224 */ /* 0x000fe200078e0005 */
[----:B------:R-:W-:Y:S01]  /*7860*/  VIMNMX R28, R28, 0x40, PT ;  /* 0x000000401c1c7848 */ /* 0x000fe20003fe0100 */
[----:B------:R-:W-:Y:S01]  /*7870*/  IMAD.MOV.U32 R29, RZ, RZ, R6 ;  /* 0x000000ffff1d7224 */ /* 0x000fe200078e0006 */
[----:B------:R-:W-:Y:S01]  /*7880*/  BSSY B1, `(.L_x_1391) ;  /* 0x0000010000017945 */ /* 0x000fe20003800000 */
[----:B------:R-:W-:Y:S01]  /*7890*/  VIADD R4, R8, 0x20400 ;  /* 0x0002040008047836 */ /* 0x000fe20000000000 */
[--C-:B------:R-:W-:Y:S01]  /*78a0*/  SHF.R.U64 R35, R6, 0x10, R7.reuse ;  /* 0x0000001006237819 */ /* 0x100fe20000001207 */
[--C-:B------:R-:W-:Y:S01]  /*78b0*/  IMAD.MOV.U32 R5, RZ, RZ, R7.reuse ;  /* 0x000000ffff057224 */ /* 0x100fe200078e0007 */
[----:B------:R-:W-:Y:S01]  /*78c0*/  SHF.R.U32.HI R6, RZ, 0x10, R7 ;  /* 0x00000010ff067819 */ /* 0x000fe20000011607 */
[----:B------:R-:W-:Y:S01]  /*78d0*/  VIADD R3, R8, 0x20440 ;  /* 0x0002044008037836 */ /* 0x000fe20000000000 */
[----:B------:R-:W-:Y:S01]  /*78e0*/  PRMT R30, R12, 0x5410, R14 ;  /* 0x000054100c1e7816 */ /* 0x000fe2000000000e */
[----:B------:R-:W-:Y:S01]  /*78f0*/  @P1 VIADD R3, R4, 0xffffffc0 ;  /* 0xffffffc004031836 */ /* 0x000fe20000000000 */
[----:B------:R-:W-:-:S02]  /*7900*/  PRMT R32, R32, 0x5410, R20 ;  /* 0x0000541020207816 */ /* 0x000fc40000000014 */
[----:B------:R-:W-:Y:S02]  /*7910*/  PRMT R31, R31, 0x5410, R15 ;  /* 0x000054101f1f7816 */ /* 0x000fe4000000000f */
[----:B------:R-:W-:Y:S02]  /*7920*/  PRMT R33, R33, 0x5410, R10 ;  /* 0x0000541021217816 */ /* 0x000fe4000000000a */
[----:B------:R-:W-:Y:S02]  /*7930*/  ISETP.GE.AND P1, PT, R19, R28, PT ;  /* 0x0000001c1300720c */ /* 0x000fe40003f26270 */
[----:B------:R-:W-:Y:S02]  /*7940*/  PRMT R27, R27, 0x5410, R9 ;  /* 0x000054101b1b7816 */ /* 0x000fe40000000009 */
[----:B------:R-:W-:Y:S02]  /*7950*/  PRMT R34, R34, 0x5410, R11 ;  /* 0x0000541022227816 */ /* 0x000fe4000000000b */
[----:B------:R-:W-:Y:S01]  /*7960*/  PRMT R29, R29, 0x5410, R5 ;  /* 0x000054101d1d7816 */ /* 0x000fe20000000005 */
[----:B0-----:R-:W-:Y:S06]  /*7970*/  @!P0 BRA `(.L_x_1392) ;  /* 0x0000017c00608947 */ /* 0x001fec0003800000 */
.L_x_1647:
[----:B------:R-:W-:Y:S05]  /*7980*/  BSYNC B1 ;  /* 0x0000000000017941 */ /* 0x000fea0003800000 */
.L_x_1391:
        /* <DEDUP_REMOVED lines=17> */
[C---:B------:R-:W-:Y:S01]  /*7aa0*/  FMUL.FTZ R24, R4.reuse, R15 ;  /* 0x0000000f04187220 */ /* 0x040fe20000410000 */
[-C--:B------:R-:W-:Y:S01]  /*7ab0*/  FMUL.FTZ R4, R4, R13.reuse ;  /* 0x0000000d04047220 */ /* 0x080fe20000410000 */
[--C-:B------:R-:W-:Y:S02]  /*7ac0*/  HADD2.F32 R11, -RZ, R6.reuse.H0_H0 ;  /* 0x20000006ff0b7230 */ /* 0x100fe40000004100 */
[----:B------:R-:W-:Y:S02]  /*7ad0*/  HADD2.F32 R12, -RZ, R7.H0_H0 ;  /* 0x20000007ff0c7230 */ /* 0x000fe40000004100 */
[----:B------:R-:W-:Y:S01]  /*7ae0*/  FMUL.FTZ R21, R5, R20 ;  /* 0x0000001405157220 */ /* 0x000fe20000410000 */
        /* <DEDUP_REMOVED lines=13> */
[----:B------:R-:W-:Y:S01]  /*7bc0*/  FMUL.FTZ R25, R7, R13 ;  /* 0x0000000d07197220 */ /* 0x000fe20000410000 */
[----:B------:R-:W-:Y:S01]  /*7bd0*/  FFMA.FTZ R6, R11, R4, -R14 ;  /* 0x000000040b067223 */ /* 0x000fe2000001080e */
[----:B---3--:R-:W-:Y:S01]  /*7be0*/  FMUL.FTZ R26, R7, R5 ;  /* 0x00000005071a7220 */ /* 0x008fe20000410000 */
        /* <DEDUP_REMOVED lines=8> */
.L_x_1396:
[----:B------:R-:W-:Y:S05]  /*7c70*/  BSYNC B2 ;  /* 0x0000000000027941 */ /* 0x000fea0003800000 */
.L_x_1395:
        /* <DEDUP_REMOVED lines=39> */
.L_x_1394:
[----:B------:R-:W-:Y:S05]  /*7ef0*/  BSYNC B1 ;  /* 0x0000000000017941 */ /* 0x000fea0003800000 */
.L_x_1393:
        /* <DEDUP_REMOVED lines=9> */
[--C-:B------:R-:W-:Y:S02]  /*7f90*/  HADD2.F32 R21, -RZ, R27.reuse.H0_H0 ;  /* 0x2000001bff157230 */ /* 0x100fe40000004100 */
[----:B------:R-:W-:Y:S02]  /*7fa0*/  HADD2.F32 R15, -RZ, R30.H0_H0 ;  /* 0x2000001eff0f7230 */ /* 0x000fe40000004100 */
[----:B---3--:R-:W-:Y:S02]  /*7fb0*/  HADD2.F32 R26, -RZ, R34.H0_H0 ;  /* 0x20000022ff1a7230 */ /* 0x008fe40000004100 */
[----:B------:R-:W-:Y:S02]  /*7fc0*/  HADD2.F32 R24, -RZ, R32.H0_H0 ;  /* 0x20000020ff187230 */ /* 0x000fe40000004100 */
[----:B------:R-:W-:Y:S02]  /*7fd0*/  HADD2.F32 R25, -RZ, R27.H1_H1 ;  /* 0x3000001bff197230 */ /* 0x000fe40000004100 */
        /* <DEDUP_REMOVED lines=8> */
[----:B0-----:R-:W-:Y:S01]  /*8060*/  FMUL.FTZ R13, R26, R5 ;  /* 0x000000051a0d7220 */ /* 0x001fe20000410000 */
        /* <DEDUP_REMOVED lines=22> */
[----:B------:R1:W-:Y:S02]  /*81d0*/  STS.128 [R8+0x21400], R4 ;  /* 0x0214000408007388 */ /* 0x0003e40000000c00 */
.L_x_1399:
[----:B------:R-:W-:Y:S05]  /*81e0*/  BSYNC B1 ;  /* 0x0000000000017941 */ /* 0x000fea0003800000 */
.L_x_1398:
[----:B------:R-:W-:Y:S05]  /*81f0*/  @P1 BRA `(.L_x_1397) ;  /* 0x0000001000701947 */ /* 0x000fea0003800000 */
[----:B-1----:R-:W1:Y:S01]  /*8200*/  LDS.128 R4, [R3+0x1000] ;  /* 0x0010000003047984 */ /* 0x002e620000000c00 */
[----:B------:R-:W-:Y:S02]  /*8210*/  HADD2.F32 R14, -RZ, R31.H0_H0 ;  /* 0x2000001fff0e7230 */ /* 0x000fe40000004100 */
[----:B------:R-:W-:Y:S02]  /*8220*/  HADD2.F32 R20, -RZ, R29.H0_H0 ;  /* 0x2000001dff147230 */ /* 0x000fe40000004100 */
[----:B------:R-:W-:Y:S02]  /*8230*/  HADD2.F32 R25, -RZ, R35.H0_H0 ;  /* 0x20000023ff197230 */ /* 0x000fe40000004100 */
[----:B------:R-:W-:Y:S02]  /*8240*/  HADD2.F32 R21, -RZ, R33.H0_H0 ;  /* 0x20000021ff157230 */ /* 0x000fe40000004100 */
[----:B------:R-:W-:Y:S02]  /*8250*/  HADD2.F32 R24, -RZ, R29.H1_H1 ;  /* 0x3000001dff187230 */ /* 0x000fe40000004100 */
        /* <DEDUP_REMOVED lines=31> */
[----:B------:R2:W-:Y:S01]  /*8450*/  STS.128 [R3+0x1000], R4 ;  /* 0x0010000403007388 */ /* 0x0005e20000000c00 */
[----:B------:R-:W-:Y:S05]  /*8460*/  BRA `(.L_x_1397) ;  /* 0x0000000c00d47947 */ /* 0x000fea0003800000 */
.L_x_1387:
        /* <DEDUP_REMOVED lines=8> */
.L_x_1653:
        /* <DEDUP_REMOVED lines=22> */
.L_x_1402:
[----:B------:R-:W-:Y:S05]  /*8650*/  BSYNC B1 ;  /* 0x0000000000017941 */ /* 0x000fea0003800000 */
.L_x_1401:
[----:B0-----:R-:W-:Y:S01]  /*8660*/  SHF.L.U32 R13, R0, 0x1f, RZ ;  /* 0x0000001f000d7819 */ /* 0x001fe200000006ff */
[----:B------:R-:W0:Y:S01]  /*8670*/  LDC R15, c[0x0][0x3f4] ;  /* 0x0000fd00ff0f7b82 */ /* 0x000e220000000800 */
[----:B-----5:R-:W-:Y:S01]  /*8680*/  IMAD.MOV.U32 R12, RZ, RZ, R8 ;  /* 0x000000ffff0c7224 */ /* 0x020fe200078e0008 */
[----:B------:R-:W-:Y:S01]  /*8690*/  SHF.R.U64 R45, R4, 0x10, R5 ;  /* 0x00000010042d7819 */ /* 0x000fe20000001205 */
[----:B------:R-:W-:Y:S01]  /*86a0*/  IMAD.MOV.U32 R42, RZ, RZ, R10 ;  /* 0x000000ffff2a7224 */ /* 0x000fe200078e000a */
[--C-:B----4-:R-:W-:Y:S01]  /*86b0*/  SHF.R.U64 R14, R8, 0x10, R9.reuse ;  /* 0x00000010080e7819 */ /* 0x110fe20000001209 */
[----:B------:R-:W-:Y:S01]  /*86c0*/  IMAD.MOV.U32 R41, RZ, RZ, R4 ;  /* 0x000000ffff297224 */ /* 0x000fe200078e0004 */
[--C-:B------:R-:W-:Y:S01]  /*86d0*/  SHF.R.U32.HI R44, RZ, 0x10, R9.reuse ;  /* 0x00000010ff2c7819 */ /* 0x100fe20000011609 */
[----:B------:R-:W-:Y:S01]  /*86e0*/  IMAD.MOV.U32 R43, RZ, RZ, R9 ;  /* 0x000000ffff2b7224 */ /* 0x000fe200078e0009 */
[----:B------:R-:W1:Y:S01]  /*86f0*/  SYNCS.PHASECHK.TRANS64.TRYWAIT P1, [R2+URZ+0x38800], R13 ;  /* 0x0388000d020075a7 */ /* 0x000e62000802017f */
[----:B------:R-:W-:Y:S01]  /*8700*/  IMAD.MOV.U32 R40, RZ, RZ, R6 ;  /* 0x000000ffff287224 */ /* 0x000fe200078e0006 */
[----:B------:R-:W-:Y:S01]  /*8710*/  PRMT R42, R42, 0x5410, R12 ;  /* 0x000054102a2a7816 */ /* 0x000fe2000000000c */
[----:B------:R-:W-:Y:S01]  /*8720*/  IMAD.MOV.U32 R4, RZ, RZ, R7 ;  /* 0x000000ffff047224 */ /* 0x000fe200078e0007 */
[--C-:B------:R-:W-:Y:S01]  /*8730*/  SHF.R.U64 R9, R10, 0x10, R11.reuse ;  /* 0x000000100a097819 */ /* 0x100fe2000000120b */
[----:B------:R-:W-:Y:S01]  /*8740*/  IMAD.MOV.U32 R3, RZ, RZ, R11 ;  /* 0x000000ffff037224 */ /* 0x000fe200078e000b */
[----:B------:R-:W-:Y:S01]  /*8750*/  SHF.R.U64 R46, R6, 0x10, R7 ;  /* 0x00000010062e7819 */ /* 0x000fe20000001207 */
[----:B------:R-:W-:Y:S01]  /*8760*/  IMAD.MOV.U32 R8, RZ, RZ, R5 ;  /* 0x000000ffff087224 */ /* 0x000fe200078e0005 */
[----:B------:R-:W-:Y:S01]  /*8770*/  VIMNMX R20, R20, 0x40, PT ;  /* 0x0000004014147848 */ /* 0x000fe20003fe0100 */
[----:B------:R-:W-:Y:S01]  /*8780*/  VIADD R12, R19, 0x20 ;  /* 0x00000020130c7836 */ /* 0x000fe20000000000 */
[----:B------:R-:W-:Y:S01]  /*8790*/  SHF.R.U32.HI R10, RZ, 0x10, R11 ;  /* 0x00000010ff0a7819 */ /* 0x000fe2000001160b */
[----:B------:R-:W-:Y:S01]  /*87a0*/  BSSY B1, `(.L_x_1403) ;  /* 0x000000f000017945 */ /* 0x000fe20003800000 */
[----:B------:R-:W-:-:S02]  /*87b0*/  SHF.R.U32.HI R5, RZ, 0x10, R5 ;  /* 0x00000010ff057819 */ /* 0x000fc40000011605 */
[----:B------:R-:W-:Y:S02]  /*87c0*/  SHF.R.U32.HI R6, RZ, 0x10, R7 ;  /* 0x00000010ff067819 */ /* 0x000fe40000011607 */
[----:B0-----:R-:W-:Y:S02]  /*87d0*/  ISETP.GE.AND P0, PT, R16, R15, PT ;  /* 0x0000000f1000720c */ /* 0x001fe40003f06270 */
[----:B------:R-:W-:Y:S01]  /*87e0*/  PRMT R40, R40, 0x5410, R4 ;  /* 0x0000541028287816 */ /* 0x000fe20000000004 */
[----:B------:R-:W-:Y:S01]  /*87f0*/  IMAD.IADD R4, R16, 0x1, R15 ;  /* 0x0000000110047824 */ /* 0x000fe200078e020f */
[----:B------:R-:W-:Y:S02]  /*8800*/  ISETP.GE.OR P2, PT, R19, R20, P0 ;  /* 0x000000141300720c */ /* 0x000fe40000746670 */
[----:B------:R-:W-:Y:S02]  /*8810*/  PRMT R43, R43, 0x5410, R14 ;  /* 0x000054102b2b7816 */ /* 0x000fe4000000000e */
[----:B------:R-:W-:-:S02]  /*8820*/  PRMT R3, R10, 0x5410, R3 ;  /* 0x000054100a037816 */ /* 0x000fc40000000003 */
[----:B------:R-:W-:Y:S02]  /*8830*/  PRMT R44, R44, 0x5410, R9 ;  /* 0x000054102c2c7816 */ /* 0x000fe40000000009 */
[----:B------:R-:W-:Y:S02]  /*8840*/  PRMT R41, R41, 0x5410, R8 ;  /* 0x0000541029297816 */ /* 0x000fe40000000008 */
[----:B------:R-:W-:Y:S02]  /*8850*/  ISETP.GE.OR P0, PT, R12, R20, P0 ;  /* 0x000000140c00720c */ /* 0x000fe40000706670 */
[----:B------:R-:W-:Y:S02]  /*8860*/  PRMT R45, R45, 0x5410, R5 ;  /* 0x000054102d2d7816 */ /* 0x000fe40000000005 */
[----:B------:R-:W-:Y:S01]  /*8870*/  PRMT R46, R46, 0x5410, R6 ;  /* 0x000054102e2e7816 */ /* 0x000fe20000000006 */
[----:B-1----:R-:W-:Y:S08]  /*8880*/  @!P1 BRA `(.L_x_1404) ;  /* 0x0000017000289947 */ /* 0x002ff00003800000 */
.L_x_1654:
[----:B------:R-:W-:Y:S05]  /*8890*/  BSYNC B1 ;  /* 0x0000000000017941 */ /* 0x000fea0003800000 */
.L_x_1403:
[----:B------:R-:W-:Y:S01]  /*88a0*/  BSSY B1, `(.L_x_1405) ;  /* 0x0000059000017945 */ /* 0x000fe20003800000 */
[----:B0-----:R-:W-:-:S03]  /*88b0*/  LOP3.LUT R13, R4, 0x38, RZ, 0xc0, !PT ;  /* 0x00000038040d7812 */ /* 0x001fc600078ec0ff */
[----:B------:R-:W-:Y:S05]  /*88c0*/  @P2 BRA `(.L_x_1406) ;  /* 0x0000000400582947 */ /* 0x000fea0003800000 */
[----:B------:R-:W-:Y:S02]  /*88d0*/  IMAD.SHL.U32 R4, R188, 0x40, RZ ;  /* 0x00000040bc047824 */ /* 0x000fe400078e00ff */
[----:B------:R-:W-:Y:S02]  /*88e0*/  HADD2.F32 R31, -RZ, R41.H0_H0 ;  /* 0x20000029ff1f7230 */ /* 0x000fe40000004100 */
[----:B------:R-:W-:Y:S01]  /*88f0*/  HADD2.F32 R29, -RZ, R42.H1_H1 ;  /* 0x3000002aff1d7230 */ /* 0x000fe20000004100 */
[----:B------:R-:W-:Y:S01]  /*8900*/  LOP3.LUT R8, R4, 0x1c0, RZ, 0xc0, !PT ;  /* 0x000001c004087812 */ /* 0x000fe200078ec0ff */
[----:B------:R-:W-:-:S03]  /*8910*/  HADD2.F32 R33, -RZ, R45.H0_H0 ;  /* 0x2000002dff217230 */ /* 0x000fc60000004100 */
        /* <DEDUP_REMOVED lines=18> */
[----:B------:R-:W-:Y:S02]  /*8a40*/  HADD2.F32 R29, -RZ, R43.H1_H1 ;  /* 0x3000002bff1d7230 */ /* 0x000fe40000004100 */
[----:B------:R-:W-:Y:S01]  /*8a50*/  FFMA.FTZ R37, R14, R31, R37 ;  /* 0x0000001f0e257223 */ /* 0x000fe20000010025 */
[----:B------:R-:W-:Y:S02]  /*8a60*/  HADD2.F32 R24, -RZ, R41.H1_H1 ;  /* 0x30000029ff187230 */ /* 0x000fe40000004100 */
        /* <DEDUP_REMOVED lines=9> */
[----:B------:R-:W-:Y:S02]  /*8b00*/  HADD2.F32 R8, -RZ, R45.H1_H1 ;  /* 0x3000002dff087230 */ /* 0x000fe40000004100 */
        /* <DEDUP_REMOVED lines=10> */
[----:B------:R-:W-:-:S02]  /*8bb0*/  HADD2.F32 R15, -RZ, R42.H0_H0 ;  /* 0x2000002aff0f7230 */ /* 0x000fc40000004100 */
[C---:B------:R-:W-:Y:S01]  /*8bc0*/  FFMA.FTZ R31, R5.reuse, R4, -R14 ;  /* 0x00000004051f7223 */ /* 0x040fe2000001080e */
[----:B------:R-:W-:Y:S02]  /*8bd0*/  HADD2.F32 R10, -RZ, R10.H1_H1 ;  /* 0x3000000aff0a7230 */ /* 0x000fe40000004100 */
[----:B------:R-:W-:Y:S01]  /*8be0*/  FFMA.FTZ R33, R5, R8, R34 ;  /* 0x0000000805217223 */ /* 0x000fe20000010022 */
[----:B------:R-:W-:Y:S02]  /*8bf0*/  HADD2.F32 R29, -RZ, R46.H0_H0 ;  /* 0x2000002eff1d7230 */ /* 0x000fe40000004100 */
[-C--:B------:R-:W-:Y:S01]  /*8c00*/  FMUL.FTZ R26, R26, R15.reuse ;  /* 0x0000000f1a1a7220 */ /* 0x080fe20000410000 */
[----:B------:R-:W-:Y:S02]  /*8c10*/  HADD2.F32 R9, -RZ, R44.H1_H1 ;  /* 0x3000002cff097230 */ /* 0x000fe40000004100 */
[----:B------:R-:W-:Y:S01]  /*8c20*/  FFMA.FTZ R39, R20, R15, -R39 ;  /* 0x0000000f14277223 */ /* 0x000fe20000010827 */
[----:B------:R-:W-:-:S02]  /*8c30*/  HADD2.F32 R6, -RZ, R6.H1_H1 ;  /* 0x30000006ff067230 */ /* 0x000fc40000004100 */
[C---:B------:R-:W-:Y:S01]  /*8c40*/  FMUL.FTZ R5, R10.reuse, R29 ;  /* 0x0000001d0a057220 */ /* 0x040fe20000410000 */
[--C-:B------:R-:W-:Y:S02]  /*8c50*/  HADD2.F32 R27, -RZ, R11.reuse.H0_H0 ;  /* 0x2000000bff1b7230 */ /* 0x100fe40000004100 */
[----:B------:R-:W-:Y:S01]  /*8c60*/  FMUL.FTZ R15, R10, R9 ;  /* 0x000000090a0f7220 */ /* 0x000fe20000410000 */
[----:B------:R-:W-:Y:S02]  /*8c70*/  HADD2.F32 R11, -RZ, R11.H1_H1 ;  /* 0x3000000bff0b7230 */ /* 0x000fe40000004100 */
[----:B------:R-:W-:Y:S01]  /*8c80*/  FFMA.FTZ R26, R20, R25, R26 ;  /* 0x00000019141a7223 */ /* 0x000fe2000001001a */
[----:B------:R-:W-:Y:S02]  /*8c90*/  HADD2.F32 R10, -RZ, R40.H1_H1 ;  /* 0x30000028ff0a7230 */ /* 0x000fe40000004100 */
[----:B------:R-:W-:Y:S01]  /*8ca0*/  FFMA.FTZ R20, R6, R9, -R5 ;  /* 0x0000000906147223 */ /* 0x000fe20000010805 */
[----:B------:R-:W-:-:S02]  /*8cb0*/  HADD2.F32 R14, -RZ, R46.H1_H1 ;  /* 0x3000002eff0e7230 */ /* 0x000fc40000004100 */
        /* <DEDUP_REMOVED lines=23> */
.L_x_1406:
[----:B------:R-:W-:Y:S05]  /*8e30*/  BSYNC B1 ;  /* 0x0000000000017941 */ /* 0x000fea0003800000 */
.L_x_1405:
[----:B------:R-:W-:Y:S05]  /*8e40*/  @P0 BRA `(.L_x_1397) ;  /* 0x00000004005c0947 */ /* 0x000fea0003800000 */
[----:B0-----:R-:W2:Y:S01]  /*8e50*/  LDL R36, [R1+0x74] ;  /* 0x0000740001247983 */ /* 0x001ea20000100800 */
[----:B------:R-:W-:Y:S01]  /*8e60*/  SHF.R.S32.HI R5, RZ, 0x1f, R12 ;  /* 0x0000001fff057819 */ /* 0x000fe2000001140c */
[----:B------:R-:W-:Y:S02]  /*8e70*/  IMAD.SHL.U32 R4, R12, 0x40, RZ ;  /* 0x000000400c047824 */ /* 0x000fe400078e00ff */
[----:B------:R-:W-:Y:S01]  /*8e80*/  HADD2.F32 R30, -RZ, R41.H0_H0 ;  /* 0x20000029ff1e7230 */ /* 0x000fe20000004100 */
[----:B------:R-:W-:Y:S01]  /*8e90*/  LEA.HI R5, R5, R12, RZ, 0x3 ;  /* 0x0000000c05057211 */ /* 0x000fe200078f18ff */
[----:B------:R-:W-:Y:S01]  /*8ea0*/  HADD2.F32 R28, -RZ, R42.H1_H1 ;  /* 0x3000002aff1c7230 */ /* 0x000fe20000004100 */
[----:B------:R-:W-:Y:S01]  /*8eb0*/  LOP3.LUT R4, R4, 0x1c0, RZ, 0xc0, !PT ;  /* 0x000001c004047812 */ /* 0x000fe200078ec0ff */
[----:B------:R-:W-:Y:S02]  /*8ec0*/  HADD2.F32 R32, -RZ, R45.H0_H0 ;  /* 0x2000002dff207230 */ /* 0x000fe40000004100 */
[----:B------:R-:W-:Y:S01]  /*8ed0*/  IMAD.SHL.U32 R5, R5, 0x40, RZ ;  /* 0x0000004005057824 */ /* 0x000fe200078e00ff */
[----:B------:R-:W-:Y:S01]  /*8ee0*/  SHF.R.U32.HI R6, RZ, 0x3, R4 ;  /* 0x00000003ff067819 */ /* 0x000fe20000011604 */
[----:B------:R-:W-:-:S02]  /*8ef0*/  HADD2.F32 R34, -RZ, R41.H1_H1 ;  /* 0x30000029ff227230 */ /* 0x000fc40000004100 */
[----:B------:R-:W-:Y:S01]  /*8f00*/  HADD2.F32 R37, -RZ, R45.H1_H1 ;  /* 0x3000002dff257230 */ /* 0x000fe20000004100 */
        /* <DEDUP_REMOVED lines=9> */
[--C-:B------:R-:W-:Y:S02]  /*8fa0*/  HADD2.F32 R24, -RZ, R9.reuse.H0_H0 ;  /* 0x20000009ff187230 */ /* 0x100fe40000004100 */
[-C--:B------:R-:W-:Y:S01]  /*8fb0*/  FMUL.FTZ R27, R30, R21.reuse ;  /* 0x000000151e1b7220 */ /* 0x080fe20000410000 */
[----:B------:R-:W-:Y:S01]  /*8fc0*/  FMUL.FTZ R21, R28, R21 ;  /* 0x000000151c157220 */ /* 0x000fe20000410000 */
[----:B------:R-:W-:Y:S01]  /*8fd0*/  FMUL.FTZ R29, R32, R8 ;  /* 0x00000008201d7220 */ /* 0x000fe20000410000 */
[----:B------:R-:W-:-:S02]  /*8fe0*/  HADD2.F32 R9, -RZ, R9.H1_H1 ;  /* 0x30000009ff097230 */ /* 0x000fc40000004100 */
[--C-:B------:R-:W-:Y:S02]  /*8ff0*/  HADD2.F32 R25, -RZ, R10.reuse.H0_H0 ;  /* 0x2000000aff197230 */ /* 0x100fe40000004100 */
[----:B------:R-:W-:Y:S02]  /*9000*/  HADD2.F32 R10, -RZ, R10.H1_H1 ;  /* 0x3000000aff0a7230 */ /* 0x000fe40000004100 */
[--C-:B------:R-:W-:Y:S02]  /*9010*/  HADD2.F32 R26, -RZ, R11.reuse.H0_H0 ;  /* 0x2000000bff1a7230 */ /* 0x100fe40000004100 */
[----:B------:R-:W-:Y:S01]  /*9020*/  HADD2.F32 R11, -RZ, R11.H1_H1 ;  /* 0x3000000bff0b7230 */ /* 0x000fe20000004100 */
[----:B--2---:R-:W0:Y:S02]  /*9030*/  LDS.128 R4, [R36+0x20400] ;  /* 0x0204000024047984 */ /* 0x004e240000000c00 */
[--C-:B0-----:R-:W-:Y:S02]  /*9040*/  HADD2.F32 R12, -RZ, R4.reuse.H0_H0 ;  /* 0x20000004ff0c7230 */ /* 0x101fe40000004100 */
[----:B------:R-:W-:-:S02]  /*9050*/  HADD2.F32 R4, -RZ, R4.H1_H1 ;  /* 0x30000004ff047230 */ /* 0x000fc40000004100 */
[----:B------:R-:W-:Y:S02]  /*9060*/  HADD2.F32 R14, -RZ, R5.H0_H0 ;  /* 0x20000005ff0e7230 */ /* 0x000fe40000004100 */
[-C--:B------:R-:W-:Y:S01]  /*9070*/  FFMA.FTZ R27, R28, R12.reuse, -R27 ;  /* 0x0000000c1c1b7223 */ /* 0x080fe2000001081b */
[--C-:B------:R-:W-:Y:S02]  /*9080*/  HADD2.F32 R28, -RZ, R43.reuse.H1_H1 ;  /* 0x3000002bff1c7230 */ /* 0x100fe40000004100 */
[----:B------:R-:W-:Y:S01]  /*9090*/  FFMA.FTZ R21, R30, R12, R21 ;  /* 0x0000000c1e157223 */ /* 0x000fe20000010015 */
[----:B------:R-:W-:Y:S02]  /*90a0*/  HADD2.F32 R30, -RZ, R43.H0_H0 ;  /* 0x2000002bff1e7230 */ /* 0x000fe40000004100 */
[----:B------:R-:W-:Y:S02]  /*90b0*/  HADD2.F32 R5, -RZ, R5.H1_H1 ;  /* 0x30000005ff057230 */ /* 0x000fe40000004100 */
[C---:B------:R-:W-:Y:S01]  /*90c0*/  FMUL.FTZ R31, R28.reuse, R8 ;  /* 0x000000081c1f7220 */ /* 0x040fe20000410000 */
[----:B------:R-:W-:Y:S01]  /*90d0*/  FFMA.FTZ R8, R28, R4, -R29 ;  /* 0x000000041c087223 */ /* 0x000fe2000001081d */
[-C--:B------:R-:W-:Y:S01]  /*90e0*/  FMUL.FTZ R29, R34, R24.reuse ;  /* 0x00000018221d7220 */ /* 0x080fe20000410000 */
[----:B------:R-:W-:Y:S01]  /*90f0*/  FMUL.FTZ R33, R30, R24 ;  /* 0x000000181e217220 */ /* 0x000fe20000410000 */
[----:B------:R-:W-:Y:S01]  /*9100*/  FFMA.FTZ R12, R32, R4, R31 ;  /* 0x00000004200c7223 */ /* 0x000fe2000001001f */
[----:B------:R-:W-:-:S02]  /*9110*/  HADD2.F32 R31, -RZ, R44.H0_H0 ;  /* 0x2000002cff1f7230 */ /* 0x000fc40000004100 */
[-C--:B------:R-:W-:Y:S01]  /*9120*/  FMUL.FTZ R4, R37, R9.reuse ;  /* 0x0000000925047220 */ /* 0x080fe20000410000 */
[----:B------:R-:W-:Y:S02]  /*9130*/  HADD2.F32 R32, -RZ, R46.H0_H0 ;  /* 0x2000002eff207230 */ /* 0x000fe40000004100 */
[-C--:B------:R-:W-:Y:S01]  /*9140*/  FFMA.FTZ R29, R30, R14.reuse, -R29 ;  /* 0x0000000e1e1d7223 */ /* 0x080fe2000001081d */
[----:B------:R-:W-:Y:S02]  /*9150*/  HADD2.F32 R15, -RZ, R6.H0_H0 ;  /* 0x20000006ff0f7230 */ /* 0x000fe40000004100 */
[C---:B------:R-:W-:Y:S01]  /*9160*/  FMUL.FTZ R24, R31.reuse, R9 ;  /* 0x000000091f187220 */ /* 0x040fe20000410000 */
[----:B------:R-:W-:Y:S01]  /*9170*/  FFMA.FTZ R33, R34, R14, R33 ;  /* 0x0000000e22217223 */ /* 0x000fe20000010021 */
[----:B------:R-:W-:Y:S02]  /*9180*/  HADD2.F32 R30, -RZ, R44.H1_H1 ;  /* 0x3000002cff1e7230 */ /* 0x000fe40000004100 */
[----:B------:R-:W-:Y:S01]  /*9190*/  FFMA.FTZ R14, R31, R5, -R4 ;  /* 0x000000051f0e7223 */ /* 0x000fe20000010804 */
[----:B------:R-:W-:-:S02]  /*91a0*/  HADD2.F32 R6, -RZ, R6.H1_H1 ;  /* 0x30000006ff067230 */ /* 0x000fc40000004100 */
[----:B------:R-:W-:Y:S01]  /*91b0*/  FFMA.FTZ R24, R37, R5, R24 ;  /* 0x0000000525187223 */ /* 0x000fe20000010018 */
[-C--:B------:R-:W-:Y:S01]  /*91c0*/  FMUL.FTZ R4, R39, R25.reuse ;  /* 0x0000001927047220 */ /* 0x080fe20000410000 */
[C---:B------:R-:W-:Y:S01]  /*91d0*/  FMUL.FTZ R28, R35.reuse, R25 ;  /* 0x00000019231c7220 */ /* 0x040fe20000410000 */
[-C--:B------:R-:W-:Y:S01]  /*91e0*/  FMUL.FTZ R5, R32, R10.reuse ;  /* 0x0000000a20057220 */ /* 0x080fe20000410000 */
[C---:B------:R-:W-:Y:S01]  /*91f0*/  FMUL.FTZ R9, R30.reuse, R10 ;  /* 0x0000000a1e097220 */ /* 0x040fe20000410000 */
[-C--:B------:R-:W-:Y:S01]  /*9200*/  FFMA.FTZ R25, R35, R15.reuse, -R4 ;  /* 0x0000000f23197223 */ /* 0x080fe20000010804 */
[----:B------:R-:W-:Y:S01]  /*9210*/  FFMA.FTZ R28, R39, R15, R28 ;  /* 0x0000000f271c7223 */ /* 0x000fe2000001001c */
[----:B------:R-:W-:Y:S01]  /*9220*/  FFMA.FTZ R10, R30, R6, -R5 ;  /* 0x000000061e0a7223 */ /* 0x000fe20000010805 */
[----:B------:R-:W-:Y:S02]  /*9230*/  HADD2.F32 R34, -RZ, R40.H1_H1 ;  /* 0x30000028ff227230 */ /* 0x000fe40000004100 */
[----:B------:R-:W-:-:S02]  /*9240*/  HADD2.F32 R31, -RZ, R46.H1_H1 ;  /* 0x3000002eff1f7230 */ /* 0x000fc40000004100 */
[--C-:B------:R-:W-:Y:S02]  /*9250*/  HADD2.F32 R30, -RZ, R3.reuse.H1_H1 ;  /* 0x30000003ff1e7230 */ /* 0x100fe40000004100 */
[----:B------:R-:W-:Y:S01]  /*9260*/  FMUL.FTZ R5, R34, R26 ;  /* 0x0000001a22057220 */ /* 0x000fe20000410000 */
[----:B------:R-:W-:Y:S02]  /*9270*/  HADD2.F32 R15, -RZ, R3.H0_H0 ;  /* 0x20000003ff0f7230 */ /* 0x000fe40000004100 */
[----:B------:R-:W-:Y:S01]  /*9280*/  FFMA.FTZ R3, R32, R6, R9 ;  /* 0x0000000620037223 */ /* 0x000fe20000010009 */
[--C-:B------:R-:W-:Y:S02]  /*9290*/  HADD2.F32 R20, -RZ, R7.reuse.H0_H0 ;  /* 0x20000007ff147230 */ /* 0x100fe40000004100 */
[-C--:B------:R-:W-:Y:S01]  /*92a0*/  FMUL.FTZ R4, R31, R11.reuse ;  /* 0x0000000b1f047220 */ /* 0x080fe20000410000 */
[----:B------:R-:W-:Y:S02]  /*92b0*/  HADD2.F32 R7, -RZ, R7.H1_H1 ;  /* 0x30000007ff077230 */ /* 0x000fe40000004100 */
[C---:B------:R-:W-:Y:S01]  /*92c0*/  FMUL.FTZ R9, R30.reuse, R26 ;  /* 0x0000001a1e097220 */ /* 0x040fe20000410000 */
[C---:B------:R-:W-:Y:S01]  /*92d0*/  FMUL.FTZ R6, R15.reuse, R11 ;  /* 0x0000000b0f067220 */ /* 0x040fe20000410000 */
[-C--:B------:R-:W-:Y:S01]  /*92e0*/  FFMA.FTZ R11, R30, R20.reuse, -R5 ;  /* 0x000000141e0b7223 */ /* 0x080fe20000010805 */
[----:B------:R-:W-:Y:S01]  /*92f0*/  F2FP.F16.F32.PACK_AB R5, R14, R29 ;  /* 0x0000001d0e05723e */ /* 0x000fe200000000ff */
[-C--:B------:R-:W-:Y:S01]  /*9300*/  FFMA.FTZ R26, R15, R7.reuse, -R4 ;  /* 0x000000070f1a7223 */ /* 0x080fe20000010804 */
[----:B------:R-:W-:Y:S01]  /*9310*/  FFMA.FTZ R20, R34, R20, R9 ;  /* 0x0000001422147223 */ /* 0x000fe20000010009 */
[----:B------:R-:W-:Y:S01]  /*9320*/  FFMA.FTZ R15, R31, R7, R6 ;  /* 0x000000071f0f7223 */ /* 0x000fe20000010006 */
[----:B------:R-:W-:-:S02]  /*9330*/  F2FP.F16.F32.PACK_AB R4, R8, R27 ;  /* 0x0000001b0804723e */ /* 0x000fc400000000ff */
[----:B------:R-:W-:Y:S02]  /*9340*/  F2FP.F16.F32.PACK_AB R6, R10, R25 ;  /* 0x000000190a06723e */ /* 0x000fe400000000ff */
[----:B------:R-:W-:Y:S02]  /*9350*/  F2FP.F16.F32.PACK_AB R7, R26, R11 ;  /* 0x0000000b1a07723e */ /* 0x000fe400000000ff */
[----:B------:R-:W-:Y:S02]  /*9360*/  F2FP.F16.F32.PACK_AB R8, R12, R21 ;  /* 0x000000150c08723e */ /* 0x000fe400000000ff */
[----:B------:R-:W-:Y:S01]  /*9370*/  F2FP.F16.F32.PACK_AB R9, R24, R33 ;  /* 0x000000211809723e */ /* 0x000fe200000000ff */
[----:B------:R4:W-:Y:S01]  /*9380*/  STS.128 [R36+0x20400], R4 ;  /* 0x0204000424007388 */ /* 0x0009e20000000c00 */
[----:B------:R-:W-:Y:S02]  /*9390*/  F2FP.F16.F32.PACK_AB R10, R3, R28 ;  /* 0x0000001c030a723e */ /* 0x000fe400000000ff */
[----:B------:R-:W-:-:S05]  /*93a0*/  F2FP.F16.F32.PACK_AB R11, R15, R20 ;  /* 0x000000140f0b723e */ /* 0x000fca00000000ff */
[----:B------:R4:W-:Y:S02]  /*93b0*/  STS.128 [R13+0x20400], R8 ;  /* 0x020400080d007388 */ /* 0x0009e40000000c00 */
.L_x_1397:
[----:B------:R-:W-:Y:S05]  /*93c0*/  BSYNC B0 ;  /* 0x0000000000007941 */ /* 0x000fea0003800000 */
.L_x_1386:
        /* <DEDUP_REMOVED lines=8> */
.L_x_1383:
[----:B0-2---:R-:W-:-:S05]  /*9450*/  IMAD.U32 R3, RZ, RZ, UR37 ;  /* 0x00000025ff037e24 */ /* 0x005fca000f8e00ff */
[----:B------:R-:W-:-:S13]  /*9460*/  ISETP.NE.AND P0, PT, R3, 0x3, PT ;  /* 0x000000030300780c */ /* 0x000fda0003f05270 */
[----:B------:R-:W-:Y:S05]  /*9470*/  @!P0 BRA `(.L_x_1407) ;  /* 0x0000000000048947 */ /* 0x000fea0003800000 */
[----:B------:R-:W-:Y:S01]  /*9480*/  BPT.TRAP 0x1 ;  /* 0x000000040000795c */ /* 0x000fe20000300000 */
.L_x_1407:
[----:B------:R-:W-:Y:S01]  /*9490*/  IMAD R14, R18, 0x8, R2 ;  /* 0x00000008120e7824 */ /* 0x000fe200078e0202 */
[----:B------:R-:W-:-:S04]  /*94a0*/  SHF.L.U32 R15, R23, 0x1f, RZ ;  /* 0x0000001f170f7819 */ /* 0x000fc800000006ff */
[----:B------:R0:W2:Y:S01]  /*94b0*/  SYNCS.PHASECHK.TRANS64.TRYWAIT P1, [R14+URZ+0x38830], R15 ;  /* 0x0388300f0e0075a7 */ /* 0x0000a2000802017f */
[----:B------:R-:W-:Y:S05]  /*94c0*/  @!P0 BRA `(.L_x_1408) ;  /* 0x0000000000048947 */ /* 0x000fea0003800000 */
[----:B------:R-:W-:Y:S01]  /*94d0*/  BPT.TRAP 0x1 ;  /* 0x000000040000795c */ /* 0x000fe20000300000 */
.L_x_1408:
[C---:B------:R-:W-:Y:S02]  /*94e0*/  VIADD R3, R2.reuse, 0x22400 ;  /* 0x0002240002037836 */ /* 0x040fe40000000000 */
[----:B-1--4-:R-:W-:-:S03]  /*94f0*/  VIADD R4, R2, 0x20400 ;  /* 0x0002040002047836 */ /* 0x012fc60000000000 */
[----:B------:R-:W-:Y:S02]  /*9500*/  SHF.R.U32.HI R3, RZ, 0x4, R3 ;  /* 0x00000004ff037819 */ /* 0x000fe40000011603 */
[----:B------:R-:W-:Y:S02]  /*9510*/  SHF.R.U32.HI R4, RZ, 0x4, R4 ;  /* 0x00000004ff047819 */ /* 0x000fe40000011604 */
[----:B------:R-:W-:Y:S02]  /*9520*/  LOP3.LUT R3, R3, 0x3fff, RZ, 0xc0, !PT ;  /* 0x00003fff03037812 */ /* 0x000fe400078ec0ff */
[----:B------:R-:W-:Y:S02]  /*9530*/  LOP3.LUT R4, R4, 0x3fff, RZ, 0xc0, !PT ;  /* 0x00003fff04047812 */ /* 0x000fe400078ec0ff */
[----:B------:R-:W-:Y:S01]  /*9540*/  LOP3.LUT R3, R3, 0x10000, RZ, 0xfc, !PT ;  /* 0x0001000003037812 */ /* 0x000fe200078efcff */
[----:B--2---:R-:W-:Y:S06]  /*9550*/  @P1 BRA `(.L_x_1409) ;  /* 0x0000000000081947 */ /* 0x004fec0003800000 */
[----:B------:R-:W1:Y:S02]  /*9560*/  SYNCS.PHASECHK.TRANS64.TRYWAIT P1, [R14+URZ+0x38830], R15 ;  /* 0x0388300f0e0075a7 */ /* 0x000e64000802017f */
[----:B-1----:R-:W-:Y:S05]  /*9570*/  @!P1 BRA `(.L_x_1410) ;  /* 0x0000016400009947 */ /* 0x002fea0003800000 */
.L_x_1409:
[----:B------:R-:W-:Y:S01]  /*9580*/  IMAD R10, R18, 0x200, R3 ;  /* 0x00000200120a7824 */ /* 0x000fe200078e0203 */
[----:B------:R-:W-:Y:S01]  /*9590*/  LOP3.LUT R8, R4, 0x10000, RZ, 0xfc, !PT ;  /* 0x0001000004087812 */ /* 0x000fe200078efcff */
[----:B------:R-:W-:Y:S01]  /*95a0*/  IMAD.MOV.U32 R9, RZ, RZ, 0x40000040 ;  /* 0x40000040ff097424 */ /* 0x000fe200078e00ff */
[----:B------:R-:W-:Y:S05]  /*95b0*/  WARPSYNC.ALL ;  /* 0x0000000000007948 */ /* 0x000fea0003800000 */
[----:B------:R-:W-:Y:S01]  /*95c0*/  IMAD.MOV.U32 R11, RZ, RZ, 0x40000040 ;  /* 0x40000040ff0b7424 */ /* 0x000fe200078e00ff */
        /* <DEDUP_REMOVED lines=8> */
[----:B------:R-:W-:Y:S01]  /*9650*/  BSSY B0, `(.L_x_1411) ;  /* 0x0000024000007945 */ /* 0x000fe20003800000 */
        /* <DEDUP_REMOVED lines=8> */
[----:B------:R-:W-:-:S02]  /*96e0*/  R2UR UR5, R5 ;  /* 0x00000000050572ca */ /* 0x000fc400000e0000 */
[----:B------:R-:W-:Y:S01]  /*96f0*/  R2UR UR6, R6 ;  /* 0x00000000060672ca */ /* 0x000fe200000e0000 */
[C---:B------:R-:W-:Y:S01]  /*9700*/  VIADD R6, R8.reuse, 0x4 ;  /* 0x0000000408067836 */ /* 0x040fe20000000000 */
[----:B------:R-:W-:Y:S01]  /*9710*/  R2UR UR7, R7 ;  /* 0x00000000070772ca */ /* 0x000fe200000e0000 */
[----:B------:R-:W-:Y:S02]  /*9720*/  IMAD.MOV.U32 R7, RZ, RZ, 0x40000040 ;  /* 0x40000040ff077424 */ /* 0x000fe400078e00ff */
[----:B------:R-:W-:Y:S01]  /*9730*/  VIADD R8, R8, 0x6 ;  /* 0x0000000608087836 */ /* 0x000fe20000000000 */
[----:B------:R-:W-:Y:S02]  /*9740*/  WARPGROUP.DEPBAR.LE gsb0, 0x0 ;  /* 0x00008000000079c5 */ /* 0x000fe40000010000 */
[----:B------:R-:W-:-:S07]  /*9750*/  WARPGROUP.ARRIVE ;  /* 0x00000000000079c5 */ /* 0x000fce0000000000 */
        /* <DEDUP_REMOVED lines=11> */
[----:B------:R-:W-:Y:S02]  /*9810*/  R2UR UR7, R11 ;  /* 0x000000000b0772ca */ /* 0x000fe400000e0000 */
[----:B------:R-:W-:Y:S01]  /*9820*/  SHF.L.U32 R11, R0, 0x1f, RZ ;  /* 0x0000001f000b7819 */ /* 0x000fe200000006ff */
[----:B------:R-:W-:-:S02]  /*9830*/  WARPGROUP.DEPBAR.LE gsb0, 0x0 ;  /* 0x00008000000079c5 */ /* 0x000fc40000010000 */
[----:B------:R-:W-:-:S08]  /*9840*/  WARPGROUP.ARRIVE ;  /* 0x00000000000079c5 */ /* 0x000fd00000000000 */
[----:B------:R-:W-:Y:S03]  /*9850*/  HGMMA.64x64x16.F32 R24, gdesc[UR4], R24, gsb0 ;  /* 0x00e00000041879f0 */ /* 0x000fe60008000818 */
[----:B------:R-:W-:Y:S02]  /*9860*/  WARPGROUP.DEPBAR.LE gsb0, 0x0 ;  /* 0x00008000000079c5 */ /* 0x000fe40000010000 */
[----:B------:R-:W2:Y:S02]  /*9870*/  SYNCS.PHASECHK.TRANS64.TRYWAIT P1, [R2+URZ+0x38810], R11 ;  /* 0x0388100b020075a7 */ /* 0x000ea4000802017f */
[----:B--2---:R-:W-:Y:S05]  /*9880*/  @!P1 BRA `(.L_x_1412) ;  /* 0x0000016000509947 */ /* 0x004fea0003800000 */
.L_x_1655:
[----:B------:R-:W-:Y:S05]  /*9890*/  BSYNC B0 ;  /* 0x0000000000007941 */ /* 0x000fea0003800000 */
.L_x_1411:
[----:B------:R-:W-:Y:S05]  /*98a0*/  @!P0 BRA `(.L_x_1413) ;  /* 0x0000000000048947 */ /* 0x000fea0003800000 */
[----:B------:R-:W-:Y:S01]  /*98b0*/  BPT.TRAP 0x1 ;  /* 0x000000040000795c */ /* 0x000fe20000300000 */
.L_x_1413:
[----:B------:R3:W4:Y:S01]  /*98c0*/  SYNCS.PHASECHK.TRANS64.TRYWAIT P1, [R14+URZ+0x38850], R15 ;  /* 0x0388500f0e0075a7 */ /* 0x000722000802017f */
[----:B------:R-:W-:Y:S05]  /*98d0*/  @!P0 BRA `(.L_x_1414) ;  /* 0x0000000000048947 */ /* 0x000fea0003800000 */
[----:B------:R-:W-:Y:S01]  /*98e0*/  BPT.TRAP 0x1 ;  /* 0x000000040000795c */ /* 0x000fe20000300000 */
.L_x_1414:
[C---:B------:R-:W-:Y:S01]  /*98f0*/  VIADD R0, R2.reuse, 0x400 ;  /* 0x0000040002007836 */ /* 0x040fe20000000000 */
[----:B------:R-:W-:Y:S01]  /*9900*/  BSSY B0, `(.L_x_1415) ;  /* 0x000000a000007945 */ /* 0x000fe20003800000 */
[----:B------:R-:W-:-:S03]  /*9910*/  VIADD R10, R2, 0x26400 ;  /* 0x00026400020a7836 */ /* 0x000fc60000000000 */
[----:B------:R-:W-:Y:S02]  /*9920*/  SHF.R.U32.HI R0, RZ, 0x4, R0 ;  /* 0x00000004ff007819 */ /* 0x000fe40000011600 */
[----:B------:R-:W-:Y:S02]  /*9930*/  SHF.R.U32.HI R10, RZ, 0x4, R10 ;  /* 0x00000004ff0a7819 */ /* 0x000fe4000001160a */
[----:B------:R-:W-:Y:S02]  /*9940*/  LOP3.LUT R0, R0, 0x3fff, RZ, 0xc0, !PT ;  /* 0x00003fff00007812 */ /* 0x000fe400078ec0ff */
[----:B--2---:R-:W-:Y:S02]  /*9950*/  LOP3.LUT R11, R10, 0x3fff, RZ, 0xc0, !PT ;  /* 0x00003fff0a0b7812 */ /* 0x004fe400078ec0ff */
[----:B------:R-:W-:Y:S01]  /*9960*/  LOP3.LUT R10, R0, 0x10000, RZ, 0xfc, !PT ;  /* 0x00010000000a7812 */ /* 0x000fe200078efcff */
[----:B----4-:R-:W-:Y:S06]  /*9970*/  @P1 BRA `(.L_x_1416) ;  /* 0x0000000000081947 */ /* 0x010fec0003800000 */
[----:B------:R-:W2:Y:S02]  /*9980*/  SYNCS.PHASECHK.TRANS64.TRYWAIT P1, [R14+URZ+0x38850], R15 ;  /* 0x0388500f0e0075a7 */ /* 0x000ea4000802017f */
[----:B--2---:R-:W-:Y:S05]  /*9990*/  @!P1 BRA `(.L_x_1417) ;  /* 0x0000016000209947 */ /* 0x004fea0003800000 */
.L_x_1416:
[----:B------:R-:W-:Y:S05]  /*99a0*/  BSYNC B0 ;  /* 0x0000000000007941 */ /* 0x000fea0003800000 */
.L_x_1415:
[----:B------:R-:W-:Y:S01]  /*99b0*/  LOP3.LUT R0, R11, 0x10000, RZ, 0xfc, !PT ;  /* 0x000100000b007812 */ /* 0x000fe200078efcff */
[----:B------:R-:W-:Y:S01]  /*99c0*/  IMAD R12, R18, 0x1000, R10 ;  /* 0x00001000120c7824 */ /* 0x000fe200078e020a */
[----:B------:R-:W-:Y:S05]  /*99d0*/  WARPSYNC.ALL ;  /* 0x0000000000007948 */ /* 0x000fea0003800000 */
[----:B------:R-:W-:Y:S01]  /*99e0*/  IMAD.MOV.U32 R20, RZ, RZ, R0 ;  /* 0x000000ffff147224 */ /* 0x000fe200078e0000 */
[----:B------:R-:W-:Y:S01]  /*99f0*/  R2UR UR6, R12 ;  /* 0x000000000c0672ca */ /* 0x000fe200000e0000 */
[----:B------:R-:W-:Y:S01]  /*9a00*/  IMAD.MOV.U32 R21, RZ, RZ, 0x40000040 ;  /* 0x40000040ff157424 */ /* 0x000fe200078e00ff */
[----:B------:R-:W-:Y:S01]  /*9a10*/  WARPGROUP.ARRIVE ;  /* 0x00000000000079c5 */ /* 0x000fe20000000000 */
[----:B------:R-:W-:Y:S01]  /*9a20*/  IMAD.MOV.U32 R13, RZ, RZ, 0x40000040 ;  /* 0x40000040ff0d7424 */ /* 0x000fe200078e00ff */
[----:B------:R-:W-:Y:S01]  /*9a30*/  R2UR UR4, R20 ;  /* 0x00000000140472ca */ /* 0x000fe200000e0000 */
[----:B------:R-:W-:Y:S01]  /*9a40*/  VIADD R20, R0, 0x2 ;  /* 0x0000000200147836 */ /* 0x000fe20000000000 */
[----:B------:R-:W-:Y:S01]  /*9a50*/  R2UR UR5, R21 ;  /* 0x00000000150572ca */ /* 0x000fe200000e0000 */
[----:B------:R-:W-:Y:S01]  /*9a60*/  VIADD R58, R12, 0x2 ;  /* 0x000000020c3a7836 */ /* 0x000fe20000000000 */
[----:B------:R-:W-:Y:S01]  /*9a70*/  R2UR UR7, R13 ;  /* 0x000000000d0772ca */ /* 0x000fe200000e0000 */
[----:B------:R-:W-:Y:S01]  /*9a80*/  IMAD.MOV.U32 R21, RZ, RZ, 0x40000040 ;  /* 0x40000040ff157424 */ /* 0x000fe200078e00ff */
[----:B------:R-:W4:Y:S01]  /*9a90*/  S2R R57, SR_TID.X ;  /* 0x0000000000397919 */ /* 0x000f220000002100 */
[----:B------:R-:W-:-:S10]  /*9aa0*/  IMAD.MOV.U32 R59, RZ, RZ, 0x40000040 ;  /* 0x40000040ff3b7424 */ /* 0x000fd400078e00ff */
[----:B------:R-:W-:Y:S01]  /*9ab0*/  HGMMA.64x64x16.F32 R24, gdesc[UR4], R24, gsb0 ;  /* 0x00e00000041879f0 */ /* 0x000fe20008000818 */
        /* <DEDUP_REMOVED lines=8> */
[----:B----4-:R-:W-:-:S05]  /*9b40*/  SHF.R.U32.HI R57, RZ, 0x7, R57 ;  /* 0x00000007ff397819 */ /* 0x010fca0000011639 */
[----:B------:R4:W4:Y:S01]  /*9b50*/  SHFL.IDX PT, R11, R57, RZ, 0x1f ;  /* 0x00001fff390b7589 */ /* 0x00092200000e0000 */
[----:B------:R-:W-:Y:S02]  /*9b60*/  VIADD R62, R12, 0x800 ;  /* 0x000008000c3e7836 */ /* 0x000fe40000000000 */
[----:B------:R-:W-:Y:S02]  /*9b70*/  VIADD R60, R0, 0x800 ;  /* 0x00000800003c7836 */ /* 0x000fe40000000000 */
[----:B0123--:R-:W-:Y:S01]  /*9b80*/  IMAD.MOV.U32 R15, RZ, RZ, 0x4 ;  /* 0x00000004ff0f7424 */ /* 0x00ffe200078e00ff */
[----:B----4-:R-:W2:Y:S01]  /*9b90*/  LDL R57, [R1+0x40] ;  /* 0x0000400001397983 */ /* 0x010ea20000100800 */
[----:B------:R-:W-:Y:S02]  /*9ba0*/  WARPGROUP.DEPBAR.LE gsb0, 0x0 ;  /* 0x00008000000079c5 */ /* 0x000fe40000010000 */
[----:B------:R-:W-:-:S06]  /*9bb0*/  WARPGROUP.ARRIVE ;  /* 0x00000000000079c5 */ /* 0x000fcc0000000000 */
        /* <DEDUP_REMOVED lines=9> */
[----:B------:R-:W-:Y:S02]  /*9c50*/  WARPGROUP.DEPBAR.LE gsb0, 0x0 ;  /* 0x00008000000079c5 */ /* 0x000fe40000010000 */
[----:B------:R-:W-:-:S09]  /*9c60*/  WARPGROUP.ARRIVE ;  /* 0x00000000000079c5 */ /* 0x000fd20000000000 */
        /* <DEDUP_REMOVED lines=133> */
[----:B------:R-:W-:Y:S02]  /*a4c0*/  R2UR UR4, R20 ;  /* 0x00000000140472ca */ /* 0x000fe400000e0000 */
[----:B------:R-:W-:Y:S02]  /*a4d0*/  R2UR UR5, R21 ;  /* 0x00000000150572ca */ /* 0x000fe400000e0000 */
[----:B------:R-:W-:Y:S02]  /*a4e0*/  R2UR UR6, R58 ;  /* 0x000000003a0672ca */ /* 0x000fe400000e0000 */
[----:B------:R-:W-:Y:S02]  /*a4f0*/  R2UR UR7, R59 ;  /* 0x000000003b0772ca */ /* 0x000fe400000e0000 */
[----:B------:R-:W-:Y:S01]  /*a500*/  ISETP.GT.AND P1, PT, R11, 0x7f, PT ;  /* 0x0000007f0b00780c */ /* 0x000fe20003f24270 */
[----:B------:R-:W-:-:S02]  /*a510*/  WARPGROUP.DEPBAR.LE gsb0, 0x0 ;  /* 0x00008000000079c5 */ /* 0x000fc40000010000 */
[----:B------:R-:W-:-:S08]  /*a520*/  WARPGROUP.ARRIVE ;  /* 0x00000000000079c5 */ /* 0x000fd00000000000 */
[----:B------:R-:W-:Y:S01]  /*a530*/  HGMMA.64x64x16.F32 R24, gdesc[UR4], R24, gsb0 ;  /* 0x00e00000041879f0 */ /* 0x000fe20008000818 */
[----:B------:R-:W-:Y:S01]  /*a540*/  SEL R11, RZ, 0x2, !P1 ;  /* 0x00000002ff0b7807 */ /* 0x000fe20004800000 */
[----:B------:R-:W-:Y:S02]  /*a550*/  IMAD.MOV.U32 R21, RZ, RZ, 0x40000040 ;  /* 0x40000040ff157424 */ /* 0x000fe400078e00ff */
[----:B------:R-:W-:Y:S02]  /*a560*/  IMAD.MOV.U32 R59, RZ, RZ, 0x40000040 ;  /* 0x40000040ff3b7424 */ /* 0x000fe400078e00ff */
[C---:B------:R-:W-:Y:S02]  /*a570*/  IMAD.IADD R20, R11.reuse, 0x1, R62 ;  /* 0x000000010b147824 */ /* 0x040fe400078e023e */
[----:B------:R-:W-:Y:S01]  /*a580*/  IMAD.IADD R58, R11, 0x1, R60 ;  /* 0x000000010b3a7824 */ /* 0x000fe200078e023c */
[----:B------:R-:W-:Y:S02]  /*a590*/  R2UR UR7, R21 ;  /* 0x00000000150772ca */ /* 0x000fe400000e0000 */
[----:B------:R-:W-:-:S02]  /*a5a0*/  R2UR UR6, R20 ;  /* 0x00000000140672ca */ /* 0x000fc400000e0000 */
[----:B------:R-:W-:Y:S02]  /*a5b0*/  R2UR UR4, R58 ;  /* 0x000000003a0472ca */ /* 0x000fe400000e0000 */
[----:B------:R-:W-:Y:S01]  /*a5c0*/  R2UR UR5, R59 ;  /* 0x000000003b0572ca */ /* 0x000fe200000e0000 */
[----:B------:R-:W-:Y:S02]  /*a5d0*/  WARPGROUP.DEPBAR.LE gsb0, 0x0 ;  /* 0x00008000000079c5 */ /* 0x000fe40000010000 */
[----:B------:R-:W-:-:S10]  /*a5e0*/  WARPGROUP.ARRIVE ;  /* 0x00000000000079c5 */ /* 0x000fd40000000000 */
[----:B------:R-:W-:Y:S01]  /*a5f0*/  HGMMA.64x64x16.F32 R24, gdesc[UR4], R24, gsb0 ;  /* 0x00e00000041879f0 */ /* 0x000fe20008000818 */
[----:B------:R-:W-:Y:S01]  /*a600*/  SEL R13, R15, 0x2, P1 ;  /* 0x000000020f0d7807 */ /* 0x000fe20000800000 */
[----:B------:R-:W-:Y:S02]  /*a610*/  IMAD.MOV.U32 R21, RZ, RZ, 0x40000040 ;  /* 0x40000040ff157424 */ /* 0x000fe400078e00ff */
[----:B------:R-:W-:Y:S02]  /*a620*/  IMAD.MOV.U32 R59, RZ, RZ, 0x40000040 ;  /* 0x40000040ff3b7424 */ /* 0x000fe400078e00ff */
[--C-:B------:R-:W-:Y:S02]  /*a630*/  IMAD.IADD R20, R62, 0x1, R13.reuse ;  /* 0x000000013e147824 */ /* 0x100fe400078e020d */
        /* <DEDUP_REMOVED lines=8> */
[----:B------:R-:W-:Y:S01]  /*a6c0*/  SEL R15, R15, 0x6, !P1 ;  /* 0x000000060f0f7807 */ /* 0x000fe20004800000 */
        /* <DEDUP_REMOVED lines=8> */
[----:B------:R-:W-:Y:S02]  /*a750*/  IMAD.MOV.U32 R20, RZ, RZ, 0x28 ;  /* 0x00000028ff147424 */ /* 0x000fe400078e00ff */
[----:B------:R-:W-:Y:S01]  /*a760*/  IMAD.MOV.U32 R21, RZ, RZ, 0xa00 ;  /* 0x00000a00ff157424 */ /* 0x000fe200078e00ff */
[----:B------:R-:W-:Y:S02]  /*a770*/  WARPGROUP.DEPBAR.LE gsb0, 0x0 ;  /* 0x00008000000079c5 */ /* 0x000fe40000010000 */
[----:B------:R-:W-:-:S07]  /*a780*/  WARPGROUP.ARRIVE ;  /* 0x00000000000079c5 */ /* 0x000fce0000000000 */
[----:B------:R-:W-:Y:S01]  /*a790*/  HGMMA.64x64x16.F32 R24, gdesc[UR4], R24, gsb0 ;  /* 0x00e00000041879f0 */ /* 0x000fe20008000818 */
[----:B------:R-:W-:Y:S02]  /*a7a0*/  SEL R20, R20, 0x26, P1 ;  /* 0x0000002614147807 */ /* 0x000fe40000800000 */
[----:B------:R-:W-:Y:S02]  /*a7b0*/  SEL R21, R21, 0x980, P1 ;  /* 0x0000098015157807 */ /* 0x000fe40000800000 */
[----:B------:R-:W-:Y:S02]  /*a7c0*/  LOP3.LUT R59, R20, 0x6, RZ, 0xc0, !PT ;  /* 0x00000006143b7812 */ /* 0x000fe400078ec0ff */
[----:B------:R-:W-:-:S04]  /*a7d0*/  LOP3.LUT R21, R21, 0xa00, RZ, 0xc0, !PT ;  /* 0x00000a0015157812 */ /* 0x000fc800078ec0ff */
[CC--:B------:R-:W-:Y:S02]  /*a7e0*/  IADD3 R20, R59.reuse, R21.reuse, R0 ;  /* 0x000000153b147210 */ /* 0x0c0fe40007ffe000 */
[----:B------:R-:W-:Y:S01]  /*a7f0*/  IADD3 R58, R59, R21, R12 ;  /* 0x000000153b3a7210 */ /* 0x000fe20007ffe00c */
[----:B------:R-:W-:Y:S02]  /*a800*/  IMAD.MOV.U32 R21, RZ, RZ, 0x40000040 ;  /* 0x40000040ff157424 */ /* 0x000fe400078e00ff */
[----:B------:R-:W-:Y:S01]  /*a810*/  IMAD.MOV.U32 R59, RZ, RZ, 0x40000040 ;  /* 0x40000040ff3b7424 */ /* 0x000fe200078e00ff */
[----:B------:R-:W-:Y:S02]  /*a820*/  R2UR UR4, R20 ;  /* 0x00000000140472ca */ /* 0x000fe400000e0000 */
[----:B------:R-:W-:Y:S02]  /*a830*/  R2UR UR5, R21 ;  /* 0x00000000150572ca */ /* 0x000fe400000e0000 */
[----:B------:R-:W-:-:S02]  /*a840*/  R2UR UR6, R58 ;  /* 0x000000003a0672ca */ /* 0x000fc400000e0000 */
[----:B------:R-:W-:Y:S01]  /*a850*/  R2UR UR7, R59 ;  /* 0x000000003b0772ca */ /* 0x000fe200000e0000 */
[----:B------:R-:W-:Y:S02]  /*a860*/  WARPGROUP.DEPBAR.LE gsb0, 0x0 ;  /* 0x00008000000079c5 */ /* 0x000fe40000010000 */
[----:B------:R-:W-:-:S10]  /*a870*/  WARPGROUP.ARRIVE ;  /* 0x00000000000079c5 */ /* 0x000fd40000000000 */
[----:B------:R-:W-:Y:S01]  /*a880*/  HGMMA.64x64x16.F32 R24, gdesc[UR4], R24, gsb0 ;  /* 0x00e00000041879f0 */ /* 0x000fe20008000818 */
[----:B------:R-:W-:Y:S02]  /*a890*/  VIADD R60, R0, 0xa00 ;  /* 0x00000a00003c7836 */ /* 0x000fe40000000000 */
[----:B------:R-:W-:Y:S02]  /*a8a0*/  VIADD R62, R12, 0xa00 ;  /* 0x00000a000c3e7836 */ /* 0x000fe40000000000 */
[C---:B------:R-:W-:Y:S02]  /*a8b0*/  IMAD.IADD R20, R11.reuse, 0x1, R60 ;  /* 0x000000010b147824 */ /* 0x040fe400078e023c */
[----:B------:R-:W-:Y:S02]  /*a8c0*/  IMAD.IADD R58, R11, 0x1, R62 ;  /* 0x000000010b3a7824 */ /* 0x000fe400078e023e */
[----:B------:R-:W-:Y:S02]  /*a8d0*/  IMAD.MOV.U32 R21, RZ, RZ, 0x40000040 ;  /* 0x40000040ff157424 */ /* 0x000fe400078e00ff */
[----:B------:R-:W-:Y:S01]  /*a8e0*/  IMAD.MOV.U32 R59, RZ, RZ, 0x40000040 ;  /* 0x40000040ff3b7424 */ /* 0x000fe200078e00ff */
[----:B------:R-:W-:-:S02]  /*a8f0*/  R2UR UR4, R20 ;  /* 0x00000000140472ca */ /* 0x000fc400000e0000 */
[----:B------:R-:W-:Y:S02]  /*a900*/  R2UR UR5, R21 ;  /* 0x00000000150572ca */ /* 0x000fe400000e0000 */
[----:B------:R-:W-:Y:S02]  /*a910*/  R2UR UR6, R58 ;  /* 0x000000003a0672ca */ /* 0x000fe400000e0000 */
[----:B------:R-:W-:Y:S01]  /*a920*/  R2UR UR7, R59 ;  /* 0x000000003b0772ca */ /* 0x000fe200000e0000 */
[----:B------:R-:W-:Y:S02]  /*a930*/  WARPGROUP.DEPBAR.LE gsb0, 0x0 ;  /* 0x00008000000079c5 */ /* 0x000fe40000010000 */
[----:B------:R-:W-:-:S10]  /*a940*/  WARPGROUP.ARRIVE ;  /* 0x00000000000079c5 */ /* 0x000fd40000000000 */
[----:B------:R-:W-:Y:S01]  /*a950*/  HGMMA.64x64x16.F32 R24, gdesc[UR4], R24, gsb0 ;  /* 0x00e00000041879f0 */ /* 0x000fe20008000818 */
[C---:B------:R-:W-:Y:S02]  /*a960*/  IMAD.IADD R20, R13.reuse, 0x1, R60 ;  /* 0x000000010d147824 */ /* 0x040fe400078e023c */
[----:B------:R-:W-:Y:S02]  /*a970*/  IMAD.IADD R58, R13, 0x1, R62 ;  /* 0x000000010d3a7824 */ /* 0x000fe400078e023e */
[----:B------:R-:W-:Y:S02]  /*a980*/  IMAD.MOV.U32 R21, RZ, RZ, 0x40000040 ;  /* 0x40000040ff157424 */ /* 0x000fe400078e00ff */
[----:B------:R-:W-:Y:S01]  /*a990*/  IMAD.MOV.U32 R59, RZ, RZ, 0x40000040 ;  /* 0x40000040ff3b7424 */ /* 0x000fe200078e00ff */
[----:B------:R-:W-:Y:S02]  /*a9a0*/  R2UR UR4, R20 ;  /* 0x00000000140472ca */ /* 0x000fe400000e0000 */
[----:B------:R-:W-:-:S02]  /*a9b0*/  R2UR UR5, R21 ;  /* 0x00000000150572ca */ /* 0x000fc400000e0000 */
        /* <DEDUP_REMOVED lines=125> */
[----:B------:R-:W-:Y:S01]  /*b190*/  LOP3.LUT R13, R13, 0x1e00, RZ, 0xc0, !PT ;  /* 0x00001e000d0d7812 */ /* 0x000fe200078ec0ff */
[----:B------:R-:W-:-:S03]  /*b1a0*/  IMAD.MOV.U32 R21, RZ, RZ, 0x40000040 ;  /* 0x40000040ff157424 */ /* 0x000fc600078e00ff */
[CC--:B------:R-:W-:Y:S02]  /*b1b0*/  IADD3 R20, R11.reuse, R13.reuse, R0 ;  /* 0x0000000d0b147210 */ /* 0x0c0fe40007ffe000 */
[----:B------:R-:W-:Y:S01]  /*b1c0*/  IADD3 R12, R11, R13, R12 ;  /* 0x0000000d0b0c7210 */ /* 0x000fe20007ffe00c */
[----:B------:R-:W-:Y:S01]  /*b1d0*/  IMAD.MOV.U32 R13, RZ, RZ, 0x40000040 ;  /* 0x40000040ff0d7424 */ /* 0x000fe200078e00ff */
[----:B------:R-:W-:Y:S02]  /*b1e0*/  R2UR UR4, R20 ;  /* 0x00000000140472ca */ /* 0x000fe400000e0000 */
[----:B------:R-:W-:Y:S02]  /*b1f0*/  R2UR UR5, R21 ;  /* 0x00000000150572ca */ /* 0x000fe400000e0000 */
[----:B------:R-:W-:Y:S02]  /*b200*/  R2UR UR6, R12 ;  /* 0x000000000c0672ca */ /* 0x000fe400000e0000 */
[----:B------:R-:W-:Y:S01]  /*b210*/  R2UR UR7, R13 ;  /* 0x000000000d0772ca */ /* 0x000fe200000e0000 */
[----:B------:R-:W-:-:S02]  /*b220*/  WARPGROUP.DEPBAR.LE gsb0, 0x0 ;  /* 0x00008000000079c5 */ /* 0x000fc40000010000 */
[----:B------:R-:W-:-:S10]  /*b230*/  WARPGROUP.ARRIVE ;  /* 0x00000000000079c5 */ /* 0x000fd40000000000 */
[----:B------:R-:W-:Y:S01]  /*b240*/  HGMMA.64x64x16.F32 R24, gdesc[UR4], R24, gsb0 ;  /* 0x00e00000041879f0 */ /* 0x000fe20008000818 */
[----:B------:R-:W-:Y:S01]  /*b250*/  ULDC UR4, c[0x0][0xad0] ;  /* 0x0002b40000047ab9 */ /* 0x000fe20000000800 */
[----:B------:R-:W-:Y:S01]  /*b260*/  IMAD R152, R168, -0x40, R152 ;  /* 0xffffffc0a8987824 */ /* 0x000fe200078e0298 */
[----:B------:R-:W-:-:S04]  /*b270*/  ULDC UR5, c[0x0][0xa80] ;  /* 0x0002a00000057ab9 */ /* 0x000fc80000000800 */
        /* <DEDUP_REMOVED lines=11> */
[----:B------:R-:W-:Y:S02]  /*b330*/  FMUL.FTZ R29, R29, UR4 ;  /* 0x000000041d1d7c20 */ /* 0x000fe40008410000 */
[----:B------:R-:W0:Y:S01]  /*b340*/  MUFU.TANH R20, R24 ;  /* 0x0000001800147308 */ /* 0x000e220000002400 */
[----:B------:R-:W-:-:S07]  /*b350*/  FMUL.FTZ R32, R32, UR4 ;  /* 0x0000000420207c20 */ /* 0x000fce0008410000 */
[----:B------:R-:W1:Y:S01]  /*b360*/  MUFU.TANH R25, R25 ;  /* 0x0000001900197308 */ /* 0x000e620000002400 */
[----:B------:R-:W-:-:S07]  /*b370*/  FMUL.FTZ R33, R33, UR4 ;  /* 0x0000000421217c20 */ /* 0x000fce0008410000 */
[----:B------:R-:W2:Y:S01]  /*b380*/  MUFU.TANH R28, R28 ;  /* 0x0000001c001c7308 */ /* 0x000ea20000002400 */
[----:B------:R-:W-:Y:S01]  /*b390*/  FMUL.FTZ R26, R26, UR4 ;  /* 0x000000041a1a7c20 */ /* 0x000fe20008410000 */
[----:B------:R-:W-:-:S06]  /*b3a0*/  FMUL.FTZ R27, R27, UR4 ;  /* 0x000000041b1b7c20 */ /* 0x000fcc0008410000 */
[----:B------:R-:W3:Y:S01]  /*b3b0*/  MUFU.TANH R29, R29 ;  /* 0x0000001d001d7308 */ /* 0x000ee20000002400 */
[----:B------:R-:W-:Y:S01]  /*b3c0*/  FMUL.FTZ R36, R36, UR4 ;  /* 0x0000000424247c20 */ /* 0x000fe20008410000 */
[----:B------:R-:W-:Y:S01]  /*b3d0*/  FMUL.FTZ R34, R34, UR4 ;  /* 0x0000000422227c20 */ /* 0x000fe20008410000 */
[----:B0-----:R-:W-:-:S05]  /*b3e0*/  FSEL R20, R20, -INF , P1 ;  /* 0xff80000014147808 */ /* 0x001fca0000800000 */
[----:B------:R-:W-:Y:S01]  /*b3f0*/  MUFU.TANH R32, R32 ;  /* 0x0000002000207308 */ /* 0x000fe20000002400 */
[----:B------:R-:W-:Y:S01]  /*b400*/  FMUL.FTZ R37, R37, UR4 ;  /* 0x0000000425257c20 */ /* 0x000fe20008410000 */
[----:B------:R-:W-:-:S06]  /*b410*/  FMUL.FTZ R30, R30, UR4 ;  /* 0x000000041e1e7c20 */ /* 0x000fcc0008410000 */
[----:B------:R-:W0:Y:S01]  /*b420*/  MUFU.TANH R11, R26 ;  /* 0x0000001a000b7308 */ /* 0x000e220000002400 */
[----:B------:R-:W-:-:S07]  /*b430*/  FMUL.FTZ R40, R40, UR4 ;  /* 0x0000000428287c20 */ /* 0x000fce0008410000 */
[----:B------:R1:W4:Y:S01]  /*b440*/  MUFU.TANH R12, R27 ;  /* 0x0000001b000c7308 */ /* 0x0003220000002400 */
[----:B------:R-:W-:-:S07]  /*b450*/  FMUL.FTZ R31, R31, UR4 ;  /* 0x000000041f1f7c20 */ /* 0x000fce0008410000 */
[----:B------:R-:W4:Y:S01]  /*b460*/  MUFU.TANH R33, R33 ;  /* 0x0000002100217308 */ /* 0x000f220000002400 */
[----:B-1----:R-:W-:Y:S02]  /*b470*/  FSEL R27, R25, -INF , P2 ;  /* 0xff800000191b7808 */ /* 0x002fe40001000000 */
[----:B--2---:R-:W-:-:S05]  /*b480*/  FSEL R25, R28, -INF , P3 ;  /* 0xff8000001c197808 */ /* 0x004fca0001800000 */
[----:B------:R1:W-:Y:S01]  /*b490*/  MUFU.TANH R21, R34 ;  /* 0x0000002200157308 */ /* 0x0003e20000002400 */
[----:B---3--:R-:W-:-:S07]  /*b4a0*/  FSEL R29, R29, -INF , P4 ;  /* 0xff8000001d1d7808 */ /* 0x008fce0002000000 */
[----:B------:R-:W-:Y:S01]  /*b4b0*/  MUFU.TANH R36, R36 ;  /* 0x0000002400247308 */ /* 0x000fe20000002400 */
[----:B-1----:R-:W-:Y:S01]  /*b4c0*/  FMNMX.FTZ R34, R20, R27, !PT ;  /* 0x0000001b14227209 */ /* 0x002fe20007810000 */
[----:B------:R-:W-:-:S03]  /*b4d0*/  FMUL.FTZ R35, R35, UR4 ;  /* 0x0000000423237c20 */ /* 0x000fc60008410000 */
[----:B------:R-:W-:-:S03]  /*b4e0*/  FMNMX.FTZ R34, R25, R34, !PT ;  /* 0x0000002219227209 */ /* 0x000fc60007810000 */
[----:B------:R-:W1:Y:S01]  /*b4f0*/  MUFU.TANH R13, R30 ;  /* 0x0000001e000d7308 */ /* 0x000e620000002400 */
[----:B------:R-:W-:Y:S01]  /*b500*/  FMUL.FTZ R41, R41, UR4 ;  /* 0x0000000429297c20 */ /* 0x000fe20008410000 */
[----:B------:R-:W-:-:S06]  /*b510*/  FMNMX.FTZ R34, R29, R34, !PT ;  /* 0x000000221d227209 */ /* 0x000fcc0007810000 */
[----:B------:R-:W2:Y:S01]  /*b520*/  MUFU.TANH R37, R37 ;  /* 0x0000002500257308 */ /* 0x000ea20000002400 */
[----:B------:R-:W-:Y:S01]  /*b530*/  FMUL.FTZ R44, R44, UR4 ;  /* 0x000000042c2c7c20 */ /* 0x000fe20008410000 */
[----:B------:R-:W-:Y:S01]  /*b540*/  FMUL.FTZ R39, R39, UR4 ;  /* 0x0000000427277c20 */ /* 0x000fe20008410000 */
[----:B0-----:R-:W-:-:S05]  /*b550*/  FSEL R11, R11, -INF , P1 ;  /* 0xff8000000b0b7808 */ /* 0x001fca0000800000 */
[----:B------:R0:W3:Y:S01]  /*b560*/  MUFU.TANH R15, R31 ;  /* 0x0000001f000f7308 */ /* 0x0000e20000002400 */
[----:B------:R-:W-:Y:S01]  /*b570*/  FMUL.FTZ R38, R38, UR4 ;  /* 0x0000000426267c20 */ /* 0x000fe20008410000 */
[----:B------:R-:W-:-:S06]  /*b580*/  ISETP.GT.AND P1, PT, R152, 0x18, PT ;  /* 0x000000189800780c */ /* 0x000fcc0003f24270 */
[----:B------:R-:W-:Y:S01]  /*b590*/  MUFU.TANH R40, R40 ;  /* 0x0000002800287308 */ /* 0x000fe20000002400 */
[----:B0-----:R-:W-:Y:S01]  /*b5a0*/  FSEL R31, R32, -INF , P5 ;  /* 0xff800000201f7808 */ /* 0x001fe20002800000 */
[----:B------:R-:W-:-:S03]  /*b5b0*/  FMUL.FTZ R45, R45, UR4 ;  /* 0x000000042d2d7c20 */ /* 0x000fc60008410000 */
[----:B------:R-:W-:-:S03]  /*b5c0*/  FMNMX.FTZ R34, R31, R34, !PT ;  /* 0x000000221f227209 */ /* 0x000fc60007810000 */
[----:B------:R0:W3:Y:S01]  /*b5d0*/  MUFU.TANH R24, R35 ;  /* 0x0000002300187308 */ /* 0x0000e20000002400 */
[----:B----4-:R-:W-:Y:S01]  /*b5e0*/  FSEL R12, R12, -INF , P2 ;  /* 0xff8000000c0c7808 */ /* 0x010fe20001000000 */
[----:B------:R-:W-:Y:S01]  /*b5f0*/  FMUL.FTZ R48, R48, UR4 ;  /* 0x0000000430307c20 */ /* 0x000fe20008410000 */
[----:B------:R-:W-:-:S05]  /*b600*/  ISETP.GT.AND P2, PT, R152, 0x19, PT ;  /* 0x000000199800780c */ /* 0x000fca0003f44270 */
[----:B------:R-:W4:Y:S01]  /*b610*/  MUFU.TANH R30, R41 ;  /* 0x00000029001e7308 */ /* 0x000f220000002400 */
[----:B0-----:R-:W-:Y:S01]  /*b620*/  FSEL R35, R33, -INF , P6 ;  /* 0xff80000021237808 */ /* 0x001fe20003000000 */
[----:B------:R-:W-:-:S03]  /*b630*/  FMUL.FTZ R43, R43, UR4 ;  /* 0x000000042b2b7c20 */ /* 0x000fc60008410000 */
[----:B------:R-:W-:-:S03]  /*b640*/  FMNMX.FTZ R34, R35, R34, !PT ;  /* 0x0000002223227209 */ /* 0x000fc60007810000 */
[----:B------:R0:W-:Y:S01]  /*b650*/  MUFU.TANH R26, R39 ;  /* 0x00000027001a7308 */ /* 0x0001e20000002400 */
[----:B-1----:R-:W-:Y:S01]  /*b660*/  FSEL R13, R13, -INF , P3 ;  /* 0xff8000000d0d7808 */ /* 0x002fe20001800000 */
[----:B------:R-:W-:Y:S01]  /*b670*/  FMUL.FTZ R42, R42, UR4 ;  /* 0x000000042a2a7c20 */ /* 0x000fe20008410000 */
[----:B------:R-:W-:-:S05]  /*b680*/  ISETP.GT.AND P3, PT, R152, 0x20, PT ;  /* 0x000000209800780c */ /* 0x000fca0003f64270 */
[----:B------:R-:W1:Y:S01]  /*b690*/  MUFU.TANH R44, R44 ;  /* 0x0000002c002c7308 */ /* 0x000e620000002400 */
[----:B0-----:R-:W-:Y:S02]  /*b6a0*/  FSEL R39, R36, -INF , P1 ;  /* 0xff80000024277808 */ /* 0x001fe40000800000 */
[----:B--2---:R-:W-:Y:S02]  /*b6b0*/  FSEL R41, R37, -INF , P2 ;  /* 0xff80000025297808 */ /* 0x004fe40001000000 */
[----:B------:R-:W-:-:S03]  /*b6c0*/  FMNMX.FTZ R34, R39, R34, !PT ;  /* 0x0000002227227209 */ /* 0x000fc60007810000 */
[----:B------:R-:W0:Y:S01]  /*b6d0*/  MUFU.TANH R38, R38 ;  /* 0x0000002600267308 */ /* 0x000e220000002400 */
[----:B---3--:R-:W-:Y:S01]  /*b6e0*/  FSEL R15, R15, -INF , P4 ;  /* 0xff8000000f0f7808 */ /* 0x008fe20002000000 */
[----:B------:R-:W-:Y:S01]  /*b6f0*/  FMUL.FTZ R49, R49, UR4 ;  /* 0x0000000431317c20 */ /* 0x000fe20008410000 */
[----:B------:R-:W-:-:S05]  /*b700*/  ISETP.GT.AND P4, PT, R152, 0x21, PT ;  /* 0x000000219800780c */ /* 0x000fca0003f84270 */
[----:B------:R-:W2:Y:S01]  /*b710*/  MUFU.TANH R28, R45 ;  /* 0x0000002d001c7308 */ /* 0x000ea20000002400 */
[----:B------:R-:W-:Y:S01]  /*b720*/  FMNMX.FTZ R34, R41, R34, !PT ;  /* 0x0000002229227209 */ /* 0x000fe20007810000 */
[----:B------:R-:W-:Y:S01]  /*b730*/  FMUL.FTZ R52, R52, UR4 ;  /* 0x0000000434347c20 */ /* 0x000fe20008410000 */
[----:B------:R-:W-:-:S05]  /*b740*/  FSEL R21, R21, -INF , P5 ;  /* 0xff80000015157808 */ /* 0x000fca0002800000 */
[----:B------:R3:W-:Y:S01]  /*b750*/  MUFU.TANH R57, R43 ;  /* 0x0000002b00397308 */ /* 0x0007e20000002400 */
[----:B------:R-:W-:Y:S02]  /*b760*/  ISETP.GT.AND P5, PT, R152, 0x28, PT ;  /* 0x000000289800780c */ /* 0x000fe40003fa4270 */
[----:B------:R-:W-:-:S05]  /*b770*/  FSEL R33, R24, -INF , P6 ;  /* 0xff80000018217808 */ /* 0x000fca0003000000 */
[----:B------:R-:W2:Y:S01]  /*b780*/  MUFU.TANH R48, R48 ;  /* 0x0000003000307308 */ /* 0x000ea20000002400 */
[----:B---3--:R-:W-:Y:S01]  /*b790*/  FSEL R43, R40, -INF , P3 ;  /* 0xff800000282b7808 */ /* 0x008fe20001800000 */
[----:B------:R-:W-:Y:S01]  /*b7a0*/  FMUL.FTZ R24, R53, UR4 ;  /* 0x0000000435187c20 */ /* 0x000fe20008410000 */
[----:B----4-:R-:W-:Y:S02]  /*b7b0*/  FSEL R45, R30, -INF , P4 ;  /* 0xff8000001e2d7808 */ /* 0x010fe40002000000 */
[----:B------:R-:W-:-:S03]  /*b7c0*/  FMNMX.FTZ R34, R43, R34, !PT ;  /* 0x000000222b227209 */ /* 0x000fc60007810000 */
[----:B------:R-:W3:Y:S01]  /*b7d0*/  MUFU.TANH R42, R42 ;  /* 0x0000002a002a7308 */ /* 0x000ee20000002400 */
[----:B------:R-:W-:Y:S02]  /*b7e0*/  ISETP.GT.AND P6, PT, R152, 0x29, PT ;  /* 0x000000299800780c */ /* 0x000fe40003fc4270 */
[----:B-1----:R-:W-:-:S05]  /*b7f0*/  FSEL R61, R44, -INF , P5 ;  /* 0xff8000002c3d7808 */ /* 0x002fca0002800000 */
[----:B------:R1:W4:Y:S01]  /*b800*/  MUFU.TANH R32, R49 ;  /* 0x0000003100207308 */ /* 0x0003220000002400 */
[----:B------:R-:W-:Y:S02]  /*b810*/  FMNMX.FTZ R34, R45, R34, !PT ;  /* 0x000000222d227209 */ /* 0x000fe40007810000 */
[----:B0-----:R-:W-:-:S05]  /*b820*/  FSEL R37, R38, -INF , P1 ;  /* 0xff80000026257808 */ /* 0x001fca0000800000 */
[----:B------:R-:W0:Y:S01]  /*b830*/  MUFU.TANH R52, R52 ;  /* 0x0000003400347308 */ /* 0x000e220000002400 */
[----:B------:R-:W-:Y:S02]  /*b840*/  ISETP.GT.AND P1, PT, R152, 0x30, PT ;  /* 0x000000309800780c */ /* 0x000fe40003f24270 */
[----:B--2---:R-:W-:Y:S02]  /*b850*/  FSEL R63, R28, -INF , P6 ;  /* 0xff8000001c3f7808 */ /* 0x004fe40003000000 */
[----:B------:R-:W-:-:S03]  /*b860*/  FMNMX.FTZ R34, R61, R34, !PT ;  /* 0x000000223d227209 */ /* 0x000fc60007810000 */
[----:B------:R-:W2:Y:S01]  /*b870*/  MUFU.TANH R24, R24 ;  /* 0x0000001800187308 */ /* 0x000ea20000002400 */
[----:B-1----:R-:W-:Y:S02]  /*b880*/  FSEL R49, R26, -INF , P2 ;  /* 0xff8000001a317808 */ /* 0x002fe40001000000 */
[----:B------:R-:W-:Y:S02]  /*b890*/  ISETP.GT.AND P2, PT, R152, 0x31, PT ;  /* 0x000000319800780c */ /* 0x000fe40003f44270 */
[----:B------:R-:W-:Y:S02]  /*b8a0*/  FSEL R67, R48, -INF , P1 ;  /* 0xff80000030437808 */ /* 0x000fe40000800000 */
[----:B------:R-:W-:Y:S02]  /*b8b0*/  FMNMX.FTZ R34, R63, R34, !PT ;  /* 0x000000223f227209 */ /* 0x000fe40007810000 */
[----:B---3--:R-:W-:Y:S02]  /*b8c0*/  FSEL R53, R42, -INF , P3 ;  /* 0xff8000002a357808 */ /* 0x008fe40001800000 */
[----:B------:R-:W-:-:S02]  /*b8d0*/  ISETP.GT.AND P3, PT, R152, 0x38, PT ;  /* 0x000000389800780c */ /* 0x000fc40003f64270 */
[----:B----4-:R-:W-:Y:S02]  /*b8e0*/  FSEL R69, R32, -INF , P2 ;  /* 0xff80000020457808 */ /* 0x010fe40001000000 */
[----:B------:R-:W-:Y:S02]  /*b8f0*/  FMNMX.FTZ R34, R67, R34, !PT ;  /* 0x0000002243227209 */ /* 0x000fe40007810000 */
[----:B------:R-:W-:Y:S02]  /*b900*/  FSEL R57, R57, -INF , P4 ;  /* 0xff80000039397808 */ /* 0x000fe40002000000 */
[----:B------:R-:W-:Y:S02]  /*b910*/  ISETP.GT.AND P4, PT, R152, 0x39, PT ;  /* 0x000000399800780c */ /* 0x000fe40003f84270 */
[----:B0-----:R-:W-:Y:S02]  /*b920*/  FSEL R73, R52, -INF , P3 ;  /* 0xff80000034497808 */ /* 0x001fe40001800000 */
[----:B------:R-:W-:-:S02]  /*b930*/  FMNMX.FTZ R34, R69, R34, !PT ;  /* 0x0000002245227209 */ /* 0x000fc40007810000 */
[----:B--2---:R-:W-:Y:S02]  /*b940*/  FSEL R75, R24, -INF , P4 ;  /* 0xff800000184b7808 */ /* 0x004fe40002000000 */
[----:B------:R-:W-:-:S04]  /*b950*/  FMNMX.FTZ R34, R73, R34, !PT ;  /* 0x0000002249227209 */ /* 0x000fc80007810000 */
[----:B------:R-:W-:-:S05]  /*b960*/  FMNMX.FTZ R34, R75, R34, !PT ;  /* 0x000000224b227209 */ /* 0x000fca0007810000 */
[----:B------:R-:W0:Y:S01]  /*b970*/  SHFL.BFLY PT, R59, R34, 0x2, 0x1f ;  /* 0x0c401f00223b7f89 */ /* 0x000e2200000e0000 */
[----:B------:R-:W-:-:S04]  /*b980*/  FMNMX.FTZ R24, R11, R12, !PT ;  /* 0x0000000c0b187209 */ /* 0x000fc80007810000 */
[----:B------:R-:W-:Y:S01]  /*b990*/  FMNMX.FTZ R24, R13, R24, !PT ;  /* 0x000000180d187209 */ /* 0x000fe20007810000 */
[----:B------:R-:W-:-:S03]  /*b9a0*/  FMUL.FTZ R46, R46, UR4 ;  /* 0x000000042e2e7c20 */ /* 0x000fc60008410000 */
[----:B------:R-:W-:Y:S01]  /*b9b0*/  FMNMX.FTZ R24, R15, R24, !PT ;  /* 0x000000180f187209 */ /* 0x000fe20007810000 */
[----:B------:R-:W-:-:S03]  /*b9c0*/  FMUL.FTZ R47, R47, UR4 ;  /* 0x000000042f2f7c20 */ /* 0x000fc60008410000 */
[----:B------:R-:W-:Y:S02]  /*b9d0*/  FMNMX.FTZ R24, R21, R24, !PT ;  /* 0x0000001815187209 */ /* 0x000fe40007810000 */
[----:B0-----:R-:W-:-:S05]  /*b9e0*/  FMNMX.FTZ R59, R34, R59, !PT ;  /* 0x0000003b223b7209 */ /* 0x001fca0007810000 */
[----:B------:R-:W0:Y:S01]  /*b9f0*/  SHFL.BFLY PT, R26, R59, 0x1, 0x1f ;  /* 0x0c201f003b1a7f89 */ /* 0x000e2200000e0000 */
[----:B------:R-:W1:Y:S01]  /*ba00*/  MUFU.TANH R46, R46 ;  /* 0x0000002e002e7308 */ /* 0x000e620000002400 */
[----:B------:R-:W-:Y:S01]  /*ba10*/  FMNMX.FTZ R24, R33, R24, !PT ;  /* 0x0000001821187209 */ /* 0x000fe20007810000 */
[----:B------:R-:W-:Y:S01]  /*ba20*/  FMUL.FTZ R50, R50, UR4 ;  /* 0x0000000432327c20 */ /* 0x000fe20008410000 */
[----:B------:R-:W-:Y:S02]  /*ba30*/  FMUL.FTZ R51, R51, UR4 ;  /* 0x0000000433337c20 */ /* 0x000fe40008410000 */
[----:B------:R-:W-:-:S03]  /*ba40*/  FMNMX.FTZ R24, R37, R24, !PT ;  /* 0x0000001825187209 */ /* 0x000fc60007810000 */
[----:B------:R-:W2:Y:S01]  /*ba50*/  MUFU.TANH R47, R47 ;  /* 0x0000002f002f7308 */ /* 0x000ea20000002400 */
[----:B------:R-:W-:Y:S01]  /*ba60*/  FMNMX.FTZ R24, R49, R24, !PT ;  /* 0x0000001831187209 */ /* 0x000fe20007810000 */
[----:B------:R-:W-:-:S06]  /*ba70*/  FMUL.FTZ R54, R54, UR4 ;  /* 0x0000000436367c20 */ /* 0x000fcc0008410000 */
[----:B------:R-:W3:Y:S01]  /*ba80*/  MUFU.TANH R50, R50 ;  /* 0x0000003200327308 */ /* 0x000ee20000002400 */
[----:B------:R-:W-:Y:S01]  /*ba90*/  FMNMX.FTZ R24, R53, R24, !PT ;  /* 0x0000001835187209 */ /* 0x000fe20007810000 */
[----:B------:R-:W-:-:S06]  /*baa0*/  FMUL.FTZ R55, R55, UR4 ;  /* 0x0000000437377c20 */ /* 0x000fcc0008410000 */
[----:B------:R-:W4:Y:S01]  /*bab0*/  MUFU.TANH R51, R51 ;  /* 0x0000003300337308 */ /* 0x000f220000002400 */
[----:B0-----:R-:W-:Y:S02]  /*bac0*/  FMNMX.FTZ R169, R59, R26, !PT ;  /* 0x0000001a3ba97209 */ /* 0x001fe40007810000 */
[----:B-1----:R-:W-:Y:S02]  /*bad0*/  FSEL R59, R46, -INF , P5 ;  /* 0xff8000002e3b7808 */ /* 0x002fe40002800000 */
[----:B------:R-:W-:-:S03]  /*bae0*/  FMNMX.FTZ R24, R57, R24, !PT ;  /* 0x0000001839187209 */ /* 0x000fc60007810000 */
[----:B------:R-:W0:Y:S01]  /*baf0*/  MUFU.TANH R54, R54 ;  /* 0x0000003600367308 */ /* 0x000e220000002400 */
[----:B--2---:R-:W-:Y:S02]  /*bb00*/  FSEL R47, R47, -INF , P6 ;  /* 0xff8000002f2f7808 */ /* 0x004fe40003000000 */
[----:B------:R-:W-:-:S05]  /*bb10*/  FMNMX.FTZ R24, R59, R24, !PT ;  /* 0x000000183b187209 */ /* 0x000fca0007810000 */
[----:B------:R-:W1:Y:S01]  /*bb20*/  MUFU.TANH R55, R55 ;  /* 0x0000003700377308 */ /* 0x000e620000002400 */
[----:B---3--:R-:W-:Y:S02]  /*bb30*/  FSEL R65, R50, -INF , P1 ;  /* 0xff80000032417808 */ /* 0x008fe40000800000 */
[----:B------:R-:W-:Y:S02]  /*bb40*/  FMNMX.FTZ R24, R47, R24, !PT ;  /* 0x000000182f187209 */ /* 0x000fe40007810000 */
[----:B----4-:R-:W-:Y:S02]  /*bb50*/  FSEL R51, R51, -INF , P2 ;  /* 0xff80000033337808 */ /* 0x010fe40001000000 */
[----:B------:R-:W-:Y:S02]  /*bb60*/  FMNMX.FTZ R24, R65, R24, !PT ;  /* 0x0000001841187209 */ /* 0x000fe40007810000 */
[----:B0-----:R-:W-:Y:S02]  /*bb70*/  FSEL R71, R54, -INF , P3 ;  /* 0xff80000036477808 */ /* 0x001fe40001800000 */
[----:B------:R-:W-:-:S04]  /*bb80*/  FMNMX.FTZ R24, R51, R24, !PT ;  /* 0x0000001833187209 */ /* 0x000fc80007810000 */
[----:B------:R-:W-:Y:S02]  /*bb90*/  FMNMX.FTZ R24, R71, R24, !PT ;  /* 0x0000001847187209 */ /* 0x000fe40007810000 */
[----:B-1----:R-:W-:-:S04]  /*bba0*/  FSEL R55, R55, -INF , P4 ;  /* 0xff80000037377808 */ /* 0x002fc80002000000 */
[----:B------:R-:W-:-:S05]  /*bbb0*/  FMNMX.FTZ R24, R55, R24, !PT ;  /* 0x0000001837187209 */ /* 0x000fca0007810000 */
[----:B------:R-:W0:Y:S01]  /*bbc0*/  SHFL.BFLY PT, R77, R24, 0x2, 0x1f ;  /* 0x0c401f00184d7f89 */ /* 0x000e2200000e0000 */
[----:B------:R-:W-:Y:S01]  /*bbd0*/  IMAD.U32 R170, RZ, RZ, UR5 ;  /* 0x00000005ffaa7e24 */ /* 0x000fe2000f8e00ff */
[----:B------:R-:W-:-:S03]  /*bbe0*/  FSETP.NEU.FTZ.AND P5, PT, R169, -INF , PT ;  /* 0xff800000a900780b */ /* 0x000fc60003fbd000 */
[----:B------:R-:W-:-:S05]  /*bbf0*/  FMUL.FTZ R26, R169, R170 ;  /* 0x000000aaa91a7220 */ /* 0x000fca0000410000 */
[----:B------:R-:W-:-:S05]  /*bc00*/  FSEL R26, R26, RZ, P5 ;  /* 0x000000ff1a1a7208 */ /* 0x000fca0002800000 */
[----:B------:R-:W-:Y:S01]  /*bc10*/  FFMA.FTZ R152, R20, R170, -R26 ;  /* 0x000000aa14987223 */ /* 0x000fe2000001081a */
[----:B0-----:R-:W-:-:S05]  /*bc20*/  FMNMX.FTZ R77, R24, R77, !PT ;  /* 0x0000004d184d7209 */ /* 0x001fca0007810000 */
[----:B------:R-:W0:Y:S01]  /*bc30*/  SHFL.BFLY PT, R20, R77, 0x1, 0x1f ;  /* 0x0c201f004d147f89 */ /* 0x000e2200000e0000 */
[----:B------:R-:W1:Y:S01]  /*bc40*/  S2R R58, SR_TID.X ;  /* 0x00000000003a7919 */ /* 0x000e620000002100 */
[-CC-:B------:R-:W-:Y:S01]  /*bc50*/  FFMA.FTZ R27, R27, R170.reuse, -R26.reuse ;  /* 0x000000aa1b1b7223 */ /* 0x180fe2000001081a */
[----:B-----5:R-:W-:Y:S01]  /*bc60*/  FFMA.FTZ R154, R25, R170, -R26 ;  /* 0x000000aa199a7223 */ /* 0x020fe2000001081a */
[----:B0-----:R-:W-:-:S04]  /*bc70*/  FMNMX.FTZ R171, R77, R20, !PT ;  /* 0x000000144dab7209 */ /* 0x001fc80007810000 */
[C---:B------:R-:W-:Y:S01]  /*bc80*/  FSETP.NEU.FTZ.AND P1, PT, R171.reuse, -INF , PT ;  /* 0xff800000ab00780b */ /* 0x040fe20003f3d000 */
[----:B------:R-:W-:-:S05]  /*bc90*/  FMUL.FTZ R20, R171, R170 ;  /* 0x000000aaab147220 */ /* 0x000fca0000410000 */
[----:B------:R-:W-:Y:S01]  /*bca0*/  FSEL R20, R20, RZ, P1 ;  /* 0x000000ff14147208 */ /* 0x000fe20000800000 */
[----:B------:R-:W-:Y:S04]  /*bcb0*/  MUFU.EX2 R152, R152 ;  /* 0x0000009800987308 */ /* 0x000fe80000000800 */
[-CC-:B------:R-:W-:Y:S01]  /*bcc0*/  FFMA.FTZ R11, R11, R170.reuse, -R20.reuse ;  /* 0x000000aa0b0b7223 */ /* 0x180fe20000010814 */
[-CC-:B------:R-:W-:Y:S01]  /*bcd0*/  FFMA.FTZ R12, R12, R170.reuse, -R20.reuse ;  /* 0x000000aa0c0c7223 */ /* 0x180fe20000010814 */
[-C--:B------:R-:W-:Y:S02]  /*bce0*/  FFMA.FTZ R13, R13, R170.reuse, -R20 ;  /* 0x000000aa0d0d7223 */ /* 0x080fe40000010814 */
[----:B------:R-:W0:Y:S01]  /*bcf0*/  MUFU.EX2 R27, R27 ;  /* 0x0000001b001b7308 */ /* 0x000e220000000800 */
[-C--:B------:R-:W-:Y:S01]  /*bd00*/  FFMA.FTZ R25, R29, R170.reuse, -R26 ;  /* 0x000000aa1d197223 */ /* 0x080fe2000001081a */
[-C--:B------:R-:W-:Y:S01]  /*bd10*/  FFMA.FTZ R15, R15, R170.reuse, -R20 ;  /* 0x000000aa0f0f7223 */ /* 0x080fe20000010814 */
[----:B------:R-:W-:-:S05]  /*bd20*/  FFMA.FTZ R156, R31, R170, -R26 ;  /* 0x000000aa1f9c7223 */ /* 0x000fca000001081a */
[----:B------:R-:W-:Y:S01]  /*bd30*/  MUFU.EX2 R153, R11 ;  /* 0x0000000b00997308 */ /* 0x000fe20000000800 */
[-CC-:B------:R-:W-:Y:S01]  /*bd40*/  FFMA.FTZ R31, R35, R170.reuse, -R26.reuse ;  /* 0x000000aa231f7223 */ /* 0x180fe2000001081a */
[----:B------:R-:W-:-:S06]  /*bd50*/  FFMA.FTZ R158, R39, R170, -R26 ;  /* 0x000000aa279e7223 */ /* 0x000fcc000001081a */
[----:B------:R-:W2:Y:S01]  /*bd60*/  MUFU.EX2 R24, R12 ;  /* 0x0000000c00187308 */ /* 0x000ea20000000800 */
[-CC-:B------:R-:W-:Y:S01]  /*bd70*/  FFMA.FTZ R29, R41, R170.reuse, -R26.reuse ;  /* 0x000000aa291d7223 */ /* 0x180fe2000001081a */
[-CC-:B------:R-:W-:Y:S01]  /*bd80*/  FFMA.FTZ R160, R43, R170.reuse, -R26.reuse ;  /* 0x000000aa2ba07223 */ /* 0x180fe2000001081a */
[-CC-:B------:R-:W-:Y:S01]  /*bd90*/  FFMA.FTZ R35, R45, R170.reuse, -R26.reuse ;  /* 0x000000aa2d237223 */ /* 0x180fe2000001081a */
[----:B------:R-:W-:-:S04]  /*bda0*/  FFMA.FTZ R162, R61, R170, -R26 ;  /* 0x000000aa3da27223 */ /* 0x000fc8000001081a */
[----:B------:R-:W3:Y:S01]  /*bdb0*/  MUFU.EX2 R154, R154 ;  /* 0x0000009a009a7308 */ /* 0x000ee20000000800 */
[-CC-:B------:R-:W-:Y:S01]  /*bdc0*/  FFMA.FTZ R39, R63, R170.reuse, -R26.reuse ;  /* 0x000000aa3f277223 */ /* 0x180fe2000001081a */
[-CC-:B------:R-:W-:Y:S01]  /*bdd0*/  FFMA.FTZ R164, R67, R170.reuse, -R26.reuse ;  /* 0x000000aa43a47223 */ /* 0x180fe2000001081a */
[-CC-:B------:R-:W-:Y:S01]  /*bde0*/  FFMA.FTZ R41, R69, R170.reuse, -R26.reuse ;  /* 0x000000aa45297223 */ /* 0x180fe2000001081a */
[-CC-:B------:R-:W-:Y:S01]  /*bdf0*/  FFMA.FTZ R166, R73, R170.reuse, -R26.reuse ;  /* 0x000000aa49a67223 */ /* 0x180fe2000001081a */
[----:B------:R-:W-:-:S03]  /*be00*/  FFMA.FTZ R43, R75, R170, -R26 ;  /* 0x000000aa4b2b7223 */ /* 0x000fc6000001081a */
[----:B------:R0:W4:Y:S01]  /*be10*/  MUFU.EX2 R155, R13 ;  /* 0x0000000d009b7308 */ /* 0x0001220000000800 */
[-CC-:B------:R-:W-:Y:S01]  /*be20*/  FFMA.FTZ R21, R21, R170.reuse, -R20.reuse ;  /* 0x000000aa15157223 */ /* 0x180fe20000010814 */
[----:B-1----:R-:W-:Y:S01]  /*be30*/  LOP3.LUT R58, R58, 0x7f, RZ, 0xc0, !PT ;  /* 0x0000007f3a3a7812 */ /* 0x002fe200078ec0ff */
[----:B------:R-:W-:-:S05]  /*be40*/  FFMA.FTZ R33, R33, R170, -R20 ;  /* 0x000000aa21217223 */ /* 0x000fca0000010814 */
[----:B------:R-:W1:Y:S01]  /*be50*/  MUFU.EX2 R25, R25 ;  /* 0x0000001900197308 */ /* 0x000e620000000800 */
[----:B------:R-:W-:Y:S01]  /*be60*/  FFMA.FTZ R37, R37, R170, -R20 ;  /* 0x000000aa25257223 */ /* 0x000fe20000010814 */
[----:B------:R-:W-:-:S06]  /*be70*/  ISETP.NE.AND P1, PT, R58, RZ, PT ;  /* 0x000000ff3a00720c */ /* 0x000fcc0003f25270 */
[----:B------:R1:W1:Y:S01]  /*be80*/  MUFU.EX2 R26, R15 ;  /* 0x0000000f001a7308 */ /* 0x0002620000000800 */
[----:B0-----:R-:W-:Y:S01]  /*be90*/  FADD.FTZ R13, R152, R27 ;  /* 0x0000001b980d7221 */ /* 0x001fe20000010000 */
[----:B--2---:R-:W-:-:S06]  /*bea0*/  FADD.FTZ R12, R153, R24 ;  /* 0x00000018990c7221 */ /* 0x004fcc0000010000 */
[----:B------:R-:W0:Y:S08]  /*beb0*/  MUFU.EX2 R156, R156 ;  /* 0x0000009c009c7308 */ /* 0x000e300000000800 */
[----:B------:R-:W2:Y:S01]  /*bec0*/  MUFU.EX2 R157, R21 ;  /* 0x00000015009d7308 */ /* 0x000ea20000000800 */
[----:B------:R-:W-:Y:S01]  /*bed0*/  FFMA.FTZ R49, R49, R170, -R20 ;  /* 0x000000aa31317223 */ /* 0x000fe20000010814 */
[----:B---3--:R-:W-:-:S06]  /*bee0*/  FADD.FTZ R34, R154, R13 ;  /* 0x0000000d9a227221 */ /* 0x008fcc0000010000 */
[----:B------:R-:W3:Y:S01]  /*bef0*/  MUFU.EX2 R31, R31 ;  /* 0x0000001f001f7308 */ /* 0x000ee20000000800 */
[----:B----4-:R-:W-:Y:S01]  /*bf00*/  FADD.FTZ R13, R155, R12 ;  /* 0x0000000c9b0d7221 */ /* 0x010fe20000010000 */
[----:B------:R-:W-:-:S06]  /*bf10*/  FFMA.FTZ R53, R53, R170, -R20 ;  /* 0x000000aa35357223 */ /* 0x000fcc0000010814 */
[----:B------:R-:W4:Y:S01]  /*bf20*/  MUFU.EX2 R28, R33 ;  /* 0x00000021001c7308 */ /* 0x000f220000000800 */
[----:B-1----:R-:W-:Y:S01]  /*bf30*/  FADD.FTZ R15, R25, R34 ;  /* 0x00000022190f7221 */ /* 0x002fe20000010000 */
[----:B------:R-:W-:-:S06]  /*bf40*/  FADD.FTZ R36, R26, R13 ;  /* 0x0000000d1a247221 */ /* 0x000fcc0000010000 */
[----:B------:R-:W1:Y:S01]  /*bf50*/  MUFU.EX2 R158, R158 ;  /* 0x0000009e009e7308 */ /* 0x000e620000000800 */
[----:B------:R-:W-:-:S07]  /*bf60*/  IMAD.MOV.U32 R13, RZ, RZ, 0x40000040 ;  /* 0x40000040ff0d7424 */ /* 0x000fce00078e00ff */
[----:B------:R-:W1:Y:S01]  /*bf70*/  MUFU.EX2 R37, R37 ;  /* 0x0000002500257308 */ /* 0x000e620000000800 */
[----:B------:R-:W-:Y:S02]  /*bf80*/  @!P1 VIADD R11, R14, 0x38840 ;  /* 0x000388400e0b9836 */ /* 0x000fe40000000000 */
[----:B------:R-:W-:Y:S01]  /*bf90*/  FFMA.FTZ R57, R57, R170, -R20 ;  /* 0x000000aa39397223 */ /* 0x000fe20000010814 */
[----:B0-----:R-:W-:-:S04]  /*bfa0*/  FADD.FTZ R38, R156, R15 ;  /* 0x0000000f9c267221 */ /* 0x001fc80000010000 */
[----:B------:R-:W0:Y:S01]  /*bfb0*/  MUFU.EX2 R30, R49 ;  /* 0x00000031001e7308 */ /* 0x000e220000000800 */
[----:B--2---:R-:W-:Y:S01]  /*bfc0*/  FADD.FTZ R15, R157, R36 ;  /* 0x000000249d0f7221 */ /* 0x004fe20000010000 */
[----:B------:R-:W-:Y:S01]  /*bfd0*/  FFMA.FTZ R59, R59, R170, -R20 ;  /* 0x000000aa3b3b7223 */ /* 0x000fe20000010814 */
[----:B------:R-:W-:-:S05]  /*bfe0*/  R2UR UR7, R13 ;  /* 0x000000000d0772ca */ /* 0x000fca00000e0000 */
[----:B------:R-:W2:Y:S01]  /*bff0*/  MUFU.EX2 R29, R29 ;  /* 0x0000001d001d7308 */ /* 0x000ea20000000800 */
[----:B------:R-:W-:Y:S01]  /*c000*/  @!P1 PRMT R11, RZ, 0x654, R11 ;  /* 0x00000654ff0b9816 */ /* 0x000fe2000000000b */
[----:B---3--:R-:W-:Y:S01]  /*c010*/  FADD.FTZ R13, R31, R38 ;  /* 0x000000261f0d7221 */ /* 0x008fe20000010000 */
[----:B----4-:R-:W-:Y:S02]  /*c020*/  FADD.FTZ R36, R28, R15 ;  /* 0x0000000f1c247221 */ /* 0x010fe40000010000 */
[----:B------:R3:W-:Y:S03]  /*c030*/  @!P1 SYNCS.ARRIVE.TRANS64.RED.A1T0 RZ, [R11+URZ], RZ ;  /* 0x000000ff0bff99a7 */ /* 0x0007e6000810043f */
[----:B------:R-:W4:Y:S01]  /*c040*/  MUFU.EX2 R53, R53 ;  /* 0x0000003500357308 */ /* 0x000f220000000800 */
[----:B-1----:R-:W-:-:S07]  /*c050*/  FADD.FTZ R38, R158, R13 ;  /* 0x0000000d9e267221 */ /* 0x002fce0000010000 */
[----:B------:R-:W1:Y:S01]  /*c060*/  MUFU.EX2 R160, R160 ;  /* 0x000000a000a07308 */ /* 0x000e620000000800 */
[----:B---3--:R-:W-:Y:S01]  /*c070*/  LOP3.LUT R11, R56, 0x2000000, RZ, 0xfc, !PT ;  /* 0x02000000380b7812 */ /* 0x008fe200078efcff */
[----:B------:R-:W-:-:S06]  /*c080*/  FADD.FTZ R13, R37, R36 ;  /* 0x00000024250d7221 */ /* 0x000fcc0000010000 */
[----:B------:R-:W3:Y:S01]  /*c090*/  MUFU.EX2 R32, R57 ;  /* 0x0000003900207308 */ /* 0x000ee20000000800 */
[----:B------:R-:W-:-:S07]  /*c0a0*/  FFMA.FTZ R47, R47, R170, -R20 ;  /* 0x000000aa2f2f7223 */ /* 0x000fce0000010814 */
[----:B------:R-:W3:Y:S01]  /*c0b0*/  MUFU.EX2 R35, R35 ;  /* 0x0000002300237308 */ /* 0x000ee20000000800 */
[----:B0-----:R-:W-:Y:S01]  /*c0c0*/  FADD.FTZ R36, R30, R13 ;  /* 0x0000000d1e247221 */ /* 0x001fe20000010000 */
[----:B------:R-:W-:Y:S01]  /*c0d0*/  FFMA.FTZ R65, R65, R170, -R20 ;  /* 0x000000aa41417223 */ /* 0x000fe20000010814 */
[----:B------:R-:W-:-:S05]  /*c0e0*/  IMAD R12, R18, 0x1000, R11 ;  /* 0x00001000120c7824 */ /* 0x000fca00078e020b */
[----:B------:R-:W0:Y:S01]  /*c0f0*/  MUFU.EX2 R59, R59 ;  /* 0x0000003b003b7308 */ /* 0x000e220000000800 */
[----:B--2---:R-:W-:-:S07]  /*c100*/  FADD.FTZ R15, R29, R38 ;  /* 0x000000261d0f7221 */ /* 0x004fce0000010000 */
[----:B------:R-:W2:Y:S01]  /*c110*/  MUFU.EX2 R162, R162 ;  /* 0x000000a200a27308 */ /* 0x000ea20000000800 */
[-CC-:B------:R-:W-:Y:S01]  /*c120*/  FFMA.FTZ R51, R51, R170.reuse, -R20.reuse ;  /* 0x000000aa33337223 */ /* 0x180fe20000010814 */
[-CC-:B------:R-:W-:Y:S01]  /*c130*/  FFMA.FTZ R71, R71, R170.reuse, -R20.reuse ;  /* 0x000000aa47477223 */ /* 0x180fe20000010814 */
[----:B------:R-:W-:Y:S01]  /*c140*/  FFMA.FTZ R55, R55, R170, -R20 ;  /* 0x000000aa37377223 */ /* 0x000fe20000010814 */
[----:B----4-:R-:W-:-:S04]  /*c150*/  FADD.FTZ R13, R53, R36 ;  /* 0x00000024350d7221 */ /* 0x010fc80000010000 */
[----:B------:R-:W4:Y:S01]  /*c160*/  MUFU.EX2 R39, R39 ;  /* 0x0000002700277308 */ /* 0x000f220000000800 */
[----:B------:R-:W-:Y:S02]  /*c170*/  VIADD R20, R12, 0x80 ;  /* 0x000000800c147836 */ /* 0x000fe40000000000 */
[----:B-1----:R-:W-:Y:S01]  /*c180*/  FADD.FTZ R38, R160, R15 ;  /* 0x0000000fa0267221 */ /* 0x002fe20000010000 */
[----:B------:R-:W-:-:S04]  /*c190*/  F2FP.F16.F32.PACK_AB R153, R24, R153 ;  /* 0x000000991899723e */ /* 0x000fc800000000ff */
[----:B------:R-:W1:Y:S01]  /*c1a0*/  MUFU.EX2 R34, R47 ;  /* 0x0000002f00227308 */ /* 0x000e620000000800 */
[----:B---3--:R-:W-:Y:S01]  /*c1b0*/  FADD.FTZ R24, R32, R13 ;  /* 0x0000000d20187221 */ /* 0x008fe20000010000 */
[----:B------:R-:W-:Y:S01]  /*c1c0*/  R2UR UR10, R20 ;  /* 0x00000000140a72ca */ /* 0x000fe200000e0000 */
[----:B------:R-:W-:-:S05]  /*c1d0*/  FADD.FTZ R15, R35, R38 ;  /* 0x00000026230f7221 */ /* 0x000fca0000010000 */
[----:B------:R-:W3:Y:S01]  /*c1e0*/  MUFU.EX2 R164, R164 ;  /* 0x000000a400a47308 */ /* 0x000ee20000000800 */
[----:B------:R-:W-:Y:S01]  /*c1f0*/  F2FP.F16.F32.PACK_AB R155, R26, R155 ;  /* 0x0000009b1a9b723e */ /* 0x000fe200000000ff */
[----:B0-----:R-:W-:-:S06]  /*c200*/  FADD.FTZ R13, R59, R24 ;  /* 0x000000183b0d7221 */ /* 0x001fcc0000010000 */
[----:B------:R-:W0:Y:S01]  /*c210*/  MUFU.EX2 R65, R65 ;  /* 0x0000004100417308 */ /* 0x000e220000000800 */
[----:B--2---:R-:W-:-:S07]  /*c220*/  FADD.FTZ R26, R162, R15 ;  /* 0x0000000fa21a7221 */ /* 0x004fce0000010000 */
[----:B------:R-:W2:Y:S01]  /*c230*/  MUFU.EX2 R41, R41 ;  /* 0x0000002900297308 */ /* 0x000ea20000000800 */
[----:B----4-:R-:W-:-:S07]  /*c240*/  FADD.FTZ R15, R39, R26 ;  /* 0x0000001a270f7221 */ /* 0x010fce0000010000 */
[----:B------:R-:W4:Y:S01]  /*c250*/  MUFU.EX2 R20, R51 ;  /* 0x0000003300147308 */ /* 0x000f220000000800 */
[----:B-1----:R-:W-:-:S07]  /*c260*/  FADD.FTZ R26, R34, R13 ;  /* 0x0000000d221a7221 */ /* 0x002fce0000010000 */
[----:B------:R-:W1:Y:S01]  /*c270*/  MUFU.EX2 R166, R166 ;  /* 0x000000a600a67308 */ /* 0x000e620000000800 */
[----:B------:R-:W-:-:S07]  /*c280*/  F2FP.F16.F32.PACK_AB R157, R28, R157 ;  /* 0x0000009d1c9d723e */ /* 0x000fce00000000ff */
[----:B------:R-:W-:Y:S08]  /*c290*/  MUFU.EX2 R43, R43 ;  /* 0x0000002b002b7308 */ /* 0x000ff00000000800 */
[----:B------:R-:W1:Y:S08]  /*c2a0*/  MUFU.EX2 R71, R71 ;  /* 0x0000004700477308 */ /* 0x000e700000000800 */
[----:B------:R-:W1:Y:S01]  /*c2b0*/  MUFU.EX2 R24, R55 ;  /* 0x0000003700187308 */ /* 0x000e620000000800 */
[----:B---3--:R-:W-:Y:S01]  /*c2c0*/  FADD.FTZ R28, R164, R15 ;  /* 0x0000000fa41c7221 */ /* 0x008fe20000010000 */
[----:B0-----:R-:W-:Y:S01]  /*c2d0*/  FADD.FTZ R13, R65, R26 ;  /* 0x0000001a410d7221 */ /* 0x001fe20000010000 */
[----:B------:R-:W-:-:S02]  /*c2e0*/  F2FP.F16.F32.PACK_AB R152, R27, R152 ;  /* 0x000000981b98723e */ /* 0x000fc400000000ff */
[----:B--2---:R-:W-:Y:S01]  /*c2f0*/  FADD.FTZ R15, R41, R28 ;  /* 0x0000001c290f7221 */ /* 0x004fe20000010000 */
[----:B------:R-:W-:Y:S01]  /*c300*/  F2FP.F16.F32.PACK_AB R154, R25, R154 ;  /* 0x0000009a199a723e */ /* 0x000fe200000000ff */
[----:B------:R-:W-:Y:S01]  /*c310*/  BAR.SYNC.DEFER_BLOCKING 0xf, 0x100 ;  /* 0x03c4000000007b1d */ /* 0x000fe20000010000 */
[----:B----4-:R-:W-:Y:S01]  /*c320*/  FADD.FTZ R26, R20, R13 ;  /* 0x0000000d141a7221 */ /* 0x010fe20000010000 */
[----:B------:R-:W-:Y:S01]  /*c330*/  F2FP.F16.F32.PACK_AB R156, R31, R156 ;  /* 0x0000009c1f9c723e */ /* 0x000fe200000000ff */
[----:B-1----:R-:W-:Y:S01]  /*c340*/  FADD.FTZ R28, R166, R15 ;  /* 0x0000000fa61c7221 */ /* 0x002fe20000010000 */
[----:B------:R-:W-:Y:S02]  /*c350*/  F2FP.F16.F32.PACK_AB R158, R29, R158 ;  /* 0x0000009e1d9e723e */ /* 0x000fe400000000ff */
[----:B------:R-:W-:Y:S02]  /*c360*/  F2FP.F16.F32.PACK_AB R159, R30, R37 ;  /* 0x000000251e9f723e */ /* 0x000fe400000000ff */
[----:B------:R-:W-:-:S02]  /*c370*/  R2UR UR6, R12 ;  /* 0x000000000c0672ca */ /* 0x000fc400000e0000 */
[----:B------:R-:W-:Y:S02]  /*c380*/  F2FP.F16.F32.PACK_AB R160, R35, R160 ;  /* 0x000000a023a0723e */ /* 0x000fe400000000ff */
[----:B------:R-:W-:Y:S02]  /*c390*/  F2FP.F16.F32.PACK_AB R161, R32, R53 ;  /* 0x0000003520a1723e */ /* 0x000fe400000000ff */
[----:B------:R-:W-:Y:S02]  /*c3a0*/  F2FP.F16.F32.PACK_AB R162, R39, R162 ;  /* 0x000000a227a2723e */ /* 0x000fe400000000ff */
[----:B------:R-:W-:Y:S01]  /*c3b0*/  F2FP.F16.F32.PACK_AB R163, R34, R59 ;  /* 0x0000003b22a3723e */ /* 0x000fe200000000ff */
[----:B------:R-:W-:Y:S01]  /*c3c0*/  FADD.FTZ R15, R71, R26 ;  /* 0x0000001a470f7221 */ /* 0x000fe20000010000 */
[----:B------:R-:W-:Y:S02]  /*c3d0*/  F2FP.F16.F32.PACK_AB R164, R41, R164 ;  /* 0x000000a429a4723e */ /* 0x000fe400000000ff */
[----:B------:R-:W-:-:S02]  /*c3e0*/  F2FP.F16.F32.PACK_AB R165, R20, R65 ;  /* 0x0000004114a5723e */ /* 0x000fc400000000ff */
[C---:B------:R-:W-:Y:S02]  /*c3f0*/  F2FP.F16.F32.PACK_AB R166, R43.reuse, R166 ;  /* 0x000000a62ba6723e */ /* 0x040fe400000000ff */
[C---:B------:R-:W-:Y:S01]  /*c400*/  F2FP.F16.F32.PACK_AB R167, R24.reuse, R71 ;  /* 0x0000004718a7723e */ /* 0x040fe200000000ff */
[----:B------:R0:W-:Y:S01]  /*c410*/  STSM.16.M88.4 [R194+0x36400], R152 ;  /* 0x03640098c2007844 */ /* 0x0001e20000000200 */
[----:B------:R-:W-:Y:S01]  /*c420*/  FADD.FTZ R13, R43, R28 ;  /* 0x0000001c2b0d7221 */ /* 0x000fe20000010000 */
[----:B------:R-:W-:Y:S02]  /*c430*/  FADD.FTZ R15, R24, R15 ;  /* 0x0000000f180f7221 */ /* 0x000fe40000010000 */
[----:B------:R0:W-:Y:S04]  /*c440*/  STSM.16.M88.4 [R195], R156 ;  /* 0x0000009cc3007844 */ /* 0x0001e80000000200 */
[----:B------:R0:W-:Y:S04]  /*c450*/  STSM.16.M88.4 [R207], R160 ;  /* 0x000000a0cf007844 */ /* 0x0001e80000000200 */
[----:B------:R0:W-:Y:S01]  /*c460*/  STSM.16.M88.4 [R206], R164 ;  /* 0x000000a4ce007844 */ /* 0x0001e20000000200 */
[----:B------:R-:W-:-:S06]  /*c470*/  WARPGROUP.ARRIVE ;  /* 0x00000000000079c5 */ /* 0x000fcc0000000000 */
[----:B------:R-:W-:Y:S01]  /*c480*/  HGMMA.64x256x16.F32 R24, R152, gdesc[UR4].tnspB, RZ, !UPT, gsb0 ;  /* 0x43e0000498187df0 */ /* 0x000fe2000c0008ff */
[----:B------:R-:W-:-:S05]  /*c490*/  IMAD.MOV.U32 R21, RZ, RZ, 0x40000040 ;  /* 0x40000040ff157424 */ /* 0x000fca00078e00ff */
[----:B------:R-:W-:Y:S01]  /*c4a0*/  R2UR UR11, R21 ;  /* 0x00000000150b72ca */ /* 0x000fe200000e0000 */
[----:B------:R-:W-:Y:S02]  /*c4b0*/  VIADD R20, R12, 0x100 ;  /* 0x000001000c147836 */ /* 0x000fe40000000000 */
[----:B------:R-:W-:-:S03]  /*c4c0*/  IMAD.MOV.U32 R21, RZ, RZ, 0x40000040 ;  /* 0x40000040ff157424 */ /* 0x000fc600078e00ff */
[----:B------:R-:W-:Y:S02]  /*c4d0*/  R2UR UR6, R20 ;  /* 0x00000000140672ca */ /* 0x000fe400000e0000 */
[----:B------:R-:W-:Y:S01]  /*c4e0*/  R2UR UR7, R21 ;  /* 0x00000000150772ca */ /* 0x000fe200000e0000 */
[----:B------:R-:W-:Y:S02]  /*c4f0*/  WARPGROUP.DEPBAR.LE gsb0, 0x0 ;  /* 0x00008000000079c5 */ /* 0x000fe40000010000 */
[----:B------:R-:W-:-:S11]  /*c500*/  WARPGROUP.ARRIVE ;  /* 0x00000000000079c5 */ /* 0x000fd60000000000 */
[----:B------:R-:W-:Y:S01]  /*c510*/  HGMMA.64x256x16.F32 R24, R156, gdesc[UR8].tnspB, R24, gsb0 ;  /* 0x43e000089c187df0 */ /* 0x000fe20008000818 */
[----:B------:R-:W-:Y:S02]  /*c520*/  VIADD R20, R12, 0x180 ;  /* 0x000001800c147836 */ /* 0x000fe40000000000 */
[----:B------:R-:W-:Y:S01]  /*c530*/  IMAD.MOV.U32 R21, RZ, RZ, 0x40000040 ;  /* 0x40000040ff157424 */ /* 0x000fe200078e00ff */
[----:B------:R-:W-:Y:S02]  /*c540*/  WARPGROUP.DEPBAR.LE gsb0, 0x0 ;  /* 0x00008000000079c5 */ /* 0x000fe40000010000 */
[----:B------:R-:W-:-:S15]  /*c550*/  WARPGROUP.ARRIVE ;  /* 0x00000000000079c5 */ /* 0x000fde0000000000 */
[----:B------:R-:W-:-:S07]  /*c560*/  NOP ;  /* 0x0000000000007918 */ /* 0x000fce0000000000 */
[----:B------:R-:W-:Y:S01]  /*c570*/  HGMMA.64x256x16.F32 R24, R160, gdesc[UR4].tnspB, R24, gsb0 ;  /* 0x43e00004a0187df0 */ /* 0x000fe20008000818 */
[----:B------:R-:W-:Y:S02]  /*c580*/  R2UR UR6, R20 ;  /* 0x00000000140672ca */ /* 0x000fe400000e0000 */
[----:B------:R-:W-:Y:S01]  /*c590*/  R2UR UR7, R21 ;  /* 0x00000000150772ca */ /* 0x000fe200000e0000 */
[----:B------:R-:W-:Y:S02]  /*c5a0*/  VIADD R12, R168, 0xfffffffe ;  /* 0xfffffffea80c7836 */ /* 0x000fe40000000000 */
[----:B------:R-:W-:-:S03]  /*c5b0*/  @!P1 VIADD R14, R14, 0x38860 ;  /* 0x000388600e0e9836 */ /* 0x000fc60000000000 */
[----:B------:R-:W-:Y:S02]  /*c5c0*/  ISETP.GE.AND P2, PT, R12, R191, PT ;  /* 0x000000bf0c00720c */ /* 0x000fe40003f46270 */
[----:B------:R-:W-:Y:S01]  /*c5d0*/  @!P1 PRMT R14, RZ, 0x654, R14 ;  /* 0x00000654ff0e9816 */ /* 0x000fe2000000000e */
[----:B------:R-:W-:Y:S01]  /*c5e0*/  BSSY B0, `(.L_x_1418) ;  /* 0x0000380000007945 */ /* 0x000fe20003800000 */
[----:B------:R-:W-:Y:S02]  /*c5f0*/  WARPGROUP.DEPBAR.LE gsb0, 0x0 ;  /* 0x00008000000079c5 */ /* 0x000fe40000010000 */
[----:B------:R-:W-:-:S13]  /*c600*/  WARPGROUP.ARRIVE ;  /* 0x00000000000079c5 */ /* 0x000fda0000000000 */
        /* <DEDUP_REMOVED lines=11> */
[----:B------:R-:W-:Y:S05]  /*c6c0*/  @!P2 BRA `(.L_x_1419) ;  /* 0x0000003400c4a947 */ /* 0x000fea0003800000 */
[----:B------:R-:W-:Y:S02]  /*c6d0*/  IMAD.MOV.U32 R198, RZ, RZ, R171 ;  /* 0x000000ffffc67224 */ /* 0x000fe400078e00ab */
[----:B------:R-:W-:Y:S02]  /*c6e0*/  IMAD.MOV.U32 R196, RZ, RZ, R169 ;  /* 0x000000ffffc47224 */ /* 0x000fe400078e00a9 */
[----:B------:R-:W-:-:S07]  /*c6f0*/  IMAD.MOV.U32 R197, RZ, RZ, R18 ;  /* 0x000000ffffc57224 */ /* 0x000fce00078e0012 */
.L_x_1430:
[----:B------:R-:W-:Y:S01]  /*c700*/  VIADD R18, R197, 0x1 ;  /* 0x00000001c5127836 */ /* 0x000fe20000000000 */
[C---:B------:R-:W-:Y:S01]  /*c710*/  ISETP.GT.AND P2, PT, R12.reuse, R191, PT ;  /* 0x000000bf0c00720c */ /* 0x040fe20003f44270 */
[----:B------:R-:W-:-:S03]  /*c720*/  VIADD R12, R12, 0xffffffff ;  /* 0xffffffff0c0c7836 */ /* 0x000fc60000000000 */
[----:B------:R-:W-:-:S04]  /*c730*/  ISETP.NE.AND P3, PT, R18, 0x2, PT ;  /* 0x000000021200780c */ /* 0x000fc80003f65270 */
[----:B01----:R-:W-:Y:S02]  /*c740*/  SEL R14, RZ, 0x1, P3 ;  /* 0x00000001ff0e7807 */ /* 0x003fe40001800000 */
[----:B------:R-:W-:Y:S02]  /*c750*/  SEL R18, R18, RZ, P3 ;  /* 0x000000ff12127207 */ /* 0x000fe40001800000 */
[----:B------:R-:W-:Y:S01]  /*c760*/  LOP3.LUT R23, R23, R14, RZ, 0x3c, !PT ;  /* 0x0000000e17177212 */ /* 0x000fe200078e3cff */
[----:B------:R-:W-:Y:S06]  /*c770*/  @!P0 BRA `(.L_x_1420) ;  /* 0x0000000000048947 */ /* 0x000fec0003800000 */
[----:B------:R-:W-:Y:S01]  /*c780*/  BPT.TRAP 0x1 ;  /* 0x000000040000795c */ /* 0x000fe20000300000 */
.L_x_1420:
[----:B------:R-:W-:Y:S01]  /*c790*/  IMAD R14, R18, 0x8, R2 ;  /* 0x00000008120e7824 */ /* 0x000fe200078e0202 */
[----:B------:R-:W-:-:S04]  /*c7a0*/  SHF.L.U32 R199, R23, 0x1f, RZ ;  /* 0x0000001f17c77819 */ /* 0x000fc800000006ff */
[----:B------:R0:W1:Y:S01]  /*c7b0*/  SYNCS.PHASECHK.TRANS64.TRYWAIT P3, [R14+URZ+0x38830], R199 ;  /* 0x038830c70e0075a7 */ /* 0x000062000806017f */
[----:B------:R-:W-:Y:S05]  /*c7c0*/  @!P0 BRA `(.L_x_1421) ;  /* 0x0000000000048947 */ /* 0x000fea0003800000 */
[----:B------:R-:W-:Y:S01]  /*c7d0*/  BPT.TRAP 0x1 ;  /* 0x000000040000795c */ /* 0x000fe20000300000 */
.L_x_1421:
[----:B------:R-:W-:Y:S01]  /*c7e0*/  VIADD R20, R2, 0x20400 ;  /* 0x0002040002147836 */ /* 0x000fe20000000000 */
[----:B------:R-:W-:Y:S01]  /*c7f0*/  BSSY B1, `(.L_x_1422) ;  /* 0x0000009000017945 */ /* 0x000fe20003800000 */
[----:B------:R-:W-:Y:S02]  /*c800*/  IMAD R154, R18, 0x200, R3 ;  /* 0x00000200129a7824 */ /* 0x000fe400078e0203 */
[----:B------:R-:W-:Y:S01]  /*c810*/  IMAD.MOV.U32 R155, RZ, RZ, 0x40000040 ;  /* 0x40000040ff9b7424 */ /* 0x000fe200078e00ff */
[----:B------:R-:W-:-:S04]  /*c820*/  SHF.R.U32.HI R20, RZ, 0x4, R20 ;  /* 0x00000004ff147819 */ /* 0x000fc80000011614 */
[----:B------:R-:W-:-:S04]  /*c830*/  LOP3.LUT R20, R20, 0x3fff, RZ, 0xc0, !PT ;  /* 0x00003fff14147812 */ /* 0x000fc800078ec0ff */
[----:B------:R-:W-:Y:S01]  /*c840*/  LOP3.LUT R20, R20, 0x10000, RZ, 0xfc, !PT ;  /* 0x0001000014147812 */ /* 0x000fe200078efcff */
[----:B-1----:R-:W-:Y:S06]  /*c850*/  @P3 BRA `(.L_x_1423) ;  /* 0x0000000000083947 */ /* 0x002fec0003800000 */
[----:B------:R-:W1:Y:S02]  /*c860*/  SYNCS.PHASECHK.TRANS64.TRYWAIT P3, [R14+URZ+0x38830], R199 ;  /* 0x038830c70e0075a7 */ /* 0x000e64000806017f */
[----:B-1----:R-:W-:Y:S05]  /*c870*/  @!P3 BRA `(.L_x_1424) ;  /* 0x00000130007cb947 */ /* 0x002fea0003800000 */
.L_x_1423:
[----:B------:R-:W-:Y:S05]  /*c880*/  BSYNC B1 ;  /* 0x0000000000017941 */ /* 0x000fea0003800000 */
.L_x_1422:
        /* <DEDUP_REMOVED lines=13> */
[----:B------:R-:W-:Y:S02]  /*c960*/  R2UR UR19, R155 ;  /* 0x000000009b1372ca */ /* 0x000fe400000e0000 */
[----:B------:R-:W-:Y:S01]  /*c970*/  WARPGROUP.ARRIVE ;  /* 0x00000000000079c5 */ /* 0x000fe20000000000 */
[----:B------:R-:W-:Y:S02]  /*c980*/  R2UR UR8, R4 ;  /* 0x00000000040872ca */ /* 0x000fe400000e0000 */
[----:B------:R-:W-:Y:S02]  /*c990*/  R2UR UR9, R5 ;  /* 0x00000000050972ca */ /* 0x000fe400000e0000 */
[----:B------:R-:W-:Y:S01]  /*c9a0*/  R2UR UR14, R20 ;  /* 0x00000000140e72ca */ /* 0x000fe200000e0000 */
[----:B------:R-:W-:Y:S01]  /*c9b0*/  HGMMA.64x64x16.F32 R152, gdesc[UR4], RZ, !UPT, gsb0 ;  /* 0x00e00000049879f0 */ /* 0x000fe2000c0008ff */
[----:B------:R-:W-:-:S02]  /*c9c0*/  R2UR UR15, R21 ;  /* 0x00000000150f72ca */ /* 0x000fc400000e0000 */
[----:B------:R-:W-:Y:S02]  /*c9d0*/  R2UR UR12, R6 ;  /* 0x00000000060c72ca */ /* 0x000fe400000e0000 */
[----:B------:R-:W-:Y:S02]  /*c9e0*/  R2UR UR13, R7 ;  /* 0x00000000070d72ca */ /* 0x000fe400000e0000 */
[----:B------:R-:W-:Y:S02]  /*c9f0*/  R2UR UR16, R8 ;  /* 0x00000000081072ca */ /* 0x000fe400000e0000 */
[----:B------:R-:W-:Y:S01]  /*ca00*/  R2UR UR17, R9 ;  /* 0x00000000091172ca */ /* 0x000fe200000e0000 */
        /* <DEDUP_REMOVED lines=10> */
[----:B------:R-:W-:Y:S05]  /*cab0*/  @!P0 BRA `(.L_x_1425) ;  /* 0x0000000000048947 */ /* 0x000fea0003800000 */
[----:B------:R-:W-:Y:S01]  /*cac0*/  BPT.TRAP 0x1 ;  /* 0x000000040000795c */ /* 0x000fe20000300000 */
.L_x_1425:
[----:B------:R2:W3:Y:S01]  /*cad0*/  SYNCS.PHASECHK.TRANS64.TRYWAIT P3, [R14+URZ+0x38850], R199 ;  /* 0x038850c70e0075a7 */ /* 0x0004e2000806017f */
[----:B------:R-:W-:Y:S05]  /*cae0*/  @!P0 BRA `(.L_x_1426) ;  /* 0x0000000000048947 */ /* 0x000fea0003800000 */
[----:B------:R-:W-:Y:S01]  /*caf0*/  BPT.TRAP 0x1 ;  /* 0x000000040000795c */ /* 0x000fe20000300000 */
.L_x_1426:
[----:B------:R-:W-:Y:S04]  /*cb00*/  BSSY B1, `(.L_x_1427) ;  /* 0x0000004000017945 */ /* 0x000fe80003800000 */
[----:B---3--:R-:W-:Y:S05]  /*cb10*/  @P3 BRA `(.L_x_1428) ;  /* 0x0000000000083947 */ /* 0x008fea0003800000 */
[----:B------:R-:W3:Y:S02]  /*cb20*/  SYNCS.PHASECHK.TRANS64.TRYWAIT P3, [R14+URZ+0x38850], R199 ;  /* 0x038850c70e0075a7 */ /* 0x000ee4000806017f */
[----:B---3--:R-:W-:Y:S05]  /*cb30*/  @!P3 BRA `(.L_x_1429) ;  /* 0x0000012c00e0b947 */ /* 0x008fea0003800000 */
.L_x_1428:
[----:B------:R-:W-:Y:S05]  /*cb40*/  BSYNC B1 ;  /* 0x0000000000017941 */ /* 0x000fea0003800000 */
.L_x_1427:
[----:B------:R-:W-:Y:S01]  /*cb50*/  VIADD R20, R2, 0x26400 ;  /* 0x0002640002147836 */ /* 0x000fe20000000000 */
[----:B------:R-:W-:Y:S01]  /*cb60*/  WARPGROUP.ARRIVE ;  /* 0x00000000000079c5 */ /* 0x000fe20000000000 */
[----:B------:R-:W-:-:S05]  /*cb70*/  VIADD R202, R0, 0x4 ;  /* 0x0000000400ca7836 */ /* 0x000fca0000000000 */
[----:B0123--:R-:W0:Y:S01]  /*cb80*/  S2R R199, SR_TID.X ;  /* 0x0000000000c77919 */ /* 0x00fe220000002100 */
[----:B------:R-:W-:Y:S01]  /*cb90*/  IMAD R200, R18, 0x1000, R10 ;  /* 0x0000100012c87824 */ /* 0x000fe200078e020a */
[----:B------:R-:W-:Y:S01]  /*cba0*/  SHF.R.U32.HI R20, RZ, 0x4, R20 ;  /* 0x00000004ff147819 */ /* 0x000fe20000011614 */
[----:B------:R-:W-:Y:S02]  /*cbb0*/  IMAD.MOV.U32 R201, RZ, RZ, 0x40000040 ;  /* 0x40000040ffc97424 */ /* 0x000fe400078e00ff */
[----:B------:R-:W-:Y:S01]  /*cbc0*/  IMAD.MOV.U32 R205, RZ, RZ, 0x40000040 ;  /* 0x40000040ffcd7424 */ /* 0x000fe200078e00ff */
[----:B------:R-:W-:Y:S01]  /*cbd0*/  LOP3.LUT R21, R20, 0x3fff, RZ, 0xc0, !PT ;  /* 0x00003fff14157812 */ /* 0x000fe200078ec0ff */
[----:B------:R-:W-:Y:S01]  /*cbe0*/  VIADD R20, R0, 0x2 ;  /* 0x0000000200147836 */ /* 0x000fe20000000000 */
[C---:B------:R-:W-:Y:S01]  /*cbf0*/  R2UR UR6, R200.reuse ;  /* 0x00000000c80672ca */ /* 0x040fe200000e0000 */
[----:B------:R-:W-:Y:S01]  /*cc00*/  IMAD.MOV.U32 R203, RZ, RZ, 0x40000040 ;  /* 0x40000040ffcb7424 */ /* 0x000fe200078e00ff */
[----:B------:R-:W-:Y:S01]  /*cc10*/  LOP3.LUT R0, R21, 0x10000, RZ, 0xfc, !PT ;  /* 0x0001000015007812 */ /* 0x000fe200078efcff */
[----:B------:R-:W-:Y:S01]  /*cc20*/  IMAD.MOV.U32 R21, RZ, RZ, 0x40000040 ;  /* 0x40000040ff157424 */ /* 0x000fe200078e00ff */
[----:B------:R-:W-:Y:S01]  /*cc30*/  R2UR UR7, R201 ;  /* 0x00000000c90772ca */ /* 0x000fe200000e0000 */
[----:B------:R-:W-:Y:S01]  /*cc40*/  VIADD R201, R200, 0x800 ;  /* 0x00000800c8c97836 */ /* 0x000fe20000000000 */
[----:B------:R-:W-:Y:S01]  /*cc50*/  R2UR UR5, R205 ;  /* 0x00000000cd0572ca */ /* 0x000fe200000e0000 */
[----:B------:R-:W-:-:S02]  /*cc60*/  IMAD.MOV.U32 R204, RZ, RZ, R0 ;  /* 0x000000ffffcc7224 */ /* 0x000fc400078e0000 */
[----:B------:R-:W-:-:S03]  /*cc70*/  IMAD.MOV.U32 R205, RZ, RZ, 0xa00 ;  /* 0x00000a00ffcd7424 */ /* 0x000fc600078e00ff */
[----:B------:R-:W-:Y:S01]  /*cc80*/  R2UR UR4, R204 ;  /* 0x00000000cc0472ca */ /* 0x000fe200000e0000 */
[----:B------:R-:W-:Y:S01]  /*cc90*/  VIADD R204, R0, 0x800 ;  /* 0x0000080000cc7836 */ /* 0x000fe20000000000 */
[----:B0-----:R-:W-:-:S11]  /*cca0*/  SHF.R.U32.HI R199, RZ, 0x7, R199 ;  /* 0x00000007ffc77819 */ /* 0x001fd600000116c7 */
[----:B------:R-:W-:Y:S01]  /*ccb0*/  HGMMA.64x64x16.F32 R152, gdesc[UR4], R152, gsb0 ;  /* 0x00e00000049879f0 */ /* 0x000fe20008000898 */
[----:B------:R-:W-:Y:S01]  /*ccc0*/  R2UR UR4, R20 ;  /* 0x00000000140472ca */ /* 0x000fe200000e0000 */
[----:B------:R-:W-:Y:S01]  /*ccd0*/  VIADD R20, R200, 0x2 ;  /* 0x00000002c8147836 */ /* 0x000fe20000000000 */
[----:B------:R-:W-:Y:S01]  /*cce0*/  R2UR UR5, R21 ;  /* 0x00000000150572ca */ /* 0x000fe200000e0000 */
[----:B------:R-:W-:-:S03]  /*ccf0*/  IMAD.MOV.U32 R21, RZ, RZ, 0x40000040 ;  /* 0x40000040ff157424 */ /* 0x000fc600078e00ff */
        /* <DEDUP_REMOVED lines=153> */
[----:B------:R-:W-:Y:S02]  /*d690*/  R2UR UR4, R20 ;  /* 0x00000000140472ca */ /* 0x000fe400000e0000 */
[----:B------:R-:W-:Y:S01]  /*d6a0*/  R2UR UR5, R21 ;  /* 0x00000000150572ca */ /* 0x000fe200000e0000 */
[----:B------:R0:W1:Y:S02]  /*d6b0*/  SHFL.IDX PT, R20, R199, RZ, 0x1f ;  /* 0x00001fffc7147589 */ /* 0x00006400000e0000 */
[----:B0-----:R-:W-:Y:S01]  /*d6c0*/  IMAD.MOV.U32 R199, RZ, RZ, 0x4 ;  /* 0x00000004ffc77424 */ /* 0x001fe200078e00ff */
[----:B-1----:R-:W-:-:S04]  /*d6d0*/  ISETP.GT.AND P3, PT, R20, 0x7f, PT ;  /* 0x0000007f1400780c */ /* 0x002fc80003f64270 */
[----:B------:R-:W-:Y:S02]  /*d6e0*/  SEL R21, RZ, 0x2, !P3 ;  /* 0x00000002ff157807 */ /* 0x000fe40005800000 */
[C---:B------:R-:W-:Y:S02]  /*d6f0*/  SEL R20, R199.reuse, 0x2, P3 ;  /* 0x00000002c7147807 */ /* 0x040fe40001800000 */
[----:B------:R-:W-:Y:S01]  /*d700*/  SEL R199, R199, 0x6, !P3 ;  /* 0x00000006c7c77807 */ /* 0x000fe20005800000 */
[----:B------:R-:W-:Y:S01]  /*d710*/  IMAD.IADD R202, R21, 0x1, R201 ;  /* 0x0000000115ca7824 */ /* 0x000fe200078e02c9 */
[----:B------:R-:W-:-:S04]  /*d720*/  SEL R205, R205, 0x980, P3 ;  /* 0x00000980cdcd7807 */ /* 0x000fc80001800000 */
[----:B------:R-:W-:Y:S01]  /*d730*/  LOP3.LUT R205, R205, 0xa00, RZ, 0xc0, !PT ;  /* 0x00000a00cdcd7812 */ /* 0x000fe200078ec0ff */
[----:B------:R-:W-:Y:S02]  /*d740*/  WARPGROUP.DEPBAR.LE gsb0, 0x0 ;  /* 0x00008000000079c5 */ /* 0x000fe40000010000 */
[----:B------:R-:W-:-:S06]  /*d750*/  WARPGROUP.ARRIVE ;  /* 0x00000000000079c5 */ /* 0x000fcc0000000000 */
[----:B------:R-:W-:Y:S01]  /*d760*/  HGMMA.64x64x16.F32 R152, gdesc[UR4], R152, gsb0 ;  /* 0x00e00000049879f0 */ /* 0x000fe20008000898 */
[----:B------:R-:W-:Y:S01]  /*d770*/  R2UR UR6, R202 ;  /* 0x00000000ca0672ca */ /* 0x000fe200000e0000 */
[----:B------:R-:W-:Y:S01]  /*d780*/  IMAD.IADD R202, R204, 0x1, R21 ;  /* 0x00000001ccca7824 */ /* 0x000fe200078e0215 */
[----:B------:R-:W-:Y:S01]  /*d790*/  R2UR UR7, R203 ;  /* 0x00000000cb0772ca */ /* 0x000fe200000e0000 */
[----:B------:R-:W-:-:S03]  /*d7a0*/  IMAD.MOV.U32 R203, RZ, RZ, 0x40000040 ;  /* 0x40000040ffcb7424 */ /* 0x000fc600078e00ff */
[----:B------:R-:W-:Y:S01]  /*d7b0*/  R2UR UR4, R202 ;  /* 0x00000000ca0472ca */ /* 0x000fe200000e0000 */
[----:B------:R-:W-:Y:S01]  /*d7c0*/  IMAD.IADD R202, R201, 0x1, R20 ;  /* 0x00000001c9ca7824 */ /* 0x000fe200078e0214 */
[----:B------:R-:W-:Y:S01]  /*d7d0*/  R2UR UR5, R203 ;  /* 0x00000000cb0572ca */ /* 0x000fe200000e0000 */
[----:B------:R-:W-:Y:S01]  /*d7e0*/  IMAD.MOV.U32 R203, RZ, RZ, 0x40000040 ;  /* 0x40000040ffcb7424 */ /* 0x000fe200078e00ff */
[----:B------:R-:W-:Y:S02]  /*d7f0*/  WARPGROUP.DEPBAR.LE gsb0, 0x0 ;  /* 0x00008000000079c5 */ /* 0x000fe40000010000 */
[----:B------:R-:W-:-:S09]  /*d800*/  WARPGROUP.ARRIVE ;  /* 0x00000000000079c5 */ /* 0x000fd20000000000 */
        /* <DEDUP_REMOVED lines=8> */
[----:B------:R-:W-:Y:S02]  /*d890*/  IMAD.MOV.U32 R203, RZ, RZ, 0x40000040 ;  /* 0x40000040ffcb7424 */ /* 0x000fe400078e00ff */
[----:B------:R-:W-:-:S05]  /*d8a0*/  IMAD.MOV.U32 R204, RZ, RZ, 0x28 ;  /* 0x00000028ffcc7424 */ /* 0x000fca00078e00ff */
        /* <DEDUP_REMOVED lines=8> */
[----:B------:R-:W-:Y:S02]  /*d930*/  IMAD.MOV.U32 R203, RZ, RZ, 0x40000040 ;  /* 0x40000040ffcb7424 */ /* 0x000fe400078e00ff */
[----:B------:R-:W-:Y:S01]  /*d940*/  VIADD R201, R0, 0xa00 ;  /* 0x00000a0000c97836 */ /* 0x000fe20000000000 */
[----:B------:R-:W-:Y:S02]  /*d950*/  R2UR UR6, R202 ;  /* 0x00000000ca0672ca */ /* 0x000fe400000e0000 */
[----:B------:R-:W-:Y:S01]  /*d960*/  R2UR UR7, R203 ;  /* 0x00000000cb0772ca */ /* 0x000fe200000e0000 */
[----:B------:R-:W-:Y:S01]  /*d970*/  IMAD.MOV.U32 R203, RZ, RZ, 0x40000040 ;  /* 0x40000040ffcb7424 */ /* 0x000fe200078e00ff */
[----:B------:R-:W-:-:S02]  /*d980*/  IADD3 R202, R204, R205, R0 ;  /* 0x000000cdccca7210 */ /* 0x000fc40007ffe000 */
[----:B------:R-:W-:Y:S01]  /*d990*/  IADD3 R204, R204, R205, R200 ;  /* 0x000000cdcccc7210 */ /* 0x000fe20007ffe0c8 */
[----:B------:R-:W-:Y:S01]  /*d9a0*/  IMAD.MOV.U32 R205, RZ, RZ, 0x40000040 ;  /* 0x40000040ffcd7424 */ /* 0x000fe200078e00ff */
[----:B------:R-:W-:Y:S02]  /*d9b0*/  WARPGROUP.DEPBAR.LE gsb0, 0x0 ;  /* 0x00008000000079c5 */ /* 0x000fe40000010000 */
[----:B------:R-:W-:-:S06]  /*d9c0*/  WARPGROUP.ARRIVE ;  /* 0x00000000000079c5 */ /* 0x000fcc0000000000 */
[----:B------:R-:W-:Y:S01]  /*d9d0*/  HGMMA.64x64x16.F32 R152, gdesc[UR4], R152, gsb0 ;  /* 0x00e00000049879f0 */ /* 0x000fe20008000898 */
[----:B------:R-:W-:Y:S01]  /*d9e0*/  R2UR UR4, R202 ;  /* 0x00000000ca0472ca */ /* 0x000fe200000e0000 */
[----:B------:R-:W-:Y:S01]  /*d9f0*/  IMAD.IADD R202, R201, 0x1, R21 ;  /* 0x00000001c9ca7824 */ /* 0x000fe200078e0215 */
[----:B------:R-:W-:Y:S01]  /*da00*/  R2UR UR5, R203 ;  /* 0x00000000cb0572ca */ /* 0x000fe200000e0000 */
[----:B------:R-:W-:Y:S01]  /*da10*/  IMAD.MOV.U32 R203, RZ, RZ, 0x40000040 ;  /* 0x40000040ffcb7424 */ /* 0x000fe200078e00ff */
[----:B------:R-:W-:Y:S01]  /*da20*/  R2UR UR6, R204 ;  /* 0x00000000cc0672ca */ /* 0x000fe200000e0000 */
[----:B------:R-:W-:Y:S01]  /*da30*/  VIADD R204, R200, 0xa00 ;  /* 0x00000a00c8cc7836 */ /* 0x000fe20000000000 */
[----:B------:R-:W-:Y:S01]  /*da40*/  R2UR UR7, R205 ;  /* 0x00000000cd0772ca */ /* 0x000fe200000e0000 */
        /* <DEDUP_REMOVED lines=25> */
[----:B------:R-:W-:Y:S01]  /*dbe0*/  VIADD R201, R0, 0xc00 ;  /* 0x00000c0000c97836 */ /* 0x000fe20000000000 */
[----:B------:R-:W-:Y:S02]  /*dbf0*/  WARPGROUP.DEPBAR.LE gsb0, 0x0 ;  /* 0x00008000000079c5 */ /* 0x000fe40000010000 */
[----:B------:R-:W-:-:S07]  /*dc00*/  WARPGROUP.ARRIVE ;  /* 0x00000000000079c5 */ /* 0x000fce0000000000 */
[----:B------:R-:W-:Y:S01]  /*dc10*/  HGMMA.64x64x16.F32 R152, gdesc[UR4], R152, gsb0 ;  /* 0x00e00000049879f0 */ /* 0x000fe20008000898 */
[----:B------:R-:W-:Y:S01]  /*dc20*/  R2UR UR4, R202 ;  /* 0x00000000ca0472ca */ /* 0x000fe200000e0000 */
[----:B------:R-:W-:Y:S01]  /*dc30*/  IMAD.IADD R202, R199, 0x1, R204 ;  /* 0x00000001c7ca7824 */ /* 0x000fe200078e02cc */
[----:B------:R-:W-:Y:S01]  /*dc40*/  R2UR UR5, R203 ;  /* 0x00000000cb0572ca */ /* 0x000fe200000e0000 */
[----:B------:R-:W-:Y:S02]  /*dc50*/  IMAD.MOV.U32 R203, RZ, RZ, 0x40000040 ;  /* 0x40000040ffcb7424 */ /* 0x000fe400078e00ff */
[----:B------:R-:W-:Y:S01]  /*dc60*/  IMAD.MOV.U32 R204, RZ, RZ, 0x30 ;  /* 0x00000030ffcc7424 */ /* 0x000fe200078e00ff */
[----:B------:R-:W-:Y:S02]  /*dc70*/  R2UR UR6, R202 ;  /* 0x00000000ca0672ca */ /* 0x000fe400000e0000 */
[----:B------:R-:W-:Y:S01]  /*dc80*/  R2UR UR7, R203 ;  /* 0x00000000cb0772ca */ /* 0x000fe200000e0000 */
[----:B------:R-:W-:Y:S01]  /*dc90*/  IMAD.MOV.U32 R203, RZ, RZ, 0x40000040 ;  /* 0x40000040ffcb7424 */ /* 0x000fe200078e00ff */
[----:B------:R-:W-:-:S04]  /*dca0*/  SEL R204, R204, 0x2e, P3 ;  /* 0x0000002ecccc7807 */ /* 0x000fc80001800000 */
[----:B------:R-:W-:-:S04]  /*dcb0*/  LOP3.LUT R204, R204, 0x6, RZ, 0xc0, !PT ;  /* 0x00000006cccc7812 */ /* 0x000fc800078ec0ff */
[CC--:B------:R-:W-:Y:S02]  /*dcc0*/  IADD3 R202, R204.reuse, R205.reuse, R0 ;  /* 0x000000cdccca7210 */ /* 0x0c0fe40007ffe000 */
        /* <DEDUP_REMOVED lines=64> */
[----:B------:R-:W-:Y:S02]  /*e0d0*/  WARPGROUP.DEPBAR.LE gsb0, 0x0 ;  /* 0x00008000000079c5 */ /* 0x000fe40000010000 */
[----:B------:R-:W-:-:S10]  /*e0e0*/  WARPGROUP.ARRIVE ;  /* 0x00000000000079c5 */ /* 0x000fd40000000000 */
[----:B------:R-:W-:Y:S01]  /*e0f0*/  HGMMA.64x64x16.F32 R152, gdesc[UR4], R152, gsb0 ;  /* 0x00e00000049879f0 */ /* 0x000fe20008000898 */
[----:B------:R-:W-:Y:S01]  /*e100*/  R2UR UR6, R202 ;  /* 0x00000000ca0672ca */ /* 0x000fe200000e0000 */
[----:B------:R-:W-:Y:S01]  /*e110*/  IMAD.IADD R202, R204, 0x1, R21 ;  /* 0x00000001ccca7824 */ /* 0x000fe200078e0215 */
[----:B------:R-:W-:Y:S01]  /*e120*/  R2UR UR7, R203 ;  /* 0x00000000cb0772ca */ /* 0x000fe200000e0000 */
[----:B------:R-:W-:Y:S02]  /*e130*/  IMAD.MOV.U32 R203, RZ, RZ, 0x40000040 ;  /* 0x40000040ffcb7424 */ /* 0x000fe400078e00ff */
[----:B------:R-:W-:Y:S01]  /*e140*/  IMAD.MOV.U32 R21, RZ, RZ, 0x40000040 ;  /* 0x40000040ff157424 */ /* 0x000fe200078e00ff */
[----:B------:R-:W-:Y:S01]  /*e150*/  R2UR UR4, R202 ;  /* 0x00000000ca0472ca */ /* 0x000fe200000e0000 */
[----:B------:R-:W-:Y:S01]  /*e160*/  IMAD.IADD R202, R204, 0x1, R20 ;  /* 0x00000001ccca7824 */ /* 0x000fe200078e0214 */
[----:B------:R-:W-:Y:S01]  /*e170*/  R2UR UR5, R203 ;  /* 0x00000000cb0572ca */ /* 0x000fe200000e0000 */
[----:B------:R-:W-:-:S02]  /*e180*/  IMAD.MOV.U32 R203, RZ, RZ, 0x40000040 ;  /* 0x40000040ffcb7424 */ /* 0x000fc400078e00ff */
[----:B------:R-:W-:Y:S01]  /*e190*/  IMAD.IADD R20, R20, 0x1, R201 ;  /* 0x0000000114147824 */ /* 0x000fe200078e02c9 */
[----:B------:R-:W-:Y:S02]  /*e1a0*/  WARPGROUP.DEPBAR.LE gsb0, 0x0 ;  /* 0x00008000000079c5 */ /* 0x000fe40000010000 */
[----:B------:R-:W-:-:S07]  /*e1b0*/  WARPGROUP.ARRIVE ;  /* 0x00000000000079c5 */ /* 0x000fce0000000000 */
[----:B------:R-:W-:Y:S01]  /*e1c0*/  HGMMA.64x64x16.F32 R152, gdesc[UR4], R152, gsb0 ;  /* 0x00e00000049879f0 */ /* 0x000fe20008000898 */
[----:B------:R-:W-:Y:S01]  /*e1d0*/  R2UR UR4, R202 ;  /* 0x00000000ca0472ca */ /* 0x000fe200000e0000 */
[----:B------:R-:W-:Y:S01]  /*e1e0*/  IMAD.IADD R202, R204, 0x1, R199 ;  /* 0x00000001ccca7824 */ /* 0x000fe200078e02c7 */
[----:B------:R-:W-:Y:S01]  /*e1f0*/  R2UR UR5, R203 ;  /* 0x00000000cb0572ca */ /* 0x000fe200000e0000 */
[----:B------:R-:W-:Y:S01]  /*e200*/  IMAD.MOV.U32 R203, RZ, RZ, 0x40000040 ;  /* 0x40000040ffcb7424 */ /* 0x000fe200078e00ff */
        /* <DEDUP_REMOVED lines=10> */
[----:B------:R-:W-:Y:S02]  /*e2b0*/  R2UR UR6, R20 ;  /* 0x00000000140672ca */ /* 0x000fe400000e0000 */
[----:B------:R-:W-:Y:S01]  /*e2c0*/  R2UR UR7, R21 ;  /* 0x00000000150772ca */ /* 0x000fe200000e0000 */
[----:B------:R-:W-:Y:S01]  /*e2d0*/  IMAD.MOV.U32 R21, RZ, RZ, 0x1000 ;  /* 0x00001000ff157424 */ /* 0x000fe200078e00ff */
[----:B------:R-:W-:Y:S02]  /*e2e0*/  R2UR UR4, R202 ;  /* 0x00000000ca0472ca */ /* 0x000fe400000e0000 */
[----:B------:R-:W-:Y:S02]  /*e2f0*/  R2UR UR5, R203 ;  /* 0x00000000cb0572ca */ /* 0x000fe400000e0000 */
[----:B------:R-:W-:Y:S02]  /*e300*/  SEL R21, R21, 0xf80, P3 ;  /* 0x00000f8015157807 */ /* 0x000fe40001800000 */
[----:B------:R-:W-:-:S02]  /*e310*/  ISETP.NE.AND P3, PT, R192, RZ, PT ;  /* 0x000000ffc000720c */ /* 0x000fc40003f65270 */
[----:B------:R-:W-:-:S04]  /*e320*/  LOP3.LUT R21, R21, 0x1e00, RZ, 0xc0, !PT ;  /* 0x00001e0015157812 */ /* 0x000fc800078ec0ff */
[CC--:B------:R-:W-:Y:S02]  /*e330*/  IADD3 R20, R201.reuse, R21.reuse, R0 ;  /* 0x00000015c9147210 */ /* 0x0c0fe40007ffe000 */
[----:B------:R-:W-:Y:S01]  /*e340*/  IADD3 R200, R201, R21, R200 ;  /* 0x00000015c9c87210 */ /* 0x000fe20007ffe0c8 */
[----:B------:R-:W-:Y:S02]  /*e350*/  IMAD.MOV.U32 R21, RZ, RZ, 0x40000040 ;  /* 0x40000040ff157424 */ /* 0x000fe400078e00ff */
[----:B------:R-:W-:Y:S01]  /*e360*/  IMAD.MOV.U32 R201, RZ, RZ, 0x40000040 ;  /* 0x40000040ffc97424 */ /* 0x000fe200078e00ff */
[----:B------:R-:W-:Y:S02]  /*e370*/  WARPGROUP.DEPBAR.LE gsb0, 0x0 ;  /* 0x00008000000079c5 */ /* 0x000fe40000010000 */
[----:B------:R-:W-:-:S06]  /*e380*/  WARPGROUP.ARRIVE ;  /* 0x00000000000079c5 */ /* 0x000fcc0000000000 */
[----:B------:R-:W-:Y:S01]  /*e390*/  HGMMA.64x64x16.F32 R152, gdesc[UR4], R152, gsb0 ;  /* 0x00e00000049879f0 */ /* 0x000fe20008000898 */
[----:B------:R-:W-:Y:S01]  /*e3a0*/  R2UR UR4, R20 ;  /* 0x00000000140472ca */ /* 0x000fe200000e0000 */
[----:B------:R-:W-:Y:S01]  /*e3b0*/  IMAD R20, R18, 0x1000, R11 ;  /* 0x0000100012147824 */ /* 0x000fe200078e020b */
[----:B------:R-:W-:Y:S01]  /*e3c0*/  R2UR UR5, R21 ;  /* 0x00000000150572ca */ /* 0x000fe200000e0000 */
[----:B------:R-:W-:Y:S01]  /*e3d0*/  IMAD.MOV.U32 R21, RZ, RZ, 0x40000040 ;  /* 0x40000040ff157424 */ /* 0x000fe200078e00ff */
[----:B------:R-:W-:Y:S02]  /*e3e0*/  R2UR UR6, R200 ;  /* 0x00000000c80672ca */ /* 0x000fe400000e0000 */
[----:B------:R-:W-:Y:S01]  /*e3f0*/  R2UR UR7, R201 ;  /* 0x00000000c90772ca */ /* 0x000fe200000e0000 */
[----:B------:R-:W-:Y:S02]  /*e400*/  WARPGROUP.DEPBAR.LE gsb0, 0x0 ;  /* 0x00008000000079c5 */ /* 0x000fe40000010000 */
[----:B------:R-:W-:-:S10]  /*e410*/  WARPGROUP.ARRIVE ;  /* 0x00000000000079c5 */ /* 0x000fd40000000000 */
[----:B------:R-:W-:Y:S01]  /*e420*/  HGMMA.64x64x16.F32 R152, gdesc[UR4], R152, gsb0 ;  /* 0x00e00000049879f0 */ /* 0x000fe20008000898 */
[----:B------:R-:W-:Y:S01]  /*e430*/  ULDC UR4, c[0x0][0xad0] ;  /* 0x0002b40000047ab9 */ /* 0x000fe20000000800 */
[----:B------:R-:W-:Y:S02]  /*e440*/  R2UR UR7, R21 ;  /* 0x00000000150772ca */ /* 0x000fe400000e0000 */
[----:B------:R-:W-:Y:S01]  /*e450*/  R2UR UR6, R20 ;  /* 0x00000000140672ca */ /* 0x000fe200000e0000 */
        /* <DEDUP_REMOVED lines=33> */
[----:B------:R-:W-:Y:S01]  /*e670*/  FMUL.FTZ R201, R174, UR4 ;  /* 0x00000004aec97c20 */ /* 0x000fe20008410000 */
[----:B------:R-:W-:Y:S01]  /*e680*/  FMUL.FTZ R203, R178, UR4 ;  /* 0x00000004b2cb7c20 */ /* 0x000fe20008410000 */
[----:B------:R-:W-:Y:S01]  /*e690*/  FMUL.FTZ R204, R179, UR4 ;  /* 0x00000004b3cc7c20 */ /* 0x000fe20008410000 */
[----:B------:R-:W-:Y:S01]  /*e6a0*/  FMUL.FTZ R182, R182, UR4 ;  /* 0x00000004b6b67c20 */ /* 0x000fe20008410000 */
[----:B------:R-:W-:-:S02]  /*e6b0*/  FMUL.FTZ R183, R183, UR4 ;  /* 0x00000004b7b77c20 */ /* 0x000fc40008410000 */
        /* <DEDUP_REMOVED lines=27> */
[----:B0-----:R-:W-:-:S05]  /*e870*/  FMNMX.FTZ R169, R180, R169, !PT ;  /* 0x000000a9b4a97209 */ /* 0x001fca0007810000 */
[----:B------:R-:W0:Y:S02]  /*e880*/  SHFL.BFLY PT, R202, R169, 0x2, 0x1f ;  /* 0x0c401f00a9ca7f89 */ /* 0x000e2400000e0000 */
[----:B------:R-:W3:Y:S01]  /*e890*/  MUFU.TANH R156, R156 ;  /* 0x0000009c009c7308 */ /* 0x000ee20000002400 */
[----:B-1----:R-:W-:-:S07]  /*e8a0*/  FMNMX.FTZ R171, R153, R198, !PT ;  /* 0x000000c699ab7209 */ /* 0x002fce0007810000 */
[----:B------:R-:W1:Y:S01]  /*e8b0*/  MUFU.TANH R158, R158 ;  /* 0x0000009e009e7308 */ /* 0x000e620000002400 */
[----:B--2---:R-:W-:-:S07]  /*e8c0*/  FMNMX.FTZ R171, R154, R171, !PT ;  /* 0x000000ab9aab7209 */ /* 0x004fce0007810000 */
[----:B------:R-:W2:Y:S01]  /*e8d0*/  MUFU.TANH R162, R162 ;  /* 0x000000a200a27308 */ /* 0x000ea20000002400 */
[----:B---3--:R-:W-:Y:S02]  /*e8e0*/  FMNMX.FTZ R171, R156, R171, !PT ;  /* 0x000000ab9cab7209 */ /* 0x008fe40007810000 */
[----:B0-----:R-:W-:Y:S01]  /*e8f0*/  FMNMX.FTZ R169, R169, R202, !PT ;  /* 0x000000caa9a97209 */ /* 0x001fe20007810000 */
[----:B------:R-:W-:-:S04]  /*e900*/  FMUL.FTZ R202, R175, UR4 ;  /* 0x00000004afca7c20 */ /* 0x000fc80008410000 */
[----:B------:R-:W0:Y:S01]  /*e910*/  MUFU.TANH R163, R163 ;  /* 0x000000a300a37308 */ /* 0x000e220000002400 */
[----:B-1----:R-:W-:Y:S01]  /*e920*/  FMNMX.FTZ R171, R158, R171, !PT ;  /* 0x000000ab9eab7209 */ /* 0x002fe20007810000 */
[----:B------:R-:W-:Y:S01]  /*e930*/  ULDC UR4, c[0x0][0xa80] ;  /* 0x0002a00000047ab9 */ /* 0x000fe20000000800 */
[----:B------:R-:W1:Y:S05]  /*e940*/  SHFL.BFLY PT, R170, R169, 0x1, 0x1f ;  /* 0x0c201f00a9aa7f89 */ /* 0x000e6a00000e0000 */
[----:B------:R-:W3:Y:S01]  /*e950*/  MUFU.TANH R166, R166 ;  /* 0x000000a600a67308 */ /* 0x000ee20000002400 */
[----:B--2---:R-:W-:-:S07]  /*e960*/  FMNMX.FTZ R171, R162, R171, !PT ;  /* 0x000000aba2ab7209 */ /* 0x004fce0007810000 */
[----:B------:R-:W2:Y:S01]  /*e970*/  MUFU.TANH R167, R167 ;  /* 0x000000a700a77308 */ /* 0x000ea20000002400 */
[----:B0-----:R-:W-:-:S07]  /*e980*/  FMNMX.FTZ R171, R163, R171, !PT ;  /* 0x000000aba3ab7209 */ /* 0x001fce0007810000 */
[----:B------:R-:W0:Y:S01]  /*e990*/  MUFU.TANH R181, R181 ;  /* 0x000000b500b57308 */ /* 0x000e220000002400 */
[----:B---3--:R-:W-:Y:S02]  /*e9a0*/  FMNMX.FTZ R171, R166, R171, !PT ;  /* 0x000000aba6ab7209 */ /* 0x008fe40007810000 */
[----:B-1----:R-:W-:Y:S01]  /*e9b0*/  FMNMX.FTZ R169, R169, R170, !PT ;  /* 0x000000aaa9a97209 */ /* 0x002fe20007810000 */
[----:B------:R-:W-:-:S04]  /*e9c0*/  IMAD.U32 R170, RZ, RZ, UR4 ;  /* 0x00000004ffaa7e24 */ /* 0x000fc8000f8e00ff */
[----:B------:R-:W1:Y:S01]  /*e9d0*/  MUFU.TANH R200, R200 ;  /* 0x000000c800c87308 */ /* 0x000e620000002400 */
[----:B--2---:R-:W-:Y:S01]  /*e9e0*/  FMNMX.FTZ R171, R167, R171, !PT ;  /* 0x000000aba7ab7209 */ /* 0x004fe20007810000 */
[C---:B------:R-:W-:Y:S01]  /*e9f0*/  FMUL.FTZ R179, R169.reuse, R170 ;  /* 0x000000aaa9b37220 */ /* 0x040fe20000410000 */
[----:B------:R-:W-:-:S03]  /*ea00*/  FADD.FTZ R174, -R169, R196 ;  /* 0x000000c4a9ae7221 */ /* 0x000fc60000010100 */
[-CC-:B------:R-:W-:Y:S01]  /*ea10*/  FFMA.FTZ R205, R157, R170.reuse, -R179.reuse ;  /* 0x000000aa9dcd7223 */ /* 0x180fe200000108b3 */
[-CC-:B------:R-:W-:Y:S01]  /*ea20*/  FFMA.FTZ R157, R159, R170.reuse, -R179.reuse ;  /* 0x000000aa9f9d7223 */ /* 0x180fe200000108b3 */
[----:B------:R-:W2:Y:S01]  /*ea30*/  MUFU.TANH R201, R201 ;  /* 0x000000c900c97308 */ /* 0x000ea20000002400 */
[----:B0-----:R-:W-:Y:S01]  /*ea40*/  FMNMX.FTZ R171, R181, R171, !PT ;  /* 0x000000abb5ab7209 */ /* 0x001fe20007810000 */
[-CC-:B------:R-:W-:Y:S01]  /*ea50*/  FFMA.FTZ R159, R161, R170.reuse, -R179.reuse ;  /* 0x000000aaa19f7223 */ /* 0x180fe200000108b3 */
[-C--:B------:R-:W-:Y:S01]  /*ea60*/  FMUL.FTZ R174, R174, R170.reuse ;  /* 0x000000aaaeae7220 */ /* 0x080fe20000410000 */
[-CC-:B------:R-:W-:Y:S01]  /*ea70*/  FFMA.FTZ R196, R21, R170.reuse, -R179.reuse ;  /* 0x000000aa15c47223 */ /* 0x180fe200000108b3 */
[-CC-:B------:R-:W-:Y:S01]  /*ea80*/  FFMA.FTZ R152, R152, R170.reuse, -R179.reuse ;  /* 0x000000aa98987223 */ /* 0x180fe200000108b3 */
[-CC-:B------:R-:W-:Y:S01]  /*ea90*/  FFMA.FTZ R155, R155, R170.reuse, -R179.reuse ;  /* 0x000000aa9b9b7223 */ /* 0x180fe200000108b3 */
[-CC-:B------:R-:W-:Y:S01]  /*eaa0*/  FFMA.FTZ R21, R164, R170.reuse, -R179.reuse ;  /* 0x000000aaa4157223 */ /* 0x180fe200000108b3 */
[----:B------:R-:W0:Y:S01]  /*eab0*/  MUFU.TANH R202, R202 ;  /* 0x000000ca00ca7308 */ /* 0x000e220000002400 */
[----:B-1----:R-:W-:Y:S01]  /*eac0*/  FMNMX.FTZ R171, R200, R171, !PT ;  /* 0x000000abc8ab7209 */ /* 0x002fe20007810000 */
[-CC-:B------:R-:W-:Y:S01]  /*ead0*/  FFMA.FTZ R160, R160, R170.reuse, -R179.reuse ;  /* 0x000000aaa0a07223 */ /* 0x180fe200000108b3 */
[-CC-:B------:R-:W-:Y:S01]  /*eae0*/  FFMA.FTZ R168, R168, R170.reuse, -R179.reuse ;  /* 0x000000aaa8a87223 */ /* 0x180fe200000108b3 */
[-CC-:B------:R-:W-:Y:S01]  /*eaf0*/  FFMA.FTZ R172, R172, R170.reuse, -R179.reuse ;  /* 0x000000aaacac7223 */ /* 0x180fe200000108b3 */
[-CC-:B------:R-:W-:Y:S01]  /*eb00*/  FFMA.FTZ R173, R173, R170.reuse, -R179.reuse ;  /* 0x000000aaadad7223 */ /* 0x180fe200000108b3 */
[----:B------:R-:W-:-:S02]  /*eb10*/  FFMA.FTZ R177, R177, R170, -R179 ;  /* 0x000000aab1b17223 */ /* 0x000fc400000108b3 */
        /* <DEDUP_REMOVED lines=8> */
[----:B------:R2:W3:Y:S01]  /*eba0*/  MUFU.EX2 R178, R174 ;  /* 0x000000ae00b27308 */ /* 0x0004e20000000800 */
[----:B0-----:R-:W-:-:S07]  /*ebb0*/  FMNMX.FTZ R171, R182, R171, !PT ;  /* 0x000000abb6ab7209 */ /* 0x001fce0007810000 */
[----:B------:R-:W-:Y:S01]  /*ebc0*/  MUFU.EX2 R196, R196 ;  /* 0x000000c400c47308 */ /* 0x000fe20000000800 */
[----:B-1----:R-:W-:Y:S01]  /*ebd0*/  FMNMX.FTZ R171, R183, R171, !PT ;  /* 0x000000abb7ab7209 */ /* 0x002fe20007810000 */
[----:B--2---:R-:W-:-:S04]  /*ebe0*/  FFMA.FTZ R174, R165, R170, -R179 ;  /* 0x000000aaa5ae7223 */ /* 0x004fc800000108b3 */
[----:B------:R-:W0:Y:S02]  /*ebf0*/  SHFL.BFLY PT, R175, R171, 0x2, 0x1f ;  /* 0x0c401f00abaf7f89 */ /* 0x000e2400000e0000 */
[----:B------:R-:W-:Y:S01]  /*ec00*/  MUFU.EX2 R152, R152 ;  /* 0x0000009800987308 */ /* 0x000fe20000000800 */
[-C--:B---3--:R-:W-:Y:S01]  /*ec10*/  FMUL.FTZ R24, R24, R178.reuse ;  /* 0x000000b218187220 */ /* 0x088fe20000410000 */
        /* <DEDUP_REMOVED lines=19> */
[----:B------:R-:W-:Y:S01]  /*ed50*/  FMUL.FTZ R60, R60, R178 ;  /* 0x000000b23c3c7220 */ /* 0x000fe20000410000 */
[----:B0-----:R-:W-:Y:S01]  /*ed60*/  FMNMX.FTZ R171, R171, R175, !PT ;  /* 0x000000afabab7209 */ /* 0x001fe20007810000 */
[-CC-:B------:R-:W-:Y:S01]  /*ed70*/  FFMA.FTZ R175, R176, R170.reuse, -R179.reuse ;  /* 0x000000aab0af7223 */ /* 0x180fe200000108b3 */
[-CC-:B------:R-:W-:Y:S01]  /*ed80*/  FFMA.FTZ R176, R199, R170.reuse, -R179.reuse ;  /* 0x000000aac7b07223 */ /* 0x180fe200000108b3 */
[----:B------:R-:W-:Y:S01]  /*ed90*/  FFMA.FTZ R179, R180, R170, -R179 ;  /* 0x000000aab4b37223 */ /* 0x000fe200000108b3 */
[----:B------:R-:W-:Y:S01]  /*eda0*/  MUFU.EX2 R157, R157 ;  /* 0x0000009d009d7308 */ /* 0x000fe20000000800 */
[----:B------:R-:W0:Y:S01]  /*edb0*/  SHFL.BFLY PT, R161, R171, 0x1, 0x1f ;  /* 0x0c201f00aba17f89 */ /* 0x000e2200000e0000 */
        /* <DEDUP_REMOVED lines=23> */
[----:B0-----:R-:W-:Y:S01]  /*ef30*/  FMNMX.FTZ R171, R171, R161, !PT ;  /* 0x000000a1abab7209 */ /* 0x001fe20007810000 */
[-C--:B------:R-:W-:Y:S01]  /*ef40*/  FMUL.FTZ R101, R101, R178.reuse ;  /* 0x000000b265657220 */ /* 0x080fe20000410000 */
[-C--:B------:R-:W-:Y:S01]  /*ef50*/  FMUL.FTZ R104, R104, R178.reuse ;  /* 0x000000b268687220 */ /* 0x080fe20000410000 */
[-C--:B------:R-:W-:Y:S01]  /*ef60*/  FMUL.FTZ R105, R105, R178.reuse ;  /* 0x000000b269697220 */ /* 0x080fe20000410000 */
[----:B------:R-:W-:Y:S01]  /*ef70*/  FMUL.FTZ R108, R108, R178 ;  /* 0x000000b26c6c7220 */ /* 0x000fe20000410000 */
[C---:B------:R-:W-:Y:S01]  /*ef80*/  FADD.FTZ R161, -R171.reuse, R198 ;  /* 0x000000c6aba17221 */ /* 0x040fe20000010100 */
[----:B------:R-:W-:Y:S01]  /*ef90*/  FMUL.FTZ R165, R171, R170 ;  /* 0x000000aaaba57220 */ /* 0x000fe20000410000 */
[----:B------:R-:W-:Y:S01]  /*efa0*/  MUFU.EX2 R174, R174 ;  /* 0x000000ae00ae7308 */ /* 0x000fe20000000800 */
[----:B------:R-:W-:Y:S01]  /*efb0*/  FMUL.FTZ R109, R109, R178 ;  /* 0x000000b26d6d7220 */ /* 0x000fe20000410000 */
[-C--:B------:R-:W-:Y:S01]  /*efc0*/  FMUL.FTZ R161, R161, R170.reuse ;  /* 0x000000aaa1a17220 */ /* 0x080fe20000410000 */
[-CC-:B------:R-:W-:Y:S01]  /*efd0*/  FFMA.FTZ R153, R153, R170.reuse, -R165.reuse ;  /* 0x000000aa99997223 */ /* 0x180fe200000108a5 */
[-CC-:B------:R-:W-:Y:S01]  /*efe0*/  FFMA.FTZ R154, R154, R170.reuse, -R165.reuse ;  /* 0x000000aa9a9a7223 */ /* 0x180fe200000108a5 */
[-CC-:B------:R-:W-:Y:S01]  /*eff0*/  FFMA.FTZ R156, R156, R170.reuse, -R165.reuse ;  /* 0x000000aa9c9c7223 */ /* 0x180fe200000108a5 */
[-CC-:B------:R-:W-:Y:S01]  /*f000*/  FFMA.FTZ R164, R158, R170.reuse, -R165.reuse ;  /* 0x000000aa9ea47223 */ /* 0x180fe200000108a5 */
[-CC-:B------:R-:W-:Y:S01]  /*f010*/  FFMA.FTZ R158, R162, R170.reuse, -R165.reuse ;  /* 0x000000aaa29e7223 */ /* 0x180fe200000108a5 */
[----:B------:R-:W0:Y:S01]  /*f020*/  MUFU.EX2 R161, R161 ;  /* 0x000000a100a17308 */ /* 0x000e220000000800 */
[-CC-:B------:R-:W-:Y:S01]  /*f030*/  FFMA.FTZ R162, R163, R170.reuse, -R165.reuse ;  /* 0x000000aaa3a27223 */ /* 0x180fe200000108a5 */
[----:B------:R-:W-:Y:S01]  /*f040*/  FFMA.FTZ R180, R166, R170, -R165 ;  /* 0x000000aaa6b47223 */ /* 0x000fe200000108a5 */
[----:B------:R-:W-:-:S02]  /*f050*/  @!P1 VIADD R163, R14, 0x38840 ;  /* 0x000388400ea39836 */ /* 0x000fc40000000000 */
[-CC-:B------:R-:W-:Y:S01]  /*f060*/  FFMA.FTZ R198, R167, R170.reuse, -R165.reuse ;  /* 0x000000aaa7c67223 */ /* 0x180fe200000108a5 */
[----:B------:R-:W-:Y:S02]  /*f070*/  @!P3 IMAD R166, R197, 0x40, R190 ;  /* 0x00000040c5a6b824 */ /* 0x000fe400078e02be */
[-CC-:B------:R-:W-:Y:S01]  /*f080*/  FFMA.FTZ R181, R181, R170.reuse, -R165.reuse ;  /* 0x000000aab5b57223 */ /* 0x180fe200000108a5 */
[-C--:B------:R-:W-:Y:S01]  /*f090*/  FFMA.FTZ R199, R200, R170.reuse, -R165 ;  /* 0x000000aac8c77223 */ /* 0x080fe200000108a5 */
[----:B------:R-:W1:Y:S01]  /*f0a0*/  MUFU.EX2 R153, R153 ;  /* 0x0000009900997308 */ /* 0x000e620000000800 */
[----:B------:R-:W-:Y:S01]  /*f0b0*/  @!P1 PRMT R163, RZ, 0x654, R163 ;  /* 0x00000654ffa39816 */ /* 0x000fe200000000a3 */
[----:B------:R-:W-:Y:S02]  /*f0c0*/  @!P3 IMAD R166, R166, 0x4, R2 ;  /* 0x00000004a6a6b824 */ /* 0x000fe400078e0202 */
[-CC-:B------:R-:W-:Y:S01]  /*f0d0*/  FFMA.FTZ R197, R201, R170.reuse, -R165.reuse ;  /* 0x000000aac9c57223 */ /* 0x180fe200000108a5 */
[-CC-:B------:R-:W-:Y:S01]  /*f0e0*/  FFMA.FTZ R202, R202, R170.reuse, -R165.reuse ;  /* 0x000000aacaca7223 */ /* 0x180fe200000108a5 */
[----:B------:R2:W-:Y:S01]  /*f0f0*/  @!P1 SYNCS.ARRIVE.TRANS64.RED.A1T0 RZ, [R163+URZ], RZ ;  /* 0x000000ffa3ff99a7 */ /* 0x0005e2000810043f */
[-CC-:B------:R-:W-:Y:S01]  /*f100*/  FFMA.FTZ R203, R203, R170.reuse, -R165.reuse ;  /* 0x000000aacbcb7223 */ /* 0x180fe200000108a5 */
[----:B------:R-:W-:Y:S01]  /*f110*/  @!P3 STS [R166+0x38400], R178 ;  /* 0x038400b2a600b388 */ /* 0x000fe20000000800 */
[----:B------:R-:W3:Y:S01]  /*f120*/  MUFU.EX2 R154, R154 ;  /* 0x0000009a009a7308 */ /* 0x000ee20000000800 */
[--C-:B------:R-:W-:Y:S01]  /*f130*/  FFMA.FTZ R204, R204, R170, -R165.reuse ;  /* 0x000000aacccc7223 */ /* 0x100fe200000108a5 */
[-C--:B------:R-:W-:Y:S01]  /*f140*/  FMUL.FTZ R112, R112, R178.reuse ;  /* 0x000000b270707220 */ /* 0x080fe20000410000 */
[----:B0-----:R0:W-:Y:S01]  /*f150*/  @!P3 STS [R166+0x38420], R161 ;  /* 0x038420a1a600b388 */ /* 0x0011e20000000800 */
[----:B------:R-:W-:Y:S01]  /*f160*/  FMUL.FTZ R113, R113, R178 ;  /* 0x000000b271717220 */ /* 0x000fe20000410000 */
[-CC-:B--2---:R-:W-:Y:S01]  /*f170*/  FFMA.FTZ R163, R182, R170.reuse, -R165.reuse ;  /* 0x000000aab6a37223 */ /* 0x184fe200000108a5 */
[----:B------:R-:W-:Y:S01]  /*f180*/  FFMA.FTZ R165, R183, R170, -R165 ;  /* 0x000000aab7a57223 */ /* 0x000fe200000108a5 */
[-C--:B------:R-:W-:Y:S01]  /*f190*/  FMUL.FTZ R116, R116, R178.reuse ;  /* 0x000000b274747220 */ /* 0x080fe20000410000 */
[----:B------:R-:W2:Y:S01]  /*f1a0*/  MUFU.EX2 R156, R156 ;  /* 0x0000009c009c7308 */ /* 0x000ea20000000800 */
[-C--:B------:R-:W-:Y:S01]  /*f1b0*/  FMUL.FTZ R117, R117, R178.reuse ;  /* 0x000000b275757220 */ /* 0x080fe20000410000 */
[-C--:B------:R-:W-:Y:S01]  /*f1c0*/  FMUL.FTZ R120, R120, R178.reuse ;  /* 0x000000b278787220 */ /* 0x080fe20000410000 */
[-C--:B------:R-:W-:Y:S01]  /*f1d0*/  FMUL.FTZ R121, R121, R178.reuse ;  /* 0x000000b279797220 */ /* 0x080fe20000410000 */
[-C--:B------:R-:W-:Y:S01]  /*f1e0*/  FMUL.FTZ R124, R124, R178.reuse ;  /* 0x000000b27c7c7220 */ /* 0x080fe20000410000 */
[----:B0-----:R-:W-:Y:S01]  /*f1f0*/  FFMA.FTZ R166, R178, R13, R196 ;  /* 0x0000000db2a67223 */ /* 0x001fe200000100c4 */
[----:B-1----:R-:W-:Y:S01]  /*f200*/  FFMA.FTZ R13, R161, R15, R153 ;  /* 0x0000000fa10d7223 */ /* 0x002fe20000010099 */
[-C--:B------:R-:W-:Y:S01]  /*f210*/  FMUL.FTZ R125, R125, R178.reuse ;  /* 0x000000b27d7d7220 */ /* 0x080fe20000410000 */
[----:B------:R-:W0:Y:S01]  /*f220*/  MUFU.EX2 R164, R164 ;  /* 0x000000a400a47308 */ /* 0x000e220000000800 */
[----:B------:R-:W-:Y:S01]  /*f230*/  FADD.FTZ R15, R152, R166 ;  /* 0x000000a6980f7221 */ /* 0x000fe20000010000 */
[C---:B---3--:R-:W-:Y:S01]  /*f240*/  FADD.FTZ R166, R154.reuse, R13 ;  /* 0x0000000d9aa67221 */ /* 0x048fe20000010000 */
[----:B------:R-:W-:Y:S01]  /*f250*/  F2FP.F16.F32.PACK_AB R153, R154, R153 ;  /* 0x000000999a99723e */ /* 0x000fe200000000ff */
[----:B------:R-:W-:Y:S01]  /*f260*/  FMUL.FTZ R128, R128, R178 ;  /* 0x000000b280807220 */ /* 0x000fe20000410000 */
[----:B------:R-:W-:Y:S01]  /*f270*/  FADD.FTZ R154, R155, R15 ;  /* 0x0000000f9b9a7221 */ /* 0x000fe20000010000 */
[----:B------:R-:W-:Y:S01]  /*f280*/  F2FP.F16.F32.PACK_AB R152, R152, R196 ;  /* 0x000000c49898723e */ /* 0x000fe200000000ff */
[-C--:B------:R-:W-:Y:S01]  /*f290*/  FMUL.FTZ R129, R129, R178.reuse ;  /* 0x000000b281817220 */ /* 0x080fe20000410000 */
[----:B------:R-:W1:Y:S01]  /*f2a0*/  MUFU.EX2 R158, R158 ;  /* 0x0000009e009e7308 */ /* 0x000e620000000800 */
        /* <DEDUP_REMOVED lines=9> */
[-C--:B------:R-:W-:Y:S01]  /*f340*/  FMUL.FTZ R144, R144, R178.reuse ;  /* 0x000000b290907220 */ /* 0x080fe20000410000 */
[-C--:B------:R-:W-:Y:S01]  /*f350*/  FMUL.FTZ R145, R145, R178.reuse ;  /* 0x000000b291917220 */ /* 0x080fe20000410000 */
[-C--:B------:R-:W-:Y:S01]  /*f360*/  FMUL.FTZ R148, R148, R178.reuse ;  /* 0x000000b294947220 */ /* 0x080fe20000410000 */
[----:B------:R-:W-:Y:S01]  /*f370*/  FMUL.FTZ R149, R149, R178 ;  /* 0x000000b295957220 */ /* 0x000fe20000410000 */
[C---:B------:R-:W-:Y:S01]  /*f380*/  FADD.FTZ R166, R205.reuse, R154 ;  /* 0x0000009acda67221 */ /* 0x040fe20000010000 */
[----:B------:R-:W-:Y:S01]  /*f390*/  F2FP.F16.F32.PACK_AB R154, R205, R155 ;  /* 0x0000009bcd9a723e */ /* 0x000fe200000000ff */
[----:B------:R-:W-:Y:S01]  /*f3a0*/  MUFU.EX2 R180, R180 ;  /* 0x000000b400b47308 */ /* 0x000fe20000000800 */
[----:B------:R-:W-:Y:S01]  /*f3b0*/  F2FP.F16.F32.PACK_AB R155, R164, R156 ;  /* 0x0000009ca49b723e */ /* 0x000fe200000000ff */
[----:B------:R-:W-:Y:S01]  /*f3c0*/  BAR.SYNC.DEFER_BLOCKING 0xf, 0x100 ;  /* 0x03c4000000007b1d */ /* 0x000fe20000010000 */
[----:B------:R-:W-:Y:S01]  /*f3d0*/  FADD.FTZ R166, R157, R166 ;  /* 0x000000a69da67221 */ /* 0x000fe20000010000 */
[----:B-1----:R-:W-:Y:S01]  /*f3e0*/  FADD.FTZ R167, R158, R167 ;  /* 0x000000a79ea77221 */ /* 0x002fe20000010000 */
[----:B------:R-:W-:Y:S01]  /*f3f0*/  F2FP.F16.F32.PACK_AB R156, R160, R157 ;  /* 0x0000009da09c723e */ /* 0x000fe200000000ff */
[----:B------:R-:W-:Y:S01]  /*f400*/  FMUL.FTZ R26, R26, R161 ;  /* 0x000000a11a1a7220 */ /* 0x000fe20000410000 */
[----:B------:R-:W-:Y:S01]  /*f410*/  FADD.FTZ R200, R160, R166 ;  /* 0x000000a6a0c87221 */ /* 0x000fe20000010000 */
[----:B------:R-:W0:Y:S01]  /*f420*/  MUFU.EX2 R198, R198 ;  /* 0x000000c600c67308 */ /* 0x000e220000000800 */
[C---:B--2---:R-:W-:Y:S01]  /*f430*/  F2FP.F16.F32.PACK_AB R157, R162.reuse, R158 ;  /* 0x0000009ea29d723e */ /* 0x044fe200000000ff */
[----:B------:R-:W-:Y:S01]  /*f440*/  FADD.FTZ R183, R162, R167 ;  /* 0x000000a7a2b77221 */ /* 0x000fe20000010000 */
[----:B------:R-:W-:Y:S01]  /*f450*/  FADD.FTZ R200, R159, R200 ;  /* 0x000000c89fc87221 */ /* 0x000fe20000010000 */
[----:B------:R-:W-:Y:S01]  /*f460*/  F2FP.F16.F32.PACK_AB R158, R21, R159 ;  /* 0x0000009f159e723e */ /* 0x000fe200000000ff */
        /* <DEDUP_REMOVED lines=68> */
[-C--:B------:R-:W-:Y:S01]  /*f8b0*/  FMUL.FTZ R146, R146, R161.reuse ;  /* 0x000000a192927220 */ /* 0x080fe20000410000 */
[-C--:B------:R-:W-:Y:S01]  /*f8c0*/  FMUL.FTZ R147, R147, R161.reuse ;  /* 0x000000a193937220 */ /* 0x080fe20000410000 */
[-C--:B------:R-:W-:Y:S01]  /*f8d0*/  FMUL.FTZ R150, R150, R161.reuse ;  /* 0x000000a196967220 */ /* 0x080fe20000410000 */
[----:B------:R-:W-:Y:S01]  /*f8e0*/  FMUL.FTZ R151, R151, R161 ;  /* 0x000000a197977220 */ /* 0x000fe20000410000 */
[----:B0-----:R-:W-:Y:S01]  /*f8f0*/  F2FP.F16.F32.PACK_AB R159, R198, R180 ;  /* 0x000000b4c69f723e */ /* 0x001fe200000000ff */
[----:B------:R0:W-:Y:S01]  /*f900*/  STSM.16.M88.4 [R194+0x36400], R152 ;  /* 0x03640098c2007844 */ /* 0x0001e20000000200 */
[----:B-1----:R-:W-:Y:S01]  /*f910*/  F2FP.F16.F32.PACK_AB R160, R168, R174 ;  /* 0x000000aea8a0723e */ /* 0x002fe200000000ff */
[----:B------:R-:W-:Y:S01]  /*f920*/  MUFU.EX2 R177, R177 ;  /* 0x000000b100b17308 */ /* 0x000fe20000000800 */
[----:B--2---:R-:W-:Y:S01]  /*f930*/  F2FP.F16.F32.PACK_AB R161, R199, R181 ;  /* 0x000000b5c7a1723e */ /* 0x004fe200000000ff */
[----:B------:R1:W-:Y:S01]  /*f940*/  STSM.16.M88.4 [R195], R156 ;  /* 0x0000009cc3007844 */ /* 0x0003e20000000200 */
[----:B------:R-:W-:Y:S01]  /*f950*/  F2FP.F16.F32.PACK_AB R162, R173, R172 ;  /* 0x000000acada2723e */ /* 0x000fe200000000ff */
[----:B------:R-:W-:Y:S01]  /*f960*/  FADD.FTZ R183, R180, R183 ;  /* 0x000000b7b4b77221 */ /* 0x000fe20000010000 */
[----:B------:R-:W-:Y:S01]  /*f970*/  FADD.FTZ R200, R21, R200 ;  /* 0x000000c815c87221 */ /* 0x000fe20000010000 */
[----:B------:R-:W-:-:S02]  /*f980*/  @!P1 VIADD R14, R14, 0x38860 ;  /* 0x000388600e0e9836 */ /* 0x000fc40000000000 */
[----:B------:R-:W2:Y:S01]  /*f990*/  MUFU.EX2 R179, R179 ;  /* 0x000000b300b37308 */ /* 0x000ea20000000800 */
[----:B---3--:R-:W-:Y:S01]  /*f9a0*/  F2FP.F16.F32.PACK_AB R164, R176, R175 ;  /* 0x000000afb0a4723e */ /* 0x008fe200000000ff */
[----:B------:R-:W-:Y:S01]  /*f9b0*/  FADD.FTZ R183, R198, R183 ;  /* 0x000000b7c6b77221 */ /* 0x000fe20000010000 */
[----:B------:R-:W-:Y:S01]  /*f9c0*/  FADD.FTZ R200, R174, R200 ;  /* 0x000000c8aec87221 */ /* 0x000fe20000010000 */
[----:B------:R-:W-:Y:S01]  /*f9d0*/  @!P1 PRMT R14, RZ, 0x654, R14 ;  /* 0x00000654ff0e9816 */ /* 0x000fe2000000000e */
[----:B------:R-:W-:Y:S02]  /*f9e0*/  IMAD.MOV.U32 R198, RZ, RZ, R171 ;  /* 0x000000ffffc67224 */ /* 0x000fe400078e00ab */
[----:B------:R-:W-:Y:S01]  /*f9f0*/  FADD.FTZ R183, R181, R183 ;  /* 0x000000b7b5b77221 */ /* 0x000fe20000010000 */
[----:B------:R-:W-:Y:S01]  /*fa00*/  FADD.FTZ R200, R168, R200 ;  /* 0x000000c8a8c87221 */ /* 0x000fe20000010000 */
[----:B------:R-:W3:Y:S02]  /*fa10*/  MUFU.EX2 R13, R203 ;  /* 0x000000cb000d7308 */ /* 0x000ee40000000800 */
[----:B------:R-:W-:Y:S01]  /*fa20*/  FADD.FTZ R183, R199, R183 ;  /* 0x000000b7c7b77221 */ /* 0x000fe20000010000 */
[----:B------:R-:W-:-:S03]  /*fa30*/  FADD.FTZ R200, R172, R200 ;  /* 0x000000c8acc87221 */ /* 0x000fc60000010000 */
[----:B------:R-:W-:Y:S01]  /*fa40*/  FADD.FTZ R183, R197, R183 ;  /* 0x000000b7c5b77221 */ /* 0x000fe20000010000 */
[----:B------:R-:W-:Y:S01]  /*fa50*/  FADD.FTZ R200, R173, R200 ;  /* 0x000000c8adc87221 */ /* 0x000fe20000010000 */
[----:B------:R-:W4:Y:S01]  /*fa60*/  MUFU.EX2 R15, R204 ;  /* 0x000000cc000f7308 */ /* 0x000f220000000800 */
[----:B--2---:R-:W-:Y:S01]  /*fa70*/  F2FP.F16.F32.PACK_AB R166, R179, R177 ;  /* 0x000000b1b3a6723e */ /* 0x004fe200000000ff */
[----:B------:R-:W-:Y:S01]  /*fa80*/  FADD.FTZ R183, R182, R183 ;  /* 0x000000b7b6b77221 */ /* 0x000fe20000010000 */
[----:B------:R-:W-:-:S04]  /*fa90*/  FADD.FTZ R200, R175, R200 ;  /* 0x000000c8afc87221 */ /* 0x000fc80000010000 */
[----:B------:R-:W-:Y:S01]  /*faa0*/  FADD.FTZ R200, R176, R200 ;  /* 0x000000c8b0c87221 */ /* 0x000fe20000010000 */
[----:B------:R2:W5:Y:S01]  /*fab0*/  MUFU.EX2 R196, R163 ;  /* 0x000000a300c47308 */ /* 0x0005620000000800 */
[----:B---3--:R-:W-:Y:S02]  /*fac0*/  FADD.FTZ R183, R13, R183 ;  /* 0x000000b70db77221 */ /* 0x008fe40000010000 */
[----:B------:R-:W-:-:S05]  /*fad0*/  FADD.FTZ R200, R177, R200 ;  /* 0x000000c8b1c87221 */ /* 0x000fca0000010000 */
[----:B------:R3:W0:Y:S01]  /*fae0*/  MUFU.EX2 R178, R165 ;  /* 0x000000a500b27308 */ /* 0x0006220000000800 */
[----:B--2---:R-:W-:Y:S01]  /*faf0*/  F2FP.F16.F32.PACK_AB R163, R182, R197 ;  /* 0x000000c5b6a3723e */ /* 0x004fe200000000ff */
[----:B----4-:R-:W-:Y:S01]  /*fb00*/  FADD.FTZ R183, R15, R183 ;  /* 0x000000b70fb77221 */ /* 0x010fe20000010000 */
[----:B------:R-:W-:-:S03]  /*fb10*/  IMAD.MOV.U32 R197, RZ, RZ, R18 ;  /* 0x000000ffffc57224 */ /* 0x000fc600078e0012 */
[----:B------:R1:W-:Y:S01]  /*fb20*/  STSM.16.M88.4 [R207], R160 ;  /* 0x000000a0cf007844 */ /* 0x0003e20000000200 */
[----:B---3--:R-:W-:Y:S01]  /*fb30*/  F2FP.F16.F32.PACK_AB R165, R15, R13 ;  /* 0x0000000d0fa5723e */ /* 0x008fe200000000ff */
[----:B-----5:R-:W-:Y:S01]  /*fb40*/  FADD.FTZ R183, R196, R183 ;  /* 0x000000b7c4b77221 */ /* 0x020fe20000010000 */
[----:B------:R-:W-:Y:S01]  /*fb50*/  FADD.FTZ R13, R179, R200 ;  /* 0x000000c8b30d7221 */ /* 0x000fe20000010000 */
[C---:B0-----:R-:W-:Y:S02]  /*fb60*/  F2FP.F16.F32.PACK_AB R167, R178.reuse, R196 ;  /* 0x000000c4b2a7723e */ /* 0x041fe400000000ff */
[----:B------:R-:W-:Y:S01]  /*fb70*/  FADD.FTZ R15, R178, R183 ;  /* 0x000000b7b20f7221 */ /* 0x000fe20000010000 */
[----:B------:R-:W-:Y:S02]  /*fb80*/  IMAD.MOV.U32 R196, RZ, RZ, R169 ;  /* 0x000000ffffc47224 */ /* 0x000fe400078e00a9 */
[----:B------:R1:W-:Y:S01]  /*fb90*/  STSM.16.M88.4 [R206], R164 ;  /* 0x000000a4ce007844 */ /* 0x0003e20000000200 */
[----:B------:R-:W-:-:S06]  /*fba0*/  WARPGROUP.ARRIVE ;  /* 0x00000000000079c5 */ /* 0x000fcc0000000000 */
[----:B------:R-:W-:Y:S03]  /*fbb0*/  HGMMA.64x256x16.F32 R24, R152, gdesc[UR4].tnspB, R24, gsb0 ;  /* 0x43e0000498187df0 */ /* 0x000fe60008000818 */
[----:B------:R-:W-:Y:S02]  /*fbc0*/  WARPGROUP.DEPBAR.LE gsb0, 0x0 ;  /* 0x00008000000079c5 */ /* 0x000fe40000010000 */
[----:B------:R-:W-:Y:S01]  /*fbd0*/  VIADD R152, R20, 0x80 ;  /* 0x0000008014987836 */ /* 0x000fe20000000000 */
[----:B------:R-:W-:Y:S01]  /*fbe0*/  WARPGROUP.ARRIVE ;  /* 0x00000000000079c5 */ /* 0x000fe20000000000 */
[----:B------:R-:W-:-:S03]  /*fbf0*/  IMAD.MOV.U32 R153, RZ, RZ, 0x40000040 ;  /* 0x40000040ff997424 */ /* 0x000fc600078e00ff */
[----:B------:R-:W-:Y:S01]  /*fc00*/  R2UR UR6, R152 ;  /* 0x00000000980672ca */ /* 0x000fe200000e0000 */
[----:B------:R-:W-:Y:S01]  /*fc10*/  VIADD R152, R20, 0x100 ;  /* 0x0000010014987836 */ /* 0x000fe20000000000 */
[----:B------:R-:W-:Y:S01]  /*fc20*/  R2UR UR7, R153 ;  /* 0x00000000990772ca */ /* 0x000fe200000e0000 */
[----:B------:R-:W-:-:S15]  /*fc30*/  IMAD.MOV.U32 R153, RZ, RZ, 0x40000040 ;  /* 0x40000040ff997424 */ /* 0x000fde00078e00ff */
[----:B------:R-:W-:Y:S01]  /*fc40*/  HGMMA.64x256x16.F32 R24, R156, gdesc[UR4].tnspB, R24, gsb0 ;  /* 0x43e000049c187df0 */ /* 0x000fe20008000818 */
[----:B------:R-:W-:Y:S01]  /*fc50*/  R2UR UR6, R152 ;  /* 0x00000000980672ca */ /* 0x000fe200000e0000 */
[----:B------:R-:W-:Y:S01]  /*fc60*/  VIADD R152, R20, 0x180 ;  /* 0x0000018014987836 */ /* 0x000fe20000000000 */
[----:B------:R-:W-:Y:S01]  /*fc70*/  R2UR UR7, R153 ;  /* 0x00000000990772ca */ /* 0x000fe200000e0000 */
[----:B------:R-:W-:Y:S01]  /*fc80*/  IMAD.MOV.U32 R153, RZ, RZ, 0x40000040 ;  /* 0x40000040ff997424 */ /* 0x000fe200078e00ff */
[----:B------:R-:W-:Y:S02]  /*fc90*/  WARPGROUP.DEPBAR.LE gsb0, 0x0 ;  /* 0x00008000000079c5 */ /* 0x000fe40000010000 */
[----:B------:R-:W-:-:S15]  /*fca0*/  WARPGROUP.ARRIVE ;  /* 0x00000000000079c5 */ /* 0x000fde0000000000 */
[----:B------:R-:W-:-:S06]  /*fcb0*/  NOP ;  /* 0x0000000000007918 */ /* 0x000fcc0000000000 */
[----:B------:R-:W-:Y:S01]  /*fcc0*/  HGMMA.64x256x16.F32 R24, R160, gdesc[UR4].tnspB, R24, gsb0 ;  /* 0x43e00004a0187df0 */ /* 0x000fe20008000818 */
[----:B------:R-:W-:Y:S02]  /*fcd0*/  R2UR UR6, R152 ;  /* 0x00000000980672ca */ /* 0x000fe400000e0000 */
[----:B------:R-:W-:Y:S01]  /*fce0*/  R2UR UR7, R153 ;  /* 0x00000000990772ca */ /* 0x000fe200000e0000 */
        /* <DEDUP_REMOVED lines=15> */
.L_x_1419:
[----:B------:R-:W-:Y:S05]  /*fde0*/  BSYNC B0 ;  /* 0x0000000000007941 */ /* 0x000fea0003800000 */
.L_x_1418:
[----:B------:R-:W2:Y:S01]  /*fdf0*/  SHFL.BFLY PT, R0, R13, 0x2, 0x1f ;  /* 0x0c401f000d007f89 */ /* 0x000ea200000e0000 */
[----:B------:R-:W-:Y:S02]  /*fe00*/  IMAD.MOV.U32 R4, RZ, RZ, RZ ;  /* 0x000000ffff047224 */ /* 0x000fe400078e00ff */
[----:B01----:R-:W-:Y:S01]  /*fe10*/  IMAD.MOV.U32 R14, RZ, RZ, -0x800000 ;  /* 0xff800000ff0e7424 */ /* 0x003fe200078e00ff */
[----:B------:R-:W-:Y:S06]  /*fe20*/  BAR.ARV 0x8, 0x100 ;  /* 0x0204000000007b1d */ /* 0x000fec0000002000 */
[----:B------:R-:W-:-:S02]  /*fe30*/  VIADD R219, R219, 0x1 ;  /* 0x00000001dbdb7836 */ /* 0x000fc40000000000 */
[----:B------:R-:W-:Y:S01]  /*fe40*/  BAR.SYNC.DEFER_BLOCKING 0xf, 0x100 ;  /* 0x03c4000000007b1d */ /* 0x000fe20000010000 */
[----:B--2---:R-:W-:-:S05]  /*fe50*/  FADD.FTZ R0, R0, R13 ;  /* 0x0000000d00007221 */ /* 0x004fca0000010000 */
[----:B------:R-:W0:Y:S02]  /*fe60*/  SHFL.BFLY PT, R3, R0, 0x1, 0x1f ;  /* 0x0c201f0000037f89 */ /* 0x000e2400000e0000 */
[----:B0-----:R-:W-:-:S05]  /*fe70*/  FADD.FTZ R3, R0, R3 ;  /* 0x0000000300037221 */ /* 0x001fca0000010000 */
[----:B------:R-:W-:-:S13]  /*fe80*/  FSETP.NE.FTZ.AND P0, PT, R3, RZ, PT ;  /* 0x000000ff0300720b */ /* 0x000fda0003f15000 */
[----:B------:R-:W0:Y:S08]  /*fe90*/  @P0 MUFU.LG2 R0, R3 ;  /* 0x0000000300000308 */ /* 0x000e300000000c00 */
[----:B------:R1:W2:Y:S01]  /*fea0*/  @P0 MUFU.RCP R4, R3 ;  /* 0x0000000300040308 */ /* 0x0002a20000001000 */
[----:B0-----:R-:W-:Y:S01]  /*feb0*/  @P0 FMUL.FTZ R0, R0, 0.69314718246459960938 ;  /* 0x3f31721800000820 */ /* 0x001fe20000410000 */
[----:B-1----:R-:W-:-:S04]  /*fec0*/  @P0 FMUL.FTZ R3, R170, 0.69314718246459960938 ;  /* 0x3f317218aa030820 */ /* 0x002fc80000410000 */
[----:B------:R-:W-:Y:S02]  /*fed0*/  @P0 FFMA.FTZ R14, R3, R169, R0 ;  /* 0x000000a9030e0223 */ /* 0x000fe40000010000 */
[----:B------:R-:W0:Y:S01]  /*fee0*/  SHFL.BFLY PT, R0, R15, 0x2, 0x1f ;  /* 0x0c401f000f007f89 */ /* 0x000e2200000e0000 */
        /* <DEDUP_REMOVED lines=23> */
[----:B0-----:R-:W-:Y:S01]  /*10060*/  FADD.FTZ R0, R0, R15 ;  /* 0x0000000f00007221 */ /* 0x001fe20000010000 */
[-C--:B------:R-:W-:Y:S01]  /*10070*/  FMUL.FTZ R69, R69, R4.reuse ;  /* 0x0000000445457220 */ /* 0x080fe20000410000 */
[-C--:B------:R-:W-:Y:S01]  /*10080*/  FMUL.FTZ R72, R72, R4.reuse ;  /* 0x0000000448487220 */ /* 0x080fe20000410000 */
[-C--:B------:R-:W-:Y:S01]  /*10090*/  FMUL.FTZ R73, R73, R4.reuse ;  /* 0x0000000449497220 */ /* 0x080fe20000410000 */
[-C--:B------:R-:W-:Y:S01]  /*100a0*/  FMUL.FTZ R76, R76, R4.reuse ;  /* 0x000000044c4c7220 */ /* 0x080fe20000410000 */
[----:B------:R-:W0:Y:S01]  /*100b0*/  SHFL.BFLY PT, R3, R0, 0x1, 0x1f ;  /* 0x0c201f0000037f89 */ /* 0x000e2200000e0000 */
        /* <DEDUP_REMOVED lines=23> */
[----:B0-----:R-:W-:Y:S01]  /*10230*/  FADD.FTZ R3, R0, R3 ;  /* 0x0000000300037221 */ /* 0x001fe20000010000 */
        /* <DEDUP_REMOVED lines=16> */
[----:B------:R-:W0:Y:S01]  /*10340*/  @P0 MUFU.RCP R0, R3 ;  /* 0x0000000300000308 */ /* 0x000e220000001000 */
[----:B------:R-:W-:-:S07]  /*10350*/  @P0 FMUL.FTZ R170, R170, 0.69314718246459960938 ;  /* 0x3f317218aaaa0820 */ /* 0x000fce0000410000 */
[----:B------:R-:W1:Y:S01]  /*10360*/  @P0 MUFU.LG2 R3, R3 ;  /* 0x0000000300030308 */ /* 0x000e620000000c00 */
[-C--:B0-----:R-:W-:Y:S01]  /*10370*/  FMUL.FTZ R26, R26, R0.reuse ;  /* 0x000000001a1a7220 */ /* 0x081fe20000410000 */
[-C--:B------:R-:W-:Y:S01]  /*10380*/  FMUL.FTZ R27, R27, R0.reuse ;  /* 0x000000001b1b7220 */ /* 0x080fe20000410000 */
[-C--:B------:R-:W-:Y:S01]  /*10390*/  FMUL.FTZ R30, R30, R0.reuse ;  /* 0x000000001e1e7220 */ /* 0x080fe20000410000 */
[-C--:B------:R-:W-:Y:S01]  /*103a0*/  FMUL.FTZ R31, R31, R0.reuse ;  /* 0x000000001f1f7220 */ /* 0x080fe20000410000 */
[-C--:B------:R-:W-:Y:S01]  /*103b0*/  FMUL.FTZ R34, R34, R0.reuse ;  /* 0x0000000022227220 */ /* 0x080fe20000410000 */
[-C--:B------:R-:W-:Y:S01]  /*103c0*/  FMUL.FTZ R35, R35, R0.reuse ;  /* 0x0000000023237220 */ /* 0x080fe20000410000 */
[-C--:B------:R-:W-:Y:S01]  /*103d0*/  FMUL.FTZ R38, R38, R0.reuse ;  /* 0x0000000026267220 */ /* 0x080fe20000410000 */
[----:B------:R-:W-:Y:S01]  /*103e0*/  FMUL.FTZ R39, R39, R0 ;  /* 0x0000000027277220 */ /* 0x000fe20000410000 */
[----:B-1----:R-:W-:Y:S01]  /*103f0*/  @P0 FMUL.FTZ R5, R3, 0.69314718246459960938 ;  /* 0x3f31721803050820 */ /* 0x002fe20000410000 */
[----:B------:R-:W-:-:S02]  /*10400*/  IMAD.MOV.U32 R3, RZ, RZ, -0x800000 ;  /* 0xff800000ff037424 */ /* 0x000fc400078e00ff */
[-C--:B------:R-:W-:Y:S01]  /*10410*/  FMUL.FTZ R42, R42, R0.reuse ;  /* 0x000000002a2a7220 */ /* 0x080fe20000410000 */
[-C--:B------:R-:W-:Y:S01]  /*10420*/  FMUL.FTZ R43, R43, R0.reuse ;  /* 0x000000002b2b7220 */ /* 0x080fe20000410000 */
[----:B------:R-:W-:Y:S01]  /*10430*/  @P0 FFMA.FTZ R3, R170, R171, R5 ;  /* 0x000000abaa030223 */ /* 0x000fe20000010005 */
[----:B------:R-:W-:Y:S01]  /*10440*/  ISETP.NE.AND P0, PT, R192, RZ, PT ;  /* 0x000000ffc000720c */ /* 0x000fe20003f05270 */
        /* <DEDUP_REMOVED lines=12> */
[----:B------:R-:W-:-:S02]  /*10510*/  @!P0 IMAD R5, R18, 0x40, R190 ;  /* 0x0000004012058824 */ /* 0x000fc400078e02be */
        /* <DEDUP_REMOVED lines=47> */
[----:B0-----:R-:W-:Y:S01]  /*10810*/  SEL R0, RZ, 0x1, P1 ;  /* 0x00000001ff007807 */ /* 0x001fe20000800000 */
[----:B------:R-:W-:Y:S06]  /*10820*/  BAR.ARV 0xe, 0x100 ;  /* 0x0384000000007b1d */ /* 0x000fec0000002000 */
[----:B------:R-:W-:-:S02]  /*10830*/  PLOP3.LUT P0, PT, PT, PT, PT, 0x8, 0x0 ;  /* 0x000000000000781c */ /* 0x000fc40003f0e170 */
[----:B------:R-:W-:Y:S02]  /*10840*/  LOP3.LUT R23, R23, R0, RZ, 0x3c, !PT ;  /* 0x0000000017177212 */ /* 0x000fe400078e3cff */
[----:B------:R-:W-:-:S09]  /*10850*/  SEL R18, R18, RZ, P1 ;  /* 0x000000ff12127207 */ /* 0x000fd20000800000 */
.L_x_1371:
[----:B------:R-:W-:Y:S05]  /*10860*/  BSYNC B7 ;  /* 0x0000000000077941 */ /* 0x000fea0003800000 */
.L_x_1367:
[----:B------:R-:W2:Y:S08]  /*10870*/  S2UR UR5, SR_CgaCtaId ;  /* 0x00000000000579c3 */ /* 0x000eb00000008800 */
[----:B------:R-:W-:Y:S06]  /*10880*/  BAR.SYNC.DEFER_BLOCKING 0x5, 0x180 ;  /* 0x0146000000007b1d */ /* 0x000fec0000010000 */
[----:B------:R-:W-:Y:S01]  /*10890*/  UMOV UR4, 0x400 ;  /* 0x0000040000047882 */ /* 0x000fe20000000000 */
[----:B------:R-:W-:Y:S01]  /*108a0*/  BSSY B0, `(.L_x_1431) ;  /* 0x0000497000007945 */ /* 0x000fe20003800000 */
[----:B--2---:R-:W-:-:S06]  /*108b0*/  ULEA UR4, UR5, UR4, 0x18 ;  /* 0x0000000405047291 */ /* 0x004fcc000f8ec03f */
[----:B------:R-:W-:-:S05]  /*108c0*/  IMAD.U32 R2, RZ, RZ, UR4 ;  /* 0x00000004ff027e24 */ /* 0x000fca000f8e00ff */
[----:B-----5:R2:W3:Y:S01]  /*108d0*/  LDS.128 R152, [R2+0x388d0] ;  /* 0x0388d00002987984 */ /* 0x0204e20000000c00 */
[----:B------:R-:W-:Y:S06]  /*108e0*/  BAR.ARV 0x4, 0x180 ;  /* 0x0106000000007b1d */ /* 0x000fec0000002000 */
[----:B------:R-:W-:Y:S05]  /*108f0*/  @P0 BRA `(.L_x_1432) ;  /* 0x0000003800800947 */ /* 0x000fea0003800000 */
[----:B-1----:R-:W4:Y:S01]  /*10900*/  LDL R4, [R1+0x80] ;  /* 0x0000800001047983 */ /* 0x002f220000100800 */
[----:B------:R-:W-:Y:S01]  /*10910*/  F2FP.F16.F32.PACK_AB R6, R29, R28 ;  /* 0x0000001c1d06723e */ /* 0x000fe200000000ff */
[----:B------:R-:W-:Y:S01]  /*10920*/  ULDC.64 UR6, c[0x0][0xd00] ;  /* 0x0003400000067ab9 */ /* 0x000fe20000000a00 */
[----:B------:R-:W-:Y:S01]  /*10930*/  F2FP.F16.F32.PACK_AB R7, R31, R30 ;  /* 0x0000001e1f07723e */ /* 0x000fe200000000ff */
[----:B------:R-:W1:Y:S01]  /*10940*/  S2R R0, SR_SWINHI ;  /* 0x0000000000007919 */ /* 0x000e620000002f00 */
[----:B------:R-:W-:Y:S01]  /*10950*/  F2FP.F16.F32.PACK_AB R8, R33, R32 ;  /* 0x000000202108723e */ /* 0x000fe200000000ff */
[----:B------:R-:W-:Y:S01]  /*10960*/  ULDC.64 UR4, c[0x0][0xd08] ;  /* 0x0003420000047ab9 */ /* 0x000fe20000000a00 */
[----:B------:R-:W-:Y:S02]  /*10970*/  F2FP.F16.F32.PACK_AB R9, R35, R34 ;  /* 0x000000222309723e */ /* 0x000fe400000000ff */
[----:B------:R-:W-:Y:S02]  /*10980*/  F2FP.F16.F32.PACK_AB R10, R37, R36 ;  /* 0x00000024250a723e */ /* 0x000fe400000000ff */
[----:B------:R-:W-:-:S02]  /*10990*/  F2FP.F16.F32.PACK_AB R11, R39, R38 ;  /* 0x00000026270b723e */ /* 0x000fc400000000ff */
[----:B------:R-:W-:Y:S02]  /*109a0*/  MOV R12, R2 ;  /* 0x00000002000c7202 */ /* 0x000fe40000000f00 */
[----:B-1----:R-:W-:Y:S01]  /*109b0*/  MOV R13, R0 ;  /* 0x00000000000d7202 */ /* 0x002fe20000000f00 */
[----:B------:R-:W-:Y:S02]  /*109c0*/  BAR.SYNC.DEFER_BLOCKING 0x1, 0x100 ;  /* 0x0044000000007b1d */ /* 0x000fe40000010000 */
[----:B----4-:R-:W-:-:S04]  /*109d0*/  IMAD.WIDE R20, R4, 0x2, R12 ;  /* 0x0000000204147825 */ /* 0x010fc800078e020c */
[----:B0-----:R-:W-:Y:S01]  /*109e0*/  IMAD.MOV.U32 R5, RZ, RZ, R21 ;  /* 0x000000ffff057224 */ /* 0x001fe200078e0015 */
[----:B------:R-:W-:-:S04]  /*109f0*/  LOP3.LUT R0, R20, 0x380, RZ, 0xc0, !PT ;  /* 0x0000038014007812 */ /* 0x000fc800078ec0ff */
[----:B------:R-:W-:-:S04]  /*10a00*/  SHF.R.U64 R0, R0, 0x3, RZ ;  /* 0x0000000300007819 */ /* 0x000fc800000012ff */
[----:B------:R-:W-:-:S04]  /*10a10*/  LOP3.LUT R4, R0, R20, RZ, 0x3c, !PT ;  /* 0x0000001400047212 */ /* 0x000fc800078e3cff */
[----:B------:R-:W-:Y:S02]  /*10a20*/  MOV R0, R4 ;  /* 0x0000000400007202 */ /* 0x000fe40000000f00 */
[----:B------:R-:W-:Y:S02]  /*10a30*/  F2FP.F16.F32.PACK_AB R4, R25, R24 ;  /* 0x000000181904723e */ /* 0x000fe400000000ff */
[----:B------:R-:W-:-:S05]  /*10a40*/  F2FP.F16.F32.PACK_AB R5, R27, R26 ;  /* 0x0000001a1b05723e */ /* 0x000fca00000000ff */
[----:B------:R0:W-:Y:S02]  /*10a50*/  STSM.16.M88.4 [R0], R4 ;  /* 0x0000000400007844 */ /* 0x0001e40000000200 */
[----:B0-----:R-:W-:Y:S02]  /*10a60*/  IADD3 R4, P0, R20, 0x20, RZ ;  /* 0x0000002014047810 */ /* 0x001fe40007f1e0ff */
        /* <DEDUP_REMOVED lines=8> */
[----:B0-----:R-:W-:Y:S02]  /*10af0*/  IADD3 R4, P0, R20, 0x40, RZ ;  /* 0x0000004014047810 */ /* 0x001fe40007f1e0ff */
        /* <DEDUP_REMOVED lines=147> */
[----:B0-----:R-:W-:Y:S02]  /*11430*/  LOP3.LUT R4, R0, 0x380, RZ, 0xc0, !PT ;  /* 0x0000038000047812 */ /* 0x001fe400078ec0ff */
        /* <DEDUP_REMOVED lines=20> */
[----:B0-----:R-:W4:Y:S02]  /*11580*/  LDG.E R6, desc[UR42][R6.64+0x4] ;  /* 0x0000042a06067981 */ /* 0x001f24000c1e1900 */
[----:B----4-:R-:W-:-:S07]  /*11590*/  IMAD.IADD R4, R6, 0x1, -R4 ;  /* 0x0000000106047824 */ /* 0x010fce00078e0a04 */
.L_x_1433:
[----:B------:R-:W4:Y:S01]  /*115a0*/  LDL R5, [R1+0x3c] ;  /* 0x00003c0001057983 */ /* 0x000f220000100800 */
[----:B------:R-:W-:Y:S01]  /*115b0*/  ISETP.NE.AND P1, PT, R210, RZ, PT ;  /* 0x000000ffd200720c */ /* 0x000fe20003f25270 */
[----:B------:R-:W-:-:S03]  /*115c0*/  ULDC UR4, c[0x0][0xbd4] ;  /* 0x0002f50000047ab9 */ /* 0x000fc60000000800 */
[----:B------:R-:W-:Y:S01]  /*115d0*/  SEL R210, R210, UR4, P1 ;  /* 0x00000004d2d27c07 */ /* 0x000fe20008800000 */
[----:B----4-:R-:W1:Y:S02]  /*115e0*/  SHFL.IDX PT, R5, R5, RZ, 0x1f ;  /* 0x00001fff05057589 */ /* 0x010e6400000e0000 */
[----:B-1----:R-:W-:Y:S02]  /*115f0*/  ISETP.NE.AND P0, PT, R5, RZ, PT ;  /* 0x000000ff0500720c */ /* 0x002fe40003f05270 */
[----:B-----5:R-:W-:-:S11]  /*11600*/  SHF.R.S32.HI R5, RZ, 0x1f, R0 ;  /* 0x0000001fff057819 */ /* 0x020fd60000011400 */
[----:B------:R-:W-:Y:S05]  /*11610*/  @P0 BRA `(.L_x_1434) ;  /* 0x0000000400000947 */ /* 0x000fea0003800000 */
[----:B0-----:R-:W4:Y:S01]  /*11620*/  LDL.LU R11, [R1+0x38] ;  /* 0x00003800010b7983 */ /* 0x001f220000300800 */
[----:B------:R-:W-:Y:S01]  /*11630*/  IMAD.MOV.U32 R10, RZ, RZ, 0xab8 ;  /* 0x00000ab8ff0a7424 */ /* 0x000fe200078e00ff */
[----:B------:R-:W-:Y:S01]  /*11640*/  ISETP.GT.AND P1, PT, R210, 0x1, PT ;  /* 0x00000001d200780c */ /* 0x000fe20003f24270 */
[----:B------:R-:W0:Y:S01]  /*11650*/  LDC R156, c[0x0][0xce8] ;  /* 0x00033a00ff9c7b82 */ /* 0x000e220000000800 */
[----:B------:R-:W5:Y:S01]  /*11660*/  LDL R21, [R1+0x78] ;  /* 0x0000780001157983 */ /* 0x000f620000100800 */
[----:B------:R-:W-:Y:S02]  /*11670*/  ISETP.NE.U32.AND P0, PT, RZ, UR6, PT ;  /* 0x00000006ff007c0c */ /* 0x000fe4000bf05070 */
[----:B------:R-:W-:Y:S01]  /*11680*/  SEL R10, R10, 0xa78, P1 ;  /* 0x00000a780a0a7807 */ /* 0x000fe20000800000 */
[----:B------:R-:W2:Y:S01]  /*11690*/  LDL R158, [R1+0x7c] ;  /* 0x00007c00019e7983 */ /* 0x000ea20000100800 */
[----:B------:R-:W-:Y:S02]  /*116a0*/  ISETP.NE.AND.EX P0, PT, RZ, UR7, PT, P0 ;  /* 0x00000007ff007c0c */ /* 0x000fe4000bf05300 */
[----:B------:R-:W1:Y:S01]  /*116b0*/  LDC.64 R8, c[0x0][R10+0x220] ;  /* 0x000088000a087b82 */ /* 0x000e620000000a00 */
[----:B------:R-:W2:Y:S01]  /*116c0*/  LDL R157, [R1+0x40] ;  /* 0x00004000019d7983 */ /* 0x000ea20000100800 */
[----:B------:R-:W-:-:S06]  /*116d0*/  SEL R15, R209, RZ, !P0 ;  /* 0x000000ffd10f7207 */ /* 0x000fcc0004000000 */
[----:B------:R-:W0:Y:S01]  /*116e0*/  LDC.64 R6, c[0x0][R10+0x218] ;  /* 0x000086000a067b82 */ /* 0x000e220000000a00 */
[----:B-1----:R-:W-:Y:S01]  /*116f0*/  IMAD R9, R9, R15, RZ ;  /* 0x0000000f09097224 */ /* 0x002fe200078e02ff */
[----:B---3--:R-:W-:Y:S02]  /*11700*/  SEL R152, R220, RZ, P1 ;  /* 0x000000ffdc987207 */ /* 0x008fe40000800000 */
[----:B----4-:R-:W-:Y:S02]  /*11710*/  SEL R11, R11, RZ, !P0 ;  /* 0x000000ff0b0b7207 */ /* 0x010fe40004000000 */
[----:B0-----:R-:W-:-:S03]  /*11720*/  ISETP.NE.AND P0, PT, R156, 0x1, PT ;  /* 0x000000019c00780c */ /* 0x001fc60003f05270 */
        /* <DEDUP_REMOVED lines=47> */
.L_x_1434:
[----:B------:R-:W-:Y:S02]  /*11a20*/  ISETP.GT.AND P1, PT, R210, 0x1, PT ;  /* 0x00000001d200780c */ /* 0x000fe40003f24270 */
[----:B------:R-:W-:-:S04]  /*11a30*/  ISETP.NE.U32.AND P0, PT, RZ, UR6, PT ;  /* 0x00000006ff007c0c */ /* 0x000fc8000bf05070 */
[----:B------:R-:W-:-:S04]  /*11a40*/  ISETP.NE.AND.EX P0, PT, RZ, UR7, PT, P0 ;  /* 0x00000007ff007c0c */ /* 0x000fc8000bf05300 */
[----:B------:R-:W-:-:S03]  /*11a50*/  SEL R209, R209, RZ, !P0 ;  /* 0x000000ffd1d17207 */ /* 0x000fc60004000000 */
[----:B------:R-:W-:Y:S06]  /*11a60*/  @P1 BRA `(.L_x_1435) ;  /* 0x0000001000381947 */ /* 0x000fec0003800000 */
[----:B-1----:R-:W1:Y:S01]  /*11a70*/  S2R R3, SR_TID.X ;  /* 0x0000000000037919 */ /* 0x002e620000002100 */
[----:B------:R-:W4:Y:S01]  /*11a80*/  LDC R83, c[0x0][0xce8] ;  /* 0x00033a00ff537b82 */ /* 0x000f220000000800 */
[----:B------:R-:W-:Y:S01]  /*11a90*/  ULDC.64 UR4, c[0x0][0xba0] ;  /* 0x0002e80000047ab9 */ /* 0x000fe20000000a00 */
[----:B-1----:R-:W-:-:S05]  /*11aa0*/  VIADD R3, R3, 0xffffff80 ;  /* 0xffffff8003037836 */ /* 0x002fca0000000000 */
[----:B0-----:R-:W-:-:S04]  /*11ab0*/  SHF.R.S32.HI R6, RZ, 0x1f, R3 ;  /* 0x0000001fff067819 */ /* 0x001fc80000011403 */
        /* <DEDUP_REMOVED lines=47> */
[----:B----4-:R-:W-:Y:S01]  /*11db0*/  IMAD R86, R4, R83, RZ ;  /* 0x0000005304567224 */ /* 0x010fe200078e02ff */
        /* <DEDUP_REMOVED lines=53> */
[----:B------:R-:W1:Y:S01]  /*12110*/  @P3 LDC R85, c[0x0][0xcec] ;  /* 0x00033b00ff553b82 */ /* 0x000e620000000800 */
        /* <DEDUP_REMOVED lines=22> */
[----:B-1----:R-:W-:Y:S01]  /*12280*/  @P3 IMAD.HI.U32 R20, R82, R85, RZ ;  /* 0x0000005552143227 */ /* 0x002fe200078e00ff */
        /* <DEDUP_REMOVED lines=59> */
[----:B---3--:R-:W-:-:S03]  /*12640*/  SHF.R.S32.HI R152, RZ, 0x1f, R214 ;  /* 0x0000001fff987819 */ /* 0x008fc600000114d6 */
[----:B0-----:R1:W0:Y:S01]  /*12650*/  SHFL.IDX PT, R4, R84, RZ, 0x181f ;  /* 0x00181fff54047589 */ /* 0x00122200000e0000 */
[----:B------:R-:W-:Y:S02]  /*12660*/  SHF.R.S32.HI R156, RZ, 0x1f, R215 ;  /* 0x0000001fff9c7819 */ /* 0x000fe400000114d7 */
[----:B------:R-:W-:Y:S02]  /*12670*/  SHF.R.S32.HI R157, RZ, 0x1f, R216 ;  /* 0x0000001fff9d7819 */ /* 0x000fe400000114d8 */
[----:B------:R-:W-:Y:S02]  /*12680*/  SHF.R.S32.HI R158, RZ, 0x1f, R217 ;  /* 0x0000001fff9e7819 */ /* 0x000fe400000114d9 */
[----:B------:R-:W-:Y:S01]  /*12690*/  SHF.R.S32.HI R159, RZ, 0x1f, R218 ;  /* 0x0000001fff9f7819 */ /* 0x000fe200000114da */
[----:B-1----:R-:W-:Y:S06]  /*126a0*/  @P1 BRA `(.L_x_1437) ;  /* 0x0000000000841947 */ /* 0x002fec0003800000 */
        /* <DEDUP_REMOVED lines=33> */
.L_x_1437:
[----:B------:R-:W-:Y:S05]  /*128c0*/  BSYNC B1 ;  /* 0x0000000000017941 */ /* 0x000fea0003800000 */
.L_x_1436:
        /* <DEDUP_REMOVED lines=40> */
.L_x_1435:
[----:B0-----:R-:W4:Y:S01]  /*12b50*/  LDL R10, [R1+0x78] ;  /* 0x00007800010a7983 */ /* 0x001f220000100800 */
[----:B-1----:R-:W0:Y:S01]  /*12b60*/  LDC R9, c[0x0][0xce8] ;  /* 0x00033a00ff097b82 */ /* 0x002e220000000800 */
[----:B------:R-:W-:Y:S01]  /*12b70*/  ULDC.64 UR4, c[0x0][0xc08] ;  /* 0x0003020000047ab9 */ /* 0x000fe20000000a00 */
[----:B------:R-:W-:Y:S01]  /*12b80*/  IMAD R11, R211, 0x40, R190 ;  /* 0x00000040d30b7824 */ /* 0x000fe200078e02be */
[----:B------:R-:W-:Y:S01]  /*12b90*/  BSSY B1, `(.L_x_1439) ;  /* 0x00000ee000017945 */ /* 0x000fe20003800000 */
[----:B------:R-:W-:Y:S01]  /*12ba0*/  IMAD R3, R5, UR4, RZ ;  /* 0x0000000405037c24 */ /* 0x000fe2000f8e02ff */
[----:B---3--:R-:W-:Y:S01]  /*12bb0*/  SHF.R.S32.HI R152, RZ, 0x1f, R221 ;  /* 0x0000001fff987819 */ /* 0x008fe200000114dd */
[C---:B------:R-:W-:Y:S01]  /*12bc0*/  IMAD.WIDE.U32 R6, R0.reuse, UR4, RZ ;  /* 0x0000000400067c25 */ /* 0x040fe2000f8e00ff */
[----:B------:R-:W-:Y:S02]  /*12bd0*/  SHF.R.S32.HI R156, RZ, 0x1f, R222 ;  /* 0x0000001fff9c7819 */ /* 0x000fe400000114de */
        /* <DEDUP_REMOVED lines=14> */
[----:B0-----:R-:W-:Y:S01]  /*12cc0*/  ISETP.NE.AND P0, PT, R9, 0x1, PT ;  /* 0x000000010900780c */ /* 0x001fe20003f05270 */
        /* <DEDUP_REMOVED lines=11> */
[----:B------:R-:W0:Y:S01]  /*12d80*/  @P0 LDC R8, c[0x0][0xcec] ;  /* 0x00033b00ff080b82 */ /* 0x000e220000000800 */
[----:B------:R-:W-:Y:S01]  /*12d90*/  IMAD.IADD R7, R7, 0x1, R0 ;  /* 0x0000000107077824 */ /* 0x000fe200078e0200 */
[----:B------:R-:W-:Y:S01]  /*12da0*/  SHF.R.S32.HI R165, RZ, 0x1f, R233 ;  /* 0x0000001fffa57819 */ /* 0x000fe200000114e9 */
[----:B------:R-:W-:Y:S01]  /*12db0*/  VIADD R179, R192, 0x50 ;  /* 0x00000050c0b37836 */ /* 0x000fe20000000000 */
[----:B------:R-:W-:Y:S01]  /*12dc0*/  SHF.R.S32.HI R166, RZ, 0x1f, R234 ;  /* 0x0000001fffa67819 */ /* 0x000fe200000114ea */
[----:B------:R-:W-:Y:S01]  /*12dd0*/  IMAD.WIDE.U32 R6, R220, UR4, R6 ;  /* 0x00000004dc067c25 */ /* 0x000fe2000f8e0006 */
[----:B------:R-:W-:-:S02]  /*12de0*/  SHF.R.S32.HI R167, RZ, 0x1f, R235 ;  /* 0x0000001fffa77819 */ /* 0x000fc400000114eb */
[----:B------:R-:W1:Y:S01]  /*12df0*/  @P0 LDC R0, c[0x0][0xcf0] ;  /* 0x00033c00ff000b82 */ /* 0x000e620000000800 */
        /* <DEDUP_REMOVED lines=36> */
[----:B------:R-:W-:-:S02]  /*13040*/  VIADD R197, R192, 0x30 ;  /* 0x00000030c0c57836 */ /* 0x000fc40000000000 */
[C---:B------:R-:W-:Y:S02]  /*13050*/  VIADD R199, R192.reuse, 0x28 ;  /* 0x00000028c0c77836 */ /* 0x040fe40000000000 */
[C---:B------:R-:W-:Y:S02]  /*13060*/  VIADD R201, R192.reuse, 0x20 ;  /* 0x00000020c0c97836 */ /* 0x040fe40000000000 */
[C---:B------:R-:W-:Y:S02]  /*13070*/  VIADD R203, R192.reuse, 0x18 ;  /* 0x00000018c0cb7836 */ /* 0x040fe40000000000 */
[C---:B------:R-:W-:Y:S02]  /*13080*/  VIADD R205, R192.reuse, 0x10 ;  /* 0x00000010c0cd7836 */ /* 0x040fe40000000000 */
[----:B------:R-:W-:Y:S02]  /*13090*/  VIADD R209, R192, 0x8 ;  /* 0x00000008c0d17836 */ /* 0x000fe40000000000 */
[----:B----4-:R-:W-:-:S04]  /*130a0*/  IMAD R3, R211, 0x40, R10 ;  /* 0x00000040d3037824 */ /* 0x010fc800078e020a */
[----:B0-----:R-:W-:-:S04]  /*130b0*/  @P0 IMAD.HI.U32 R8, R3, R8, RZ ;  /* 0x0000000803080227 */ /* 0x001fc800078e00ff */
[----:B------:R-:W-:Y:S01]  /*130c0*/  IMAD.MOV.U32 R5, RZ, RZ, R3 ;  /* 0x000000ffff057224 */ /* 0x000fe200078e0003 */
[----:B-1----:R-:W-:-:S05]  /*130d0*/  @P0 SHF.R.U32.HI R5, RZ, R0, R8 ;  /* 0x00000000ff050219 */ /* 0x002fca0000011608 */
        /* <DEDUP_REMOVED lines=16> */
[----:B------:R0:W1:Y:S01]  /*131e0*/  SHFL.IDX PT, R13, R3, RZ, 0x1c1f ;  /* 0x001c1fff030d7589 */ /* 0x00006200000e0000 */
        /* <DEDUP_REMOVED lines=11> */
[----:B01----:R-:W-:-:S04]  /*132a0*/  @!P0 LEA R4, P1, R192, R13, 0x2 ;  /* 0x0000000dc0048211 */ /* 0x003fc800078210ff */
[----:B---3--:R-:W-:-:S05]  /*132b0*/  @!P0 LEA.HI.X R5, R192, R12, R212, 0x2, P1 ;  /* 0x0000000cc0058211 */ /* 0x008fca00008f14d4 */
[----:B------:R0:W-:Y:S01]  /*132c0*/  @!P0 ST.E.64 desc[UR42][R4.64], R24 ;  /* 0x0000001804008985 */ /* 0x0001e2000c101b2a */
[----:B------:R-:W-:-:S13]  /*132d0*/  ISETP.GE.AND P0, PT, R209, UR4, PT ;  /* 0x00000004d1007c0c */ /* 0x000fda000bf06270 */
[----:B0-----:R-:W-:-:S04]  /*132e0*/  @!P0 LEA R4, P1, R209, R13, 0x2 ;  /* 0x0000000dd1048211 */ /* 0x001fc800078210ff */
[----:B------:R-:W-:Y:S02]  /*132f0*/  @!P0 LEA.HI.X R5, R209, R12, R210, 0x2, P1 ;  /* 0x0000000cd1058211 */ /* 0x000fe400008f14d2 */
[----:B------:R-:W-:-:S03]  /*13300*/  ISETP.GE.AND P1, PT, R203, UR4, PT ;  /* 0x00000004cb007c0c */ /* 0x000fc6000bf26270 */
[----:B------:R0:W-:Y:S01]  /*13310*/  @!P0 ST.E.64 desc[UR42][R4.64], R28 ;  /* 0x0000001c04008985 */ /* 0x0001e2000c101b2a */
[----:B------:R-:W-:-:S13]  /*13320*/  ISETP.GE.AND P0, PT, R205, UR4, PT ;  /* 0x00000004cd007c0c */ /* 0x000fda000bf06270 */
[----:B0-----:R-:W-:-:S04]  /*13330*/  @!P0 LEA R4, P2, R205, R13, 0x2 ;  /* 0x0000000dcd048211 */ /* 0x001fc800078410ff */
[----:B------:R-:W-:-:S05]  /*13340*/  @!P0 LEA.HI.X R5, R205, R12, R208, 0x2, P2 ;  /* 0x0000000ccd058211 */ /* 0x000fca00010f14d0 */
[----:B------:R0:W-:Y:S01]  /*13350*/  @!P0 ST.E.64 desc[UR42][R4.64], R32 ;  /* 0x0000002004008985 */ /* 0x0001e2000c101b2a */
[----:B------:R-:W-:Y:S02]  /*13360*/  ISETP.GE.AND P0, PT, R201, UR4, PT ;  /* 0x00000004c9007c0c */ /* 0x000fe4000bf06270 */
        /* <DEDUP_REMOVED lines=13> */
[----:B------:R-:W-:Y:S02]  /*13440*/  @!P0 LEA.HI.X R5, R197, R12, R198, 0x2, P2 ;  /* 0x0000000cc5058211 */ /* 0x000fe400010f14c6 */
[----:B------:R-:W-:-:S03]  /*13450*/  ISETP.GE.AND P2, PT, R182, UR4, PT ;  /* 0x00000004b6007c0c */ /* 0x000fc6000bf46270 */
[----:B------:R0:W-:Y:S02]  /*13460*/  @!P0 ST.E.64 desc[UR42][R4.64], R48 ;  /* 0x0000003004008985 */ /* 0x0001e4000c101b2a */
[----:B0-----:R-:W-:-:S04]  /*13470*/  @!P1 LEA R4, P0, R191, R13, 0x2 ;  /* 0x0000000dbf049211 */ /* 0x001fc800078010ff */
[----:B------:R-:W-:Y:S02]  /*13480*/  @!P1 LEA.HI.X R5, R191, R12, R196, 0x2, P0 ;  /* 0x0000000cbf059211 */ /* 0x000fe400000f14c4 */
[----:B------:R-:W-:-:S03]  /*13490*/  ISETP.GE.AND P0, PT, R180, UR4, PT ;  /* 0x00000004b4007c0c */ /* 0x000fc6000bf06270 */
[----:B------:R0:W-:Y:S01]  /*134a0*/  @!P1 ST.E.64 desc[UR42][R4.64], R52 ;  /* 0x0000003404009985 */ /* 0x0001e2000c101b2a */
[----:B------:R-:W-:Y:S02]  /*134b0*/  ISETP.GE.AND P1, PT, R178, UR4, PT ;  /* 0x00000004b2007c0c */ /* 0x000fe4000bf26270 */
[----:B0-----:R-:W-:-:S11]  /*134c0*/  @!P2 LEA R4, P3, R182, R13, 0x2 ;  /* 0x0000000db604a211 */ /* 0x001fd600078610ff */
[-C--:B------:R-:W-:Y:S02]  /*134d0*/  @!P1 LEA R6, P6, R178, R13.reuse, 0x2 ;  /* 0x0000000db2069211 */ /* 0x080fe400078c10ff */
[-C--:B------:R-:W-:Y:S02]  /*134e0*/  @!P2 LEA.HI.X R5, R182, R12.reuse, R183, 0x2, P3 ;  /* 0x0000000cb605a211 */ /* 0x080fe400018f14b7 */
[----:B------:R-:W-:Y:S02]  /*134f0*/  ISETP.GE.AND P3, PT, R176, UR4, PT ;  /* 0x00000004b0007c0c */ /* 0x000fe4000bf66270 */
[----:B------:R-:W-:Y:S01]  /*13500*/  @!P1 LEA.HI.X R7, R178, R12, R179, 0x2, P6 ;  /* 0x0000000cb2079211 */ /* 0x000fe200030f14b3 */
[----:B------:R0:W-:Y:S02]  /*13510*/  @!P2 ST.E.64 desc[UR42][R4.64], R56 ;  /* 0x000000380400a985 */ /* 0x0001e4000c101b2a */
[----:B0-----:R-:W-:-:S04]  /*13520*/  @!P0 LEA R4, P2, R180, R13, 0x2 ;  /* 0x0000000db4048211 */ /* 0x001fc800078410ff */
[----:B------:R-:W-:-:S05]  /*13530*/  @!P0 LEA.HI.X R5, R180, R12, R181, 0x2, P2 ;  /* 0x0000000cb4058211 */ /* 0x000fca00010f14b5 */
[----:B------:R0:W-:Y:S01]  /*13540*/  @!P0 ST.E.64 desc[UR42][R4.64], R60 ;  /* 0x0000003c04008985 */ /* 0x0001e2000c101b2a */
[----:B------:R-:W-:-:S03]  /*13550*/  ISETP.GE.AND P0, PT, R170, UR4, PT ;  /* 0x00000004aa007c0c */ /* 0x000fc6000bf06270 */
[----:B------:R1:W-:Y:S01]  /*13560*/  @!P1 ST.E.64 desc[UR42][R6.64], R64 ;  /* 0x0000004006009985 */ /* 0x0003e2000c101b2a */
[----:B------:R-:W-:Y:S02]  /*13570*/  ISETP.GE.AND P1, PT, R237, UR4, PT ;  /* 0x00000004ed007c0c */ /* 0x000fe4000bf26270 */
[-C--:B0-----:R-:W-:Y:S02]  /*13580*/  @!P3 LEA R4, P6, R176, R13.reuse, 0x2 ;  /* 0x0000000db004b211 */ /* 0x081fe400078c10ff */
[-C--:B-1----:R-:W-:Y:S02]  /*13590*/  @!P4 LEA R6, P2, R174, R13.reuse, 0x2 ;  /* 0x0000000dae06c211 */ /* 0x082fe400078410ff */
        /* <DEDUP_REMOVED lines=9> */
[----:B0-----:R-:W-:-:S04]  /*13630*/  @!P0 LEA R4, P4, R170, R13, 0x2 ;  /* 0x0000000daa048211 */ /* 0x001fc800078810ff */
[-C--:B------:R-:W-:Y:S02]  /*13640*/  @!P0 LEA.HI.X R5, R170, R12.reuse, R171, 0x2, P4 ;  /* 0x0000000caa058211 */ /* 0x080fe400020f14ab */
[----:B------:R-:W-:Y:S02]  /*13650*/  ISETP.GE.AND P4, PT, R234, UR4, PT ;  /* 0x00000004ea007c0c */ /* 0x000fe4000bf86270 */
[CC--:B-1----:R-:W-:Y:S01]  /*13660*/  @!P1 LEA R6, P5, R237.reuse, R13.reuse, 0x2 ;  /* 0x0000000ded069211 */ /* 0x0c2fe200078a10ff */
        /* <DEDUP_REMOVED lines=13> */
[-C--:B------:R-:W-:Y:S02]  /*13740*/  @!P4 LEA.HI.X R7, R234, R12.reuse, R166, 0x2, P0 ;  /* 0x0000000cea07c211 */ /* 0x080fe400000f14a6 */
[----:B------:R-:W-:Y:S02]  /*13750*/  ISETP.GE.AND P0, PT, R230, UR4, PT ;  /* 0x00000004e6007c0c */ /* 0x000fe4000bf06270 */
[CC--:B---3--:R-:W-:Y:S01]  /*13760*/  @!P5 LEA R8, P6, R233.reuse, R13.reuse, 0x2 ;  /* 0x0000000de908d211 */ /* 0x0c8fe200078c10ff */
[----:B------:R1:W-:Y:S01]  /*13770*/  @!P4 ST.E.64 desc[UR42][R6.64], R96 ;  /* 0x000000600600c985 */ /* 0x0003e2000c101b2a */
[----:B------:R-:W-:Y:S02]  /*13780*/  ISETP.GE.AND P4, PT, R228, UR4, PT ;  /* 0x00000004e4007c0c */ /* 0x000fe4000bf86270 */
[----:B------:R-:W-:Y:S02]  /*13790*/  @!P5 LEA.HI.X R9, R233, R12, R165, 0x2, P6 ;  /* 0x0000000ce909d211 */ /* 0x000fe400030f14a5 */
[----:B0-----:R-:W-:-:S03]  /*137a0*/  @!P2 LEA R4, P6, R232, R13, 0x2 ;  /* 0x0000000de804a211 */ /* 0x001fc600078c10ff */
[----:B------:R0:W-:Y:S01]  /*137b0*/  @!P5 ST.E.64 desc[UR42][R8.64], R100 ;  /* 0x000000640800d985 */ /* 0x0001e2000c101b2a */
[----:B------:R-:W-:Y:S02]  /*137c0*/  ISETP.GE.AND P5, PT, R229, UR4, PT ;  /* 0x00000004e5007c0c */ /* 0x000fe4000bfa6270 */
[----:B------:R-:W-:Y:S02]  /*137d0*/  @!P2 LEA.HI.X R5, R232, R12, R21, 0x2, P6 ;  /* 0x0000000ce805a211 */ /* 0x000fe400030f1415 */
[----:B-1----:R-:W-:-:S03]  /*137e0*/  @!P1 LEA R6, P3, R231, R13, 0x2 ;  /* 0x0000000de7069211 */ /* 0x002fc600078610ff */
[----:B------:R1:W-:Y:S01]  /*137f0*/  @!P2 ST.E.64 desc[UR42][R4.64], R104 ;  /* 0x000000680400a985 */ /* 0x0003e2000c101b2a */
[-C--:B------:R-:W-:Y:S02]  /*13800*/  @!P1 LEA.HI.X R7, R231, R12.reuse, R20, 0x2, P3 ;  /* 0x0000000ce7079211 */ /* 0x080fe400018f1414 */
[----:B------:R-:W-:Y:S02]  /*13810*/  ISETP.GE.AND P3, PT, R227, UR4, PT ;  /* 0x00000004e3007c0c */ /* 0x000fe4000bf66270 */
[CC--:B0-----:R-:W-:Y:S01]  /*13820*/  @!P0 LEA R8, P6, R230.reuse, R13.reuse, 0x2 ;  /* 0x0000000de6088211 */ /* 0x0c1fe200078c10ff */
[----:B------:R0:W-:Y:S03]  /*13830*/  @!P1 ST.E.64 desc[UR42][R6.64], R108 ;  /* 0x0000006c06009985 */ /* 0x0001e6000c101b2a */
[----:B------:R-:W-:Y:S02]  /*13840*/  @!P0 LEA.HI.X R9, R230, R12, R164, 0x2, P6 ;  /* 0x0000000ce6098211 */ /* 0x000fe400030f14a4 */
[----:B-1----:R-:W-:-:S03]  /*13850*/  @!P5 LEA R4, P1, R229, R13, 0x2 ;  /* 0x0000000de504d211 */ /* 0x002fc600078210ff */
[----:B------:R1:W-:Y:S01]  /*13860*/  @!P0 ST.E.64 desc[UR42][R8.64], R112 ;  /* 0x0000007008008985 */ /* 0x0003e2000c101b2a */
[----:B------:R-:W-:Y:S02]  /*13870*/  ISETP.GE.AND P0, PT, R226, UR4, PT ;  /* 0x00000004e2007c0c */ /* 0x000fe4000bf06270 */
[-C--:B------:R-:W-:Y:S02]  /*13880*/  @!P5 LEA.HI.X R5, R229, R12.reuse, R163, 0x2, P1 ;  /* 0x0000000ce505d211 */ /* 0x080fe400008f14a3 */
[----:B------:R-:W-:Y:S02]  /*13890*/  ISETP.GE.AND P1, PT, R225, UR4, PT ;  /* 0x00000004e1007c0c */ /* 0x000fe4000bf26270 */
[C---:B0-----:R-:W-:Y:S01]  /*138a0*/  @!P4 LEA R6, P2, R228.reuse, R13, 0x2 ;  /* 0x0000000de406c211 */ /* 0x041fe200078410ff */
[----:B------:R0:W-:Y:S03]  /*138b0*/  @!P5 ST.E.64 desc[UR42][R4.64], R116 ;  /* 0x000000740400d985 */ /* 0x0001e6000c101b2a */
[----:B------:R-:W-:-:S02]  /*138c0*/  @!P4 LEA.HI.X R7, R228, R12, R162, 0x2, P2 ;  /* 0x0000000ce407c211 */ /* 0x000fc400010f14a2 */
[----:B------:R-:W-:Y:S02]  /*138d0*/  ISETP.GE.AND P2, PT, R222, UR4, PT ;  /* 0x00000004de007c0c */ /* 0x000fe4000bf46270 */
[CC--:B-1----:R-:W-:Y:S01]  /*138e0*/  @!P3 LEA R8, P6, R227.reuse, R13.reuse, 0x2 ;  /* 0x0000000de308b211 */ /* 0x0c2fe200078c10ff */
[----:B------:R1:W-:Y:S01]  /*138f0*/  @!P4 ST.E.64 desc[UR42][R6.64], R120 ;  /* 0x000000780600c985 */ /* 0x0003e2000c101b2a */
[----:B------:R-:W-:Y:S02]  /*13900*/  ISETP.GE.AND P4, PT, R224, UR4, PT ;  /* 0x00000004e0007c0c */ /* 0x000fe4000bf86270 */
[----:B------:R-:W-:Y:S02]  /*13910*/  @!P3 LEA.HI.X R9, R227, R12, R161, 0x2, P6 ;  /* 0x0000000ce309b211 */ /* 0x000fe400030f14a1 */
[----:B0-----:R-:W-:-:S03]  /*13920*/  @!P0 LEA R4, P5, R226, R13, 0x2 ;  /* 0x0000000de2048211 */ /* 0x001fc600078a10ff */
[----:B------:R0:W-:Y:S01]  /*13930*/  @!P3 ST.E.64 desc[UR42][R8.64], R124 ;  /* 0x0000007c0800b985 */ /* 0x0001e2000c101b2a */
[----:B------:R-:W-:Y:S02]  /*13940*/  ISETP.GE.AND P3, PT, R223, UR4, PT ;  /* 0x00000004df007c0c */ /* 0x000fe4000bf66270 */
[-C--:B------:R-:W-:Y:S02]  /*13950*/  @!P0 LEA.HI.X R5, R226, R12.reuse, R160, 0x2, P5 ;  /* 0x0000000ce2058211 */ /* 0x080fe400028f14a0 */
[----:B------:R-:W-:Y:S02]  /*13960*/  ISETP.GE.AND P5, PT, R221, UR4, PT ;  /* 0x00000004dd007c0c */ /* 0x000fe4000bfa6270 */
[C---:B-1----:R-:W-:Y:S01]  /*13970*/  @!P1 LEA R6, P6, R225.reuse, R13, 0x2 ;  /* 0x0000000de1069211 */ /* 0x042fe200078c10ff */
[----:B------:R1:W-:Y:S03]  /*13980*/  @!P0 ST.E.64 desc[UR42][R4.64], R128 ;  /* 0x0000008004008985 */ /* 0x0003e6000c101b2a */
[----:B------:R-:W-:-:S03]  /*13990*/  @!P1 LEA.HI.X R7, R225, R12, R159, 0x2, P6 ;  /* 0x0000000ce1079211 */ /* 0x000fc600030f149f */
[CC--:B0-----:R-:W-:Y:S02]  /*139a0*/  @!P3 LEA R8, P6, R223.reuse, R13.reuse, 0x2 ;  /* 0x0000000ddf08b211 */ /* 0x0c1fe400078c10ff */
[----:B------:R0:W-:Y:S02]  /*139b0*/  @!P1 ST.E.64 desc[UR42][R6.64], R132 ;  /* 0x0000008406009985 */ /* 0x0001e4000c101b2a */
[----:B------:R-:W-:Y:S02]  /*139c0*/  @!P3 LEA.HI.X R9, R223, R12, R157, 0x2, P6 ;  /* 0x0000000cdf09b211 */ /* 0x000fe400030f149d */
[----:B-1----:R-:W-:-:S04]  /*139d0*/  @!P4 LEA R4, P0, R224, R13, 0x2 ;  /* 0x0000000de004c211 */ /* 0x002fc800078010ff */
[-C--:B------:R-:W-:Y:S02]  /*139e0*/  @!P4 LEA.HI.X R5, R224, R12.reuse, R158, 0x2, P0 ;  /* 0x0000000ce005c211 */ /* 0x080fe400000f149e */
[CC--:B------:R-:W-:Y:S02]  /*139f0*/  @!P5 LEA R14, P0, R221.reuse, R13.reuse, 0x2 ;  /* 0x0000000ddd0ed211 */ /* 0x0c0fe400078010ff */
[C---:B0-----:R-:W-:Y:S01]  /*13a00*/  @!P2 LEA R6, P1, R222.reuse, R13, 0x2 ;  /* 0x0000000dde06a211 */ /* 0x041fe200078210ff */
[----:B------:R4:W-:Y:S01]  /*13a10*/  @!P4 ST.E.64 desc[UR42][R4.64], R136 ;  /* 0x000000880400c985 */ /* 0x0009e2000c101b2a */
[-C--:B------:R-:W-:Y:S02]  /*13a20*/  @!P5 LEA.HI.X R15, R221, R12.reuse, R152, 0x2, P0 ;  /* 0x0000000cdd0fd211 */ /* 0x080fe400000f1498 */
[----:B------:R-:W-:Y:S01]  /*13a30*/  @!P2 LEA.HI.X R7, R222, R12, R156, 0x2, P1 ;  /* 0x0000000cde07a211 */ /* 0x000fe200008f149c */
[----:B------:R4:W-:Y:S04]  /*13a40*/  @!P3 ST.E.64 desc[UR42][R8.64], R140 ;  /* 0x0000008c0800b985 */ /* 0x0009e8000c101b2a */
[----:B------:R4:W-:Y:S04]  /*13a50*/  @!P2 ST.E.64 desc[UR42][R6.64], R144 ;  /* 0x000000900600a985 */ /* 0x0009e8000c101b2a */
[----:B------:R4:W-:Y:S02]  /*13a60*/  @!P5 ST.E.64 desc[UR42][R14.64], R148 ;  /* 0x000000940e00d985 */ /* 0x0009e4000c101b2a */
.L_x_1440:
[----:B------:R-:W-:Y:S05]  /*13a70*/  BSYNC B1 ;  /* 0x0000000000017941 */ /* 0x000fea0003800000 */
.L_x_1439:
[----:B------:R-:W-:Y:S01]  /*13a80*/  VIADD R11, R11, 0x8 ;  /* 0x000000080b0b7836 */ /* 0x000fe20000000000 */
[----:B0-----:R-:W0:Y:S04]  /*13a90*/  SHFL.IDX PT, R10, R10, 0x1, 0x1c1f ;  /* 0x003c1f000a0a7f89 */ /* 0x001e2800000e0000 */
[----:B------:R-:W-:Y:S01]  /*13aa0*/  ISETP.GE.AND P0, PT, R11, R0, PT ;  /* 0x000000000b00720c */ /* 0x000fe20003f06270 */
[----:B------:R-:W0:-:S12]  /*13ab0*/  SHFL.IDX PT, R3, R3, 0x1, 0x1c1f ;  /* 0x003c1f0003037f89 */ /* 0x000e1800000e0000 */
[----:B------:R-:W-:Y:S05]  /*13ac0*/  @P0 BRA `(.L_x_1438) ;  /* 0x0000001400d00947 */ /* 0x000fea0003800000 */
[----:B------:R-:W-:Y:S02]  /*13ad0*/  ULDC UR4, c[0x0][0xbc8] ;  /* 0x0002f20000047ab9 */ /* 0x000fe40000000800 */
[----:B------:R-:W-:Y:S02]  /*13ae0*/  ISETP.GE.AND P4, PT, R192, UR4, PT ;  /* 0x00000004c0007c0c */ /* 0x000fe4000bf86270 */
[----:B------:R-:W-:Y:S02]  /*13af0*/  ISETP.GE.AND P2, PT, R209, UR4, PT ;  /* 0x00000004d1007c0c */ /* 0x000fe4000bf46270 */
[----:B------:R-:W-:Y:S02]  /*13b00*/  ISETP.GE.AND P1, PT, R205, UR4, PT ;  /* 0x00000004cd007c0c */ /* 0x000fe4000bf26270 */
[----:B------:R-:W-:-:S07]  /*13b10*/  ISETP.GE.AND P0, PT, R203, UR4, PT ;  /* 0x00000004cb007c0c */ /* 0x000fce000bf06270 */
[----:B0---4-:R-:W-:-:S04]  /*13b20*/  @!P4 LEA R4, P3, R192, R3, 0x2 ;  /* 0x00000003c004c211 */ /* 0x011fc800078610ff */
[-C--:B------:R-:W-:Y:S02]  /*13b30*/  @!P4 LEA.HI.X R5, R192, R10.reuse, R212, 0x2, P3 ;  /* 0x0000000ac005c211 */ /* 0x080fe400018f14d4 */
[----:B------:R-:W-:Y:S02]  /*13b40*/  ISETP.GE.AND P3, PT, R201, UR4, PT ;  /* 0x00000004c9007c0c */ /* 0x000fe4000bf66270 */
[----:B------:R-:W-:Y:S01]  /*13b50*/  @!P1 LEA R6, P5, R205, R3, 0x2 ;  /* 0x00000003cd069211 */ /* 0x000fe200078a10ff */
        /* <DEDUP_REMOVED lines=13> */
[----:B----4-:R-:W-:Y:S02]  /*13c30*/  @!P4 LEA R6, P2, R199, R3, 0x2 ;  /* 0x00000003c706c211 */ /* 0x010fe400078410ff */
[----:B------:R-:W-:-:S02]  /*13c40*/  @!P3 LEA.HI.X R5, R201, R10, R202, 0x2, P1 ;  /* 0x0000000ac905b211 */ /* 0x000fc400008f14ca */
[----:B------:R-:W-:Y:S02]  /*13c50*/  ISETP.GE.AND P1, PT, R182, UR4, PT ;  /* 0x00000004b6007c0c */ /* 0x000fe4000bf26270 */
[-C--:B------:R-:W-:Y:S01]  /*13c60*/  @!P4 LEA.HI.X R7, R199, R10.reuse, R200, 0x2, P2 ;  /* 0x0000000ac707c211 */ /* 0x080fe200010f14c8 */
[----:B------:R0:W-:Y:S01]  /*13c70*/  @!P3 ST.E.64 desc[UR42][R4.64], R42 ;  /* 0x0000002a0400b985 */ /* 0x0001e2000c101b2a */
[----:B------:R-:W-:Y:S02]  /*13c80*/  ISETP.GE.AND P2, PT, R180, UR4, PT ;  /* 0x00000004b4007c0c */ /* 0x000fe4000bf46270 */
[C---:B-----5:R-:W-:Y:S01]  /*13c90*/  @!P5 LEA R8, P6, R197.reuse, R3, 0x2 ;  /* 0x00000003c508d211 */ /* 0x060fe200078c10ff */
[----:B------:R4:W-:Y:S01]  /*13ca0*/  @!P4 ST.E.64 desc[UR42][R6.64], R46 ;  /* 0x0000002e0600c985 */ /* 0x0009e2000c101b2a */
[----:B------:R-:W-:Y:S02]  /*13cb0*/  ISETP.GE.AND P3, PT, R178, UR4, PT ;  /* 0x00000004b2007c0c */ /* 0x000fe4000bf66270 */
[----:B------:R-:W-:-:S02]  /*13cc0*/  @!P5 LEA.HI.X R9, R197, R10, R198, 0x2, P6 ;  /* 0x0000000ac509d211 */ /* 0x000fc400030f14c6 */
[----:B------:R-:W-:-:S03]  /*13cd0*/  ISETP.GE.AND P4, PT, R176, UR4, PT ;  /* 0x00000004b0007c0c */ /* 0x000fc6000bf86270 */
[----:B------:R5:W-:Y:S01]  /*13ce0*/  @!P5 ST.E.64 desc[UR42][R8.64], R50 ;  /* 0x000000320800d985 */ /* 0x000be2000c101b2a */
[CC--:B0-----:R-:W-:Y:S02]  /*13cf0*/  @!P0 LEA R4, P6, R191.reuse, R3.reuse, 0x2 ;  /* 0x00000003bf048211 */ /* 0x0c1fe400078c10ff */
[CC--:B----4-:R-:W-:Y:S02]  /*13d00*/  @!P1 LEA R6, P5, R182.reuse, R3.reuse, 0x2 ;  /* 0x00000003b6069211 */ /* 0x0d0fe400078a10ff */
[-C--:B------:R-:W-:Y:S02]  /*13d10*/  @!P0 LEA.HI.X R5, R191, R10.reuse, R196, 0x2, P6 ;  /* 0x0000000abf058211 */ /* 0x080fe400030f14c4 */
[----:B------:R-:W-:Y:S02]  /*13d20*/  @!P1 LEA.HI.X R7, R182, R10, R183, 0x2, P5 ;  /* 0x0000000ab6079211 */ /* 0x000fe400028f14b7 */
[----:B------:R-:W-:Y:S01]  /*13d30*/  ISETP.GE.AND P5, PT, R174, UR4, PT ;  /* 0x00000004ae007c0c */ /* 0x000fe2000bfa6270 */
[----:B------:R0:W-:Y:S01]  /*13d40*/  @!P0 ST.E.64 desc[UR42][R4.64], R54 ;  /* 0x0000003604008985 */ /* 0x0001e2000c101b2a */
[----:B-----5:R-:W-:-:S02]  /*13d50*/  @!P2 LEA R8, P6, R180, R3, 0x2 ;  /* 0x00000003b408a211 */ /* 0x020fc400078c10ff */
[----:B------:R-:W-:Y:S01]  /*13d60*/  ISETP.GE.AND P0, PT, R172, UR4, PT ;  /* 0x00000004ac007c0c */ /* 0x000fe2000bf06270 */
[----:B------:R4:W-:Y:S01]  /*13d70*/  @!P1 ST.E.64 desc[UR42][R6.64], R58 ;  /* 0x0000003a06009985 */ /* 0x0009e2000c101b2a */
[----:B------:R-:W-:Y:S02]  /*13d80*/  @!P2 LEA.HI.X R9, R180, R10, R181, 0x2, P6 ;  /* 0x0000000ab409a211 */ /* 0x000fe400030f14b5 */
[----:B------:R-:W-:-:S03]  /*13d90*/  ISETP.GE.AND P1, PT, R170, UR4, PT ;  /* 0x00000004aa007c0c */ /* 0x000fc6000bf26270 */
[----:B------:R5:W-:Y:S01]  /*13da0*/  @!P2 ST.E.64 desc[UR42][R8.64], R62 ;  /* 0x0000003e0800a985 */ /* 0x000be2000c101b2a */
[-C--:B0-----:R-:W-:Y:S02]  /*13db0*/  @!P3 LEA R4, P6, R178, R3.reuse, 0x2 ;  /* 0x00000003b204b211 */ /* 0x081fe400078c10ff */
[-C--:B----4-:R-:W-:Y:S02]  /*13dc0*/  @!P4 LEA R6, P2, R176, R3.reuse, 0x2 ;  /* 0x00000003b006c211 */ /* 0x090fe400078410ff */
[-C--:B------:R-:W-:Y:S02]  /*13dd0*/  @!P3 LEA.HI.X R5, R178, R10.reuse, R179, 0x2, P6 ;  /* 0x0000000ab205b211 */ /* 0x080fe400030f14b3 */
[----:B------:R-:W-:Y:S02]  /*13de0*/  @!P4 LEA.HI.X R7, R176, R10, R177, 0x2, P2 ;  /* 0x0000000ab007c211 */ /* 0x000fe400010f14b1 */
[----:B------:R-:W-:Y:S01]  /*13df0*/  ISETP.GE.AND P2, PT, R237, UR4, PT ;  /* 0x00000004ed007c0c */ /* 0x000fe2000bf46270 */
[----:B------:R0:W-:Y:S01]  /*13e00*/  @!P3 ST.E.64 desc[UR42][R4.64], R66 ;  /* 0x000000420400b985 */ /* 0x0001e2000c101b2a */
[----:B-----5:R-:W-:-:S03]  /*13e10*/  @!P5 LEA R8, P6, R174, R3, 0x2 ;  /* 0x00000003ae08d211 */ /* 0x020fc600078c10ff */
[----:B------:R4:W-:Y:S01]  /*13e20*/  @!P4 ST.E.64 desc[UR42][R6.64], R70 ;  /* 0x000000460600c985 */ /* 0x0009e2000c101b2a */
[----:B------:R-:W-:-:S05]  /*13e30*/  @!P5 LEA.HI.X R9, R174, R10, R175, 0x2, P6 ;  /* 0x0000000aae09d211 */ /* 0x000fca00030f14af */
[----:B------:R5:W-:Y:S01]  /*13e40*/  @!P5 ST.E.64 desc[UR42][R8.64], R74 ;  /* 0x0000004a0800d985 */ /* 0x000be2000c101b2a */
[----:B------:R-:W-:Y:S02]  /*13e50*/  ISETP.GE.AND P5, PT, R236, UR4, PT ;  /* 0x00000004ec007c0c */ /* 0x000fe4000bfa6270 */
[----:B0-----:R-:W-:-:S04]  /*13e60*/  @!P0 LEA R4, P4, R172, R3, 0x2 ;  /* 0x00000003ac048211 */ /* 0x001fc800078810ff */
[-C--:B------:R-:W-:Y:S02]  /*13e70*/  @!P0 LEA.HI.X R5, R172, R10.reuse, R173, 0x2, P4 ;  /* 0x0000000aac058211 */ /* 0x080fe400020f14ad */
[----:B------:R-:W-:Y:S02]  /*13e80*/  ISETP.GE.AND P4, PT, R235, UR4, PT ;  /* 0x00000004eb007c0c */ /* 0x000fe4000bf86270 */
[CC--:B----4-:R-:W-:Y:S01]  /*13e90*/  @!P1 LEA R6, P3, R170.reuse, R3.reuse, 0x2 ;  /* 0x00000003aa069211 */ /* 0x0d0fe200078610ff */
[----:B------:R0:W-:Y:S01]  /*13ea0*/  @!P0 ST.E.64 desc[UR42][R4.64], R78 ;  /* 0x0000004e04008985 */ /* 0x0001e2000c101b2a */
[----:B-----5:R-:W-:Y:S02]  /*13eb0*/  @!P2 LEA R8, P6, R237, R3, 0x2 ;  /* 0x00000003ed08a211 */ /* 0x020fe400078c10ff */
        /* <DEDUP_REMOVED lines=9> */
[----:B----4-:R-:W-:-:S03]  /*13f50*/  @!P4 LEA R6, P0, R235, R3, 0x2 ;  /* 0x00000003eb06c211 */ /* 0x010fc600078010ff */
[----:B------:R0:W-:Y:S01]  /*13f60*/  @!P5 ST.E.64 desc[UR42][R4.64], R90 ;  /* 0x0000005a0400d985 */ /* 0x0001e2000c101b2a */
[----:B------:R-:W-:Y:S02]  /*13f70*/  ISETP.GE.AND P5, PT, R230, UR4, PT ;  /* 0x00000004e6007c0c */ /* 0x000fe4000bfa6270 */
[-C--:B------:R-:W-:Y:S02]  /*13f80*/  @!P4 LEA.HI.X R7, R235, R10.reuse, R167, 0x2, P0 ;  /* 0x0000000aeb07c211 */ /* 0x080fe400000f14a7 */
[----:B------:R-:W-:Y:S02]  /*13f90*/  ISETP.GE.AND P0, PT, R231, UR4, PT ;  /* 0x00000004e7007c0c */ /* 0x000fe4000bf06270 */
[C---:B-----5:R-:W-:Y:S01]  /*13fa0*/  @!P3 LEA R8, P6, R234.reuse, R3, 0x2 ;  /* 0x00000003ea08b211 */ /* 0x060fe200078c10ff */
[----:B------:R4:W-:Y:S01]  /*13fb0*/  @!P4 ST.E.64 desc[UR42][R6.64], R94 ;  /* 0x0000005e0600c985 */ /* 0x0009e2000c101b2a */
[----:B------:R-:W-:Y:S02]  /*13fc0*/  ISETP.GE.AND P4, PT, R229, UR4, PT ;  /* 0x00000004e5007c0c */ /* 0x000fe4000bf86270 */
[----:B------:R-:W-:-:S02]  /*13fd0*/  @!P3 LEA.HI.X R9, R234, R10, R166, 0x2, P6 ;  /* 0x0000000aea09b211 */ /* 0x000fc400030f14a6 */
[----:B0-----:R-:W-:-:S03]  /*13fe0*/  @!P2 LEA R4, P6, R233, R3, 0x2 ;  /* 0x00000003e904a211 */ /* 0x001fc600078c10ff */
[----:B------:R0:W-:Y:S01]  /*13ff0*/  @!P3 ST.E.64 desc[UR42][R8.64], R98 ;  /* 0x000000620800b985 */ /* 0x0001e2000c101b2a */
[----:B------:R-:W-:Y:S02]  /*14000*/  @!P2 LEA.HI.X R5, R233, R10, R165, 0x2, P6 ;  /* 0x0000000ae905a211 */ /* 0x000fe400030f14a5 */
[----:B----4-:R-:W-:-:S03]  /*14010*/  @!P1 LEA R6, P3, R232, R3, 0x2 ;  /* 0x00000003e8069211 */ /* 0x010fc600078610ff */
[----:B------:R-:W-:Y:S01]  /*14020*/  @!P2 ST.E.64 desc[UR42][R4.64], R102 ;  /* 0x000000660400a985 */ /* 0x000fe2000c101b2a */
[-C--:B------:R-:W-:Y:S02]  /*14030*/  @!P4 LEA R14, P2, R229, R3.reuse, 0x2 ;  /* 0x00000003e50ec211 */ /* 0x080fe400078410ff */
[-C--:B------:R-:W-:Y:S02]  /*14040*/  @!P1 LEA.HI.X R7, R232, R10.reuse, R21, 0x2, P3 ;  /* 0x0000000ae8079211 */ /* 0x080fe400018f1415 */
[----:B------:R-:W-:Y:S02]  /*14050*/  ISETP.GE.AND P3, PT, R228, UR4, PT ;  /* 0x00000004e4007c0c */ /* 0x000fe4000bf66270 */
[CC--:B0-----:R-:W-:Y:S01]  /*14060*/  @!P0 LEA R8, P6, R231.reuse, R3.reuse, 0x2 ;  /* 0x00000003e7088211 */ /* 0x0c1fe200078c10ff */
[----:B------:R0:W-:Y:S01]  /*14070*/  @!P1 ST.E.64 desc[UR42][R6.64], R106 ;  /* 0x0000006a06009985 */ /* 0x0001e2000c101b2a */
[----:B---3--:R-:W-:Y:S02]  /*14080*/  @!P5 LEA R12, P1, R230, R3, 0x2 ;  /* 0x00000003e60cd211 */ /* 0x008fe400078210ff */
[----:B------:R-:W-:-:S02]  /*14090*/  @!P0 LEA.HI.X R9, R231, R10, R20, 0x2, P6 ;  /* 0x0000000ae7098211 */ /* 0x000fc400030f1414 */
[-C--:B-1----:R-:W-:Y:S02]  /*140a0*/  @!P5 LEA.HI.X R13, R230, R10.reuse, R164, 0x2, P1 ;  /* 0x0000000ae60dd211 */ /* 0x082fe400008f14a4 */
[----:B------:R-:W-:Y:S01]  /*140b0*/  ISETP.GE.AND P1, PT, R226, UR4, PT ;  /* 0x00000004e2007c0c */ /* 0x000fe2000bf26270 */
[----:B------:R1:W-:Y:S01]  /*140c0*/  @!P0 ST.E.64 desc[UR42][R8.64], R110 ;  /* 0x0000006e08008985 */ /* 0x0003e2000c101b2a */
[----:B------:R-:W-:Y:S02]  /*140d0*/  ISETP.GE.AND P0, PT, R227, UR4, PT ;  /* 0x00000004e3007c0c */ /* 0x000fe4000bf06270 */
[C---:B------:R-:W-:Y:S01]  /*140e0*/  @!P3 LEA R20, P6, R228.reuse, R3, 0x2 ;  /* 0x00000003e414b211 */ /* 0x040fe200078c10ff */
[----:B------:R-:W-:Y:S01]  /*140f0*/  @!P5 ST.E.64 desc[UR42][R12.64], R114 ;  /* 0x000000720c00d985 */ /* 0x000fe2000c101b2a */
[-C--:B------:R-:W-:Y:S02]  /*14100*/  @!P4 LEA.HI.X R15, R229, R10.reuse, R163, 0x2, P2 ;  /* 0x0000000ae50fc211 */ /* 0x080fe400010f14a3 */
[----:B------:R-:W-:-:S02]  /*14110*/  @!P3 LEA.HI.X R21, R228, R10, R162, 0x2, P6 ;  /* 0x0000000ae415b211 */ /* 0x000fc400030f14a2 */
[----:B------:R-:W-:Y:S01]  /*14120*/  ISETP.GE.AND P2, PT, R223, UR4, PT ;  /* 0x00000004df007c0c */ /* 0x000fe2000bf46270 */
[----:B------:R3:W-:Y:S01]  /*14130*/  @!P4 ST.E.64 desc[UR42][R14.64], R118 ;  /* 0x000000760e00c985 */ /* 0x0007e2000c101b2a */
[----:B------:R-:W-:Y:S02]  /*14140*/  ISETP.GE.AND P4, PT, R225, UR4, PT ;  /* 0x00000004e1007c0c */ /* 0x000fe4000bf86270 */
[-C--:B0-----:R-:W-:Y:S01]  /*14150*/  @!P1 LEA R6, P6, R226, R3.reuse, 0x2 ;  /* 0x00000003e2069211 */ /* 0x081fe200078c10ff */
[----:B------:R0:W-:Y:S01]  /*14160*/  @!P3 ST.E.64 desc[UR42][R20.64], R122 ;  /* 0x0000007a1400b985 */ /* 0x0001e2000c101b2a */
[C---:B------:R-:W-:Y:S02]  /*14170*/  @!P0 LEA R4, P5, R227.reuse, R3, 0x2 ;  /* 0x00000003e3048211 */ /* 0x040fe400078a10ff */
[----:B------:R-:W-:Y:S02]  /*14180*/  ISETP.GE.AND P3, PT, R224, UR4, PT ;  /* 0x00000004e0007c0c */ /* 0x000fe4000bf66270 */
[----:B------:R-:W-:-:S02]  /*14190*/  @!P0 LEA.HI.X R5, R227, R10, R161, 0x2, P5 ;  /* 0x0000000ae3058211 */ /* 0x000fc400028f14a1 */
[----:B------:R-:W-:Y:S02]  /*141a0*/  ISETP.GE.AND P5, PT, R222, UR4, PT ;  /* 0x00000004de007c0c */ /* 0x000fe4000bfa6270 */
[----:B------:R-:W-:Y:S01]  /*141b0*/  @!P1 LEA.HI.X R7, R226, R10, R160, 0x2, P6 ;  /* 0x0000000ae2079211 */ /* 0x000fe200030f14a0 */
[----:B------:R4:W-:Y:S01]  /*141c0*/  @!P0 ST.E.64 desc[UR42][R4.64], R126 ;  /* 0x0000007e04008985 */ /* 0x0009e2000c101b2a */
[----:B-1----:R-:W-:-:S03]  /*141d0*/  @!P4 LEA R8, P0, R225, R3, 0x2 ;  /* 0x00000003e108c211 */ /* 0x002fc600078010ff */
[----:B------:R4:W-:Y:S01]  /*141e0*/  @!P1 ST.E.64 desc[UR42][R6.64], R130 ;  /* 0x0000008206009985 */ /* 0x0009e2000c101b2a */
[-C--:B---3--:R-:W-:Y:S02]  /*141f0*/  @!P2 LEA R14, P1, R223, R3.reuse, 0x2 ;  /* 0x00000003df0ea211 */ /* 0x088fe400078210ff */
[-C--:B------:R-:W-:Y:S02]  /*14200*/  @!P3 LEA R12, P6, R224, R3.reuse, 0x2 ;  /* 0x00000003e00cb211 */ /* 0x080fe400078c10ff */
[-C--:B------:R-:W-:Y:S02]  /*14210*/  @!P4 LEA.HI.X R9, R225, R10.reuse, R159, 0x2, P0 ;  /* 0x0000000ae109c211 */ /* 0x080fe400000f149f */
[----:B0-----:R-:W-:Y:S02]  /*14220*/  @!P5 LEA R20, P0, R222, R3, 0x2 ;  /* 0x00000003de14d211 */ /* 0x001fe400078010ff */
[-C--:B------:R-:W-:Y:S01]  /*14230*/  @!P3 LEA.HI.X R13, R224, R10.reuse, R158, 0x2, P6 ;  /* 0x0000000ae00db211 */ /* 0x080fe200030f149e */
[----:B------:R4:W-:Y:S01]  /*14240*/  @!P4 ST.E.64 desc[UR42][R8.64], R134 ;  /* 0x000000860800c985 */ /* 0x0009e2000c101b2a */
[----:B------:R-:W-:-:S02]  /*14250*/  @!P2 LEA.HI.X R15, R223, R10, R157, 0x2, P1 ;  /* 0x0000000adf0fa211 */ /* 0x000fc400008f149d */
[----:B------:R-:W-:Y:S01]  /*14260*/  @!P5 LEA.HI.X R21, R222, R10, R156, 0x2, P0 ;  /* 0x0000000ade15d211 */ /* 0x000fe200000f149c */
[----:B------:R4:W-:Y:S01]  /*14270*/  @!P3 ST.E.64 desc[UR42][R12.64], R138 ;  /* 0x0000008a0c00b985 */ /* 0x0009e2000c101b2a */
[----:B------:R-:W-:-:S03]  /*14280*/  ISETP.GE.AND P0, PT, R221, UR4, PT ;  /* 0x00000004dd007c0c */ /* 0x000fc6000bf06270 */
[----:B------:R4:W-:Y:S04]  /*14290*/  @!P2 ST.E.64 desc[UR42][R14.64], R142 ;  /* 0x0000008e0e00a985 */ /* 0x0009e8000c101b2a */
[----:B------:R4:W-:Y:S06]  /*142a0*/  @!P5 ST.E.64 desc[UR42][R20.64], R146 ;  /* 0x000000921400d985 */ /* 0x0009ec000c101b2a */
[----:B------:R-:W-:Y:S05]  /*142b0*/  @P0 BRA `(.L_x_1438) ;  /* 0x0000000c00d40947 */ /* 0x000fea0003800000 */
[----:B----4-:R-:W-:-:S04]  /*142c0*/  LEA R4, P0, R221, R3, 0x2 ;  /* 0x00000003dd047211 */ /* 0x010fc800078010ff */
[----:B------:R-:W-:-:S05]  /*142d0*/  LEA.HI.X R5, R221, R10, R152, 0x2, P0 ;  /* 0x0000000add057211 */ /* 0x000fca00000f1498 */
[----:B------:R0:W-:Y:S01]  /*142e0*/  ST.E.64 desc[UR42][R4.64], R150 ;  /* 0x0000009604007985 */ /* 0x0001e2000c101b2a */
[----:B------:R-:W-:Y:S05]  /*142f0*/  BRA `(.L_x_1438) ;  /* 0x0000000c00c47947 */ /* 0x000fea0003800000 */
.L_x_1432:
[----:B------:R-:W-:Y:S01]  /*14300*/  ULDC.64 UR6, c[0x0][0xd08] ;  /* 0x0003420000067ab9 */ /* 0x000fe20000000a00 */
[----:B------:R-:W-:Y:S01]  /*14310*/  ULDC.64 UR4, c[0x0][0xd00] ;  /* 0x0003400000047ab9 */ /* 0x000fe20000000a00 */
[----:B------:R-:W-:Y:S01]  /*14320*/  ISETP.NE.U32.AND P1, PT, RZ, UR6, PT ;  /* 0x00000006ff007c0c */ /* 0x000fe2000bf25070 */
[----:B------:R-:W-:Y:S01]  /*14330*/  IMAD.MOV.U32 R3, RZ, RZ, RZ ;  /* 0x000000ffff037224 */ /* 0x000fe200078e00ff */
[----:B------:R-:W-:Y:S02]  /*14340*/  ISETP.NE.U32.AND P0, PT, RZ, UR4, PT ;  /* 0x00000004ff007c0c */ /* 0x000fe4000bf05070 */
[----:B------:R-:W-:Y:S02]  /*14350*/  ISETP.NE.AND.EX P1, PT, RZ, UR7, PT, P1 ;  /* 0x00000007ff007c0c */ /* 0x000fe4000bf25310 */
[----:B-1----:R-:W-:Y:S02]  /*14360*/  IADD3 R4, P2, R212, UR4, RZ ;  /* 0x00000004d4047c10 */ /* 0x002fe4000ff5e0ff */
[----:B------:R-:W-:-:S02]  /*14370*/  ISETP.NE.AND.EX P0, PT, RZ, UR5, PT, P0 ;  /* 0x00000005ff007c0c */ /* 0x000fc4000bf05300 */
[----:B0-----:R-:W-:Y:S01]  /*14380*/  IADD3.X R5, R213, UR5, RZ, P2, !PT ;  /* 0x00000005d5057c10 */ /* 0x001fe200097fe4ff */
[----:B------:R-:W-:Y:S02]  /*14390*/  ULDC UR4, c[0x0][0xb88] ;  /* 0x0002e20000047ab9 */ /* 0x000fe40000000800 */
[----:B------:R-:W-:-:S04]  /*143a0*/  IMAD.U32 R0, RZ, RZ, UR4 ;  /* 0x00000004ff007e24 */ /* 0x000fc8000f8e00ff */
[----:B------:R-:W-:-:S04]  /*143b0*/  @P1 IADD3 R212, P2, R212, UR6, RZ ;  /* 0x00000006d4d41c10 */ /* 0x000fc8000ff5e0ff */
[----:B------:R-:W-:Y:S01]  /*143c0*/  @P1 IADD3.X R213, R213, UR7, RZ, P2, !PT ;  /* 0x00000007d5d51c10 */ /* 0x000fe200097fe4ff */
[----:B------:R0:W5:Y:S04]  /*143d0*/  @P0 LDG.E R3, desc[UR42][R4.64] ;  /* 0x0000002a04030981 */ /* 0x000168000c1e1900 */
[----:B------:R0:W5:Y:S01]  /*143e0*/  @P1 LDG.E R0, desc[UR42][R212.64] ;  /* 0x0000002ad4001981 */ /* 0x000162000c1e1900 */
[----:B------:R-:W-:Y:S01]  /*143f0*/  ISETP.NE.AND P2, PT, R210, RZ, PT ;  /* 0x000000ffd200720c */ /* 0x000fe20003f45270 */
[----:B------:R-:W1:-:S12]  /*14400*/  S2R R6, SR_TID.X ;  /* 0x0000000000067919 */ /* 0x000e580000002100 */
[----:B------:R-:W4:Y:S01]  /*14410*/  @!P2 LDC R210, c[0x0][0xbd4] ;  /* 0x0002f500ffd2ab82 */ /* 0x000f220000000800 */
[----:B-1----:R-:W-:Y:S01]  /*14420*/  VIADD R30, R6, 0xffffff80 ;  /* 0xffffff80061e7836 */ /* 0x002fe20000000000 */
[----:B----4-:R-:W-:-:S04]  /*14430*/  ISETP.GT.AND P2, PT, R210, 0x1, PT ;  /* 0x00000001d200780c */ /* 0x010fc80003f44270 */
[----:B------:R-:W-:Y:S01]  /*14440*/  ISETP.GT.AND P3, PT, R30, 0x3f, PT ;  /* 0x0000003f1e00780c */ /* 0x000fe20003f64270 */
[----:B0-----:R-:W-:-:S12]  /*14450*/  @P1 BRA `(.L_x_1441) ;  /* 0x0000000000101947 */ /* 0x001fd80003800000 */
[----:B------:R-:W-:Y:S05]  /*14460*/  @!P0 BRA `(.L_x_1441) ;  /* 0x00000000000c8947 */ /* 0x000fea0003800000 */
[----:B------:R-:W4:Y:S04]  /*14470*/  LDG.E R7, desc[UR42][R4.64] ;  /* 0x0000002a04077981 */ /* 0x000f28000c1e1900 */
[----:B-----5:R-:W4:Y:S02]  /*14480*/  LDG.E R0, desc[UR42][R4.64+0x4] ;  /* 0x0000042a04007981 */ /* 0x020f24000c1e1900 */
[----:B----4-:R-:W-:-:S07]  /*14490*/  IMAD.IADD R0, R0, 0x1, -R7 ;  /* 0x0000000100007824 */ /* 0x010fce00078e0a07 */
.L_x_1441:
[----:B------:R-:W4:Y:S01]  /*144a0*/  LDL.LU R4, [R1+0x38] ;  /* 0x0000380001047983 */ /* 0x000f220000300800 */
[----:B------:R-:W-:Y:S01]  /*144b0*/  BSSY B1, `(.L_x_1442) ;  /* 0x0000037000017945 */ /* 0x000fe20003800000 */
[----:B------:R-:W-:Y:S02]  /*144c0*/  SEL R209, R209, RZ, !P0 ;  /* 0x000000ffd1d17207 */ /* 0x000fe40004000000 */
[----:B-----5:R-:W-:Y:S02]  /*144d0*/  SHF.R.S32.HI R26, RZ, 0x1f, R3 ;  /* 0x0000001fff1a7819 */ /* 0x020fe40000011403 */
[----:B----4-:R-:W-:Y:S01]  /*144e0*/  SEL R28, R4, RZ, !P0 ;  /* 0x000000ff041c7207 */ /* 0x010fe20004000000 */
[----:B------:R-:W-:Y:S06]  /*144f0*/  @P3 BRA `(.L_x_1443) ;  /* 0x0000000000c83947 */ /* 0x000fec0003800000 */
[----:B------:R-:W0:Y:S01]  /*14500*/  S2R R4, SR_TID.X ;  /* 0x0000000000047919 */ /* 0x000e220000002100 */
[----:B------:R-:W1:Y:S02]  /*14510*/  LDC R31, c[0x0][0xce8] ;  /* 0x00033a00ff1f7b82 */ /* 0x000e640000000800 */
[----:B-1----:R-:W-:Y:S02]  /*14520*/  IMAD R5, R0, R31, RZ ;  /* 0x0000001f00057224 */ /* 0x002fe400078e02ff */
[----:B0-----:R-:W-:-:S04]  /*14530*/  IMAD R4, R211, 0x40, R4 ;  /* 0x00000040d3047824 */ /* 0x001fc800078e0204 */
[----:B------:R-:W-:-:S05]  /*14540*/  VIADD R29, R4, 0xffffff80 ;  /* 0xffffff80041d7836 */ /* 0x000fca0000000000 */
[----:B------:R-:W-:-:S13]  /*14550*/  ISETP.GE.AND P0, PT, R29, R5, PT ;  /* 0x000000051d00720c */ /* 0x000fda0003f06270 */
[----:B------:R-:W-:Y:S05]  /*14560*/  @P0 BRA `(.L_x_1443) ;  /* 0x0000000000ac0947 */ /* 0x000fea0003800000 */
[----:B------:R-:W-:Y:S01]  /*14570*/  IMAD.MOV.U32 R24, RZ, RZ, 0xab8 ;  /* 0x00000ab8ff187424 */ /* 0x000fe200078e00ff */
[----:B------:R-:W-:Y:S01]  /*14580*/  ISETP.GT.AND P0, PT, R210, 0x1, PT ;  /* 0x00000001d200780c */ /* 0x000fe20003f04270 */
[----:B------:R-:W0:Y:S01]  /*14590*/  LDC.64 R4, c[0x0][0xca8] ;  /* 0x00032a00ff047b82 */ /* 0x000e220000000a00 */
[----:B------:R-:W-:Y:S01]  /*145a0*/  ISETP.NE.AND P1, PT, R31, 0x1, PT ;  /* 0x000000011f00780c */ /* 0x000fe20003f25270 */
[----:B------:R-:W-:Y:S01]  /*145b0*/  IMAD.MOV.U32 R21, RZ, RZ, R29 ;  /* 0x000000ffff157224 */ /* 0x000fe200078e001d */
[----:B------:R-:W-:-:S05]  /*145c0*/  SEL R24, R24, 0xa78, P0 ;  /* 0x00000a7818187807 */ /* 0x000fca0000000000 */
[----:B------:R-:W1:Y:S08]  /*145d0*/  LDC.64 R10, c[0x0][R24+0x220] ;  /* 0x00008800180a7b82 */ /* 0x000e700000000a00 */
[----:B------:R-:W4:Y:S08]  /*145e0*/  LDC.64 R14, c[0x0][R24+0x218] ;  /* 0x00008600180e7b82 */ /* 0x000f300000000a00 */
[----:B------:R-:W5:Y:S08]  /*145f0*/  LDC.64 R8, c[0x0][R24+0x228] ;  /* 0x00008a0018087b82 */ /* 0x000f700000000a00 */
[----:B------:R-:W2:Y:S08]  /*14600*/  @P1 LDC R20, c[0x0][0xcec] ;  /* 0x00033b00ff141b82 */ /* 0x000eb00000000800 */
[----:B------:R-:W3:Y:S08]  /*14610*/  LDC.64 R6, c[0x0][R24+0x210] ;  /* 0x0000840018067b82 */ /* 0x000ef00000000a00 */
[----:B------:R-:W5:Y:S01]  /*14620*/  @P1 LDC R27, c[0x0][0xcf0] ;  /* 0x00033c00ff1b1b82 */ /* 0x000f620000000800 */
[----:B--2---:R-:W-:-:S07]  /*14630*/  @P1 IMAD.HI.U32 R20, R29, R20, RZ ;  /* 0x000000141d141227 */ /* 0x004fce00078e00ff */
[----:B0-----:R-:W0:Y:S01]  /*14640*/  @!P0 LDC R4, c[0x0][0xc50] ;  /* 0x00031400ff048b82 */ /* 0x001e220000000800 */
[-C--:B-1----:R-:W-:Y:S02]  /*14650*/  IMAD R11, R11, R209.reuse, RZ ;  /* 0x000000d10b0b7224 */ /* 0x082fe400078e02ff */
[----:B------:R-:W-:-:S05]  /*14660*/  IMAD.WIDE.U32 R12, R10, R209, RZ ;  /* 0x000000d10a0c7225 */ /* 0x000fca00078e00ff */
[----:B------:R-:W1:Y:S01]  /*14670*/  @!P0 LDC R5, c[0x0][0xc54] ;  /* 0x00031500ff058b82 */ /* 0x000e620000000800 */
        /* <DEDUP_REMOVED lines=15> */
[----:B---3--:R-:W-:Y:S01]  /*14770*/  IMAD R7, R7, R11, RZ ;  /* 0x0000000b07077224 */ /* 0x008fe200078e02ff */
        /* <DEDUP_REMOVED lines=8> */
[----:B-1----:R-:W-:-:S05]  /*14800*/  LEA.HI.X R5, R8, R5, R6, 0x2, P0 ;  /* 0x0000000508057211 */ /* 0x002fca00000f1406 */
[----:B------:R0:W-:Y:S02]  /*14810*/  STG.E desc[UR42][R4.64], R7 ;  /* 0x0000000704007986 */ /* 0x0001e4000c10192a */
.L_x_1443:
[----:B------:R-:W-:Y:S05]  /*14820*/  BSYNC B1 ;  /* 0x0000000000017941 */ /* 0x000fea0003800000 */
.L_x_1442:
[----:B------:R-:W-:Y:S05]  /*14830*/  @P2 BRA `(.L_x_1438) ;  /* 0x0000000800742947 */ /* 0x000fea0003800000 */
[----:B------:R-:W1:Y:S01]  /*14840*/  LDC R9, c[0x0][0xce8] ;  /* 0x00033a00ff097b82 */ /* 0x000e620000000800 */
[----:B------:R-:W-:Y:S01]  /*14850*/  ULDC.64 UR4, c[0x0][0xba0] ;  /* 0x0002e80000047ab9 */ /* 0x000fe20000000a00 */
[----:B0-----:R-:W-:Y:S01]  /*14860*/  SHF.R.S32.HI R7, RZ, 0x1f, R30 ;  /* 0x0000001fff077819 */ /* 0x001fe2000001141e */
[----:B------:R-:W-:Y:S01]  /*14870*/  IMAD R6, R26, UR4, RZ ;  /* 0x000000041a067c24 */ /* 0x000fe2000f8e02ff */
[----:B------:R-:W-:Y:S01]  /*14880*/  BSSY B1, `(.L_x_1444) ;  /* 0x0000074000017945 */ /* 0x000fe20003800000 */
[----:B------:R-:W-:Y:S01]  /*14890*/  IMAD.WIDE.U32 R4, R3, UR4, RZ ;  /* 0x0000000403047c25 */ /* 0x000fe2000f8e00ff */
[----:B------:R-:W-:Y:S02]  /*148a0*/  LEA.HI R7, R7, R30, RZ, 0x3 ;  /* 0x0000001e07077211 */ /* 0x000fe400078f18ff */
[----:B------:R-:W0:Y:S01]  /*148b0*/  LDC R21, c[0x0][0xbc8] ;  /* 0x0002f200ff157b82 */ /* 0x000e220000000800 */
        /* <DEDUP_REMOVED lines=15> */
[----:B-1----:R-:W-:Y:S01]  /*149b0*/  ISETP.NE.AND P0, PT, R9, 0x1, PT ;  /* 0x000000010900780c */ /* 0x002fe20003f05270 */
[----:B------:R-:W-:Y:S01]  /*149c0*/  IMAD R6, R3, 0x20, R26 ;  /* 0x0000002003067824 */ /* 0x000fe200078e021a */
[----:B------:R-:W-:Y:S01]  /*149d0*/  ULDC.64 UR4, c[0x0][0xbf0] ;  /* 0x0002fc0000047ab9 */ /* 0x000fe20000000a00 */
[----:B------:R-:W-:Y:S01]  /*149e0*/  IMAD R27, R0, R9, RZ ;  /* 0x00000009001b7224 */ /* 0x000fe200078e02ff */
[----:B------:R-:W-:Y:S01]  /*149f0*/  SHF.R.S32.HI R36, RZ, 0x1f, R218 ;  /* 0x0000001fff247819 */ /* 0x000fe200000114da */
[----:B------:R-:W-:Y:S02]  /*14a00*/  IMAD R8, R211, 0x40, R6 ;  /* 0x00000040d3087824 */ /* 0x000fe400078e0206 */
[----:B------:R-:W-:Y:S01]  /*14a10*/  IMAD R3, R28, UR4, RZ ;  /* 0x000000041c037c24 */ /* 0x000fe2000f8e02ff */
[-C--:B0-----:R-:W-:Y:S01]  /*14a20*/  ISETP.GE.AND P1, PT, R218, R21.reuse, PT ;  /* 0x00000015da00720c */ /* 0x081fe20003f26270 */
[----:B------:R-:W-:Y:S01]  /*14a30*/  IMAD.WIDE.U32 R4, R209, UR4, R4 ;  /* 0x00000004d1047c25 */ /* 0x000fe2000f8e0004 */
[----:B------:R-:W-:-:S02]  /*14a40*/  ISETP.GE.AND P2, PT, R187, R21, PT ;  /* 0x00000015bb00720c */ /* 0x000fc40003f46270 */
[----:B------:R-:W-:Y:S01]  /*14a50*/  SHF.R.S32.HI R28, RZ, 0x1f, R31 ;  /* 0x0000001fff1c7819 */ /* 0x000fe2000001141f */
[----:B------:R-:W0:Y:S01]  /*14a60*/  @P0 LDC R11, c[0x0][0xcec] ;  /* 0x00033b00ff0b0b82 */ /* 0x000e220000000800 */
[----:B------:R-:W-:Y:S01]  /*14a70*/  IMAD R7, R209, UR5, R3 ;  /* 0x00000005d1077c24 */ /* 0x000fe2000f8e0203 */
[----:B------:R-:W-:Y:S01]  /*14a80*/  ULDC.64 UR4, c[0x0][0xbe0] ;  /* 0x0002f80000047ab9 */ /* 0x000fe20000000a00 */
[----:B------:R-:W-:Y:S01]  /*14a90*/  IMAD.MOV.U32 R3, RZ, RZ, R8 ;  /* 0x000000ffff037224 */ /* 0x000fe200078e0008 */
[----:B------:R-:W-:Y:S01]  /*14aa0*/  SEL R0, RZ, 0x1, P2 ;  /* 0x00000001ff007807 */ /* 0x000fe20001000000 */
[----:B------:R-:W-:Y:S01]  /*14ab0*/  IMAD.IADD R5, R5, 0x1, R7 ;  /* 0x0000000105057824 */ /* 0x000fe200078e0207 */
[----:B------:R-:W-:Y:S01]  /*14ac0*/  ISETP.GE.AND P2, PT, R29, R21, PT ;  /* 0x000000151d00720c */ /* 0x000fe20003f46270 */
[----:B------:R-:W-:Y:S01]  /*14ad0*/  IMAD R26, R211, 0x40, R26 ;  /* 0x00000040d31a7824 */ /* 0x000fe200078e021a */
[----:B------:R-:W1:Y:S01]  /*14ae0*/  @P0 LDC R13, c[0x0][0xcf0] ;  /* 0x00033c00ff0d0b82 */ /* 0x000e620000000800 */
[----:B0-----:R-:W-:-:S05]  /*14af0*/  @P0 IMAD.HI.U32 R6, R8, R11, RZ ;  /* 0x0000000b08060227 */ /* 0x001fca00078e00ff */
[----:B-1----:R-:W-:Y:S02]  /*14b00*/  @P0 SHF.R.U32.HI R3, RZ, R13, R6 ;  /* 0x0000000dff030219 */ /* 0x002fe40000011606 */
        /* <DEDUP_REMOVED lines=41> */
[----:B------:R0:W1:Y:S04]  /*14da0*/  SHFL.IDX PT, R4, R20, RZ, 0x181f ;  /* 0x00181fff14047589 */ /* 0x00006800000e0000 */
[----:B------:R0:W4:Y:S01]  /*14db0*/  SHFL.IDX PT, R5, R3, RZ, 0x181f ;  /* 0x00181fff03057589 */ /* 0x00012200000e0000 */
[----:B------:R-:W-:Y:S05]  /*14dc0*/  @P0 BRA `(.L_x_1445) ;  /* 0x00000000007c0947 */ /* 0x000fea0003800000 */
[-C--:B------:R-:W-:Y:S02]  /*14dd0*/  ISETP.GE.AND P2, PT, R218, R21.reuse, PT ;  /* 0x00000015da00720c */ /* 0x080fe40003f46270 */
[-C--:B------:R-:W-:Y:S02]  /*14de0*/  ISETP.GE.AND P1, PT, R187, R21.reuse, PT ;  /* 0x00000015bb00720c */ /* 0x080fe40003f26270 */
[-C--:B------:R-:W-:Y:S02]  /*14df0*/  ISETP.GE.AND P5, PT, R217, R21.reuse, PT ;  /* 0x00000015d900720c */ /* 0x080fe40003fa6270 */
[----:B------:R-:W-:-:S07]  /*14e00*/  ISETP.GE.AND P3, PT, R216, R21, PT ;  /* 0x00000015d800720c */ /* 0x000fce0003f66270 */
[CC--:B-1----:R-:W-:Y:S02]  /*14e10*/  @!P2 LEA R8, P0, R218.reuse, R4.reuse, 0x1 ;  /* 0x00000004da08a211 */ /* 0x0c2fe400078008ff */
        /* <DEDUP_REMOVED lines=13> */
[----:B-1----:R-:W-:-:S02]  /*14ef0*/  @!P1 LEA R8, P6, R214, R4, 0x1 ;  /* 0x00000004d6089211 */ /* 0x002fc400078c08ff */
        /* <DEDUP_REMOVED lines=12> */
.L_x_1445:
[----:B------:R-:W-:Y:S05]  /*14fc0*/  BSYNC B1 ;  /* 0x0000000000017941 */ /* 0x000fea0003800000 */
.L_x_1444:
[----:B------:R-:W-:Y:S01]  /*14fd0*/  VIADD R0, R26, 0x20 ;  /* 0x000000201a007836 */ /* 0x000fe20000000000 */
[----:B----4-:R4:W0:Y:S04]  /*14fe0*/  SHFL.IDX PT, R5, R3, 0x1, 0x181f ;  /* 0x00381f0003057f89 */ /* 0x01082800000e0000 */
[----:B------:R-:W-:Y:S01]  /*14ff0*/  ISETP.GE.AND P0, PT, R0, R27, PT ;  /* 0x0000001b0000720c */ /* 0x000fe20003f06270 */
[----:B-1----:R4:W1:-:S12]  /*15000*/  SHFL.IDX PT, R4, R20, 0x1, 0x181f ;  /* 0x00381f0014047f89 */ /* 0x00285800000e0000 */
[----:B----4-:R-:W-:Y:S05]  /*15010*/  @P0 BRA `(.L_x_1438) ;  /* 0x00000000007c0947 */ /* 0x010fea0003800000 */
[-C--:B------:R-:W-:Y:S02]  /*15020*/  ISETP.GE.AND P5, PT, R218, R21.reuse, PT ;  /* 0x00000015da00720c */ /* 0x080fe40003fa6270 */
[-C--:B------:R-:W-:Y:S02]  /*15030*/  ISETP.GE.AND P4, PT, R187, R21.reuse, PT ;  /* 0x00000015bb00720c */ /* 0x080fe40003f86270 */
[-C--:B------:R-:W-:Y:S02]  /*15040*/  ISETP.GE.AND P0, PT, R217, R21.reuse, PT ;  /* 0x00000015d900720c */ /* 0x080fe40003f06270 */
[----:B------:R-:W-:Y:S02]  /*15050*/  ISETP.GE.AND P1, PT, R216, R21, PT ;  /* 0x00000015d800720c */ /* 0x000fe40003f26270 */
[----:B------:R-:W-:-:S05]  /*15060*/  LOP3.LUT P2, RZ, R24, 0x40, RZ, 0xc0, !PT ;  /* 0x0000004018ff7812 */ /* 0x000fca000784c0ff */
[CC--:B-1----:R-:W-:Y:S02]  /*15070*/  @!P5 LEA R8, P3, R218.reuse, R4.reuse, 0x1 ;  /* 0x00000004da08d211 */ /* 0x0c2fe400078608ff */
        /* <DEDUP_REMOVED lines=17> */
[-C--:B------:R-:W-:Y:S01]  /*15190*/  @P4 LEA R20, P6, R29, R4.reuse, 0x1 ;  /* 0x000000041d144211 */ /* 0x080fe200078c08ff */
[----:B------:R4:W-:Y:S01]  /*151a0*/  @!P3 ST.E.128 desc[UR42][R6.64], RZ ;  /* 0x000000ff0600b985 */ /* 0x0009e2000c101d2a */
[----:B------:R-:W-:-:S02]  /*151b0*/  @!P5 LEA R4, P0, R214, R4, 0x1 ;  /* 0x00000004d604d211 */ /* 0x000fc400078008ff */
[-C--:B------:R-:W-:Y:S02]  /*151c0*/  @P4 LEA.HI.X R21, R29, R5.reuse, R30, 0x1, P6 ;  /* 0x000000051d154211 */ /* 0x080fe400030f0c1e */
[----:B------:R-:W-:-:S05]  /*151d0*/  @!P5 LEA.HI.X R5, R214, R5, R32, 0x1, P0 ;  /* 0x00000005d605d211 */ /* 0x000fca00000f0c20 */
[----:B------:R4:W-:Y:S04]  /*151e0*/  @!P5 ST.E.128 desc[UR42][R4.64], RZ ;  /* 0x000000ff0400d985 */ /* 0x0009e8000c101d2a */
[----:B------:R4:W-:Y:S04]  /*151f0*/  @P2 ST.E.128 desc[UR42][R14.64], RZ ;  /* 0x000000ff0e002985 */ /* 0x0009e8000c101d2a */
[----:B------:R4:W-:Y:S02]  /*15200*/  @P4 ST.E.128 desc[UR42][R20.64], RZ ;  /* 0x000000ff14004985 */ /* 0x0009e4000c101d2a */
.L_x_1438:
[----:B------:R-:W-:Y:S05]  /*15210*/  BSYNC B0 ;  /* 0x0000000000007941 */ /* 0x000fea0003800000 */
.L_x_1431:
[----:B------:R-:W-:Y:S02]  /*15220*/  ULDC UR4, c[0x0][0xd3c] ;  /* 0x00034f0000047ab9 */ /* 0x000fe40000000800 */
[----:B---3--:R-:W-:-:S13]  /*15230*/  ISETP.GE.AND P0, PT, R155, UR4, PT ;  /* 0x000000049b007c0c */ /* 0x008fda000bf06270 */
[----:B------:R-:W-:Y:S05]  /*15240*/  @!P0 BRA `(.L_x_1446) ;  /* 0xfffffec000ec8947 */ /* 0x000fea000383ffff */
[----:B------:R-:W-:Y:S05]  /*15250*/  BRA `(.L_x_1324) ;  /* 0x000000a0005c7947 */ /* 0x000fea0003800000 */
.L_x_1322:
        /* <DEDUP_REMOVED lines=20> */
.L_x_1447:
        /* <DEDUP_REMOVED lines=43> */
.L_x_1451:
        /* <DEDUP_REMOVED lines=38> */
.L_x_1449:
        /* <DEDUP_REMOVED lines=20> */
.L_x_1452:
        /* <DEDUP_REMOVED lines=54> */
.L_x_1450:
[----:B------:R-:W-:Y:S01]  /*15d50*/  IMAD.U32 R2, RZ, RZ, UR6 ;  /* 0x00000006ff027e24 */ /* 0x000fe2000f8e00ff */
[----:B------:R0:W-:Y:S04]  /*15d60*/  STL [R1+0x4], RZ ;  /* 0x000004ff01007387 */ /* 0x0001e80000100800 */
[----:B------:R0:W-:Y:S04]  /*15d70*/  STL [R1+0x8], RZ ;  /* 0x000008ff01007387 */ /* 0x0001e80000100800 */
[----:B------:R0:W-:Y:S02]  /*15d80*/  STL [R1], R2 ;  /* 0x0000000201007387 */ /* 0x0001e40000100800 */
.L_x_1453:
[----:B------:R-:W2:Y:S04]  /*15d90*/  LDL R8, [R1] ;  /* 0x0000000001087983 */ /* 0x000ea80000100800 */
[----:B------:R-:W2:Y:S04]  /*15da0*/  LDL R9, [R1+0x4] ;  /* 0x0000040001097983 */ /* 0x000ea80000100800 */
[----:B------:R-:W2:Y:S04]  /*15db0*/  LDL R10, [R1+0x8] ;  /* 0x00000800010a7983 */ /* 0x000ea80000100800 */
[----:B------:R-:W2:Y:S01]  /*15dc0*/  LDL R11, [R1+0xc] ;  /* 0x00000c00010b7983 */ /* 0x000ea20000100800 */
[----:B------:R-:W-:-:S13]  /*15dd0*/  ISETP.NE.AND P0, PT, R0, RZ, PT ;  /* 0x000000ff0000720c */ /* 0x000fda0003f05270 */
[----:B-1----:R-:W1:Y:S01]  /*15de0*/  @!P0 S2R R3, SR_CgaCtaId ;  /* 0x0000000000038919 */ /* 0x002e620000008800 */
[----:B------:R-:W-:-:S04]  /*15df0*/  @!P0 MOV R0, 0x400 ;  /* 0x0000040000008802 */ /* 0x000fc80000000f00 */
[----:B-1----:R-:W-:-:S05]  /*15e00*/  @!P0 LEA R0, R3, R0, 0x18 ;  /* 0x0000000003008211 */ /* 0x002fca00078ec0ff */
[----:B--2---:R2:W-:Y:S01]  /*15e10*/  @!P0 STS.128 [R0+0x388d0], R8 ;  /* 0x0388d00800008388 */ /* 0x0045e20000000c00 */
[----:B------:R-:W-:Y:S06]  /*15e20*/  BAR.ARV 0x5, 0x180 ;  /* 0x0146000000007b1d */ /* 0x000fec0000002000 */
.L_x_1448:
        /* <DEDUP_REMOVED lines=15> */
[----:B0-----:R-:W-:Y:S01]  /*15f20*/  IMAD.SHL.U32 R2, R4, 0x8, RZ ;  /* 0x0000000804027824 */ /* 0x001fe200078e00ff */
[----:B------:R-:W-:Y:S01]  /*15f30*/  LOP3.LUT R0, R0, 0x38, RZ, 0xc0, !PT ;  /* 0x0000003800007812 */ /* 0x000fe200078ec0ff */
[----:B------:R-:W-:Y:S01]  /*15f40*/  ULDC.64 UR40, c[0x0][0x198] ;  /* 0x0000660000287ab9 */ /* 0x000fe20000000a00 */
[----:B------:R-:W-:Y:S01]  /*15f50*/  LOP3.LUT R3, R3, 0x38, R6, 0x78, !PT ;  /* 0x0000003803037812 */ /* 0x000fe200078e7806 */
[----:B------:R-:W-:Y:S01]  /*15f60*/  IMAD.SHL.U32 R6, R6, 0x10, RZ ;  /* 0x0000001006067824 */ /* 0x000fe200078e00ff */
[----:B------:R-:W-:-:S02]  /*15f70*/  ULDC UR37, c[0x0][0xc] ;  /* 0x0000030000257ab9 */ /* 0x000fc40000000800 */
        /* <DEDUP_REMOVED lines=11> */
[----:B------:R-:W-:Y:S01]  /*16030*/  STL [R1+0x20], R2 ;  /* 0x0000200201007387 */ /* 0x000fe20000100800 */
[----:B0-----:R-:W-:-:S03]  /*16040*/  LOP3.LUT R3, R0, 0x80, RZ, 0xfc, !PT ;  /* 0x0000008000037812 */ /* 0x001fc600078efcff */
[----:B------:R-:W-:Y:S01]  /*16050*/  STL [R1+0x10], RZ ;  /* 0x000010ff01007387 */ /* 0x000fe20000100800 */
[----:B------:R-:W-:-:S03]  /*16060*/  LOP3.LUT R3, R0, 0x140, RZ, 0xfc, !PT ;  /* 0x0000014000037812 */ /* 0x000fc600078efcff */
[----:B------:R0:W-:Y:S02]  /*16070*/  STL [R1+0x1c], R2 ;  /* 0x00001c0201007387 */ /* 0x0001e40000100800 */
[C---:B0-----:R-:W-:Y:S02]  /*16080*/  LOP3.LUT R2, R0.reuse, 0xc0, RZ, 0xfc, !PT ;  /* 0x000000c000027812 */ /* 0x041fe400078efcff */
[C---:B------:R-:W-:Y:S02]  /*16090*/  LOP3.LUT R2, R0.reuse, 0x180, RZ, 0xfc, !PT ;  /* 0x0000018000027812 */ /* 0x040fe400078efcff */
[----:B------:R-:W-:-:S07]  /*160a0*/  LOP3.LUT R0, R0, 0x1c0, RZ, 0xfc, !PT ;  /* 0x000001c000007812 */ /* 0x000fce00078efcff */
.L_x_1626:
[----:B------:R-:W2:Y:S01]  /*160b0*/  LDL R0, [R1+0xc] ;  /* 0x00000c0001007983 */ /* 0x000ea20000100800 */
[----:B------:R-:W2:Y:S01]  /*160c0*/  LDC.64 R2, c[0x0][0xd88] ;  /* 0x00036200ff027b82 */ /* 0x000ea20000000a00 */
[----:B------:R-:W-:Y:S05]  /*160d0*/  YIELD ;  /* 0x0000000000007946 */ /* 0x000fea0003800000 */
[----:B------:R-:W-:Y:S01]  /*160e0*/  ULDC.64 UR4, c[0x0][0xb20] ;  /* 0x0002c80000047ab9 */ /* 0x000fe20000000a00 */
[----:B-1----:R-:W-:Y:S02]  /*160f0*/  CS2R R8, SRZ ;  /* 0x0000000000087805 */ /* 0x002fe4000001ff00 */
[----:B------:R-:W-:Y:S01]  /*16100*/  ISETP.NE.U32.AND P0, PT, RZ, UR4, PT ;  /* 0x00000004ff007c0c */ /* 0x000fe2000bf05070 */
[----:B------:R-:W-:Y:S01]  /*16110*/  ULDC.64 UR10, c[0x0][0xb10] ;  /* 0x0002c400000a7ab9 */ /* 0x000fe20000000a00 */
[----:B------:R-:W-:Y:S01]  /*16120*/  ULDC.64 UR8, c[0x0][0xb08] ;  /* 0x0002c20000087ab9 */ /* 0x000fe20000000a00 */
[----:B------:R-:W-:Y:S01]  /*16130*/  ULDC.64 UR6, c[0x0][0xb00] ;  /* 0x0002c00000067ab9 */ /* 0x000fe20000000a00 */
[----:B--2---:R-:W-:-:S05]  /*16140*/  IMAD.WIDE R2, R0, 0x4, R2 ;  /* 0x0000000400027825 */ /* 0x004fca00078e0202 */
[----:B------:R-:W2:Y:S01]  /*16150*/  LDG.E R13, desc[UR42][R2.64] ;  /* 0x0000002a020d7981 */ /* 0x000ea2000c1e1900 */
[----:B------:R-:W-:Y:S01]  /*16160*/  ISETP.NE.AND.EX P0, PT, RZ, UR5, PT, P0 ;  /* 0x00000005ff007c0c */ /* 0x000fe2000bf05300 */
[----:B------:R-:W-:Y:S01]  /*16170*/  IMAD.MOV.U32 R0, RZ, RZ, RZ ;  /* 0x000000ffff007224 */ /* 0x000fe200078e00ff */
[----:B0-2---:R-:W-:Y:S01]  /*16180*/  SHF.R.S32.HI R4, RZ, 0x1f, R13 ;  /* 0x0000001fff047819 */ /* 0x005fe2000001140d */
[----:B------:R-:W-:-:S10]  /*16190*/  IMAD.SHL.U32 R17, R13, 0x4, RZ ;  /* 0x000000040d117824 */ /* 0x000fd400078e00ff */
[C---:B------:R-:W-:Y:S01]  /*161a0*/  @P0 LEA R2, P1, R13.reuse, UR4, 0x2 ;  /* 0x000000040d020c11 */ /* 0x040fe2000f8210ff */
[----:B------:R-:W-:Y:S03]  /*161b0*/  STL [R1+0x30], R13 ;  /* 0x0000300d01007387 */ /* 0x000fe60000100800 */
[C-C-:B------:R-:W-:Y:S01]  /*161c0*/  @P0 LEA.HI.X R3, R13.reuse, UR5, R4.reuse, 0x2, P1 ;  /* 0x000000050d030c11 */ /* 0x140fe200088f1404 */
[----:B------:R-:W-:Y:S01]  /*161d0*/  ULDC.64 UR4, c[0x0][0xaf8] ;  /* 0x0002be0000047ab9 */ /* 0x000fe20000000a00 */
[----:B---3--:R-:W-:Y:S01]  /*161e0*/  SHF.L.U64.HI R14, R13, 0x2, R4 ;  /* 0x000000020d0e7819 */ /* 0x008fe20000010204 */
        /* <DEDUP_REMOVED lines=8> */
[----:B------:R-:W-:Y:S02]  /*16270*/  ISETP.NE.U32.AND P2, PT, RZ, UR8, PT ;  /* 0x00000008ff007c0c */ /* 0x000fe4000bf45070 */
[C---:B------:R-:W-:Y:S02]  /*16280*/  IADD3 R6, P5, R17.reuse, UR6, RZ ;  /* 0x0000000611067c10 */ /* 0x040fe4000ffbe0ff */
[----:B-1----:R-:W-:-:S02]  /*16290*/  IADD3 R2, P4, R17, UR4, RZ ;  /* 0x0000000411027c10 */ /* 0x002fc4000ff9e0ff */
[----:B------:R-:W-:Y:S02]  /*162a0*/  ISETP.NE.AND.EX P3, PT, RZ, UR11, PT, P3 ;  /* 0x0000000bff007c0c */ /* 0x000fe4000bf65330 */
[C---:B------:R-:W-:Y:S02]  /*162b0*/  IADD3.X R3, R14.reuse, UR5, RZ, P4, !PT ;  /* 0x000000050e037c10 */ /* 0x040fe4000a7fe4ff */
[----:B0-----:R-:W-:Y:S02]  /*162c0*/  IADD3 R4, P4, R17, UR8, RZ ;  /* 0x0000000811047c10 */ /* 0x001fe4000ff9e0ff */
        /* <DEDUP_REMOVED lines=30> */
.L_x_1455:
        /* <DEDUP_REMOVED lines=17> */
.L_x_1456:
[----:B------:R-:W-:Y:S05]  /*165c0*/  @!P0 BRA `(.L_x_1457) ;  /* 0x00000000000c8947 */ /* 0x000fea0003800000 */
[----:B------:R-:W2:Y:S04]  /*165d0*/  LDG.E R8, desc[UR42][R6.64] ;  /* 0x0000002a06087981 */ /* 0x000ea8000c1e1900 */
[----:B------:R-:W2:Y:S02]  /*165e0*/  LDG.E R6, desc[UR42][R6.64+0x4] ;  /* 0x0000042a06067981 */ /* 0x000ea4000c1e1900 */
[----:B--2---:R-:W-:-:S07]  /*165f0*/  IMAD.IADD R8, R6, 0x1, -R8 ;  /* 0x0000000106087824 */ /* 0x004fce00078e0a08 */
.L_x_1457:
[----:B-----5:R-:W-:Y:S02]  /*16600*/  IMAD.IADD R6, R8, 0x1, -R0 ;  /* 0x0000000108067824 */ /* 0x020fe400078e0a00 */
[----:B------:R-:W2:Y:S04]  /*16610*/  @P2 LDG.E R0, desc[UR42][R4.64] ;  /* 0x0000002a04002981 */ /* 0x000ea8000c1e1900 */
[----:B------:R-:W2:Y:S01]  /*16620*/  @P2 LDG.E R4, desc[UR42][R4.64+0x4] ;  /* 0x0000042a04042981 */ /* 0x000ea2000c1e1900 */
[----:B------:R-:W-:Y:S01]  /*16630*/  LOP3.LUT R14, R10, 0xff, RZ, 0xc0, !PT ;  /* 0x000000ff0a0e7812 */ /* 0x000fe200078ec0ff */
[----:B------:R-:W-:Y:S01]  /*16640*/  BSSY B0, `(.L_x_1458) ;  /* 0x000002a000007945 */ /* 0x000fe20003800000 */
[----:B------:R-:W-:-:S03]  /*16650*/  SHF.R.U32.HI R10, RZ, 0x10, R10 ;  /* 0x00000010ff0a7819 */ /* 0x000fc6000001160a */
[----:B------:R3:W-:Y:S01]  /*16660*/  STL [R1+0x70], R14 ;  /* 0x0000700e01007387 */ /* 0x0007e20000100800 */
[----:B--2---:R-:W-:-:S04]  /*16670*/  @P2 IMAD.IADD R11, R4, 0x1, -R0 ;  /* 0x00000001040b2824 */ /* 0x004fc800078e0a00 */
[----:B01----:R-:W-:-:S04]  /*16680*/  IMAD.IADD R2, R6, 0x1, R11 ;  /* 0x0000000106027824 */ /* 0x003fc800078e020b */
[C---:B------:R-:W-:Y:S01]  /*16690*/  VIADD R0, R2.reuse, 0x3f ;  /* 0x0000003f02007836 */ /* 0x040fe20000000000 */
[----:B------:R-:W-:-:S04]  /*166a0*/  ISETP.GE.AND P1, PT, R2, 0x1, PT ;  /* 0x000000010200780c */ /* 0x000fc80003f26270 */
[----:B------:R-:W-:-:S04]  /*166b0*/  SHF.R.S32.HI R2, RZ, 0x1f, R0 ;  /* 0x0000001fff027819 */ /* 0x000fc80000011400 */
[----:B------:R-:W-:-:S04]  /*166c0*/  LEA.HI R0, R2, R0, RZ, 0x6 ;  /* 0x0000000002007211 */ /* 0x000fc800078f30ff */
[----:B------:R-:W-:Y:S01]  /*166d0*/  SHF.R.S32.HI R12, RZ, 0x6, R0 ;  /* 0x00000006ff0c7819 */ /* 0x000fe20000011400 */
[----:B------:R-:W-:-:S04]  /*166e0*/  IMAD.MOV.U32 R0, RZ, RZ, RZ ;  /* 0x000000ffff007224 */ /* 0x000fc800078e00ff */
[----:B------:R3:W-:Y:S01]  /*166f0*/  STL [R1+0x40], R12 ;  /* 0x0000400c01007387 */ /* 0x0007e20000100800 */
[----:B------:R-:W-:Y:S05]  /*16700*/  @!P1 BRA `(.L_x_1459) ;  /* 0x0000000000749947 */ /* 0x000fea0003800000 */
[----:B------:R-:W-:Y:S01]  /*16710*/  ISETP.NE.AND P0, PT, R10, RZ, PT ;  /* 0x000000ff0a00720c */ /* 0x000fe20003f05270 */
[----:B------:R-:W-:-:S03]  /*16720*/  ULDC UR4, c[0x0][0xae8] ;  /* 0x0002ba0000047ab9 */ /* 0x000fc60000000800 */
[----:B------:R-:W-:-:S04]  /*16730*/  SEL R2, R10, UR4, P0 ;  /* 0x000000040a027c07 */ /* 0x000fc80008000000 */
[----:B------:R-:W-:Y:S02]  /*16740*/  IABS R3, R2 ;  /* 0x0000000200037213 */ /* 0x000fe40000000000 */
[----:B------:R-:W-:Y:S02]  /*16750*/  IADD3 R0, R2, -0x1, R12 ;  /* 0xffffffff02007810 */ /* 0x000fe40007ffe00c */
[----:B------:R-:W0:Y:S08]  /*16760*/  I2F.RP R4, R3 ;  /* 0x0000000300047306 */ /* 0x000e300000209400 */
[----:B0-----:R-:W0:Y:S02]  /*16770*/  MUFU.RCP R4, R4 ;  /* 0x0000000400047308 */ /* 0x001e240000001000 */
[----:B0-----:R-:W-:-:S06]  /*16780*/  VIADD R4, R4, 0xffffffe ;  /* 0x0ffffffe04047836 */ /* 0x001fcc0000000000 */
[----:B------:R0:W1:Y:S02]  /*16790*/  F2I.FTZ.U32.TRUNC.NTZ R5, R4 ;  /* 0x0000000400057305 */ /* 0x000064000021f000 */
[----:B0-----:R-:W-:-:S04]  /*167a0*/  LOP3.LUT R4, R0, R2, RZ, 0x3c, !PT ;  /* 0x0000000200047212 */ /* 0x001fc800078e3cff */
[----:B------:R-:W-:Y:S01]  /*167b0*/  ISETP.GE.AND P4, PT, R4, RZ, PT ;  /* 0x000000ff0400720c */ /* 0x000fe20003f86270 */
[----:B-1----:R-:W-:-:S04]  /*167c0*/  IMAD.MOV R4, RZ, RZ, -R5 ;  /* 0x000000ffff047224 */ /* 0x002fc800078e0a05 */
[----:B------:R-:W-:Y:S02]  /*167d0*/  IMAD R7, R4, R3, RZ ;  /* 0x0000000304077224 */ /* 0x000fe400078e02ff */
[----:B------:R-:W-:-:S04]  /*167e0*/  IMAD.MOV.U32 R4, RZ, RZ, RZ ;  /* 0x000000ffff047224 */ /* 0x000fc800078e00ff */
[----:B------:R-:W-:Y:S01]  /*167f0*/  IMAD.HI.U32 R7, R5, R7, R4 ;  /* 0x0000000705077227 */ /* 0x000fe200078e0004 */
[----:B------:R-:W-:Y:S02]  /*16800*/  IABS R4, R0 ;  /* 0x0000000000047213 */ /* 0x000fe40000000000 */
[----:B------:R-:W-:-:S05]  /*16810*/  IABS R0, R2 ;  /* 0x0000000200007213 */ /* 0x000fca0000000000 */
        /* <DEDUP_REMOVED lines=12> */
.L_x_1459:
[----:B------:R-:W-:Y:S05]  /*168e0*/  BSYNC B0 ;  /* 0x0000000000007941 */ /* 0x000fea0003800000 */
.L_x_1458:
[-C--:B------:R-:W-:Y:S01]  /*168f0*/  IMAD R2, R14, R0.reuse, RZ ;  /* 0x000000000e027224 */ /* 0x080fe200078e02ff */
[----:B------:R-:W-:Y:S04]  /*16900*/  BSSY B0, `(.L_x_1460) ;  /* 0x00001b8000007945 */ /* 0x000fe80003800000 */
[C---:B------:R-:W-:Y:S01]  /*16910*/  VIADDMNMX R0, R2.reuse, R0, R12, PT ;  /* 0x0000000002007246 */ /* 0x040fe2000380010c */
[----:B------:R-:W-:-:S04]  /*16920*/  IMAD R2, R2, 0x40, -R6 ;  /* 0x0000004002027824 */ /* 0x000fc800078e0a06 */
[----:B------:R-:W-:Y:S01]  /*16930*/  IMAD R6, R0, 0x40, -R6 ;  /* 0x0000004000067824 */ /* 0x000fe200078e0a06 */
[----:B------:R-:W-:-:S04]  /*16940*/  VIMNMX R2, RZ, R2, !PT ;  /* 0x00000002ff027248 */ /* 0x000fc80007fe0100 */
        /* <DEDUP_REMOVED lines=14> */
[----:B------:R-:W0:Y:S02]  /*16a30*/  S2R R3, SR_TID.X ;  /* 0x0000000000037919 */ /* 0x000e240000002100 */
[----:B0-----:R-:W-:-:S04]  /*16a40*/  SHF.R.U32.HI R3, RZ, 0x5, R3 ;  /* 0x00000005ff037819 */ /* 0x001fc80000011603 */
[----:B------:R-:W-:-:S05]  /*16a50*/  LOP3.LUT R3, R3, 0x3, RZ, 0xc0, !PT ;  /* 0x0000000303037812 */ /* 0x000fca00078ec0ff */
[----:B---3--:R0:W1:Y:S02]  /*16a60*/  SHFL.IDX PT, R14, R3, RZ, 0x1f ;  /* 0x00001fff030e7589 */ /* 0x00806400000e0000 */
.L_x_1658:
[----:B-1----:R-:W-:Y:S02]  /*16a70*/  ISETP.NE.AND P0, PT, R14, RZ, PT ;  /* 0x000000ff0e00720c */ /* 0x002fe40003f05270 */
[----:B------:R-:W-:-:S11]  /*16a80*/  PLOP3.LUT P6, PT, PT, PT, PT, 0x8, 0x0 ;  /* 0x000000000000781c */ /* 0x000fd60003fce170 */
[----:B------:R-:W-:Y:S05]  /*16a90*/  @P0 BRA `(.L_x_1463) ;  /* 0x00000000000c0947 */ /* 0x000fea0003800000 */
[----:B------:R-:W-:-:S03]  /*16aa0*/  UMOV UR4, 0xffffffff ;  /* 0xffffffff00047882 */ /* 0x000fc60000000000 */
[----:B------:R-:W-:Y:S05]  /*16ab0*/  BRA.DIV UR4, `(.L_x_1464) ;  /* 0x0000009204487947 */ /* 0x000fea000b800000 */
[----:B------:R-:W-:-:S13]  /*16ac0*/  ELECT P6, URZ, PT ;  /* 0x00000000003f782f */ /* 0x000fda00038c0000 */
.L_x_1463:
        /* <DEDUP_REMOVED lines=9> */
.L_x_1661:
[----:B------:R-:W-:Y:S05]  /*16b60*/  BSYNC B1 ;  /* 0x0000000000017941 */ /* 0x000fea0003800000 */
.L_x_1465:
        /* <DEDUP_REMOVED lines=12> */
.L_x_1662:
[----:B------:R-:W-:Y:S05]  /*16c30*/  BSYNC B2 ;  /* 0x0000000000027941 */ /* 0x000fea0003800000 */
.L_x_1469:
        /* <DEDUP_REMOVED lines=9> */
.L_x_1472:
[----:B------:R-:W-:Y:S05]  /*16cd0*/  BSYNC B2 ;  /* 0x0000000000027941 */ /* 0x000fea0003800000 */
.L_x_1471:
        /* <DEDUP_REMOVED lines=13> */
.L_x_1473:
        /* <DEDUP_REMOVED lines=13> */
.L_x_1663:
[----:B------:R-:W-:Y:S05]  /*16e80*/  BSYNC B2 ;  /* 0x0000000000027941 */ /* 0x000fea0003800000 */
.L_x_1474:
        /* <DEDUP_REMOVED lines=11> */
.L_x_1477:
[----:B------:R-:W-:Y:S05]  /*16f40*/  BSYNC B2 ;  /* 0x0000000000027941 */ /* 0x000fea0003800000 */
.L_x_1476:
        /* <DEDUP_REMOVED lines=10> */
.L_x_1478:
        /* <DEDUP_REMOVED lines=15> */
.L_x_1479:
        /* <DEDUP_REMOVED lines=15> */
.L_x_1480:
        /* <DEDUP_REMOVED lines=15> */
.L_x_1481:
        /* <DEDUP_REMOVED lines=15> */
.L_x_1482:
        /* <DEDUP_REMOVED lines=15> */
.L_x_1483:
        /* <DEDUP_REMOVED lines=15> */
.L_x_1484:
        /* <DEDUP_REMOVED lines=15> */
.L_x_1485:
        /* <DEDUP_REMOVED lines=10> */
.L_x_1468:
[----:B------:R-:W-:Y:S05]  /*17720*/  BSYNC B1 ;  /* 0x0000000000017941 */ /* 0x000fea0003800000 */
.L_x_1467:
        /* <DEDUP_REMOVED lines=13> */
.L_x_1505:
[----:B------:R-:W-:Y:S05]  /*17800*/  YIELD ;  /* 0x0000000000007946 */ /* 0x000fea0003800000 */
[----:B------:R-:W-:Y:S04]  /*17810*/  BSSY B1, `(.L_x_1486) ;  /* 0x00000ba000017945 */ /* 0x000fe80003800000 */
[----:B-1----:R-:W-:Y:S05]  /*17820*/  @!P6 BRA `(.L_x_1487) ;  /* 0x0000000800e0e947 */ /* 0x002fea0003800000 */
[----:B0-----:R-:W2:Y:S04]  /*17830*/  LDL R4, [R1+0x10] ;  /* 0x0000100001047983 */ /* 0x001ea80000100800 */
        /* <DEDUP_REMOVED lines=9> */
.L_x_1664:
[----:B------:R-:W-:Y:S05]  /*178d0*/  BSYNC B2 ;  /* 0x0000000000027941 */ /* 0x000fea0003800000 */
.L_x_1488:
        /* <DEDUP_REMOVED lines=9> */
.L_x_1491:
[----:B------:R-:W-:Y:S05]  /*17970*/  BSYNC B2 ;  /* 0x0000000000027941 */ /* 0x000fea0003800000 */
.L_x_1490:
        /* <DEDUP_REMOVED lines=12> */
.L_x_1492:
        /* <DEDUP_REMOVED lines=13> */
.L_x_1665:
[----:B------:R-:W-:Y:S05]  /*17b10*/  BSYNC B2 ;  /* 0x0000000000027941 */ /* 0x000fea0003800000 */
.L_x_1493:
        /* <DEDUP_REMOVED lines=11> */
.L_x_1496:
[----:B------:R-:W-:Y:S05]  /*17bd0*/  BSYNC B2 ;  /* 0x0000000000027941 */ /* 0x000fea0003800000 */
.L_x_1495:
        /* <DEDUP_REMOVED lines=10> */
.L_x_1497:
        /* <DEDUP_REMOVED lines=15> */
.L_x_1498:
        /* <DEDUP_REMOVED lines=15> */
.L_x_1499:
        /* <DEDUP_REMOVED lines=15> */
.L_x_1500:
        /* <DEDUP_REMOVED lines=15> */
.L_x_1501:
        /* <DEDUP_REMOVED lines=15> */
.L_x_1502:
        /* <DEDUP_REMOVED lines=15> */
.L_x_1503:
        /* <DEDUP_REMOVED lines=15> */
.L_x_1504:
        /* <DEDUP_REMOVED lines=10> */
.L_x_1487:
[----:B------:R-:W-:Y:S05]  /*183b0*/  BSYNC B1 ;  /* 0x0000000000017941 */ /* 0x000fea0003800000 */
.L_x_1486:
[----:B------:R-:W2:Y:S04]  /*183c0*/  LDL.LU R8, [R1+0x10] ;  /* 0x0000100001087983 */ /* 0x000ea80000300800 */
[----:B0-----:R-:W3:Y:S01]  /*183d0*/  LDL.LU R6, [R1+0x20] ;  /* 0x0000200001067983 */ /* 0x001ee20000300800 */
        /* <DEDUP_REMOVED lines=10> */
.L_x_1461:
[----:B------:R-:W-:Y:S05]  /*18480*/  BSYNC B0 ;  /* 0x0000000000007941 */ /* 0x000fea0003800000 */
.L_x_1460:
[----:B------:R2:W5:Y:S01]  /*18490*/  LDL R7, [R1+0x40] ;  /* 0x0000400001077983 */ /* 0x0005620000100800 */
[----:B------:R-:W-:Y:S05]  /*184a0*/  @!P0 WARPSYNC.ALL ;  /* 0x0000000000008948 */ /* 0x000fea0003800000 */
[----:B------:R2:W-:Y:S01]  /*184b0*/  STL [R1+0x44], RZ ;  /* 0x000044ff01007387 */ /* 0x0005e20000100800 */
[----:B------:R-:W-:Y:S01]  /*184c0*/  BSSY B0, `(.L_x_1506) ;  /* 0x0000020000007945 */ /* 0x000fe20003800000 */
[----:B------:R-:W-:Y:S06]  /*184d0*/  @!P0 BAR.SYNC.DEFER_BLOCKING 0xc, 0x180 ;  /* 0x0306000000008b1d */ /* 0x000fec0000010000 */
[----:B--2---:R-:W-:Y:S05]  /*184e0*/  @!P1 BRA `(.L_x_1507) ;  /* 0x0000000000749947 */ /* 0x004fea0003800000 */
[----:B------:R-:W-:-:S13]  /*184f0*/  ISETP.NE.AND P0, PT, R10, RZ, PT ;  /* 0x000000ff0a00720c */ /* 0x000fda0003f05270 */
[----:B------:R-:W2:Y:S02]  /*18500*/  @!P0 LDC R10, c[0x0][0xae8] ;  /* 0x0002ba00ff0a8b82 */ /* 0x000ea40000000800 */
[----:B--2---:R-:W-:-:S04]  /*18510*/  IABS R0, R10 ;  /* 0x0000000a00007213 */ /* 0x004fc80000000000 */
[----:B------:R-:W2:Y:S08]  /*18520*/  I2F.RP R2, R0 ;  /* 0x0000000000027306 */ /* 0x000eb00000209400 */
[----:B--2---:R-:W2:Y:S02]  /*18530*/  MUFU.RCP R2, R2 ;  /* 0x0000000200027308 */ /* 0x004ea40000001000 */
[----:B--2---:R-:W-:-:S06]  /*18540*/  VIADD R2, R2, 0xffffffe ;  /* 0x0ffffffe02027836 */ /* 0x004fcc0000000000 */
[----:B------:R-:W2:Y:S02]  /*18550*/  F2I.FTZ.U32.TRUNC.NTZ R3, R2 ;  /* 0x0000000200037305 */ /* 0x000ea4000021f000 */
[----:B--2---:R-:W-:-:S04]  /*18560*/  IMAD.MOV R2, RZ, RZ, -R3 ;  /* 0x000000ffff027224 */ /* 0x004fc800078e0a03 */
[----:B01----:R-:W-:Y:S02]  /*18570*/  IMAD R4, R2, R0, RZ ;  /* 0x0000000002047224 */ /* 0x003fe400078e02ff */
        /* <DEDUP_REMOVED lines=20> */
.L_x_1507:
[----:B------:R-:W-:Y:S05]  /*186c0*/  BSYNC B0 ;  /* 0x0000000000007941 */ /* 0x000fea0003800000 */
.L_x_1506:
[----:B------:R-:W4:Y:S04]  /*186d0*/  LDL R0, [R1+0x44] ;  /* 0x0000440001007983 */ /* 0x000f280000100800 */
[----:B--2---:R-:W4:Y:S01]  /*186e0*/  LDL R2, [R1+0x70] ;  /* 0x0000700001027983 */ /* 0x004f220000100800 */
[----:B------:R-:W-:Y:S01]  /*186f0*/  BSSY B7, `(.L_x_1508) ;  /* 0x00005b9000077945 */ /* 0x000fe20003800000 */
[----:B----4-:R-:W-:-:S05]  /*18700*/  IMAD R2, R2, R0, RZ ;  /* 0x0000000002027224 */ /* 0x010fca00078e02ff */
[----:B-----5:R-:W-:Y:S01]  /*18710*/  VIADDMNMX R0, R2, R0, R7, PT ;  /* 0x0000000002007246 */ /* 0x020fe20003800107 */
[----:B------:R2:W-:Y:S03]  /*18720*/  STL [R1+0x2c], R2 ;  /* 0x00002c0201007387 */ /* 0x0005e60000100800 */
[----:B------:R-:W-:Y:S01]  /*18730*/  ISETP.GT.AND P0, PT, R0, R2, PT ;  /* 0x000000020000720c */ /* 0x000fe20003f04270 */
[----:B------:R2:W-:-:S12]  /*18740*/  STL [R1+0x48], R0 ;  /* 0x0000480001007387 */ /* 0x0005d80000100800 */
[----:B--2---:R-:W-:Y:S05]  /*18750*/  @P0 BRA `(.L_x_1509) ;  /* 0x0000000000480947 */ /* 0x004fea0003800000 */
[----:B------:R-:W2:Y:S02]  /*18760*/  S2R R0, SR_TID.X ;  /* 0x0000000000007919 */ /* 0x000ea40000002100 */
[----:B--2---:R-:W-:-:S04]  /*18770*/  LOP3.LUT R0, R0, 0x7f, RZ, 0xc0, !PT ;  /* 0x0000007f00007812 */ /* 0x004fc800078ec0ff */
[----:B------:R-:W-:-:S13]  /*18780*/  ISETP.NE.AND P0, PT, R0, RZ, PT ;  /* 0x000000ff0000720c */ /* 0x000fda0003f05270 */
[----:B------:R-:W-:Y:S05]  /*18790*/  @P0 BRA `(.L_x_1510) ;  /* 0x0000005800b80947 */ /* 0x000fea0003800000 */
[----:B------:R-:W2:Y:S01]  /*187a0*/  S2R R2, SR_LANEID ;  /* 0x0000000000027919 */ /* 0x000ea20000000000 */
[----:B------:R-:W-:Y:S01]  /*187b0*/  VOTEU.ANY UR4, UPT, PT ;  /* 0x0000000000047886 */ /* 0x000fe200038e0100 */
[----:B01----:R-:W0:Y:S01]  /*187c0*/  LDC.64 R4, c[0x0][0xd60] ;  /* 0x00035800ff047b82 */ /* 0x003e220000000a00 */
[----:B------:R-:W2:Y:S02]  /*187d0*/  FLO.U32 R0, UR4 ;  /* 0x0000000400007d00 */ /* 0x000ea400080e0000 */
[----:B--2---:R-:W-:-:S06]  /*187e0*/  ISETP.EQ.U32.AND P0, PT, R0, R2, PT ;  /* 0x000000020000720c */ /* 0x004fcc0003f02070 */
[----:B------:R-:W0:Y:S07]  /*187f0*/  POPC R2, UR4 ;  /* 0x0000000400027d09 */ /* 0x000e2e0008000000 */
[----:B0-----:R-:W2:Y:S04]  /*18800*/  @P0 ATOMG.E.ADD.STRONG.GPU PT, R2, desc[UR42][R4.64], R2 ;  /* 0x00000002040209a8 */ /* 0x001ea800081ee1ea */
[----:B--2---:R0:W1:Y:S02]  /*18810*/  SHFL.IDX PT, R2, R2, R0, 0x1f ;  /* 0x00001f0002027589 */ /* 0x00406400000e0000 */
[----:B0-----:R-:W0:Y:S02]  /*18820*/  S2R R0, SR_LTMASK ;  /* 0x0000000000007919 */ /* 0x001e240000003900 */
[----:B0-----:R-:W-:-:S06]  /*18830*/  LOP3.LUT R0, R0, UR4, RZ, 0xc0, !PT ;  /* 0x0000000400007c12 */ /* 0x001fcc000f8ec0ff */
[----:B------:R-:W1:Y:S02]  /*18840*/  POPC R0, R0 ;  /* 0x0000000000007309 */ /* 0x000e640000000000 */
[----:B-1----:R-:W-:-:S05]  /*18850*/  IADD3 R0, R2, UR37, R0 ;  /* 0x0000002502007c10 */ /* 0x002fca000fffe000 */
[----:B------:R4:W-:Y:S01]  /*18860*/  STL [R1], R0 ;  /* 0x0000000001007387 */ /* 0x0009e20000100800 */
[----:B------:R-:W-:Y:S05]  /*18870*/  BRA `(.L_x_1510) ;  /* 0x0000005800807947 */ /* 0x000fea0003800000 */
.L_x_1509:
        /* <DEDUP_REMOVED lines=8> */
[----:B01----:R-:W-:Y:S02]  /*18900*/  IMAD.U32 R4, RZ, RZ, UR6 ;  /* 0x00000006ff047e24 */ /* 0x003fe4000f8e00ff */
[----:B------:R-:W0:Y:S01]  /*18910*/  LDC.64 R2, c[0x4][R2] ;  /* 0x0100000002027b82 */ /* 0x000e220000000a00 */
[----:B------:R-:W-:Y:S02]  /*18920*/  IMAD.U32 R5, RZ, RZ, UR7 ;  /* 0x00000007ff057e24 */ /* 0x000fe4000f8e00ff */
[----:B------:R-:W-:Y:S02]  /*18930*/  IMAD.U32 R6, RZ, RZ, UR8 ;  /* 0x00000008ff067e24 */ /* 0x000fe4000f8e00ff */
[----:B------:R-:W-:-:S02]  /*18940*/  IMAD.U32 R7, RZ, RZ, UR9 ;  /* 0x00000009ff077e24 */ /* 0x000fc4000f8e00ff */
[----:B------:R-:W-:Y:S02]  /*18950*/  IMAD.U32 R10, RZ, RZ, UR4 ;  /* 0x00000004ff0a7e24 */ /* 0x000fe4000f8e00ff */
[----:B------:R-:W-:Y:S02]  /*18960*/  IMAD.U32 R11, RZ, RZ, UR5 ;  /* 0x00000005ff0b7e24 */ /* 0x000fe4000f8e00ff */
[----:B------:R-:W-:Y:S02]  /*18970*/  IMAD.MOV.U32 R8, RZ, RZ, 0x70 ;  /* 0x00000070ff087424 */ /* 0x000fe400078e00ff */
[----:B---3--:R-:W-:Y:S02]  /*18980*/  IMAD.MOV.U32 R12, RZ, RZ, 0x1 ;  /* 0x00000001ff0c7424 */ /* 0x008fe400078e00ff */
[----:B------:R-:W-:-:S07]  /*18990*/  IMAD.MOV.U32 R13, RZ, RZ, RZ ;  /* 0x000000ffff0d7224 */ /* 0x000fce00078e00ff */
[----:B------:R-:W-:-:S07]  /*189a0*/  LEPC R20, `(.L_x_1512) ;  /* 0x000000001014794e */ /* 0x000fce0000000000 */
[----:B0-----:R-:W-:Y:S05]  /*189b0*/  CALL.ABS.NOINC R2 ;  /* 0x0000000002007343 */ /* 0x001fea0003c00000 */
.L_x_1512:
[----:B------:R-:W-:Y:S05]  /*189c0*/  BSYNC B6 ;  /* 0x0000000000067941 */ /* 0x000fea0003800000 */
.L_x_1511:
        /* <DEDUP_REMOVED lines=9> */
[----:B01----:R-:W-:Y:S02]  /*18a60*/  IMAD.U32 R4, RZ, RZ, UR6 ;  /* 0x00000006ff047e24 */ /* 0x003fe4000f8e00ff */
[----:B------:R-:W-:Y:S02]  /*18a70*/  IMAD.U32 R5, RZ, RZ, UR7 ;  /* 0x00000007ff057e24 */ /* 0x000fe4000f8e00ff */
[----:B------:R-:W-:Y:S02]  /*18a80*/  IMAD.U32 R6, RZ, RZ, UR8 ;  /* 0x00000008ff067e24 */ /* 0x000fe4000f8e00ff */
[----:B------:R-:W-:-:S02]  /*18a90*/  IMAD.U32 R7, RZ, RZ, UR9 ;  /* 0x00000009ff077e24 */ /* 0x000fc4000f8e00ff */
[----:B------:R-:W-:Y:S02]  /*18aa0*/  IMAD.U32 R10, RZ, RZ, UR4 ;  /* 0x00000004ff0a7e24 */ /* 0x000fe4000f8e00ff */
[----:B------:R-:W-:Y:S02]  /*18ab0*/  IMAD.U32 R11, RZ, RZ, UR5 ;  /* 0x00000005ff0b7e24 */ /* 0x000fe4000f8e00ff */
[----:B------:R-:W-:Y:S02]  /*18ac0*/  IMAD.MOV.U32 R8, RZ, RZ, 0x70 ;  /* 0x00000070ff087424 */ /* 0x000fe400078e00ff */
[----:B---3--:R-:W-:Y:S02]  /*18ad0*/  IMAD.MOV.U32 R12, RZ, RZ, 0x1 ;  /* 0x00000001ff0c7424 */ /* 0x008fe400078e00ff */
[----:B--2---:R-:W-:-:S07]  /*18ae0*/  IMAD.MOV.U32 R13, RZ, RZ, RZ ;  /* 0x000000ffff0d7224 */ /* 0x004fce00078e00ff */
[----:B------:R-:W-:-:S07]  /*18af0*/  LEPC R20, `(.L_x_1515) ;  /* 0x000000001014794e */ /* 0x000fce0000000000 */
[----:B----4-:R-:W-:Y:S05]  /*18b00*/  CALL.ABS.NOINC R2 ;  /* 0x0000000002007343 */ /* 0x010fea0003c00000 */
.L_x_1515:
        /* <DEDUP_REMOVED lines=16> */
.L_x_1514:
[----:B------:R-:W-:Y:S05]  /*18c10*/  BSYNC B6 ;  /* 0x0000000000067941 */ /* 0x000fea0003800000 */
.L_x_1513:
[----:B01----:R-:W2:Y:S01]  /*18c20*/  LDL.LU R4, [R1+0x24] ;  /* 0x0000240001047983 */ /* 0x003ea20000300800 */
[----:B------:R-:W-:-:S03]  /*18c30*/  ULDC.64 UR4, c[0x0][0xaf0] ;  /* 0x0002bc0000047ab9 */ /* 0x000fc60000000a00 */
[----:B------:R-:W4:Y:S01]  /*18c40*/  LDL R7, [R1+0x8] ;  /* 0x0000080001077983 */ /* 0x000f220000100800 */
[----:B------:R-:W-:-:S03]  /*18c50*/  ISETP.NE.U32.AND P0, PT, RZ, UR4, PT ;  /* 0x00000004ff007c0c */ /* 0x000fc6000bf05070 */
[----:B------:R-:W5:Y:S01]  /*18c60*/  LDL R0, [R1+0x48] ;  /* 0x0000480001007983 */ /* 0x000f620000100800 */
[----:B------:R-:W-:-:S13]  /*18c70*/  ISETP.NE.AND.EX P0, PT, RZ, UR5, PT, P0 ;  /* 0x00000005ff007c0c */ /* 0x000fda000bf05300 */
[----:B------:R-:W-:-:S04]  /*18c80*/  @P0 IADD3 R2, P1, R17, UR4, RZ ;  /* 0x0000000411020c10 */ /* 0x000fc8000ff3e0ff */
[----:B--2---:R-:W-:Y:S01]  /*18c90*/  @P0 IADD3.X R3, R4, UR5, RZ, P1, !PT ;  /* 0x0000000504030c10 */ /* 0x004fe20008ffe4ff */
[----:B------:R-:W-:-:S04]  /*18ca0*/  ULDC.64 UR4, c[0x0][0xb00] ;  /* 0x0002c00000047ab9 */ /* 0x000fc80000000a00 */
[----:B----4-:R0:W2:Y:S02]  /*18cb0*/  @P0 LDG.E R7, desc[UR42][R2.64] ;  /* 0x0000002a02070981 */ /* 0x0100a4000c1e1900 */
[----:B0-----:R-:W0:Y:S01]  /*18cc0*/  LDC.64 R2, c[0x0][0x418] ;  /* 0x00010600ff027b82 */ /* 0x001e220000000a00 */
[----:B-----5:R-:W-:Y:S01]  /*18cd0*/  VIADD R0, R0, 0xffffffff ;  /* 0xffffffff00007836 */ /* 0x020fe20000000000 */
[----:B--2---:R-:W-:Y:S01]  /*18ce0*/  SHF.R.S32.HI R8, RZ, 0x1f, R7 ;  /* 0x0000001fff087819 */ /* 0x004fe20000011407 */
[----:B------:R1:W-:Y:S04]  /*18cf0*/  @P0 STL [R1+0x8], R7 ;  /* 0x0000080701000387 */ /* 0x0003e80000100800 */
[----:B------:R1:W-:Y:S01]  /*18d00*/  STL [R1+0x24], R8 ;  /* 0x0000240801007387 */ /* 0x0003e20000100800 */
[----:B0-----:R-:W-:Y:S01]  /*18d10*/  LOP3.LUT P0, RZ, R2, UR4, RZ, 0xfc, !PT ;  /* 0x0000000402ff7c12 */ /* 0x001fe2000f80fcff */
[----:B------:R-:W-:-:S03]  /*18d20*/  UMOV UR4, 0xffffffff ;  /* 0xffffffff00047882 */ /* 0x000fc60000000000 */
[----:B------:R-:W-:-:S04]  /*18d30*/  LOP3.LUT P0, RZ, R3, UR5, RZ, 0xfc, P0 ;  /* 0x0000000503ff7c12 */ /* 0x000fc8000800fcff */
[----:B------:R-:W-:Y:S01]  /*18d40*/  SEL R17, R7, RZ, !P0 ;  /* 0x000000ff07117207 */ /* 0x000fe20004000000 */
[----:B-1----:R-:W-:Y:S08]  /*18d50*/  BRA.DIV UR4, `(.L_x_1516) ;  /* 0x0000007204247947 */ /* 0x002ff0000b800000 */
[----:B------:R-:W0:Y:S02]  /*18d60*/  S2R R4, SR_TID.X ;  /* 0x0000000000047919 */ /* 0x000e240000002100 */
[----:B0-----:R-:W-:-:S04]  /*18d70*/  SHF.R.U32.HI R4, RZ, 0x5, R4 ;  /* 0x00000005ff047819 */ /* 0x001fc80000011604 */
[----:B------:R-:W-:-:S05]  /*18d80*/  LOP3.LUT R4, R4, 0x3, RZ, 0xc0, !PT ;  /* 0x0000000304047812 */ /* 0x000fca00078ec0ff */
[----:B---3--:R0:W1:Y:S02]  /*18d90*/  SHFL.IDX PT, R14, R4, RZ, 0x1f ;  /* 0x00001fff040e7589 */ /* 0x00806400000e0000 */
.L_x_1668:
        /* <DEDUP_REMOVED lines=11> */
.L_x_1671:
        /* <DEDUP_REMOVED lines=24> */
.L_x_1519:
[----:B-1----:R-:W2:Y:S01]  /*18fd0*/  LDL R2, [R1+0x1c] ;  /* 0x00001c0001027983 */ /* 0x002ea20000100800 */
[----:B0-----:R-:W-:Y:S01]  /*18fe0*/  IMAD R0, R19, 0x8, R18 ;  /* 0x0000000813007824 */ /* 0x001fe200078e0212 */
[----:B--2---:R-:W-:-:S04]  /*18ff0*/  SHF.L.U32 R2, R2, 0x1f, RZ ;  /* 0x0000001f02027819 */ /* 0x004fc800000006ff */
[----:B------:R-:W0:Y:S02]  /*19000*/  SYNCS.PHASECHK.TRANS64.TRYWAIT P0, [R0+URZ+0x38840], R2 ;  /* 0x03884002000075a7 */ /* 0x000e24000800017f */
[----:B0-----:R-:W-:Y:S05]  /*19010*/  @!P0 BRA `(.L_x_1520) ;  /* 0x0000006c00c88947 */ /* 0x001fea0003800000 */
.L_x_1672:
        /* <DEDUP_REMOVED lines=11> */
.L_x_1521:
        /* <DEDUP_REMOVED lines=24> */
.L_x_1517:
[----:B0-----:R-:W2:Y:S04]  /*19250*/  LDL.LU R4, [R1+0x30] ;  /* 0x0000300001047983 */ /* 0x001ea80000300800 */
[----:B------:R-:W3:Y:S04]  /*19260*/  LDL.LU R3, [R1+0x50] ;  /* 0x0000500001037983 */ /* 0x000ee80000300800 */
[----:B-1----:R-:W4:Y:S01]  /*19270*/  LDL R2, [R1+0x38] ;  /* 0x0000380001027983 */ /* 0x002f220000100800 */
        /* <DEDUP_REMOVED lines=10> */
[----:B------:R4:W-:Y:S02]  /*19320*/  STL [R1+0x3c], R0 ;  /* 0x00003c0001007387 */ /* 0x0009e40000100800 */
        /* <DEDUP_REMOVED lines=8> */
[----:B------:R-:W-:Y:S02]  /*193b0*/  IMAD.U32 R4, RZ, RZ, UR4 ;  /* 0x00000004ff047e24 */ /* 0x000fe4000f8e00ff */
[----:B0-----:R-:W0:Y:S01]  /*193c0*/  LDC.64 R2, c[0x4][R2] ;  /* 0x0100000002027b82 */ /* 0x001e220000000a00 */
        /* <DEDUP_REMOVED lines=10> */
.L_x_1523:
[----:B------:R-:W-:Y:S05]  /*19470*/  BSYNC B6 ;  /* 0x0000000000067941 */ /* 0x000fea0003800000 */
.L_x_1522:
[----:B------:R-:W2:Y:S01]  /*19480*/  LDL R10, [R1+0x4] ;  /* 0x00000400010a7983 */ /* 0x000ea20000100800 */
[----:B------:R-:W1:Y:S01]  /*19490*/  LDC R7, c[0x0][0x448] ;  /* 0x00011200ff077b82 */ /* 0x000e620000000800 */
[----:B------:R-:W-:Y:S01]  /*194a0*/  ULDC.64 UR4, c[0x0][0x298] ;  /* 0x0000a60000047ab9 */ /* 0x000fe20000000a00 */
[----:B------:R-:W-:Y:S01]  /*194b0*/  ULDC.64 UR6, c[0x0][0x280] ;  /* 0x0000a00000067ab9 */ /* 0x000fe20000000a00 */
[----:B------:R-:W3:Y:S04]  /*194c0*/  LDL R4, [R1+0x58] ;  /* 0x0000580001047983 */ /* 0x000ee80000100800 */
[----:B------:R-:W4:Y:S04]  /*194d0*/  LDL R9, [R1+0x38] ;  /* 0x0000380001097983 */ /* 0x000f280000100800 */
[----:B------:R-:W4:Y:S01]  /*194e0*/  LDL R8, [R1+0x60] ;  /* 0x0000600001087983 */ /* 0x000f220000100800 */
[----:B------:R-:W1:Y:S01]  /*194f0*/  S2R R2, SR_TID.X ;  /* 0x0000000000027919 */ /* 0x000e620000002100 */
[----:B0-----:R-:W0:Y:S02]  /*19500*/  S2R R0, SR_TID.X ;  /* 0x0000000000007919 */ /* 0x001e240000002100 */
[----:B------:R-:W4:Y:S01]  /*19510*/  LDL R6, [R1+0x3c] ;  /* 0x00003c0001067983 */ /* 0x000f220000100800 */
[----:B-1----:R-:W-:-:S13]  /*19520*/  ISETP.NE.AND P0, PT, R7, 0x1, PT ;  /* 0x000000010700780c */ /* 0x002fda0003f05270 */
[----:B------:R-:W1:Y:S01]  /*19530*/  @P0 LDC R3, c[0x0][0x450] ;  /* 0x00011400ff030b82 */ /* 0x000e620000000800 */
[----:B------:R-:W-:-:S04]  /*19540*/  LOP3.LUT R2, R2, 0x7f, RZ, 0xc0, !PT ;  /* 0x0000007f02027812 */ /* 0x000fc800078ec0ff */
[----:B------:R-:W-:Y:S01]  /*19550*/  SHF.R.U32.HI R2, RZ, 0x3, R2 ;  /* 0x00000003ff027819 */ /* 0x000fe20000011602 */
[----:B0-----:R-:W-:-:S05]  /*19560*/  IMAD.SHL.U32 R0, R0, 0x10, RZ ;  /* 0x0000001000007824 */ /* 0x001fca00078e00ff */
[----:B------:R-:W-:Y:S02]  /*19570*/  LOP3.LUT R0, R2, 0x70, R0, 0xf8, !PT ;  /* 0x0000007002007812 */ /* 0x000fe400078ef800 */
[----:B------:R-:W0:Y:S03]  /*19580*/  @P0 LDC R2, c[0x0][0x44c] ;  /* 0x00011300ff020b82 */ /* 0x000e260000000800 */
[----:B--2---:R-:W-:-:S04]  /*19590*/  IMAD R5, R10, 0x40, R0 ;  /* 0x000000400a057824 */ /* 0x004fc800078e0200 */
[----:B0-----:R-:W-:-:S04]  /*195a0*/  @P0 IMAD.HI.U32 R2, R5, R2, RZ ;  /* 0x0000000205020227 */ /* 0x001fc800078e00ff */
[----:B------:R-:W-:Y:S01]  /*195b0*/  IMAD.MOV.U32 R0, RZ, RZ, R5 ;  /* 0x000000ffff007224 */ /* 0x000fe200078e0005 */
[----:B-1----:R-:W-:Y:S01]  /*195c0*/  @P0 SHF.R.U32.HI R0, RZ, R3, R2 ;  /* 0x00000003ff000219 */ /* 0x002fe20000011602 */
[----:B---3--:R-:W-:-:S04]  /*195d0*/  IMAD R2, R4, UR4, RZ ;  /* 0x0000000404027c24 */ /* 0x008fc8000f8e02ff */
        /* <DEDUP_REMOVED lines=76> */
.L_x_1681:
        /* <DEDUP_REMOVED lines=12> */
.L_x_1525:
        /* <DEDUP_REMOVED lines=37> */
.L_x_1527:
[----:B------:R-:W-:Y:S05]  /*19db0*/  BSYNC B6 ;  /* 0x0000000000067941 */ /* 0x000fea0003800000 */
.L_x_1526:
[----:B-1----:R-:W2:Y:S01]  /*19dc0*/  LDL.LU R5, [R1+0x38] ;  /* 0x0000380001057983 */ /* 0x002ea20000300800 */
[----:B------:R-:W0:Y:S01]  /*19dd0*/  LDC R7, c[0x0][0x448] ;  /* 0x00011200ff077b82 */ /* 0x000e220000000800 */
[----:B------:R-:W-:Y:S02]  /*19de0*/  ULDC.64 UR4, c[0x0][0x3d8] ;  /* 0x0000f60000047ab9 */ /* 0x000fe40000000a00 */
[----:B------:R-:W2:Y:S04]  /*19df0*/  LDL.LU.64 R2, [R1+0x58] ;  /* 0x0000580001027983 */ /* 0x000ea80000300a00 */
[----:B------:R-:W3:Y:S04]  /*19e00*/  LDL.LU R0, [R1+0x60] ;  /* 0x0000600001007983 */ /* 0x000ee80000300800 */
[----:B------:R-:W4:Y:S04]  /*19e10*/  LDL.LU R4, [R1+0x3c] ;  /* 0x00003c0001047983 */ /* 0x000f280000300800 */
[----:B------:R-:W5:Y:S04]  /*19e20*/  LDL.LU R6, [R1+0x30] ;  /* 0x0000300001067983 */ /* 0x000f680000300800 */
[----:B------:R-:W5:Y:S01]  /*19e30*/  LDL.LU R8, [R1+0x14] ;  /* 0x0000140001087983 */ /* 0x000f620000300800 */
[----:B0-----:R-:W-:Y:S01]  /*19e40*/  ISETP.NE.AND P0, PT, R7, 0x1, PT ;  /* 0x000000010700780c */ /* 0x001fe20003f05270 */
[----:B------:R-:W0:Y:S02]  /*19e50*/  S2R R10, SR_TID.X ;  /* 0x00000000000a7919 */ /* 0x000e240000002100 */
[----:B0-----:R-:W-:-:S05]  /*19e60*/  IMAD.SHL.U32 R10, R10, 0x8, RZ ;  /* 0x000000080a0a7824 */ /* 0x001fca00078e00ff */
[----:B------:R-:W-:Y:S01]  /*19e70*/  LOP3.LUT R10, R10, 0x38, RZ, 0xc0, !PT ;  /* 0x000000380a0a7812 */ /* 0x000fe200078ec0ff */
[----:B--2---:R-:W-:-:S04]  /*19e80*/  IMAD.MOV.U32 R3, RZ, RZ, R5 ;  /* 0x000000ffff037224 */ /* 0x004fc800078e0005 */
        /* <DEDUP_REMOVED lines=8> */
[----:B------:R-:W1:Y:S02]  /*19f10*/  @P0 LDC R4, c[0x0][0x44c] ;  /* 0x00011300ff040b82 */ /* 0x000e640000000800 */
[----:B------:R-:W-:Y:S02]  /*19f20*/  IMAD.IADD R3, R3, 0x1, R0 ;  /* 0x0000000103037824 */ /* 0x000fe400078e0200 */
[----:B-----5:R-:W-:Y:S02]  /*19f30*/  IMAD.MOV.U32 R0, RZ, RZ, R6 ;  /* 0x000000ffff007224 */ /* 0x020fe400078e0006 */
[----:B-1----:R-:W-:-:S05]  /*19f40*/  @P0 IMAD.HI.U32 R4, R6, R4, RZ ;  /* 0x0000000406040227 */ /* 0x002fca00078e00ff */
[----:B0-----:R-:W-:-:S05]  /*19f50*/  @P0 SHF.R.U32.HI R0, RZ, R5, R4 ;  /* 0x00000005ff000219 */ /* 0x001fca0000011604 */
[----:B------:R-:W-:-:S04]  /*19f60*/  IMAD.MOV R4, RZ, RZ, -R0 ;  /* 0x000000ffff047224 */ /* 0x000fc800078e0a00 */
[----:B------:R-:W-:Y:S02]  /*19f70*/  IMAD R4, R7, R4, R6 ;  /* 0x0000000407047224 */ /* 0x000fe400078e0206 */
[----:B------:R-:W0:Y:S01]  /*19f80*/  S2R R6, SR_TID.X ;  /* 0x0000000000067919 */ /* 0x000e220000002100 */
[----:B------:R-:W-:Y:S01]  /*19f90*/  SHF.R.S32.HI R5, RZ, 0x1f, R0 ;  /* 0x0000001fff057819 */ /* 0x000fe20000011400 */
[----:B------:R-:W-:-:S04]  /*19fa0*/  IMAD.WIDE.U32 R2, R0, UR4, R2 ;  /* 0x0000000400027c25 */ /* 0x000fc8000f8e0002 */
[----:B------:R-:W-:-:S04]  /*19fb0*/  IMAD R5, R5, UR4, RZ ;  /* 0x0000000405057c24 */ /* 0x000fc8000f8e02ff */
[----:B------:R-:W-:Y:S01]  /*19fc0*/  IMAD R0, R0, UR5, R5 ;  /* 0x0000000500007c24 */ /* 0x000fe2000f8e0205 */
[----:B------:R-:W-:-:S03]  /*19fd0*/  ULDC.64 UR4, c[0x0][0x3c8] ;  /* 0x0000f20000047ab9 */ /* 0x000fc60000000a00 */
[----:B------:R-:W-:Y:S01]  /*19fe0*/  IMAD.IADD R3, R3, 0x1, R0 ;  /* 0x0000000103037824 */ /* 0x000fe200078e0200 */
[----:B------:R-:W-:Y:S01]  /*19ff0*/  SHF.R.S32.HI R0, RZ, 0x1f, R4 ;  /* 0x0000001fff007819 */ /* 0x000fe20000011404 */
[----:B------:R-:W-:-:S04]  /*1a000*/  IMAD.WIDE.U32 R2, R4, UR4, R2 ;  /* 0x0000000404027c25 */ /* 0x000fc8000f8e0002 */
[----:B------:R-:W-:Y:S02]  /*1a010*/  IMAD R0, R0, UR4, RZ ;  /* 0x0000000400007c24 */ /* 0x000fe4000f8e02ff */
[----:B0-----:R-:W-:-:S05]  /*1a020*/  IMAD.SHL.U32 R6, R6, 0x8, RZ ;  /* 0x0000000806067824 */ /* 0x001fca00078e00ff */
[----:B------:R-:W-:Y:S01]  /*1a030*/  LOP3.LUT R6, R6, 0x38, RZ, 0xc0, !PT ;  /* 0x0000003806067812 */ /* 0x000fe200078ec0ff */
[----:B------:R-:W-:Y:S01]  /*1a040*/  IMAD R4, R4, UR5, R0 ;  /* 0x0000000504047c24 */ /* 0x000fe2000f8e0200 */
[----:B------:R-:W-:Y:S02]  /*1a050*/  ULDC.64 UR4, c[0x0][0x390] ;  /* 0x0000e40000047ab9 */ /* 0x000fe40000000a00 */
[C---:B------:R-:W-:Y:S02]  /*1a060*/  LOP3.LUT R9, R6.reuse, 0x80, RZ, 0xfc, !PT ;  /* 0x0000008006097812 */ /* 0x040fe400078efcff */
[----:B------:R-:W-:Y:S02]  /*1a070*/  LOP3.LUT R6, R6, 0x40, RZ, 0xfc, !PT ;  /* 0x0000004006067812 */ /* 0x000fe400078efcff */
[----:B------:R-:W-:Y:S01]  /*1a080*/  LEA R0, P0, R2, UR4, 0x1 ;  /* 0x0000000402007c11 */ /* 0x000fe2000f8008ff */
[----:B------:R-:W-:Y:S02]  /*1a090*/  ULDC UR4, c[0x0][0x3b8] ;  /* 0x0000ee0000047ab9 */ /* 0x000fe40000000800 */
[----:B------:R-:W-:-:S02]  /*1a0a0*/  ISETP.GE.AND P1, PT, R6, UR4, PT ;  /* 0x0000000406007c0c */ /* 0x000fc4000bf26270 */
[----:B------:R-:W0:Y:S01]  /*1a0b0*/  S2R R6, SR_TID.X ;  /* 0x0000000000067919 */ /* 0x000e220000002100 */
[----:B------:R-:W-:Y:S02]  /*1a0c0*/  ISETP.GE.AND P3, PT, R10, UR4, PT ;  /* 0x000000040a007c0c */ /* 0x000fe4000bf66270 */
[----:B------:R-:W-:Y:S02]  /*1a0d0*/  ISETP.GE.AND P2, PT, R9, UR4, PT ;  /* 0x0000000409007c0c */ /* 0x000fe4000bf46270 */
[----:B------:R-:W-:-:S09]  /*1a0e0*/  LOP3.LUT R8, R8, 0xfffffff7, RZ, 0xc0, !PT ;  /* 0xfffffff708087812 */ /* 0x000fd200078ec0ff */
[----:B------:R-:W-:-:S04]  /*1a0f0*/  @P3 LOP3.LUT R8, R8, 0x8, RZ, 0xfc, !PT ;  /* 0x0000000808083812 */ /* 0x000fc800078efcff */
[----:B------:R-:W-:-:S04]  /*1a100*/  LOP3.LUT R8, R8, 0xfffffffd, RZ, 0xc0, !PT ;  /* 0xfffffffd08087812 */ /* 0x000fc800078ec0ff */
[----:B------:R-:W-:-:S04]  /*1a110*/  @P2 LOP3.LUT R8, R8, 0x2, RZ, 0xfc, !PT ;  /* 0x0000000208082812 */ /* 0x000fc800078efcff */
[----:B------:R-:W-:Y:S01]  /*1a120*/  LOP3.LUT R8, R8, 0xfffffffb, RZ, 0xc0, !PT ;  /* 0xfffffffb08087812 */ /* 0x000fe200078ec0ff */
[----:B0-----:R-:W-:-:S03]  /*1a130*/  IMAD.SHL.U32 R6, R6, 0x8, RZ ;  /* 0x0000000806067824 */ /* 0x001fc600078e00ff */
[----:B------:R-:W-:Y:S01]  /*1a140*/  @P1 LOP3.LUT R8, R8, 0x4, RZ, 0xfc, !PT ;  /* 0x0000000408081812 */ /* 0x000fe200078efcff */
[----:B------:R-:W-:Y:S01]  /*1a150*/  IMAD.IADD R4, R3, 0x1, R4 ;  /* 0x0000000103047824 */ /* 0x000fe200078e0204 */
[----:B------:R-:W-:-:S03]  /*1a160*/  LOP3.LUT R6, R6, 0x38, RZ, 0xc0, !PT ;  /* 0x0000003806067812 */ /* 0x000fc600078ec0ff */
[----:B------:R0:W-:Y:S01]  /*1a170*/  STL [R1+0x14], R8 ;  /* 0x0000140801007387 */ /* 0x0001e20000100800 */
[----:B------:R-:W-:Y:S02]  /*1a180*/  LEA.HI.X R4, R2, UR5, R4, 0x1, P0 ;  /* 0x0000000502047c11 */ /* 0x000fe400080f0c04 */
[C---:B0-----:R-:W-:Y:S02]  /*1a190*/  LOP3.LUT R8, R6.reuse, 0x100, RZ, 0xfc, !PT ;  /* 0x0000010006087812 */ /* 0x041fe400078efcff */
[----:B------:R-:W-:Y:S02]  /*1a1a0*/  LOP3.LUT R6, R6, 0xc0, RZ, 0xfc, !PT ;  /* 0x000000c006067812 */ /* 0x000fe400078efcff */
[----:B------:R-:W-:Y:S02]  /*1a1b0*/  ISETP.GE.AND P0, PT, R8, UR4, PT ;  /* 0x0000000408007c0c */ /* 0x000fe4000bf06270 */
[----:B------:R-:W0:Y:S01]  /*1a1c0*/  S2R R8, SR_TID.X ;  /* 0x0000000000087919 */ /* 0x000e220000002100 */
[----:B------:R-:W-:-:S02]  /*1a1d0*/  ISETP.GE.AND P5, PT, R6, UR4, PT ;  /* 0x0000000406007c0c */ /* 0x000fc4000bfa6270 */
[----:B------:R-:W1:Y:S01]  /*1a1e0*/  S2R R6, SR_TID.X ;  /* 0x0000000000067919 */ /* 0x000e620000002100 */
[----:B------:R-:W-:Y:S02]  /*1a1f0*/  SEL R5, RZ, 0x1, P3 ;  /* 0x00000001ff057807 */ /* 0x000fe40001800000 */
[----:B------:R-:W-:Y:S02]  /*1a200*/  SEL R3, RZ, 0x4, P2 ;  /* 0x00000004ff037807 */ /* 0x000fe40001000000 */
[----:B------:R-:W-:-:S04]  /*1a210*/  SEL R2, RZ, 0x2, P1 ;  /* 0x00000002ff027807 */ /* 0x000fc80000800000 */
[----:B------:R-:W-:Y:S02]  /*1a220*/  IADD3 R2, R3, R2, R5 ;  /* 0x0000000203027210 */ /* 0x000fe40007ffe005 */
[----:B------:R-:W-:Y:S02]  /*1a230*/  SEL R5, RZ, 0x10, P0 ;  /* 0x00000010ff057807 */ /* 0x000fe40000000000 */
[----:B------:R-:W-:Y:S01]  /*1a240*/  SEL R3, RZ, 0x8, P5 ;  /* 0x00000008ff037807 */ /* 0x000fe20002800000 */
[----:B0-----:R-:W-:Y:S02]  /*1a250*/  IMAD.SHL.U32 R8, R8, 0x8, RZ ;  /* 0x0000000808087824 */ /* 0x001fe400078e00ff */
[----:B-1----:R-:W-:-:S03]  /*1a260*/  IMAD.SHL.U32 R6, R6, 0x8, RZ ;  /* 0x0000000806067824 */ /* 0x002fc600078e00ff */
[----:B------:R-:W-:-:S04]  /*1a270*/  LOP3.LUT R8, R8, 0x38, RZ, 0xc0, !PT ;  /* 0x0000003808087812 */ /* 0x000fc800078ec0ff */
[----:B------:R-:W-:Y:S02]  /*1a280*/  LOP3.LUT R9, R8, 0x180, RZ, 0xfc, !PT ;  /* 0x0000018008097812 */ /* 0x000fe400078efcff */
[----:B------:R-:W-:Y:S02]  /*1a290*/  LOP3.LUT R6, R6, 0x38, RZ, 0xc0, !PT ;  /* 0x0000003806067812 */ /* 0x000fe400078ec0ff */
[----:B------:R-:W-:Y:S02]  /*1a2a0*/  ISETP.GE.AND P1, PT, R9, UR4, PT ;  /* 0x0000000409007c0c */ /* 0x000fe4000bf26270 */
[----:B------:R-:W-:Y:S02]  /*1a2b0*/  LOP3.LUT R8, R6, 0x140, RZ, 0xfc, !PT ;  /* 0x0000014006087812 */ /* 0x000fe400078efcff */
[----:B------:R-:W-:Y:S02]  /*1a2c0*/  IADD3 R2, R5, R2, R3 ;  /* 0x0000000205027210 */ /* 0x000fe40007ffe003 */
[----:B------:R-:W-:-:S02]  /*1a2d0*/  SEL R5, RZ, 0x40, P1 ;  /* 0x00000040ff057807 */ /* 0x000fc40000800000 */
[----:B------:R-:W-:Y:S02]  /*1a2e0*/  LOP3.LUT R6, R6, 0x1c0, RZ, 0xfc, !PT ;  /* 0x000001c006067812 */ /* 0x000fe400078efcff */
[----:B------:R-:W-:Y:S02]  /*1a2f0*/  ISETP.GE.AND P1, PT, R8, UR4, PT ;  /* 0x0000000408007c0c */ /* 0x000fe4000bf26270 */
[----:B------:R-:W-:Y:S02]  /*1a300*/  ISETP.GE.AND P2, PT, R6, UR4, PT ;  /* 0x0000000406007c0c */ /* 0x000fe4000bf46270 */
[----:B------:R-:W-:Y:S01]  /*1a310*/  SEL R3, RZ, 0x20, P1 ;  /* 0x00000020ff037807 */ /* 0x000fe20000800000 */
[----:B------:R-:W-:Y:S01]  /*1a320*/  UMOV UR4, 0xffffffff ;  /* 0xffffffff00047882 */ /* 0x000fe20000000000 */
[----:B------:R-:W-:Y:S02]  /*1a330*/  SEL R6, RZ, 0x80, P2 ;  /* 0x00000080ff067807 */ /* 0x000fe40001000000 */
[----:B------:R-:W-:-:S05]  /*1a340*/  IADD3 R5, R5, R2, R3 ;  /* 0x0000000205057210 */ /* 0x000fca0007ffe003 */
[----:B------:R-:W-:Y:S01]  /*1a350*/  IMAD.IADD R6, R5, 0x1, R6 ;  /* 0x0000000105067824 */ /* 0x000fe200078e0206 */
[----:B------:R-:W-:Y:S06]  /*1a360*/  BRA.DIV UR4, `(.L_x_1528) ;  /* 0x0000006204687947 */ /* 0x000fec000b800000 */
[----:B------:R-:W2:Y:S04]  /*1a370*/  LDL.LU R8, [R1+0x4c] ;  /* 0x00004c0001087983 */ /* 0x000ea80000300800 */
[----:B------:R-:W3:Y:S04]  /*1a380*/  LDL.LU R3, [R1+0x4] ;  /* 0x0000040001037983 */ /* 0x000ee80000300800 */
[----:B------:R-:W4:Y:S04]  /*1a390*/  LDL.LU R2, [R1+0x50] ;  /* 0x0000500001027983 */ /* 0x000f280000300800 */
[----:B------:R-:W5:Y:S04]  /*1a3a0*/  LDL.LU R12, [R1+0x14] ;  /* 0x00001400010c7983 */ /* 0x000f680000300800 */
[----:B------:R-:W5:Y:S04]  /*1a3b0*/  LDL R11, [R1+0x18] ;  /* 0x00001800010b7983 */ /* 0x000f680000100800 */
[----:B------:R-:W5:Y:S01]  /*1a3c0*/  LDL.LU R10, [R1+0x64] ;  /* 0x00006400010a7983 */ /* 0x000f620000300800 */
[----:B------:R-:W0:Y:S02]  /*1a3d0*/  S2R R13, SR_TID.X ;  /* 0x00000000000d7919 */ /* 0x000e240000002100 */
[----:B0-----:R-:W-:-:S05]  /*1a3e0*/  IMAD.SHL.U32 R13, R13, 0x8, RZ ;  /* 0x000000080d0d7824 */ /* 0x001fca00078e00ff */
[----:B------:R-:W-:Y:S01]  /*1a3f0*/  LOP3.LUT R13, R13, 0x38, RZ, 0xc0, !PT ;  /* 0x000000380d0d7812 */ /* 0x000fe200078ec0ff */
[----:B------:R-:W-:Y:S04]  /*1a400*/  SHFL.IDX PT, R14, R0, 0x1, 0x181f ;  /* 0x00381f00000e7f89 */ /* 0x000fe800000e0000 */
[----:B------:R-:W-:Y:S01]  /*1a410*/  SHFL.IDX PT, R9, R4, 0x1, 0x181f ;  /* 0x00381f0004097f89 */ /* 0x000fe200000e0000 */
[----:B--2---:R-:W-:-:S05]  /*1a420*/  IMAD R7, R8, R7, RZ ;  /* 0x0000000708077224 */ /* 0x004fca00078e02ff */
[-C--:B---3--:R-:W-:Y:S02]  /*1a430*/  ISETP.GE.AND P2, PT, R3, R7.reuse, PT ;  /* 0x000000070300720c */ /* 0x088fe40003f46270 */
[----:B----4-:R-:W-:Y:S02]  /*1a440*/  ISETP.GE.AND P3, PT, R2, R7, PT ;  /* 0x000000070200720c */ /* 0x010fe40003f66270 */
[----:B-----5:R-:W-:-:S04]  /*1a450*/  LOP3.LUT R12, R12, 0xfffffbff, RZ, 0xc0, !PT ;  /* 0xfffffbff0c0c7812 */ /* 0x020fc800078ec0ff */
[----:B------:R-:W-:-:S05]  /*1a460*/  @P1 LOP3.LUT R12, R12, 0x400, RZ, 0xfc, !PT ;  /* 0x000004000c0c1812 */ /* 0x000fca00078efcff */
[----:B------:R-:W-:Y:S02]  /*1a470*/  @!P2 LOP3.LUT R2, R5, 0x40, RZ, 0xc0, !PT ;  /* 0x000000400502a812 */ /* 0x000fe400078ec0ff */
[C---:B------:R-:W-:Y:S02]  /*1a480*/  LOP3.LUT P1, RZ, R12.reuse, 0x8, RZ, 0xc0, !PT ;  /* 0x000000080cff7812 */ /* 0x040fe4000782c0ff */
[C---:B------:R-:W-:Y:S02]  /*1a490*/  LOP3.LUT P4, RZ, R12.reuse, 0x2, RZ, 0xc0, !PT ;  /* 0x000000020cff7812 */ /* 0x040fe4000788c0ff */
[----:B------:R-:W-:Y:S02]  /*1a4a0*/  LOP3.LUT R12, R12, 0xfffffeff, RZ, 0xc0, !PT ;  /* 0xfffffeff0c0c7812 */ /* 0x000fe400078ec0ff */
[----:B------:R-:W-:Y:S02]  /*1a4b0*/  @!P2 SHF.R.U32.HI R2, RZ, 0x2, R2 ;  /* 0x00000002ff02a819 */ /* 0x000fe40000011602 */
[----:B------:R-:W-:-:S02]  /*1a4c0*/  @P3 LOP3.LUT R12, R12, 0x100, RZ, 0xfc, !PT ;  /* 0x000001000c0c3812 */ /* 0x000fc400078efcff */
[----:B------:R-:W-:Y:S02]  /*1a4d0*/  @!P2 ISETP.NE.U32.AND P3, PT, R2, RZ, PT ;  /* 0x000000ff0200a20c */ /* 0x000fe40003f65070 */
[----:B------:R-:W-:Y:S02]  /*1a4e0*/  @!P2 LOP3.LUT R2, R6, 0x80, RZ, 0xc0, !PT ;  /* 0x000000800602a812 */ /* 0x000fe400078ec0ff */
[----:B------:R-:W-:Y:S02]  /*1a4f0*/  LOP3.LUT R12, R12, 0xffffffdf, RZ, 0xc0, !PT ;  /* 0xffffffdf0c0c7812 */ /* 0x000fe400078ec0ff */
[----:B------:R-:W-:-:S07]  /*1a500*/  @!P2 SHF.R.U32.HI R2, RZ, 0x3, R2 ;  /* 0x00000003ff02a819 */ /* 0x000fce0000011602 */
[----:B------:R-:W-:Y:S02]  /*1a510*/  @P3 LOP3.LUT R12, R12, 0x20, RZ, 0xfc, !PT ;  /* 0x000000200c0c3812 */ /* 0x000fe400078efcff */
[----:B------:R-:W-:Y:S02]  /*1a520*/  @!P2 ISETP.NE.U32.AND P3, PT, R2, RZ, PT ;  /* 0x000000ff0200a20c */ /* 0x000fe40003f65070 */
[----:B------:R-:W0:Y:S04]  /*1a530*/  SHFL.IDX PT, R2, R0, RZ, 0x181f ;  /* 0x00181fff00027589 */ /* 0x000e2800000e0000 */
[----:B------:R-:W1:Y:S01]  /*1a540*/  SHFL.IDX PT, R8, R4, RZ, 0x181f ;  /* 0x00181fff04087589 */ /* 0x000e6200000e0000 */
[----:B------:R-:W-:Y:S02]  /*1a550*/  LOP3.LUT R12, R12, 0xfffffdff, RZ, 0xc0, !PT ;  /* 0xfffffdff0c0c7812 */ /* 0x000fe400078ec0ff */
[----:B0-----:R-:W-:-:S05]  /*1a560*/  @!P2 LEA R3, P6, R13, R2, 0x1 ;  /* 0x000000020d03a211 */ /* 0x001fca00078c08ff */
[----:B-1----:R-:W-:-:S05]  /*1a570*/  @!P2 IMAD.X R2, RZ, RZ, R8, P6 ;  /* 0x000000ffff02a224 */ /* 0x002fca00030e0608 */
[-C--:B------:R-:W-:Y:S02]  /*1a580*/  @!P2 LOP3.LUT R3, R3, R2.reuse, RZ, 0x3c, !PT ;  /* 0x000000020303a212 */ /* 0x080fe400078e3cff */
[----:B------:R-:W-:Y:S02]  /*1a590*/  @P3 LOP3.LUT R12, R12, 0x200, RZ, 0xfc, !PT ;  /* 0x000002000c0c3812 */ /* 0x000fe400078efcff */
[C---:B------:R-:W-:Y:S02]  /*1a5a0*/  @!P2 LOP3.LUT R2, R3.reuse, R2, RZ, 0x3c, !PT ;  /* 0x000000020302a212 */ /* 0x040fe400078e3cff */
[C---:B------:R-:W-:Y:S02]  /*1a5b0*/  LOP3.LUT P6, RZ, R12.reuse, 0x4, RZ, 0xc0, !PT ;  /* 0x000000040cff7812 */ /* 0x040fe400078cc0ff */
[----:B------:R-:W-:Y:S02]  /*1a5c0*/  @!P2 LOP3.LUT R3, R3, R2, RZ, 0x3c, !PT ;  /* 0x000000020303a212 */ /* 0x000fe400078e3cff */
[----:B------:R-:W-:-:S03]  /*1a5d0*/  LOP3.LUT P3, RZ, R12, 0x20, RZ, 0xc0, !PT ;  /* 0x000000200cff7812 */ /* 0x000fc6000786c0ff */
[----:B------:R-:W-:Y:S01]  /*1a5e0*/  @!P2 LDGSTS.E.BYPASS.LTC128B.128 [R11+0x26400], desc[UR42][R2.64], !P1 ;  /* 0x26400000020bafae */ /* 0x000fe2000c901d6a */
[----:B------:R-:W-:-:S05]  /*1a5f0*/  LOP3.LUT P1, RZ, R12, 0x400, RZ, 0xc0, !PT ;  /* 0x000004000cff7812 */ /* 0x000fca000782c0ff */
[----:B------:R-:W-:Y:S04]  /*1a600*/  @!P2 LDGSTS.E.BYPASS.LTC128B.128 [R11+0x28400], desc[UR42][R2.64+0x80], !P6 ;  /* 0x28400080020bafae */ /* 0x000fe8000f101d6a */
[----:B------:R-:W-:Y:S04]  /*1a610*/  @!P2 LDGSTS.E.BYPASS.LTC128B.128 [R11+0x2a400], desc[UR42][R2.64+0x100], !P4 ;  /* 0x2a400100020bafae */ /* 0x000fe8000e101d6a */
[----:B------:R-:W-:Y:S04]  /*1a620*/  @!P2 LDGSTS.E.BYPASS.LTC128B.128 [R11+0x2c400], desc[UR42][R2.64+0x180], !P5 ;  /* 0x2c400180020bafae */ /* 0x000fe8000e901d6a */
[----:B------:R-:W-:Y:S04]  /*1a630*/  @!P2 LDGSTS.E.BYPASS.LTC128B.128 [R11+0x2e400], desc[UR42][R2.64+0x200], !P0 ;  /* 0x2e400200020bafae */ /* 0x000fe8000c101d6a */
[----:B------:R-:W-:Y:S04]  /*1a640*/  @!P2 LDGSTS.E.BYPASS.LTC128B.128 [R11+0x30400], desc[UR42][R2.64+0x280], !P1 ;  /* 0x30400280020bafae */ /* 0x000fe8000c901d6a */
[----:B------:R-:W-:Y:S01]  /*1a650*/  @!P2 LDGSTS.E.BYPASS.LTC128B.128 [R11+0x32400], desc[UR42][R2.64+0x300], P3 ;  /* 0x32400300020bafae */ /* 0x000fe20009901d6a */
[----:B------:R-:W-:-:S13]  /*1a660*/  LOP3.LUT P3, RZ, R12, 0x200, RZ, 0xc0, !PT ;  /* 0x000002000cff7812 */ /* 0x000fda000786c0ff */
[----:B------:R0:W-:Y:S01]  /*1a670*/  @!P2 LDGSTS.E.BYPASS.LTC128B.128 [R11+0x34400], desc[UR42][R2.64+0x380], P3 ;  /* 0x34400380020bafae */ /* 0x0001e20009901d6a */
[----:B------:R-:W-:-:S13]  /*1a680*/  LOP3.LUT P3, RZ, R12, 0x100, RZ, 0xc0, !PT ;  /* 0x000001000cff7812 */ /* 0x000fda000786c0ff */
[----:B------:R-:W-:-:S05]  /*1a690*/  @!P3 LEA R14, P2, R13, R14, 0x1 ;  /* 0x0000000e0d0eb211 */ /* 0x000fca00078408ff */
[----:B------:R-:W-:Y:S01]  /*1a6a0*/  @!P3 IMAD.X R9, RZ, RZ, R9, P2 ;  /* 0x000000ffff09b224 */ /* 0x000fe200010e0609 */
[----:B------:R-:W-:Y:S02]  /*1a6b0*/  LOP3.LUT P2, RZ, R12, 0x8, RZ, 0xc0, !PT ;  /* 0x000000080cff7812 */ /* 0x000fe4000784c0ff */
[----:B------:R-:W-:Y:S01]  /*1a6c0*/  @!P3 LOP3.LUT R8, R5, 0x40, RZ, 0xc0, !PT ;  /* 0x000000400508b812 */ /* 0x000fe200078ec0ff */
[----:B0-----:R-:W-:Y:S02]  /*1a6d0*/  @!P3 IMAD.MOV.U32 R2, RZ, RZ, R14 ;  /* 0x000000ffff02b224 */ /* 0x001fe400078e000e */
        /* <DEDUP_REMOVED lines=37> */
[----:B------:R0:W-:Y:S04]  /*1a930*/  STL [R1+0x14], R12 ;  /* 0x0000140c01007387 */ /* 0x0001e80000100800 */
[----:B------:R0:W-:Y:S04]  /*1a940*/  @!P2 LDGSTS.E.BYPASS.LTC128B.128 [R11+0x35400], desc[UR42][R2.64+0x380], P3 ;  /* 0x35400380020bafae */ /* 0x0001e80009901d6a */
[----:B------:R-:W1:Y:S04]  /*1a950*/  SHFL.IDX PT, R4, R4, 0x3, 0x181f ;  /* 0x00781f0004047f89 */ /* 0x000e6800000e0000 */
[----:B------:R-:W2:Y:S02]  /*1a960*/  SHFL.IDX PT, R0, R0, 0x3, 0x181f ;  /* 0x00781f0000007f89 */ /* 0x000ea400000e0000 */
.L_x_1691:
[----:B0-----:R-:W3:Y:S01]  /*1a970*/  LDL.LU R2, [R1+0x68] ;  /* 0x0000680001027983 */ /* 0x001ee20000300800 */
[----:B------:R-:W-:Y:S01]  /*1a980*/  BSSY B0, `(.L_x_1529) ;  /* 0x000001e000007945 */ /* 0x000fe20003800000 */
[----:B---3--:R-:W-:-:S13]  /*1a990*/  ISETP.GE.AND P2, PT, R2, R7, PT ;  /* 0x000000070200720c */ /* 0x008fda0003f46270 */
[----:B------:R-:W-:Y:S05]  /*1a9a0*/  @P2 BRA `(.L_x_1530) ;  /* 0x00000000006c2947 */ /* 0x000fea0003800000 */
[----:B------:R-:W3:Y:S04]  /*1a9b0*/  LDL R3, [R1+0x14] ;  /* 0x0000140001037983 */ /* 0x000ee80000100800 */
[----:B------:R-:W4:Y:S01]  /*1a9c0*/  LDL R8, [R1+0x18] ;  /* 0x0000180001087983 */ /* 0x000f220000100800 */
[----:B------:R-:W-:Y:S02]  /*1a9d0*/  LOP3.LUT R5, R5, 0x40, RZ, 0xc0, !PT ;  /* 0x0000004005057812 */ /* 0x000fe400078ec0ff */
[----:B------:R-:W-:Y:S01]  /*1a9e0*/  LOP3.LUT R6, R6, 0x80, RZ, 0xc0, !PT ;  /* 0x0000008006067812 */ /* 0x000fe200078ec0ff */
[----:B------:R-:W0:Y:S01]  /*1a9f0*/  S2R R2, SR_TID.X ;  /* 0x0000000000027919 */ /* 0x000e220000002100 */
[----:B------:R-:W-:Y:S02]  /*1aa00*/  SHF.R.U32.HI R5, RZ, 0x2, R5 ;  /* 0x00000002ff057819 */ /* 0x000fe40000011605 */
[----:B------:R-:W-:Y:S01]  /*1aa10*/  SHF.R.U32.HI R6, RZ, 0x3, R6 ;  /* 0x00000003ff067819 */ /* 0x000fe20000011606 */
[----:B0-----:R-:W-:-:S05]  /*1aa20*/  IMAD.SHL.U32 R2, R2, 0x8, RZ ;  /* 0x0000000802027824 */ /* 0x001fca00078e00ff */
[----:B------:R-:W-:-:S04]  /*1aa30*/  LOP3.LUT R2, R2, 0x38, RZ, 0xc0, !PT ;  /* 0x0000003802027812 */ /* 0x000fc800078ec0ff */
[----:B--2---:R-:W-:Y:S02]  /*1aa40*/  LEA R2, P2, R2, R0, 0x1 ;  /* 0x0000000002027211 */ /* 0x004fe400078408ff */
[C---:B---3--:R-:W-:Y:S02]  /*1aa50*/  LOP3.LUT P6, RZ, R3.reuse, 0x8, RZ, 0xc0, !PT ;  /* 0x0000000803ff7812 */ /* 0x048fe400078cc0ff */
[C---:B------:R-:W-:Y:S02]  /*1aa60*/  LOP3.LUT P4, RZ, R3.reuse, 0x4, RZ, 0xc0, !PT ;  /* 0x0000000403ff7812 */ /* 0x040fe4000788c0ff */
[----:B------:R-:W-:Y:S01]  /*1aa70*/  LOP3.LUT P3, RZ, R3, 0x2, RZ, 0xc0, !PT ;  /* 0x0000000203ff7812 */ /* 0x000fe2000786c0ff */
[----:B-1----:R-:W-:Y:S01]  /*1aa80*/  IMAD.X R3, RZ, RZ, R4, P2 ;  /* 0x000000ffff037224 */ /* 0x002fe200010e0604 */
[----:B------:R-:W-:-:S07]  /*1aa90*/  ISETP.NE.U32.AND P2, PT, R5, RZ, PT ;  /* 0x000000ff0500720c */ /* 0x000fce0003f45070 */
[----:B------:R-:W-:Y:S01]  /*1aaa0*/  @!PT LDS RZ, [RZ] ;  /* 0x00000000fffff984 */ /* 0x000fe20000000800 */
[----:B------:R-:W-:Y:S01]  /*1aab0*/  @!PT LDS RZ, [RZ] ;  /* 0x00000000fffff984 */ /* 0x000fe20000000800 */
[----:B------:R-:W-:Y:S01]  /*1aac0*/  @!PT LDS RZ, [RZ] ;  /* 0x00000000fffff984 */ /* 0x000fe20000000800 */
[----:B----4-:R0:W-:Y:S04]  /*1aad0*/  LDGSTS.E.BYPASS.LTC128B.128 [R8+0x27c00], desc[UR42][R2.64], !P6 ;  /* 0x27c0000002087fae */ /* 0x0101e8000f101d6a */
        /* <DEDUP_REMOVED lines=8> */
.L_x_1530:
[----:B------:R-:W-:Y:S05]  /*1ab60*/  BSYNC B0 ;  /* 0x0000000000007941 */ /* 0x000fea0003800000 */
.L_x_1529:
[----:B------:R-:W-:Y:S01]  /*1ab70*/  NOP ;  /* 0x0000000000007918 */ /* 0x000fe20000000000 */
[----:B------:R-:W-:-:S13]  /*1ab80*/  PLOP3.LUT P0, PT, PT, PT, PT, 0x80, 0x0 ;  /* 0x000000000000781c */ /* 0x000fda0003f0f070 */
.L_x_1531:
        /* <DEDUP_REMOVED lines=18> */
.L_x_1692:
[----:B------:R-:W-:Y:S05]  /*1acb0*/  BSYNC B0 ;  /* 0x0000000000007941 */ /* 0x000fea0003800000 */
.L_x_1532:
        /* <DEDUP_REMOVED lines=13> */
.L_x_1693:
[----:B------:R-:W-:Y:S05]  /*1ad90*/  BSYNC B1 ;  /* 0x0000000000017941 */ /* 0x000fea0003800000 */
.L_x_1536:
        /* <DEDUP_REMOVED lines=9> */
.L_x_1539:
[----:B------:R-:W-:Y:S05]  /*1ae30*/  BSYNC B1 ;  /* 0x0000000000017941 */ /* 0x000fea0003800000 */
.L_x_1538:
        /* <DEDUP_REMOVED lines=11> */
[----:B-1----:R-:W-:-:S07]  /*1aef0*/  VIADD R4, R2, 0x400 ;  /* 0x0000040002047836 */ /* 0x002fce0000000000 */
.L_x_1540:
        /* <DEDUP_REMOVED lines=15> */
.L_x_1541:
        /* <DEDUP_REMOVED lines=15> */
.L_x_1542:
        /* <DEDUP_REMOVED lines=15> */
.L_x_1543:
        /* <DEDUP_REMOVED lines=15> */
.L_x_1544:
        /* <DEDUP_REMOVED lines=15> */
.L_x_1545:
        /* <DEDUP_REMOVED lines=15> */
.L_x_1546:
        /* <DEDUP_REMOVED lines=15> */
.L_x_1547:
        /* <DEDUP_REMOVED lines=10> */
.L_x_1535:
[----:B------:R-:W-:Y:S05]  /*1b630*/  BSYNC B0 ;  /* 0x0000000000007941 */ /* 0x000fea0003800000 */
.L_x_1534:
        /* <DEDUP_REMOVED lines=54> */
.L_x_1554:
        /* <DEDUP_REMOVED lines=8> */
.L_x_1694:
[----:B------:R-:W-:Y:S05]  /*1ba20*/  BSYNC B3 ;  /* 0x0000000000037941 */ /* 0x000fea0003800000 */
.L_x_1555:
        /* <DEDUP_REMOVED lines=9> */
.L_x_1558:
[----:B------:R-:W-:Y:S05]  /*1bac0*/  BSYNC B3 ;  /* 0x0000000000037941 */ /* 0x000fea0003800000 */
.L_x_1557:
        /* <DEDUP_REMOVED lines=12> */
.L_x_1559:
        /* <DEDUP_REMOVED lines=13> */
.L_x_1695:
[----:B------:R-:W-:Y:S05]  /*1bc60*/  BSYNC B3 ;  /* 0x0000000000037941 */ /* 0x000fea0003800000 */
.L_x_1560:
        /* <DEDUP_REMOVED lines=11> */
.L_x_1563:
[----:B------:R-:W-:Y:S05]  /*1bd20*/  BSYNC B3 ;  /* 0x0000000000037941 */ /* 0x000fea0003800000 */
.L_x_1562:
        /* <DEDUP_REMOVED lines=9> */
.L_x_1564:
        /* <DEDUP_REMOVED lines=15> */
.L_x_1565:
        /* <DEDUP_REMOVED lines=15> */
.L_x_1566:
        /* <DEDUP_REMOVED lines=15> */
.L_x_1567:
        /* <DEDUP_REMOVED lines=15> */
.L_x_1568:
        /* <DEDUP_REMOVED lines=15> */
.L_x_1569:
        /* <DEDUP_REMOVED lines=15> */
.L_x_1570:
        /* <DEDUP_REMOVED lines=15> */
.L_x_1571:
        /* <DEDUP_REMOVED lines=10> */
.L_x_1553:
[----:B------:R-:W-:Y:S05]  /*1c4f0*/  BSYNC B1 ;  /* 0x0000000000017941 */ /* 0x000fea0003800000 */
.L_x_1552:
[----:B------:R-:W2:Y:S02]  /*1c500*/  LDL.LU R5, [R1+0x48] ;  /* 0x0000480001057983 */ /* 0x000ea40000300800 */
[----:B--2---:R-:W-:-:S07]  /*1c510*/  VIADD R0, R5, 0xfffffffd ;  /* 0xfffffffd05007836 */ /* 0x004fce0000000000 */
.L_x_1551:
[----:B------:R-:W-:Y:S05]  /*1c520*/  BSYNC B2 ;  /* 0x0000000000027941 */ /* 0x000fea0003800000 */
.L_x_1550:
[----:B------:R-:W-:Y:S01]  /*1c530*/  VIADD R8, R8, 0xfffffffe ;  /* 0xfffffffe08087836 */ /* 0x000fe20000000000 */
[----:B------:R-:W-:-:S04]  /*1c540*/  LOP3.LUT R4, RZ, R4, RZ, 0x33, !PT ;  /* 0x00000004ff047212 */ /* 0x000fc800078e33ff */
[----:B------:R-:W-:-:S13]  /*1c550*/  ISETP.NE.AND P0, PT, R8, R4, PT ;  /* 0x000000040800720c */ /* 0x000fda0003f05270 */
[----:B------:R-:W-:Y:S05]  /*1c560*/  @!P0 BRA `(.L_x_1549) ;  /* 0x0000001800d88947 */ /* 0x000fea0003800000 */
.L_x_1612:
        /* <DEDUP_REMOVED lines=35> */
.L_x_1574:
        /* <DEDUP_REMOVED lines=8> */
.L_x_1696:
[----:B------:R-:W-:Y:S05]  /*1c820*/  BSYNC B2 ;  /* 0x0000000000027941 */ /* 0x000fea0003800000 */
.L_x_1575:
        /* <DEDUP_REMOVED lines=9> */
.L_x_1578:
[----:B------:R-:W-:Y:S05]  /*1c8c0*/  BSYNC B2 ;  /* 0x0000000000027941 */ /* 0x000fea0003800000 */
.L_x_1577:
        /* <DEDUP_REMOVED lines=12> */
.L_x_1579:
        /* <DEDUP_REMOVED lines=13> */
.L_x_1697:
[----:B------:R-:W-:Y:S05]  /*1ca60*/  BSYNC B2 ;  /* 0x0000000000027941 */ /* 0x000fea0003800000 */
.L_x_1580:
        /* <DEDUP_REMOVED lines=11> */
.L_x_1583:
[----:B------:R-:W-:Y:S05]  /*1cb20*/  BSYNC B2 ;  /* 0x0000000000027941 */ /* 0x000fea0003800000 */
.L_x_1582:
        /* <DEDUP_REMOVED lines=9> */
.L_x_1584:
        /* <DEDUP_REMOVED lines=15> */
.L_x_1585:
        /* <DEDUP_REMOVED lines=15> */
.L_x_1586:
        /* <DEDUP_REMOVED lines=15> */
.L_x_1587:
        /* <DEDUP_REMOVED lines=15> */
.L_x_1588:
        /* <DEDUP_REMOVED lines=15> */
.L_x_1589:
        /* <DEDUP_REMOVED lines=15> */
.L_x_1590:
        /* <DEDUP_REMOVED lines=15> */
.L_x_1591:
        /* <DEDUP_REMOVED lines=10> */
.L_x_1573:
[----:B------:R-:W-:Y:S05]  /*1d2f0*/  BSYNC B1 ;  /* 0x0000000000017941 */ /* 0x000fea0003800000 */
.L_x_1572:
        /* <DEDUP_REMOVED lines=35> */
.L_x_1594:
        /* <DEDUP_REMOVED lines=8> */
.L_x_1698:
[----:B------:R-:W-:Y:S05]  /*1d5b0*/  BSYNC B2 ;  /* 0x0000000000027941 */ /* 0x000fea0003800000 */
.L_x_1595:
        /* <DEDUP_REMOVED lines=9> */
.L_x_1598:
[----:B------:R-:W-:Y:S05]  /*1d650*/  BSYNC B2 ;  /* 0x0000000000027941 */ /* 0x000fea0003800000 */
.L_x_1597:
        /* <DEDUP_REMOVED lines=12> */
.L_x_1599:
        /* <DEDUP_REMOVED lines=13> */
.L_x_1699:
[----:B------:R-:W-:Y:S05]  /*1d7f0*/  BSYNC B2 ;  /* 0x0000000000027941 */ /* 0x000fea0003800000 */
.L_x_1600:
        /* <DEDUP_REMOVED lines=11> */
.L_x_1603:
[----:B------:R-:W-:Y:S05]  /*1d8b0*/  BSYNC B2 ;  /* 0x0000000000027941 */ /* 0x000fea0003800000 */
.L_x_1602:
        /* <DEDUP_REMOVED lines=9> */
.L_x_1604:
        /* <DEDUP_REMOVED lines=15> */
.L_x_1605:
        /* <DEDUP_REMOVED lines=15> */
.L_x_1606:
        /* <DEDUP_REMOVED lines=15> */
.L_x_1607:
        /* <DEDUP_REMOVED lines=15> */
.L_x_1608:
        /* <DEDUP_REMOVED lines=15> */
.L_x_1609:
        /* <DEDUP_REMOVED lines=15> */
.L_x_1610:
        /* <DEDUP_REMOVED lines=15> */
.L_x_1611:
        /* <DEDUP_REMOVED lines=10> */
.L_x_1593:
[----:B------:R-:W-:Y:S05]  /*1e080*/  BSYNC B1 ;  /* 0x0000000000017941 */ /* 0x000fea0003800000 */
.L_x_1592:
[----:B------:R-:W2:Y:S01]  /*1e090*/  LDL R5, [R1+0x2c] ;  /* 0x00002c0001057983 */ /* 0x000ea20000100800 */
[----:B------:R-:W-:Y:S01]  /*1e0a0*/  VIADD R0, R0, 0xfffffffe ;  /* 0xfffffffe00007836 */ /* 0x000fe20000000000 */
[----:B--2---:R-:W-:-:S13]  /*1e0b0*/  ISETP.GT.AND P0, PT, R6, R5, PT ;  /* 0x000000050600720c */ /* 0x004fda0003f04270 */
[----:B------:R-:W-:Y:S05]  /*1e0c0*/  @P0 BRA `(.L_x_1612) ;  /* 0xffffffe400280947 */ /* 0x000fea000383ffff */
.L_x_1549:
[----:B------:R-:W-:Y:S05]  /*1e0d0*/  BSYNC B0 ;  /* 0x0000000000007941 */ /* 0x000fea0003800000 */
.L_x_1548:
        /* <DEDUP_REMOVED lines=11> */
[----:B-1----:R-:W1:Y:S01]  /*1e190*/  S2R R2, SR_LANEID ;  /* 0x0000000000027919 */ /* 0x002e620000000000 */
[----:B------:R-:W-:Y:S01]  /*1e1a0*/  VOTEU.ANY UR4, UPT, PT ;  /* 0x0000000000047886 */ /* 0x000fe200038e0100 */
[----:B------:R-:W2:Y:S01]  /*1e1b0*/  LDC.64 R4, c[0x0][0xd60] ;  /* 0x00035800ff047b82 */ /* 0x000ea20000000a00 */
[----:B------:R-:W1:Y:S02]  /*1e1c0*/  FLO.U32 R0, UR4 ;  /* 0x0000000400007d00 */ /* 0x000e6400080e0000 */
[----:B-1----:R-:W-:-:S06]  /*1e1d0*/  ISETP.EQ.U32.AND P1, PT, R0, R2, PT ;  /* 0x000000020000720c */ /* 0x002fcc0003f22070 */
[----:B------:R-:W2:Y:S07]  /*1e1e0*/  POPC R2, UR4 ;  /* 0x0000000400027d09 */ /* 0x000eae0008000000 */
[----:B--2---:R-:W2:Y:S04]  /*1e1f0*/  @P1 ATOMG.E.ADD.STRONG.GPU PT, R2, desc[UR42][R4.64], R2 ;  /* 0x00000002040219a8 */ /* 0x004ea800081ee1ea */
[----:B--2---:R1:W2:Y:S02]  /*1e200*/  SHFL.IDX PT, R2, R2, R0, 0x1f ;  /* 0x00001f0002027589 */ /* 0x0042a400000e0000 */
[----:B-1----:R-:W1:Y:S02]  /*1e210*/  S2R R0, SR_LTMASK ;  /* 0x0000000000007919 */ /* 0x002e640000003900 */
[----:B-1----:R-:W-:-:S06]  /*1e220*/  LOP3.LUT R0, R0, UR4, RZ, 0xc0, !PT ;  /* 0x0000000400007c12 */ /* 0x002fcc000f8ec0ff */
[----:B------:R-:W2:Y:S02]  /*1e230*/  POPC R0, R0 ;  /* 0x0000000000007309 */ /* 0x000ea40000000000 */
[----:B--2---:R-:W-:-:S05]  /*1e240*/  IADD3 R0, R2, UR37, R0 ;  /* 0x0000002502007c10 */ /* 0x004fca000fffe000 */
[----:B------:R2:W-:Y:S02]  /*1e250*/  STL [R1], R0 ;  /* 0x0000000001007387 */ /* 0x0005e40000100800 */
.L_x_1614:
[----:B------:R-:W-:Y:S05]  /*1e260*/  BSYNC B0 ;  /* 0x0000000000007941 */ /* 0x000fea0003800000 */
.L_x_1613:
[----:B------:R-:W-:-:S07]  /*1e270*/  SEL R19, R19, RZ, P0 ;  /* 0x000000ff13137207 */ /* 0x000fce0000000000 */
.L_x_1510:
[----:B------:R-:W-:Y:S05]  /*1e280*/  BSYNC B7 ;  /* 0x0000000000077941 */ /* 0x000fea0003800000 */
.L_x_1508:
[----:B--2-4-:R-:W2:Y:S02]  /*1e290*/  LDL R0, [R1+0x14] ;  /* 0x0000140001007983 */ /* 0x014ea40000100800 */
[----:B--2---:R-:W-:-:S13]  /*1e2a0*/  LOP3.LUT P0, RZ, R0, 0x40, RZ, 0xc0, !PT ;  /* 0x0000004000ff7812 */ /* 0x004fda000780c0ff */
[----:B------:R-:W-:Y:S05]  /*1e2b0*/  @!P0 BRA `(.L_x_1615) ;  /* 0x00000000002c8947 */ /* 0x000fea0003800000 */
[----:B------:R-:W-:Y:S05]  /*1e2c0*/  WARPSYNC.ALL ;  /* 0x0000000000007948 */ /* 0x000fea0003800000 */
[----:B------:R-:W2:Y:S08]  /*1e2d0*/  S2UR UR5, SR_CgaCtaId ;  /* 0x00000000000579c3 */ /* 0x000eb00000008800 */
[----:B------:R-:W-:Y:S06]  /*1e2e0*/  BAR.SYNC.DEFER_BLOCKING 0x5, 0x180 ;  /* 0x0146000000007b1d */ /* 0x000fec0000010000 */
[----:B------:R-:W-:-:S02]  /*1e2f0*/  UMOV UR4, 0x400 ;  /* 0x0000040000047882 */ /* 0x000fc40000000000 */
[----:B--2---:R-:W-:-:S06]  /*1e300*/  ULEA UR4, UR5, UR4, 0x18 ;  /* 0x0000000405047291 */ /* 0x004fcc000f8ec03f */
[----:B------:R-:W-:-:S05]  /*1e310*/  IMAD.U32 R18, RZ, RZ, UR4 ;  /* 0x00000004ff127e24 */ /* 0x000fca000f8e00ff */
[----:B01----:R-:W0:Y:S04]  /*1e320*/  LDS.128 R4, [R18+0x388d0] ;  /* 0x0388d00012047984 */ /* 0x003e280000000c00 */
[----:B0-----:R1:W-:Y:S04]  /*1e330*/  STL.64 [R1], R4 ;  /* 0x0000000401007387 */ /* 0x0013e80000100a00 */
[----:B------:R1:W-:Y:S01]  /*1e340*/  STL.64 [R1+0x8], R6 ;  /* 0x0000080601007387 */ /* 0x0003e20000100a00 */
[----:B------:R-:W-:Y:S06]  /*1e350*/  BAR.ARV 0x4, 0x180 ;  /* 0x0106000000007b1d */ /* 0x000fec0000002000 */
[----:B------:R-:W-:Y:S05]  /*1e360*/  BRA `(.L_x_1616) ;  /* 0x0000000c00247947 */ /* 0x000fea0003800000 */
.L_x_1615:
[----:B------:R-:W2:Y:S01]  /*1e370*/  S2R R16, SR_TID.X ;  /* 0x0000000000107919 */ /* 0x000ea20000002100 */
[----:B------:R-:W-:Y:S01]  /*1e380*/  UMOV UR4, 0xffffffff ;  /* 0xffffffff00047882 */ /* 0x000fe20000000000 */
[----:B--2---:R-:W-:-:S04]  /*1e390*/  LOP3.LUT R16, R16, 0x1f, RZ, 0xc0, !PT ;  /* 0x0000001f10107812 */ /* 0x004fc800078ec0ff */
[----:B------:R-:W-:Y:S01]  /*1e3a0*/  ISETP.NE.AND P0, PT, R16, 0x1f, PT ;  /* 0x0000001f1000780c */ /* 0x000fe20003f05270 */
[----:B------:R-:W-:-:S12]  /*1e3b0*/  BRA.DIV UR4, `(.L_x_1617) ;  /* 0x0000002e04d87947 */ /* 0x000fd8000b800000 */
[----:B-1----:R-:W2:Y:S01]  /*1e3c0*/  LDL.LU R2, [R1] ;  /* 0x0000000001027983 */ /* 0x002ea20000300800 */
[----:B------:R-:W-:-:S03]  /*1e3d0*/  ULDC UR4, c[0x0][0xd3c] ;  /* 0x00034f0000047ab9 */ /* 0x000fc60000000800 */
[----:B------:R-:W4:Y:S01]  /*1e3e0*/  LDL R3, [R1+0xc] ;  /* 0x00000c0001037983 */ /* 0x000f220000100800 */
[----:B--2---:R-:W-:Y:S02]  /*1e3f0*/  IMAD.MOV.U32 R10, RZ, RZ, R2 ;  /* 0x000000ffff0a7224 */ /* 0x004fe400078e0002 */
[----:B----4-:R-:W-:-:S05]  /*1e400*/  IMAD.IADD R0, R3, 0x1, R16 ;  /* 0x0000000103007824 */ /* 0x010fca00078e0210 */
[----:B------:R-:W-:-:S13]  /*1e410*/  ISETP.GE.OR P1, PT, R0, UR4, !P0 ;  /* 0x0000000400007c0c */ /* 0x000fda000c726670 */
[----:B------:R-:W1:Y:S08]  /*1e420*/  @!P1 LDC.64 R2, c[0x0][0xd80] ;  /* 0x00036000ff029b82 */ /* 0x000e700000000a00 */
[----:B0-----:R-:W0:Y:S01]  /*1e430*/  @!P1 LDC.64 R6, c[0x0][0xd78] ;  /* 0x00035e00ff069b82 */ /* 0x001e220000000a00 */
[----:B-1----:R-:W-:-:S05]  /*1e440*/  @!P1 IMAD.WIDE R2, R0, 0x4, R2 ;  /* 0x0000000400029825 */ /* 0x002fca00078e0202 */
[----:B------:R0:W2:Y:S02]  /*1e450*/  @!P1 LDG.E R8, desc[UR42][R2.64] ;  /* 0x0000002a02089981 */ /* 0x0000a4000c1e1900 */
[----:B0-----:R-:W-:-:S06]  /*1e460*/  @!P1 IMAD.WIDE R2, R0, 0x4, R6 ;  /* 0x0000000400029825 */ /* 0x001fcc00078e0206 */
[----:B------:R-:W4:Y:S01]  /*1e470*/  @!P1 LDG.E R2, desc[UR42][R2.64] ;  /* 0x0000002a02029981 */ /* 0x000f22000c1e1900 */
[----:B------:R-:W-:Y:S01]  /*1e480*/  IMAD.MOV.U32 R0, RZ, RZ, RZ ;  /* 0x000000ffff007224 */ /* 0x000fe200078e00ff */
[C---:B------:R-:W-:Y:S01]  /*1e490*/  ISETP.GE.U32.AND P2, PT, R16.reuse, 0x2, PT ;  /* 0x000000021000780c */ /* 0x040fe20003f46070 */
[----:B------:R-:W-:Y:S01]  /*1e4a0*/  IMAD.MOV.U32 R6, RZ, RZ, RZ ;  /* 0x000000ffff067224 */ /* 0x000fe200078e00ff */
[C---:B------:R-:W-:Y:S01]  /*1e4b0*/  ISETP.GE.U32.AND P3, PT, R16.reuse, 0x4, PT ;  /* 0x000000041000780c */ /* 0x040fe20003f66070 */
[----:B------:R-:W-:Y:S01]  /*1e4c0*/  SHFL.IDX PT, R5, R10, RZ, 0x1f ;  /* 0x00001fff0a057589 */ /* 0x000fe200000e0000 */
[C---:B------:R-:W-:Y:S02]  /*1e4d0*/  ISETP.GE.U32.AND P4, PT, R16.reuse, 0x8, PT ;  /* 0x000000081000780c */ /* 0x040fe40003f86070 */
[----:B------:R-:W-:Y:S01]  /*1e4e0*/  ISETP.GE.U32.AND P5, PT, R16, 0x10, PT ;  /* 0x000000101000780c */ /* 0x000fe20003fa6070 */
[----:B------:R-:W-:Y:S01]  /*1e4f0*/  SHFL.IDX PT, R4, R10, 0x1, 0x1f ;  /* 0x00201f000a047f89 */ /* 0x000fe200000e0000 */
[----:B--2---:R-:W-:-:S02]  /*1e500*/  @!P1 IMAD.MOV.U32 R0, RZ, RZ, R8 ;  /* 0x000000ffff009224 */ /* 0x004fc400078e0008 */
[----:B------:R-:W-:Y:S02]  /*1e510*/  IMAD.MOV.U32 R8, RZ, RZ, RZ ;  /* 0x000000ffff087224 */ /* 0x000fe400078e00ff */
[----:B----4-:R-:W-:Y:S01]  /*1e520*/  @!P1 IMAD.MOV.U32 R6, RZ, RZ, R2 ;  /* 0x000000ffff069224 */ /* 0x010fe200078e0002 */
        /* <DEDUP_REMOVED lines=18> */
.L_x_1709:
[----:B------:R-:W-:Y:S02]  /*1e650*/  ULDC UR4, c[0x0][0xd38] ;  /* 0x00034e0000047ab9 */ /* 0x000fe40000000800 */
[----:B------:R-:W-:-:S04]  /*1e660*/  IMAD.U32 R3, RZ, RZ, UR4 ;  /* 0x00000004ff037e24 */ /* 0x000fc8000f8e00ff */
[----:B-1----:R-:W-:-:S04]  /*1e670*/  IMAD R9, R9, R3, RZ ;  /* 0x0000000309097224 */ /* 0x002fc800078e02ff */
[----:B------:R-:W-:-:S05]  /*1e680*/  IMAD.IADD R4, R4, 0x1, R9 ;  /* 0x0000000104047824 */ /* 0x000fca00078e0209 */
[----:B------:R-:W-:-:S13]  /*1e690*/  ISETP.GT.AND P6, PT, R4, R5, PT ;  /* 0x000000050400720c */ /* 0x000fda0003fc4270 */
[----:B------:R-:W-:Y:S05]  /*1e6a0*/  @P6 BRA `(.L_x_1618) ;  /* 0x0000000000ac6947 */ /* 0x000fea0003800000 */
.L_x_1621:
[----:B------:R-:W2:Y:S01]  /*1e6b0*/  LDL.LU R2, [R1+0xc] ;  /* 0x00000c0001027983 */ /* 0x000ea20000300800 */
[----:B------:R-:W1:Y:S01]  /*1e6c0*/  LDC R0, c[0x0][0xd3c] ;  /* 0x00034f00ff007b82 */ /* 0x000e620000000800 */
[----:B--2---:R-:W-:-:S05]  /*1e6d0*/  VIADD R2, R2, 0x1f ;  /* 0x0000001f02027836 */ /* 0x004fca0000000000 */
[----:B-1----:R-:W-:-:S13]  /*1e6e0*/  ISETP.GE.AND P6, PT, R2, R0, PT ;  /* 0x000000000200720c */ /* 0x002fda0003fc6270 */
[----:B------:R-:W-:Y:S05]  /*1e6f0*/  @P6 BRA `(.L_x_1619) ;  /* 0x0000000400d86947 */ /* 0x000fea0003800000 */
[----:B------:R-:W1:Y:S01]  /*1e700*/  S2R R3, SR_TID.X ;  /* 0x0000000000037919 */ /* 0x000e620000002100 */
[----:B------:R2:W-:Y:S01]  /*1e710*/  STL [R1+0xc], R2 ;  /* 0x00000c0201007387 */ /* 0x0005e20000100800 */
[----:B-1----:R-:W-:-:S05]  /*1e720*/  LOP3.LUT R3, R3, 0x1f, RZ, 0xc0, !PT ;  /* 0x0000001f03037812 */ /* 0x002fca00078ec0ff */
[----:B------:R-:W-:-:S05]  /*1e730*/  IMAD.IADD R6, R2, 0x1, R3 ;  /* 0x0000000102067824 */ /* 0x000fca00078e0203 */
[----:B------:R-:W-:Y:S01]  /*1e740*/  ISETP.GE.OR P6, PT, R6, R0, !P0 ;  /* 0x000000000600720c */ /* 0x000fe200047c6670 */
[----:B------:R-:W-:-:S12]  /*1e750*/  IMAD.MOV.U32 R0, RZ, RZ, RZ ;  /* 0x000000ffff007224 */ /* 0x000fd800078e00ff */
[----:B--2---:R-:W1:Y:S02]  /*1e760*/  @!P6 LDC.64 R2, c[0x0][0xd80] ;  /* 0x00036000ff02eb82 */ /* 0x004e640000000a00 */
[----:B-1----:R-:W-:-:S05]  /*1e770*/  @!P6 IMAD.WIDE R2, R6, 0x4, R2 ;  /* 0x000000040602e825 */ /* 0x002fca00078e0202 */
[----:B------:R1:W2:Y:S02]  /*1e780*/  @!P6 LDG.E R0, desc[UR42][R2.64] ;  /* 0x0000002a0200e981 */ /* 0x0002a4000c1e1900 */
[----:B-1----:R-:W1:Y:S02]  /*1e790*/  @!P6 LDC.64 R2, c[0x0][0xd78] ;  /* 0x00035e00ff02eb82 */ /* 0x002e640000000a00 */
[----:B-1----:R-:W-:-:S04]  /*1e7a0*/  @!P6 IMAD.WIDE R2, R6, 0x4, R2 ;  /* 0x000000040602e825 */ /* 0x002fc800078e0202 */
[----:B------:R-:W-:-:S06]  /*1e7b0*/  IMAD.MOV.U32 R6, RZ, RZ, RZ ;  /* 0x000000ffff067224 */ /* 0x000fcc00078e00ff */
[----:B------:R-:W2:Y:S01]  /*1e7c0*/  @!P6 LDG.E R6, desc[UR42][R2.64] ;  /* 0x0000002a0206e981 */ /* 0x000ea2000c1e1900 */
[----:B------:R-:W-:Y:S01]  /*1e7d0*/  UMOV UR4, 0xffffffff ;  /* 0xffffffff00047882 */ /* 0x000fe20000000000 */
[----:B--2---:R-:W-:Y:S02]  /*1e7e0*/  IMAD R2, R6, R0, RZ ;  /* 0x0000000006027224 */ /* 0x004fe400078e02ff */
[----:B------:R-:W-:Y:S05]  /*1e7f0*/  BRA.DIV UR4, `(.L_x_1620) ;  /* 0x0000003204287947 */ /* 0x000fea000b800000 */
        /* <DEDUP_REMOVED lines=14> */
[----:B0-----:R-:W-:-:S05]  /*1e8e0*/  IMAD.IADD R7, R2, 0x1, R3 ;  /* 0x0000000102077824 */ /* 0x001fca00078e0203 */
[----:B------:R0:W1:Y:S02]  /*1e8f0*/  SHFL.IDX PT, R9, R7, 0x1f, 0x1f ;  /* 0x03e01f0007097f89 */ /* 0x00006400000e0000 */
.L_x_1717:
[----:B------:R-:W-:Y:S02]  /*1e900*/  ULDC UR4, c[0x0][0xd38] ;  /* 0x00034e0000047ab9 */ /* 0x000fe40000000800 */
[----:B------:R-:W-:-:S04]  /*1e910*/  IMAD.U32 R3, RZ, RZ, UR4 ;  /* 0x00000004ff037e24 */ /* 0x000fc8000f8e00ff */
[----:B-1----:R-:W-:-:S04]  /*1e920*/  IMAD R9, R9, R3, RZ ;  /* 0x0000000309097224 */ /* 0x002fc800078e02ff */
[----:B------:R-:W-:-:S05]  /*1e930*/  IMAD.IADD R4, R9, 0x1, R4 ;  /* 0x0000000109047824 */ /* 0x000fca00078e0204 */
[----:B------:R-:W-:-:S13]  /*1e940*/  ISETP.GT.AND P6, PT, R4, R5, PT ;  /* 0x000000050400720c */ /* 0x000fda0003fc4270 */
[----:B------:R-:W-:Y:S05]  /*1e950*/  @!P6 BRA `(.L_x_1621) ;  /* 0xfffffffc0054e947 */ /* 0x000fea000383ffff */
.L_x_1618:
        /* <DEDUP_REMOVED lines=8> */
[----:B------:R1:W4:Y:S02]  /*1e9e0*/  SHFL.IDX PT, R6, R6, R2, 0x1f ;  /* 0x00001f0206067589 */ /* 0x00032400000e0000 */
.L_x_1722:
[----:B------:R-:W-:-:S13]  /*1e9f0*/  ISETP.NE.AND P0, PT, R4, RZ, PT ;  /* 0x000000ff0400720c */ /* 0x000fda0003f05270 */
[----:B------:R-:W-:Y:S05]  /*1ea00*/  @!P0 BRA `(.L_x_1623) ;  /* 0x0000000000148947 */ /* 0x000fea0003800000 */
[----:B------:R-:W-:Y:S01]  /*1ea10*/  UMOV UR4, 0xffffffff ;  /* 0xffffffff00047882 */ /* 0x000fe20000000000 */
[----:B---3--:R-:W-:Y:S02]  /*1ea20*/  VIADD R12, R2, 0xffffffff ;  /* 0xffffffff020c7836 */ /* 0x008fe40000000000 */
[----:B------:R-:W-:Y:S05]  /*1ea30*/  BRA.DIV UR4, `(.L_x_1624) ;  /* 0x0000003204cc7947 */ /* 0x000fea000b800000 */
[----:B0-----:R0:W3:Y:S02]  /*1ea40*/  SHFL.IDX PT, R7, R7, R12, 0x1f ;  /* 0x00001f0c07077589 */ /* 0x0010e400000e0000 */
.L_x_1725:
[----:B---3--:R-:W-:-:S07]  /*1ea50*/  IMAD.MOV.U32 R8, RZ, RZ, R7 ;  /* 0x000000ffff087224 */ /* 0x008fce00078e0007 */
.L_x_1623:
[----:B0-----:R-:W5:Y:S01]  /*1ea60*/  LDL.LU R7, [R1+0xc] ;  /* 0x00000c0001077983 */ /* 0x001f620000300800 */
[----:B--2---:R-:W-:Y:S01]  /*1ea70*/  IABS R4, R0 ;  /* 0x0000000000047213 */ /* 0x004fe20000000000 */
[----:B------:R-:W-:Y:S02]  /*1ea80*/  IMAD R10, R8, R3, R9 ;  /* 0x00000003080a7224 */ /* 0x000fe400078e0209 */
[----:B------:R-:W-:Y:S01]  /*1ea90*/  IMAD.MOV.U32 R8, RZ, RZ, RZ ;  /* 0x000000ffff087224 */ /* 0x000fe200078e00ff */
[----:B------:R-:W0:Y:S02]  /*1eaa0*/  I2F.RP R3, R4 ;  /* 0x0000000400037306 */ /* 0x000e240000209400 */
[----:B------:R5:W-:Y:S06]  /*1eab0*/  STL [R1], R10 ;  /* 0x0000000a01007387 */ /* 0x000bec0000100800 */
[----:B0-----:R-:W0:Y:S02]  /*1eac0*/  MUFU.RCP R3, R3 ;  /* 0x0000000300037308 */ /* 0x001e240000001000 */
[----:B0-----:R-:W-:-:S06]  /*1ead0*/  VIADD R3, R3, 0xffffffe ;  /* 0x0ffffffe03037836 */ /* 0x001fcc0000000000 */
[----:B------:R-:W0:Y:S02]  /*1eae0*/  F2I.FTZ.U32.TRUNC.NTZ R9, R3 ;  /* 0x0000000300097305 */ /* 0x000e24000021f000 */
[----:B0-----:R-:W-:-:S04]  /*1eaf0*/  IMAD.MOV R3, RZ, RZ, -R9 ;  /* 0x000000ffff037224 */ /* 0x001fc800078e0a09 */
[----:B------:R-:W-:-:S04]  /*1eb00*/  IMAD R3, R3, R4, RZ ;  /* 0x0000000403037224 */ /* 0x000fc800078e02ff */
[----:B------:R-:W-:-:S04]  /*1eb10*/  IMAD.HI.U32 R8, R9, R3, R8 ;  /* 0x0000000309087227 */ /* 0x000fc800078e0008 */
[----:B------:R-:W-:-:S05]  /*1eb20*/  IMAD.IADD R3, R5, 0x1, -R10 ;  /* 0x0000000105037824 */ /* 0x000fca00078e0a0a */
[----:B------:R-:W-:-:S05]  /*1eb30*/  IABS R5, R3 ;  /* 0x0000000300057213 */ /* 0x000fca0000000000 */
[----:B------:R-:W-:-:S04]  /*1eb40*/  IMAD.HI.U32 R8, R8, R5, RZ ;  /* 0x0000000508087227 */ /* 0x000fc800078e00ff */
[----:B-----5:R-:W-:Y:S01]  /*1eb50*/  IMAD.MOV.U32 R10, RZ, RZ, R7 ;  /* 0x000000ffff0a7224 */ /* 0x020fe200078e0007 */
[----:B------:R-:W-:-:S03]  /*1eb60*/  IABS R7, R0 ;  /* 0x0000000000077213 */ /* 0x000fc60000000000 */
[----:B------:R-:W-:Y:S02]  /*1eb70*/  IMAD.IADD R10, R2, 0x1, R10 ;  /* 0x00000001020a7824 */ /* 0x000fe400078e020a */
[----:B------:R-:W-:-:S04]  /*1eb80*/  IMAD.MOV R7, RZ, RZ, -R7 ;  /* 0x000000ffff077224 */ /* 0x000fc800078e0a07 */
[----:B------:R-:W-:Y:S01]  /*1eb90*/  IMAD R5, R8, R7, R5 ;  /* 0x0000000708057224 */ /* 0x000fe200078e0205 */
[----:B----4-:R-:W-:-:S04]  /*1eba0*/  IABS R7, R6 ;  /* 0x0000000600077213 */ /* 0x010fc80000000000 */
[----:B------:R-:W-:-:S13]  /*1ebb0*/  ISETP.GT.U32.AND P1, PT, R4, R5, PT ;  /* 0x000000050400720c */ /* 0x000fda0003f24070 */
[----:B------:R-:W-:Y:S02]  /*1ebc0*/  @!P1 IMAD.IADD R5, R5, 0x1, -R4 ;  /* 0x0000000105059824 */ /* 0x000fe400078e0a04 */
[----:B------:R-:W-:Y:S01]  /*1ebd0*/  @!P1 VIADD R8, R8, 0x1 ;  /* 0x0000000108089836 */ /* 0x000fe20000000000 */
[----:B------:R-:W-:Y:S02]  /*1ebe0*/  ISETP.NE.AND P1, PT, R0, RZ, PT ;  /* 0x000000ff0000720c */ /* 0x000fe40003f25270 */
[----:B------:R-:W-:Y:S02]  /*1ebf0*/  ISETP.GE.U32.AND P0, PT, R5, R4, PT ;  /* 0x000000040500720c */ /* 0x000fe40003f06070 */
[----:B------:R-:W0:Y:S11]  /*1ec00*/  I2F.RP R4, R7 ;  /* 0x0000000700047306 */ /* 0x000e360000209400 */
        /* <DEDUP_REMOVED lines=17> */
[----:B------:R-:W-:Y:S02]  /*1ed20*/  IMAD R5, R4, R9, R5 ;  /* 0x0000000904057224 */ /* 0x000fe400078e0205 */
[----:B-1----:R-:W-:-:S03]  /*1ed30*/  IMAD.IADD R2, R3, 0x1, -R0 ;  /* 0x0000000103027824 */ /* 0x002fc600078e0a00 */
        /* <DEDUP_REMOVED lines=14> */
[----:B------:R2:W-:Y:S04]  /*1ee20*/  STL [R1+0x8], R0 ;  /* 0x0000080001007387 */ /* 0x0005e80000100800 */
[----:B------:R2:W-:Y:S04]  /*1ee30*/  STL [R1+0xc], R10 ;  /* 0x00000c0a01007387 */ /* 0x0005e80000100800 */
[----:B------:R2:W-:Y:S01]  /*1ee40*/  STL [R1+0x4], R2 ;  /* 0x0000040201007387 */ /* 0x0005e20000100800 */
[----:B------:R-:W-:Y:S05]  /*1ee50*/  BRA `(.L_x_1625) ;  /* 0x0000000000287947 */ /* 0x000fea0003800000 */
.L_x_1619:
[----:B------:R-:W-:Y:S01]  /*1ee60*/  UMOV UR4, URZ ;  /* 0x0000003f00047c82 */ /* 0x000fe20008000000 */
[----:B------:R-:W-:Y:S01]  /*1ee70*/  ULDC UR6, c[0x0][0xd3c] ;  /* 0x00034f0000067ab9 */ /* 0x000fe20000000800 */
[----:B------:R-:W-:Y:S01]  /*1ee80*/  UMOV UR5, URZ ;  /* 0x0000003f00057c82 */ /* 0x000fe20008000000 */
[----:B------:R-:W-:Y:S01]  /*1ee90*/  IMAD.U32 R3, RZ, RZ, UR4 ;  /* 0x00000004ff037e24 */ /* 0x000fe2000f8e00ff */
[----:B------:R1:W-:Y:S01]  /*1eea0*/  STL [R1], R5 ;  /* 0x0000000501007387 */ /* 0x0003e20000100800 */
[----:B------:R-:W-:Y:S02]  /*1eeb0*/  IMAD.U32 R0, RZ, RZ, UR6 ;  /* 0x00000006ff007e24 */ /* 0x000fe4000f8e00ff */
[----:B------:R-:W-:Y:S01]  /*1eec0*/  IMAD.U32 R2, RZ, RZ, UR5 ;  /* 0x00000005ff027e24 */ /* 0x000fe2000f8e00ff */
[----:B------:R1:W-:Y:S04]  /*1eed0*/  STL [R1+0x4], R3 ;  /* 0x0000040301007387 */ /* 0x0003e80000100800 */
[----:B------:R1:W-:Y:S04]  /*1eee0*/  STL [R1+0xc], R0 ;  /* 0x00000c0001007387 */ /* 0x0003e80000100800 */
[----:B------:R1:W-:Y:S02]  /*1eef0*/  STL [R1+0x8], R2 ;  /* 0x0000080201007387 */ /* 0x0003e40000100800 */
.L_x_1625:
[----:B-12---:R-:W0:Y:S04]  /*1ef00*/  LDL R2, [R1+0xc] ;  /* 0x00000c0001027983 */ /* 0x006e280000100800 */
[----:B------:R-:W2:Y:S04]  /*1ef10*/  LDL R3, [R1+0x8] ;  /* 0x0000080001037983 */ /* 0x000ea80000100800 */
[----:B------:R-:W4:Y:S04]  /*1ef20*/  LDL R5, [R1+0x4] ;  /* 0x0000040001057983 */ /* 0x000f280000100800 */
[----:B------:R-:W4:Y:S01]  /*1ef30*/  LDL R4, [R1] ;  /* 0x0000000001047983 */ /* 0x000f220000100800 */
[----:B------:R-:W1:Y:S01]  /*1ef40*/  S2R R0, SR_TID.X ;  /* 0x0000000000007919 */ /* 0x000e620000002100 */
[----:B------:R-:W-:Y:S05]  /*1ef50*/  WARPSYNC.ALL ;  /* 0x0000000000007948 */ /* 0x000fea0003800000 */
[----:B-1----:R-:W-:Y:S01]  /*1ef60*/  LOP3.LUT R0, R0, 0x1f, RZ, 0xc0, !PT ;  /* 0x0000001f00007812 */ /* 0x002fe200078ec0ff */
[----:B------:R-:W-:Y:S03]  /*1ef70*/  BAR.SYNC.DEFER_BLOCKING 0x4, 0x180 ;  /* 0x0106000000007b1d */ /* 0x000fe60000010000 */
[----:B------:R-:W-:-:S13]  /*1ef80*/  ISETP.NE.AND P0, PT, R0, RZ, PT ;  /* 0x000000ff0000720c */ /* 0x000fda0003f05270 */
[----:B------:R-:W1:Y:S01]  /*1ef90*/  @!P0 S2R R0, SR_CgaCtaId ;  /* 0x0000000000008919 */ /* 0x000e620000008800 */
[----:B0-----:R-:W-:Y:S01]  /*1efa0*/  IMAD.MOV.U32 R7, RZ, RZ, R2 ;  /* 0x000000ffff077224 */ /* 0x001fe200078e0002 */
[----:B------:R-:W-:Y:S01]  /*1efb0*/  @!P0 MOV R2, 0x400 ;  /* 0x0000040000028802 */ /* 0x000fe20000000f00 */
[----:B--2---:R-:W-:-:S03]  /*1efc0*/  IMAD.MOV.U32 R6, RZ, RZ, R3 ;  /* 0x000000ffff067224 */ /* 0x004fc600078e0003 */
[----:B-1----:R-:W-:-:S05]  /*1efd0*/  @!P0 LEA R18, R0, R2, 0x18 ;  /* 0x0000000200128211 */ /* 0x002fca00078ec0ff */
[----:B----4-:R0:W-:Y:S01]  /*1efe0*/  @!P0 STS.128 [R18+0x388d0], R4 ;  /* 0x0388d00412008388 */ /* 0x0101e20000000c00 */
[----:B------:R-:W-:Y:S06]  /*1eff0*/  BAR.ARV 0x5, 0x180 ;  /* 0x0146000000007b1d */ /* 0x000fec0000002000 */
.L_x_1616:
[----:B------:R-:W2:Y:S01]  /*1f000*/  LDL R0, [R1+0xc] ;  /* 0x00000c0001007983 */ /* 0x000ea20000100800 */
[----:B------:R-:W-:Y:S02]  /*1f010*/  ULDC UR4, c[0x0][0xd3c] ;  /* 0x00034f0000047ab9 */ /* 0x000fe40000000800 */
[----:B--2---:R-:W-:-:S13]  /*1f020*/  ISETP.GE.AND P0, PT, R0, UR4, PT ;  /* 0x0000000400007c0c */ /* 0x004fda000bf06270 */
[----:B------:R-:W-:Y:S05]  /*1f030*/  @!P0 BRA `(.L_x_1626) ;  /* 0xffffff70001c8947 */ /* 0x000fea000383ffff */
[----:B------:R-:W-:Y:S05]  /*1f040*/  BSYNC B8 ;  /* 0x0000000000087941 */ /* 0x000fea0003800000 */
.L_x_1454:
        /* <DEDUP_REMOVED lines=12> */
.L_x_1726:
[----:B------:R-:W-:Y:S05]  /*1f110*/  BSYNC B0 ;  /* 0x0000000000007941 */ /* 0x000fea0003800000 */
.L_x_1627:
[----:B------:R-:W-:-:S03]  /*1f120*/  UMOV UR4, 0xffffffff ;  /* 0xffffffff00047882 */ /* 0x000fc60000000000 */
[----:B------:R-:W-:Y:S05]  /*1f130*/  BRA.DIV UR4, `(.L_x_1629) ;  /* 0x0000002e04487947 */ /* 0x000fea000b800000 */
[----:B------:R-:W1:Y:S02]  /*1f140*/  S2R R2, SR_TID.X ;  /* 0x0000000000027919 */ /* 0x000e640000002100 */
[----:B-1----:R-:W-:-:S04]  /*1f150*/  SHF.R.U32.HI R2, RZ, 0x5, R2 ;  /* 0x00000005ff027819 */ /* 0x002fc80000011602 */
[----:B------:R-:W-:-:S05]  /*1f160*/  LOP3.LUT R2, R2, 0x3, RZ, 0xc0, !PT ;  /* 0x0000000302027812 */ /* 0x000fca00078ec0ff */
[----:B---3--:R1:W2:Y:S02]  /*1f170*/  SHFL.IDX PT, R14, R2, RZ, 0x1f ;  /* 0x00001fff020e7589 */ /* 0x0082a400000e0000 */
.L_x_1729:
[----:B--2---:R-:W-:-:S13]  /*1f180*/  ISETP.NE.AND P0, PT, R14, RZ, PT ;  /* 0x000000ff0e00720c */ /* 0x004fda0003f05270 */
[----:B------:R-:W-:Y:S05]  /*1f190*/  @P0 BRA `(.L_x_1324) ;  /* 0x00000000008c0947 */ /* 0x000fea0003800000 */
[----:B------:R-:W-:-:S03]  /*1f1a0*/  UMOV UR4, 0xffffffff ;  /* 0xffffffff00047882 */ /* 0x000fc60000000000 */
[----:B------:R-:W-:Y:S05]  /*1f1b0*/  BRA.DIV UR4, `(.L_x_1630) ;  /* 0x0000002e045c7947 */ /* 0x000fea000b800000 */
[----:B------:R-:W-:-:S13]  /*1f1c0*/  ELECT P6, URZ, PT ;  /* 0x00000000003f782f */ /* 0x000fda00038c0000 */
.L_x_1732:
[----:B------:R-:W-:Y:S05]  /*1f1d0*/  @!P6 BRA `(.L_x_1324) ;  /* 0x00000000007ce947 */ /* 0x000fea0003800000 */
[----:B------:R-:W-:-:S06]  /*1f1e0*/  ULOP3.LUT UR4, UR36, 0x2, URZ, 0xfc, !UPT ;  /* 0x0000000224047892 */ /* 0x000fcc000f8efc3f */
[----:B-1----:R-:W-:-:S05]  /*1f1f0*/  IMAD.U32 R2, RZ, RZ, UR4 ;  /* 0x00000004ff027e24 */ /* 0x002fca000f8e00ff */
[----:B------:R-:W-:-:S13]  /*1f200*/  ISETP.NE.AND P2, PT, R2, 0x3, PT ;  /* 0x000000030200780c */ /* 0x000fda0003f45270 */
[----:B------:R-:W-:Y:S05]  /*1f210*/  @!P2 BRA `(.L_x_1631) ;  /* 0x000000000004a947 */ /* 0x000fea0003800000 */
[----:B------:R-:W-:Y:S01]  /*1f220*/  BPT.TRAP 0x1 ;  /* 0x000000040000795c */ /* 0x000fe20000300000 */
.L_x_1631:
        /* <DEDUP_REMOVED lines=13> */
.L_x_1733:
[----:B------:R-:W1:Y:S02]  /*1f300*/  SYNCS.PHASECHK.TRANS64.TRYWAIT P0, [R7+URZ], R2 ;  /* 0x00000002070075a7 */ /* 0x000e64000800017f */
[----:B-1----:R-:W-:Y:S05]  /*1f310*/  @!P0 BRA `(.L_x_1633) ;  /* 0x0000002c00388947 */ /* 0x002fea0003800000 */
.L_x_1734:
[----:B------:R-:W-:Y:S05]  /*1f320*/  @!P2 BRA `(.L_x_1634) ;  /* 0x000000000004a947 */ /* 0x000fea0003800000 */
[----:B------:R-:W-:Y:S01]  /*1f330*/  BPT.TRAP 0x1 ;  /* 0x000000040000795c */ /* 0x000fe20000300000 */
.L_x_1634:
[----:B------:R-:W-:-:S04]  /*1f340*/  VIADD R0, R0, 0x38860 ;  /* 0x0003886000007836 */ /* 0x000fc80000000000 */
[----:B------:R-:W-:-:S04]  /*1f350*/  IMAD R4, R19, 0x8, R0 ;  /* 0x0000000813047824 */ /* 0x000fc800078e0200 */
[----:B------:R-:W2:Y:S02]  /*1f360*/  SYNCS.PHASECHK.TRANS64.TRYWAIT P0, [R4+URZ], R5 ;  /* 0x00000005040075a7 */ /* 0x000ea4000800017f */
[----:B--2---:R-:W-:Y:S05]  /*1f370*/  @!P0 BRA `(.L_x_1635) ;  /* 0x0000002c00348947 */ /* 0x004fea0003800000 */
.L_x_1735:
[----:B------:R-:W-:-:S07]  /*1f380*/  IMAD R3, R3, 0x8, R0 ;  /* 0x0000000803037824 */ /* 0x000fce00078e0200 */
.L_x_1636:
[----:B---3--:R3:W4:Y:S02]  /*1f390*/  SYNCS.PHASECHK.TRANS64.TRYWAIT P0, [R3+URZ], R2 ;  /* 0x00000002030075a7 */ /* 0x008724000800017f */
[----:B----4-:R-:W-:Y:S05]  /*1f3a0*/  @!P0 NANOSLEEP.SYNCS 0x989680 ;  /* 0x009896800000895d */ /* 0x010fea0003900000 */
[----:B------:R-:W4:Y:S02]  /*1f3b0*/  @!P0 SYNCS.PHASECHK.TRANS64 P0, [R3+URZ], R2 ;  /* 0x00000002030085a7 */ /* 0x000f24000800007f */
[----:B----4-:R-:W-:Y:S05]  /*1f3c0*/  @!P0 BRA `(.L_x_1636) ;  /* 0xfffffffc00f08947 */ /* 0x010fea000383ffff */
.L_x_1324:
[----:B------:R-:W-:Y:S05]  /*1f3d0*/  BSYNC B9 ;  /* 0x0000000000097941 */ /* 0x000fea0003800000 */
.L_x_1321:
[----:B------:R-:W-:Y:S05]  /*1f3e0*/  EXIT ;  /* 0x000000000000794d */ /* 0x000fea0003800000 */
.L_x_1342:
[----:B0-----:R0:W1:Y:S02]  /*1f3f0*/  SYNCS.PHASECHK.TRANS64.TRYWAIT P5, [R73+URZ+0x38890], R76 ;  /* 0x0388904c490075a7 */ /* 0x00106400080a017f */
[----:B-1----:R-:W-:Y:S05]  /*1f400*/  @!P5 NANOSLEEP.SYNCS 0x989680 ;  /* 0x009896800000d95d */ /* 0x002fea0003900000 */
[----:B------:R-:W1:Y:S02]  /*1f410*/  @!P5 SYNCS.PHASECHK.TRANS64 P5, [R73+URZ+0x38890], R76 ;  /* 0x0388904c4900d5a7 */ /* 0x000e6400080a007f */
[----:B-1----:R-:W-:Y:S05]  /*1f420*/  @!P5 BRA `(.L_x_1342) ;  /* 0xfffffffc00f0d947 */ /* 0x002fea000383ffff */
[----:B------:R-:W-:Y:S05]  /*1f430*/  BRA `(.L_x_1637) ;  /* 0xfffffe3800387947 */ /* 0x000fea000383ffff */
.L_x_1352:
[----:B0-----:R0:W1:Y:S02]  /*1f440*/  SYNCS.PHASECHK.TRANS64.TRYWAIT P5, [R73+URZ+0x38890], R76 ;  /* 0x0388904c490075a7 */ /* 0x00106400080a017f */
[----:B-1----:R-:W-:Y:S05]  /*1f450*/  @!P5 NANOSLEEP.SYNCS 0x989680 ;  /* 0x009896800000d95d */ /* 0x002fea0003900000 */
[----:B------:R-:W1:Y:S02]  /*1f460*/  @!P5 SYNCS.PHASECHK.TRANS64 P5, [R73+URZ+0x38890], R76 ;  /* 0x0388904c4900d5a7 */ /* 0x000e6400080a007f */
[----:B-1----:R-:W-:Y:S05]  /*1f470*/  @!P5 BRA `(.L_x_1352) ;  /* 0xfffffffc00f0d947 */ /* 0x002fea000383ffff */
[----:B------:R-:W-:Y:S05]  /*1f480*/  BRA `(.L_x_1638) ;  /* 0xfffffe4000887947 */ /* 0x000fea000383ffff */
.L_x_1357:
[----:B0-----:R0:W1:Y:S02]  /*1f490*/  SYNCS.PHASECHK.TRANS64.TRYWAIT P4, [R73+URZ+0x38890], R76 ;  /* 0x0388904c490075a7 */ /* 0x001064000808017f */
[----:B-1----:R-:W-:Y:S05]  /*1f4a0*/  @!P4 NANOSLEEP.SYNCS 0x989680 ;  /* 0x009896800000c95d */ /* 0x002fea0003900000 */
[----:B------:R-:W1:Y:S02]  /*1f4b0*/  @!P4 SYNCS.PHASECHK.TRANS64 P4, [R73+URZ+0x38890], R76 ;  /* 0x0388904c4900c5a7 */ /* 0x000e64000808007f */
[----:B-1----:R-:W-:Y:S05]  /*1f4c0*/  @!P4 BRA `(.L_x_1357) ;  /* 0xfffffffc00f0c947 */ /* 0x002fea000383ffff */
[----:B------:R-:W-:Y:S05]  /*1f4d0*/  BRA `(.L_x_1639) ;  /* 0xfffffe48009c7947 */ /* 0x000fea000383ffff */
.L_x_1361:
[----:B--2---:R2:W0:Y:S02]  /*1f4e0*/  SYNCS.PHASECHK.TRANS64.TRYWAIT P3, [R73+URZ+0x388b0], R76 ;  /* 0x0388b04c490075a7 */ /* 0x004424000806017f */
[----:B0-----:R-:W-:Y:S05]  /*1f4f0*/  @!P3 NANOSLEEP.SYNCS 0x989680 ;  /* 0x009896800000b95d */ /* 0x001fea0003900000 */
[----:B------:R-:W0:Y:S02]  /*1f500*/  @!P3 SYNCS.PHASECHK.TRANS64 P3, [R73+URZ+0x388b0], R76 ;  /* 0x0388b04c4900b5a7 */ /* 0x000e24000806007f */
[----:B0-----:R-:W-:Y:S05]  /*1f510*/  @!P3 BRA `(.L_x_1361) ;  /* 0xfffffffc00f0b947 */ /* 0x001fea000383ffff */
[----:B------:R-:W-:Y:S05]  /*1f520*/  BRA `(.L_x_1640) ;  /* 0xfffffe4c00187947 */ /* 0x000fea000383ffff */
.L_x_1388:
        /* <DEDUP_REMOVED lines=8> */
.L_x_1642:
[----:B------:R-:W-:Y:S05]  /*1f5b0*/  BSYNC B1 ;  /* 0x0000000000017941 */ /* 0x000fea0003800000 */
.L_x_1641:
        /* <DEDUP_REMOVED lines=8> */
.L_x_1643:
[----:B------:R-:W-:Y:S02]  /*1f640*/  IMAD.MOV.U32 R13, RZ, RZ, R26 ;  /* 0x000000ffff0d7224 */ /* 0x000fe400078e001a */
[----:B------:R-:W-:-:S07]  /*1f650*/  IMAD.MOV.U32 R20, RZ, RZ, R14 ;  /* 0x000000ffff147224 */ /* 0x000fce00078e000e */
[----:B------:R-:W-:Y:S05]  /*1f660*/  WARPSYNC.COLLECTIVE R15, `(.L_x_1644) ;  /* 0x000000000f087348 */ /* 0x000fea0003c00000 */
[----:B------:R0:W1:Y:S02]  /*1f670*/  SHFL.IDX P6, R14, R13, R12, R11 ;  /* 0x0000000c0d0e7389 */ /* 0x00006400000c000b */
[----:B01----:R-:W-:Y:S01]  /*1f680*/  ENDCOLLECTIVE ;  /* 0x000000000000791b */ /* 0x003fe20003800000 */
.L_x_1644:
[----:B------:R-:W-:Y:S02]  /*1f690*/  IMAD.MOV.U32 R13, RZ, RZ, R27 ;  /* 0x000000ffff0d7224 */ /* 0x000fe400078e001b */
[----:B------:R-:W-:-:S07]  /*1f6a0*/  IMAD.MOV.U32 R26, RZ, RZ, R14 ;  /* 0x000000ffff1a7224 */ /* 0x000fce00078e000e */
[----:B------:R-:W-:Y:S05]  /*1f6b0*/  WARPSYNC.COLLECTIVE R15, `(.L_x_1645) ;  /* 0x000000000f087348 */ /* 0x000fea0003c00000 */
[----:B------:R0:W1:Y:S02]  /*1f6c0*/  SHFL.IDX P6, R14, R13, R12, R11 ;  /* 0x0000000c0d0e7389 */ /* 0x00006400000c000b */
[----:B01----:R-:W-:Y:S01]  /*1f6d0*/  ENDCOLLECTIVE ;  /* 0x000000000000791b */ /* 0x003fe20003800000 */
.L_x_1645:
[----:B------:R-:W-:Y:S01]  /*1f6e0*/  IMAD.MOV.U32 R27, RZ, RZ, R14 ;  /* 0x000000ffff1b7224 */ /* 0x000fe200078e000e */
[----:B------:R-:W-:Y:S06]  /*1f6f0*/  BRA `(.L_x_1646) ;  /* 0xfffffe7c006c7947 */ /* 0x000fec000383ffff */
.L_x_1392:
[----:B0-----:R0:W1:Y:S02]  /*1f700*/  SYNCS.PHASECHK.TRANS64.TRYWAIT P0, [R2+URZ+0x38800], R13 ;  /* 0x0388000d020075a7 */ /* 0x001064000800017f */
[----:B-1----:R-:W-:Y:S05]  /*1f710*/  @!P0 NANOSLEEP.SYNCS 0x989680 ;  /* 0x009896800000895d */ /* 0x002fea0003900000 */
[----:B------:R-:W1:Y:S02]  /*1f720*/  @!P0 SYNCS.PHASECHK.TRANS64 P0, [R2+URZ+0x38800], R13 ;  /* 0x0388000d020085a7 */ /* 0x000e64000800007f */
[----:B-1----:R-:W-:Y:S05]  /*1f730*/  @!P0 BRA `(.L_x_1392) ;  /* 0xfffffffc00f08947 */ /* 0x002fea000383ffff */
[----:B------:R-:W-:Y:S05]  /*1f740*/  BRA `(.L_x_1647) ;  /* 0xfffffe80008c7947 */ /* 0x000fea000383ffff */
.L_x_1400:
        /* <DEDUP_REMOVED lines=8> */
.L_x_1649:
[----:B------:R-:W-:Y:S05]  /*1f7d0*/  BSYNC B1 ;  /* 0x0000000000017941 */ /* 0x000fea0003800000 */
.L_x_1648:
        /* <DEDUP_REMOVED lines=8> */
.L_x_1650:
[----:B------:R-:W-:Y:S02]  /*1f860*/  IMAD.MOV.U32 R13, RZ, RZ, R26 ;  /* 0x000000ffff0d7224 */ /* 0x000fe400078e001a */
[----:B------:R-:W-:-:S07]  /*1f870*/  IMAD.MOV.U32 R3, RZ, RZ, R14 ;  /* 0x000000ffff037224 */ /* 0x000fce00078e000e */
[----:B------:R-:W-:Y:S05]  /*1f880*/  WARPSYNC.COLLECTIVE R15, `(.L_x_1651) ;  /* 0x000000000f087348 */ /* 0x000fea0003c00000 */
[----:B------:R0:W1:Y:S02]  /*1f890*/  SHFL.IDX P6, R14, R13, R12, R11 ;  /* 0x0000000c0d0e7389 */ /* 0x00006400000c000b */
[----:B01----:R-:W-:Y:S01]  /*1f8a0*/  ENDCOLLECTIVE ;  /* 0x000000000000791b */ /* 0x003fe20003800000 */
.L_x_1651:
[----:B------:R-:W-:Y:S02]  /*1f8b0*/  IMAD.MOV.U32 R13, RZ, RZ, R27 ;  /* 0x000000ffff0d7224 */ /* 0x000fe400078e001b */
[----:B------:R-:W-:-:S07]  /*1f8c0*/  IMAD.MOV.U32 R4, RZ, RZ, R14 ;  /* 0x000000ffff047224 */ /* 0x000fce00078e000e */
[----:B------:R-:W-:Y:S05]  /*1f8d0*/  WARPSYNC.COLLECTIVE R15, `(.L_x_1652) ;  /* 0x000000000f087348 */ /* 0x000fea0003c00000 */
[----:B------:R0:W1:Y:S02]  /*1f8e0*/  SHFL.IDX P6, R14, R13, R12, R11 ;  /* 0x0000000c0d0e7389 */ /* 0x00006400000c000b */
[----:B01----:R-:W-:Y:S01]  /*1f8f0*/  ENDCOLLECTIVE ;  /* 0x000000000000791b */ /* 0x003fe20003800000 */
.L_x_1652:
[----:B------:R-:W-:Y:S02]  /*1f900*/  IMAD.MOV.U32 R12, RZ, RZ, R3 ;  /* 0x000000ffff0c7224 */ /* 0x000fe400078e0003 */
[----:B------:R-:W-:Y:S01]  /*1f910*/  IMAD.MOV.U32 R13, RZ, RZ, R0 ;  /* 0x000000ffff0d7224 */ /* 0x000fe200078e0000 */
[----:B------:R-:W-:Y:S06]  /*1f920*/  BRA `(.L_x_1653) ;  /* 0xfffffe8800f07947 */ /* 0x000fec000383ffff */
.L_x_1404:
[----:B0-----:R0:W1:Y:S02]  /*1f930*/  SYNCS.PHASECHK.TRANS64.TRYWAIT P1, [R2+URZ+0x38800], R13 ;  /* 0x0388000d020075a7 */ /* 0x001064000802017f */
[----:B-1----:R-:W-:Y:S05]  /*1f940*/  @!P1 NANOSLEEP.SYNCS 0x989680 ;  /* 0x009896800000995d */ /* 0x002fea0003900000 */
[----:B------:R-:W1:Y:S02]  /*1f950*/  @!P1 SYNCS.PHASECHK.TRANS64 P1, [R2+URZ+0x38800], R13 ;  /* 0x0388000d020095a7 */ /* 0x000e64000802007f */
[----:B-1----:R-:W-:Y:S05]  /*1f960*/  @!P1 BRA `(.L_x_1404) ;  /* 0xfffffffc00f09947 */ /* 0x002fea000383ffff */
[----:B------:R-:W-:Y:S05]  /*1f970*/  BRA `(.L_x_1654) ;  /* 0xfffffe8c00c47947 */ /* 0x000fea000383ffff */
.L_x_1410:
[----:B-1----:R1:W2:Y:S02]  /*1f980*/  SYNCS.PHASECHK.TRANS64.TRYWAIT P1, [R14+URZ+0x38830], R15 ;  /* 0x0388300f0e0075a7 */ /* 0x0022a4000802017f */
[----:B--2---:R-:W-:Y:S05]  /*1f990*/  @!P1 NANOSLEEP.SYNCS 0x989680 ;  /* 0x009896800000995d */ /* 0x004fea0003900000 */
[----:B------:R-:W2:Y:S02]  /*1f9a0*/  @!P1 SYNCS.PHASECHK.TRANS64 P1, [R14+URZ+0x38830], R15 ;  /* 0x0388300f0e0095a7 */ /* 0x000ea4000802007f */
[----:B--2---:R-:W-:Y:S05]  /*1f9b0*/  @!P1 BRA `(.L_x_1410) ;  /* 0xfffffffc00f09947 */ /* 0x004fea000383ffff */
[----:B------:R-:W-:Y:S05]  /*1f9c0*/  BRA `(.L_x_1409) ;  /* 0xfffffe9800ec7947 */ /* 0x000fea000383ffff */
.L_x_1412:
[----:B--2---:R2:W3:Y:S02]  /*1f9d0*/  SYNCS.PHASECHK.TRANS64.TRYWAIT P1, [R2+URZ+0x38810], R11 ;  /* 0x0388100b020075a7 */ /* 0x0044e4000802017f */
[----:B---3--:R-:W-:Y:S05]  /*1f9e0*/  @!P1 NANOSLEEP.SYNCS 0x989680 ;  /* 0x009896800000995d */ /* 0x008fea0003900000 */
[----:B------:R-:W3:Y:S02]  /*1f9f0*/  @!P1 SYNCS.PHASECHK.TRANS64 P1, [R2+URZ+0x38810], R11 ;  /* 0x0388100b020095a7 */ /* 0x000ee4000802007f */
[----:B---3--:R-:W-:Y:S05]  /*1fa00*/  @!P1 BRA `(.L_x_1412) ;  /* 0xfffffffc00f09947 */ /* 0x008fea000383ffff */
[----:B------:R-:W-:Y:S05]  /*1fa10*/  BRA `(.L_x_1655) ;  /* 0xfffffe9c009c7947 */ /* 0x000fea000383ffff */
.L_x_1417:
[----:B--2---:R2:W4:Y:S02]  /*1fa20*/  SYNCS.PHASECHK.TRANS64.TRYWAIT P1, [R14+URZ+0x38850], R15 ;  /* 0x0388500f0e0075a7 */ /* 0x004524000802017f */
[----:B----4-:R-:W-:Y:S05]  /*1fa30*/  @!P1 NANOSLEEP.SYNCS 0x989680 ;  /* 0x009896800000995d */ /* 0x010fea0003900000 */
[----:B------:R-:W4:Y:S02]  /*1fa40*/  @!P1 SYNCS.PHASECHK.TRANS64 P1, [R14+URZ+0x38850], R15 ;  /* 0x0388500f0e0095a7 */ /* 0x000f24000802007f */
[----:B----4-:R-:W-:Y:S05]  /*1fa50*/  @!P1 BRA `(.L_x_1417) ;  /* 0xfffffffc00f09947 */ /* 0x010fea000383ffff */
[----:B------:R-:W-:Y:S05]  /*1fa60*/  BRA `(.L_x_1416) ;  /* 0xfffffe9c00cc7947 */ /* 0x000fea000383ffff */
.L_x_1424:
[----:B-1----:R1:W2:Y:S02]  /*1fa70*/  SYNCS.PHASECHK.TRANS64.TRYWAIT P3, [R14+URZ+0x38830], R199 ;  /* 0x038830c70e0075a7 */ /* 0x0022a4000806017f */
[----:B--2---:R-:W-:Y:S05]  /*1fa80*/  @!P3 NANOSLEEP.SYNCS 0x989680 ;  /* 0x009896800000b95d */ /* 0x004fea0003900000 */
[----:B------:R-:W2:Y:S02]  /*1fa90*/  @!P3 SYNCS.PHASECHK.TRANS64 P3, [R14+URZ+0x38830], R199 ;  /* 0x038830c70e00b5a7 */ /* 0x000ea4000806007f */
[----:B--2---:R-:W-:Y:S05]  /*1faa0*/  @!P3 BRA `(.L_x_1424) ;  /* 0xfffffffc00f0b947 */ /* 0x004fea000383ffff */
[----:B------:R-:W-:Y:S05]  /*1fab0*/  BRA `(.L_x_1423) ;  /* 0xfffffecc00707947 */ /* 0x000fea000383ffff */
.L_x_1429:
[----:B---3--:R3:W4:Y:S02]  /*1fac0*/  SYNCS.PHASECHK.TRANS64.TRYWAIT P3, [R14+URZ+0x38850], R199 ;  /* 0x038850c70e0075a7 */ /* 0x008724000806017f */
[----:B----4-:R-:W-:Y:S05]  /*1fad0*/  @!P3 NANOSLEEP.SYNCS 0x989680 ;  /* 0x009896800000b95d */ /* 0x010fea0003900000 */
[----:B------:R-:W4:Y:S02]  /*1fae0*/  @!P3 SYNCS.PHASECHK.TRANS64 P3, [R14+URZ+0x38850], R199 ;  /* 0x038850c70e00b5a7 */ /* 0x000f24000806007f */
[----:B----4-:R-:W-:Y:S05]  /*1faf0*/  @!P3 BRA `(.L_x_1429) ;  /* 0xfffffffc00f0b947 */ /* 0x010fea000383ffff */
[----:B------:R-:W-:Y:S05]  /*1fb00*/  BRA `(.L_x_1428) ;  /* 0xfffffed0000c7947 */ /* 0x000fea000383ffff */
.L_x_1462:
[----:B------:R-:W0:Y:S01]  /*1fb10*/  S2R R3, SR_TID.X ;  /* 0x0000000000037919 */ /* 0x000e220000002100 */
[----:B------:R-:W-:Y:S01]  /*1fb20*/  BSSY B1, `(.L_x_1656) ;  /* 0x000000a000017945 */ /* 0x000fe20003800000 */
[----:B---3--:R-:W-:Y:S02]  /*1fb30*/  IMAD.MOV.U32 R12, RZ, RZ, RZ ;  /* 0x000000ffff0c7224 */ /* 0x008fe400078e00ff */
[----:B------:R-:W-:Y:S02]  /*1fb40*/  IMAD.MOV.U32 R11, RZ, RZ, 0x1f ;  /* 0x0000001fff0b7424 */ /* 0x000fe400078e00ff */
[----:B------:R-:W-:Y:S01]  /*1fb50*/  IMAD.MOV.U32 R15, RZ, RZ, -0x1 ;  /* 0xffffffffff0f7424 */ /* 0x000fe200078e00ff */
[----:B0-----:R-:W-:-:S04]  /*1fb60*/  SHF.R.U32.HI R3, RZ, 0x5, R3 ;  /* 0x00000005ff037819 */ /* 0x001fc80000011603 */
[----:B------:R-:W-:-:S05]  /*1fb70*/  LOP3.LUT R3, R3, 0x3, RZ, 0xc0, !PT ;  /* 0x0000000303037812 */ /* 0x000fca00078ec0ff */
[----:B------:R-:W-:-:S07]  /*1fb80*/  IMAD.MOV.U32 R13, RZ, RZ, R3 ;  /* 0x000000ffff0d7224 */ /* 0x000fce00078e0003 */
[----:B------:R-:W-:Y:S05]  /*1fb90*/  WARPSYNC.COLLECTIVE R15, `(.L_x_1657) ;  /* 0x000000000f087348 */ /* 0x000fea0003c00000 */
[----:B------:R0:W1:Y:S02]  /*1fba0*/  SHFL.IDX P6, R14, R13, R12, R11 ;  /* 0x0000000c0d0e7389 */ /* 0x00006400000c000b */
[----:B01----:R-:W-:Y:S01]  /*1fbb0*/  ENDCOLLECTIVE ;  /* 0x000000000000791b */ /* 0x003fe20003800000 */
.L_x_1657:
[----:B------:R-:W-:Y:S05]  /*1fbc0*/  BSYNC B1 ;  /* 0x0000000000017941 */ /* 0x000fea0003800000 */
.L_x_1656:
[----:B------:R-:W-:Y:S05]  /*1fbd0*/  BRA `(.L_x_1658) ;  /* 0xffffff6c00a47947 */ /* 0x000fea000383ffff */
.L_x_1464:
[----:B------:R-:W-:Y:S01]  /*1fbe0*/  BSSY B1, `(.L_x_1659) ;  /* 0x0000006000017945 */ /* 0x000fe20003800000 */
[----:B------:R-:W-:-:S07]  /*1fbf0*/  IMAD.MOV.U32 R15, RZ, RZ, -0x1 ;  /* 0xffffffffff0f7424 */ /* 0x000fce00078e00ff */
[----:B0-----:R-:W-:Y:S05]  /*1fc00*/  WARPSYNC.COLLECTIVE R15, `(.L_x_1660) ;  /* 0x000000000f0c7348 */ /* 0x001fea0003c00000 */
[----:B------:R-:W-:Y:S02]  /*1fc10*/  ELECT P6, UR62, PT ;  /* 0x00000000003e782f */ /* 0x000fe400038c0000 */
[----:B------:R-:W-:Y:S01]  /*1fc20*/  MOV R14, UR62 ;  /* 0x0000003e000e7c02 */ /* 0x000fe20008000f00 */
[----:B0-----:R-:W-:Y:S10]  /*1fc30*/  ENDCOLLECTIVE ;  /* 0x000000000000791b */ /* 0x001ff40003800000 */
.L_x_1660:
[----:B------:R-:W-:Y:S05]  /*1fc40*/  BSYNC B1 ;  /* 0x0000000000017941 */ /* 0x000fea0003800000 */
.L_x_1659:
[----:B------:R-:W-:Y:S05]  /*1fc50*/  BRA `(.L_x_1463) ;  /* 0xffffff6c009c7947 */ /* 0x000fea000383ffff */
.L_x_1466:
[----:B0-----:R0:W1:Y:S02]  /*1fc60*/  SYNCS.PHASECHK.TRANS64.TRYWAIT P0, [R18+URZ+0x38820], R3 ;  /* 0x03882003120075a7 */ /* 0x001064000800017f */
[----:B-1----:R-:W-:Y:S05]  /*1fc70*/  @!P0 NANOSLEEP.SYNCS 0x989680 ;  /* 0x009896800000895d */ /* 0x002fea0003900000 */
[----:B------:R-:W1:Y:S02]  /*1fc80*/  @!P0 SYNCS.PHASECHK.TRANS64 P0, [R18+URZ+0x38820], R3 ;  /* 0x03882003120085a7 */ /* 0x000e64000800007f */
[----:B-1----:R-:W-:Y:S05]  /*1fc90*/  @!P0 BRA `(.L_x_1466) ;  /* 0xfffffffc00f08947 */ /* 0x002fea000383ffff */
[----:B------:R-:W-:Y:S05]  /*1fca0*/  BRA `(.L_x_1661) ;  /* 0xffffff6c00ac7947 */ /* 0x000fea000383ffff */
.L_x_1470:
[----:B-1----:R1:W2:Y:S02]  /*1fcb0*/  SYNCS.PHASECHK.TRANS64.TRYWAIT P0, [R4+URZ+0x388a0], R8 ;  /* 0x0388a008040075a7 */ /* 0x0022a4000800017f */
[----:B--2---:R-:W-:Y:S05]  /*1fcc0*/  @!P0 NANOSLEEP.SYNCS 0x989680 ;  /* 0x009896800000895d */ /* 0x004fea0003900000 */
[----:B------:R-:W2:Y:S02]  /*1fcd0*/  @!P0 SYNCS.PHASECHK.TRANS64 P0, [R4+URZ+0x388a0], R8 ;  /* 0x0388a008040085a7 */ /* 0x000ea4000800007f */
[----:B--2---:R-:W-:Y:S05]  /*1fce0*/  @!P0 BRA `(.L_x_1470) ;  /* 0xfffffffc00f08947 */ /* 0x004fea000383ffff */
[----:B------:R-:W-:Y:S05]  /*1fcf0*/  BRA `(.L_x_1662) ;  /* 0xffffff6c00cc7947 */ /* 0x000fea000383ffff */
.L_x_1475:
[----:B0-----:R0:W2:Y:S02]  /*1fd00*/  SYNCS.PHASECHK.TRANS64.TRYWAIT P0, [R4+URZ+0x388c0], R8 ;  /* 0x0388c008040075a7 */ /* 0x0010a4000800017f */
[----:B--2---:R-:W-:Y:S05]  /*1fd10*/  @!P0 NANOSLEEP.SYNCS 0x989680 ;  /* 0x009896800000895d */ /* 0x004fea0003900000 */
[----:B------:R-:W2:Y:S02]  /*1fd20*/  @!P0 SYNCS.PHASECHK.TRANS64 P0, [R4+URZ+0x388c0], R8 ;  /* 0x0388c008040085a7 */ /* 0x000ea4000800007f */
[----:B--2---:R-:W-:Y:S05]  /*1fd30*/  @!P0 BRA `(.L_x_1475) ;  /* 0xfffffffc00f08947 */ /* 0x004fea000383ffff */
[----:B------:R-:W-:Y:S05]  /*1fd40*/  BRA `(.L_x_1663) ;  /* 0xffffff70004c7947 */ /* 0x000fea000383ffff */
.L_x_1489:
[----:B0-----:R0:W1:Y:S02]  /*1fd50*/  SYNCS.PHASECHK.TRANS64.TRYWAIT P2, [R4+URZ+0x388a0], R5 ;  /* 0x0388a005040075a7 */ /* 0x001064000804017f */
[----:B-1----:R-:W-:Y:S05]  /*1fd60*/  @!P2 NANOSLEEP.SYNCS 0x989680 ;  /* 0x009896800000a95d */ /* 0x002fea0003900000 */
[----:B------:R-:W1:Y:S02]  /*1fd70*/  @!P2 SYNCS.PHASECHK.TRANS64 P2, [R4+URZ+0x388a0], R5 ;  /* 0x0388a0050400a5a7 */ /* 0x000e64000804007f */
[----:B-1----:R-:W-:Y:S05]  /*1fd80*/  @!P2 BRA `(.L_x_1489) ;  /* 0xfffffffc00f0a947 */ /* 0x002fea000383ffff */
[----:B------:R-:W-:Y:S05]  /*1fd90*/  BRA `(.L_x_1664) ;  /* 0xffffff7800cc7947 */ /* 0x000fea000383ffff */
.L_x_1494:
[----:B-1----:R1:W2:Y:S02]  /*1fda0*/  SYNCS.PHASECHK.TRANS64.TRYWAIT P2, [R4+URZ+0x388c0], R5 ;  /* 0x0388c005040075a7 */ /* 0x0022a4000804017f */
[----:B--2---:R-:W-:Y:S05]  /*1fdb0*/  @!P2 NANOSLEEP.SYNCS 0x989680 ;  /* 0x009896800000a95d */ /* 0x004fea0003900000 */
[----:B------:R-:W2:Y:S02]  /*1fdc0*/  @!P2 SYNCS.PHASECHK.TRANS64 P2, [R4+URZ+0x388c0], R5 ;  /* 0x0388c0050400a5a7 */ /* 0x000ea4000804007f */
[----:B--2---:R-:W-:Y:S05]  /*1fdd0*/  @!P2 BRA `(.L_x_1494) ;  /* 0xfffffffc00f0a947 */ /* 0x004fea000383ffff */
[----:B------:R-:W-:Y:S05]  /*1fde0*/  BRA `(.L_x_1665) ;  /* 0xffffff7c00487947 */ /* 0x000fea000383ffff */
.L_x_1516:
        /* <DEDUP_REMOVED lines=11> */
.L_x_1667:
[----:B------:R-:W-:Y:S05]  /*1fea0*/  BSYNC B0 ;  /* 0x0000000000007941 */ /* 0x000fea0003800000 */
.L_x_1666:
[----:B------:R-:W-:Y:S05]  /*1feb0*/  BRA `(.L_x_1668) ;  /* 0xffffff8c00b87947 */ /* 0x000fea000383ffff */
.L_x_1518:
[----:B------:R-:W-:Y:S01]  /*1fec0*/  BSSY B0, `(.L_x_1669) ;  /* 0x0000006000007945 */ /* 0x000fe20003800000 */
[----:B------:R-:W-:-:S07]  /*1fed0*/  IMAD.MOV.U32 R15, RZ, RZ, -0x1 ;  /* 0xffffffffff0f7424 */ /* 0x000fce00078e00ff */
[----:B0-----:R-:W-:Y:S05]  /*1fee0*/  WARPSYNC.COLLECTIVE R15, `(.L_x_1670) ;  /* 0x000000000f0c7348 */ /* 0x001fea0003c00000 */
[----:B------:R-:W-:Y:S02]  /*1fef0*/  ELECT P6, UR62, PT ;  /* 0x00000000003e782f */ /* 0x000fe400038c0000 */
[----:B------:R-:W-:Y:S01]  /*1ff00*/  MOV R14, UR62 ;  /* 0x0000003e000e7c02 */ /* 0x000fe20008000f00 */
[----:B0-----:R-:W-:Y:S10]  /*1ff10*/  ENDCOLLECTIVE ;  /* 0x000000000000791b */ /* 0x001ff40003800000 */
.L_x_1670:
[----:B------:R-:W-:Y:S05]  /*1ff20*/  BSYNC B0 ;  /* 0x0000000000007941 */ /* 0x000fea0003800000 */
.L_x_1669:
[----:B------:R-:W-:Y:S05]  /*1ff30*/  BRA `(.L_x_1671) ;  /* 0xffffff8c00c47947 */ /* 0x000fea000383ffff */
.L_x_1520:
[----:B0-----:R0:W1:Y:S02]  /*1ff40*/  SYNCS.PHASECHK.TRANS64.TRYWAIT P0, [R0+URZ+0x38840], R2 ;  /* 0x03884002000075a7 */ /* 0x001064000800017f */
[----:B-1----:R-:W-:Y:S05]  /*1ff50*/  @!P0 NANOSLEEP.SYNCS 0x989680 ;  /* 0x009896800000895d */ /* 0x002fea0003900000 */
[----:B------:R-:W1:Y:S02]  /*1ff60*/  @!P0 SYNCS.PHASECHK.TRANS64 P0, [R0+URZ+0x38840], R2 ;  /* 0x03884002000085a7 */ /* 0x000e64000800007f */
[----:B-1----:R-:W-:Y:S05]  /*1ff70*/  @!P0 BRA `(.L_x_1520) ;  /* 0xfffffffc00f08947 */ /* 0x002fea000383ffff */
[----:B------:R-:W-:Y:S05]  /*1ff80*/  BRA `(.L_x_1672) ;  /* 0xffffff9000247947 */ /* 0x000fea000383ffff */
.L_x_1524:
        /* <DEDUP_REMOVED lines=9> */
.L_x_1673:
[----:B------:R-:W-:Y:S02]  /*20020*/  IMAD.MOV.U32 R13, RZ, RZ, R3 ;  /* 0x000000ffff0d7224 */ /* 0x000fe400078e0003 */
[----:B------:R-:W-:Y:S01]  /*20030*/  IMAD.MOV.U32 R4, RZ, RZ, R14 ;  /* 0x000000ffff047224 */ /* 0x000fe200078e000e */
[----:B------:R-:W-:-:S07]  /*20040*/  LOP3.LUT R6, R6, 0x7f, RZ, 0xc0, !PT ;  /* 0x0000007f06067812 */ /* 0x000fce00078ec0ff */
[----:B------:R-:W-:Y:S05]  /*20050*/  WARPSYNC.COLLECTIVE R15, `(.L_x_1674) ;  /* 0x000000000f087348 */ /* 0x000fea0003c00000 */
[----:B------:R0:W1:Y:S02]  /*20060*/  SHFL.IDX P6, R14, R13, R12, R11 ;  /* 0x0000000c0d0e7389 */ /* 0x00006400000c000b */
[----:B01----:R-:W-:Y:S01]  /*20070*/  ENDCOLLECTIVE ;  /* 0x000000000000791b */ /* 0x003fe20003800000 */
.L_x_1674:
        /* <DEDUP_REMOVED lines=9> */
.L_x_1675:
[----:B------:R-:W-:Y:S02]  /*20110*/  IMAD.MOV.U32 R13, RZ, RZ, R3 ;  /* 0x000000ffff0d7224 */ /* 0x000fe400078e0003 */
[----:B------:R-:W-:-:S07]  /*20120*/  IMAD.MOV.U32 R6, RZ, RZ, R14 ;  /* 0x000000ffff067224 */ /* 0x000fce00078e000e */
[----:B------:R-:W-:Y:S05]  /*20130*/  WARPSYNC.COLLECTIVE R15, `(.L_x_1676) ;  /* 0x000000000f087348 */ /* 0x000fea0003c00000 */
[----:B------:R0:W1:Y:S02]  /*20140*/  SHFL.IDX P6, R14, R13, R12, R11 ;  /* 0x0000000c0d0e7389 */ /* 0x00006400000c000b */
[----:B01----:R-:W-:Y:S01]  /*20150*/  ENDCOLLECTIVE ;  /* 0x000000000000791b */ /* 0x003fe20003800000 */
.L_x_1676:
        /* <DEDUP_REMOVED lines=22> */
.L_x_1677:
        /* <DEDUP_REMOVED lines=10> */
.L_x_1678:
        /* <DEDUP_REMOVED lines=11> */
.L_x_1679:
        /* <DEDUP_REMOVED lines=14> */
.L_x_1680:
[----:B------:R-:W-:Y:S01]  /*204f0*/  IMAD.MOV.U32 R3, RZ, RZ, R14 ;  /* 0x000000ffff037224 */ /* 0x000fe200078e000e */
[----:B------:R-:W-:Y:S06]  /*20500*/  BRA `(.L_x_1681) ;  /* 0xffffff9400647947 */ /* 0x000fec000383ffff */
.L_x_1528:
[----:B------:R-:W2:Y:S04]  /*20510*/  LDL.LU R13, [R1+0x4c] ;  /* 0x00004c00010d7983 */ /* 0x000ea80000300800 */
[----:B------:R-:W3:Y:S04]  /*20520*/  LDL.LU R12, [R1+0x4] ;  /* 0x00000400010c7983 */ /* 0x000ee80000300800 */
[----:B------:R-:W4:Y:S04]  /*20530*/  LDL.LU R11, [R1+0x50] ;  /* 0x00005000010b7983 */ /* 0x000f280000300800 */
[----:B------:R-:W5:Y:S04]  /*20540*/  LDL.LU R9, [R1+0x64] ;  /* 0x0000640001097983 */ /* 0x000f680000300800 */
[----:B------:R-:W5:Y:S01]  /*20550*/  LDL.LU R8, [R1+0x14] ;  /* 0x0000140001087983 */ /* 0x000f620000300800 */
[----:B------:R-:W-:Y:S01]  /*20560*/  BSSY B0, `(.L_x_1682) ;  /* 0x0000017000007945 */ /* 0x000fe20003800000 */
[----:B------:R-:W-:-:S02]  /*20570*/  IMAD.MOV.U32 R15, RZ, RZ, -0x1 ;  /* 0xffffffffff0f7424 */ /* 0x000fc400078e00ff */
[----:B--2---:R-:W-:Y:S02]  /*20580*/  IMAD R7, R13, R7, RZ ;  /* 0x000000070d077224 */ /* 0x004fe400078e02ff */
[----:B------:R-:W-:-:S03]  /*20590*/  IMAD.MOV.U32 R13, RZ, RZ, R4 ;  /* 0x000000ffff0d7224 */ /* 0x000fc600078e0004 */
[-C--:B---3--:R-:W-:Y:S01]  /*205a0*/  ISETP.GE.AND P2, PT, R12, R7.reuse, PT ;  /* 0x000000070c00720c */ /* 0x088fe20003f46270 */
[----:B------:R-:W-:Y:S01]  /*205b0*/  IMAD.MOV.U32 R12, RZ, RZ, RZ ;  /* 0x000000ffff0c7224 */ /* 0x000fe200078e00ff */
[-C--:B----4-:R-:W-:Y:S01]  /*205c0*/  ISETP.GE.AND P3, PT, R11, R7.reuse, PT ;  /* 0x000000070b00720c */ /* 0x090fe20003f66270 */
[----:B------:R-:W-:Y:S01]  /*205d0*/  IMAD.MOV.U32 R11, RZ, RZ, 0x181f ;  /* 0x0000181fff0b7424 */ /* 0x000fe200078e00ff */
[----:B-----5:R-:W-:Y:S02]  /*205e0*/  ISETP.GE.AND P4, PT, R9, R7, PT ;  /* 0x000000070900720c */ /* 0x020fe40003f86270 */
[----:B------:R-:W-:-:S07]  /*205f0*/  LOP3.LUT R8, R8, 0xffffffdf, RZ, 0xc0, !PT ;  /* 0xffffffdf08087812 */ /* 0x000fce00078ec0ff */
        /* <DEDUP_REMOVED lines=8> */
[----:B------:R-:W-:-:S05]  /*20680*/  @P6 LOP3.LUT R8, R8, 0x10, RZ, 0xfc, !PT ;  /* 0x0000001008086812 */ /* 0x000fca00078efcff */
[----:B------:R0:W-:Y:S02]  /*20690*/  STL [R1+0x14], R8 ;  /* 0x0000140801007387 */ /* 0x0001e40000100800 */
[----:B0-----:R-:W-:Y:S05]  /*206a0*/  WARPSYNC.COLLECTIVE R15, `(.L_x_1683) ;  /* 0x000000000f087348 */ /* 0x001fea0003c00000 */
[----:B------:R1:W2:Y:S02]  /*206b0*/  SHFL.IDX P6, R14, R13, R12, R11 ;  /* 0x0000000c0d0e7389 */ /* 0x0002a400000c000b */
[----:B012---:R-:W-:Y:S01]  /*206c0*/  ENDCOLLECTIVE ;  /* 0x000000000000791b */ /* 0x007fe20003800000 */
.L_x_1683:
[----:B------:R-:W-:Y:S05]  /*206d0*/  BSYNC B0 ;  /* 0x0000000000007941 */ /* 0x000fea0003800000 */
.L_x_1682:
[----:B------:R0:W-:Y:S04]  /*206e0*/  STL [R1+0x88], R16 ;  /* 0x0000881001007387 */ /* 0x0001e80000100800 */
[----:B0-----:R0:W5:Y:S04]  /*206f0*/  LDL.LU R16, [R1+0x14] ;  /* 0x0000140001107983 */ /* 0x0011680000300800 */
[----:B------:R1:W-:Y:S04]  /*20700*/  STL [R1+0x84], R7 ;  /* 0x0000840701007387 */ /* 0x0003e80000100800 */
[----:B-1----:R0:W5:Y:S01]  /*20710*/  LDL R7, [R1+0x18] ;  /* 0x0000180001077983 */ /* 0x0021620000100800 */
[----:B------:R-:W-:-:S02]  /*20720*/  IMAD.MOV.U32 R13, RZ, RZ, R0 ;  /* 0x000000ffff0d7224 */ /* 0x000fc400078e0000 */
[----:B------:R-:W-:Y:S02]  /*20730*/  IMAD.MOV.U32 R12, RZ, RZ, RZ ;  /* 0x000000ffff0c7224 */ /* 0x000fe400078e00ff */
[----:B------:R-:W-:Y:S02]  /*20740*/  IMAD.MOV.U32 R11, RZ, RZ, 0x181f ;  /* 0x0000181fff0b7424 */ /* 0x000fe400078e00ff */
[----:B------:R-:W-:Y:S02]  /*20750*/  IMAD.MOV.U32 R15, RZ, RZ, -0x1 ;  /* 0xffffffffff0f7424 */ /* 0x000fe400078e00ff */
[----:B0-----:R-:W-:-:S07]  /*20760*/  IMAD.MOV.U32 R8, RZ, RZ, R14 ;  /* 0x000000ffff087224 */ /* 0x001fce00078e000e */
[----:B-----5:R-:W-:Y:S05]  /*20770*/  WARPSYNC.COLLECTIVE R15, `(.L_x_1684) ;  /* 0x000000000f087348 */ /* 0x020fea0003c00000 */
[----:B------:R0:W1:Y:S02]  /*20780*/  SHFL.IDX P6, R14, R13, R12, R11 ;  /* 0x0000000c0d0e7389 */ /* 0x00006400000c000b */
[----:B01---5:R-:W-:Y:S01]  /*20790*/  ENDCOLLECTIVE ;  /* 0x000000000000791b */ /* 0x023fe20003800000 */
.L_x_1684:
[----:B------:R-:W-:Y:S02]  /*207a0*/  IMAD.MOV.U32 R13, RZ, RZ, R4 ;  /* 0x000000ffff0d7224 */ /* 0x000fe400078e0004 */
[----:B------:R-:W-:Y:S02]  /*207b0*/  IMAD.MOV.U32 R12, RZ, RZ, 0x1 ;  /* 0x00000001ff0c7424 */ /* 0x000fe400078e00ff */
[----:B------:R-:W-:-:S05]  /*207c0*/  IMAD.MOV.U32 R2, RZ, RZ, R14 ;  /* 0x000000ffff027224 */ /* 0x000fca00078e000e */
[----:B------:R-:W-:-:S05]  /*207d0*/  @!P2 LEA R3, P6, R10, R2, 0x1 ;  /* 0x000000020a03a211 */ /* 0x000fca00078c08ff */
[----:B------:R-:W-:-:S05]  /*207e0*/  @!P2 IMAD.X R2, RZ, RZ, R8, P6 ;  /* 0x000000ffff02a224 */ /* 0x000fca00030e0608 */
[----:B------:R-:W-:-:S04]  /*207f0*/  @!P2 LOP3.LUT R3, R3, R2, RZ, 0x3c, !PT ;  /* 0x000000020303a212 */ /* 0x000fc800078e3cff */
[----:B------:R-:W-:-:S04]  /*20800*/  @!P2 LOP3.LUT R2, R3, R2, RZ, 0x3c, !PT ;  /* 0x000000020302a212 */ /* 0x000fc800078e3cff */
[----:B------:R-:W-:Y:S02]  /*20810*/  @!P2 LOP3.LUT R3, R3, R2, RZ, 0x3c, !PT ;  /* 0x000000020303a212 */ /* 0x000fe400078e3cff */
[----:B------:R-:W-:-:S04]  /*20820*/  LOP3.LUT R16, R16, 0xffff7fff, RZ, 0xc0, !PT ;  /* 0xffff7fff10107812 */ /* 0x000fc800078ec0ff */
[----:B------:R-:W-:-:S04]  /*20830*/  @P0 LOP3.LUT R16, R16, 0x8000, RZ, 0xfc, !PT ;  /* 0x0000800010100812 */ /* 0x000fc800078efcff */
[C---:B------:R-:W-:Y:S02]  /*20840*/  LOP3.LUT P0, RZ, R16.reuse, 0x8, RZ, 0xc0, !PT ;  /* 0x0000000810ff7812 */ /* 0x040fe4000780c0ff */
[----:B------:R-:W-:-:S04]  /*20850*/  LOP3.LUT R16, R16, 0xffffbfff, RZ, 0xc0, !PT ;  /* 0xffffbfff10107812 */ /* 0x000fc800078ec0ff */
[----:B------:R-:W-:-:S04]  /*20860*/  @P1 LOP3.LUT R16, R16, 0x4000, RZ, 0xfc, !PT ;  /* 0x0000400010101812 */ /* 0x000fc800078efcff */
[C---:B------:R-:W-:Y:S02]  /*20870*/  LOP3.LUT P1, RZ, R16.reuse, 0x4, RZ, 0xc0, !PT ;  /* 0x0000000410ff7812 */ /* 0x040fe4000782c0ff */
[----:B------:R-:W-:Y:S01]  /*20880*/  LOP3.LUT R16, R16, 0xffffdfff, RZ, 0xc0, !PT ;  /* 0xffffdfff10107812 */ /* 0x000fe200078ec0ff */
[----:B------:R-:W-:Y:S01]  /*20890*/  @!PT LDS RZ, [RZ] ;  /* 0x00000000fffff984 */ /* 0x000fe20000000800 */
[----:B------:R-:W-:Y:S01]  /*208a0*/  @!PT LDS RZ, [RZ] ;  /* 0x00000000fffff984 */ /* 0x000fe20000000800 */
[----:B------:R-:W-:Y:S01]  /*208b0*/  @!PT LDS RZ, [RZ] ;  /* 0x00000000fffff984 */ /* 0x000fe20000000800 */
[----:B------:R0:W-:Y:S03]  /*208c0*/  @!P2 LDGSTS.E.BYPASS.LTC128B.128 [R7+0x26400], desc[UR42][R2.64], !P0 ;  /* 0x264000000207afae */ /* 0x0001e6000c101d6a */
[----:B------:R-:W-:-:S04]  /*208d0*/  @P3 LOP3.LUT R16, R16, 0x2000, RZ, 0xfc, !PT ;  /* 0x0000200010103812 */ /* 0x000fc800078efcff */
[C---:B------:R-:W-:Y:S02]  /*208e0*/  LOP3.LUT P3, RZ, R16.reuse, 0x2, RZ, 0xc0, !PT ;  /* 0x0000000210ff7812 */ /* 0x040fe4000786c0ff */
[----:B------:R-:W-:Y:S01]  /*208f0*/  LOP3.LUT R16, R16, 0xfffffbff, RZ, 0xc0, !PT ;  /* 0xfffffbff10107812 */ /* 0x000fe200078ec0ff */
[----:B------:R0:W-:Y:S03]  /*20900*/  @!P2 LDGSTS.E.BYPASS.LTC128B.128 [R7+0x28400], desc[UR42][R2.64+0x80], !P1 ;  /* 0x284000800207afae */ /* 0x0001e6000c901d6a */
[----:B------:R-:W-:-:S04]  /*20910*/  @P4 LOP3.LUT R16, R16, 0x400, RZ, 0xfc, !PT ;  /* 0x0000040010104812 */ /* 0x000fc800078efcff */
[C---:B------:R-:W-:Y:S02]  /*20920*/  LOP3.LUT P0, RZ, R16.reuse, 0x8000, RZ, 0xc0, !PT ;  /* 0x0000800010ff7812 */ /* 0x040fe4000780c0ff */
[C---:B------:R-:W-:Y:S01]  /*20930*/  LOP3.LUT P1, RZ, R16.reuse, 0x4000, RZ, 0xc0, !PT ;  /* 0x0000400010ff7812 */ /* 0x040fe2000782c0ff */
[----:B------:R0:W-:Y:S01]  /*20940*/  @!P2 LDGSTS.E.BYPASS.LTC128B.128 [R7+0x2a400], desc[UR42][R2.64+0x100], !P3 ;  /* 0x2a4001000207afae */ /* 0x0001e2000d901d6a */
[C---:B------:R-:W-:Y:S02]  /*20950*/  LOP3.LUT P6, RZ, R16.reuse, 0x20, RZ, 0xc0, !PT ;  /* 0x0000002010ff7812 */ /* 0x040fe400078cc0ff */
[C---:B------:R-:W-:Y:S01]  /*20960*/  LOP3.LUT P3, RZ, R16.reuse, 0x2000, RZ, 0xc0, !PT ;  /* 0x0000200010ff7812 */ /* 0x040fe2000786c0ff */
[----:B------:R0:W-:Y:S01]  /*20970*/  @!P2 LDGSTS.E.BYPASS.LTC128B.128 [R7+0x2c400], desc[UR42][R2.64+0x180], !P5 ;  /* 0x2c4001800207afae */ /* 0x0001e2000e901d6a */
[C---:B------:R-:W-:Y:S02]  /*20980*/  LOP3.LUT P4, RZ, R16.reuse, 0x10, RZ, 0xc0, !PT ;  /* 0x0000001010ff7812 */ /* 0x040fe4000788c0ff */
[----:B------:R-:W-:-:S03]  /*20990*/  LOP3.LUT R16, R16, 0xfffff7ff, RZ, 0xc0, !PT ;  /* 0xfffff7ff10107812 */ /* 0x000fc600078ec0ff */
[----:B------:R0:W-:Y:S01]  /*209a0*/  @!P2 LDGSTS.E.BYPASS.LTC128B.128 [R7+0x2e400], desc[UR42][R2.64+0x200], !P0 ;  /* 0x2e4002000207afae */ /* 0x0001e2000c101d6a */
[----:B------:R-:W-:-:S03]  /*209b0*/  @P5 LOP3.LUT R16, R16, 0x800, RZ, 0xfc, !PT ;  /* 0x0000080010105812 */ /* 0x000fc600078efcff */
[----:B------:R0:W-:Y:S01]  /*209c0*/  @!P2 LDGSTS.E.BYPASS.LTC128B.128 [R7+0x30400], desc[UR42][R2.64+0x280], !P1 ;  /* 0x304002800207afae */ /* 0x0001e2000c901d6a */
[C---:B------:R-:W-:Y:S02]  /*209d0*/  LOP3.LUT P5, RZ, R16.reuse, 0x4, RZ, 0xc0, !PT ;  /* 0x0000000410ff7812 */ /* 0x040fe400078ac0ff */
[----:B------:R-:W-:Y:S01]  /*209e0*/  @!P3 LOP3.LUT R8, R5, 0x40, RZ, 0xc0, !PT ;  /* 0x000000400508b812 */ /* 0x000fe200078ec0ff */
[----:B------:R0:W-:Y:S01]  /*209f0*/  @!P2 LDGSTS.E.BYPASS.LTC128B.128 [R7+0x32400], desc[UR42][R2.64+0x300], P6 ;  /* 0x324003000207afae */ /* 0x0001e2000b101d6a */
[----:B------:R-:W-:Y:S02]  /*20a00*/  LOP3.LUT R16, R16, 0xffffefff, RZ, 0xc0, !PT ;  /* 0xffffefff10107812 */ /* 0x000fe400078ec0ff */
[----:B------:R-:W-:-:S07]  /*20a10*/  @!P3 SHF.R.U32.HI R8, RZ, 0x2, R8 ;  /* 0x00000002ff08b819 */ /* 0x000fce0000011608 */
[----:B0-----:R-:W-:Y:S05]  /*20a20*/  WARPSYNC.COLLECTIVE R15, `(.L_x_1685) ;  /* 0x000000000f087348 */ /* 0x001fea0003c00000 */
[----:B------:R1:W2:Y:S02]  /*20a30*/  SHFL.IDX P6, R14, R13, R12, R11 ;  /* 0x0000000c0d0e7389 */ /* 0x0002a400000c000b */
[----:B012---:R-:W-:Y:S01]  /*20a40*/  ENDCOLLECTIVE ;  /* 0x000000000000791b */ /* 0x007fe20003800000 */
.L_x_1685:
[----:B------:R-:W-:Y:S01]  /*20a50*/  @!PT LDS RZ, [RZ] ;  /* 0x00000000fffff984 */ /* 0x000fe20000000800 */
[----:B------:R-:W-:Y:S01]  /*20a60*/  @!PT LDS RZ, [RZ] ;  /* 0x00000000fffff984 */ /* 0x000fe20000000800 */
[----:B------:R-:W-:Y:S01]  /*20a70*/  @!PT LDS RZ, [RZ] ;  /* 0x00000000fffff984 */ /* 0x000fe20000000800 */
[----:B------:R0:W-:Y:S01]  /*20a80*/  @!P2 LDGSTS.E.BYPASS.LTC128B.128 [R7+0x34400], desc[UR42][R2.64+0x380], P4 ;  /* 0x344003800207afae */ /* 0x0001e2000a101d6a */
[----:B------:R-:W-:Y:S02]  /*20a90*/  @!P3 ISETP.NE.U32.AND P2, PT, R8, RZ, PT ;  /* 0x000000ff0800b20c */ /* 0x000fe40003f45070 */
[----:B------:R-:W-:Y:S02]  /*20aa0*/  @P5 LOP3.LUT R16, R16, 0x1000, RZ, 0xfc, !PT ;  /* 0x0000100010105812 */ /* 0x000fe400078efcff */
[----:B------:R-:W-:Y:S02]  /*20ab0*/  @!P3 LOP3.LUT R8, R6, 0x80, RZ, 0xc0, !PT ;  /* 0x000000800608b812 */ /* 0x000fe400078ec0ff */
[C---:B------:R-:W-:Y:S02]  /*20ac0*/  LOP3.LUT P5, RZ, R16.reuse, 0x8, RZ, 0xc0, !PT ;  /* 0x0000000810ff7812 */ /* 0x040fe400078ac0ff */
[----:B------:R-:W-:Y:S01]  /*20ad0*/  LOP3.LUT R16, R16, 0xffffffdf, RZ, 0xc0, !PT ;  /* 0xffffffdf10107812 */ /* 0x000fe200078ec0ff */
[----:B------:R-:W-:Y:S01]  /*20ae0*/  IMAD.MOV.U32 R13, RZ, RZ, R0 ;  /* 0x000000ffff0d7224 */ /* 0x000fe200078e0000 */
[----:B------:R-:W-:-:S03]  /*20af0*/  @!P3 SHF.R.U32.HI R8, RZ, 0x3, R8 ;  /* 0x00000003ff08b819 */ /* 0x000fc60000011608 */
[----:B------:R-:W-:Y:S02]  /*20b00*/  @P2 LOP3.LUT R16, R16, 0x20, RZ, 0xfc, !PT ;  /* 0x0000002010102812 */ /* 0x000fe400078efcff */
[----:B------:R-:W-:Y:S01]  /*20b10*/  @!P3 ISETP.NE.U32.AND P4, PT, R8, RZ, PT ;  /* 0x000000ff0800b20c */ /* 0x000fe20003f85070 */
[----:B0-----:R-:W-:-:S12]  /*20b20*/  IMAD.MOV.U32 R9, RZ, RZ, R14 ;  /* 0x000000ffff097224 */ /* 0x001fd800078e000e */
[----:B------:R-:W-:Y:S05]  /*20b30*/  WARPSYNC.COLLECTIVE R15, `(.L_x_1686) ;  /* 0x000000000f087348 */ /* 0x000fea0003c00000 */
[----:B------:R0:W1:Y:S02]  /*20b40*/  SHFL.IDX P6, R14, R13, R12, R11 ;  /* 0x0000000c0d0e7389 */ /* 0x00006400000c000b */
[----:B01----:R-:W-:Y:S01]  /*20b50*/  ENDCOLLECTIVE ;  /* 0x000000000000791b */ /* 0x003fe20003800000 */
.L_x_1686:
        /* <DEDUP_REMOVED lines=29> */
.L_x_1687:
        /* <DEDUP_REMOVED lines=8> */
[----:B------:R0:W-:Y:S01]  /*20db0*/  STL [R1+0x14], R16 ;  /* 0x0000141001007387 */ /* 0x0001e20000100800 */
[----:B------:R-:W-:-:S11]  /*20dc0*/  IMAD.MOV.U32 R10, RZ, RZ, R14 ;  /* 0x000000ffff0a7224 */ /* 0x000fd600078e000e */
[----:B0-----:R-:W-:Y:S05]  /*20dd0*/  WARPSYNC.COLLECTIVE R15, `(.L_x_1688) ;  /* 0x000000000f087348 */ /* 0x001fea0003c00000 */
[----:B------:R1:W2:Y:S02]  /*20de0*/  SHFL.IDX P6, R14, R13, R12, R11 ;  /* 0x0000000c0d0e7389 */ /* 0x0002a400000c000b */
[----:B012---:R-:W-:Y:S01]  /*20df0*/  ENDCOLLECTIVE ;  /* 0x000000000000791b */ /* 0x007fe20003800000 */
.L_x_1688:
        /* <DEDUP_REMOVED lines=20> */
[----:B------:R-:W-:-:S03]  /*20f40*/  LOP3.LUT P2, RZ, R16, 0x80, RZ, 0xc0, !PT ;  /* 0x0000008010ff7812 */ /* 0x000fc6000784c0ff */
[----:B------:R0:W5:Y:S10]  /*20f50*/  LDL.LU R16, [R1+0x88] ;  /* 0x0000880001107983 */ /* 0x0001740000300800 */
        /* <DEDUP_REMOVED lines=13> */
.L_x_1689:
[----:B------:R-:W-:Y:S02]  /*21030*/  IMAD.MOV.U32 R13, RZ, RZ, R0 ;  /* 0x000000ffff0d7224 */ /* 0x000fe400078e0000 */
[----:B------:R-:W-:-:S07]  /*21040*/  IMAD.MOV.U32 R4, RZ, RZ, R14 ;  /* 0x000000ffff047224 */ /* 0x000fce00078e000e */
[----:B------:R-:W-:Y:S05]  /*21050*/  WARPSYNC.COLLECTIVE R15, `(.L_x_1690) ;  /* 0x000000000f087348 */ /* 0x000fea0003c00000 */
[----:B------:R0:W1:Y:S02]  /*21060*/  SHFL.IDX P6, R14, R13, R12, R11 ;  /* 0x0000000c0d0e7389 */ /* 0x00006400000c000b */
[----:B01----:R-:W-:Y:S01]  /*21070*/  ENDCOLLECTIVE ;  /* 0x000000000000791b */ /* 0x003fe20003800000 */
.L_x_1690:
[----:B------:R-:W-:Y:S01]  /*21080*/  IMAD.MOV.U32 R0, RZ, RZ, R14 ;  /* 0x000000ffff007224 */ /* 0x000fe200078e000e */
[----:B------:R-:W-:Y:S06]  /*21090*/  BRA `(.L_x_1691) ;  /* 0xffffff9800347947 */ /* 0x000fec000383ffff */
.L_x_1533:
[----:B0-----:R0:W2:Y:S02]  /*210a0*/  SYNCS.PHASECHK.TRANS64.TRYWAIT P0, [R18+URZ+0x38820], R0 ;  /* 0x03882000120075a7 */ /* 0x0010a4000800017f */
[----:B--2---:R-:W-:Y:S05]  /*210b0*/  @!P0 NANOSLEEP.SYNCS 0x989680 ;  /* 0x009896800000895d */ /* 0x004fea0003900000 */
[----:B------:R-:W2:Y:S02]  /*210c0*/  @!P0 SYNCS.PHASECHK.TRANS64 P0, [R18+URZ+0x38820], R0 ;  /* 0x03882000120085a7 */ /* 0x000ea4000800007f */
[----:B--2---:R-:W-:Y:S05]  /*210d0*/  @!P0 BRA `(.L_x_1533) ;  /* 0xfffffffc00f08947 */ /* 0x004fea000383ffff */
[----:B------:R-:W-:Y:S05]  /*210e0*/  BRA `(.L_x_1692) ;  /* 0xffffff9800f07947 */ /* 0x000fea000383ffff */
.L_x_1537:
[----:B0-----:R0:W2:Y:S02]  /*210f0*/  SYNCS.PHASECHK.TRANS64.TRYWAIT P0, [R0+URZ+0x38860], R2 ;  /* 0x03886002000075a7 */ /* 0x0010a4000800017f */
[----:B--2---:R-:W-:Y:S05]  /*21100*/  @!P0 NANOSLEEP.SYNCS 0x989680 ;  /* 0x009896800000895d */ /* 0x004fea0003900000 */
[----:B------:R-:W2:Y:S02]  /*21110*/  @!P0 SYNCS.PHASECHK.TRANS64 P0, [R0+URZ+0x38860], R2 ;  /* 0x03886002000085a7 */ /* 0x000ea4000800007f */
[----:B--2---:R-:W-:Y:S05]  /*21120*/  @!P0 BRA `(.L_x_1537) ;  /* 0xfffffffc00f08947 */ /* 0x004fea000383ffff */
[----:B------:R-:W-:Y:S05]  /*21130*/  BRA `(.L_x_1693) ;  /* 0xffffff9c00147947 */ /* 0x000fea000383ffff */
.L_x_1556:
[----:B-1----:R1:W2:Y:S02]  /*21140*/  SYNCS.PHASECHK.TRANS64.TRYWAIT P0, [R2+URZ+0x38840], R6 ;  /* 0x03884006020075a7 */ /* 0x0022a4000800017f */
[----:B--2---:R-:W-:Y:S05]  /*21150*/  @!P0 NANOSLEEP.SYNCS 0x989680 ;  /* 0x009896800000895d */ /* 0x004fea0003900000 */
[----:B------:R-:W2:Y:S02]  /*21160*/  @!P0 SYNCS.PHASECHK.TRANS64 P0, [R2+URZ+0x38840], R6 ;  /* 0x03884006020085a7 */ /* 0x000ea4000800007f */
[----:B--2---:R-:W-:Y:S05]  /*21170*/  @!P0 BRA `(.L_x_1556) ;  /* 0xfffffffc00f08947 */ /* 0x004fea000383ffff */
[----:B------:R-:W-:Y:S05]  /*21180*/  BRA `(.L_x_1694) ;  /* 0xffffffa800247947 */ /* 0x000fea000383ffff */
.L_x_1561:
[----:B0-----:R0:W2:Y:S02]  /*21190*/  SYNCS.PHASECHK.TRANS64.TRYWAIT P0, [R2+URZ+0x38860], R6 ;  /* 0x03886006020075a7 */ /* 0x0010a4000800017f */
[----:B--2---:R-:W-:Y:S05]  /*211a0*/  @!P0 NANOSLEEP.SYNCS 0x989680 ;  /* 0x009896800000895d */ /* 0x004fea0003900000 */
[----:B------:R-:W2:Y:S02]  /*211b0*/  @!P0 SYNCS.PHASECHK.TRANS64 P0, [R2+URZ+0x38860], R6 ;  /* 0x03886006020085a7 */ /* 0x000ea4000800007f */
[----:B--2---:R-:W-:Y:S05]  /*211c0*/  @!P0 BRA `(.L_x_1561) ;  /* 0xfffffffc00f08947 */ /* 0x004fea000383ffff */
[----:B------:R-:W-:Y:S05]  /*211d0*/  BRA `(.L_x_1695) ;  /* 0xffffffa800a07947 */ /* 0x000fea000383ffff */
.L_x_1576:
[----:B-1----:R1:W2:Y:S02]  /*211e0*/  SYNCS.PHASECHK.TRANS64.TRYWAIT P0, [R3+URZ+0x38840], R2 ;  /* 0x03884002030075a7 */ /* 0x0022a4000800017f */
[----:B--2---:R-:W-:Y:S05]  /*211f0*/  @!P0 NANOSLEEP.SYNCS 0x989680 ;  /* 0x009896800000895d */ /* 0x004fea0003900000 */
[----:B------:R-:W2:Y:S02]  /*21200*/  @!P0 SYNCS.PHASECHK.TRANS64 P0, [R3+URZ+0x38840], R2 ;  /* 0x03884002030085a7 */ /* 0x000ea4000800007f */
[----:B--2---:R-:W-:Y:S05]  /*21210*/  @!P0 BRA `(.L_x_1576) ;  /* 0xfffffffc00f08947 */ /* 0x004fea000383ffff */
[----:B------:R-:W-:Y:S05]  /*21220*/  BRA `(.L_x_1696) ;  /* 0xffffffb4007c7947 */ /* 0x000fea000383ffff */
.L_x_1581:
[----:B--2---:R2:W3:Y:S02]  /*21230*/  SYNCS.PHASECHK.TRANS64.TRYWAIT P0, [R3+URZ+0x38860], R2 ;  /* 0x03886002030075a7 */ /* 0x0044e4000800017f */
[----:B---3--:R-:W-:Y:S05]  /*21240*/  @!P0 NANOSLEEP.SYNCS 0x989680 ;  /* 0x009896800000895d */ /* 0x008fea0003900000 */
[----:B------:R-:W3:Y:S02]  /*21250*/  @!P0 SYNCS.PHASECHK.TRANS64 P0, [R3+URZ+0x38860], R2 ;  /* 0x03886002030085a7 */ /* 0x000ee4000800007f */
[----:B---3--:R-:W-:Y:S05]  /*21260*/  @!P0 BRA `(.L_x_1581) ;  /* 0xfffffffc00f08947 */ /* 0x008fea000383ffff */
[----:B------:R-:W-:Y:S05]  /*21270*/  BRA `(.L_x_1697) ;  /* 0xffffffb400f87947 */ /* 0x000fea000383ffff */
.L_x_1596:
[----:B-1----:R1:W2:Y:S02]  /*21280*/  SYNCS.PHASECHK.TRANS64.TRYWAIT P0, [R3+URZ+0x38840], R2 ;  /* 0x03884002030075a7 */ /* 0x0022a4000800017f */
[----:B--2---:R-:W-:Y:S05]  /*21290*/  @!P0 NANOSLEEP.SYNCS 0x989680 ;  /* 0x009896800000895d */ /* 0x004fea0003900000 */
[----:B------:R-:W2:Y:S02]  /*212a0*/  @!P0 SYNCS.PHASECHK.TRANS64 P0, [R3+URZ+0x38840], R2 ;  /* 0x03884002030085a7 */ /* 0x000ea4000800007f */
[----:B--2---:R-:W-:Y:S05]  /*212b0*/  @!P0 BRA `(.L_x_1596) ;  /* 0xfffffffc00f08947 */ /* 0x004fea000383ffff */
[----:B------:R-:W-:Y:S05]  /*212c0*/  BRA `(.L_x_1698) ;  /* 0xffffffc000b87947 */ /* 0x000fea000383ffff */
.L_x_1601:
[----:B--2---:R2:W3:Y:S02]  /*212d0*/  SYNCS.PHASECHK.TRANS64.TRYWAIT P0, [R3+URZ+0x38860], R2 ;  /* 0x03886002030075a7 */ /* 0x0044e4000800017f */
[----:B---3--:R-:W-:Y:S05]  /*212e0*/  @!P0 NANOSLEEP.SYNCS 0x989680 ;  /* 0x009896800000895d */ /* 0x008fea0003900000 */
[----:B------:R-:W3:Y:S02]  /*212f0*/  @!P0 SYNCS.PHASECHK.TRANS64 P0, [R3+URZ+0x38860], R2 ;  /* 0x03886002030085a7 */ /* 0x000ee4000800007f */
[----:B---3--:R-:W-:Y:S05]  /*21300*/  @!P0 BRA `(.L_x_1601) ;  /* 0xfffffffc00f08947 */ /* 0x008fea000383ffff */
[----:B------:R-:W-:Y:S05]  /*21310*/  BRA `(.L_x_1699) ;  /* 0xffffffc400347947 */ /* 0x000fea000383ffff */
.L_x_1617:
[----:B-1----:R-:W2:Y:S01]  /*21320*/  LDL R2, [R1] ;  /* 0x0000000001027983 */ /* 0x002ea20000100800 */
[----:B------:R-:W-:Y:S01]  /*21330*/  BSSY B0, `(.L_x_1700) ;  /* 0x0000008000007945 */ /* 0x000fe20003800000 */
[----:B---3--:R-:W-:Y:S02]  /*21340*/  IMAD.MOV.U32 R12, RZ, RZ, RZ ;  /* 0x000000ffff0c7224 */ /* 0x008fe400078e00ff */
[----:B------:R-:W-:Y:S02]  /*21350*/  IMAD.MOV.U32 R11, RZ, RZ, 0x1f ;  /* 0x0000001fff0b7424 */ /* 0x000fe400078e00ff */
[----:B------:R-:W-:Y:S02]  /*21360*/  IMAD.MOV.U32 R15, RZ, RZ, -0x1 ;  /* 0xffffffffff0f7424 */ /* 0x000fe400078e00ff */
[----:B--2---:R-:W-:-:S07]  /*21370*/  IMAD.MOV.U32 R13, RZ, RZ, R2 ;  /* 0x000000ffff0d7224 */ /* 0x004fce00078e0002 */
[----:B0-----:R-:W-:Y:S05]  /*21380*/  WARPSYNC.COLLECTIVE R15, `(.L_x_1701) ;  /* 0x000000000f087348 */ /* 0x001fea0003c00000 */
[----:B------:R1:W2:Y:S02]  /*21390*/  SHFL.IDX P6, R14, R13, R12, R11 ;  /* 0x0000000c0d0e7389 */ /* 0x0002a400000c000b */
[----:B012---:R-:W-:Y:S01]  /*213a0*/  ENDCOLLECTIVE ;  /* 0x000000000000791b */ /* 0x007fe20003800000 */
.L_x_1701:
[----:B------:R-:W-:Y:S05]  /*213b0*/  BSYNC B0 ;  /* 0x0000000000007941 */ /* 0x000fea0003800000 */
.L_x_1700:
        /* <DEDUP_REMOVED lines=9> */
.L_x_1702:
        /* <DEDUP_REMOVED lines=26> */
.L_x_1703:
        /* <DEDUP_REMOVED lines=8> */
.L_x_1704:
        /* <DEDUP_REMOVED lines=8> */
.L_x_1705:
        /* <DEDUP_REMOVED lines=8> */
.L_x_1706:
        /* <DEDUP_REMOVED lines=8> */
.L_x_1707:
        /* <DEDUP_REMOVED lines=9> */
.L_x_1708:
[----:B------:R-:W-:Y:S01]  /*21880*/  IMAD.MOV.U32 R9, RZ, RZ, R14 ;  /* 0x000000ffff097224 */ /* 0x000fe200078e000e */
[----:B------:R-:W-:Y:S06]  /*21890*/  BRA `(.L_x_1709) ;  /* 0xffffffcc006c7947 */ /* 0x000fec000383ffff */
.L_x_1620:
[----:B------:R-:W-:Y:S01]  /*218a0*/  BSSY B0, `(.L_x_1710) ;  /* 0x0000008000007945 */ /* 0x000fe20003800000 */
[----:B------:R-:W-:Y:S02]  /*218b0*/  IMAD.MOV.U32 R13, RZ, RZ, R2 ;  /* 0x000000ffff0d7224 */ /* 0x000fe400078e0002 */
[----:B---3--:R-:W-:Y:S02]  /*218c0*/  IMAD.MOV.U32 R12, RZ, RZ, 0x1 ;  /* 0x00000001ff0c7424 */ /* 0x008fe400078e00ff */
[----:B------:R-:W-:Y:S02]  /*218d0*/  IMAD.MOV.U32 R11, RZ, RZ, RZ ;  /* 0x000000ffff0b7224 */ /* 0x000fe400078e00ff */
[----:B------:R-:W-:-:S07]  /*218e0*/  IMAD.MOV.U32 R15, RZ, RZ, -0x1 ;  /* 0xffffffffff0f7424 */ /* 0x000fce00078e00ff */
[----:B0-----:R-:W-:Y:S05]  /*218f0*/  WARPSYNC.COLLECTIVE R15, `(.L_x_1711) ;  /* 0x000000000f087348 */ /* 0x001fea0003c00000 */
[----:B------:R1:W2:Y:S02]  /*21900*/  SHFL.UP P6, R14, R13, R12, R11 ;  /* 0x0400000c0d0e7389 */ /* 0x0002a400000c000b */
[----:B012---:R-:W-:Y:S01]  /*21910*/  ENDCOLLECTIVE ;  /* 0x000000000000791b */ /* 0x007fe20003800000 */
.L_x_1711:
[----:B------:R-:W-:Y:S05]  /*21920*/  BSYNC B0 ;  /* 0x0000000000007941 */ /* 0x000fea0003800000 */
.L_x_1710:
        /* <DEDUP_REMOVED lines=10> */
.L_x_1712:
        /* <DEDUP_REMOVED lines=8> */
.L_x_1713:
        /* <DEDUP_REMOVED lines=8> */
.L_x_1714:
        /* <DEDUP_REMOVED lines=8> */
.L_x_1715:
        /* <DEDUP_REMOVED lines=9> */
.L_x_1716:
[----:B------:R-:W-:Y:S01]  /*21be0*/  IMAD.MOV.U32 R9, RZ, RZ, R14 ;  /* 0x000000ffff097224 */ /* 0x000fe200078e000e */
[----:B------:R-:W-:Y:S06]  /*21bf0*/  BRA `(.L_x_1717) ;  /* 0xffffffcc00407947 */ /* 0x000fec000383ffff */
.L_x_1622:
[----:B------:R-:W-:Y:S01]  /*21c00*/  BSSY B0, `(.L_x_1718) ;  /* 0x0000006000007945 */ /* 0x000fe20003800000 */
[----:B------:R-:W-:Y:S01]  /*21c10*/  PLOP3.LUT P6, PT, P6, PT, PT, 0x8, 0x0 ;  /* 0x000000000000781c */ /* 0x000fe200037ce170 */
[----:B------:R-:W-:-:S12]  /*21c20*/  IMAD.MOV.U32 R15, RZ, RZ, -0x1 ;  /* 0xffffffffff0f7424 */ /* 0x000fd800078e00ff */
[----:B0--3--:R-:W-:Y:S05]  /*21c30*/  WARPSYNC.COLLECTIVE R15, `(.L_x_1719) ;  /* 0x000000000f087348 */ /* 0x009fea0003c00000 */
[----:B---3--:R-:W-:Y:S01]  /*21c40*/  VOTE.ANY R14, PT, P6 ;  /* 0x00000000000e7806 */ /* 0x008fe200030e0100 */
[----:B0-----:R-:W-:Y:S06]  /*21c50*/  ENDCOLLECTIVE ;  /* 0x000000000000791b */ /* 0x001fec0003800000 */
.L_x_1719:
[----:B------:R-:W-:Y:S05]  /*21c60*/  BSYNC B0 ;  /* 0x0000000000007941 */ /* 0x000fea0003800000 */
.L_x_1718:
        /* <DEDUP_REMOVED lines=9> */
.L_x_1720:
[----:B------:R-:W-:Y:S02]  /*21d00*/  IMAD.MOV.U32 R13, RZ, RZ, R6 ;  /* 0x000000ffff0d7224 */ /* 0x000fe400078e0006 */
[----:B------:R-:W-:-:S07]  /*21d10*/  IMAD.MOV.U32 R0, RZ, RZ, R14 ;  /* 0x000000ffff007224 */ /* 0x000fce00078e000e */
[----:B------:R-:W-:Y:S05]  /*21d20*/  WARPSYNC.COLLECTIVE R15, `(.L_x_1721) ;  /* 0x000000000f087348 */ /* 0x000fea0003c00000 */
[----:B------:R0:W1:Y:S02]  /*21d30*/  SHFL.IDX P6, R14, R13, R12, R11 ;  /* 0x0000000c0d0e7389 */ /* 0x00006400000c000b */
[----:B01----:R-:W-:Y:S01]  /*21d40*/  ENDCOLLECTIVE ;  /* 0x000000000000791b */ /* 0x003fe20003800000 */
.L_x_1721:
[----:B------:R-:W-:Y:S01]  /*21d50*/  IMAD.MOV.U32 R6, RZ, RZ, R14 ;  /* 0x000000ffff067224 */ /* 0x000fe200078e000e */
[----:B------:R-:W-:Y:S06]  /*21d60*/  BRA `(.L_x_1722) ;  /* 0xffffffcc00207947 */ /* 0x000fec000383ffff */
.L_x_1624:
[----:B------:R-:W-:Y:S01]  /*21d70*/  BSSY B0, `(.L_x_1723) ;  /* 0x0000007000007945 */ /* 0x000fe20003800000 */
[----:B------:R-:W-:Y:S02]  /*21d80*/  IMAD.MOV.U32 R13, RZ, RZ, R7 ;  /* 0x000000ffff0d7224 */ /* 0x000fe400078e0007 */
[----:B------:R-:W-:Y:S02]  /*21d90*/  IMAD.MOV.U32 R11, RZ, RZ, 0x1f ;  /* 0x0000001fff0b7424 */ /* 0x000fe400078e00ff */
[----:B------:R-:W-:-:S07]  /*21da0*/  IMAD.MOV.U32 R15, RZ, RZ, -0x1 ;  /* 0xffffffffff0f7424 */ /* 0x000fce00078e00ff */
[----:B012-4-:R-:W-:Y:S05]  /*21db0*/  WARPSYNC.COLLECTIVE R15, `(.L_x_1724) ;  /* 0x000000000f087348 */ /* 0x017fea0003c00000 */
[----:B------:R3:W0:Y:S02]  /*21dc0*/  SHFL.IDX P6, R14, R13, R12, R11 ;  /* 0x0000000c0d0e7389 */ /* 0x00062400000c000b */
[----:B01234-:R-:W-:Y:S01]  /*21dd0*/  ENDCOLLECTIVE ;  /* 0x000000000000791b */ /* 0x01ffe20003800000 */
.L_x_1724:
[----:B------:R-:W-:Y:S05]  /*21de0*/  BSYNC B0 ;  /* 0x0000000000007941 */ /* 0x000fea0003800000 */
.L_x_1723:
[----:B------:R-:W-:Y:S01]  /*21df0*/  IMAD.MOV.U32 R7, RZ, RZ, R14 ;  /* 0x000000ffff077224 */ /* 0x000fe200078e000e */
[----:B------:R-:W-:Y:S06]  /*21e00*/  BRA `(.L_x_1725) ;  /* 0xffffffcc00107947 */ /* 0x000fec000383ffff */
.L_x_1628:
[----:B0-----:R0:W1:Y:S02]  /*21e10*/  SYNCS.PHASECHK.TRANS64.TRYWAIT P0, [R0+URZ+0x38820], R3 ;  /* 0x03882003000075a7 */ /* 0x001064000800017f */
[----:B-1----:R-:W-:Y:S05]  /*21e20*/  @!P0 NANOSLEEP.SYNCS 0x989680 ;  /* 0x009896800000895d */ /* 0x002fea0003900000 */
[----:B------:R-:W1:Y:S02]  /*21e30*/  @!P0 SYNCS.PHASECHK.TRANS64 P0, [R0+URZ+0x38820], R3 ;  /* 0x03882003000085a7 */ /* 0x000e64000800007f */
[----:B-1----:R-:W-:Y:S05]  /*21e40*/  @!P0 BRA `(.L_x_1628) ;  /* 0xfffffffc00f08947 */ /* 0x002fea000383ffff */
[----:B------:R-:W-:Y:S05]  /*21e50*/  BRA `(.L_x_1726) ;  /* 0xffffffd000ac7947 */ /* 0x000fea000383ffff */
.L_x_1629:
        /* <DEDUP_REMOVED lines=11> */
.L_x_1728:
[----:B------:R-:W-:Y:S05]  /*21f10*/  BSYNC B0 ;  /* 0x0000000000007941 */ /* 0x000fea0003800000 */
.L_x_1727:
[----:B------:R-:W-:Y:S05]  /*21f20*/  BRA `(.L_x_1729) ;  /* 0xffffffd000947947 */ /* 0x000fea000383ffff */
.L_x_1630:
[----:B------:R-:W-:Y:S01]  /*21f30*/  BSSY B0, `(.L_x_1730) ;  /* 0x0000006000007945 */ /* 0x000fe20003800000 */
[----:B------:R-:W-:-:S07]  /*21f40*/  IMAD.MOV.U32 R15, RZ, RZ, -0x1 ;  /* 0xffffffffff0f7424 */ /* 0x000fce00078e00ff */
[----:B01----:R-:W-:Y:S05]  /*21f50*/  WARPSYNC.COLLECTIVE R15, `(.L_x_1731) ;  /* 0x000000000f0c7348 */ /* 0x003fea0003c00000 */
[----:B------:R-:W-:Y:S02]  /*21f60*/  ELECT P6, UR62, PT ;  /* 0x00000000003e782f */ /* 0x000fe400038c0000 */
[----:B------:R-:W-:Y:S01]  /*21f70*/  MOV R14, UR62 ;  /* 0x0000003e000e7c02 */ /* 0x000fe20008000f00 */
[----:B01----:R-:W-:Y:S10]  /*21f80*/  ENDCOLLECTIVE ;  /* 0x000000000000791b */ /* 0x003ff40003800000 */
.L_x_1731:
[----:B------:R-:W-:Y:S05]  /*21f90*/  BSYNC B0 ;  /* 0x0000000000007941 */ /* 0x000fea0003800000 */
.L_x_1730:
[----:B------:R-:W-:Y:S05]  /*21fa0*/  BRA `(.L_x_1732) ;  /* 0xffffffd000887947 */ /* 0x000fea000383ffff */
.L_x_1632:
[----:B0-----:R0:W1:Y:S02]  /*21fb0*/  SYNCS.PHASECHK.TRANS64.TRYWAIT P0, [R6+URZ], R5 ;  /* 0x00000005060075a7 */ /* 0x001064000800017f */
[----:B-1----:R-:W-:Y:S05]  /*21fc0*/  @!P0 NANOSLEEP.SYNCS 0x989680 ;  /* 0x009896800000895d */ /* 0x002fea0003900000 */
[----:B------:R-:W1:Y:S02]  /*21fd0*/  @!P0 SYNCS.PHASECHK.TRANS64 P0, [R6+URZ], R5 ;  /* 0x00000005060085a7 */ /* 0x000e64000800007f */
[----:B-1----:R-:W-:Y:S05]  /*21fe0*/  @!P0 BRA `(.L_x_1632) ;  /* 0xfffffffc00f08947 */ /* 0x002fea000383ffff */
[----:B------:R-:W-:Y:S05]  /*21ff0*/  BRA `(.L_x_1733) ;  /* 0xffffffd000c07947 */ /* 0x000fea000383ffff */
.L_x_1633:
[----:B-1----:R1:W2:Y:S02]  /*22000*/  SYNCS.PHASECHK.TRANS64.TRYWAIT P0, [R7+URZ], R2 ;  /* 0x00000002070075a7 */ /* 0x0022a4000800017f */
[----:B--2---:R-:W-:Y:S05]  /*22010*/  @!P0 NANOSLEEP.SYNCS 0x989680 ;  /* 0x009896800000895d */ /* 0x004fea0003900000 */
[----:B------:R-:W2:Y:S02]  /*22020*/  @!P0 SYNCS.PHASECHK.TRANS64 P0, [R7+URZ], R2 ;  /* 0x00000002070085a7 */ /* 0x000ea4000800007f */
[----:B--2---:R-:W-:Y:S05]  /*22030*/  @!P0 BRA `(.L_x_1633) ;  /* 0xfffffffc00f08947 */ /* 0x004fea000383ffff */
[----:B------:R-:W-:Y:S05]  /*22040*/  BRA `(.L_x_1734) ;  /* 0xffffffd000b47947 */ /* 0x000fea000383ffff */
.L_x_1635:
[----:B--2---:R2:W3:Y:S02]  /*22050*/  SYNCS.PHASECHK.TRANS64.TRYWAIT P0, [R4+URZ], R5 ;  /* 0x00000005040075a7 */ /* 0x0044e4000800017f */
[----:B---3--:R-:W-:Y:S05]  /*22060*/  @!P0 NANOSLEEP.SYNCS 0x989680 ;  /* 0x009896800000895d */ /* 0x008fea0003900000 */
[----:B------:R-:W3:Y:S02]  /*22070*/  @!P0 SYNCS.PHASECHK.TRANS64 P0, [R4+URZ], R5 ;  /* 0x00000005040085a7 */ /* 0x000ee4000800007f */
[----:B---3--:R-:W-:Y:S05]  /*22080*/  @!P0 BRA `(.L_x_1635) ;  /* 0xfffffffc00f08947 */ /* 0x008fea000383ffff */
[----:B------:R-:W-:Y:S05]  /*22090*/  BRA `(.L_x_1735) ;  /* 0xffffffd000b87947 */ /* 0x000fea000383ffff */
.L_x_1736:
        /* <DEDUP_REMOVED lines=14> */
.L_x_6043:


//--------------------- .text._ZN7cutlass13device_kernelIN5flash11enable_sm90INS1_16FlashAttnFwdSm90INS1_25CollectiveMainloopFwdSm90ILi2EN4cute5tupleIJNS5_1CILi1EEES8_S8_EEENS6_IJNS7_ILi64EEESA_SA_EEELi512ENS_6half_tEfNS_4arch4Sm90ELb0ELb1ELb1ELb0ELb0ELb0ELb0ELb0ELb0ELb1ELb1ELb0EEENS1_21CollectiveEpilogueFwdINS6_IJSA_NS7_ILi512EEESA_EEES9_SC_SE_Li256ELb0ELb1ELb1ELb0EEENS1_19SingleTileSchedulerILb0ELb1ELb1ELi64EEEEEEEEEvNT_6ParamsE --------------------------
	.section	.text._ZN7cutlass13device_kernelIN5flash11enable_sm90INS1_16FlashAttnFwdSm90INS1_25CollectiveMainloopFwdSm90ILi2EN4cute5tupleIJNS5_1CILi1EEES8_S8_EEENS6_IJNS7_ILi64EEESA_SA_EEELi512ENS_6half_tEfNS_4arch4Sm90ELb0ELb1ELb1ELb0ELb0ELb0ELb0ELb0ELb0ELb1ELb1ELb0EEENS1_21CollectiveEpilogueFwdINS6_IJSA_NS7_ILi512EEESA_EEES9_SC_SE_Li256ELb0ELb1ELb1ELb0EEENS1_19SingleTileSchedulerILb0ELb1ELb1ELi64EEEEEEEEEvNT_6ParamsE,"ax",@progbits
	.align	128
.text._ZN7cutlass13device_kernelIN5flash11enable_sm90INS1_16FlashAttnFwdSm90INS1_25CollectiveMainloopFwdSm90ILi2EN4cute5tupleIJNS5_1CILi1EEES8_S8_EEENS6_IJNS7_ILi64EEESA_SA_EEELi512ENS_6half_tEfNS_4arch4Sm90ELb0ELb1ELb1ELb0ELb0ELb0ELb0ELb0ELb0ELb1ELb1ELb0EEENS1_21CollectiveEpilogueFwdINS6_IJSA_NS7_ILi512EEESA_EEES9_SC_SE_Li256ELb0ELb1ELb1ELb0EEENS1_19SingleTileSchedulerILb0ELb1ELb1ELi64EEEEEEEEEvNT_6ParamsE:
        .type           _ZN7cutlass13device_kernelIN5flash11enable_sm90INS1_16FlashAttnFwdSm90INS1_25CollectiveMainloopFwdSm90ILi2EN4cute5tupleIJNS5_1CILi1EEES8_S8_EEENS6_IJNS7_ILi64EEESA_SA_EEELi512ENS_6half_tEfNS_4arch4Sm90ELb0ELb1ELb1ELb0ELb0ELb0ELb0ELb0ELb0ELb1ELb1ELb0EEENS1_21CollectiveEpilogueFwdINS6_IJSA_NS7_ILi512EEESA_EEES9_SC_SE_Li256ELb0ELb1ELb1ELb0EEENS1_19SingleTileSchedulerILb0ELb1ELb1ELi64EEEEEEEEEvNT_6ParamsE,@function
        .size           _ZN7cutlass13device_kernelIN5flash11enable_sm90INS1_16FlashAttnFwdSm90INS1_25CollectiveMainloopFwdSm90ILi2EN4cute5tupleIJNS5_1CILi1EEES8_S8_EEENS6_IJNS7_ILi64EEESA_SA_EEELi512ENS_6half_tEfNS_4arch4Sm90ELb0ELb1ELb1ELb0ELb0ELb0ELb0ELb0ELb0ELb1ELb1ELb0EEENS1_21CollectiveEpilogueFwdINS6_IJSA_NS7_ILi512EEESA_EEES9_SC_SE_Li256ELb0ELb1ELb1ELb0EEENS1_19SingleTileSchedulerILb0ELb1ELb1ELi64EEEEEEEEEvNT_6ParamsE,(.L_x_6044 - _ZN7cutlass13device_kernelIN5flash11enable_sm90INS1_16FlashAttnFwdSm90INS1_25CollectiveMainloopFwdSm90ILi2EN4cute5tupleIJNS5_1CILi1EEES8_S8_EEENS6_IJNS7_ILi64EEESA_SA_EEELi512ENS_6half_tEfNS_4arch4Sm90ELb0ELb1ELb1ELb0ELb0ELb0ELb0ELb0ELb0ELb1ELb1ELb0EEENS1_21CollectiveEpilogueFwdINS6_IJSA_NS7_ILi512EEESA_EEES9_SC_SE_Li256ELb0ELb1ELb1ELb0EEENS1_19SingleTileSchedulerILb0ELb1ELb1ELi64EEEEEEEEEvNT_6ParamsE)
        .other          _ZN7cutlass13device_kernelIN5flash11enable_sm90INS1_16FlashAttnFwdSm90INS1_25CollectiveMainloopFwdSm90ILi2EN4cute5tupleIJNS5_1CILi1EEES8_S8_EEENS6_IJNS7_ILi64EEESA_SA_EEELi512ENS_6half_tEfNS_4arch4Sm90ELb0ELb1ELb1ELb0ELb0ELb0ELb0ELb0ELb0ELb1ELb1ELb0EEENS1_21CollectiveEpilogueFwdINS6_IJSA_NS7_ILi512EEESA_EEES9_SC_SE_Li256ELb0ELb1ELb1ELb0EEENS1_19SingleTileSchedulerILb0ELb1ELb1ELi64EEEEEEEEEvNT_6ParamsE,@"STO_CUDA_ENTRY STV_DEFAULT"
_ZN7cutlass13device_kernelIN5flash11enable_sm90INS1_16FlashAttnFwdSm90INS1_25CollectiveMainloopFwdSm90ILi2EN4cute5tupleIJNS5_1CILi1EEES8_S8_EEENS6_IJNS7_ILi64EEESA_SA_EEELi512ENS_6half_tEfNS_4arch4Sm90ELb0ELb1ELb1ELb0ELb0ELb0ELb0ELb0ELb0ELb1ELb1ELb0EEENS1_21CollectiveEpilogueFwdINS6_IJSA_NS7_ILi512EEESA_EEES9_SC_SE_Li256ELb0ELb1ELb1ELb0EEENS1_19SingleTileSchedulerILb0ELb1ELb1ELi64EEEEEEEEEvNT_6ParamsE:
        /* <DEDUP_REMOVED lines=18> */
.L_x_1738:
[----:B------:R-:W-:Y:S05]  /*0120*/  BSYNC B0 ;  /* 0x0000000000007941 */ /* 0x000fea0003800000 */
.L_x_1737:
        /* <DEDUP_REMOVED lines=37> */
.L_x_1739:
        /* <DEDUP_REMOVED lines=22> */
.L_x_1740:
        /* <DEDUP_REMOVED lines=18> */
.L_x_1741:
        /* <DEDUP_REMOVED lines=22> */
.L_x_1742:
        /* <DEDUP_REMOVED lines=22> */
.L_x_1743:
        /* <DEDUP_REMOVED lines=8> */
.L_x_1746:
[----:B------:R-:W-:-:S08]  /*0940*/  NOP ;  /* 0x0000000000007918 */ /* 0x000fd00000000000 */
[----:B------:R-:W0:Y:S02]  /*0950*/  USETMAXREG.TRY_ALLOC.CTAPOOL UP0, 0xf0 ;  /* 0x000000f0000079c8 */ /* 0x000e240008000600 */
[----:B0-----:R-:W-:-:S13]  /*0960*/  PLOP3.LUT P0, PT, PT, PT, UP0, 0x80, 0x0 ;  /* 0x000000000000781c */ /* 0x001fda0003f0f008 */
[----:B------:R-:W-:Y:S05]  /*0970*/  @!P0 BRA `(.L_x_1746) ;  /* 0xfffffffc00f08947 */ /* 0x000fea000383ffff */
[----:B------:R-:W0:Y:S01]  /*0980*/  S2R R2, SR_TID.X ;  /* 0x0000000000027919 */ /* 0x000e220000002100 */
[----:B------:R-:W1:Y:S01]  /*0990*/  S2UR UR6, SR_CTAID.Y ;  /* 0x00000000000679c3 */ /* 0x000e620000002600 */
[----:B------:R-:W-:Y:S02]  /*09a0*/  ULDC UR7, c[0x0][0xc50] ;  /* 0x0003140000077ab9 */ /* 0x000fe40000000800 */
[----:B------:R-:W-:-:S05]  /*09b0*/  UISETP.NE.AND UP0, UPT, UR7, 0x1, UPT ;  /* 0x000000010700788c */ /* 0x000fca000bf05270 */
[----:B------:R-:W2:Y:S06]  /*09c0*/  S2UR UR8, SR_CTAID.Z ;  /* 0x00000000000879c3 */ /* 0x000eac0000002700 */
[----:B------:R-:W-:Y:S01]  /*09d0*/  @UP0 ULDC UR4, c[0x0][0xc54] ;  /* 0x0003150000040ab9 */ /* 0x000fe20000000800 */
[----:B------:R-:W-:Y:S01]  /*09e0*/  @UP0 ULDC UR10, c[0x0][0xc58] ;  /* 0x00031600000a0ab9 */ /* 0x000fe20000000800 */
[----:B-1----:R-:W-:Y:S02]  /*09f0*/  UIMAD.WIDE.U32 UR4, UR6, UR4, URZ ;  /* 0x00000004060472a5 */ /* 0x002fe4000f8e003f */
[----:B------:R-:W-:-:S02]  /*0a00*/  UMOV UR40, UR6 ;  /* 0x0000000600287c82 */ /* 0x000fc40008000000 */
[----:B------:R-:W-:Y:S01]  /*0a10*/  @UP0 USHF.R.U32.HI UR40, URZ, UR10, UR5 ;  /* 0x0000000a3f280299 */ /* 0x000fe20008011605 */
[----:B0-----:R-:W-:-:S03]  /*0a20*/  LOP3.LUT R0, R2, 0xffffff80, RZ, 0xc0, !PT ;  /* 0xffffff8002007812 */ /* 0x001fc600078ec0ff */
[----:B------:R-:W-:Y:S01]  /*0a30*/  UIADD3 UR4, -UR40, URZ, URZ ;  /* 0x0000003f28047290 */ /* 0x000fe2000fffe13f */
[----:B------:R-:W-:-:S03]  /*0a40*/  ISETP.NE.AND P0, PT, R0, 0x80, PT ;  /* 0x000000800000780c */ /* 0x000fc60003f05270 */
[----:B------:R-:W-:-:S10]  /*0a50*/  UIMAD UR4, UR7, UR4, UR6 ;  /* 0x00000004070472a4 */ /* 0x000fd4000f8e0206 */
[----:B------:R-:W-:Y:S06]  /*0a60*/  @!P0 BAR.ARV 0x8, 0x100 ;  /* 0x0204000000008b1d */ /* 0x000fec0000002000 */
[----:B------:R-:W-:-:S13]  /*0a70*/  ISETP.GE.U32.AND P0, PT, R2, 0x100, PT ;  /* 0x000001000200780c */ /* 0x000fda0003f06070 */
[----:B------:R-:W-:Y:S06]  /*0a80*/  @P0 BAR.ARV 0xf, 0x100 ;  /* 0x03c4000000000b1d */ /* 0x000fec0000002000 */
[----:B--2---:R-:W-:-:S13]  /*0a90*/  ISETP.LE.AND P0, PT, RZ, UR8, PT ;  /* 0x00000008ff007c0c */ /* 0x004fda000bf03270 */
[----:B------:R-:W-:Y:S05]  /*0aa0*/  @!P0 BRA `(.L_x_1747) ;  /* 0x0000014800108947 */ /* 0x000fea0003800000 */
[----:B------:R-:W-:Y:S01]  /*0ab0*/  ULDC.64 UR6, c[0x0][0x418] ;  /* 0x0001060000067ab9 */ /* 0x000fe20000000a00 */
[----:B------:R-:W0:Y:S01]  /*0ac0*/  S2UR UR41, SR_CTAID.X ;  /* 0x00000000002979c3 */ /* 0x000e220000002500 */
[----:B------:R-:W-:Y:S01]  /*0ad0*/  UISETP.NE.U32.AND UP0, UPT, UR6, URZ, UPT ;  /* 0x0000003f0600728c */ /* 0x000fe2000bf05070 */
[----:B------:R-:W-:Y:S01]  /*0ae0*/  VIADD R16, R2, 0xffffff80 ;  /* 0xffffff8002107836 */ /* 0x000fe20000000000 */
[----:B------:R-:W-:Y:S01]  /*0af0*/  ULDC UR39, c[0x0][0x424] ;  /* 0x0001090000277ab9 */ /* 0x000fe20000000800 */
[----:B------:R-:W-:Y:S01]  /*0b00*/  ULDC UR8, c[0x0][0x2f0] ;  /* 0x0000bc0000087ab9 */ /* 0x000fe20000000800 */
[----:B------:R-:W-:-:S04]  /*0b10*/  UISETP.NE.AND.EX UP0, UPT, UR7, URZ, UPT, UP0 ;  /* 0x0000003f0700728c */ /* 0x000fc8000bf05300 */
[----:B------:R-:W-:Y:S02]  /*0b20*/  USEL UR39, UR39, 0x1, UP0 ;  /* 0x0000000127277887 */ /* 0x000fe40008000000 */
[----:B------:R-:W-:Y:S02]  /*0b30*/  UISETP.NE.AND UP0, UPT, UR9, 0x1, UPT ;  /* 0x000000010900788c */ /* 0x000fe4000bf05270 */
[----:B------:R-:W-:-:S04]  /*0b40*/  UIMAD UR5, UR39, UR8, 0x3f ;  /* 0x0000003f270574a4 */ /* 0x000fc8000f8e0208 */
[----:B------:R-:W-:Y:S01]  /*0b50*/  PLOP3.LUT P0, PT, PT, PT, UP0, 0x80, 0x0 ;  /* 0x000000000000781c */ /* 0x000fe20003f0f008 */
[----:B------:R-:W-:-:S04]  /*0b60*/  USHF.R.S32.HI UR6, URZ, 0x1f, UR5 ;  /* 0x0000001f3f067899 */ /* 0x000fc80008011405 */
[----:B------:R-:W-:Y:S02]  /*0b70*/  ULEA.HI UR5, UR6, UR5, URZ, 0x6 ;  /* 0x0000000506057291 */ /* 0x000fe4000f8f303f */
[----:B0-----:R-:W-:Y:S02]  /*0b80*/  USHF.L.U32 UR41, UR41, 0x6, URZ ;  /* 0x0000000629297899 */ /* 0x001fe4000800063f */
[----:B------:R-:W-:-:S04]  /*0b90*/  USHF.R.S32.HI UR5, URZ, 0x6, UR5 ;  /* 0x000000063f057899 */ /* 0x000fc80008011405 */
[----:B------:R-:W-:Y:S08]  /*0ba0*/  @!P0 BRA `(.L_x_1748) ;  /* 0x0000002400148947 */ /* 0x000ff00003800000 */
[----:B------:R-:W-:Y:S01]  /*0bb0*/  ULDC UR6, c[0x0][0x448] ;  /* 0x0001120000067ab9 */ /* 0x000fe20000000800 */
[----:B------:R-:W-:Y:S02]  /*0bc0*/  UIADD3 UR9, UR41, 0x3f, URZ ;  /* 0x0000003f29097890 */ /* 0x000fe4000fffe03f */
[----:B------:R-:W-:Y:S01]  /*0bd0*/  UISETP.NE.AND UP1, UPT, UR6, 0x1, UPT ;  /* 0x000000010600788c */ /* 0x000fe2000bf25270 */
[----:B------:R-:W-:Y:S02]  /*0be0*/  ULDC UR13, c[0x0][0x288] ;  /* 0x0000a200000d7ab9 */ /* 0x000fe40000000800 */
[----:B------:R-:W-:Y:S01]  /*0bf0*/  ULDC.64 UR6, c[0x0][0x9e0] ;  /* 0x0002780000067ab9 */ /* 0x000fe20000000a00 */
[----:B------:R-:W-:Y:S02]  /*0c00*/  UIADD3 UR12, -UR13, 0x1, URZ ;  /* 0x000000010d0c7890 */ /* 0x000fe4000fffe13f */
[----:B------:R-:W-:Y:S02]  /*0c10*/  UISETP.GE.AND UP0, UPT, UR7, 0x1, UPT ;  /* 0x000000010700788c */ /* 0x000fe4000bf06270 */
[----:B------:R-:W-:-:S03]  /*0c20*/  UIMAD UR12, UR39, UR8, UR12 ;  /* 0x00000008270c72a4 */ /* 0x000fc6000f8e020c */
[----:B------:R-:W-:Y:S01]  /*0c30*/  @UP1 ULDC UR10, c[0x0][0x44c] ;  /* 0x00011300000a1ab9 */ /* 0x000fe20000000800 */
[----:B------:R-:W-:Y:S01]  /*0c40*/  PLOP3.LUT P1, PT, PT, PT, UP0, 0x80, 0x0 ;  /* 0x000000000000781c */ /* 0x000fe20003f2f008 */
[----:B------:R-:W-:Y:S01]  /*0c50*/  UIMAD.WIDE.U32 UR10, UR9, UR10, URZ ;  /* 0x0000000a090a72a5 */ /* 0x000fe2000f8e003f */
[----:B------:R-:W-:-:S03]  /*0c60*/  @UP1 ULDC UR14, c[0x0][0x450] ;  /* 0x00011400000e1ab9 */ /* 0x000fc60000000800 */
[----:B------:R-:W-:-:S04]  /*0c70*/  @UP1 USHF.R.U32.HI UR9, URZ, UR14, UR11 ;  /* 0x0000000e3f091299 */ /* 0x000fc8000801160b */
[----:B------:R-:W-:-:S04]  /*0c80*/  UIADD3 UR12, UR12, UR9, URZ ;  /* 0x000000090c0c7290 */ /* 0x000fc8000fffe03f */
[----:B------:R-:W-:Y:S01]  /*0c90*/  UIADD3 UR6, UR12, UR6, URZ ;  /* 0x000000060c067290 */ /* 0x000fe2000fffe03f */
[----:B------:R-:W-:Y:S11]  /*0ca0*/  @!P1 BRA `(.L_x_1749) ;  /* 0x0000000000449947 */ /* 0x000ff60003800000 */
[----:B------:R-:W-:Y:S01]  /*0cb0*/  ISETP.LT.AND P0, PT, RZ, UR12, PT ;  /* 0x0000000cff007c0c */ /* 0x000fe2000bf01270 */
[----:B------:R-:W-:-:S12]  /*0cc0*/  UIADD3 UR9, UR12, -0x1, URZ ;  /* 0xffffffff0c097890 */ /* 0x000fd8000fffe03f */
[----:B------:R-:W-:Y:S05]  /*0cd0*/  @P0 BRA `(.L_x_1750) ;  /* 0x00000000001c0947 */ /* 0x000fea0003800000 */
[----:B------:R-:W-:Y:S02]  /*0ce0*/  UISETP.NE.AND UP0, UPT, UR7, 0x1, UPT ;  /* 0x000000010700788c */ /* 0x000fe4000bf05270 */
[----:B------:R-:W-:-:S09]  /*0cf0*/  UIADD3 UR9, -UR12, URZ, URZ ;  /* 0x0000003f0c097290 */ /* 0x000fd2000fffe13f */
[----:B------:R-:W-:Y:S02]  /*0d00*/  @UP0 ULDC.64 UR14, c[0x0][0x9e8] ;  /* 0x00027a00000e0ab9 */ /* 0x000fe40000000a00 */
[----:B------:R-:W-:-:S04]  /*0d10*/  UIMAD.WIDE.U32 UR10, UR9, UR14, URZ ;  /* 0x0000000e090a72a5 */ /* 0x000fc8000f8e003f */
[----:B------:R-:W-:-:S04]  /*0d20*/  @UP0 USHF.R.U32.HI UR9, URZ, UR15, UR11 ;  /* 0x0000000f3f090299 */ /* 0x000fc8000801160b */
[----:B------:R-:W-:Y:S01]  /*0d30*/  ULOP3.LUT UR9, URZ, UR9, URZ, 0x33, !UPT ;  /* 0x000000093f097292 */ /* 0x000fe2000f8e333f */
[----:B------:R-:W-:Y:S11]  /*0d40*/  BRA `(.L_x_1751) ;  /* 0x0000000000107947 */ /* 0x000ff60003800000 */
.L_x_1750:
[----:B------:R-:W-:-:S11]  /*0d50*/  UISETP.NE.AND UP0, UPT, UR7, 0x1, UPT ;  /* 0x000000010700788c */ /* 0x000fd6000bf05270 */
[----:B------:R-:W-:Y:S02]  /*0d60*/  @UP0 ULDC.64 UR14, c[0x0][0x9e8] ;  /* 0x00027a00000e0ab9 */ /* 0x000fe40000000a00 */
[----:B------:R-:W-:-:S04]  /*0d70*/  UIMAD.WIDE.U32 UR10, UR9, UR14, URZ ;  /* 0x0000000e090a72a5 */ /* 0x000fc8000f8e003f */
[----:B------:R-:W-:-:S12]  /*0d80*/  @UP0 USHF.R.U32.HI UR9, URZ, UR15, UR11 ;  /* 0x0000000f3f090299 */ /* 0x000fd8000801160b */
.L_x_1751:
[----:B------:R-:W-:-:S04]  /*0d90*/  UIMAD UR9, UR9, UR7, UR7 ;  /* 0x00000007090972a4 */ /* 0x000fc8000f8e0207 */
[----:B------:R-:W-:-:S04]  /*0da0*/  UISETP.LT.AND UP0, UPT, UR6, UR9, UPT ;  /* 0x000000090600728c */ /* 0x000fc8000bf01270 */
[----:B------:R-:W-:-:S12]  /*0db0*/  USEL UR6, UR6, UR9, UP0 ;  /* 0x0000000906067287 */ /* 0x000fd80008000000 */
.L_x_1749:
[----:B------:R-:W-:Y:S01]  /*0dc0*/  UIADD3 UR6, UR6, 0x3f, URZ ;  /* 0x0000003f06067890 */ /* 0x000fe2000fffe03f */
[----:B------:R-:W-:Y:S01]  /*0dd0*/  @UP1 ULDC UR10, c[0x0][0x44c] ;  /* 0x00011300000a1ab9 */ /* 0x000fe20000000800 */
[----:B------:R-:W-:Y:S01]  /*0de0*/  @UP1 ULDC UR12, c[0x0][0x450] ;  /* 0x00011400000c1ab9 */ /* 0x000fe20000000800 */
[----:B------:R-:W-:Y:S02]  /*0df0*/  UIMAD.WIDE.U32 UR10, UR41, UR10, URZ ;  /* 0x0000000a290a72a5 */ /* 0x000fe4000f8e003f */
[----:B------:R-:W-:Y:S02]  /*0e00*/  USHF.R.S32.HI UR9, URZ, 0x1f, UR6 ;  /* 0x0000001f3f097899 */ /* 0x000fe40008011406 */
[----:B------:R-:W-:Y:S02]  /*0e10*/  UIMAD UR8, UR39, UR8, -UR13 ;  /* 0x00000008270872a4 */ /* 0x000fe4000f8e0a0d */
[----:B------:R-:W-:Y:S02]  /*0e20*/  @UP1 USHF.R.U32.HI UR41, URZ, UR12, UR11 ;  /* 0x0000000c3f291299 */ /* 0x000fe4000801160b */
[----:B------:R-:W-:-:S02]  /*0e30*/  ULEA.HI UR9, UR9, UR6, URZ, 0x6 ;  /* 0x0000000609097291 */ /* 0x000fc4000f8f303f */
[----:B------:R-:W-:Y:S02]  /*0e40*/  UIADD3 UR8, UR8, UR41, URZ ;  /* 0x0000002908087290 */ /* 0x000fe4000fffe03f */
[----:B------:R-:W-:Y:S01]  /*0e50*/  USHF.R.S32.HI UR9, URZ, 0x6, UR9 ;  /* 0x000000063f097899 */ /* 0x000fe20008011409 */
[----:B------:R-:W-:Y:S02]  /*0e60*/  ULDC UR6, c[0x0][0x9dc] ;  /* 0x0002770000067ab9 */ /* 0x000fe40000000800 */
[----:B------:R-:W-:Y:S02]  /*0e70*/  UIADD3 UR6, UR8, -UR6, URZ ;  /* 0x8000000608067290 */ /* 0x000fe4000fffe03f */
[----:B------:R-:W-:-:S04]  /*0e80*/  UISETP.LT.AND UP0, UPT, UR5, UR9, UPT ;  /* 0x000000090500728c */ /* 0x000fc8000bf01270 */
[----:B------:R-:W-:Y:S01]  /*0e90*/  USEL UR10, UR5, UR9, UP0 ;  /* 0x00000009050a7287 */ /* 0x000fe20008000000 */
[----:B------:R-:W-:Y:S01]  /*0ea0*/  IMAD.U32 R0, RZ, RZ, UR6 ;  /* 0x00000006ff007e24 */ /* 0x000fe2000f8e00ff */
[----:B------:R-:W-:Y:S10]  /*0eb0*/  @!P1 BRA `(.L_x_1752) ;  /* 0x0000000000449947 */ /* 0x000ff40003800000 */
[----:B------:R-:W-:Y:S02]  /*0ec0*/  UMOV UR5, UR8 ;  /* 0x0000000800057c82 */ /* 0x000fe40008000000 */
[----:B------:R-:W-:-:S06]  /*0ed0*/  UISETP.GT.AND UP0, UPT, UR5, -0x1, UPT ;  /* 0xffffffff0500788c */ /* 0x000fcc000bf04270 */
[----:B------:R-:W-:-:S13]  /*0ee0*/  PLOP3.LUT P0, PT, PT, PT, UP0, 0x80, 0x0 ;  /* 0x000000000000781c */ /* 0x000fda0003f0f008 */
[----:B------:R-:W-:Y:S05]  /*0ef0*/  @P0 BRA `(.L_x_1753) ;  /* 0x00000000001c0947 */ /* 0x000fea0003800000 */
[----:B------:R-:W-:Y:S02]  /*0f00*/  UISETP.NE.AND UP0, UPT, UR7, 0x1, UPT ;  /* 0x000000010700788c */ /* 0x000fe4000bf05270 */
[----:B------:R-:W-:-:S09]  /*0f10*/  ULOP3.LUT UR5, URZ, UR5, URZ, 0x33, !UPT ;  /* 0x000000053f057292 */ /* 0x000fd2000f8e333f */
[----:B------:R-:W-:Y:S02]  /*0f20*/  @UP0 ULDC.64 UR12, c[0x0][0x9e8] ;  /* 0x00027a00000c0ab9 */ /* 0x000fe40000000a00 */
[----:B------:R-:W-:-:S04]  /*0f30*/  UIMAD.WIDE.U32 UR8, UR5, UR12, URZ ;  /* 0x0000000c050872a5 */ /* 0x000fc8000f8e003f */
[----:B------:R-:W-:-:S04]  /*0f40*/  @UP0 USHF.R.U32.HI UR5, URZ, UR13, UR9 ;  /* 0x0000000d3f050299 */ /* 0x000fc80008011609 */
[----:B------:R-:W-:Y:S01]  /*0f50*/  ULOP3.LUT UR5, URZ, UR5, URZ, 0x33, !UPT ;  /* 0x000000053f057292 */ /* 0x000fe2000f8e333f */
[----:B------:R-:W-:Y:S11]  /*0f60*/  BRA `(.L_x_1754) ;  /* 0x0000000000107947 */ /* 0x000ff60003800000 */
.L_x_1753:
[----:B------:R-:W-:-:S11]  /*0f70*/  UISETP.NE.AND UP0, UPT, UR7, 0x1, UPT ;  /* 0x000000010700788c */ /* 0x000fd6000bf05270 */
[----:B------:R-:W-:Y:S02]  /*0f80*/  @UP0 ULDC.64 UR12, c[0x0][0x9e8] ;  /* 0x00027a00000c0ab9 */ /* 0x000fe40000000a00 */
[----:B------:R-:W-:-:S04]  /*0f90*/  UIMAD.WIDE.U32 UR8, UR5, UR12, URZ ;  /* 0x0000000c050872a5 */ /* 0x000fc8000f8e003f */
[----:B------:R-:W-:-:S12]  /*0fa0*/  @UP0 USHF.R.U32.HI UR5, URZ, UR13, UR9 ;  /* 0x0000000d3f050299 */ /* 0x000fd80008011609 */
.L_x_1754:
[----:B------:R-:W-:-:S06]  /*0fb0*/  UIMAD UR5, UR5, UR7, URZ ;  /* 0x00000007050572a4 */ /* 0x000fcc000f8e023f */
[----:B------:R-:W-:-:S07]  /*0fc0*/  VIMNMX R0, R0, UR5, !PT ;  /* 0x0000000500007c48 */ /* 0x000fce000ffe0100 */
.L_x_1752:
[----:B------:R-:W-:Y:S01]  /*0fd0*/  SHF.R.S32.HI R3, RZ, 0x1f, R0 ;  /* 0x0000001fff037819 */ /* 0x000fe20000011400 */
[----:B------:R-:W-:Y:S01]  /*0fe0*/  USHF.R.U32.HI UR5, URZ, 0x10, UR4 ;  /* 0x000000103f057899 */ /* 0x000fe20008011604 */
[----:B------:R-:W-:Y:S01]  /*0ff0*/  PLOP3.LUT P0, PT, PT, PT, PT, 0x80, 0x0 ;  /* 0x000000000000781c */ /* 0x000fe20003f0f070 */
[----:B------:R-:W-:Y:S01]  /*1000*/  ULOP3.LUT UR4, UR4, 0xffff, URZ, 0xc0, !UPT ;  /* 0x0000ffff04047892 */ /* 0x000fe2000f8ec03f */
[----:B------:R-:W-:Y:S01]  /*1010*/  LEA.HI R3, R3, R0, RZ, 0x6 ;  /* 0x0000000003037211 */ /* 0x000fe200078f30ff */
[----:B------:R-:W-:Y:S01]  /*1020*/  UISETP.NE.AND UP0, UPT, UR5, URZ, UPT ;  /* 0x0000003f0500728c */ /* 0x000fe2000bf05270 */
[----:B------:R-:W-:Y:S02]  /*1030*/  CS2R R4, SRZ ;  /* 0x0000000000047805 */ /* 0x000fe4000001ff00 */
[----:B------:R-:W-:Y:S02]  /*1040*/  MOV R2, RZ ;  /* 0x000000ff00027202 */ /* 0x000fe40000000f00 */
[----:B------:R-:W-:-:S02]  /*1050*/  CS2R R150, SRZ ;  /* 0x0000000000967805 */ /* 0x000fc4000001ff00 */
[----:B------:R-:W-:Y:S02]  /*1060*/  SHF.R.S32.HI R3, RZ, 0x6, R3 ;  /* 0x00000006ff037819 */ /* 0x000fe40000011403 */
[----:B------:R-:W-:Y:S02]  /*1070*/  CS2R R148, SRZ ;  /* 0x0000000000947805 */ /* 0x000fe4000001ff00 */
[----:B------:R-:W-:Y:S02]  /*1080*/  CS2R R146, SRZ ;  /* 0x0000000000927805 */ /* 0x000fe4000001ff00 */
[----:B------:R-:W-:Y:S02]  /*1090*/  CS2R R144, SRZ ;  /* 0x0000000000907805 */ /* 0x000fe4000001ff00 */
[----:B------:R-:W-:Y:S02]  /*10a0*/  VIMNMX R10, RZ, R3, !PT ;  /* 0x00000003ff0a7248 */ /* 0x000fe40007fe0100 */
[----:B------:R-:W-:-:S02]  /*10b0*/  CS2R R142, SRZ ;  /* 0x00000000008e7805 */ /* 0x000fc4000001ff00 */
[----:B------:R-:W-:Y:S01]  /*10c0*/  CS2R R140, SRZ ;  /* 0x00000000008c7805 */ /* 0x000fe2000001ff00 */
[----:B------:R-:W-:Y:S01]  /*10d0*/  @!UP0 ULDC UR5, c[0x0][0x9f0] ;  /* 0x00027c0000058ab9 */ /* 0x000fe20000000800 */
        /* <DEDUP_REMOVED lines=52> */
[----:B------:R-:W-:Y:S01]  /*1420*/  IMAD.MOV.U32 R37, RZ, RZ, RZ ;  /* 0x000000ffff257224 */ /* 0x000fe200078e00ff */
[----:B------:R-:W-:Y:S06]  /*1430*/  @!P1 BRA `(.L_x_1755) ;  /* 0x0000000000749947 */ /* 0x000fec0003800000 */
[----:B------:R-:W-:Y:S01]  /*1440*/  IMAD.U32 R5, RZ, RZ, UR5 ;  /* 0x00000005ff057e24 */ /* 0x000fe2000f8e00ff */
[----:B------:R-:W-:-:S04]  /*1450*/  UIADD3 UR6, UR5, -0x1, UR10 ;  /* 0xffffffff05067890 */ /* 0x000fc8000fffe00a */
[-C--:B------:R-:W-:Y:S02]  /*1460*/  IABS R8, R5.reuse ;  /* 0x0000000500087213 */ /* 0x080fe40000000000 */
[----:B------:R-:W-:Y:S02]  /*1470*/  IADD3 R0, -R10, UR6, RZ ;  /* 0x000000060a007c10 */ /* 0x000fe4000fffe1ff */
[----:B------:R-:W0:Y:S01]  /*1480*/  I2F.RP R3, R8 ;  /* 0x0000000800037306 */ /* 0x000e220000209400 */
[----:B------:R-:W-:-:S07]  /*1490*/  IABS R11, R5 ;  /* 0x00000005000b7213 */ /* 0x000fce0000000000 */
[----:B0-----:R-:W0:Y:S02]  /*14a0*/  MUFU.RCP R3, R3 ;  /* 0x0000000300037308 */ /* 0x001e240000001000 */
[----:B0-----:R-:W-:Y:S02]  /*14b0*/  VIADD R6, R3, 0xffffffe ;  /* 0x0ffffffe03067836 */ /* 0x001fe40000000000 */
[----:B------:R-:W-:-:S04]  /*14c0*/  IMAD.MOV R3, RZ, RZ, -R11 ;  /* 0x000000ffff037224 */ /* 0x000fc800078e0a0b */
[----:B------:R0:W1:Y:S02]  /*14d0*/  F2I.FTZ.U32.TRUNC.NTZ R7, R6 ;  /* 0x0000000600077305 */ /* 0x000064000021f000 */
[----:B0-----:R-:W-:Y:S01]  /*14e0*/  IMAD.MOV.U32 R6, RZ, RZ, RZ ;  /* 0x000000ffff067224 */ /* 0x001fe200078e00ff */
[----:B-1----:R-:W-:-:S05]  /*14f0*/  IADD3 R9, RZ, -R7, RZ ;  /* 0x80000007ff097210 */ /* 0x002fca0007ffe0ff */
[----:B------:R-:W-:Y:S01]  /*1500*/  IMAD R5, R9, R8, RZ ;  /* 0x0000000809057224 */ /* 0x000fe200078e02ff */
[----:B------:R-:W-:Y:S02]  /*1510*/  IABS R9, R0 ;  /* 0x0000000000097213 */ /* 0x000fe40000000000 */
[----:B------:R-:W-:Y:S01]  /*1520*/  LOP3.LUT R0, R0, UR5, RZ, 0x3c, !PT ;  /* 0x0000000500007c12 */ /* 0x000fe2000f8e3cff */
[----:B------:R-:W-:-:S03]  /*1530*/  IMAD.HI.U32 R7, R7, R5, R6 ;  /* 0x0000000507077227 */ /* 0x000fc600078e0006 */
[----:B------:R-:W-:Y:S01]  /*1540*/  ISETP.GE.AND P3, PT, R0, RZ, PT ;  /* 0x000000ff0000720c */ /* 0x000fe20003f66270 */
[----:B------:R-:W-:-:S04]  /*1550*/  IMAD.MOV.U32 R6, RZ, RZ, R9 ;  /* 0x000000ffff067224 */ /* 0x000fc800078e0009 */
[----:B------:R-:W-:-:S04]  /*1560*/  IMAD.HI.U32 R7, R7, R6, RZ ;  /* 0x0000000607077227 */ /* 0x000fc800078e00ff */
[----:B------:R-:W-:-:S05]  /*1570*/  IMAD R3, R7, R3, R6 ;  /* 0x0000000307037224 */ /* 0x000fca00078e0206 */
[----:B------:R-:W-:-:S13]  /*1580*/  ISETP.GT.U32.AND P2, PT, R8, R3, PT ;  /* 0x000000030800720c */ /* 0x000fda0003f44070 */
[-C--:B------:R-:W-:Y:S01]  /*1590*/  @!P2 IADD3 R3, R3, -R8.reuse, RZ ;  /* 0x800000080303a210 */ /* 0x080fe20007ffe0ff */
[----:B------:R-:W-:Y:S01]  /*15a0*/  @!P2 VIADD R7, R7, 0x1 ;  /* 0x000000010707a836 */ /* 0x000fe20000000000 */
[----:B------:R-:W-:Y:S02]  /*15b0*/  ISETP.NE.AND P2, PT, RZ, UR5, PT ;  /* 0x00000005ff007c0c */ /* 0x000fe4000bf45270 */
[----:B------:R-:W-:-:S13]  /*15c0*/  ISETP.GE.U32.AND P1, PT, R3, R8, PT ;  /* 0x000000080300720c */ /* 0x000fda0003f26070 */
[----:B------:R-:W-:-:S04]  /*15d0*/  @P1 VIADD R7, R7, 0x1 ;  /* 0x0000000107071836 */ /* 0x000fc80000000000 */
[----:B------:R-:W-:-:S05]  /*15e0*/  IMAD.MOV.U32 R5, RZ, RZ, R7 ;  /* 0x000000ffff057224 */ /* 0x000fca00078e0007 */
[----:B------:R-:W-:Y:S02]  /*15f0*/  @!P3 IADD3 R5, -R5, RZ, RZ ;  /* 0x000000ff0505b210 */ /* 0x000fe40007ffe1ff */
[----:B------:R-:W-:-:S07]  /*1600*/  @!P2 LOP3.LUT R5, RZ, UR5, RZ, 0x33, !PT ;  /* 0x00000005ff05ac12 */ /* 0x000fce000f8e33ff */
.L_x_1755:
[----:B------:R-:W-:Y:S01]  /*1610*/  IMAD R0, R5, UR4, R10 ;  /* 0x0000000405007c24 */ /* 0x000fe2000f8e020a */
        /* <DEDUP_REMOVED lines=29> */
[----:B0-----:R-:W-:Y:S02]  /*17f0*/  ULEA UR5, UR8, UR7, 0x18 ;  /* 0x0000000708057291 */ /* 0x001fe4000f8ec03f */
[----:B------:R-:W-:Y:S01]  /*1800*/  UIADD3 UR6, UR4, -UR6, URZ ;  /* 0x8000000604067290 */ /* 0x000fe2000fffe03f */
[----:B------:R-:W-:Y:S01]  /*1810*/  IMAD.IADD R7, R6, 0x1, -R7 ;  /* 0x0000000106077824 */ /* 0x000fe200078e0a07 */
[----:B------:R-:W-:Y:S02]  /*1820*/  ULOP3.LUT UR4, UR45, 0x1, URZ, 0xfc, !UPT ;  /* 0x000000012d047892 */ /* 0x000fe4000f8efc3f */
[----:B------:R-:W-:Y:S02]  /*1830*/  ULEA UR6, UR6, UR5, 0xf ;  /* 0x0000000506067291 */ /* 0x000fe4000f8e783f */
[----:B------:R-:W-:Y:S01]  /*1840*/  UISETP.NE.AND UP0, UPT, UR4, 0x3, UPT ;  /* 0x000000030400788c */ /* 0x000fe2000bf05270 */
[----:B------:R-:W-:Y:S01]  /*1850*/  LEA R4, R4, R7, 0x4 ;  /* 0x0000000704047211 */ /* 0x000fe200078e20ff */
[----:B------:R-:W-:-:S04]  /*1860*/  UIADD3 UR6, UR6, 0x400, URZ ;  /* 0x0000040006067890 */ /* 0x000fc8000fffe03f */
[----:B------:R-:W-:Y:S01]  /*1870*/  PLOP3.LUT P0, PT, PT, PT, UP0, 0x80, 0x0 ;  /* 0x000000000000781c */ /* 0x000fe20003f0f008 */
[----:B------:R-:W-:-:S04]  /*1880*/  USHF.R.U32.HI UR6, URZ, 0x4, UR6 ;  /* 0x000000043f067899 */ /* 0x000fc80008011606 */
[----:B------:R-:W-:-:S04]  /*1890*/  ULOP3.LUT UR6, UR6, 0x3fff, URZ, 0xc0, !UPT ;  /* 0x00003fff06067892 */ /* 0x000fc8000f8ec03f */
[----:B------:R-:W-:-:S04]  /*18a0*/  ULOP3.LUT UR6, UR6, 0x2000000, URZ, 0xfc, !UPT ;  /* 0x0200000006067892 */ /* 0x000fc8000f8efc3f */
[----:B------:R-:W-:Y:S08]  /*18b0*/  @!P0 BRA `(.L_x_1757) ;  /* 0x0000000000048947 */ /* 0x000ff00003800000 */
[----:B------:R-:W-:Y:S01]  /*18c0*/  BPT.TRAP 0x1 ;  /* 0x000000040000795c */ /* 0x000fe20000300000 */
.L_x_1757:
[----:B------:R-:W-:-:S04]  /*18d0*/  SHF.L.U32 R2, RZ, 0x1f, RZ ;  /* 0x0000001fff027819 */ /* 0x000fc800000006ff */
[----:B------:R-:W0:Y:S02]  /*18e0*/  SYNCS.PHASECHK.TRANS64.TRYWAIT P1, [UR5+0x28c50], R2 ;  /* 0x028c5002ff0075a7 */ /* 0x000e240008020145 */
[----:B0-----:R-:W-:Y:S05]  /*18f0*/  @!P1 BRA `(.L_x_1758) ;  /* 0x0000013800849947 */ /* 0x001fea0003800000 */
.L_x_1952:
        /* <DEDUP_REMOVED lines=47> */
[----:B------:R-:W-:Y:S01]  /*1bf0*/  MOV R7, RZ ;  /* 0x000000ff00077202 */ /* 0x000fe20000000f00 */
[----:B------:R-:W-:-:S06]  /*1c00*/  UMOV UR4, URZ ;  /* 0x0000003f00047c82 */ /* 0x000fcc0008000000 */
.L_x_1764:
[----:B------:R-:W-:Y:S01]  /*1c10*/  BAR.SYNC.DEFER_BLOCKING 0xe, 0x100 ;  /* 0x0384000000007b1d */ /* 0x000fe20000010000 */
[----:B------:R-:W-:Y:S01]  /*1c20*/  IMAD.U32 R5, RZ, RZ, UR4 ;  /* 0x00000004ff057e24 */ /* 0x000fe2000f8e00ff */
[----:B------:R-:W-:Y:S01]  /*1c30*/  UIADD3 UR4, UR4, 0x1, URZ ;  /* 0x0000000104047890 */ /* 0x000fe2000fffe03f */
[C---:B------:R-:W-:Y:S01]  /*1c40*/  ISETP.GT.AND P3, PT, R3.reuse, R0, PT ;  /* 0x000000000300720c */ /* 0x040fe20003f64270 */
[----:B------:R-:W-:Y:S02]  /*1c50*/  VIADD R3, R3, 0xffffffff ;  /* 0xffffffff03037836 */ /* 0x000fe40000000000 */
[----:B01----:R-:W-:Y:S01]  /*1c60*/  IMAD R2, R5, 0x40, R4 ;  /* 0x0000004005027824 */ /* 0x003fe200078e0204 */
        /* <DEDUP_REMOVED lines=137> */
.L_x_1760:
[----:B------:R-:W-:Y:S01]  /*2500*/  ULEA UR7, UR4, UR5, 0x3 ;  /* 0x0000000504077291 */ /* 0x000fe2000f8e183f */
[----:B------:R-:W-:-:S08]  /*2510*/  SHF.L.U32 R2, R7, 0x1f, RZ ;  /* 0x0000001f07027819 */ /* 0x000fd000000006ff */
[----:B------:R0:W1:Y:S01]  /*2520*/  SYNCS.PHASECHK.TRANS64.TRYWAIT P1, [UR7+0x28c50], R2 ;  /* 0x028c5002ff0075a7 */ /* 0x0000620008020147 */
[----:B------:R-:W-:Y:S05]  /*2530*/  @!P0 BRA `(.L_x_1761) ;  /* 0x0000000000048947 */ /* 0x000fea0003800000 */
[----:B------:R-:W-:Y:S01]  /*2540*/  BPT.TRAP 0x1 ;  /* 0x000000040000795c */ /* 0x000fe20000300000 */
.L_x_1761:
[----:B-1----:R-:W-:Y:S05]  /*2550*/  @P1 BRA `(.L_x_1762) ;  /* 0x0000000000081947 */ /* 0x002fea0003800000 */
[----:B------:R-:W1:Y:S02]  /*2560*/  SYNCS.PHASECHK.TRANS64.TRYWAIT P1, [UR7+0x28c50], R2 ;  /* 0x028c5002ff0075a7 */ /* 0x000e640008020147 */
[----:B-1----:R-:W-:Y:S05]  /*2570*/  @!P1 BRA `(.L_x_1763) ;  /* 0x0000012c007c9947 */ /* 0x002fea0003800000 */
.L_x_1762:
[----:B------:R-:W-:Y:S01]  /*2580*/  ULEA UR10, UR4, UR6, 0xc ;  /* 0x00000006040a7291 */ /* 0x000fe2000f8e603f */
[----:B------:R-:W-:Y:S01]  /*2590*/  WARPGROUP.ARRIVE ;  /* 0x00000000000079c5 */ /* 0x000fe20000000000 */
[----:B------:R-:W-:Y:S01]  /*25a0*/  UMOV UR11, 0x40000040 ;  /* 0x40000040000b7882 */ /* 0x000fe20000000000 */
[----:B------:R-:W-:Y:S01]  /*25b0*/  UMOV UR15, 0x40000040 ;  /* 0x40000040000f7882 */ /* 0x000fe20000000000 */
[----:B------:R-:W-:Y:S01]  /*25c0*/  UIADD3 UR14, UR10, 0x80, URZ ;  /* 0x000000800a0e7890 */ /* 0x000fe2000fffe03f */
[----:B01----:R-:W-:Y:S01]  /*25d0*/  MOV R2, UR7 ;  /* 0x0000000700027c02 */ /* 0x003fe20008000f00 */
        /* <DEDUP_REMOVED lines=24> */
.L_x_1759:
[----:B------:R-:W-:Y:S01]  /*2760*/  BAR.SYNC.DEFER_BLOCKING 0xe, 0x100 ;  /* 0x0384000000007b1d */ /* 0x000fe20000010000 */
[----:B------:R-:W-:Y:S01]  /*2770*/  VIADD R4, R4, UR4 ;  /* 0x0000000404047c36 */ /* 0x000fe20008000000 */
[----:B------:R-:W-:-:S04]  /*2780*/  PLOP3.LUT P0, PT, PT, PT, PT, 0x8, 0x0 ;  /* 0x000000000000781c */ /* 0x000fc80003f0e170 */
[----:B------:R-:W-:-:S05]  /*2790*/  LEA R4, R4, UR5, 0x2 ;  /* 0x0000000504047c11 */ /* 0x000fca000f8e10ff */
[----:B01----:R-:W0:Y:S04]  /*27a0*/  LDS R2, [R4+0x28800] ;  /* 0x0288000004027984 */ /* 0x003e280000000800 */
[----:B------:R1:W2:Y:S02]  /*27b0*/  LDS R0, [R4+0x28820] ;  /* 0x0288200004007984 */ /* 0x0002a40000000800 */
[----:B-1----:R-:W-:Y:S01]  /*27c0*/  MOV R4, RZ ;  /* 0x000000ff00047202 */ /* 0x002fe20000000f00 */
        /* <DEDUP_REMOVED lines=131> */
.L_x_1748:
        /* <DEDUP_REMOVED lines=26> */
.L_x_1766:
[----:B------:R-:W-:-:S11]  /*31a0*/  UISETP.NE.AND UP1, UPT, UR7, 0x1, UPT ;  /* 0x000000010700788c */ /* 0x000fd6000bf25270 */
[----:B------:R-:W-:Y:S02]  /*31b0*/  @UP1 ULDC.64 UR14, c[0x0][0x9e8] ;  /* 0x00027a00000e1ab9 */ /* 0x000fe40000000a00 */
[----:B------:R-:W-:-:S04]  /*31c0*/  UIMAD.WIDE.U32 UR10, UR9, UR14, URZ ;  /* 0x0000000e090a72a5 */ /* 0x000fc8000f8e003f */
[----:B------:R-:W-:-:S12]  /*31d0*/  @UP1 USHF.R.U32.HI UR9, URZ, UR15, UR11 ;  /* 0x0000000f3f091299 */ /* 0x000fd8000801160b */
.L_x_1767:
[----:B------:R-:W-:-:S04]  /*31e0*/  UIMAD UR9, UR9, UR7, UR7 ;  /* 0x00000007090972a4 */ /* 0x000fc8000f8e0207 */
[----:B------:R-:W-:-:S04]  /*31f0*/  UISETP.LT.AND UP1, UPT, UR6, UR9, UPT ;  /* 0x000000090600728c */ /* 0x000fc8000bf21270 */
[----:B------:R-:W-:-:S12]  /*3200*/  USEL UR6, UR6, UR9, UP1 ;  /* 0x0000000906067287 */ /* 0x000fd80008800000 */
.L_x_1765:
[----:B------:R-:W-:Y:S01]  /*3210*/  UIADD3 UR6, UR6, 0x3f, URZ ;  /* 0x0000003f06067890 */ /* 0x000fe2000fffe03f */
[----:B------:R-:W-:Y:S01]  /*3220*/  @UP0 ULDC UR10, c[0x0][0x44c] ;  /* 0x00011300000a0ab9 */ /* 0x000fe20000000800 */
[----:B------:R-:W-:Y:S02]  /*3230*/  @UP0 ULDC UR13, c[0x0][0x450] ;  /* 0x00011400000d0ab9 */ /* 0x000fe40000000800 */
[----:B------:R-:W-:Y:S02]  /*3240*/  USHF.R.S32.HI UR9, URZ, 0x1f, UR6 ;  /* 0x0000001f3f097899 */ /* 0x000fe40008011406 */
[----:B------:R-:W-:Y:S02]  /*3250*/  UIMAD.WIDE.U32 UR10, UR41, UR10, URZ ;  /* 0x0000000a290a72a5 */ /* 0x000fe4000f8e003f */
[----:B------:R-:W-:Y:S02]  /*3260*/  ULEA.HI UR9, UR9, UR6, URZ, 0x6 ;  /* 0x0000000609097291 */ /* 0x000fe4000f8f303f */
[----:B------:R-:W-:Y:S01]  /*3270*/  UIMAD UR8, UR39, UR8, -UR12 ;  /* 0x00000008270872a4 */ /* 0x000fe2000f8e0a0c */
[----:B------:R-:W-:Y:S01]  /*3280*/  UMOV UR6, UR41 ;  /* 0x0000002900067c82 */ /* 0x000fe20008000000 */
[----:B------:R-:W-:-:S02]  /*3290*/  USHF.R.S32.HI UR9, URZ, 0x6, UR9 ;  /* 0x000000063f097899 */ /* 0x000fc40008011409 */
[----:B------:R-:W-:Y:S02]  /*32a0*/  @UP0 USHF.R.U32.HI UR6, URZ, UR13, UR11 ;  /* 0x0000000d3f060299 */ /* 0x000fe4000801160b */
[----:B------:R-:W-:Y:S02]  /*32b0*/  UISETP.LT.AND UP0, UPT, UR5, UR9, UPT ;  /* 0x000000090500728c */ /* 0x000fe4000bf01270 */
[----:B------:R-:W-:Y:S02]  /*32c0*/  UIADD3 UR6, UR8, UR6, URZ ;  /* 0x0000000608067290 */ /* 0x000fe4000fffe03f */
[----:B------:R-:W-:Y:S01]  /*32d0*/  USEL UR10, UR5, UR9, UP0 ;  /* 0x00000009050a7287 */ /* 0x000fe20008000000 */
[----:B------:R-:W-:Y:S02]  /*32e0*/  ULDC UR8, c[0x0][0x9dc] ;  /* 0x0002770000087ab9 */ /* 0x000fe40000000800 */
[----:B------:R-:W-:Y:S01]  /*32f0*/  UIADD3 UR5, UR6, -UR8, URZ ;  /* 0x8000000806057290 */ /* 0x000fe2000fffe03f */
[----:B------:R-:W-:Y:S11]  /*3300*/  @!P1 BRA `(.L_x_1768) ;  /* 0x0000000000449947 */ /* 0x000ff60003800000 */
        /* <DEDUP_REMOVED lines=10> */
.L_x_1769:
[----:B------:R-:W-:-:S11]  /*33b0*/  UISETP.NE.AND UP0, UPT, UR7, 0x1, UPT ;  /* 0x000000010700788c */ /* 0x000fd6000bf05270 */
[----:B------:R-:W-:Y:S02]  /*33c0*/  @UP0 ULDC.64 UR12, c[0x0][0x9e8] ;  /* 0x00027a00000c0ab9 */ /* 0x000fe40000000a00 */
[----:B------:R-:W-:-:S04]  /*33d0*/  UIMAD.WIDE.U32 UR8, UR6, UR12, URZ ;  /* 0x0000000c060872a5 */ /* 0x000fc8000f8e003f */
[----:B------:R-:W-:-:S12]  /*33e0*/  @UP0 USHF.R.U32.HI UR6, URZ, UR13, UR9 ;  /* 0x0000000d3f060299 */ /* 0x000fd80008011609 */
.L_x_1770:
[----:B------:R-:W-:-:S04]  /*33f0*/  UIMAD UR6, UR6, UR7, URZ ;  /* 0x00000007060672a4 */ /* 0x000fc8000f8e023f */
[----:B------:R-:W-:-:S04]  /*3400*/  UISETP.LT.AND UP0, UPT, UR5, UR6, UPT ;  /* 0x000000060500728c */ /* 0x000fc8000bf01270 */
[----:B------:R-:W-:-:S12]  /*3410*/  USEL UR5, UR5, UR6, !UP0 ;  /* 0x0000000605057287 */ /* 0x000fd8000c000000 */
.L_x_1768:
[----:B------:R-:W-:Y:S02]  /*3420*/  USHF.R.S32.HI UR6, URZ, 0x1f, UR5 ;  /* 0x0000001f3f067899 */ /* 0x000fe40008011405 */
[----:B------:R-:W-:Y:S02]  /*3430*/  USHF.R.U32.HI UR12, URZ, 0x10, UR4 ;  /* 0x000000103f0c7899 */ /* 0x000fe40008011604 */
[----:B------:R-:W-:Y:S02]  /*3440*/  ULEA.HI UR6, UR6, UR5, URZ, 0x6 ;  /* 0x0000000506067291 */ /* 0x000fe4000f8f303f */
[----:B------:R-:W-:Y:S02]  /*3450*/  UISETP.NE.AND UP1, UPT, UR12, URZ, UPT ;  /* 0x0000003f0c00728c */ /* 0x000fe4000bf25270 */
[----:B------:R-:W-:Y:S02]  /*3460*/  USHF.R.S32.HI UR6, URZ, 0x6, UR6 ;  /* 0x000000063f067899 */ /* 0x000fe40008011406 */
[----:B------:R-:W-:-:S02]  /*3470*/  ULOP3.LUT UR9, UR4, 0xffff, URZ, 0xc0, !UPT ;  /* 0x0000ffff04097892 */ /* 0x000fc4000f8ec03f */
[----:B------:R-:W-:Y:S01]  /*3480*/  UISETP.LT.AND UP0, UPT, URZ, UR6, UPT ;  /* 0x000000063f00728c */ /* 0x000fe2000bf01270 */
[----:B------:R-:W-:-:S03]  /*3490*/  UMOV UR4, URZ ;  /* 0x0000003f00047c82 */ /* 0x000fc60008000000 */
[----:B------:R-:W-:Y:S01]  /*34a0*/  USEL UR38, URZ, UR6, !UP0 ;  /* 0x000000063f267287 */ /* 0x000fe2000c000000 */
[----:B------:R-:W-:-:S03]  /*34b0*/  @!UP1 ULDC UR12, c[0x0][0x9f0] ;  /* 0x00027c00000c9ab9 */ /* 0x000fc60000000800 */
[----:B------:R-:W-:-:S06]  /*34c0*/  UISETP.GT.AND UP0, UPT, UR10, UR38, UPT ;  /* 0x000000260a00728c */ /* 0x000fcc000bf04270 */
[----:B------:R-:W-:-:S13]  /*34d0*/  PLOP3.LUT P0, PT, PT, PT, UP0, 0x80, 0x0 ;  /* 0x000000000000781c */ /* 0x000fda0003f0f008 */
[----:B------:R-:W-:Y:S05]  /*34e0*/  @!P0 BRA `(.L_x_1771) ;  /* 0x0000000000888947 */ /* 0x000fea0003800000 */
[----:B------:R-:W-:Y:S01]  /*34f0*/  IMAD.U32 R3, RZ, RZ, UR12 ;  /* 0x0000000cff037e24 */ /* 0x000fe2000f8e00ff */
[----:B------:R-:W-:-:S04]  /*3500*/  UIADD3 UR4, UR12, -0x1, UR10 ;  /* 0xffffffff0c047890 */ /* 0x000fc8000fffe00a */
[-C--:B------:R-:W-:Y:S01]  /*3510*/  IABS R0, R3.reuse ;  /* 0x0000000300007213 */ /* 0x080fe20000000000 */
[----:B------:R-:W-:Y:S01]  /*3520*/  UIADD3 UR6, -UR38, UR4, URZ ;  /* 0x0000000426067290 */ /* 0x000fe2000fffe13f */
[----:B------:R-:W-:Y:S02]  /*3530*/  IABS R5, R3 ;  /* 0x0000000300057213 */ /* 0x000fe40000000000 */
[----:B------:R-:W-:Y:S01]  /*3540*/  R2UR UR11, R0 ;  /* 0x00000000000b72ca */ /* 0x000fe200000e0000 */
[----:B------:R-:W-:Y:S02]  /*3550*/  UMOV UR4, URZ ;  /* 0x0000003f00047c82 */ /* 0x000fe40008000000 */
[----:B------:R-:W-:Y:S01]  /*3560*/  IMAD.U32 R4, RZ, RZ, UR6 ;  /* 0x00000006ff047e24 */ /* 0x000fe2000f8e00ff */
[----:B------:R-:W-:-:S04]  /*3570*/  ULOP3.LUT UR6, UR6, UR12, URZ, 0x3c, !UPT ;  /* 0x0000000c06067292 */ /* 0x000fc8000f8e3c3f */
[----:B------:R-:W-:-:S04]  /*3580*/  IABS R4, R4 ;  /* 0x0000000400047213 */ /* 0x000fc80000000000 */
[----:B------:R-:W-:Y:S01]  /*3590*/  MOV R3, R4 ;  /* 0x0000000400037202 */ /* 0x000fe20000000f00 */
[----:B------:R-:W0:Y:S03]  /*35a0*/  I2F.RP R0, UR11 ;  /* 0x0000000b00007d06 */ /* 0x000e260008209400 */
[----:B------:R-:W-:-:S05]  /*35b0*/  R2UR UR8, R3 ;  /* 0x00000000030872ca */ /* 0x000fca00000e0000 */
[----:B0-----:R-:W0:Y:S02]  /*35c0*/  MUFU.RCP R0, R0 ;  /* 0x0000000000007308 */ /* 0x001e240000001000 */
[----:B0-----:R-:W-:Y:S02]  /*35d0*/  VIADD R2, R0, 0xffffffe ;  /* 0x0ffffffe00027836 */ /* 0x001fe40000000000 */
        /* <DEDUP_REMOVED lines=19> */
.L_x_1771:
[----:B------:R-:W-:Y:S01]  /*3710*/  UIMAD UR38, UR9, UR4, UR38 ;  /* 0x00000004092672a4 */ /* 0x000fe2000f8e0226 */
[----:B------:R-:W-:Y:S01]  /*3720*/  IMAD.U32 R0, RZ, RZ, UR10 ;  /* 0x0000000aff007e24 */ /* 0x000fe2000f8e00ff */
[----:B------:R-:W-:Y:S01]  /*3730*/  PLOP3.LUT P0, PT, PT, PT, PT, 0x80, 0x0 ;  /* 0x000000000000781c */ /* 0x000fe20003f0f070 */
[----:B------:R-:W-:Y:S01]  /*3740*/  IMAD.U32 R3, RZ, RZ, UR4 ;  /* 0x00000004ff037e24 */ /* 0x000fe2000f8e00ff */
[----:B------:R-:W-:Y:S01]  /*3750*/  MOV R2, RZ ;  /* 0x000000ff00027202 */ /* 0x000fe20000000f00 */
[----:B------:R-:W-:Y:S01]  /*3760*/  IMAD.MOV.U32 R4, RZ, RZ, RZ ;  /* 0x000000ffff047224 */ /* 0x000fe200078e00ff */
[----:B------:R-:W-:Y:S02]  /*3770*/  CS2R R150, SRZ ;  /* 0x0000000000967805 */ /* 0x000fe4000001ff00 */
        /* <DEDUP_REMOVED lines=85> */
[----:B------:R-:W-:-:S04]  /*3cd0*/  ULOP3.LUT UR5, UR5, 0x3fff, URZ, 0xc0, !UPT ;  /* 0x00003fff05057892 */ /* 0x000fc8000f8ec03f */
[----:B------:R-:W-:-:S04]  /*3ce0*/  ULOP3.LUT UR36, UR5, 0x2000000, URZ, 0xfc, !UPT ;  /* 0x0200000005247892 */ /* 0x000fc8000f8efc3f */
[----:B------:R-:W-:Y:S08]  /*3cf0*/  @!P0 BRA `(.L_x_1772) ;  /* 0x0000000000408947 */ /* 0x000ff00003800000 */
        /* <DEDUP_REMOVED lines=10> */
[----:B------:R-:W-:Y:S01]  /*3da0*/  MOV R8, 0x70 ;  /* 0x0000007000087802 */ /* 0x000fe20000000f00 */
[----:B------:R-:W-:-:S02]  /*3db0*/  IMAD.U32 R11, RZ, RZ, UR7 ;  /* 0x00000007ff0b7e24 */ /* 0x000fc4000f8e00ff */
[----:B------:R-:W-:Y:S02]  /*3dc0*/  IMAD.MOV.U32 R12, RZ, RZ, 0x1 ;  /* 0x00000001ff0c7424 */ /* 0x000fe400078e00ff */
[----:B0-----:R-:W-:-:S07]  /*3dd0*/  IMAD.MOV.U32 R13, RZ, RZ, RZ ;  /* 0x000000ffff0d7224 */ /* 0x001fce00078e00ff */
[----:B------:R-:W-:-:S07]  /*3de0*/  LEPC R20, `(.L_x_1772) ;  /* 0x000000001014794e */ /* 0x000fce0000000000 */
[----:B-1----:R-:W-:Y:S05]  /*3df0*/  CALL.ABS.NOINC R2 ;  /* 0x0000000002007343 */ /* 0x002fea0003c00000 */
.L_x_1772:
[----:B------:R-:W-:Y:S02]  /*3e00*/  SHF.L.U32 R14, RZ, 0x1f, RZ ;  /* 0x0000001fff0e7819 */ /* 0x000fe400000006ff */
[----:B------:R-:W-:Y:S02]  /*3e10*/  LOP3.LUT R3, R18, 0xffffff80, RZ, 0xc0, !PT ;  /* 0xffffff8012037812 */ /* 0x000fe400078ec0ff */
[----:B------:R-:W0:Y:S01]  /*3e20*/  SYNCS.PHASECHK.TRANS64.TRYWAIT P0, [UR37+0x28c00], R14 ;  /* 0x028c000eff0075a7 */ /* 0x000e220008000165 */
        /* <DEDUP_REMOVED lines=8> */
.L_x_1953:
[----:B------:R-:W-:Y:S01]  /*3eb0*/  ULOP3.LUT UR4, UR45, 0x1, URZ, 0xfc, !UPT ;  /* 0x000000012d047892 */ /* 0x000fe2000f8efc3f */
[----:B------:R-:W-:Y:S02]  /*3ec0*/  LOP3.LUT R0, R3, 0x7ffffffc, RZ, 0xc0, !PT ;  /* 0x7ffffffc03007812 */ /* 0x000fe400078ec0ff */
[----:B------:R-:W-:Y:S02]  /*3ed0*/  IADD3 R3, -R2, R19, RZ ;  /* 0x0000001302037210 */ /* 0x000fe40007ffe1ff */
[----:B------:R-:W-:Y:S01]  /*3ee0*/  LEA.HI R7, R7, R6, RZ, 0x3 ;  /* 0x0000000607077211 */ /* 0x000fe200078f18ff */
[----:B------:R-:W-:Y:S01]  /*3ef0*/  IMAD.U32 R2, RZ, RZ, UR4 ;  /* 0x00000004ff027e24 */ /* 0x000fe2000f8e00ff */
[----:B------:R-:W-:Y:S01]  /*3f00*/  LEA.HI R4, R4, R5, RZ, 0x5 ;  /* 0x0000000504047211 */ /* 0x000fe200078f28ff */
[----:B------:R-:W-:Y:S01]  /*3f10*/  IMAD.IADD R0, R5, 0x1, -R0 ;  /* 0x0000000105007824 */ /* 0x000fe200078e0a00 */
[----:B------:R-:W-:Y:S02]  /*3f20*/  LOP3.LUT R7, R7, 0xfffffff8, RZ, 0xc0, !PT ;  /* 0xfffffff807077812 */ /* 0x000fe400078ec0ff */
[----:B------:R-:W-:-:S02]  /*3f30*/  ISETP.NE.AND P5, PT, R2, 0x3, PT ;  /* 0x000000030200780c */ /* 0x000fc40003fa5270 */
[----:B------:R-:W-:Y:S01]  /*3f40*/  SHF.L.U32 R0, R0, 0x1, RZ ;  /* 0x0000000100007819 */ /* 0x000fe200000006ff */
[----:B------:R-:W-:Y:S01]  /*3f50*/  IMAD.IADD R7, R6, 0x1, -R7 ;  /* 0x0000000106077824 */ /* 0x000fe200078e0a07 */
[----:B------:R-:W-:-:S03]  /*3f60*/  SHF.R.S32.HI R2, RZ, 0x5, R4 ;  /* 0x00000005ff027819 */ /* 0x000fc60000011404 */
[----:B------:R-:W-:Y:S02]  /*3f70*/  IMAD R3, R3, 0x100, R0 ;  /* 0x0000010003037824 */ /* 0x000fe400078e0200 */
[----:B------:R-:W-:-:S04]  /*3f80*/  IMAD R2, R2, 0x10, R7 ;  /* 0x0000001002027824 */ /* 0x000fc800078e0207 */
[----:B------:R-:W-:Y:S05]  /*3f90*/  @!P5 BRA `(.L_x_1774) ;  /* 0x000000000004d947 */ /* 0x000fea0003800000 */
[----:B------:R-:W-:Y:S01]  /*3fa0*/  BPT.TRAP 0x1 ;  /* 0x000000040000795c */ /* 0x000fe20000300000 */
.L_x_1774:
[----:B------:R1:W2:Y:S01]  /*3fb0*/  SYNCS.PHASECHK.TRANS64.TRYWAIT P0, [UR37+0x28c30], R14 ;  /* 0x028c300eff0075a7 */ /* 0x0002a20008000165 */
[----:B------:R-:W-:Y:S05]  /*3fc0*/  @!P5 BRA `(.L_x_1775) ;  /* 0x000000000004d947 */ /* 0x000fea0003800000 */
[----:B------:R-:W-:Y:S01]  /*3fd0*/  BPT.TRAP 0x1 ;  /* 0x000000040000795c */ /* 0x000fe20000300000 */
.L_x_1775:
[----:B------:R-:W3:Y:S02]  /*3fe0*/  S2R R4, SR_TID.X ;  /* 0x0000000000047919 */ /* 0x000ee40000002100 */
[----:B---3--:R-:W-:-:S04]  /*3ff0*/  LOP3.LUT R4, R4, 0x7f, RZ, 0xc0, !PT ;  /* 0x0000007f04047812 */ /* 0x008fc800078ec0ff */
[----:B------:R-:W-:Y:S01]  /*4000*/  ISETP.NE.AND P6, PT, R4, RZ, PT ;  /* 0x000000ff0400720c */ /* 0x000fe20003fc5270 */
[----:B--2---:R-:W-:-:S12]  /*4010*/  @P0 BRA `(.L_x_1776) ;  /* 0x0000000000080947 */ /* 0x004fd80003800000 */
[----:B------:R-:W2:Y:S02]  /*4020*/  SYNCS.PHASECHK.TRANS64.TRYWAIT P0, [UR37+0x28c30], R14 ;  /* 0x028c300eff0075a7 */ /* 0x000ea40008000165 */
[----:B--2---:R-:W-:Y:S05]  /*4030*/  @!P0 BRA `(.L_x_1777) ;  /* 0x0000011000fc8947 */ /* 0x004fea0003800000 */
.L_x_1776:
[----:B------:R-:W-:Y:S05]  /*4040*/  WARPSYNC.ALL ;  /* 0x0000000000007948 */ /* 0x000fea0003800000 */
[----:B------:R-:W-:Y:S01]  /*4050*/  UIADD3 UR4, UR37, 0x20400, URZ ;  /* 0x0002040025047890 */ /* 0x000fe2000fffe03f */
[----:B------:R-:W-:Y:S01]  /*4060*/  WARPGROUP.ARRIVE ;  /* 0x00000000000079c5 */ /* 0x000fe20000000000 */
[----:B------:R-:W-:Y:S01]  /*4070*/  UIADD3 UR5, UR37, 0x22400, URZ ;  /* 0x0002240025057890 */ /* 0x000fe2000fffe03f */
[----:B------:R-:W-:Y:S01]  /*4080*/  LEA.HI R4, R17, R16, RZ, 0x2 ;  /* 0x0000001011047211 */ /* 0x000fe200078f10ff */
[----:B------:R-:W-:Y:S01]  /*4090*/  USHF.R.U32.HI UR4, URZ, 0x4, UR4 ;  /* 0x000000043f047899 */ /* 0x000fe20008011604 */
[----:B------:R-:W-:Y:S01]  /*40a0*/  MOV R13, UR37 ;  /* 0x00000025000d7c02 */ /* 0x000fe20008000f00 */
[----:B------:R-:W-:Y:S01]  /*40b0*/  USHF.R.U32.HI UR5, URZ, 0x4, UR5 ;  /* 0x000000043f057899 */ /* 0x000fe20008011605 */
[----:B--2---:R-:W-:Y:S01]  /*40c0*/  LOP3.LUT R5, R4, 0xfffffffc, RZ, 0xc0, !PT ;  /* 0xfffffffc04057812 */ /* 0x004fe200078ec0ff */
[----:B------:R-:W-:-:S02]  /*40d0*/  ULOP3.LUT UR4, UR4, 0x3fff, URZ, 0xc0, !UPT ;  /* 0x00003fff04047892 */ /* 0x000fc4000f8ec03f */
[----:B------:R-:W-:Y:S02]  /*40e0*/  ULOP3.LUT UR5, UR5, 0x3fff, URZ, 0xc0, !UPT ;  /* 0x00003fff05057892 */ /* 0x000fe4000f8ec03f */
[----:B------:R-:W-:Y:S01]  /*40f0*/  ULOP3.LUT UR20, UR4, 0x10000, URZ, 0xfc, !UPT ;  /* 0x0001000004147892 */ /* 0x000fe2000f8efc3f */
[----:B------:R-:W-:Y:S01]  /*4100*/  IMAD.IADD R5, R16, 0x1, -R5 ;  /* 0x0000000110057824 */ /* 0x000fe200078e0a05 */
[----:B------:R-:W-:Y:S01]  /*4110*/  ULOP3.LUT UR6, UR5, 0x10000, URZ, 0xfc, !UPT ;  /* 0x0001000005067892 */ /* 0x000fe2000f8efc3f */
[----:B------:R-:W-:Y:S01]  /*4120*/  UMOV UR21, 0x40000040 ;  /* 0x4000004000157882 */ /* 0x000fe20000000000 */
[----:B------:R-:W-:Y:S01]  /*4130*/  UMOV UR7, 0x40000040 ;  /* 0x4000004000077882 */ /* 0x000fe20000000000 */
[----:B------:R-:W-:Y:S02]  /*4140*/  UMOV UR5, UR21 ;  /* 0x0000001500057c82 */ /* 0x000fe40008000000 */
[----:B------:R-:W-:Y:S01]  /*4150*/  UMOV UR4, UR20 ;  /* 0x0000001400047c82 */ /* 0x000fe20008000000 */
[----:B------:R-:W-:Y:S01]  /*4160*/  UIADD3 UR8, UR20, 0x2, URZ ;  /* 0x0000000214087890 */ /* 0x000fe2000fffe03f */
[----:B------:R-:W-:Y:S01]  /*4170*/  LEA.HI R4, R5, R5, RZ, 0x1 ;  /* 0x0000000505047211 */ /* 0x000fe200078f08ff */
[----:B------:R-:W-:-:S02]  /*4180*/  UIADD3 UR10, UR6, 0x2, URZ ;  /* 0x00000002060a7890 */ /* 0x000fc4000fffe03f */
[----:B------:R-:W-:Y:S01]  /*4190*/  HGMMA.64x64x16.F32 R24, gdesc[UR4], RZ, !UPT, gsb0 ;  /* 0x00e00000041879f0 */ /* 0x000fe2000c0008ff */
[----:B------:R-:W-:Y:S01]  /*41a0*/  UMOV UR9, 0x40000040 ;  /* 0x4000004000097882 */ /* 0x000fe20000000000 */
[----:B------:R-:W-:Y:S01]  /*41b0*/  UMOV UR11, 0x40000040 ;  /* 0x40000040000b7882 */ /* 0x000fe20000000000 */
[----:B------:R-:W-:Y:S01]  /*41c0*/  UIADD3 UR12, UR20, 0x4, URZ ;  /* 0x00000004140c7890 */ /* 0x000fe2000fffe03f */
[----:B------:R-:W-:Y:S01]  /*41d0*/  LOP3.LUT R4, R4, 0x1ffffffe, RZ, 0xc0, !PT ;  /* 0x1ffffffe04047812 */ /* 0x000fe200078ec0ff */
[----:B------:R-:W-:Y:S01]  /*41e0*/  UIADD3 UR14, UR6, 0x4, URZ ;  /* 0x00000004060e7890 */ /* 0x000fe2000fffe03f */
[----:B------:R-:W-:Y:S01]  /*41f0*/  UMOV UR13, 0x40000040 ;  /* 0x40000040000d7882 */ /* 0x000fe20000000000 */
[----:B------:R-:W-:Y:S01]  /*4200*/  UMOV UR15, 0x40000040 ;  /* 0x40000040000f7882 */ /* 0x000fe20000000000 */
[----:B------:R-:W-:Y:S01]  /*4210*/  UIADD3 UR16, UR20, 0x6, URZ ;  /* 0x0000000614107890 */ /* 0x000fe2000fffe03f */
[----:B------:R-:W-:Y:S01]  /*4220*/  IADD3 R4, R5, -R4, RZ ;  /* 0x8000000405047210 */ /* 0x000fe20007ffe0ff */
[----:B------:R-:W-:Y:S01]  /*4230*/  UIADD3 UR18, UR6, 0x6, URZ ;  /* 0x0000000606127890 */ /* 0x000fe2000fffe03f */
[----:B------:R-:W-:Y:S01]  /*4240*/  VIADD R5, R2, UR41 ;  /* 0x0000002902057c36 */ /* 0x000fe20008000000 */
[----:B------:R-:W-:Y:S01]  /*4250*/  UMOV UR17, 0x40000040 ;  /* 0x4000004000117882 */ /* 0x000fe20000000000 */
[----:B------:R-:W-:Y:S01]  /*4260*/  UMOV UR19, 0x40000040 ;  /* 0x4000004000137882 */ /* 0x000fe20000000000 */
[----:B------:R-:W-:Y:S01]  /*4270*/  ULDC UR4, c[0x0][0x448] ;  /* 0x0001120000047ab9 */ /* 0x000fe20000000800 */
[----:B------:R-:W-:Y:S01]  /*4280*/  IMAD R4, R4, 0x8, R5 ;  /* 0x0000000804047824 */ /* 0x000fe200078e0205 */
[----:B------:R-:W-:-:S02]  /*4290*/  UISETP.NE.AND UP0, UPT, UR4, 0x1, UPT ;  /* 0x000000010400788c */ /* 0x000fc4000bf05270 */
[----:B------:R-:W-:Y:S01]  /*42a0*/  ULEA UR22, UR42, 0xffffffc0, 0x6 ;  /* 0xffffffc02a167891 */ /* 0x000fe2000f8e303f */
[----:B------:R-:W-:-:S03]  /*42b0*/  IMAD.MOV.U32 R6, RZ, RZ, R4 ;  /* 0x000000ffff067224 */ /* 0x000fc600078e0004 */
[----:B------:R-:W-:Y:S02]  /*42c0*/  PLOP3.LUT P0, PT, PT, PT, UP0, 0x80, 0x0 ;  /* 0x000000000000781c */ /* 0x000fe40003f0f008 */
[----:B------:R-:W-:-:S03]  /*42d0*/  PLOP3.LUT P1, PT, PT, PT, UP0, 0x80, 0x0 ;  /* 0x000000000000781c */ /* 0x000fc60003f2f008 */
[----:B------:R-:W-:-:S08]  /*42e0*/  @UP0 ULDC UR4, c[0x0][0x44c] ;  /* 0x0001130000040ab9 */ /* 0x000fd00000000800 */
[----:B------:R-:W-:Y:S01]  /*42f0*/  @P0 IMAD.HI.U32 R5, R4, UR4, RZ ;  /* 0x0000000404050c27 */ /* 0x000fe2000f8e00ff */
[----:B------:R-:W-:-:S04]  /*4300*/  @UP0 ULDC UR4, c[0x0][0x450] ;  /* 0x0001140000040ab9 */ /* 0x000fc80000000800 */
[----:B------:R-:W-:Y:S01]  /*4310*/  @P1 SHF.R.U32.HI R6, RZ, UR4, R5 ;  /* 0x00000004ff061c19 */ /* 0x000fe20008011605 */
[----:B------:R-:W-:Y:S01]  /*4320*/  @!P6 VIADD R5, R13, 0x28c40 ;  /* 0x00028c400d05e836 */ /* 0x000fe20000000000 */
[----:B------:R-:W-:Y:S02]  /*4330*/  ULDC.64 UR4, c[0x0][0x9e0] ;  /* 0x0002780000047ab9 */ /* 0x000fe40000000a00 */
[----:B------:R-:W-:Y:S01]  /*4340*/  UISETP.GE.AND UP1, UPT, UR5, 0x1, UPT ;  /* 0x000000010500788c */ /* 0x000fe2000bf26270 */
[----:B------:R-:W2:Y:S01]  /*4350*/  SHFL.IDX PT, R8, R6, RZ, 0x1c1f ;  /* 0x001c1fff06087589 */ /* 0x000ea200000e0000 */
[----:B------:R-:W-:-:S04]  /*4360*/  @!P6 PRMT R5, RZ, 0x654, R5 ;  /* 0x00000654ff05e816 */ /* 0x000fc80000000005 */
[----:B------:R-:W-:Y:S01]  /*4370*/  PLOP3.LUT P0, PT, PT, PT, UP1, 0x40, 0x0 ;  /* 0x000000000000781c */ /* 0x000fe20003f0e818 */
[----:B------:R-:W-:Y:S02]  /*4380*/  WARPGROUP.DEPBAR.LE gsb0, 0x0 ;  /* 0x00008000000079c5 */ /* 0x000fe40000010000 */
[----:B------:R-:W-:-:S06]  /*4390*/  WARPGROUP.ARRIVE ;  /* 0x00000000000079c5 */ /* 0x000fcc0000000000 */
[----:B------:R-:W-:Y:S01]  /*43a0*/  HGMMA.64x64x16.F32 R24, gdesc[UR8], R24, gsb0 ;  /* 0x00e00000081879f0 */ /* 0x000fe20008000818 */
[----:B------:R-:W-:Y:S01]  /*43b0*/  UMOV UR10, 0xffffffc0 ;  /* 0xffffffc0000a7882 */ /* 0x000fe20000000000 */
[----:B------:R-:W-:Y:S01]  /*43c0*/  ULDC UR11, c[0x0][0x2f0] ;  /* 0x0000bc00000b7ab9 */ /* 0x000fe20000000800 */
[----:B------:R-:W-:-:S04]  /*43d0*/  UIMAD UR7, UR42, UR10, 0x41 ;  /* 0x000000412a0774a4 */ /* 0x000fc8000f8e020a */
[----:B------:R-:W-:Y:S01]  /*43e0*/  UIMAD UR7, UR39, UR11, UR7 ;  /* 0x0000000b270772a4 */ /* 0x000fe2000f8e0207 */
[----:B------:R-:W-:Y:S02]  /*43f0*/  WARPGROUP.DEPBAR.LE gsb0, 0x0 ;  /* 0x00008000000079c5 */ /* 0x000fe40000010000 */
[----:B------:R-:W-:-:S06]  /*4400*/  WARPGROUP.ARRIVE ;  /* 0x00000000000079c5 */ /* 0x000fcc0000000000 */
[----:B------:R-:W-:Y:S01]  /*4410*/  HGMMA.64x64x16.F32 R24, gdesc[UR12], R24, gsb0 ;  /* 0x00e000000c1879f0 */ /* 0x000fe20008000818 */
[----:B------:R-:W-:Y:S01]  /*4420*/  ULDC UR14, c[0x0][0x9dc] ;  /* 0x00027700000e7ab9 */ /* 0x000fe20000000800 */
[----:B------:R-:W-:-:S06]  /*4430*/  UIMAD UR15, UR39, UR11, -UR22 ;  /* 0x0000000b270f72a4 */ /* 0x000fcc000f8e0a16 */
[----:B------:R-:W-:Y:S01]  /*4440*/  IADD3 R11, -R0, UR15, RZ ;  /* 0x0000000f000b7c10 */ /* 0x000fe2000fffe1ff */
[----:B------:R-:W-:Y:S02]  /*4450*/  WARPGROUP.DEPBAR.LE gsb0, 0x0 ;  /* 0x00008000000079c5 */ /* 0x000fe40000010000 */
[----:B------:R-:W-:-:S06]  /*4460*/  WARPGROUP.ARRIVE ;  /* 0x00000000000079c5 */ /* 0x000fcc0000000000 */
[----:B------:R-:W-:Y:S01]  /*4470*/  HGMMA.64x64x16.F32 R24, gdesc[UR16], R24, gsb0 ;  /* 0x00e00000101879f0 */ /* 0x000fe20008000818 */
[----:B------:R-:W-:Y:S01]  /*4480*/  ULDC UR19, c[0x0][0x9d8] ;  /* 0x0002760000137ab9 */ /* 0x000fe20000000800 */
[----:B------:R-:W-:Y:S01]  /*4490*/  ULDC UR18, c[0x0][0x288] ;  /* 0x0000a20000127ab9 */ /* 0x000fe20000000800 */
[----:B------:R-:W-:Y:S02]  /*44a0*/  WARPGROUP.DEPBAR.LE gsb0, 0x0 ;  /* 0x00008000000079c5 */ /* 0x000fe40000010000 */
[----:B------:R-:W-:Y:S01]  /*44b0*/  FMUL.FTZ R24, R24, UR19 ;  /* 0x0000001318187c20 */ /* 0x000fe20008410000 */
        /* <DEDUP_REMOVED lines=29> */
[----:B------:R3:W-:Y:S01]  /*4690*/  @!P6 SYNCS.ARRIVE.TRANS64.RED.A1T0 RZ, [R5+URZ], RZ ;  /* 0x000000ff05ffe9a7 */ /* 0x0007e2000810043f */
[----:B------:R-:W4:Y:S01]  /*46a0*/  MUFU.TANH R24, R24 ;  /* 0x0000001800187308 */ /* 0x000f220000002400 */
[----:B------:R-:W-:Y:S01]  /*46b0*/  FMUL.FTZ R28, R28, UR19 ;  /* 0x000000131c1c7c20 */ /* 0x000fe20008410000 */
[----:B------:R-:W-:Y:S01]  /*46c0*/  FMUL.FTZ R29, R29, UR19 ;  /* 0x000000131d1d7c20 */ /* 0x000fe20008410000 */
[----:B---3--:R-:W-:-:S05]  /*46d0*/  IMAD.U32 R5, RZ, RZ, UR7 ;  /* 0x00000007ff057e24 */ /* 0x008fca000f8e00ff */
[----:B------:R-:W3:Y:S01]  /*46e0*/  MUFU.TANH R25, R25 ;  /* 0x0000001900197308 */ /* 0x000ee20000002400 */
[----:B------:R-:W-:Y:S01]  /*46f0*/  ULOP3.LUT UR7, URZ, UR14, URZ, 0x33, !UPT ;  /* 0x0000000e3f077292 */ /* 0x000fe2000f8e333f */
[----:B------:R-:W-:-:S06]  /*4700*/  IADD3 R5, R5, -UR18, -R0 ;  /* 0x8000001205057c10 */ /* 0x000fcc000fffe800 */
[----:B------:R-:W0:Y:S08]  /*4710*/  MUFU.TANH R26, R26 ;  /* 0x0000001a001a7308 */ /* 0x000e300000002400 */
        /* <DEDUP_REMOVED lines=27> */
[----:B------:R5:W0:Y:S08]  /*48d0*/  MUFU.TANH R10, R28 ;  /* 0x0000001c000a7308 */ /* 0x000a300000002400 */
[----:B------:R1:W0:Y:S01]  /*48e0*/  MUFU.TANH R12, R29 ;  /* 0x0000001d000c7308 */ /* 0x0002220000002400 */
[C---:B-----5:R-:W-:Y:S01]  /*48f0*/  VIADD R28, R5.reuse, UR4 ;  /* 0x00000004051c7c36 */ /* 0x060fe20008000000 */
[----:B-1----:R-:W-:-:S04]  /*4900*/  IADD3 R29, R5, UR7, RZ ;  /* 0x00000007051d7c10 */ /* 0x002fc8000fffe0ff */
[----:B--2---:R-:W-:Y:S01]  /*4910*/  VIADDMNMX R5, R8, R28, R11, PT ;  /* 0x0000001c08057246 */ /* 0x004fe2000380010b */
[----:B------:R-:W-:Y:S01]  /*4920*/  IMAD.IADD R7, R29, 0x1, R8 ;  /* 0x000000011d077824 */ /* 0x000fe200078e0208 */
[----:B---34-:R-:W-:Y:S06]  /*4930*/  @P0 BRA `(.L_x_1778) ;  /* 0x0000000000640947 */ /* 0x018fec0003800000 */
[----:B0-----:R-:W-:Y:S01]  /*4940*/  IMAD.U32 R9, RZ, RZ, UR11 ;  /* 0x0000000bff097e24 */ /* 0x001fe2000f8e00ff */
[----:B------:R-:W-:Y:S03]  /*4950*/  BSSY B0, `(.L_x_1779) ;  /* 0x0000012000007945 */ /* 0x000fe60003800000 */
[----:B------:R-:W-:-:S04]  /*4960*/  IMAD R8, R9, UR39, R8 ;  /* 0x0000002709087c24 */ /* 0x000fc8000f8e0208 */
[----:B------:R-:W-:-:S05]  /*4970*/  VIADD R8, R8, -UR18 ;  /* 0x8000001208087c36 */ /* 0x000fca0008000000 */
[----:B------:R-:W-:-:S13]  /*4980*/  ISETP.GT.AND P0, PT, R8, -0x1, PT ;  /* 0xffffffff0800780c */ /* 0x000fda0003f04270 */
[----:B------:R-:W-:Y:S05]  /*4990*/  @P0 BRA `(.L_x_1780) ;  /* 0x0000000000200947 */ /* 0x000fea0003800000 */
[----:B------:R-:W-:Y:S01]  /*49a0*/  UISETP.NE.AND UP2, UPT, UR5, 0x1, UPT ;  /* 0x000000010500788c */ /* 0x000fe2000bf45270 */
[----:B------:R-:W-:-:S05]  /*49b0*/  LOP3.LUT R8, RZ, R8, RZ, 0x33, !PT ;  /* 0x00000008ff087212 */ /* 0x000fca00078e33ff */
[----:B------:R-:W-:-:S05]  /*49c0*/  PLOP3.LUT P0, PT, PT, PT, UP2, 0x80, 0x0 ;  /* 0x000000000000781c */ /* 0x000fca0003f0f028 */
[----:B------:R-:W-:-:S08]  /*49d0*/  @UP2 ULDC.64 UR14, c[0x0][0x9e8] ;  /* 0x00027a00000e2ab9 */ /* 0x000fd00000000a00 */
[----:B------:R-:W-:-:S05]  /*49e0*/  @P0 IMAD.HI.U32 R9, R8, UR14, RZ ;  /* 0x0000000e08090c27 */ /* 0x000fca000f8e00ff */
[----:B------:R-:W-:-:S04]  /*49f0*/  @P0 SHF.R.U32.HI R8, RZ, UR15, R9 ;  /* 0x0000000fff080c19 */ /* 0x000fc80008011609 */
[----:B------:R-:W-:Y:S01]  /*4a00*/  LOP3.LUT R8, RZ, R8, RZ, 0x33, !PT ;  /* 0x00000008ff087212 */ /* 0x000fe200078e33ff */
[----:B------:R-:W-:Y:S06]  /*4a10*/  BRA `(.L_x_1781) ;  /* 0x0000000000147947 */ /* 0x000fec0003800000 */
.L_x_1780:
[----:B------:R-:W-:-:S06]  /*4a20*/  UISETP.NE.AND UP2, UPT, UR5, 0x1, UPT ;  /* 0x000000010500788c */ /* 0x000fcc000bf45270 */
[----:B------:R-:W-:-:S05]  /*4a30*/  PLOP3.LUT P0, PT, PT, PT, UP2, 0x80, 0x0 ;  /* 0x000000000000781c */ /* 0x000fca0003f0f028 */
[----:B------:R-:W-:-:S08]  /*4a40*/  @UP2 ULDC.64 UR14, c[0x0][0x9e8] ;  /* 0x00027a00000e2ab9 */ /* 0x000fd00000000a00 */
[----:B------:R-:W-:-:S05]  /*4a50*/  @P0 IMAD.HI.U32 R9, R8, UR14, RZ ;  /* 0x0000000e08090c27 */ /* 0x000fca000f8e00ff */
[----:B------:R-:W-:-:S07]  /*4a60*/  @P0 SHF.R.U32.HI R8, RZ, UR15, R9 ;  /* 0x0000000fff080c19 */ /* 0x000fce0008011609 */
.L_x_1781:
[----:B------:R-:W-:Y:S05]  /*4a70*/  BSYNC B0 ;  /* 0x0000000000007941 */ /* 0x000fea0003800000 */
.L_x_1779:
[----:B------:R-:W-:-:S05]  /*4a80*/  MOV R9, UR22 ;  /* 0x0000001600097c02 */ /* 0x000fca0008000f00 */
[----:B------:R-:W-:-:S04]  /*4a90*/  IMAD R9, R8, UR5, -R9 ;  /* 0x0000000508097c24 */ /* 0x000fc8000f8e0a09 */
[----:B------:R-:W-:-:S05]  /*4aa0*/  IMAD.IADD R8, R9, 0x1, -R0 ;  /* 0x0000000109087824 */ /* 0x000fca00078e0a00 */
[----:B------:R-:W-:Y:S02]  /*4ab0*/  VIMNMX R7, R7, R8, !PT ;  /* 0x0000000807077248 */ /* 0x000fe40007fe0100 */
[----:B------:R-:W-:-:S07]  /*4ac0*/  VIADDMNMX R5, R8, UR5, R5, PT ;  /* 0x0000000508057c46 */ /* 0x000fce000b800105 */
.L_x_1778:
[----:B------:R-:W1:Y:S01]  /*4ad0*/  SHFL.IDX PT, R6, R6, 0x1, 0x1c1f ;  /* 0x003c1f0006067f89 */ /* 0x000e6200000e0000 */
[----:B------:R-:W-:Y:S02]  /*4ae0*/  PLOP3.LUT P0, PT, PT, PT, UP1, 0x40, 0x0 ;  /* 0x000000000000781c */ /* 0x000fe40003f0e818 */
[----:B-1----:R-:W-:Y:S01]  /*4af0*/  VIADDMNMX R8, R6, R28, R11, PT ;  /* 0x0000001c06087246 */ /* 0x002fe2000380010b */
[----:B0-----:R-:W-:-:S10]  /*4b00*/  IMAD.IADD R9, R29, 0x1, R6 ;  /* 0x000000011d097824 */ /* 0x001fd400078e0206 */
[----:B------:R-:W-:Y:S05]  /*4b10*/  @P0 BRA `(.L_x_1782) ;  /* 0x0000000000640947 */ /* 0x000fea0003800000 */
[----:B------:R-:W-:Y:S01]  /*4b20*/  IMAD.U32 R11, RZ, RZ, UR11 ;  /* 0x0000000bff0b7e24 */ /* 0x000fe2000f8e00ff */
[----:B------:R-:W-:Y:S03]  /*4b30*/  BSSY B0, `(.L_x_1783) ;  /* 0x0000012000007945 */ /* 0x000fe60003800000 */
[----:B------:R-:W-:-:S05]  /*4b40*/  IMAD R6, R11, UR39, R6 ;  /* 0x000000270b067c24 */ /* 0x000fca000f8e0206 */
[----:B------:R-:W-:-:S04]  /*4b50*/  IADD3 R6, R6, -UR18, RZ ;  /* 0x8000001206067c10 */ /* 0x000fc8000fffe0ff */
        /* <DEDUP_REMOVED lines=10> */
.L_x_1784:
[----:B------:R-:W-:-:S06]  /*4c00*/  UISETP.NE.AND UP2, UPT, UR5, 0x1, UPT ;  /* 0x000000010500788c */ /* 0x000fcc000bf45270 */
[----:B------:R-:W-:-:S05]  /*4c10*/  PLOP3.LUT P0, PT, PT, PT, UP2, 0x80, 0x0 ;  /* 0x000000000000781c */ /* 0x000fca0003f0f028 */
[----:B------:R-:W-:-:S08]  /*4c20*/  @UP2 ULDC.64 UR14, c[0x0][0x9e8] ;  /* 0x00027a00000e2ab9 */ /* 0x000fd00000000a00 */
[----:B------:R-:W-:-:S05]  /*4c30*/  @P0 IMAD.HI.U32 R11, R6, UR14, RZ ;  /* 0x0000000e060b0c27 */ /* 0x000fca000f8e00ff */
[----:B------:R-:W-:-:S07]  /*4c40*/  @P0 SHF.R.U32.HI R6, RZ, UR15, R11 ;  /* 0x0000000fff060c19 */ /* 0x000fce000801160b */
.L_x_1785:
[----:B------:R-:W-:Y:S05]  /*4c50*/  BSYNC B0 ;  /* 0x0000000000007941 */ /* 0x000fea0003800000 */
.L_x_1783:
[----:B------:R-:W-:-:S04]  /*4c60*/  IMAD.U32 R11, RZ, RZ, UR22 ;  /* 0x00000016ff0b7e24 */ /* 0x000fc8000f8e00ff */
[----:B------:R-:W-:-:S04]  /*4c70*/  IMAD R11, R6, UR5, -R11 ;  /* 0x00000005060b7c24 */ /* 0x000fc8000f8e0a0b */
[----:B------:R-:W-:-:S05]  /*4c80*/  IMAD.IADD R11, R11, 0x1, -R0 ;  /* 0x000000010b0b7824 */ /* 0x000fca00078e0a00 */
[----:B------:R-:W-:Y:S02]  /*4c90*/  VIMNMX R9, R9, R11, !PT ;  /* 0x0000000b09097248 */ /* 0x000fe40007fe0100 */
[----:B------:R-:W-:-:S07]  /*4ca0*/  VIADDMNMX R8, R11, UR5, R8, PT ;  /* 0x000000050b087c46 */ /* 0x000fce000b800108 */
.L_x_1782:
[----:B------:R-:W-:Y:S01]  /*4cb0*/  UIMAD UR10, UR42, UR10, 0x40 ;  /* 0x000000402a0a74a4 */ /* 0x000fe2000f8e020a */
[----:B------:R-:W-:Y:S01]  /*4cc0*/  BAR.SYNC.DEFER_BLOCKING 0xf, 0x100 ;  /* 0x03c4000000007b1d */ /* 0x000fe20000010000 */
[----:B------:R-:W-:Y:S02]  /*4cd0*/  UP2UR UR14, UPR, URZ, 0x1 ;  /* 0x000000013f0e7883 */ /* 0x000fe40008000000 */
[----:B------:R-:W-:Y:S02]  /*4ce0*/  UISETP.GE.AND UP6, UPT, UR10, 0x1, UPT ;  /* 0x000000010a00788c */ /* 0x000fe4000bfc6270 */
[----:B------:R-:W-:Y:S02]  /*4cf0*/  UISETP.GE.AND UP2, UPT, UR10, 0x2, UPT ;  /* 0x000000020a00788c */ /* 0x000fe4000bf46270 */
[----:B------:R-:W-:Y:S02]  /*4d00*/  UISETP.GE.AND UP3, UPT, UR10, 0x9, UPT ;  /* 0x000000090a00788c */ /* 0x000fe4000bf66270 */
[----:B------:R-:W-:Y:S01]  /*4d10*/  PLOP3.LUT P4, PT, PT, PT, UP6, 0x40, 0x0 ;  /* 0x000000000000781c */ /* 0x000fe20003f8e868 */
[----:B------:R-:W-:Y:S01]  /*4d20*/  UISETP.GE.AND UP4, UPT, UR10, 0xa, UPT ;  /* 0x0000000a0a00788c */ /* 0x000fe2000bf86270 */
[----:B------:R-:W-:Y:S01]  /*4d30*/  PLOP3.LUT P0, PT, PT, PT, UP2, 0x40, 0x0 ;  /* 0x000000000000781c */ /* 0x000fe20003f0e828 */
[----:B------:R-:W-:Y:S01]  /*4d40*/  UISETP.GE.AND UP5, UPT, UR10, 0x11, UPT ;  /* 0x000000110a00788c */ /* 0x000fe2000bfa6270 */
[----:B------:R-:W-:Y:S01]  /*4d50*/  ISETP.GT.AND P4, PT, R9, RZ, P4 ;  /* 0x000000ff0900720c */ /* 0x000fe20002784270 */
[----:B------:R-:W-:Y:S01]  /*4d60*/  UISETP.GE.AND UP0, UPT, UR10, 0x29, UPT ;  /* 0x000000290a00788c */ /* 0x000fe2000bf06270 */
[----:B------:R-:W-:-:S02]  /*4d70*/  PLOP3.LUT P3, PT, PT, PT, UP3, 0x40, 0x0 ;  /* 0x000000000000781c */ /* 0x000fc40003f6e838 */
[----:B------:R-:W-:Y:S02]  /*4d80*/  ISETP.LT.OR P4, PT, R8, 0x1, P4 ;  /* 0x000000010800780c */ /* 0x000fe40002781670 */
[C---:B------:R-:W-:Y:S02]  /*4d90*/  ISETP.GT.AND P0, PT, R7.reuse, 0x1, P0 ;  /* 0x000000010700780c */ /* 0x040fe40000704270 */
[----:B------:R-:W-:Y:S02]  /*4da0*/  ISETP.GT.AND P3, PT, R7, 0x8, P3 ;  /* 0x000000080700780c */ /* 0x000fe40001f64270 */
[----:B------:R-:W-:Y:S01]  /*4db0*/  PLOP3.LUT P1, PT, PT, PT, UP6, 0x40, 0x0 ;  /* 0x000000000000781c */ /* 0x000fe20003f2e868 */
[----:B------:R-:W-:Y:S01]  /*4dc0*/  UISETP.GE.AND UP6, UPT, UR10, 0x12, UPT ;  /* 0x000000120a00788c */ /* 0x000fe2000bfc6270 */
[----:B------:R-:W-:Y:S02]  /*4dd0*/  FSEL R28, R26, -INF , !P4 ;  /* 0xff8000001a1c7808 */ /* 0x000fe40006000000 */
[----:B------:R-:W-:-:S02]  /*4de0*/  PLOP3.LUT P4, PT, PT, PT, UP4, 0x40, 0x0 ;  /* 0x000000000000781c */ /* 0x000fc40003f8e848 */
[C---:B------:R-:W-:Y:S02]  /*4df0*/  ISETP.LT.OR P0, PT, R5.reuse, 0x2, P0 ;  /* 0x000000020500780c */ /* 0x040fe40000701670 */
[----:B------:R-:W-:Y:S02]  /*4e00*/  ISETP.LT.OR P3, PT, R5, 0x9, P3 ;  /* 0x000000090500780c */ /* 0x000fe40001f61670 */
[C---:B------:R-:W-:Y:S02]  /*4e10*/  ISETP.GT.AND P1, PT, R7.reuse, RZ, P1 ;  /* 0x000000ff0700720c */ /* 0x040fe40000f24270 */
[----:B------:R-:W-:Y:S02]  /*4e20*/  ISETP.GT.AND P4, PT, R7, 0x9, P4 ;  /* 0x000000090700780c */ /* 0x000fe40002784270 */
[----:B------:R-:W-:Y:S02]  /*4e30*/  FSEL R11, R25, -INF , !P0 ;  /* 0xff800000190b7808 */ /* 0x000fe40004000000 */
[----:B------:R-:W-:-:S02]  /*4e40*/  FSEL R10, R10, -INF , !P3 ;  /* 0xff8000000a0a7808 */ /* 0x000fc40005800000 */
[----:B------:R-:W-:Y:S01]  /*4e50*/  PLOP3.LUT P2, PT, PT, PT, UP2, 0x40, 0x0 ;  /* 0x000000000000781c */ /* 0x000fe20003f4e828 */
[----:B------:R-:W-:Y:S01]  /*4e60*/  UISETP.GE.AND UP2, UPT, UR10, 0x19, UPT ;  /* 0x000000190a00788c */ /* 0x000fe2000bf46270 */
[----:B------:R-:W-:Y:S01]  /*4e70*/  PLOP3.LUT P0, PT, PT, PT, UP4, 0x40, 0x0 ;  /* 0x000000000000781c */ /* 0x000fe20003f0e848 */
[----:B------:R-:W-:Y:S01]  /*4e80*/  UISETP.GE.AND UP4, UPT, UR10, 0x21, UPT ;  /* 0x000000210a00788c */ /* 0x000fe2000bf86270 */
[----:B------:R-:W-:Y:S02]  /*4e90*/  PLOP3.LUT P3, PT, PT, PT, UP5, 0x40, 0x0 ;  /* 0x000000000000781c */ /* 0x000fe40003f6e858 */
[C---:B------:R-:W-:Y:S02]  /*4ea0*/  ISETP.LT.OR P1, PT, R5.reuse, 0x1, P1 ;  /* 0x000000010500780c */ /* 0x040fe40000f21670 */
[----:B------:R-:W-:Y:S02]  /*4eb0*/  ISETP.LT.OR P4, PT, R5, 0xa, P4 ;  /* 0x0000000a0500780c */ /* 0x000fe40002781670 */
[----:B------:R-:W-:-:S02]  /*4ec0*/  ISETP.GT.AND P2, PT, R9, 0x1, P2 ;  /* 0x000000010900780c */ /* 0x000fc40001744270 */
[C---:B------:R-:W-:Y:S02]  /*4ed0*/  ISETP.GT.AND P0, PT, R9.reuse, 0x9, P0 ;  /* 0x000000090900780c */ /* 0x040fe40000704270 */
[----:B------:R-:W-:Y:S02]  /*4ee0*/  ISETP.GT.AND P3, PT, R9, 0x10, P3 ;  /* 0x000000100900780c */ /* 0x000fe40001f64270 */
[----:B------:R-:W-:Y:S02]  /*4ef0*/  FSEL R6, R24, -INF , !P1 ;  /* 0xff80000018067808 */ /* 0x000fe40004800000 */
[----:B------:R-:W-:Y:S01]  /*4f00*/  PLOP3.LUT P1, PT, PT, PT, UP3, 0x40, 0x0 ;  /* 0x000000000000781c */ /* 0x000fe20003f2e838 */
[----:B------:R-:W-:Y:S01]  /*4f10*/  UISETP.GE.AND UP3, UPT, UR10, 0x1a, UPT ;  /* 0x0000001a0a00788c */ /* 0x000fe2000bf66270 */
[----:B------:R-:W-:Y:S02]  /*4f20*/  FSEL R12, R12, -INF , !P4 ;  /* 0xff8000000c0c7808 */ /* 0x000fe40006000000 */
[----:B------:R-:W-:-:S02]  /*4f30*/  PLOP3.LUT P4, PT, PT, PT, UP6, 0x40, 0x0 ;  /* 0x000000000000781c */ /* 0x000fc40003f8e868 */
[C---:B------:R-:W-:Y:S02]  /*4f40*/  ISETP.LT.OR P2, PT, R8.reuse, 0x2, P2 ;  /* 0x000000020800780c */ /* 0x040fe40001741670 */
[C---:B------:R-:W-:Y:S02]  /*4f50*/  ISETP.LT.OR P0, PT, R8.reuse, 0xa, P0 ;  /* 0x0000000a0800780c */ /* 0x040fe40000701670 */
[----:B------:R-:W-:Y:S02]  /*4f60*/  ISETP.LT.OR P3, PT, R8, 0x11, P3 ;  /* 0x000000110800780c */ /* 0x000fe40001f61670 */
[C---:B------:R-:W-:Y:S02]  /*4f70*/  ISETP.GT.AND P1, PT, R9.reuse, 0x8, P1 ;  /* 0x000000080900780c */ /* 0x040fe40000f24270 */
[----:B------:R-:W-:Y:S02]  /*4f80*/  ISETP.GT.AND P4, PT, R9, 0x11, P4 ;  /* 0x000000110900780c */ /* 0x000fe40002784270 */
[----:B------:R-:W-:-:S02]  /*4f90*/  FSEL R29, R27, -INF , !P2 ;  /* 0xff8000001b1d7808 */ /* 0x000fc40005000000 */
[----:B------:R-:W-:Y:S02]  /*4fa0*/  FSEL R31, R31, -INF , !P0 ;  /* 0xff8000001f1f7808 */ /* 0x000fe40004000000 */
[----:B------:R-:W-:Y:S02]  /*4fb0*/  FSEL R32, R34, -INF , !P3 ;  /* 0xff80000022207808 */ /* 0x000fe40005800000 */
[----:B------:R-:W-:Y:S01]  /*4fc0*/  PLOP3.LUT P2, PT, PT, PT, UP5, 0x40, 0x0 ;  /* 0x000000000000781c */ /* 0x000fe20003f4e858 */
[----:B------:R-:W-:Y:S01]  /*4fd0*/  UISETP.GE.AND UP5, UPT, UR10, 0x22, UPT ;  /* 0x000000220a00788c */ /* 0x000fe2000bfa6270 */
[----:B------:R-:W-:Y:S02]  /*4fe0*/  PLOP3.LUT P0, PT, PT, PT, UP2, 0x40, 0x0 ;  /* 0x000000000000781c */ /* 0x000fe40003f0e828 */
[----:B------:R-:W-:Y:S02]  /*4ff0*/  PLOP3.LUT P3, PT, PT, PT, UP3, 0x40, 0x0 ;  /* 0x000000000000781c */ /* 0x000fe40003f6e838 */
[----:B------:R-:W-:-:S02]  /*5000*/  ISETP.LT.OR P1, PT, R8, 0x9, P1 ;  /* 0x000000090800780c */ /* 0x000fc40000f21670 */
[----:B------:R-:W-:Y:S02]  /*5010*/  ISETP.LT.OR P4, PT, R8, 0x12, P4 ;  /* 0x000000120800780c */ /* 0x000fe40002781670 */
[C---:B------:R-:W-:Y:S02]  /*5020*/  ISETP.GT.AND P2, PT, R7.reuse, 0x10, P2 ;  /* 0x000000100700780c */ /* 0x040fe40001744270 */
[C---:B------:R-:W-:Y:S02]  /*5030*/  ISETP.GT.AND P0, PT, R7.reuse, 0x18, P0 ;  /* 0x000000180700780c */ /* 0x040fe40000704270 */
[----:B------:R-:W-:Y:S02]  /*5040*/  ISETP.GT.AND P3, PT, R7, 0x19, P3 ;  /* 0x000000190700780c */ /* 0x000fe40001f64270 */
[----:B------:R-:W-:Y:S02]  /*5050*/  FSEL R30, R30, -INF , !P1 ;  /* 0xff8000001e1e7808 */ /* 0x000fe40004800000 */
[----:B------:R-:W-:Y:S01]  /*5060*/  PLOP3.LUT P1, PT, PT, PT, UP6, 0x40, 0x0 ;  /* 0x000000000000781c */ /* 0x000fe20003f2e868 */
[----:B------:R-:W-:Y:S01]  /*5070*/  UISETP.GE.AND UP6, UPT, UR10, 0x3a, UPT ;  /* 0x0000003a0a00788c */ /* 0x000fe2000bfc6270 */
[----:B------:R-:W-:-:S02]  /*5080*/  FSEL R33, R35, -INF , !P4 ;  /* 0xff80000023217808 */ /* 0x000fc40006000000 */
[----:B------:R-:W-:Y:S02]  /*5090*/  PLOP3.LUT P4, PT, PT, PT, UP4, 0x40, 0x0 ;  /* 0x000000000000781c */ /* 0x000fe40003f8e848 */
[C---:B------:R-:W-:Y:S02]  /*50a0*/  ISETP.LT.OR P2, PT, R5.reuse, 0x11, P2 ;  /* 0x000000110500780c */ /* 0x040fe40001741670 */
[C---:B------:R-:W-:Y:S02]  /*50b0*/  ISETP.LT.OR P0, PT, R5.reuse, 0x19, P0 ;  /* 0x000000190500780c */ /* 0x040fe40000701670 */
[----:B------:R-:W-:Y:S02]  /*50c0*/  ISETP.LT.OR P3, PT, R5, 0x1a, P3 ;  /* 0x0000001a0500780c */ /* 0x000fe40001f61670 */
[C---:B------:R-:W-:Y:S02]  /*50d0*/  ISETP.GT.AND P1, PT, R7.reuse, 0x11, P1 ;  /* 0x000000110700780c */ /* 0x040fe40000f24270 */
[----:B------:R-:W-:-:S02]  /*50e0*/  ISETP.GT.AND P4, PT, R7, 0x20, P4 ;  /* 0x000000200700780c */ /* 0x000fc40002784270 */
[----:B------:R-:W-:Y:S02]  /*50f0*/  FSEL R15, R15, -INF , !P2 ;  /* 0xff8000000f0f7808 */ /* 0x000fe40005000000 */
[----:B------:R-:W-:Y:S02]  /*5100*/  FSEL R19, R19, -INF , !P0 ;  /* 0xff80000013137808 */ /* 0x000fe40004000000 */
[----:B------:R-:W-:Y:S02]  /*5110*/  FSEL R20, R20, -INF , !P3 ;  /* 0xff80000014147808 */ /* 0x000fe40005800000 */
[----:B------:R-:W-:Y:S01]  /*5120*/  PLOP3.LUT P2, PT, PT, PT, UP2, 0x40, 0x0 ;  /* 0x000000000000781c */ /* 0x000fe20003f4e828 */
[----:B------:R-:W-:Y:S01]  /*5130*/  UISETP.GE.AND UP2, UPT, UR10, 0x2a, UPT ;  /* 0x0000002a0a00788c */ /* 0x000fe2000bf46270 */
[----:B------:R-:W-:Y:S02]  /*5140*/  PLOP3.LUT P0, PT, PT, PT, UP5, 0x40, 0x0 ;  /* 0x000000000000781c */ /* 0x000fe40003f0e858 */
[----:B------:R-:W-:-:S02]  /*5150*/  PLOP3.LUT P3, PT, PT, PT, UP0, 0x40, 0x0 ;  /* 0x000000000000781c */ /* 0x000fc40003f6e808 */
[C---:B------:R-:W-:Y:S02]  /*5160*/  ISETP.LT.OR P1, PT, R5.reuse, 0x12, P1 ;  /* 0x000000120500780c */ /* 0x040fe40000f21670 */
[----:B------:R-:W-:Y:S02]  /*5170*/  ISETP.LT.OR P4, PT, R5, 0x21, P4 ;  /* 0x000000210500780c */ /* 0x000fe40002781670 */
        /* <DEDUP_REMOVED lines=8> */
[----:B------:R-:W-:Y:S02]  /*5200*/  ISETP.LT.OR P3, PT, R5, 0x29, P3 ;  /* 0x000000290500780c */ /* 0x000fe40001f61670 */
[----:B------:R-:W-:Y:S02]  /*5210*/  ISETP.GT.AND P4, PT, R7, 0x29, P4 ;  /* 0x000000290700780c */ /* 0x000fe40002784270 */
[----:B------:R-:W-:Y:S02]  /*5220*/  FSEL R22, R22, -INF , !P0 ;  /* 0xff80000016167808 */ /* 0x000fe40004000000 */
[----:B------:R-:W-:-:S02]  /*5230*/  FSEL R23, R23, -INF , !P3 ;  /* 0xff80000017177808 */ /* 0x000fc40005800000 */
[----:B------:R-:W-:Y:S01]  /*5240*/  PLOP3.LUT P0, PT, PT, PT, UP4, 0x40, 0x0 ;  /* 0x000000000000781c */ /* 0x000fe20003f0e848 */
[----:B------:R-:W-:Y:S01]  /*5250*/  UISETP.GE.AND UP4, UPT, UR10, 0x32, UPT ;  /* 0x000000320a00788c */ /* 0x000fe2000bf86270 */
[----:B------:R-:W-:Y:S02]  /*5260*/  PLOP3.LUT P3, PT, PT, PT, UP3, 0x40, 0x0 ;  /* 0x000000000000781c */ /* 0x000fe40003f6e838 */
[----:B------:R-:W-:Y:S02]  /*5270*/  ISETP.LT.OR P4, PT, R5, 0x2a, P4 ;  /* 0x0000002a0500780c */ /* 0x000fe40002781670 */
[----:B------:R-:W-:Y:S02]  /*5280*/  ISETP.GT.AND P3, PT, R7, 0x30, P3 ;  /* 0x000000300700780c */ /* 0x000fe40001f64270 */
[----:B------:R-:W-:Y:S02]  /*5290*/  FSEL R24, R45, -INF , !P4 ;  /* 0xff8000002d187808 */ /* 0x000fe40006000000 */
[----:B------:R-:W-:-:S02]  /*52a0*/  PLOP3.LUT P4, PT, PT, PT, UP4, 0x40, 0x0 ;  /* 0x000000000000781c */ /* 0x000fc40003f8e848 */
[----:B------:R-:W-:Y:S02]  /*52b0*/  ISETP.LT.OR P3, PT, R5, 0x31, P3 ;  /* 0x000000310500780c */ /* 0x000fe40001f61670 */
[----:B------:R-:W-:Y:S02]  /*52c0*/  ISETP.GT.AND P4, PT, R7, 0x31, P4 ;  /* 0x000000310700780c */ /* 0x000fe40002784270 */
[----:B------:R-:W-:Y:S02]  /*52d0*/  FSEL R25, R48, -INF , !P3 ;  /* 0xff80000030197808 */ /* 0x000fe40005800000 */
[----:B------:R-:W-:Y:S01]  /*52e0*/  PLOP3.LUT P3, PT, PT, PT, UP5, 0x40, 0x0 ;  /* 0x000000000000781c */ /* 0x000fe20003f6e858 */
[----:B------:R-:W-:Y:S01]  /*52f0*/  UISETP.GE.AND UP5, UPT, UR10, 0x39, UPT ;  /* 0x000000390a00788c */ /* 0x000fe2000bfa6270 */
[----:B------:R-:W-:Y:S02]  /*5300*/  ISETP.LT.OR P4, PT, R5, 0x32, P4 ;  /* 0x000000320500780c */ /* 0x000fe40002781670 */
[----:B------:R-:W-:Y:S01]  /*5310*/  FMNMX.FTZ R35, R28, R29, !PT ;  /* 0x0000001d1c237209 */ /* 0x000fe20007810000 */
[----:B------:R-:W-:Y:S01]  /*5320*/  ULDC UR10, c[0x0][0x988] ;  /* 0x00026200000a7ab9 */ /* 0x000fe20000000800 */
[----:B------:R-:W-:-:S02]  /*5330*/  FSEL R26, R49, -INF , !P4 ;  /* 0xff800000311a7808 */ /* 0x000fc40006000000 */
[----:B------:R-:W-:Y:S02]  /*5340*/  PLOP3.LUT P4, PT, PT, PT, UP5, 0x40, 0x0 ;  /* 0x000000000000781c */ /* 0x000fe40003f8e858 */
[----:B------:R-:W-:Y:S02]  /*5350*/  ISETP.GT.AND P2, PT, R9, 0x18, P2 ;  /* 0x000000180900780c */ /* 0x000fe40001744270 */
[----:B------:R-:W-:Y:S02]  /*5360*/  ISETP.GT.AND P4, PT, R7, 0x38, P4 ;  /* 0x000000380700780c */ /* 0x000fe40002784270 */
[----:B------:R-:W-:Y:S02]  /*5370*/  ISETP.GT.AND P1, PT, R9, 0x19, P1 ;  /* 0x000000190900780c */ /* 0x000fe40000f24270 */
[----:B------:R-:W-:Y:S02]  /*5380*/  ISETP.LT.OR P4, PT, R5, 0x39, P4 ;  /* 0x000000390500780c */ /* 0x000fe40002781670 */
[----:B------:R-:W-:-:S02]  /*5390*/  ISETP.LT.OR P2, PT, R8, 0x19, P2 ;  /* 0x000000190800780c */ /* 0x000fc40001741670 */
[----:B------:R-:W-:Y:S02]  /*53a0*/  FSEL R27, R52, -INF , !P4 ;  /* 0xff800000341b7808 */ /* 0x000fe40006000000 */
[----:B------:R-:W-:Y:S02]  /*53b0*/  PLOP3.LUT P4, PT, PT, PT, UP6, 0x40, 0x0 ;  /* 0x000000000000781c */ /* 0x000fe40003f8e868 */
[----:B------:R-:W-:Y:S02]  /*53c0*/  ISETP.LT.OR P1, PT, R8, 0x1a, P1 ;  /* 0x0000001a0800780c */ /* 0x000fe40000f21670 */
[----:B------:R-:W-:Y:S02]  /*53d0*/  ISETP.GT.AND P4, PT, R7, 0x39, P4 ;  /* 0x000000390700780c */ /* 0x000fe40002784270 */
[----:B------:R-:W-:Y:S02]  /*53e0*/  ISETP.GT.AND P0, PT, R9, 0x20, P0 ;  /* 0x000000200900780c */ /* 0x000fe40000704270 */
[----:B------:R-:W-:-:S02]  /*53f0*/  ISETP.LT.OR P4, PT, R5, 0x3a, P4 ;  /* 0x0000003a0500780c */ /* 0x000fc40002781670 */
[----:B------:R-:W-:Y:S02]  /*5400*/  FMNMX.FTZ R5, R6, R11, !PT ;  /* 0x0000000b06057209 */ /* 0x000fe40007810000 */
[----:B------:R-:W-:Y:S02]  /*5410*/  FSEL R7, R53, -INF , !P4 ;  /* 0xff80000035077808 */ /* 0x000fe40006000000 */
[----:B------:R-:W-:Y:S02]  /*5420*/  FMNMX.FTZ R5, R10, R5, !PT ;  /* 0x000000050a057209 */ /* 0x000fe40007810000 */
[----:B------:R-:W-:Y:S01]  /*5430*/  PLOP3.LUT P4, PT, PT, PT, UP0, 0x40, 0x0 ;  /* 0x000000000000781c */ /* 0x000fe20003f8e808 */
[----:B------:R-:W-:Y:S01]  /*5440*/  UISETP.NE.AND UP0, UPT, UR14, URZ, UPT ;  /* 0x0000003f0e00728c */ /* 0x000fe2000bf05270 */
[----:B------:R-:W-:Y:S02]  /*5450*/  FMNMX.FTZ R34, R12, R5, !PT ;  /* 0x000000050c227209 */ /* 0x000fe40007810000 */
[----:B------:R-:W-:-:S02]  /*5460*/  ISETP.GT.AND P3, PT, R9, 0x21, P3 ;  /* 0x000000210900780c */ /* 0x000fc40001f64270 */
[----:B------:R-:W-:Y:S02]  /*5470*/  FMNMX.FTZ R5, R15, R34, !PT ;  /* 0x000000220f057209 */ /* 0x000fe40007810000 */
[----:B------:R-:W-:Y:S02]  /*5480*/  ISETP.LT.OR P0, PT, R8, 0x21, P0 ;  /* 0x000000210800780c */ /* 0x000fe40000701670 */
[----:B------:R-:W-:Y:S02]  /*5490*/  FMNMX.FTZ R34, R18, R5, !PT ;  /* 0x0000000512227209 */ /* 0x000fe40007810000 */
[----:B------:R-:W-:Y:S02]  /*54a0*/  ISETP.GT.AND P4, PT, R9, 0x28, P4 ;  /* 0x000000280900780c */ /* 0x000fe40002784270 */
[----:B------:R-:W-:Y:S02]  /*54b0*/  FMNMX.FTZ R5, R19, R34, !PT ;  /* 0x0000002213057209 */ /* 0x000fe40007810000 */
[----:B------:R-:W-:-:S02]  /*54c0*/  ISETP.LT.OR P3, PT, R8, 0x22, P3 ;  /* 0x000000220800780c */ /* 0x000fc40001f61670 */
[----:B------:R-:W-:Y:S02]  /*54d0*/  FMNMX.FTZ R34, R20, R5, !PT ;  /* 0x0000000514227209 */ /* 0x000fe40007810000 */
[----:B------:R-:W-:Y:S02]  /*54e0*/  ISETP.LT.OR P4, PT, R8, 0x29, P4 ;  /* 0x000000290800780c */ /* 0x000fe40002781670 */
[----:B------:R-:W-:-:S04]  /*54f0*/  FMNMX.FTZ R5, R21, R34, !PT ;  /* 0x0000002215057209 */ /* 0x000fc80007810000 */
[----:B------:R-:W-:-:S04]  /*5500*/  FMNMX.FTZ R34, R22, R5, !PT ;  /* 0x0000000516227209 */ /* 0x000fc80007810000 */
[----:B------:R-:W-:-:S04]  /*5510*/  FMNMX.FTZ R5, R23, R34, !PT ;  /* 0x0000002217057209 */ /* 0x000fc80007810000 */
[----:B------:R-:W-:-:S04]  /*5520*/  FMNMX.FTZ R34, R24, R5, !PT ;  /* 0x0000000518227209 */ /* 0x000fc80007810000 */
[----:B------:R-:W-:-:S04]  /*5530*/  FMNMX.FTZ R5, R25, R34, !PT ;  /* 0x0000002219057209 */ /* 0x000fc80007810000 */
[----:B------:R-:W-:-:S04]  /*5540*/  FMNMX.FTZ R34, R26, R5, !PT ;  /* 0x000000051a227209 */ /* 0x000fc80007810000 */
[----:B------:R-:W-:-:S04]  /*5550*/  FMNMX.FTZ R34, R27, R34, !PT ;  /* 0x000000221b227209 */ /* 0x000fc80007810000 */
[----:B------:R-:W-:-:S05]  /*5560*/  FMNMX.FTZ R36, R7, R34, !PT ;  /* 0x0000002207247209 */ /* 0x000fca0007810000 */
[----:B------:R-:W0:Y:S02]  /*5570*/  SHFL.BFLY PT, R5, R36, 0x2, 0x1f ;  /* 0x0c401f0024057f89 */ /* 0x000e2400000e0000 */
[----:B0-----:R-:W-:Y:S02]  /*5580*/  FMNMX.FTZ R37, R36, R5, !PT ;  /* 0x0000000524257209 */ /* 0x001fe40007810000 */
[----:B------:R-:W-:Y:S02]  /*5590*/  FMNMX.FTZ R36, R30, R35, !PT ;  /* 0x000000231e247209 */ /* 0x000fe40007810000 */
[----:B------:R-:W-:Y:S01]  /*55a0*/  FSEL R35, R39, -INF , !P1 ;  /* 0xff80000027237808 */ /* 0x000fe20004800000 */
[----:B------:R-:W0:Y:S01]  /*55b0*/  SHFL.BFLY PT, R34, R37, 0x1, 0x1f ;  /* 0x0c201f0025227f89 */ /* 0x000e2200000e0000 */
[----:B------:R-:W-:-:S04]  /*55c0*/  PLOP3.LUT P1, PT, PT, PT, UP3, 0x40, 0x0 ;  /* 0x000000000000781c */ /* 0x000fc80003f2e838 */
[----:B------:R-:W-:-:S04]  /*55d0*/  ISETP.GT.AND P1, PT, R9, 0x30, P1 ;  /* 0x000000300900780c */ /* 0x000fc80000f24270 */
[----:B------:R-:W-:Y:S02]  /*55e0*/  ISETP.LT.OR P1, PT, R8, 0x31, P1 ;  /* 0x000000310800780c */ /* 0x000fe40000f21670 */
[----:B0-----:R-:W-:Y:S02]  /*55f0*/  FMNMX.FTZ R5, R37, R34, !PT ;  /* 0x0000002225057209 */ /* 0x001fe40007810000 */
[----:B------:R-:W-:Y:S02]  /*5600*/  FMNMX.FTZ R37, R31, R36, !PT ;  /* 0x000000241f257209 */ /* 0x000fe40007810000 */
[----:B------:R-:W-:Y:S02]  /*5610*/  FSEL R34, R38, -INF , !P2 ;  /* 0xff80000026227808 */ /* 0x000fe40005000000 */
[----:B------:R-:W-:Y:S02]  /*5620*/  FMNMX.FTZ R38, R32, R37, !PT ;  /* 0x0000002520267209 */ /* 0x000fe40007810000 */
[----:B------:R-:W-:-:S02]  /*5630*/  PLOP3.LUT P2, PT, PT, PT, UP2, 0x40, 0x0 ;  /* 0x000000000000781c */ /* 0x000fc40003f4e828 */
[----:B------:R-:W-:Y:S02]  /*5640*/  FMNMX.FTZ R39, R33, R38, !PT ;  /* 0x0000002621277209 */ /* 0x000fe40007810000 */
[----:B------:R-:W-:Y:S02]  /*5650*/  ISETP.GT.AND P2, PT, R9, 0x29, P2 ;  /* 0x000000290900780c */ /* 0x000fe40001744270 */
[----:B------:R-:W-:Y:S02]  /*5660*/  FMNMX.FTZ R40, R34, R39, !PT ;  /* 0x0000002722287209 */ /* 0x000fe40007810000 */
[----:B------:R-:W-:Y:S01]  /*5670*/  FSEL R36, R42, -INF , !P0 ;  /* 0xff8000002a247808 */ /* 0x000fe20004000000 */
[----:B------:R-:W-:Y:S01]  /*5680*/  FMUL.FTZ R42, R5, UR10 ;  /* 0x0000000a052a7c20 */ /* 0x000fe20008410000 */
[----:B------:R-:W-:Y:S02]  /*5690*/  FMNMX.FTZ R41, R35, R40, !PT ;  /* 0x0000002823297209 */ /* 0x000fe40007810000 */
[----:B------:R-:W-:-:S02]  /*56a0*/  ISETP.LT.OR P2, PT, R8, 0x2a, P2 ;  /* 0x0000002a0800780c */ /* 0x000fc40001741670 */
[----:B------:R-:W-:Y:S02]  /*56b0*/  FSEL R37, R43, -INF , !P3 ;  /* 0xff8000002b257808 */ /* 0x000fe40005800000 */
[----:B------:R-:W-:Y:S02]  /*56c0*/  FMNMX.FTZ R40, R36, R41, !PT ;  /* 0x0000002924287209 */ /* 0x000fe40007810000 */
[----:B------:R-:W-:Y:S02]  /*56d0*/  FSEL R39, R47, -INF , !P2 ;  /* 0xff8000002f277808 */ /* 0x000fe40005000000 */
[----:B------:R-:W-:Y:S02]  /*56e0*/  FSETP.NEU.FTZ.AND P2, PT, R5, -INF , PT ;  /* 0xff8000000500780b */ /* 0x000fe40003f5d000 */
[----:B------:R-:W-:Y:S02]  /*56f0*/  PLOP3.LUT P0, PT, PT, PT, UP4, 0x40, 0x0 ;  /* 0x000000000000781c */ /* 0x000fe40003f0e848 */
[----:B------:R-:W-:-:S02]  /*5700*/  FSEL R38, R46, -INF , !P4 ;  /* 0xff8000002e267808 */ /* 0x000fc40006000000 */
[----:B------:R-:W-:Y:S02]  /*5710*/  FMNMX.FTZ R41, R37, R40, !PT ;  /* 0x0000002825297209 */ /* 0x000fe40007810000 */
[----:B------:R-:W-:Y:S02]  /*5720*/  PLOP3.LUT P3, PT, PT, PT, UP5, 0x40, 0x0 ;  /* 0x000000000000781c */ /* 0x000fe40003f6e858 */
[----:B------:R-:W-:Y:S02]  /*5730*/  PLOP3.LUT P4, PT, PT, PT, UP6, 0x40, 0x0 ;  /* 0x000000000000781c */ /* 0x000fe40003f8e868 */
[----:B------:R-:W-:Y:S02]  /*5740*/  FSEL R43, R42, RZ, P2 ;  /* 0x000000ff2a2b7208 */ /* 0x000fe40001000000 */
[C---:B------:R-:W-:Y:S02]  /*5750*/  ISETP.GT.AND P0, PT, R9.reuse, 0x31, P0 ;  /* 0x000000310900780c */ /* 0x040fe40000704270 */
[----:B------:R-:W-:Y:S01]  /*5760*/  FMNMX.FTZ R42, R38, R41, !PT ;  /* 0x00000029262a7209 */ /* 0x000fe20007810000 */
[--C-:B------:R-:W-:Y:S01]  /*5770*/  FFMA.FTZ R44, R6, UR10, -R43.reuse ;  /* 0x0000000a062c7c23 */ /* 0x100fe2000801082b */
[----:B------:R-:W-:Y:S01]  /*5780*/  ISETP.GT.AND P3, PT, R9, 0x38, P3 ;  /* 0x000000380900780c */ /* 0x000fe20001f64270 */
[--C-:B------:R-:W-:Y:S01]  /*5790*/  FFMA.FTZ R7, R7, UR10, -R43.reuse ;  /* 0x0000000a07077c23 */ /* 0x100fe2000801082b */
[----:B------:R-:W-:Y:S01]  /*57a0*/  ISETP.GT.AND P4, PT, R9, 0x39, P4 ;  /* 0x000000390900780c */ /* 0x000fe20002784270 */
[--C-:B------:R-:W-:Y:S01]  /*57b0*/  FFMA.FTZ R12, R12, UR10, -R43.reuse ;  /* 0x0000000a0c0c7c23 */ /* 0x100fe2000801082b */
[----:B------:R-:W-:Y:S01]  /*57c0*/  ISETP.LT.OR P0, PT, R8, 0x32, P0 ;  /* 0x000000320800780c */ /* 0x000fe20000701670 */
[----:B------:R0:W-:Y:S01]  /*57d0*/  MUFU.EX2 R46, R7 ;  /* 0x00000007002e7308 */ /* 0x0001e20000000800 */
[----:B------:R-:W-:Y:S01]  /*57e0*/  FSEL R40, R50, -INF , !P1 ;  /* 0xff80000032287808 */ /* 0x000fe20004800000 */
[--C-:B------:R-:W-:Y:S01]  /*57f0*/  FFMA.FTZ R10, R10, UR10, -R43.reuse ;  /* 0x0000000a0a0a7c23 */ /* 0x100fe2000801082b */
[----:B------:R-:W-:Y:S01]  /*5800*/  FMNMX.FTZ R9, R39, R42, !PT ;  /* 0x0000002a27097209 */ /* 0x000fe20007810000 */
[--C-:B------:R-:W-:Y:S01]  /*5810*/  FFMA.FTZ R15, R15, UR10, -R43.reuse ;  /* 0x0000000a0f0f7c23 */ /* 0x100fe2000801082b */
[----:B------:R-:W-:Y:S01]  /*5820*/  ISETP.LT.OR P3, PT, R8, 0x39, P3 ;  /* 0x000000390800780c */ /* 0x000fe20001f61670 */
[--C-:B------:R-:W-:Y:S01]  /*5830*/  FFMA.FTZ R18, R18, UR10, -R43.reuse ;  /* 0x0000000a12127c23 */ /* 0x100fe2000801082b */
[----:B------:R-:W-:Y:S01]  /*5840*/  FSEL R41, R51, -INF , !P0 ;  /* 0xff80000033297808 */ /* 0x000fe20004000000 */
[----:B------:R-:W-:Y:S01]  /*5850*/  MUFU.EX2 R47, R12 ;  /* 0x0000000c002f7308 */ /* 0x000fe20000000800 */
[----:B------:R-:W-:Y:S01]  /*5860*/  FMNMX.FTZ R6, R40, R9, !PT ;  /* 0x0000000928067209 */ /* 0x000fe20007810000 */
[--C-:B------:R-:W-:Y:S01]  /*5870*/  FFMA.FTZ R19, R19, UR10, -R43.reuse ;  /* 0x0000000a13137c23 */ /* 0x100fe2000801082b */
[----:B------:R-:W-:Y:S01]  /*5880*/  ISETP.LT.OR P4, PT, R8, 0x3a, P4 ;  /* 0x0000003a0800780c */ /* 0x000fe20002781670 */
[--C-:B------:R-:W-:Y:S01]  /*5890*/  FFMA.FTZ R8, R11, UR10, -R43.reuse ;  /* 0x0000000a0b087c23 */ /* 0x100fe2000801082b */
[----:B------:R-:W-:Y:S01]  /*58a0*/  FSEL R42, R54, -INF , !P3 ;  /* 0xff800000362a7808 */ /* 0x000fe20005800000 */
[--C-:B------:R-:W-:Y:S01]  /*58b0*/  FFMA.FTZ R20, R20, UR10, -R43.reuse ;  /* 0x0000000a14147c23 */ /* 0x100fe2000801082b */
[----:B------:R-:W-:Y:S01]  /*58c0*/  FMNMX.FTZ R9, R41, R6, !PT ;  /* 0x0000000629097209 */ /* 0x000fe20007810000 */
[----:B------:R-:W-:Y:S01]  /*58d0*/  MUFU.EX2 R45, R8 ;  /* 0x00000008002d7308 */ /* 0x000fe20000000800 */
[----:B------:R-:W-:Y:S01]  /*58e0*/  FSEL R11, R55, -INF , !P4 ;  /* 0xff800000370b7808 */ /* 0x000fe20006000000 */
[--C-:B------:R-:W-:Y:S01]  /*58f0*/  FFMA.FTZ R21, R21, UR10, -R43.reuse ;  /* 0x0000000a15157c23 */ /* 0x100fe2000801082b */
[----:B------:R-:W-:Y:S01]  /*5900*/  FMNMX.FTZ R6, R42, R9, !PT ;  /* 0x000000092a067209 */ /* 0x000fe20007810000 */
[--C-:B------:R-:W-:Y:S01]  /*5910*/  FFMA.FTZ R22, R22, UR10, -R43.reuse ;  /* 0x0000000a16167c23 */ /* 0x100fe2000801082b */
[----:B0-----:R-:W-:Y:S01]  /*5920*/  LEA.HI R7, R17, R16, RZ, 0x4 ;  /* 0x0000001011077211 */ /* 0x001fe200078f20ff */
[--C-:B------:R-:W-:Y:S01]  /*5930*/  FFMA.FTZ R23, R23, UR10, -R43.reuse ;  /* 0x0000000a17177c23 */ /* 0x100fe2000801082b */
[----:B------:R-:W-:Y:S01]  /*5940*/  FMNMX.FTZ R6, R11, R6, !PT ;  /* 0x000000060b067209 */ /* 0x000fe20007810000 */
[----:B------:R-:W-:Y:S01]  /*5950*/  MUFU.EX2 R154, R10 ;  /* 0x0000000a009a7308 */ /* 0x000fe20000000800 */
[--C-:B------:R-:W-:Y:S01]  /*5960*/  FFMA.FTZ R24, R24, UR10, -R43.reuse ;  /* 0x0000000a18187c23 */ /* 0x100fe2000801082b */
[--C-:B------:R-:W-:Y:S01]  /*5970*/  FFMA.FTZ R25, R25, UR10, -R43.reuse ;  /* 0x0000000a19197c23 */ /* 0x100fe2000801082b */
[--C-:B------:R-:W-:Y:S01]  /*5980*/  FFMA.FTZ R26, R26, UR10, -R43.reuse ;  /* 0x0000000a1a1a7c23 */ /* 0x100fe2000801082b */
[----:B------:R-:W0:Y:S01]  /*5990*/  SHFL.BFLY PT, R9, R6, 0x2, 0x1f ;  /* 0x0c401f0006097f89 */ /* 0x000e2200000e0000 */
[----:B------:R-:W-:-:S03]  /*59a0*/  FFMA.FTZ R27, R27, UR10, -R43 ;  /* 0x0000000a1b1b7c23 */ /* 0x000fc6000801082b */
[----:B------:R-:W1:Y:S08]  /*59b0*/  MUFU.EX2 R44, R44 ;  /* 0x0000002c002c7308 */ /* 0x000e700000000800 */
[----:B------:R-:W-:Y:S08]  /*59c0*/  MUFU.EX2 R15, R15 ;  /* 0x0000000f000f7308 */ /* 0x000ff00000000800 */
[----:B------:R-:W2:Y:S01]  /*59d0*/  MUFU.EX2 R18, R18 ;  /* 0x0000001200127308 */ /* 0x000ea20000000800 */
[----:B-1----:R-:W-:-:S02]  /*59e0*/  F2FP.F16.F32.PACK_AB R152, R45, R44 ;  /* 0x0000002c2d98723e */ /* 0x002fc400000000ff */
[----:B0-----:R-:W-:-:S05]  /*59f0*/  FMNMX.FTZ R9, R6, R9, !PT ;  /* 0x0000000906097209 */ /* 0x001fca0007810000 */
[----:B------:R-:W-:Y:S01]  /*5a00*/  MUFU.EX2 R19, R19 ;  /* 0x0000001300137308 */ /* 0x000fe20000000800 */
[----:B------:R-:W0:Y:S07]  /*5a10*/  SHFL.BFLY PT, R6, R9, 0x1, 0x1f ;  /* 0x0c201f0009067f89 */ /* 0x000e2e00000e0000 */
[----:B------:R-:W1:Y:S01]  /*5a20*/  MUFU.EX2 R20, R20 ;  /* 0x0000001400147308 */ /* 0x000e620000000800 */
[----:B--2---:R-:W-:-:S07]  /*5a30*/  F2FP.F16.F32.PACK_AB R156, R18, R15 ;  /* 0x0000000f129c723e */ /* 0x004fce00000000ff */
[----:B------:R-:W-:Y:S08]  /*5a40*/  MUFU.EX2 R21, R21 ;  /* 0x0000001500157308 */ /* 0x000ff00000000800 */
[----:B------:R-:W-:Y:S01]  /*5a50*/  MUFU.EX2 R22, R22 ;  /* 0x0000001600167308 */ /* 0x000fe20000000800 */
[----:B0-----:R-:W-:Y:S02]  /*5a60*/  FMNMX.FTZ R6, R9, R6, !PT ;  /* 0x0000000609067209 */ /* 0x001fe40007810000 */
[----:B------:R-:W-:-:S02]  /*5a70*/  LOP3.LUT R9, R7, 0xfffffff0, RZ, 0xc0, !PT ;  /* 0xfffffff007097812 */ /* 0x000fc400078ec0ff */
[C---:B------:R-:W-:Y:S01]  /*5a80*/  FSETP.NEU.FTZ.AND P0, PT, R6.reuse, -INF , PT ;  /* 0xff8000000600780b */ /* 0x040fe20003f1d000 */
[----:B------:R-:W-:Y:S01]  /*5a90*/  FMUL.FTZ R8, R6, UR10 ;  /* 0x0000000a06087c20 */ /* 0x000fe20008410000 */
[----:B-1----:R-:W-:Y:S01]  /*5aa0*/  F2FP.F16.F32.PACK_AB R158, R20, R19 ;  /* 0x00000013149e723e */ /* 0x002fe200000000ff */
[----:B------:R-:W-:Y:S01]  /*5ab0*/  IMAD.IADD R9, R16, 0x1, -R9 ;  /* 0x0000000110097824 */ /* 0x000fe200078e0a09 */
[----:B------:R-:W-:Y:S01]  /*5ac0*/  LEA.HI R16, R17, R16, RZ, 0x5 ;  /* 0x0000001011107211 */ /* 0x000fe200078f28ff */
[----:B------:R-:W-:Y:S01]  /*5ad0*/  MUFU.EX2 R23, R23 ;  /* 0x0000001700177308 */ /* 0x000fe20000000800 */
[----:B------:R-:W-:Y:S02]  /*5ae0*/  FSEL R12, R8, RZ, P0 ;  /* 0x000000ff080c7208 */ /* 0x000fe40000000000 */
[----:B------:R-:W-:Y:S01]  /*5af0*/  SHF.R.S32.HI R8, RZ, 0x1f, R9 ;  /* 0x0000001fff087819 */ /* 0x000fe20000011409 */
[----:B------:R-:W-:Y:S02]  /*5b00*/  IMAD.SHL.U32 R16, R16, 0x20, RZ ;  /* 0x0000002010107824 */ /* 0x000fe400078e00ff */
[--C-:B------:R-:W-:Y:S01]  /*5b10*/  FFMA.FTZ R28, R28, UR10, -R12.reuse ;  /* 0x0000000a1c1c7c23 */ /* 0x100fe2000801080c */
[----:B------:R-:W-:Y:S01]  /*5b20*/  LEA.HI R8, R8, R9, RZ, 0x3 ;  /* 0x0000000908087211 */ /* 0x000fe200078f18ff */
[--C-:B------:R-:W-:Y:S01]  /*5b30*/  FFMA.FTZ R29, R29, UR10, -R12.reuse ;  /* 0x0000000a1d1d7c23 */ /* 0x100fe2000801080c */
[--C-:B------:R-:W-:Y:S01]  /*5b40*/  FFMA.FTZ R30, R30, UR10, -R12.reuse ;  /* 0x0000000a1e1e7c23 */ /* 0x100fe2000801080c */
[--C-:B------:R-:W-:Y:S01]  /*5b50*/  FFMA.FTZ R31, R31, UR10, -R12.reuse ;  /* 0x0000000a1f1f7c23 */ /* 0x100fe2000801080c */
[C---:B------:R-:W-:Y:S01]  /*5b60*/  LOP3.LUT R10, R8.reuse, 0xfffffff8, RZ, 0xc0, !PT ;  /* 0xfffffff8080a7812 */ /* 0x040fe200078ec0ff */
[----:B------:R-:W-:Y:S01]  /*5b70*/  MUFU.EX2 R28, R28 ;  /* 0x0000001c001c7308 */ /* 0x000fe20000000800 */
[----:B------:R-:W-:Y:S01]  /*5b80*/  SHF.L.U32 R17, R8, 0x6, RZ ;  /* 0x0000000608117819 */ /* 0x000fe200000006ff */
[--C-:B------:R-:W-:Y:S01]  /*5b90*/  FFMA.FTZ R32, R32, UR10, -R12.reuse ;  /* 0x0000000a20207c23 */ /* 0x100fe2000801080c */
[----:B------:R-:W-:Y:S01]  /*5ba0*/  IADD3 R10, R9, -R10, RZ ;  /* 0x8000000a090a7210 */ /* 0x000fe20007ffe0ff */
[--C-:B------:R-:W-:Y:S01]  /*5bb0*/  FFMA.FTZ R33, R33, UR10, -R12.reuse ;  /* 0x0000000a21217c23 */ /* 0x100fe2000801080c */
[----:B------:R-:W-:Y:S01]  /*5bc0*/  SHF.R.S32.HI R9, RZ, 0x4, R7 ;  /* 0x00000004ff097819 */ /* 0x000fe20000011407 */
[--C-:B------:R-:W-:Y:S01]  /*5bd0*/  FFMA.FTZ R34, R34, UR10, -R12.reuse ;  /* 0x0000000a22227c23 */ /* 0x100fe2000801080c */
[----:B------:R-:W-:Y:S01]  /*5be0*/  LOP3.LUT R17, R17, 0x7ffffe00, RZ, 0xc0, !PT ;  /* 0x7ffffe0011117812 */ /* 0x000fe200078ec0ff */
[----:B------:R-:W-:Y:S01]  /*5bf0*/  IMAD.SHL.U32 R7, R10, 0x40, RZ ;  /* 0x000000400a077824 */ /* 0x000fe200078e00ff */
[----:B------:R-:W0:Y:S01]  /*5c00*/  MUFU.EX2 R29, R29 ;  /* 0x0000001d001d7308 */ /* 0x000e220000000800 */
[----:B------:R-:W-:Y:S01]  /*5c10*/  IMAD.SHL.U32 R48, R9, 0x8, RZ ;  /* 0x0000000809307824 */ /* 0x000fe200078e00ff */
[----:B------:R-:W-:Y:S01]  /*5c20*/  LOP3.LUT R9, R16, 0x7ffffc00, RZ, 0xc0, !PT ;  /* 0x7ffffc0010097812 */ /* 0x000fe200078ec0ff */
[--C-:B------:R-:W-:Y:S01]  /*5c30*/  FFMA.FTZ R35, R35, UR10, -R12.reuse ;  /* 0x0000000a23237c23 */ /* 0x100fe2000801080c */
[----:B------:R-:W-:Y:S01]  /*5c40*/  LOP3.LUT R7, R7, 0x1c0, RZ, 0xc0, !PT ;  /* 0x000001c007077812 */ /* 0x000fe200078ec0ff */
[--C-:B------:R-:W-:Y:S01]  /*5c50*/  FFMA.FTZ R36, R36, UR10, -R12.reuse ;  /* 0x0000000a24247c23 */ /* 0x100fe2000801080c */
[--C-:B------:R-:W-:Y:S01]  /*5c60*/  FFMA.FTZ R37, R37, UR10, -R12.reuse ;  /* 0x0000000a25257c23 */ /* 0x100fe2000801080c */
[----:B------:R-:W-:Y:S01]  /*5c70*/  FFMA.FTZ R38, R38, UR10, -R12 ;  /* 0x0000000a26267c23 */ /* 0x000fe2000801080c */
[----:B------:R-:W-:Y:S01]  /*5c80*/  LOP3.LUT R48, R7, 0x8, R48, 0xf8, !PT ;  /* 0x0000000807307812 */ /* 0x000fe200078ef830 */
[----:B------:R-:W1:Y:S01]  /*5c90*/  MUFU.EX2 R30, R30 ;  /* 0x0000001e001e7308 */ /* 0x000e620000000800 */
[----:B------:R-:W-:Y:S01]  /*5ca0*/  SHF.R.U32.HI R7, RZ, 0x3, R7 ;  /* 0x00000003ff077819 */ /* 0x000fe20000011607 */
[--C-:B------:R-:W-:Y:S01]  /*5cb0*/  FFMA.FTZ R39, R39, UR10, -R12.reuse ;  /* 0x0000000a27277c23 */ /* 0x100fe2000801080c */
[--C-:B------:R-:W-:Y:S01]  /*5cc0*/  FFMA.FTZ R40, R40, UR10, -R12.reuse ;  /* 0x0000000a28287c23 */ /* 0x100fe2000801080c */
[--C-:B------:R-:W-:Y:S01]  /*5cd0*/  FFMA.FTZ R41, R41, UR10, -R12.reuse ;  /* 0x0000000a29297c23 */ /* 0x100fe2000801080c */
[----:B------:R-:W-:Y:S01]  /*5ce0*/  LOP3.LUT R48, R48, R7, RZ, 0x3c, !PT ;  /* 0x0000000730307212 */ /* 0x000fe200078e3cff */
[----:B------:R-:W-:Y:S01]  /*5cf0*/  FADD.FTZ R7, R44, R45 ;  /* 0x0000002d2c077221 */ /* 0x000fe20000010000 */
[----:B------:R-:W-:Y:S01]  /*5d00*/  LOP3.LUT P0, RZ, R10, 0x4, RZ, 0xc0, !PT ;  /* 0x000000040aff7812 */ /* 0x000fe2000780c0ff */
[----:B------:R-:W2:Y:S01]  /*5d10*/  MUFU.EX2 R31, R31 ;  /* 0x0000001f001f7308 */ /* 0x000ea20000000800 */
[----:B------:R-:W-:Y:S01]  /*5d20*/  IADD3 R48, R48, R17, R9 ;  /* 0x0000001130307210 */ /* 0x000fe20007ffe009 */
[----:B------:R-:W-:Y:S01]  /*5d30*/  FADD.FTZ R8, R154, R7 ;  /* 0x000000079a087221 */ /* 0x000fe20000010000 */
[----:B0-----:R-:W-:Y:S01]  /*5d40*/  FADD.FTZ R9, R28, R29 ;  /* 0x0000001d1c097221 */ /* 0x001fe20000010000 */
[----:B------:R-:W-:Y:S01]  /*5d50*/  LOP3.LUT P1, RZ, R10, 0x2, RZ, 0xc0, !PT ;  /* 0x000000020aff7812 */ /* 0x000fe2000782c0ff */
[----:B------:R-:W-:Y:S01]  /*5d60*/  FFMA.FTZ R42, R42, UR10, -R12 ;  /* 0x0000000a2a2a7c23 */ /* 0x000fe2000801080c */
[C---:B------:R-:W-:Y:S01]  /*5d70*/  FADD.FTZ R8, R47.reuse, R8 ;  /* 0x000000082f087221 */ /* 0x040fe20000010000 */
[----:B------:R-:W-:Y:S01]  /*5d80*/  F2FP.F16.F32.PACK_AB R154, R47, R154 ;  /* 0x0000009a2f9a723e */ /* 0x000fe200000000ff */
[----:B------:R-:W0:Y:S01]  /*5d90*/  MUFU.EX2 R32, R32 ;  /* 0x0000002000207308 */ /* 0x000e220000000800 */
[----:B------:R-:W-:Y:S01]  /*5da0*/  F2FP.F16.F32.PACK_AB R153, R29, R28 ;  /* 0x0000001c1d99723e */ /* 0x000fe200000000ff */
[----:B------:R-:W-:Y:S01]  /*5db0*/  FADD.FTZ R7, R15, R8 ;  /* 0x000000080f077221 */ /* 0x000fe20000010000 */
[----:B------:R-:W-:Y:S01]  /*5dc0*/  IMAD.MOV.U32 R15, RZ, RZ, -0x40 ;  /* 0xffffffc0ff0f7424 */ /* 0x000fe200078e00ff */
[----:B------:R-:W-:-:S02]  /*5dd0*/  F2FP.F16.F32.PACK_AB R160, R22, R21 ;  /* 0x0000001516a0723e */ /* 0x000fc400000000ff */
[----:B------:R-:W-:Y:S01]  /*5de0*/  FADD.FTZ R8, R18, R7 ;  /* 0x0000000712087221 */ /* 0x000fe20000010000 */
[----:B------:R-:W-:Y:S01]  /*5df0*/  FFMA.FTZ R7, R11, UR10, -R12 ;  /* 0x0000000a0b077c23 */ /* 0x000fe2000801080c */
[----:B------:R-:W3:Y:S01]  /*5e00*/  MUFU.EX2 R33, R33 ;  /* 0x0000002100217308 */ /* 0x000ee20000000800 */
[----:B------:R-:W-:Y:S01]  /*5e10*/  LEA R12, R48, UR37, 0x1 ;  /* 0x00000025300c7c11 */ /* 0x000fe2000f8e08ff */
[----:B------:R-:W-:Y:S01]  /*5e20*/  FADD.FTZ R17, R19, R8 ;  /* 0x0000000813117221 */ /* 0x000fe20000010000 */
[----:B-1----:R-:W-:Y:S01]  /*5e30*/  FADD.FTZ R8, R30, R9 ;  /* 0x000000091e087221 */ /* 0x002fe20000010000 */
[C---:B--2---:R-:W-:Y:S02]  /*5e40*/  F2FP.F16.F32.PACK_AB R155, R31.reuse, R30 ;  /* 0x0000001e1f9b723e */ /* 0x044fe400000000ff */
[----:B------:R-:W-:Y:S01]  /*5e50*/  FADD.FTZ R10, R20, R17 ;  /* 0x00000011140a7221 */ /* 0x000fe20000010000 */
[----:B------:R-:W-:Y:S01]  /*5e60*/  FADD.FTZ R9, R31, R8 ;  /* 0x000000081f097221 */ /* 0x000fe20000010000 */
[----:B------:R-:W1:Y:S01]  /*5e70*/  MUFU.EX2 R34, R34 ;  /* 0x0000002200227308 */ /* 0x000e620000000800 */
[----:B------:R2:W-:Y:S01]  /*5e80*/  STSM.16.M88.4 [R12+0x26800], R152 ;  /* 0x026800980c007844 */ /* 0x0005e20000000200 */
[----:B------:R-:W-:Y:S01]  /*5e90*/  FADD.FTZ R11, R21, R10 ;  /* 0x0000000a150b7221 */ /* 0x000fe20000010000 */
[----:B0-----:R-:W-:Y:S01]  /*5ea0*/  FADD.FTZ R8, R32, R9 ;  /* 0x0000000920087221 */ /* 0x001fe20000010000 */
[----:B------:R-:W-:-:S02]  /*5eb0*/  VIADD R10, R12, 0x26800 ;  /* 0x000268000c0a7836 */ /* 0x000fc40000000000 */
[----:B------:R-:W-:Y:S01]  /*5ec0*/  FADD.FTZ R16, R22, R11 ;  /* 0x0000000b16107221 */ /* 0x000fe20000010000 */
[----:B------:R-:W-:Y:S01]  /*5ed0*/  VIADD R11, R12, 0x26820 ;  /* 0x000268200c0b7836 */ /* 0x000fe20000000000 */
[----:B------:R-:W0:Y:S01]  /*5ee0*/  MUFU.EX2 R35, R35 ;  /* 0x0000002300237308 */ /* 0x000e220000000800 */
[----:B---3--:R-:W-:Y:S01]  /*5ef0*/  FADD.FTZ R9, R33, R8 ;  /* 0x0000000821097221 */ /* 0x008fe20000010000 */
[----:B------:R-:W-:Y:S01]  /*5f00*/  FADD.FTZ R17, R23, R16 ;  /* 0x0000001017117221 */ /* 0x000fe20000010000 */
[----:B------:R-:W-:Y:S02]  /*5f10*/  @P1 IADD3 R11, R10, -0x20, RZ ;  /* 0xffffffe00a0b1810 */ /* 0x000fe40007ffe0ff */
[----:B------:R-:W-:-:S03]  /*5f20*/  F2FP.F16.F32.PACK_AB R157, R33, R32 ;  /* 0x00000020219d723e */ /* 0x000fc600000000ff */
[----:B------:R-:W3:Y:S01]  /*5f30*/  MUFU.EX2 R36, R36 ;  /* 0x0000002400247308 */ /* 0x000ee20000000800 */
[----:B-1----:R-:W-:-:S07]  /*5f40*/  FADD.FTZ R8, R34, R9 ;  /* 0x0000000922087221 */ /* 0x002fce0000010000 */
[----:B------:R-:W1:Y:S01]  /*5f50*/  MUFU.EX2 R37, R37 ;  /* 0x0000002500257308 */ /* 0x000e620000000800 */
[C---:B0-----:R-:W-:Y:S01]  /*5f60*/  FADD.FTZ R9, R35.reuse, R8 ;  /* 0x0000000823097221 */ /* 0x041fe20000010000 */
[----:B------:R-:W-:-:S05]  /*5f70*/  F2FP.F16.F32.PACK_AB R159, R35, R34 ;  /* 0x00000022239f723e */ /* 0x000fca00000000ff */
[----:B------:R2:W-:Y:S01]  /*5f80*/  STSM.16.M88.4 [R11], R156 ;  /* 0x0000009c0b007844 */ /* 0x0005e20000000200 */
[----:B------:R-:W0:Y:S01]  /*5f90*/  MUFU.EX2 R38, R38 ;  /* 0x0000002600267308 */ /* 0x000e220000000800 */
[----:B---3--:R-:W-:Y:S01]  /*5fa0*/  FADD.FTZ R8, R36, R9 ;  /* 0x0000000924087221 */ /* 0x008fe20000010000 */
[----:B------:R-:W-:-:S05]  /*5fb0*/  SEL R9, R15, 0x40, P0 ;  /* 0x000000400f097807 */ /* 0x000fca0000000000 */
[----:B------:R-:W-:Y:S01]  /*5fc0*/  IMAD.IADD R10, R10, 0x1, R9 ;  /* 0x000000010a0a7824 */ /* 0x000fe200078e0209 */
[----:B------:R-:W3:Y:S01]  /*5fd0*/  MUFU.EX2 R24, R24 ;  /* 0x0000001800187308 */ /* 0x000ee20000000800 */
[C---:B-1----:R-:W-:Y:S01]  /*5fe0*/  FADD.FTZ R15, R37.reuse, R8 ;  /* 0x00000008250f7221 */ /* 0x042fe20000010000 */
[----:B------:R-:W-:Y:S01]  /*5ff0*/  F2FP.F16.F32.PACK_AB R161, R37, R36 ;  /* 0x0000002425a1723e */ /* 0x000fe200000000ff */
[----:B------:R-:W-:-:S05]  /*6000*/  IMAD.IADD R9, R9, 0x1, R11 ;  /* 0x0000000109097824 */ /* 0x000fca00078e020b */
[----:B------:R-:W1:Y:S01]  /*6010*/  MUFU.EX2 R39, R39 ;  /* 0x0000002700277308 */ /* 0x000e620000000800 */
[----:B0-----:R-:W-:-:S07]  /*6020*/  FADD.FTZ R8, R38, R15 ;  /* 0x0000000f26087221 */ /* 0x001fce0000010000 */
[----:B------:R-:W-:Y:S01]  /*6030*/  MUFU.EX2 R25, R25 ;  /* 0x0000001900197308 */ /* 0x000fe20000000800 */
[C---:B---3--:R-:W-:Y:S01]  /*6040*/  F2FP.F16.F32.PACK_AB R162, R24.reuse, R23 ;  /* 0x0000001718a2723e */ /* 0x048fe200000000ff */
[----:B------:R-:W-:-:S06]  /*6050*/  FADD.FTZ R24, R24, R17 ;  /* 0x0000001118187221 */ /* 0x000fcc0000010000 */
[----:B------:R-:W0:Y:S01]  /*6060*/  MUFU.EX2 R26, R26 ;  /* 0x0000001a001a7308 */ /* 0x000e220000000800 */
[C---:B-1----:R-:W-:Y:S01]  /*6070*/  F2FP.F16.F32.PACK_AB R163, R39.reuse, R38 ;  /* 0x0000002627a3723e */ /* 0x042fe200000000ff */
[----:B------:R-:W-:-:S04]  /*6080*/  FADD.FTZ R39, R39, R8 ;  /* 0x0000000827277221 */ /* 0x000fc80000010000 */
[----:B------:R2:W-:Y:S02]  /*6090*/  STSM.16.M88.4 [R10], R160 ;  /* 0x000000a00a007844 */ /* 0x0005e40000000200 */
[----:B------:R-:W-:Y:S08]  /*60a0*/  MUFU.EX2 R40, R40 ;  /* 0x0000002800287308 */ /* 0x000ff00000000800 */
[----:B------:R-:W1:Y:S01]  /*60b0*/  MUFU.EX2 R41, R41 ;  /* 0x0000002900297308 */ /* 0x000e620000000800 */
[----:B0-----:R-:W-:Y:S01]  /*60c0*/  F2FP.F16.F32.PACK_AB R164, R26, R25 ;  /* 0x000000191aa4723e */ /* 0x001fe200000000ff */
[----:B------:R-:W-:-:S04]  /*60d0*/  FADD.FTZ R25, R25, R24 ;  /* 0x0000001819197221 */ /* 0x000fc80000010000 */
[----:B------:R-:W-:Y:S02]  /*60e0*/  FADD.FTZ R26, R26, R25 ;  /* 0x000000191a1a7221 */ /* 0x000fe40000010000 */
[----:B------:R-:W0:Y:S08]  /*60f0*/  MUFU.EX2 R27, R27 ;  /* 0x0000001b001b7308 */ /* 0x000e300000000800 */
[----:B------:R-:W-:Y:S01]  /*6100*/  MUFU.EX2 R42, R42 ;  /* 0x0000002a002a7308 */ /* 0x000fe20000000800 */
[----:B-1----:R-:W-:Y:S01]  /*6110*/  F2FP.F16.F32.PACK_AB R165, R41, R40 ;  /* 0x0000002829a5723e */ /* 0x002fe200000000ff */
[----:B------:R-:W-:-:S04]  /*6120*/  FADD.FTZ R40, R40, R39 ;  /* 0x0000002728287221 */ /* 0x000fc80000010000 */
[----:B------:R-:W-:Y:S02]  /*6130*/  FADD.FTZ R41, R41, R40 ;  /* 0x0000002829297221 */ /* 0x000fe40000010000 */
[----:B------:R-:W1:Y:S01]  /*6140*/  MUFU.EX2 R7, R7 ;  /* 0x0000000700077308 */ /* 0x000e620000000800 */
[----:B0-----:R-:W-:Y:S01]  /*6150*/  F2FP.F16.F32.PACK_AB R166, R46, R27 ;  /* 0x0000001b2ea6723e */ /* 0x001fe200000000ff */
[----:B------:R-:W-:-:S04]  /*6160*/  FADD.FTZ R27, R27, R26 ;  /* 0x0000001a1b1b7221 */ /* 0x000fc80000010000 */
[----:B------:R-:W-:Y:S01]  /*6170*/  FADD.FTZ R8, R46, R27 ;  /* 0x0000001b2e087221 */ /* 0x000fe20000010000 */
[----:B-1----:R-:W-:Y:S01]  /*6180*/  F2FP.F16.F32.PACK_AB R167, R7, R42 ;  /* 0x0000002a07a7723e */ /* 0x002fe200000000ff */
[----:B------:R-:W-:-:S04]  /*6190*/  FADD.FTZ R42, R42, R41 ;  /* 0x000000292a2a7221 */ /* 0x000fc80000010000 */
[----:B------:R2:W-:Y:S01]  /*61a0*/  STSM.16.M88.4 [R9], R164 ;  /* 0x000000a409007844 */ /* 0x0005e20000000200 */
[----:B------:R-:W-:Y:S01]  /*61b0*/  FADD.FTZ R7, R7, R42 ;  /* 0x0000002a07077221 */ /* 0x000fe20000010000 */
[----:B------:R-:W-:Y:S06]  /*61c0*/  @!P5 BRA `(.L_x_1786) ;  /* 0x000000000004d947 */ /* 0x000fec0003800000 */
[----:B------:R-:W-:Y:S01]  /*61d0*/  BPT.TRAP 0x1 ;  /* 0x000000040000795c */ /* 0x000fe20000300000 */
.L_x_1786:
[----:B------:R0:W1:Y:S01]  /*61e0*/  SYNCS.PHASECHK.TRANS64.TRYWAIT P0, [UR37+0x28c50], R14 ;  /* 0x028c500eff0075a7 */ /* 0x0000620008000165 */
[----:B------:R-:W-:Y:S05]  /*61f0*/  @!P5 BRA `(.L_x_1787) ;  /* 0x000000000004d947 */ /* 0x000fea0003800000 */
[----:B------:R-:W-:Y:S01]  /*6200*/  BPT.TRAP 0x1 ;  /* 0x000000040000795c */ /* 0x000fe20000300000 */
.L_x_1787:
[----:B-1----:R-:W-:Y:S05]  /*6210*/  @P0 BRA `(.L_x_1788) ;  /* 0x0000000000080947 */ /* 0x002fea0003800000 */
[----:B------:R-:W1:Y:S02]  /*6220*/  SYNCS.PHASECHK.TRANS64.TRYWAIT P0, [UR37+0x28c50], R14 ;  /* 0x028c500eff0075a7 */ /* 0x000e640008000165 */
[----:B-1----:R-:W-:Y:S05]  /*6230*/  @!P0 BRA `(.L_x_1789) ;  /* 0x000000f000948947 */ /* 0x002fea0003800000 */
.L_x_1788:
[----:B------:R-:W-:Y:S01]  /*6240*/  WARPGROUP.ARRIVE ;  /* 0x00000000000079c5 */ /* 0x000fe20000000000 */
[----:B------:R-:W-:Y:S01]  /*6250*/  UMOV UR14, UR36 ;  /* 0x00000024000e7c82 */ /* 0x000fe20008000000 */
[----:B------:R-:W-:Y:S01]  /*6260*/  UMOV UR15, 0x40000040 ;  /* 0x40000040000f7882 */ /* 0x000fe20000000000 */
[----:B------:R-:W-:Y:S01]  /*6270*/  PLOP3.LUT P0, PT, PT, PT, UP1, 0x40, 0x0 ;  /* 0x000000000000781c */ /* 0x000fe20003f0e818 */
[----:B------:R-:W-:Y:S01]  /*6280*/  @UP0 ULDC UR23, c[0x0][0x450] ;  /* 0x0001140000170ab9 */ /* 0x000fe20000000800 */
[----:B-1----:R-:W-:Y:S01]  /*6290*/  @!P6 VIADD R13, R13, 0x28c60 ;  /* 0x00028c600d0de836 */ /* 0x002fe20000000000 */
[----:B------:R-:W-:Y:S01]  /*62a0*/  HGMMA.64x256x16.F32 R24, R152, gdesc[UR12].tnspB, RZ, !UPT, gsb0 ;  /* 0x43e0000c98187df0 */ /* 0x000fe2000c0008ff */
[----:B------:R-:W-:Y:S01]  /*62b0*/  UIADD3 UR14, UR36, 0x80, URZ ;  /* 0x00000080240e7890 */ /* 0x000fe2000fffe03f */
[----:B------:R-:W-:Y:S01]  /*62c0*/  UMOV UR15, 0x40000040 ;  /* 0x40000040000f7882 */ /* 0x000fe20000000000 */
[----:B------:R-:W-:Y:S01]  /*62d0*/  UIMAD UR22, UR39, UR11, -UR18 ;  /* 0x0000000b271672a4 */ /* 0x000fe2000f8e0a12 */
[----:B------:R-:W-:Y:S01]  /*62e0*/  @!P6 PRMT R13, RZ, 0x654, R13 ;  /* 0x00000654ff0de816 */ /* 0x000fe2000000000d */
[----:B------:R-:W-:Y:S01]  /*62f0*/  UIADD3 UR42, UR42, -0x2, URZ ;  /* 0xfffffffe2a2a7890 */ /* 0x000fe2000fffe03f */
[----:B------:R-:W-:-:S02]  /*6300*/  WARPGROUP.DEPBAR.LE gsb0, 0x0 ;  /* 0x00008000000079c5 */ /* 0x000fc40000010000 */
        /* <DEDUP_REMOVED lines=15> */
[----:B------:R-:W1:Y:S02]  /*6400*/  S2UR UR14, SR_CTAID.X ;  /* 0x00000000000e79c3 */ /* 0x000e640000002500 */
[----:B-1----:R-:W-:-:S03]  /*6410*/  USHF.L.U32 UR19, UR14, 0x6, URZ ;  /* 0x000000060e137899 */ /* 0x002fc6000800063f */
[----:B------:R-:W-:Y:S02]  /*6420*/  @UP0 ULDC UR14, c[0x0][0x44c] ;  /* 0x00011300000e0ab9 */ /* 0x000fe40000000800 */
[----:B------:R-:W-:-:S04]  /*6430*/  UIMAD.WIDE.U32 UR14, UR19, UR14, URZ ;  /* 0x0000000e130e72a5 */ /* 0x000fc8000f8e003f */
[----:B------:R-:W-:-:S04]  /*6440*/  @UP0 USHF.R.U32.HI UR19, URZ, UR23, UR15 ;  /* 0x000000173f130299 */ /* 0x000fc8000801160f */
[----:B------:R-:W-:-:S04]  /*6450*/  UIADD3 UR14, UR22, UR19, URZ ;  /* 0x00000013160e7290 */ /* 0x000fc8000fffe03f */
[----:B------:R-:W-:Y:S01]  /*6460*/  UIADD3 UR4, UR14, UR4, URZ ;  /* 0x000000040e047290 */ /* 0x000fe2000fffe03f */
        /* <DEDUP_REMOVED lines=21> */
.L_x_1791:
[----:B------:R-:W-:-:S11]  /*65c0*/  UISETP.NE.AND UP2, UPT, UR5, 0x1, UPT ;  /* 0x000000010500788c */ /* 0x000fd6000bf45270 */
[----:B------:R-:W-:Y:S02]  /*65d0*/  @UP2 ULDC.64 UR22, c[0x0][0x9e8] ;  /* 0x00027a0000162ab9 */ /* 0x000fe40000000a00 */
[----:B------:R-:W-:-:S04]  /*65e0*/  UIMAD.WIDE.U32 UR14, UR19, UR22, URZ ;  /* 0x00000016130e72a5 */ /* 0x000fc8000f8e003f */
[----:B------:R-:W-:-:S12]  /*65f0*/  @UP2 USHF.R.U32.HI UR19, URZ, UR23, UR15 ;  /* 0x000000173f132299 */ /* 0x000fd8000801160f */
.L_x_1792:
[----:B------:R-:W-:-:S04]  /*6600*/  UIMAD UR5, UR19, UR5, UR5 ;  /* 0x00000005130572a4 */ /* 0x000fc8000f8e0205 */
[----:B------:R-:W-:-:S04]  /*6610*/  UISETP.LT.AND UP2, UPT, UR4, UR5, UPT ;  /* 0x000000050400728c */ /* 0x000fc8000bf41270 */
[----:B------:R-:W-:-:S12]  /*6620*/  USEL UR4, UR4, UR5, UP2 ;  /* 0x0000000504047287 */ /* 0x000fd80009000000 */
.L_x_1790:
[----:B------:R-:W-:-:S04]  /*6630*/  USHF.R.S32.HI UR5, URZ, 0x1f, UR4 ;  /* 0x0000001f3f057899 */ /* 0x000fc80008011404 */
[----:B------:R-:W-:-:S03]  /*6640*/  ULEA.HI UR5, UR5, UR4, URZ, 0x6 ;  /* 0x0000000405057291 */ /* 0x000fc6000f8f303f */
[----:B------:R-:W-:Y:S01]  /*6650*/  UMOV UR4, URZ ;  /* 0x0000003f00047c82 */ /* 0x000fe20008000000 */
[----:B------:R-:W-:-:S04]  /*6660*/  USHF.R.S32.HI UR5, URZ, 0x6, UR5 ;  /* 0x000000063f057899 */ /* 0x000fc80008011405 */
[----:B------:R-:W-:-:S04]  /*6670*/  UISETP.LT.AND UP2, UPT, UR38, UR5, UPT ;  /* 0x000000052600728c */ /* 0x000fc8000bf41270 */
[----:B------:R-:W-:-:S03]  /*6680*/  USEL UR25, UR38, UR5, !UP2 ;  /* 0x0000000526197287 */ /* 0x000fc6000d000000 */
[----:B------:R-:W-:Y:S01]  /*6690*/  UMOV UR5, URZ ;  /* 0x0000003f00057c82 */ /* 0x000fe20008000000 */
[----:B------:R-:W-:-:S06]  /*66a0*/  UISETP.GE.AND UP2, UPT, UR42, UR25, UPT ;  /* 0x000000192a00728c */ /* 0x000fcc000bf46270 */
[----:B------:R-:W-:-:S13]  /*66b0*/  PLOP3.LUT P0, PT, PT, PT, UP2, 0x80, 0x0 ;  /* 0x000000000000781c */ /* 0x000fda0003f0f028 */
[----:B------:R-:W-:Y:S05]  /*66c0*/  @!P0 BRA `(.L_x_1793) ;  /* 0x00000028000c8947 */ /* 0x000fea0003800000 */
[----:B------:R-:W-:Y:S01]  /*66d0*/  UMOV UR5, URZ ;  /* 0x0000003f00057c82 */ /* 0x000fe20008000000 */
[----:B------:R-:W-:Y:S01]  /*66e0*/  UMOV UR24, URZ ;  /* 0x0000003f00187c82 */ /* 0x000fe20008000000 */
[----:B------:R-:W-:Y:S01]  /*66f0*/  ULDC UR30, c[0x0][0x9e4] ;  /* 0x00027900001e7ab9 */ /* 0x000fe20000000800 */
[----:B------:R-:W-:Y:S01]  /*6700*/  ULDC UR28, c[0x0][0x288] ;  /* 0x0000a200001c7ab9 */ /* 0x000fe20000000800 */
[----:B------:R-:W-:Y:S01]  /*6710*/  ULDC UR27, c[0x0][0x2f0] ;  /* 0x0000bc00001b7ab9 */ /* 0x000fe20000000800 */
[----:B------:R-:W-:Y:S01]  /*6720*/  ULDC UR31, c[0x0][0x9d8] ;  /* 0x00027600001f7ab9 */ /* 0x000fe20000000800 */
[----:B------:R-:W-:Y:S01]  /*6730*/  ULDC UR26, c[0x0][0x988] ;  /* 0x00026200001a7ab9 */ /* 0x000fe20000000800 */
[----:B------:R-:W-:-:S05]  /*6740*/  ULDC UR29, c[0x0][0x9e0] ;  /* 0x00027800001d7ab9 */ /* 0x000fca0000000800 */
.L_x_1810:
[----:B------:R-:W-:-:S04]  /*6750*/  UIADD3 UR4, UR24, 0x1, URZ ;  /* 0x0000000118047890 */ /* 0x000fc8000fffe03f */
[----:B------:R-:W-:-:S04]  /*6760*/  UISETP.NE.AND UP2, UPT, UR4, 0x2, UPT ;  /* 0x000000020400788c */ /* 0x000fc8000bf45270 */
[----:B------:R-:W-:Y:S02]  /*6770*/  USEL UR10, URZ, 0x1, UP2 ;  /* 0x000000013f0a7887 */ /* 0x000fe40009000000 */
[----:B------:R-:W-:Y:S02]  /*6780*/  USEL UR4, UR4, URZ, UP2 ;  /* 0x0000003f04047287 */ /* 0x000fe40009000000 */
[----:B------:R-:W-:Y:S01]  /*6790*/  ULOP3.LUT UR5, UR5, UR10, URZ, 0x3c, !UPT ;  /* 0x0000000a05057292 */ /* 0x000fe2000f8e3c3f */
[----:B0--3--:R-:W-:Y:S11]  /*67a0*/  @!P5 BRA `(.L_x_1794) ;  /* 0x000000000004d947 */ /* 0x009ff60003800000 */
[----:B------:R-:W-:Y:S01]  /*67b0*/  BPT.TRAP 0x1 ;  /* 0x000000040000795c */ /* 0x000fe20000300000 */
.L_x_1794:
[----:B------:R-:W-:Y:S01]  /*67c0*/  ULEA UR32, UR4, UR37, 0x3 ;  /* 0x0000002504207291 */ /* 0x000fe2000f8e183f */
[----:B-1----:R-:W-:-:S04]  /*67d0*/  MOV R13, UR5 ;  /* 0x00000005000d7c02 */ /* 0x002fc80008000f00 */
[----:B------:R-:W-:-:S04]  /*67e0*/  SHF.L.U32 R13, R13, 0x1f, RZ ;  /* 0x0000001f0d0d7819 */ /* 0x000fc800000006ff */
[----:B------:R1:W3:Y:S01]  /*67f0*/  SYNCS.PHASECHK.TRANS64.TRYWAIT P0, [UR32+0x28c30], R13 ;  /* 0x028c300dff0075a7 */ /* 0x0002e20008000160 */
[----:B------:R-:W-:Y:S05]  /*6800*/  @!P5 BRA `(.L_x_1795) ;  /* 0x000000000004d947 */ /* 0x000fea0003800000 */
[----:B------:R-:W-:Y:S01]  /*6810*/  BPT.TRAP 0x1 ;  /* 0x000000040000795c */ /* 0x000fe20000300000 */
.L_x_1795:
[----:B---3--:R-:W-:Y:S05]  /*6820*/  @P0 BRA `(.L_x_1796) ;  /* 0x0000000000080947 */ /* 0x008fea0003800000 */
[----:B------:R-:W3:Y:S02]  /*6830*/  SYNCS.PHASECHK.TRANS64.TRYWAIT P0, [UR32+0x28c30], R13 ;  /* 0x028c300dff0075a7 */ /* 0x000ee40008000160 */
[----:B---3--:R-:W-:Y:S05]  /*6840*/  @!P0 BRA `(.L_x_1797) ;  /* 0x000000ec00248947 */ /* 0x008fea0003800000 */
.L_x_1796:
[----:B------:R-:W-:Y:S01]  /*6850*/  ULEA UR22, UR4, UR6, 0x9 ;  /* 0x0000000604167291 */ /* 0x000fe2000f8e483f */
[----:B--2---:R-:W-:Y:S01]  /*6860*/  WARPGROUP.ARRIVE ;  /* 0x00000000000079c5 */ /* 0x004fe20000000000 */
[----:B------:R-:W-:Y:S01]  /*6870*/  UMOV UR23, 0x40000040 ;  /* 0x4000004000177882 */ /* 0x000fe20000000000 */
[----:B------:R-:W-:Y:S01]  /*6880*/  UMOV UR11, 0x40000040 ;  /* 0x40000040000b7882 */ /* 0x000fe20000000000 */
[----:B------:R-:W-:Y:S01]  /*6890*/  UIADD3 UR10, UR22, 0x2, URZ ;  /* 0x00000002160a7890 */ /* 0x000fe2000fffe03f */
[----:B------:R-:W-:Y:S01]  /*68a0*/  PLOP3.LUT P0, PT, PT, PT, UP0, 0x80, 0x0 ;  /* 0x000000000000781c */ /* 0x000fe20003f0f008 */
[----:B------:R-:W-:Y:S01]  /*68b0*/  UIADD3 UR14, UR22, 0x4, URZ ;  /* 0x00000004160e7890 */ /* 0x000fe2000fffe03f */
[----:B------:R-:W-:Y:S01]  /*68c0*/  PLOP3.LUT P1, PT, PT, PT, UP0, 0x80, 0x0 ;  /* 0x000000000000781c */ /* 0x000fe20003f2f008 */
[----:B------:R-:W-:Y:S01]  /*68d0*/  UMOV UR15, 0x40000040 ;  /* 0x40000040000f7882 */ /* 0x000fe20000000000 */
[----:B------:R-:W-:Y:S01]  /*68e0*/  HGMMA.64x64x16.F32 R152, gdesc[UR20], RZ, !UPT, gsb0 ;  /* 0x00e00000149879f0 */ /* 0x000fe2000c0008ff */
[----:B------:R-:W-:Y:S01]  /*68f0*/  UIADD3 UR18, UR22, 0x6, URZ ;  /* 0x0000000616127890 */ /* 0x000fe2000fffe03f */
[----:B------:R-:W-:Y:S01]  /*6900*/  UMOV UR19, 0x40000040 ;  /* 0x4000004000137882 */ /* 0x000fe20000000000 */
[----:B------:R-:W-:-:S02]  /*6910*/  WARPGROUP.DEPBAR.LE gsb0, 0x0 ;  /* 0x00008000000079c5 */ /* 0x000fc40000010000 */
[----:B------:R-:W-:-:S06]  /*6920*/  WARPGROUP.ARRIVE ;  /* 0x00000000000079c5 */ /* 0x000fcc0000000000 */
[----:B------:R-:W-:Y:S01]  /*6930*/  HGMMA.64x64x16.F32 R152, gdesc[UR8], R152, gsb0 ;  /* 0x00e00000089879f0 */ /* 0x000fe20008000898 */
[----:B------:R-:W-:Y:S01]  /*6940*/  @UP0 ULDC UR10, c[0x0][0x44c] ;  /* 0x00011300000a0ab9 */ /* 0x000fe20000000800 */
[----:B------:R-:W-:Y:S01]  /*6950*/  UMOV UR11, UR27 ;  /* 0x0000001b000b7c82 */ /* 0x000fe20008000000 */
[----:B0-----:R-:W-:Y:S01]  /*6960*/  @P0 IMAD.HI.U32 R14, R4, UR10, RZ ;  /* 0x0000000a040e0c27 */ /* 0x001fe2000f8e00ff */
[----:B------:R-:W-:Y:S01]  /*6970*/  @UP0 ULDC UR10, c[0x0][0x450] ;  /* 0x00011400000a0ab9 */ /* 0x000fe20000000800 */
[----:B------:R-:W-:Y:S01]  /*6980*/  PLOP3.LUT P0, PT, PT, PT, UP1, 0x40, 0x0 ;  /* 0x000000000000781c */ /* 0x000fe20003f0e818 */
[----:B------:R-:W-:Y:S02]  /*6990*/  WARPGROUP.DEPBAR.LE gsb0, 0x0 ;  /* 0x00008000000079c5 */ /* 0x000fe40000010000 */
[----:B------:R-:W-:-:S06]  /*69a0*/  WARPGROUP.ARRIVE ;  /* 0x00000000000079c5 */ /* 0x000fcc0000000000 */
[----:B------:R-:W-:Y:S03]  /*69b0*/  HGMMA.64x64x16.F32 R152, gdesc[UR12], R152, gsb0 ;  /* 0x00e000000c9879f0 */ /* 0x000fe60008000898 */
[----:B------:R-:W-:Y:S02]  /*69c0*/  WARPGROUP.DEPBAR.LE gsb0, 0x0 ;  /* 0x00008000000079c5 */ /* 0x000fe40000010000 */
[----:B------:R-:W-:-:S06]  /*69d0*/  WARPGROUP.ARRIVE ;  /* 0x00000000000079c5 */ /* 0x000fcc0000000000 */
[----:B------:R-:W-:Y:S01]  /*69e0*/  HGMMA.64x64x16.F32 R152, gdesc[UR16], R152, gsb0 ;  /* 0x00e00000109879f0 */ /* 0x000fe20008000898 */
[----:B------:R-:W-:Y:S02]  /*69f0*/  UMOV UR18, UR28 ;  /* 0x0000001c00127c82 */ /* 0x000fe40008000000 */
[----:B------:R-:W-:Y:S02]  /*6a00*/  WARPGROUP.DEPBAR.LE gsb0, 0x0 ;  /* 0x00008000000079c5 */ /* 0x000fe40000010000 */
[----:B------:R-:W-:Y:S01]  /*6a10*/  FMUL.FTZ R20, R163, UR31 ;  /* 0x0000001fa3147c20 */ /* 0x000fe20008410000 */
[----:B------:R-:W-:Y:S01]  /*6a20*/  FMUL.FTZ R163, R164, UR31 ;  /* 0x0000001fa4a37c20 */ /* 0x000fe20008410000 */
[----:B------:R-:W-:Y:S01]  /*6a30*/  FMUL.FTZ R164, R165, UR31 ;  /* 0x0000001fa5a47c20 */ /* 0x000fe20008410000 */
[----:B------:R-:W-:Y:S01]  /*6a40*/  IMAD.MOV.U32 R165, RZ, RZ, R4 ;  /* 0x000000ffffa57224 */ /* 0x000fe200078e0004 */
[----:B------:R-:W-:Y:S01]  /*6a50*/  @P1 SHF.R.U32.HI R165, RZ, UR10, R14 ;  /* 0x0000000affa51c19 */ /* 0x000fe2000801160e */
[----:B------:R-:W-:-:S02]  /*6a60*/  IMAD.U32 R14, RZ, RZ, UR32 ;  /* 0x00000020ff0e7e24 */ /* 0x000fc4000f8e00ff */
[----:B------:R-:W-:Y:S01]  /*6a70*/  FMUL.FTZ R185, R161, UR31 ;  /* 0x0000001fa1b97c20 */ /* 0x000fe20008410000 */
[----:B------:R-:W-:Y:S01]  /*6a80*/  USHF.L.U32 UR10, UR42, 0x6, URZ ;  /* 0x000000062a0a7899 */ /* 0x000fe2000800063f */
[----:B------:R-:W-:Y:S01]  /*6a90*/  FMUL.FTZ R173, R173, UR31 ;  /* 0x0000001fadad7c20 */ /* 0x000fe20008410000 */
[----:B------:R-:W-:Y:S02]  /*6aa0*/  @!P6 VIADD R161, R14, 0x28c40 ;  /* 0x00028c400ea1e836 */ /* 0x000fe40000000000 */
[----:B------:R-:W-:Y:S01]  /*6ab0*/  FMUL.FTZ R21, R152, UR31 ;  /* 0x0000001f98157c20 */ /* 0x000fe20008410000 */
[----:B------:R-:W-:Y:S01]  /*6ac0*/  FMUL.FTZ R152, R167, UR31 ;  /* 0x0000001fa7987c20 */ /* 0x000fe20008410000 */
[----:B------:R-:W-:Y:S01]  /*6ad0*/  FMUL.FTZ R19, R162, UR31 ;  /* 0x0000001fa2137c20 */ /* 0x000fe20008410000 */
[----:B------:R0:W2:Y:S01]  /*6ae0*/  MUFU.TANH R187, R173 ;  /* 0x000000ad00bb7308 */ /* 0x0000a20000002400 */
[----:B------:R-:W3:Y:S01]  /*6af0*/  SHFL.IDX PT, R167, R165, RZ, 0x1c1f ;  /* 0x001c1fffa5a77589 */ /* 0x000ee200000e0000 */
[----:B------:R-:W-:Y:S01]  /*6b00*/  @!P6 PRMT R162, RZ, 0x654, R161 ;  /* 0x00000654ffa2e816 */ /* 0x000fe200000000a1 */
[----:B------:R-:W-:Y:S01]  /*6b10*/  FMUL.FTZ R22, R153, UR31 ;  /* 0x0000001f99167c20 */ /* 0x000fe20008410000 */
[----:B------:R-:W-:Y:S01]  /*6b20*/  FMUL.FTZ R15, R154, UR31 ;  /* 0x0000001f9a0f7c20 */ /* 0x000fe20008410000 */
[----:B------:R-:W-:Y:S01]  /*6b30*/  FMUL.FTZ R153, R156, UR31 ;  /* 0x0000001f9c997c20 */ /* 0x000fe20008410000 */
[----:B------:R-:W-:Y:S01]  /*6b40*/  FMUL.FTZ R23, R166, UR31 ;  /* 0x0000001fa6177c20 */ /* 0x000fe20008410000 */
[----:B------:R-:W-:Y:S01]  /*6b50*/  FMUL.FTZ R16, R155, UR31 ;  /* 0x0000001f9b107c20 */ /* 0x000fe20008410000 */
[----:B------:R-:W-:Y:S01]  /*6b60*/  FMUL.FTZ R154, R157, UR31 ;  /* 0x0000001f9d9a7c20 */ /* 0x000fe20008410000 */
[----:B0-----:R-:W-:Y:S01]  /*6b70*/  MOV R173, UR10 ;  /* 0x0000000a00ad7c02 */ /* 0x001fe20008000f00 */
[----:B------:R-:W-:Y:S01]  /*6b80*/  FMUL.FTZ R17, R158, UR31 ;  /* 0x0000001f9e117c20 */ /* 0x000fe20008410000 */
[----:B------:R-:W-:Y:S01]  /*6b90*/  FMUL.FTZ R18, R159, UR31 ;  /* 0x0000001f9f127c20 */ /* 0x000fe20008410000 */
[----:B------:R-:W-:Y:S01]  /*6ba0*/  FMUL.FTZ R184, R160, UR31 ;  /* 0x0000001fa0b87c20 */ /* 0x000fe20008410000 */
[----:B------:R-:W-:Y:S01]  /*6bb0*/  FMUL.FTZ R156, R171, UR31 ;  /* 0x0000001fab9c7c20 */ /* 0x000fe20008410000 */
[----:B------:R-:W-:Y:S01]  /*6bc0*/  IADD3 R166, -R0, 0x1, -R173 ;  /* 0x0000000100a67810 */ /* 0x000fe20007ffe9ad */
[----:B------:R0:W-:Y:S01]  /*6bd0*/  @!P6 SYNCS.ARRIVE.TRANS64.RED.A1T0 RZ, [R162+URZ], RZ ;  /* 0x000000ffa2ffe9a7 */ /* 0x0001e2000810043f */
        /* <DEDUP_REMOVED lines=9> */
[----:B------:R-:W-:-:S02]  /*6c70*/  IMAD.U32 R171, RZ, RZ, UR11 ;  /* 0x0000000bffab7e24 */ /* 0x000fc4000f8e00ff */
[----:B0-----:R-:W-:Y:S01]  /*6c80*/  FMUL.FTZ R162, R183, UR31 ;  /* 0x0000001fb7a27c20 */ /* 0x001fe20008410000 */
[----:B------:R-:W-:Y:S01]  /*6c90*/  FMUL.FTZ R172, R172, UR31 ;  /* 0x0000001facac7c20 */ /* 0x000fe20008410000 */
[----:B------:R-:W-:Y:S01]  /*6ca0*/  FMUL.FTZ R176, R176, UR31 ;  /* 0x0000001fb0b07c20 */ /* 0x000fe20008410000 */
[----:B------:R-:W-:Y:S01]  /*6cb0*/  FMUL.FTZ R182, R182, UR31 ;  /* 0x0000001fb6b67c20 */ /* 0x000fe20008410000 */
[----:B------:R-:W-:Y:S01]  /*6cc0*/  IMAD R166, R171, UR39, R166 ;  /* 0x00000027aba67c24 */ /* 0x000fe2000f8e02a6 */
[----:B------:R-:W0:Y:S01]  /*6cd0*/  MUFU.TANH R21, R21 ;  /* 0x0000001500157308 */ /* 0x000e220000002400 */
[----:B------:R-:W-:Y:S02]  /*6ce0*/  FMUL.FTZ R177, R177, UR31 ;  /* 0x0000001fb1b17c20 */ /* 0x000fe40008410000 */
[----:B------:R-:W-:-:S04]  /*6cf0*/  VIADD R166, R166, -UR18 ;  /* 0x80000012a6a67c36 */ /* 0x000fc80008000000 */
[C---:B------:R-:W-:Y:S01]  /*6d00*/  VIADD R178, R166.reuse, UR29 ;  /* 0x0000001da6b27c36 */ /* 0x040fe20008000000 */
[----:B------:R-:W4:Y:S01]  /*6d10*/  MUFU.TANH R22, R22 ;  /* 0x0000001600167308 */ /* 0x000f220000002400 */
[----:B------:R-:W-:Y:S02]  /*6d20*/  IADD3 R190, R166, UR7, RZ ;  /* 0x00000007a6be7c10 */ /* 0x000fe4000fffe0ff */
[----:B---3--:R-:W-:-:S05]  /*6d30*/  IMAD.IADD R175, R167, 0x1, R178 ;  /* 0x00000001a7af7824 */ /* 0x008fca00078e02b2 */
[----:B------:R-:W3:Y:S08]  /*6d40*/  MUFU.TANH R15, R15 ;  /* 0x0000000f000f7308 */ /* 0x000ef00000002400 */
        /* <DEDUP_REMOVED lines=27> */
[----:B------:R5:W0:Y:S02]  /*6f00*/  MUFU.TANH R189, R177 ;  /* 0x000000b100bd7308 */ /* 0x000a240000002400 */
[----:B-----5:R-:W-:Y:S01]  /*6f10*/  IMAD.IADD R177, R167, 0x1, R190 ;  /* 0x00000001a7b17824 */ /* 0x020fe200078e02be */
[----:B--234-:R-:W-:Y:S06]  /*6f20*/  @P0 BRA `(.L_x_1798) ;  /* 0x0000000000600947 */ /* 0x01cfec0003800000 */
[----:B------:R-:W-:Y:S01]  /*6f30*/  IMAD.U32 R166, RZ, RZ, UR11 ;  /* 0x0000000bffa67e24 */ /* 0x000fe2000f8e00ff */
[----:B------:R-:W-:Y:S03]  /*6f40*/  BSSY B0, `(.L_x_1799) ;  /* 0x0000012000007945 */ /* 0x000fe60003800000 */
[----:B------:R-:W-:-:S05]  /*6f50*/  IMAD R166, R166, UR39, R167 ;  /* 0x00000027a6a67c24 */ /* 0x000fca000f8e02a7 */
[----:B------:R-:W-:-:S04]  /*6f60*/  IADD3 R171, R166, -UR18, RZ ;  /* 0x80000012a6ab7c10 */ /* 0x000fc8000fffe0ff */
[----:B------:R-:W-:-:S13]  /*6f70*/  ISETP.GT.AND P0, PT, R171, -0x1, PT ;  /* 0xffffffffab00780c */ /* 0x000fda0003f04270 */
[----:B------:R-:W-:Y:S05]  /*6f80*/  @P0 BRA `(.L_x_1800) ;  /* 0x0000000000200947 */ /* 0x000fea0003800000 */
[----:B------:R-:W-:Y:S01]  /*6f90*/  IMAD.U32 R170, RZ, RZ, UR30 ;  /* 0x0000001effaa7e24 */ /* 0x000fe2000f8e00ff */
[----:B------:R-:W-:-:S04]  /*6fa0*/  LOP3.LUT R171, RZ, R171, RZ, 0x33, !PT ;  /* 0x000000abffab7212 */ /* 0x000fc800078e33ff */
[----:B------:R-:W-:-:S13]  /*6fb0*/  ISETP.NE.AND P0, PT, R170, 0x1, PT ;  /* 0x00000001aa00780c */ /* 0x000fda0003f05270 */
[----:B------:R-:W2:Y:S02]  /*6fc0*/  @P0 LDC.64 R166, c[0x0][0x9e8] ;  /* 0x00027a00ffa60b82 */ /* 0x000ea40000000a00 */
[----:B--2---:R-:W-:-:S05]  /*6fd0*/  @P0 IMAD.HI.U32 R166, R171, R166, RZ ;  /* 0x000000a6aba60227 */ /* 0x004fca00078e00ff */
[----:B------:R-:W-:-:S04]  /*6fe0*/  @P0 SHF.R.U32.HI R171, RZ, R167, R166 ;  /* 0x000000a7ffab0219 */ /* 0x000fc800000116a6 */
[----:B------:R-:W-:Y:S01]  /*6ff0*/  LOP3.LUT R171, RZ, R171, RZ, 0x33, !PT ;  /* 0x000000abffab7212 */ /* 0x000fe200078e33ff */
[----:B------:R-:W-:Y:S06]  /*7000*/  BRA `(.L_x_1801) ;  /* 0x0000000000147947 */ /* 0x000fec0003800000 */
.L_x_1800:
[----:B------:R-:W-:-:S05]  /*7010*/  IMAD.U32 R170, RZ, RZ, UR30 ;  /* 0x0000001effaa7e24 */ /* 0x000fca000f8e00ff */
[----:B------:R-:W-:-:S13]  /*7020*/  ISETP.NE.AND P0, PT, R170, 0x1, PT ;  /* 0x00000001aa00780c */ /* 0x000fda0003f05270 */
[----:B------:R-:W2:Y:S02]  /*7030*/  @P0 LDC.64 R166, c[0x0][0x9e8] ;  /* 0x00027a00ffa60b82 */ /* 0x000ea40000000a00 */
[----:B--2---:R-:W-:-:S05]  /*7040*/  @P0 IMAD.HI.U32 R166, R171, R166, RZ ;  /* 0x000000a6aba60227 */ /* 0x004fca00078e00ff */
[----:B------:R-:W-:-:S07]  /*7050*/  @P0 SHF.R.U32.HI R171, RZ, R167, R166 ;  /* 0x000000a7ffab0219 */ /* 0x000fce00000116a6 */
.L_x_1801:
[----:B------:R-:W-:Y:S05]  /*7060*/  BSYNC B0 ;  /* 0x0000000000007941 */ /* 0x000fea0003800000 */
.L_x_1799:
[----:B------:R-:W-:-:S04]  /*7070*/  IMAD R171, R171, R170, -UR10 ;  /* 0x8000000aabab7e24 */ /* 0x000fc8000f8e02aa */
[----:B------:R-:W-:-:S05]  /*7080*/  IMAD.IADD R166, R171, 0x1, -R0 ;  /* 0x00000001aba67824 */ /* 0x000fca00078e0a00 */
[----:B------:R-:W-:Y:S02]  /*7090*/  VIADDMNMX R175, R166, R170, R175, PT ;  /* 0x000000aaa6af7246 */ /* 0x000fe400038001af */
[----:B------:R-:W-:-:S07]  /*70a0*/  VIMNMX R177, R177, R166, !PT ;  /* 0x000000a6b1b17248 */ /* 0x000fce0007fe0100 */
.L_x_1798:
[----:B------:R-:W-:Y:S01]  /*70b0*/  UISETP.GT.AND UP2, UPT, UR42, -0x1, UPT ;  /* 0xffffffff2a00788c */ /* 0x000fe2000bf44270 */
[----:B------:R2:W3:Y:S05]  /*70c0*/  SHFL.IDX PT, R179, R165, 0x1, 0x1c1f ;  /* 0x003c1f00a5b37f89 */ /* 0x0004ea00000e0000 */
[----:B------:R-:W-:-:S04]  /*70d0*/  PLOP3.LUT P0, PT, PT, PT, UP2, 0x80, 0x0 ;  /* 0x000000000000781c */ /* 0x000fc80003f0f028 */
[C---:B------:R-:W-:Y:S02]  /*70e0*/  ISETP.GT.AND P3, PT, R177.reuse, RZ, P0 ;  /* 0x000000ffb100720c */ /* 0x040fe40000764270 */
[----:B------:R-:W-:Y:S02]  /*70f0*/  ISETP.GT.AND P2, PT, R177, 0x1, P0 ;  /* 0x00000001b100780c */ /* 0x000fe40000744270 */
[----:B------:R-:W-:Y:S02]  /*7100*/  ISETP.LT.OR P3, PT, R175, 0x1, P3 ;  /* 0x00000001af00780c */ /* 0x000fe40001f61670 */
[----:B------:R-:W-:Y:S02]  /*7110*/  ISETP.GT.AND P4, PT, R177, 0x8, P0 ;  /* 0x00000008b100780c */ /* 0x000fe40000784270 */
[----:B0-----:R-:W-:Y:S02]  /*7120*/  FSEL R176, R21, -INF , !P3 ;  /* 0xff80000015b07808 */ /* 0x001fe40005800000 */
[----:B------:R-:W-:-:S02]  /*7130*/  ISETP.GT.AND P3, PT, R177, 0x10, P0 ;  /* 0x00000010b100780c */ /* 0x000fc40000764270 */
[----:B------:R-:W-:Y:S02]  /*7140*/  ISETP.GT.AND P1, PT, R177, 0x9, P0 ;  /* 0x00000009b100780c */ /* 0x000fe40000724270 */
[C---:B------:R-:W-:Y:S02]  /*7150*/  ISETP.LT.OR P3, PT, R175.reuse, 0x11, P3 ;  /* 0x00000011af00780c */ /* 0x040fe40001f61670 */
[----:B------:R-:W-:Y:S02]  /*7160*/  ISETP.LT.OR P2, PT, R175, 0x2, P2 ;  /* 0x00000002af00780c */ /* 0x000fe40001741670 */
[----:B------:R-:W-:Y:S02]  /*7170*/  FSEL R167, R184, -INF , !P3 ;  /* 0xff800000b8a77808 */ /* 0x000fe40005800000 */
[----:B------:R-:W-:Y:S02]  /*7180*/  ISETP.GT.AND P3, PT, R177, 0x20, P0 ;  /* 0x00000020b100780c */ /* 0x000fe40000764270 */
[----:B------:R-:W-:-:S02]  /*7190*/  ISETP.LT.OR P4, PT, R175, 0x9, P4 ;  /* 0x00000009af00780c */ /* 0x000fc40002781670 */
[C---:B------:R-:W-:Y:S02]  /*71a0*/  ISETP.LT.OR P1, PT, R175.reuse, 0xa, P1 ;  /* 0x0000000aaf00780c */ /* 0x040fe40000f21670 */
[----:B------:R-:W-:Y:S02]  /*71b0*/  ISETP.LT.OR P3, PT, R175, 0x21, P3 ;  /* 0x00000021af00780c */ /* 0x000fe40001f61670 */
[----:B------:R-:W-:Y:S02]  /*71c0*/  FSEL R174, R22, -INF , !P2 ;  /* 0xff80000016ae7808 */ /* 0x000fe40005000000 */
[----:B------:R-:W-:Y:S02]  /*71d0*/  FSEL R173, R153, -INF , !P4 ;  /* 0xff80000099ad7808 */ /* 0x000fe40006000000 */
[----:B------:R-:W-:Y:S02]  /*71e0*/  FSEL R172, R154, -INF , !P1 ;  /* 0xff8000009aac7808 */ /* 0x000fe40004800000 */
[----:B------:R-:W-:-:S02]  /*71f0*/  ISETP.GT.AND P2, PT, R177, 0x11, P0 ;  /* 0x00000011b100780c */ /* 0x000fc40000744270 */
[C---:B------:R-:W-:Y:S02]  /*7200*/  ISETP.GT.AND P4, PT, R177.reuse, 0x18, P0 ;  /* 0x00000018b100780c */ /* 0x040fe40000784270 */
[C---:B------:R-:W-:Y:S02]  /*7210*/  ISETP.GT.AND P1, PT, R177.reuse, 0x19, P0 ;  /* 0x00000019b100780c */ /* 0x040fe40000724270 */
[----:B------:R-:W-:Y:S02]  /*7220*/  FSEL R168, R168, -INF , !P3 ;  /* 0xff800000a8a87808 */ /* 0x000fe40005800000 */
[----:B------:R-:W-:Y:S02]  /*7230*/  ISETP.GT.AND P3, PT, R177, 0x30, P0 ;  /* 0x00000030b100780c */ /* 0x000fe40000764270 */
[C---:B------:R-:W-:Y:S02]  /*7240*/  ISETP.LT.OR P2, PT, R175.reuse, 0x12, P2 ;  /* 0x00000012af00780c */ /* 0x040fe40001741670 */
        /* <DEDUP_REMOVED lines=8> */
[----:B------:R-:W-:Y:S02]  /*72d0*/  ISETP.GT.AND P1, PT, R177, 0x29, P0 ;  /* 0x00000029b100780c */ /* 0x000fe40000724270 */
[----:B------:R-:W-:Y:S02]  /*72e0*/  FSEL R153, R188, -INF , !P3 ;  /* 0xff800000bc997808 */ /* 0x000fe40005800000 */
[----:B------:R-:W-:Y:S02]  /*72f0*/  PLOP3.LUT P3, PT, PT, PT, UP1, 0x40, 0x0 ;  /* 0x000000000000781c */ /* 0x000fe40003f6e818 */
[C---:B------:R-:W-:Y:S02]  /*7300*/  ISETP.LT.OR P2, PT, R175.reuse, 0x22, P2 ;  /* 0x00000022af00780c */ /* 0x040fe40001741670 */
[----:B------:R-:W-:-:S02]  /*7310*/  ISETP.LT.OR P4, PT, R175, 0x29, P4 ;  /* 0x00000029af00780c */ /* 0x000fc40002781670 */
[----:B------:R-:W-:Y:S02]  /*7320*/  ISETP.LT.OR P1, PT, R175, 0x2a, P1 ;  /* 0x0000002aaf00780c */ /* 0x000fe40000f21670 */
[----:B------:R-:W-:Y:S02]  /*7330*/  FSEL R169, R169, -INF , !P2 ;  /* 0xff800000a9a97808 */ /* 0x000fe40005000000 */
[----:B--2---:R-:W-:Y:S02]  /*7340*/  FSEL R165, R186, -INF , !P4 ;  /* 0xff800000baa57808 */ /* 0x004fe40006000000 */
[----:B------:R-:W-:Y:S02]  /*7350*/  FSEL R163, R187, -INF , !P1 ;  /* 0xff800000bba37808 */ /* 0x000fe40004800000 */
[C---:B------:R-:W-:Y:S02]  /*7360*/  ISETP.GT.AND P2, PT, R177.reuse, 0x31, P0 ;  /* 0x00000031b100780c */ /* 0x040fe40000744270 */
[----:B------:R-:W-:-:S02]  /*7370*/  ISETP.GT.AND P4, PT, R177, 0x38, P0 ;  /* 0x00000038b100780c */ /* 0x000fc40000784270 */
[----:B------:R-:W-:Y:S02]  /*7380*/  ISETP.GT.AND P1, PT, R177, 0x39, P0 ;  /* 0x00000039b100780c */ /* 0x000fe40000724270 */
[C---:B------:R-:W-:Y:S02]  /*7390*/  ISETP.LT.OR P2, PT, R175.reuse, 0x32, P2 ;  /* 0x00000032af00780c */ /* 0x040fe40001741670 */
[C---:B------:R-:W-:Y:S02]  /*73a0*/  ISETP.LT.OR P4, PT, R175.reuse, 0x39, P4 ;  /* 0x00000039af00780c */ /* 0x040fe40002781670 */
[----:B------:R-:W-:Y:S02]  /*73b0*/  ISETP.LT.OR P1, PT, R175, 0x3a, P1 ;  /* 0x0000003aaf00780c */ /* 0x000fe40000f21670 */
[----:B---3--:R-:W-:Y:S01]  /*73c0*/  IADD3 R175, R178, R179, RZ ;  /* 0x000000b3b2af7210 */ /* 0x008fe20007ffe0ff */
[----:B------:R-:W-:Y:S01]  /*73d0*/  IMAD.IADD R178, R190, 0x1, R179 ;  /* 0x00000001beb27824 */ /* 0x000fe200078e02b3 */
[----:B------:R-:W-:-:S02]  /*73e0*/  FSEL R164, R189, -INF , !P2 ;  /* 0xff800000bda47808 */ /* 0x000fc40005000000 */
[----:B------:R-:W-:Y:S02]  /*73f0*/  FSEL R154, R180, -INF , !P4 ;  /* 0xff800000b49a7808 */ /* 0x000fe40006000000 */
[----:B------:R-:W-:Y:S01]  /*7400*/  FSEL R22, R181, -INF , !P1 ;  /* 0xff800000b5167808 */ /* 0x000fe20004800000 */
[----:B------:R-:W-:Y:S06]  /*7410*/  @P3 BRA `(.L_x_1802) ;  /* 0x0000000000603947 */ /* 0x000fec0003800000 */
[----:B------:R-:W-:Y:S01]  /*7420*/  IMAD.U32 R180, RZ, RZ, UR11 ;  /* 0x0000000bffb47e24 */ /* 0x000fe2000f8e00ff */
[----:B------:R-:W-:Y:S03]  /*7430*/  BSSY B0, `(.L_x_1803) ;  /* 0x0000012000007945 */ /* 0x000fe60003800000 */
[----:B------:R-:W-:-:S04]  /*7440*/  IMAD R21, R180, UR39, R179 ;  /* 0x00000027b4157c24 */ /* 0x000fc8000f8e02b3 */
[----:B------:R-:W-:-:S05]  /*7450*/  VIADD R21, R21, -UR18 ;  /* 0x8000001215157c36 */ /* 0x000fca0008000000 */
[----:B------:R-:W-:-:S13]  /*7460*/  ISETP.GT.AND P1, PT, R21, -0x1, PT ;  /* 0xffffffff1500780c */ /* 0x000fda0003f24270 */
[----:B------:R-:W-:Y:S05]  /*7470*/  @P1 BRA `(.L_x_1804) ;  /* 0x0000000000201947 */ /* 0x000fea0003800000 */
[----:B------:R-:W-:Y:S02]  /*7480*/  MOV R182, UR30 ;  /* 0x0000001e00b67c02 */ /* 0x000fe40008000f00 */
[----:B------:R-:W-:Y:S02]  /*7490*/  LOP3.LUT R21, RZ, R21, RZ, 0x33, !PT ;  /* 0x00000015ff157212 */ /* 0x000fe400078e33ff */
[----:B------:R-:W-:-:S13]  /*74a0*/  ISETP.NE.AND P1, PT, R182, 0x1, PT ;  /* 0x00000001b600780c */ /* 0x000fda0003f25270 */
[----:B------:R-:W0:Y:S02]  /*74b0*/  @P1 LDC.64 R180, c[0x0][0x9e8] ;  /* 0x00027a00ffb41b82 */ /* 0x000e240000000a00 */
[----:B0-----:R-:W-:-:S05]  /*74c0*/  @P1 IMAD.HI.U32 R180, R21, R180, RZ ;  /* 0x000000b415b41227 */ /* 0x001fca00078e00ff */
[----:B------:R-:W-:-:S04]  /*74d0*/  @P1 SHF.R.U32.HI R21, RZ, R181, R180 ;  /* 0x000000b5ff151219 */ /* 0x000fc800000116b4 */
[----:B------:R-:W-:Y:S01]  /*74e0*/  LOP3.LUT R21, RZ, R21, RZ, 0x33, !PT ;  /* 0x00000015ff157212 */ /* 0x000fe200078e33ff */
[----:B------:R-:W-:Y:S06]  /*74f0*/  BRA `(.L_x_1805) ;  /* 0x0000000000147947 */ /* 0x000fec0003800000 */
.L_x_1804:
[----:B------:R-:W-:-:S05]  /*7500*/  IMAD.U32 R182, RZ, RZ, UR30 ;  /* 0x0000001effb67e24 */ /* 0x000fca000f8e00ff */
[----:B------:R-:W-:-:S13]  /*7510*/  ISETP.NE.AND P1, PT, R182, 0x1, PT ;  /* 0x00000001b600780c */ /* 0x000fda0003f25270 */
[----:B------:R-:W0:Y:S02]  /*7520*/  @P1 LDC.64 R180, c[0x0][0x9e8] ;  /* 0x00027a00ffb41b82 */ /* 0x000e240000000a00 */
[----:B0-----:R-:W-:-:S05]  /*7530*/  @P1 IMAD.HI.U32 R180, R21, R180, RZ ;  /* 0x000000b415b41227 */ /* 0x001fca00078e00ff */
[----:B------:R-:W-:-:S07]  /*7540*/  @P1 SHF.R.U32.HI R21, RZ, R181, R180 ;  /* 0x000000b5ff151219 */ /* 0x000fce00000116b4 */
.L_x_1805:
[----:B------:R-:W-:Y:S05]  /*7550*/  BSYNC B0 ;  /* 0x0000000000007941 */ /* 0x000fea0003800000 */
.L_x_1803:
[----:B------:R-:W-:-:S04]  /*7560*/  IMAD R21, R21, R182, -UR10 ;  /* 0x8000000a15157e24 */ /* 0x000fc8000f8e02b6 */
[----:B------:R-:W-:-:S05]  /*7570*/  IMAD.IADD R21, R21, 0x1, -R0 ;  /* 0x0000000115157824 */ /* 0x000fca00078e0a00 */
[----:B------:R-:W-:Y:S02]  /*7580*/  VIADDMNMX R175, R21, R182, R175, PT ;  /* 0x000000b615af7246 */ /* 0x000fe400038001af */
[----:B------:R-:W-:-:S07]  /*7590*/  VIMNMX R178, R178, R21, !PT ;  /* 0x00000015b2b27248 */ /* 0x000fce0007fe0100 */
.L_x_1802:
[----:B------:R-:W-:Y:S01]  /*75a0*/  FMNMX.FTZ R21, R176, R5, !PT ;  /* 0x00000005b0157209 */ /* 0x000fe20007810000 */
[----:B------:R-:W-:Y:S01]  /*75b0*/  UMOV UR10, UR26 ;  /* 0x0000001a000a7c82 */ /* 0x000fe20008000000 */
[----:B------:R-:W-:Y:S02]  /*75c0*/  ISETP.GT.AND P2, PT, R178, RZ, P0 ;  /* 0x000000ffb200720c */ /* 0x000fe40000744270 */
[----:B------:R-:W-:Y:S02]  /*75d0*/  FMNMX.FTZ R180, R174, R21, !PT ;  /* 0x00000015aeb47209 */ /* 0x000fe40007810000 */
[----:B------:R-:W-:Y:S02]  /*75e0*/  ISETP.GT.AND P1, PT, R178, 0x1, P0 ;  /* 0x00000001b200780c */ /* 0x000fe40000724270 */
[----:B------:R-:W-:Y:S02]  /*75f0*/  FMNMX.FTZ R21, R173, R180, !PT ;  /* 0x000000b4ad157209 */ /* 0x000fe40007810000 */
[----:B------:R-:W-:-:S02]  /*7600*/  ISETP.LT.OR P2, PT, R175, 0x1, P2 ;  /* 0x00000001af00780c */ /* 0x000fc40001741670 */
[----:B------:R-:W-:Y:S02]  /*7610*/  FMNMX.FTZ R180, R172, R21, !PT ;  /* 0x00000015acb47209 */ /* 0x000fe40007810000 */
[----:B------:R-:W-:Y:S02]  /*7620*/  ISETP.GT.AND P3, PT, R178, 0x8, P0 ;  /* 0x00000008b200780c */ /* 0x000fe40000764270 */
[----:B------:R-:W-:Y:S02]  /*7630*/  FMNMX.FTZ R180, R167, R180, !PT ;  /* 0x000000b4a7b47209 */ /* 0x000fe40007810000 */
[----:B------:R-:W-:Y:S02]  /*7640*/  ISETP.LT.OR P1, PT, R175, 0x2, P1 ;  /* 0x00000002af00780c */ /* 0x000fe40000f21670 */
[----:B------:R-:W-:Y:S02]  /*7650*/  FMNMX.FTZ R21, R171, R180, !PT ;  /* 0x000000b4ab157209 */ /* 0x000fe40007810000 */
[----:B------:R-:W-:-:S02]  /*7660*/  FSEL R15, R15, -INF , !P2 ;  /* 0xff8000000f0f7808 */ /* 0x000fc40005000000 */
        /* <DEDUP_REMOVED lines=15> */
[----:B------:R-:W-:Y:S02]  /*7760*/  FSEL R18, R18, -INF , !P4 ;  /* 0xff80000012127808 */ /* 0x000fe40006000000 */
[----:B------:R-:W-:Y:S02]  /*7770*/  FMNMX.FTZ R21, R154, R21, !PT ;  /* 0x000000159a157209 */ /* 0x000fe40007810000 */
[----:B------:R-:W-:-:S02]  /*7780*/  ISETP.LT.OR P1, PT, R175, 0x11, P1 ;  /* 0x00000011af00780c */ /* 0x000fc40000f21670 */
[----:B------:R-:W-:Y:S02]  /*7790*/  FMNMX.FTZ R177, R22, R21, !PT ;  /* 0x0000001516b17209 */ /* 0x000fe40007810000 */
[C---:B------:R-:W-:Y:S02]  /*77a0*/  ISETP.GT.AND P2, PT, R178.reuse, 0x19, P0 ;  /* 0x00000019b200780c */ /* 0x040fe40000744270 */
[----:B------:R-:W-:Y:S01]  /*77b0*/  ISETP.GT.AND P4, PT, R178, 0x18, P0 ;  /* 0x00000018b200780c */ /* 0x000fe20000784270 */
[----:B------:R-:W0:Y:S01]  /*77c0*/  SHFL.BFLY PT, R180, R177, 0x2, 0x1f ;  /* 0x0c401f00b1b47f89 */ /* 0x000e2200000e0000 */
[----:B------:R-:W-:Y:S02]  /*77d0*/  ISETP.LT.OR P3, PT, R175, 0x12, P3 ;  /* 0x00000012af00780c */ /* 0x000fe40001f61670 */
[----:B------:R-:W-:Y:S02]  /*77e0*/  FSEL R19, R19, -INF , !P1 ;  /* 0xff80000013137808 */ /* 0x000fe40004800000 */
[----:B------:R-:W-:-:S02]  /*77f0*/  ISETP.LT.OR P2, PT, R175, 0x1a, P2 ;  /* 0x0000001aaf00780c */ /* 0x000fc40001741670 */
[----:B------:R-:W-:Y:S02]  /*7800*/  ISETP.LT.OR P4, PT, R175, 0x19, P4 ;  /* 0x00000019af00780c */ /* 0x000fe40002781670 */
[----:B------:R-:W-:Y:S02]  /*7810*/  FSEL R20, R20, -INF , !P3 ;  /* 0xff80000014147808 */ /* 0x000fe40005800000 */
[----:B------:R-:W-:Y:S02]  /*7820*/  FSEL R152, R152, -INF , !P2 ;  /* 0xff80000098987808 */ /* 0x000fe40005000000 */
[C---:B------:R-:W-:Y:S02]  /*7830*/  ISETP.GT.AND P1, PT, R178.reuse, 0x20, P0 ;  /* 0x00000020b200780c */ /* 0x040fe40000724270 */
[----:B------:R-:W-:Y:S02]  /*7840*/  FSEL R23, R23, -INF , !P4 ;  /* 0xff80000017177808 */ /* 0x000fe40006000000 */
[----:B------:R-:W-:-:S02]  /*7850*/  ISETP.GT.AND P3, PT, R178, 0x21, P0 ;  /* 0x00000021b200780c */ /* 0x000fc40000764270 */
[C---:B------:R-:W-:Y:S02]  /*7860*/  ISETP.LT.OR P1, PT, R175.reuse, 0x21, P1 ;  /* 0x00000021af00780c */ /* 0x040fe40000f21670 */
[C---:B------:R-:W-:Y:S02]  /*7870*/  ISETP.GT.AND P4, PT, R178.reuse, 0x28, P0 ;  /* 0x00000028b200780c */ /* 0x040fe40000784270 */
[----:B------:R-:W-:Y:S02]  /*7880*/  ISETP.LT.OR P3, PT, R175, 0x22, P3 ;  /* 0x00000022af00780c */ /* 0x000fe40001f61670 */
[----:B0-----:R-:W-:Y:S02]  /*7890*/  FMNMX.FTZ R180, R177, R180, !PT ;  /* 0x000000b4b1b47209 */ /* 0x001fe40007810000 */
[----:B------:R-:W-:Y:S02]  /*78a0*/  FMNMX.FTZ R177, R15, R6, !PT ;  /* 0x000000060fb17209 */ /* 0x000fe40007810000 */
[----:B------:R-:W-:Y:S01]  /*78b0*/  FSEL R155, R155, -INF , !P1 ;  /* 0xff8000009b9b7808 */ /* 0x000fe20004800000 */
[----:B------:R-:W0:Y:S01]  /*78c0*/  SHFL.BFLY PT, R21, R180, 0x1, 0x1f ;  /* 0x0c201f00b4157f89 */ /* 0x000e2200000e0000 */
[----:B------:R-:W-:-:S02]  /*78d0*/  ISETP.GT.AND P1, PT, R178, 0x29, P0 ;  /* 0x00000029b200780c */ /* 0x000fc40000724270 */
[----:B------:R-:W-:Y:S02]  /*78e0*/  FSEL R156, R156, -INF , !P3 ;  /* 0xff8000009c9c7808 */ /* 0x000fe40005800000 */
[C---:B------:R-:W-:Y:S02]  /*78f0*/  ISETP.LT.OR P4, PT, R175.reuse, 0x29, P4 ;  /* 0x00000029af00780c */ /* 0x040fe40002781670 */
[C---:B------:R-:W-:Y:S02]  /*7900*/  ISETP.GT.AND P3, PT, R178.reuse, 0x30, P0 ;  /* 0x00000030b200780c */ /* 0x040fe40000764270 */
[----:B------:R-:W-:Y:S02]  /*7910*/  ISETP.LT.OR P1, PT, R175, 0x2a, P1 ;  /* 0x0000002aaf00780c */ /* 0x000fe40000f21670 */
[----:B------:R-:W-:Y:S02]  /*7920*/  FSEL R157, R157, -INF , !P4 ;  /* 0xff8000009d9d7808 */ /* 0x000fe40006000000 */
[----:B------:R-:W-:-:S02]  /*7930*/  ISETP.GT.AND P4, PT, R178, 0x31, P0 ;  /* 0x00000031b200780c */ /* 0x000fc40000784270 */
[----:B------:R-:W-:Y:S02]  /*7940*/  FSEL R158, R158, -INF , !P1 ;  /* 0xff8000009e9e7808 */ /* 0x000fe40004800000 */
[C---:B------:R-:W-:Y:S02]  /*7950*/  ISETP.LT.OR P3, PT, R175.reuse, 0x31, P3 ;  /* 0x00000031af00780c */ /* 0x040fe40001f61670 */
[----:B------:R-:W-:Y:S02]  /*7960*/  ISETP.GT.AND P1, PT, R178, 0x38, P0 ;  /* 0x00000038b200780c */ /* 0x000fe40000724270 */
[----:B------:R-:W-:Y:S02]  /*7970*/  ISETP.LT.OR P4, PT, R175, 0x32, P4 ;  /* 0x00000032af00780c */ /* 0x000fe40002781670 */
[----:B------:R-:W-:Y:S02]  /*7980*/  FSEL R159, R159, -INF , !P3 ;  /* 0xff8000009f9f7808 */ /* 0x000fe40005800000 */
[----:B0-----:R-:W-:-:S02]  /*7990*/  FMNMX.FTZ R21, R180, R21, !PT ;  /* 0x00000015b4157209 */ /* 0x001fc40007810000 */
[----:B------:R-:W-:Y:S02]  /*79a0*/  FMNMX.FTZ R180, R16, R177, !PT ;  /* 0x000000b110b47209 */ /* 0x000fe40007810000 */
[C---:B------:R-:W-:Y:S01]  /*79b0*/  FSETP.NEU.FTZ.AND P2, PT, R21.reuse, -INF , PT ;  /* 0xff8000001500780b */ /* 0x040fe20003f5d000 */
[----:B------:R-:W-:Y:S01]  /*79c0*/  FMUL.FTZ R179, R21, UR10 ;  /* 0x0000000a15b37c20 */ /* 0x000fe20008410000 */
[----:B------:R-:W-:Y:S02]  /*79d0*/  FMNMX.FTZ R177, R17, R180, !PT ;  /* 0x000000b411b17209 */ /* 0x000fe40007810000 */
[----:B------:R-:W-:Y:S02]  /*79e0*/  ISETP.GT.AND P0, PT, R178, 0x39, P0 ;  /* 0x00000039b200780c */ /* 0x000fe40000704270 */
[----:B------:R-:W-:Y:S02]  /*79f0*/  FMNMX.FTZ R180, R18, R177, !PT ;  /* 0x000000b112b47209 */ /* 0x000fe40007810000 */
[----:B------:R-:W-:-:S02]  /*7a00*/  FSEL R181, R179, RZ, P2 ;  /* 0x000000ffb3b57208 */ /* 0x000fc40001000000 */
[----:B------:R-:W-:Y:S02]  /*7a10*/  FMNMX.FTZ R177, R19, R180, !PT ;  /* 0x000000b413b17209 */ /* 0x000fe40007810000 */
[----:B------:R-:W-:Y:S01]  /*7a20*/  ISETP.LT.OR P1, PT, R175, 0x39, P1 ;  /* 0x00000039af00780c */ /* 0x000fe20000f21670 */
[--C-:B------:R-:W-:Y:S01]  /*7a30*/  FFMA.FTZ R178, R173, UR10, -R181.reuse ;  /* 0x0000000aadb27c23 */ /* 0x100fe200080108b5 */
[----:B------:R-:W-:Y:S01]  /*7a40*/  FMNMX.FTZ R180, R20, R177, !PT ;  /* 0x000000b114b47209 */ /* 0x000fe20007810000 */
[--C-:B------:R-:W-:Y:S01]  /*7a50*/  FFMA.FTZ R174, R174, UR10, -R181.reuse ;  /* 0x0000000aaeae7c23 */ /* 0x100fe200080108b5 */
[----:B------:R-:W-:Y:S01]  /*7a60*/  FSEL R173, R160, -INF , !P4 ;  /* 0xff800000a0ad7808 */ /* 0x000fe20006000000 */
[--C-:B------:R-:W-:Y:S01]  /*7a70*/  FFMA.FTZ R167, R167, UR10, -R181.reuse ;  /* 0x0000000aa7a77c23 */ /* 0x100fe200080108b5 */
[----:B------:R-:W-:Y:S01]  /*7a80*/  FMNMX.FTZ R177, R23, R180, !PT ;  /* 0x000000b417b17209 */ /* 0x000fe20007810000 */
[--C-:B------:R-:W-:Y:S01]  /*7a90*/  FFMA.FTZ R180, R176, UR10, -R181.reuse ;  /* 0x0000000ab0b47c23 */ /* 0x100fe200080108b5 */
[----:B------:R-:W-:Y:S01]  /*7aa0*/  ISETP.LT.OR P0, PT, R175, 0x3a, P0 ;  /* 0x0000003aaf00780c */ /* 0x000fe20000701670 */
[----:B------:R0:W-:Y:S01]  /*7ab0*/  MUFU.EX2 R160, R178 ;  /* 0x000000b200a07308 */ /* 0x0001e20000000800 */
[----:B------:R-:W-:Y:S01]  /*7ac0*/  FMNMX.FTZ R176, R152, R177, !PT ;  /* 0x000000b198b07209 */ /* 0x000fe20007810000 */
[--C-:B------:R-:W-:Y:S01]  /*7ad0*/  FFMA.FTZ R175, R172, UR10, -R181.reuse ;  /* 0x0000000aacaf7c23 */ /* 0x100fe200080108b5 */
[----:B------:R-:W-:Y:S01]  /*7ae0*/  FSEL R161, R161, -INF , !P1 ;  /* 0xff800000a1a17808 */ /* 0x000fe20004800000 */
[--C-:B------:R-:W-:Y:S01]  /*7af0*/  FFMA.FTZ R172, R171, UR10, -R181.reuse ;  /* 0x0000000aabac7c23 */ /* 0x100fe200080108b5 */
[----:B------:R-:W-:Y:S01]  /*7b00*/  FMNMX.FTZ R179, R155, R176, !PT ;  /* 0x000000b09bb37209 */ /* 0x000fe20007810000 */
[--C-:B------:R-:W-:Y:S01]  /*7b10*/  FFMA.FTZ R171, R170, UR10, -R181.reuse ;  /* 0x0000000aaaab7c23 */ /* 0x100fe200080108b5 */
[----:B------:R-:W-:Y:S01]  /*7b20*/  FSEL R162, R162, -INF , !P0 ;  /* 0xff800000a2a27808 */ /* 0x000fe20004000000 */
[----:B------:R-:W-:Y:S01]  /*7b30*/  MUFU.EX2 R177, R180 ;  /* 0x000000b400b17308 */ /* 0x000fe20000000800 */
[----:B------:R-:W-:Y:S01]  /*7b40*/  FMNMX.FTZ R176, R156, R179, !PT ;  /* 0x000000b39cb07209 */ /* 0x000fe20007810000 */
[--C-:B------:R-:W-:Y:S01]  /*7b50*/  FFMA.FTZ R166, R166, UR10, -R181.reuse ;  /* 0x0000000aa6a67c23 */ /* 0x100fe200080108b5 */
[----:B------:R-:W-:Y:S01]  /*7b60*/  FSEL R170, R21, RZ, P2 ;  /* 0x000000ff15aa7208 */ /* 0x000fe20001000000 */
[--C-:B------:R-:W-:Y:S01]  /*7b70*/  FFMA.FTZ R169, R169, UR10, -R181.reuse ;  /* 0x0000000aa9a97c23 */ /* 0x100fe200080108b5 */
[----:B------:R-:W-:Y:S01]  /*7b80*/  FMNMX.FTZ R179, R157, R176, !PT ;  /* 0x000000b09db37209 */ /* 0x000fe20007810000 */
[--C-:B------:R-:W-:Y:S01]  /*7b90*/  FFMA.FTZ R165, R165, UR10, -R181.reuse ;  /* 0x0000000aa5a57c23 */ /* 0x100fe200080108b5 */
[----:B------:R-:W-:Y:S01]  /*7ba0*/  FFMA.FTZ R153, R153, UR10, -R181 ;  /* 0x0000000a99997c23 */ /* 0x000fe200080108b5 */
[----:B------:R-:W-:Y:S01]  /*7bb0*/  FADD.FTZ R170, -R170, R5 ;  /* 0x00000005aaaa7221 */ /* 0x000fe20000010100 */
[----:B------:R-:W-:Y:S01]  /*7bc0*/  FMNMX.FTZ R176, R158, R179, !PT ;  /* 0x000000b39eb07209 */ /* 0x000fe20007810000 */
[----:B------:R-:W-:Y:S01]  /*7bd0*/  MUFU.EX2 R174, R174 ;  /* 0x000000ae00ae7308 */ /* 0x000fe20000000800 */
[--C-:B------:R-:W-:Y:S01]  /*7be0*/  FFMA.FTZ R164, R164, UR10, -R181.reuse ;  /* 0x0000000aa4a47c23 */ /* 0x100fe200080108b5 */
[----:B------:R-:W-:Y:S01]  /*7bf0*/  FMUL.FTZ R170, R170, UR10 ;  /* 0x0000000aaaaa7c20 */ /* 0x000fe20008410000 */
[----:B------:R-:W-:Y:S01]  /*7c00*/  FMNMX.FTZ R176, R159, R176, !PT ;  /* 0x000000b09fb07209 */ /* 0x000fe20007810000 */
[----:B------:R-:W-:Y:S01]  /*7c10*/  FFMA.FTZ R154, R154, UR10, -R181 ;  /* 0x0000000a9a9a7c23 */ /* 0x000fe200080108b5 */
[----:B------:R-:W-:-:S02]  /*7c20*/  ISETP.NE.AND P0, PT, R3, RZ, PT ;  /* 0x000000ff0300720c */ /* 0x000fc40003f05270 */
[----:B------:R-:W-:Y:S01]  /*7c30*/  FMNMX.FTZ R176, R173, R176, !PT ;  /* 0x000000b0adb07209 */ /* 0x000fe20007810000 */
[----:B------:R-:W2:Y:S03]  /*7c40*/  MUFU.EX2 R170, R170 ;  /* 0x000000aa00aa7308 */ /* 0x000ea60000000800 */
[----:B------:R-:W-:Y:S01]  /*7c50*/  FMNMX.FTZ R179, R161, R176, !PT ;  /* 0x000000b0a1b37209 */ /* 0x000fe20007810000 */
[----:B------:R-:W-:-:S03]  /*7c60*/  FFMA.FTZ R176, R168, UR10, -R181 ;  /* 0x0000000aa8b07c23 */ /* 0x000fc600080108b5 */
[----:B------:R-:W-:Y:S01]  /*7c70*/  FMNMX.FTZ R179, R162, R179, !PT ;  /* 0x000000b3a2b37209 */ /* 0x000fe20007810000 */
[----:B------:R-:W3:Y:S04]  /*7c80*/  MUFU.EX2 R175, R175 ;  /* 0x000000af00af7308 */ /* 0x000ee80000000800 */
[----:B0-----:R-:W0:Y:S04]  /*7c90*/  SHFL.BFLY PT, R178, R179, 0x2, 0x1f ;  /* 0x0c401f00b3b27f89 */ /* 0x001e2800000e0000 */
[----:B------:R-:W4:Y:S01]  /*7ca0*/  MUFU.EX2 R167, R167 ;  /* 0x000000a700a77308 */ /* 0x000f220000000800 */
[----:B--2---:R-:W-:Y:S01]  /*7cb0*/  FFMA.FTZ R183, R170, R8, R177 ;  /* 0x00000008aab77223 */ /* 0x004fe200000100b1 */
[-C--:B------:R-:W-:Y:S01]  /*7cc0*/  FMUL.FTZ R24, R24, R170.reuse ;  /* 0x000000aa18187220 */ /* 0x080fe20000410000 */
[-C--:B------:R-:W-:Y:S01]  /*7cd0*/  FMUL.FTZ R25, R25, R170.reuse ;  /* 0x000000aa19197220 */ /* 0x080fe20000410000 */
[-C--:B------:R-:W-:Y:S01]  /*7ce0*/  FMUL.FTZ R28, R28, R170.reuse ;  /* 0x000000aa1c1c7220 */ /* 0x080fe20000410000 */
[----:B------:R-:W-:Y:S01]  /*7cf0*/  FADD.FTZ R183, R174, R183 ;  /* 0x000000b7aeb77221 */ /* 0x000fe20000010000 */
[-C--:B------:R-:W-:Y:S01]  /*7d00*/  FMUL.FTZ R29, R29, R170.reuse ;  /* 0x000000aa1d1d7220 */ /* 0x080fe20000410000 */
[-C--:B------:R-:W-:Y:S01]  /*7d10*/  FMUL.FTZ R32, R32, R170.reuse ;  /* 0x000000aa20207220 */ /* 0x080fe20000410000 */
[----:B------:R-:W2:Y:S01]  /*7d20*/  MUFU.EX2 R172, R172 ;  /* 0x000000ac00ac7308 */ /* 0x000ea20000000800 */
[----:B------:R-:W-:Y:S01]  /*7d30*/  FADD.FTZ R8, R160, R183 ;  /* 0x000000b7a0087221 */ /* 0x000fe20000010000 */
[-C--:B------:R-:W-:Y:S01]  /*7d40*/  FMUL.FTZ R33, R33, R170.reuse ;  /* 0x000000aa21217220 */ /* 0x080fe20000410000 */
[-C--:B------:R-:W-:Y:S01]  /*7d50*/  FMUL.FTZ R36, R36, R170.reuse ;  /* 0x000000aa24247220 */ /* 0x080fe20000410000 */
[-C--:B------:R-:W-:Y:S01]  /*7d60*/  FMUL.FTZ R37, R37, R170.reuse ;  /* 0x000000aa25257220 */ /* 0x080fe20000410000 */
[----:B---3--:R-:W-:Y:S01]  /*7d70*/  FADD.FTZ R8, R175, R8 ;  /* 0x00000008af087221 */ /* 0x008fe20000010000 */
[-C--:B------:R-:W-:Y:S01]  /*7d80*/  FMUL.FTZ R40, R40, R170.reuse ;  /* 0x000000aa28287220 */ /* 0x080fe20000410000 */
[-C--:B------:R-:W-:Y:S01]  /*7d90*/  FMUL.FTZ R41, R41, R170.reuse ;  /* 0x000000aa29297220 */ /* 0x080fe20000410000 */
[----:B------:R-:W3:Y:S01]  /*7da0*/  MUFU.EX2 R166, R166 ;  /* 0x000000a600a67308 */ /* 0x000ee20000000800 */
[-C--:B------:R-:W-:Y:S01]  /*7db0*/  FMUL.FTZ R44, R44, R170.reuse ;  /* 0x000000aa2c2c7220 */ /* 0x080fe20000410000 */
[-C--:B------:R-:W-:Y:S01]  /*7dc0*/  FMUL.FTZ R45, R45, R170.reuse ;  /* 0x000000aa2d2d7220 */ /* 0x080fe20000410000 */
[----:B------:R-:W-:Y:S01]  /*7dd0*/  FMUL.FTZ R48, R48, R170 ;  /* 0x000000aa30307220 */ /* 0x000fe20000410000 */
[----:B0-----:R-:W-:Y:S01]  /*7de0*/  FMNMX.FTZ R168, R179, R178, !PT ;  /* 0x000000b2b3a87209 */ /* 0x001fe20007810000 */
[--C-:B------:R-:W-:Y:S01]  /*7df0*/  FFMA.FTZ R178, R163, UR10, -R181.reuse ;  /* 0x0000000aa3b27c23 */ /* 0x100fe200080108b5 */
[----:B------:R-:W-:Y:S01]  /*7e00*/  FFMA.FTZ R181, R22, UR10, -R181 ;  /* 0x0000000a16b57c23 */ /* 0x000fe200080108b5 */
[-C--:B------:R-:W-:Y:S01]  /*7e10*/  FMUL.FTZ R49, R49, R170.reuse ;  /* 0x000000aa31317220 */ /* 0x080fe20000410000 */
[----:B------:R-:W0:Y:S01]  /*7e20*/  MUFU.EX2 R171, R171 ;  /* 0x000000ab00ab7308 */ /* 0x000e220000000800 */
[----:B------:R-:W5:Y:S01]  /*7e30*/  SHFL.BFLY PT, R179, R168, 0x1, 0x1f ;  /* 0x0c201f00a8b37f89 */ /* 0x000f6200000e0000 */
[-C--:B------:R-:W-:Y:S01]  /*7e40*/  FMUL.FTZ R52, R52, R170.reuse ;  /* 0x000000aa34347220 */ /* 0x080fe20000410000 */
        /* <DEDUP_REMOVED lines=21> */
[----:B------:R4:W-:Y:S01]  /*7fa0*/  MUFU.EX2 R163, R153 ;  /* 0x0000009900a37308 */ /* 0x0009e20000000800 */
[----:B-----5:R-:W-:Y:S01]  /*7fb0*/  FMNMX.FTZ R168, R168, R179, !PT ;  /* 0x000000b3a8a87209 */ /* 0x020fe20007810000 */
[-C--:B------:R-:W-:Y:S01]  /*7fc0*/  FMUL.FTZ R92, R92, R170.reuse ;  /* 0x000000aa5c5c7220 */ /* 0x080fe20000410000 */
[-C--:B------:R-:W-:Y:S01]  /*7fd0*/  FMUL.FTZ R93, R93, R170.reuse ;  /* 0x000000aa5d5d7220 */ /* 0x080fe20000410000 */
[-C--:B------:R-:W-:Y:S01]  /*7fe0*/  FMUL.FTZ R96, R96, R170.reuse ;  /* 0x000000aa60607220 */ /* 0x080fe20000410000 */
[C---:B------:R-:W-:Y:S01]  /*7ff0*/  FSETP.NEU.FTZ.AND P1, PT, R168.reuse, -INF , PT ;  /* 0xff800000a800780b */ /* 0x040fe20003f3d000 */
[----:B------:R-:W-:Y:S01]  /*8000*/  FMUL.FTZ R5, R168, UR10 ;  /* 0x0000000aa8057c20 */ /* 0x000fe20008410000 */
[----:B------:R-:W-:Y:S01]  /*8010*/  FMUL.FTZ R97, R97, R170 ;  /* 0x000000aa61617220 */ /* 0x000fe20000410000 */
[----:B------:R-:W5:Y:S01]  /*8020*/  MUFU.EX2 R165, R165 ;  /* 0x000000a500a57308 */ /* 0x000f620000000800 */
[----:B----4-:R-:W-:-:S02]  /*8030*/  IMAD.U32 R153, RZ, RZ, UR24 ;  /* 0x00000018ff997e24 */ /* 0x010fc4000f8e00ff */
[-C--:B------:R-:W-:Y:S01]  /*8040*/  FMUL.FTZ R100, R100, R170.reuse ;  /* 0x000000aa64647220 */ /* 0x080fe20000410000 */
[----:B------:R-:W-:Y:S01]  /*8050*/  FSEL R182, R5, RZ, P1 ;  /* 0x000000ff05b67208 */ /* 0x000fe20000800000 */
[-C--:B------:R-:W-:Y:S01]  /*8060*/  FMUL.FTZ R101, R101, R170.reuse ;  /* 0x000000aa65657220 */ /* 0x080fe20000410000 */
[----:B------:R-:W-:Y:S01]  /*8070*/  FSEL R5, R168, RZ, P1 ;  /* 0x000000ffa8057208 */ /* 0x000fe20000800000 */
[-C--:B------:R-:W-:Y:S01]  /*8080*/  FMUL.FTZ R104, R104, R170.reuse ;  /* 0x000000aa68687220 */ /* 0x080fe20000410000 */
[----:B------:R-:W-:Y:S01]  /*8090*/  FMUL.FTZ R105, R105, R170 ;  /* 0x000000aa69697220 */ /* 0x000fe20000410000 */
[----:B------:R-:W-:Y:S01]  /*80a0*/  FFMA.FTZ R22, R15, UR10, -R182 ;  /* 0x0000000a0f167c23 */ /* 0x000fe200080108b6 */
[----:B------:R-:W-:Y:S01]  /*80b0*/  FADD.FTZ R15, R167, R8 ;  /* 0x00000008a70f7221 */ /* 0x000fe20000010000 */
[----:B------:R-:W-:Y:S01]  /*80c0*/  FADD.FTZ R5, -R5, R6 ;  /* 0x0000000605057221 */ /* 0x000fe20000010100 */
[----:B------:R-:W4:Y:S01]  /*80d0*/  MUFU.EX2 R178, R178 ;  /* 0x000000b200b27308 */ /* 0x000f220000000800 */
[----:B------:R-:W-:Y:S01]  /*80e0*/  @!P0 LEA R8, R153, R2, 0x6 ;  /* 0x0000000299088211 */ /* 0x000fe200078e30ff */
[----:B--2---:R-:W-:Y:S01]  /*80f0*/  FADD.FTZ R15, R172, R15 ;  /* 0x0000000fac0f7221 */ /* 0x004fe20000010000 */
[----:B------:R-:W-:Y:S01]  /*8100*/  FMUL.FTZ R5, R5, UR10 ;  /* 0x0000000a05057c20 */ /* 0x000fe20008410000 */
[--C-:B------:R-:W-:Y:S01]  /*8110*/  FFMA.FTZ R153, R16, UR10, -R182.reuse ;  /* 0x0000000a10997c23 */ /* 0x100fe200080108b6 */
[--C-:B------:R-:W-:Y:S01]  /*8120*/  FFMA.FTZ R17, R17, UR10, -R182.reuse ;  /* 0x0000000a11117c23 */ /* 0x100fe200080108b6 */
[----:B---3--:R-:W-:Y:S01]  /*8130*/  FADD.FTZ R6, R166, R15 ;  /* 0x0000000fa6067221 */ /* 0x008fe20000010000 */
[--C-:B------:R-:W-:Y:S01]  /*8140*/  FFMA.FTZ R18, R18, UR10, -R182.reuse ;  /* 0x0000000a12127c23 */ /* 0x100fe200080108b6 */
[----:B------:R-:W-:Y:S01]  /*8150*/  MUFU.EX2 R22, R22 ;  /* 0x0000001600167308 */ /* 0x000fe20000000800 */
[----:B------:R-:W-:Y:S01]  /*8160*/  FFMA.FTZ R19, R19, UR10, -R182 ;  /* 0x0000000a13137c23 */ /* 0x000fe200080108b6 */
[----:B0-----:R-:W-:Y:S01]  /*8170*/  FADD.FTZ R15, R171, R6 ;  /* 0x00000006ab0f7221 */ /* 0x001fe20000010000 */
[--C-:B------:R-:W-:Y:S01]  /*8180*/  FFMA.FTZ R20, R20, UR10, -R182.reuse ;  /* 0x0000000a14147c23 */ /* 0x100fe200080108b6 */
[--C-:B------:R-:W-:Y:S01]  /*8190*/  FFMA.FTZ R183, R161, UR10, -R182.reuse ;  /* 0x0000000aa1b77c23 */ /* 0x100fe200080108b6 */
[--C-:B------:R-:W-:Y:S01]  /*81a0*/  FFMA.FTZ R23, R23, UR10, -R182.reuse ;  /* 0x0000000a17177c23 */ /* 0x100fe200080108b6 */
[----:B-1----:R-:W-:Y:S01]  /*81b0*/  FADD.FTZ R16, R176, R15 ;  /* 0x0000000fb0107221 */ /* 0x002fe20000010000 */
[----:B------:R-:W-:Y:S01]  /*81c0*/  FFMA.FTZ R15, R156, UR10, -R182 ;  /* 0x0000000a9c0f7c23 */ /* 0x000fe200080108b6 */
[----:B------:R-:W0:Y:S01]  /*81d0*/  MUFU.EX2 R5, R5 ;  /* 0x0000000500057308 */ /* 0x000e220000000800 */
[----:B------:R-:W-:Y:S01]  /*81e0*/  F2FP.F16.F32.PACK_AB R156, R172, R167 ;  /* 0x000000a7ac9c723e */ /* 0x000fe200000000ff */
[----:B------:R-:W-:Y:S01]  /*81f0*/  FADD.FTZ R16, R169, R16 ;  /* 0x00000010a9107221 */ /* 0x000fe20000010000 */
[--C-:B------:R-:W-:Y:S01]  /*8200*/  FFMA.FTZ R6, R152, UR10, -R182.reuse ;  /* 0x0000000a98067c23 */ /* 0x100fe200080108b6 */
[----:B------:R-:W-:Y:S01]  /*8210*/  @!P0 LEA R8, R8, UR37, 0x2 ;  /* 0x0000002508088c11 */ /* 0x000fe2000f8e10ff */
[----:B------:R-:W-:Y:S01]  /*8220*/  FFMA.FTZ R155, R155, UR10, -R182 ;  /* 0x0000000a9b9b7c23 */ /* 0x000fe200080108b6 */
[----:B-----5:R-:W-:Y:S01]  /*8230*/  FADD.FTZ R185, R165, R16 ;  /* 0x00000010a5b97221 */ /* 0x020fe20000010000 */
[----:B------:R-:W-:Y:S01]  /*8240*/  F2FP.F16.F32.PACK_AB R152, R174, R177 ;  /* 0x000000b1ae98723e */ /* 0x000fe200000000ff */
[----:B------:R-:W1:Y:S01]  /*8250*/  MUFU.EX2 R153, R153 ;  /* 0x0000009900997308 */ /* 0x000e620000000800 */
[----:B------:R-:W-:Y:S01]  /*8260*/  @!P0 STS [R8+0x28800], R170 ;  /* 0x028800aa08008388 */ /* 0x000fe20000000800 */
[----:B----4-:R-:W-:Y:S01]  /*8270*/  FADD.FTZ R16, R178, R185 ;  /* 0x000000b9b2107221 */ /* 0x010fe20000010000 */
[--C-:B------:R-:W-:Y:S01]  /*8280*/  FFMA.FTZ R157, R157, UR10, -R182.reuse ;  /* 0x0000000a9d9d7c23 */ /* 0x100fe200080108b6 */
[--C-:B------:R-:W-:Y:S01]  /*8290*/  FFMA.FTZ R159, R159, UR10, -R182.reuse ;  /* 0x0000000a9f9f7c23 */ /* 0x100fe200080108b6 */
[----:B------:R-:W-:Y:S01]  /*82a0*/  FFMA.FTZ R173, R173, UR10, -R182 ;  /* 0x0000000aadad7c23 */ /* 0x000fe200080108b6 */
[----:B------:R-:W-:Y:S01]  /*82b0*/  FADD.FTZ R161, R163, R16 ;  /* 0x00000010a3a17221 */ /* 0x000fe20000010000 */
[-C--:B------:R-:W-:Y:S01]  /*82c0*/  FMUL.FTZ R108, R108, R170.reuse ;  /* 0x000000aa6c6c7220 */ /* 0x080fe20000410000 */
[----:B------:R-:W2:Y:S01]  /*82d0*/  MUFU.EX2 R164, R164 ;  /* 0x000000a400a47308 */ /* 0x000ea20000000800 */
[----:B0-----:R-:W-:Y:S01]  /*82e0*/  FFMA.FTZ R172, R5, R7, R22 ;  /* 0x0000000705ac7223 */ /* 0x001fe20000010016 */
[----:B------:R0:W-:Y:S01]  /*82f0*/  @!P0 STS [R8+0x28820], R5 ;  /* 0x0288200508008388 */ /* 0x0001e20000000800 */
[-C--:B------:R-:W-:Y:S01]  /*8300*/  FMUL.FTZ R109, R109, R170.reuse ;  /* 0x000000aa6d6d7220 */ /* 0x080fe20000410000 */
[-C--:B------:R-:W-:Y:S01]  /*8310*/  FMUL.FTZ R112, R112, R170.reuse ;  /* 0x000000aa70707220 */ /* 0x080fe20000410000 */
[-C--:B------:R-:W-:Y:S01]  /*8320*/  FMUL.FTZ R113, R113, R170.reuse ;  /* 0x000000aa71717220 */ /* 0x080fe20000410000 */
[-C--:B------:R-:W-:Y:S01]  /*8330*/  FMUL.FTZ R116, R116, R170.reuse ;  /* 0x000000aa74747220 */ /* 0x080fe20000410000 */
[----:B------:R-:W-:Y:S01]  /*8340*/  FMUL.FTZ R117, R117, R170 ;  /* 0x000000aa75757220 */ /* 0x000fe20000410000 */
[----:B------:R-:W3:Y:S01]  /*8350*/  MUFU.EX2 R17, R17 ;  /* 0x0000001100117308 */ /* 0x000ee20000000800 */
[C---:B-1----:R-:W-:Y:S01]  /*8360*/  FADD.FTZ R172, R153.reuse, R172 ;  /* 0x000000ac99ac7221 */ /* 0x042fe20000010000 */
[----:B------:R-:W-:Y:S01]  /*8370*/  F2FP.F16.F32.PACK_AB R153, R153, R22 ;  /* 0x000000169999723e */ /* 0x000fe200000000ff */
[-C--:B------:R-:W-:Y:S01]  /*8380*/  FMUL.FTZ R120, R120, R170.reuse ;  /* 0x000000aa78787220 */ /* 0x080fe20000410000 */
[-C--:B------:R-:W-:Y:S01]  /*8390*/  FMUL.FTZ R121, R121, R170.reuse ;  /* 0x000000aa79797220 */ /* 0x080fe20000410000 */
[-C--:B------:R-:W-:Y:S01]  /*83a0*/  FMUL.FTZ R124, R124, R170.reuse ;  /* 0x000000aa7c7c7220 */ /* 0x080fe20000410000 */
[-C--:B------:R-:W-:Y:S01]  /*83b0*/  FMUL.FTZ R125, R125, R170.reuse ;  /* 0x000000aa7d7d7220 */ /* 0x080fe20000410000 */
[-C--:B------:R-:W-:Y:S01]  /*83c0*/  FMUL.FTZ R128, R128, R170.reuse ;  /* 0x000000aa80807220 */ /* 0x080fe20000410000 */
[----:B------:R1:W4:Y:S01]  /*83d0*/  MUFU.EX2 R179, R154 ;  /* 0x0000009a00b37308 */ /* 0x0003220000000800 */
[C---:B--2---:R-:W-:Y:S01]  /*83e0*/  FADD.FTZ R16, R164.reuse, R161 ;  /* 0x000000a1a4107221 */ /* 0x044fe20000010000 */
[----:B------:R-:W-:Y:S01]  /*83f0*/  F2FP.F16.F32.PACK_AB R164, R164, R163 ;  /* 0x000000a3a4a4723e */ /* 0x000fe200000000ff */
[-C--:B------:R-:W-:Y:S01]  /*8400*/  FMUL.FTZ R129, R129, R170.reuse ;  /* 0x000000aa81817220 */ /* 0x080fe20000410000 */
[-C--:B------:R-:W-:Y:S01]  /*8410*/  FMUL.FTZ R132, R132, R170.reuse ;  /* 0x000000aa84847220 */ /* 0x080fe20000410000 */
[-C--:B------:R-:W-:Y:S01]  /*8420*/  FMUL.FTZ R133, R133, R170.reuse ;  /* 0x000000aa85857220 */ /* 0x080fe20000410000 */
[-C--:B------:R-:W-:Y:S01]  /*8430*/  FMUL.FTZ R136, R136, R170.reuse ;  /* 0x000000aa88887220 */ /* 0x080fe20000410000 */
[----:B------:R-:W-:Y:S01]  /*8440*/  FMUL.FTZ R137, R137, R170 ;  /* 0x000000aa89897220 */ /* 0x000fe20000410000 */
[----:B------:R-:W2:Y:S01]  /*8450*/  MUFU.EX2 R18, R18 ;  /* 0x0000001200127308 */ /* 0x000ea20000000800 */
[----:B---3--:R-:W-:Y:S01]  /*8460*/  FADD.FTZ R7, R17, R172 ;  /* 0x000000ac11077221 */ /* 0x008fe20000010000 */
[----:B-1----:R-:W-:Y:S01]  /*8470*/  F2FP.F16.F32.PACK_AB R154, R175, R160 ;  /* 0x000000a0af9a723e */ /* 0x002fe200000000ff */
[----:B------:R-:W-:Y:S01]  /*8480*/  FMUL.FTZ R140, R140, R170 ;  /* 0x000000aa8c8c7220 */ /* 0x000fe20000410000 */
[----:B------:R-:W-:Y:S01]  /*8490*/  F2FP.F16.F32.PACK_AB R160, R169, R176 ;  /* 0x000000b0a9a0723e */ /* 0x000fe200000000ff */
[-C--:B------:R-:W-:Y:S01]  /*84a0*/  FMUL.FTZ R141, R141, R170.reuse ;  /* 0x000000aa8d8d7220 */ /* 0x080fe20000410000 */
[-C--:B------:R-:W-:Y:S01]  /*84b0*/  FMUL.FTZ R144, R144, R170.reuse ;  /* 0x000000aa90907220 */ /* 0x080fe20000410000 */
[-C--:B------:R-:W-:Y:S01]  /*84c0*/  FMUL.FTZ R145, R145, R170.reuse ;  /* 0x000000aa91917220 */ /* 0x080fe20000410000 */
[----:B------:R1:W0:Y:S01]  /*84d0*/  MUFU.EX2 R180, R181 ;  /* 0x000000b500b47308 */ /* 0x0002220000000800 */
[----:B----4-:R-:W-:Y:S01]  /*84e0*/  FADD.FTZ R161, R179, R16 ;  /* 0x00000010b3a17221 */ /* 0x010fe20000010000 */
[-C--:B------:R-:W-:Y:S01]  /*84f0*/  FMUL.FTZ R148, R148, R170.reuse ;  /* 0x000000aa94947220 */ /* 0x080fe20000410000 */
[----:B------:R-:W-:Y:S01]  /*8500*/  FMUL.FTZ R149, R149, R170 ;  /* 0x000000aa95957220 */ /* 0x000fe20000410000 */
[-C--:B------:R-:W-:Y:S01]  /*8510*/  FMUL.FTZ R26, R26, R5.reuse ;  /* 0x000000051a1a7220 */ /* 0x080fe20000410000 */
[-C--:B------:R-:W-:Y:S01]  /*8520*/  FMUL.FTZ R27, R27, R5.reuse ;  /* 0x000000051b1b7220 */ /* 0x080fe20000410000 */
[-C--:B------:R-:W-:Y:S01]  /*8530*/  FMUL.FTZ R30, R30, R5.reuse ;  /* 0x000000051e1e7220 */ /* 0x080fe20000410000 */
[----:B------:R-:W-:Y:S01]  /*8540*/  FMUL.FTZ R31, R31, R5 ;  /* 0x000000051f1f7220 */ /* 0x000fe20000410000 */
[----:B------:R-:W3:Y:S01]  /*8550*/  MUFU.EX2 R19, R19 ;  /* 0x0000001300137308 */ /* 0x000ee20000000800 */
[----:B--2---:R-:W-:Y:S01]  /*8560*/  FADD.FTZ R174, R18, R7 ;  /* 0x0000000712ae7221 */ /* 0x004fe20000010000 */
[--C-:B-1----:R-:W-:Y:S01]  /*8570*/  FFMA.FTZ R181, R158, UR10, -R182.reuse ;  /* 0x0000000a9eb57c23 */ /* 0x102fe200080108b6 */
[----:B------:R-:W-:Y:S01]  /*8580*/  FFMA.FTZ R182, R162, UR10, -R182 ;  /* 0x0000000aa2b67c23 */ /* 0x000fe200080108b6 */
[----:B------:R-:W-:Y:S01]  /*8590*/  F2FP.F16.F32.PACK_AB R162, R178, R165 ;  /* 0x000000a5b2a2723e */ /* 0x000fe200000000ff */
[-C--:B------:R-:W-:Y:S01]  /*85a0*/  FMUL.FTZ R34, R34, R5.reuse ;  /* 0x0000000522227220 */ /* 0x080fe20000410000 */
[----:B------:R-:W-:Y:S01]  /*85b0*/  F2FP.F16.F32.PACK_AB R158, R171, R166 ;  /* 0x000000a6ab9e723e */ /* 0x000fe200000000ff */
[----:B------:R-:W-:Y:S01]  /*85c0*/  FMUL.FTZ R35, R35, R5 ;  /* 0x0000000523237220 */ /* 0x000fe20000410000 */
[----:B------:R-:W1:Y:S01]  /*85d0*/  MUFU.EX2 R20, R20 ;  /* 0x0000001400147308 */ /* 0x000e620000000800 */
[C---:B0-----:R-:W-:Y:S01]  /*85e0*/  FADD.FTZ R8, R180.reuse, R161 ;  /* 0x000000a1b4087221 */ /* 0x041fe20000010000 */
[----:B------:R-:W-:Y:S01]  /*85f0*/  F2FP.F16.F32.PACK_AB R166, R180, R179 ;  /* 0x000000b3b4a6723e */ /* 0x000fe200000000ff */
[-C--:B------:R-:W-:Y:S01]  /*8600*/  FMUL.FTZ R38, R38, R5.reuse ;  /* 0x0000000526267220 */ /* 0x080fe20000410000 */
[-C--:B------:R-:W-:Y:S01]  /*8610*/  FMUL.FTZ R39, R39, R5.reuse ;  /* 0x0000000527277220 */ /* 0x080fe20000410000 */
[-C--:B------:R-:W-:Y:S01]  /*8620*/  FMUL.FTZ R42, R42, R5.reuse ;  /* 0x000000052a2a7220 */ /* 0x080fe20000410000 */
[-C--:B------:R-:W-:Y:S01]  /*8630*/  FMUL.FTZ R43, R43, R5.reuse ;  /* 0x000000052b2b7220 */ /* 0x080fe20000410000 */
[-C--:B------:R-:W-:Y:S01]  /*8640*/  FMUL.FTZ R46, R46, R5.reuse ;  /* 0x000000052e2e7220 */ /* 0x080fe20000410000 */
[----:B------:R-:W0:Y:S01]  /*8650*/  MUFU.EX2 R23, R23 ;  /* 0x0000001700177308 */ /* 0x000e220000000800 */
[----:B---3--:R-:W-:Y:S01]  /*8660*/  FADD.FTZ R7, R19, R174 ;  /* 0x000000ae13077221 */ /* 0x008fe20000010000 */
        /* <DEDUP_REMOVED lines=14> */
[----:B------:R1:W3:Y:S01]  /*8750*/  MUFU.EX2 R161, R155 ;  /* 0x0000009b00a17308 */ /* 0x0002e20000000800 */
[----:B0-----:R-:W-:Y:S01]  /*8760*/  FADD.FTZ R7, R23, R174 ;  /* 0x000000ae17077221 */ /* 0x001fe20000010000 */
[-C--:B------:R-:W-:Y:S01]  /*8770*/  FMUL.FTZ R71, R71, R5.reuse ;  /* 0x0000000547477220 */ /* 0x080fe20000410000 */
[-C--:B------:R-:W-:Y:S01]  /*8780*/  FMUL.FTZ R74, R74, R5.reuse ;  /* 0x000000054a4a7220 */ /* 0x080fe20000410000 */
[-C--:B------:R-:W-:Y:S01]  /*8790*/  FMUL.FTZ R75, R75, R5.reuse ;  /* 0x000000054b4b7220 */ /* 0x080fe20000410000 */
[-C--:B------:R-:W-:Y:S01]  /*87a0*/  FMUL.FTZ R78, R78, R5.reuse ;  /* 0x000000054e4e7220 */ /* 0x080fe20000410000 */
[-C--:B------:R-:W-:Y:S01]  /*87b0*/  FMUL.FTZ R79, R79, R5.reuse ;  /* 0x000000054f4f7220 */ /* 0x080fe20000410000 */
[----:B------:R-:W-:Y:S01]  /*87c0*/  FMUL.FTZ R82, R82, R5 ;  /* 0x0000000552527220 */ /* 0x000fe20000410000 */
[----:B------:R-:W0:Y:S01]  /*87d0*/  MUFU.EX2 R16, R15 ;  /* 0x0000000f00107308 */ /* 0x000e220000000800 */
[----:B--2---:R-:W-:Y:S01]  /*87e0*/  FADD.FTZ R176, R6, R7 ;  /* 0x0000000706b07221 */ /* 0x004fe20000010000 */
[----:B-1----:R-:W-:Y:S01]  /*87f0*/  F2FP.F16.F32.PACK_AB R155, R18, R17 ;  /* 0x00000011129b723e */ /* 0x002fe200000000ff */
[----:B------:R-:W-:Y:S01]  /*8800*/  BAR.SYNC.DEFER_BLOCKING 0xf, 0x100 ;  /* 0x03c4000000007b1d */ /* 0x000fe20000010000 */
[-C--:B------:R-:W-:Y:S01]  /*8810*/  FMUL.FTZ R83, R83, R5.reuse ;  /* 0x0000000553537220 */ /* 0x080fe20000410000 */
[-C--:B------:R-:W-:Y:S01]  /*8820*/  FMUL.FTZ R86, R86, R5.reuse ;  /* 0x0000000556567220 */ /* 0x080fe20000410000 */
[-C--:B------:R-:W-:Y:S01]  /*8830*/  FMUL.FTZ R87, R87, R5.reuse ;  /* 0x0000000557577220 */ /* 0x080fe20000410000 */
[-C--:B------:R-:W-:Y:S01]  /*8840*/  FMUL.FTZ R90, R90, R5.reuse ;  /* 0x000000055a5a7220 */ /* 0x080fe20000410000 */
[-C--:B------:R-:W-:Y:S01]  /*8850*/  FMUL.FTZ R91, R91, R5.reuse ;  /* 0x000000055b5b7220 */ /* 0x080fe20000410000 */
[----:B------:R1:W2:Y:S01]  /*8860*/  MUFU.EX2 R163, R157 ;  /* 0x0000009d00a37308 */ /* 0x0002a20000000800 */
        /* <DEDUP_REMOVED lines=8> */
[----:B0-----:R-:W-:Y:S01]  /*88f0*/  FADD.FTZ R176, R16, R7 ;  /* 0x0000000710b07221 */ /* 0x001fe20000010000 */
[----:B-1----:R-:W-:Y:S01]  /*8900*/  F2FP.F16.F32.PACK_AB R157, R20, R19 ;  /* 0x00000013149d723e */ /* 0x002fe200000000ff */
[----:B------:R-:W-:Y:S01]  /*8910*/  FMUL.FTZ R106, R106, R5 ;  /* 0x000000056a6a7220 */ /* 0x000fe20000410000 */
[----:B------:R-:W-:Y:S01]  /*8920*/  F2FP.F16.F32.PACK_AB R161, R16, R161 ;  /* 0x000000a110a1723e */ /* 0x000fe200000000ff */
[-C--:B------:R-:W-:Y:S01]  /*8930*/  FMUL.FTZ R107, R107, R5.reuse ;  /* 0x000000056b6b7220 */ /* 0x080fe20000410000 */
[-C--:B------:R-:W-:Y:S01]  /*8940*/  FMUL.FTZ R110, R110, R5.reuse ;  /* 0x000000056e6e7220 */ /* 0x080fe20000410000 */
[-C--:B------:R-:W-:Y:S01]  /*8950*/  FMUL.FTZ R111, R111, R5.reuse ;  /* 0x000000056f6f7220 */ /* 0x080fe20000410000 */
[----:B------:R0:W1:Y:S01]  /*8960*/  MUFU.EX2 R165, R159 ;  /* 0x0000009f00a57308 */ /* 0x0000620000000800 */
[----:B--2---:R-:W-:Y:S01]  /*8970*/  FADD.FTZ R7, R163, R176 ;  /* 0x000000b0a3077221 */ /* 0x004fe20000010000 */
[----:B------:R2:W-:Y:S01]  /*8980*/  STSM.16.M88.4 [R12+0x26800], R152 ;  /* 0x026800980c007844 */ /* 0x0005e20000000200 */
[-C--:B------:R-:W-:Y:S01]  /*8990*/  FMUL.FTZ R114, R114, R5.reuse ;  /* 0x0000000572727220 */ /* 0x080fe20000410000 */
[-C--:B------:R-:W-:Y:S01]  /*89a0*/  FMUL.FTZ R115, R115, R5.reuse ;  /* 0x0000000573737220 */ /* 0x080fe20000410000 */
[-C--:B------:R-:W-:Y:S01]  /*89b0*/  FMUL.FTZ R118, R118, R5.reuse ;  /* 0x0000000576767220 */ /* 0x080fe20000410000 */
[-C--:B------:R-:W-:Y:S01]  /*89c0*/  FMUL.FTZ R119, R119, R5.reuse ;  /* 0x0000000577777220 */ /* 0x080fe20000410000 */
[----:B------:R-:W-:Y:S01]  /*89d0*/  FMUL.FTZ R122, R122, R5 ;  /* 0x000000057a7a7220 */ /* 0x000fe20000410000 */
[----:B------:R-:W4:Y:S01]  /*89e0*/  MUFU.EX2 R174, R173 ;  /* 0x000000ad00ae7308 */ /* 0x000f220000000800 */
[----:B---3--:R-:W-:Y:S01]  /*89f0*/  FADD.FTZ R176, R172, R7 ;  /* 0x00000007acb07221 */ /* 0x008fe20000010000 */
[----:B0-----:R-:W-:Y:S01]  /*8a00*/  F2FP.F16.F32.PACK_AB R159, R6, R23 ;  /* 0x00000017069f723e */ /* 0x001fe200000000ff */
[----:B------:R-:W-:Y:S01]  /*8a10*/  FMUL.FTZ R123, R123, R5 ;  /* 0x000000057b7b7220 */ /* 0x000fe20000410000 */
[----:B------:R-:W-:Y:S01]  /*8a20*/  F2FP.F16.F32.PACK_AB R163, R172, R163 ;  /* 0x000000a3aca3723e */ /* 0x000fe200000000ff */
[-C--:B------:R-:W-:Y:S01]  /*8a30*/  FMUL.FTZ R126, R126, R5.reuse ;  /* 0x000000057e7e7220 */ /* 0x080fe20000410000 */
[-C--:B------:R-:W-:Y:S01]  /*8a40*/  FMUL.FTZ R127, R127, R5.reuse ;  /* 0x000000057f7f7220 */ /* 0x080fe20000410000 */
[----:B------:R2:W-:Y:S01]  /*8a50*/  STSM.16.M88.4 [R11], R156 ;  /* 0x0000009c0b007844 */ /* 0x0005e20000000200 */
[----:B------:R-:W0:Y:S01]  /*8a60*/  MUFU.EX2 R167, R183 ;  /* 0x000000b700a77308 */ /* 0x000e220000000800 */
[----:B-1----:R-:W-:Y:S01]  /*8a70*/  FADD.FTZ R7, R165, R176 ;  /* 0x000000b0a5077221 */ /* 0x002fe20000010000 */
[-C--:B------:R-:W-:Y:S01]  /*8a80*/  FMUL.FTZ R130, R130, R5.reuse ;  /* 0x0000000582827220 */ /* 0x080fe20000410000 */
[----:B------:R2:W-:Y:S01]  /*8a90*/  STSM.16.M88.4 [R10], R160 ;  /* 0x000000a00a007844 */ /* 0x0005e20000000200 */
[-C--:B------:R-:W-:Y:S01]  /*8aa0*/  FMUL.FTZ R131, R131, R5.reuse ;  /* 0x0000000583837220 */ /* 0x080fe20000410000 */
[-C--:B------:R-:W-:Y:S01]  /*8ab0*/  FMUL.FTZ R134, R134, R5.reuse ;  /* 0x0000000586867220 */ /* 0x080fe20000410000 */
[-C--:B------:R-:W-:Y:S01]  /*8ac0*/  FMUL.FTZ R135, R135, R5.reuse ;  /* 0x0000000587877220 */ /* 0x080fe20000410000 */
[----:B------:R-:W-:Y:S01]  /*8ad0*/  FMUL.FTZ R138, R138, R5 ;  /* 0x000000058a8a7220 */ /* 0x000fe20000410000 */
[----:B------:R-:W1:Y:S01]  /*8ae0*/  MUFU.EX2 R182, R182 ;  /* 0x000000b600b67308 */ /* 0x000e620000000800 */
[C---:B----4-:R-:W-:Y:S01]  /*8af0*/  FADD.FTZ R22, R174.reuse, R7 ;  /* 0x00000007ae167221 */ /* 0x050fe20000010000 */
[----:B------:R-:W-:Y:S01]  /*8b00*/  F2FP.F16.F32.PACK_AB R165, R174, R165 ;  /* 0x000000a5aea5723e */ /* 0x000fe200000000ff */
[-C--:B------:R-:W-:Y:S01]  /*8b10*/  FMUL.FTZ R139, R139, R5.reuse ;  /* 0x000000058b8b7220 */ /* 0x080fe20000410000 */
[-C--:B------:R-:W-:Y:S01]  /*8b20*/  FMUL.FTZ R142, R142, R5.reuse ;  /* 0x000000058e8e7220 */ /* 0x080fe20000410000 */
[-C--:B------:R-:W-:Y:S01]  /*8b30*/  FMUL.FTZ R143, R143, R5.reuse ;  /* 0x000000058f8f7220 */ /* 0x080fe20000410000 */
[-C--:B------:R-:W-:Y:S01]  /*8b40*/  FMUL.FTZ R146, R146, R5.reuse ;  /* 0x0000000592927220 */ /* 0x080fe20000410000 */
[-C--:B------:R-:W-:Y:S01]  /*8b50*/  FMUL.FTZ R147, R147, R5.reuse ;  /* 0x0000000593937220 */ /* 0x080fe20000410000 */
[-C--:B------:R-:W-:Y:S01]  /*8b60*/  FMUL.FTZ R150, R150, R5.reuse ;  /* 0x0000000596967220 */ /* 0x080fe20000410000 */
[----:B0-----:R-:W-:Y:S01]  /*8b70*/  FADD.FTZ R7, R167, R22 ;  /* 0x00000016a7077221 */ /* 0x001fe20000010000 */
[----:B------:R-:W-:Y:S01]  /*8b80*/  FMUL.FTZ R151, R151, R5 ;  /* 0x0000000597977220 */ /* 0x000fe20000410000 */
[----:B-1----:R-:W-:-:S02]  /*8b90*/  F2FP.F16.F32.PACK_AB R167, R182, R167 ;  /* 0x000000a7b6a7723e */ /* 0x002fc400000000ff */
[----:B------:R-:W-:-:S03]  /*8ba0*/  FADD.FTZ R7, R182, R7 ;  /* 0x00000007b6077221 */ /* 0x000fc60000010000 */
[----:B------:R2:W-:Y:S01]  /*8bb0*/  STSM.16.M88.4 [R9], R164 ;  /* 0x000000a409007844 */ /* 0x0005e20000000200 */
[----:B------:R-:W-:Y:S05]  /*8bc0*/  @!P5 BRA `(.L_x_1806) ;  /* 0x000000000004d947 */ /* 0x000fea0003800000 */
[----:B------:R-:W-:Y:S01]  /*8bd0*/  BPT.TRAP 0x1 ;  /* 0x000000040000795c */ /* 0x000fe20000300000 */
.L_x_1806:
[----:B------:R0:W1:Y:S01]  /*8be0*/  SYNCS.PHASECHK.TRANS64.TRYWAIT P0, [UR32+0x28c50], R13 ;  /* 0x028c500dff0075a7 */ /* 0x0000620008000160 */
[----:B------:R-:W-:Y:S05]  /*8bf0*/  @!P5 BRA `(.L_x_1807) ;  /* 0x000000000004d947 */ /* 0x000fea0003800000 */
[----:B------:R-:W-:Y:S01]  /*8c00*/  BPT.TRAP 0x1 ;  /* 0x000000040000795c */ /* 0x000fe20000300000 */
.L_x_1807:
[----:B-1----:R-:W-:Y:S05]  /*8c10*/  @P0 BRA `(.L_x_1808) ;  /* 0x0000000000080947 */ /* 0x002fea0003800000 */
[----:B------:R-:W1:Y:S02]  /*8c20*/  SYNCS.PHASECHK.TRANS64.TRYWAIT P0, [UR32+0x28c50], R13 ;  /* 0x028c500dff0075a7 */ /* 0x000e640008000160 */
[----:B-1----:R-:W-:Y:S05]  /*8c30*/  @!P0 BRA `(.L_x_1809) ;  /* 0x000000c800408947 */ /* 0x002fea0003800000 */
.L_x_1808:
[----:B------:R-:W-:Y:S01]  /*8c40*/  ULEA UR19, UR4, UR36, 0xc ;  /* 0x0000002404137291 */ /* 0x000fe2000f8e603f */
[----:B------:R-:W-:Y:S01]  /*8c50*/  WARPGROUP.ARRIVE ;  /* 0x00000000000079c5 */ /* 0x000fe20000000000 */
[----:B------:R-:W-:Y:S01]  /*8c60*/  UMOV UR15, 0x40000040 ;  /* 0x40000040000f7882 */ /* 0x000fe20000000000 */
[----:B------:R-:W-:Y:S01]  /*8c70*/  UISETP.GT.AND UP2, UPT, UR42, UR25, UPT ;  /* 0x000000192a00728c */ /* 0x000fe2000bf44270 */
[----:B-1----:R-:W-:Y:S01]  /*8c80*/  @!P6 VIADD R14, R14, 0x28c60 ;  /* 0x00028c600e0ee836 */ /* 0x002fe20000000000 */
[----:B------:R-:W-:Y:S01]  /*8c90*/  UIADD3 UR42, UR42, -0x1, URZ ;  /* 0xffffffff2a2a7890 */ /* 0x000fe2000fffe03f */
[----:B------:R-:W-:Y:S01]  /*8ca0*/  IMAD.MOV.U32 R6, RZ, RZ, R168 ;  /* 0x000000ffff067224 */ /* 0x000fe200078e00a8 */
[----:B------:R-:W-:Y:S01]  /*8cb0*/  UMOV UR14, UR19 ;  /* 0x00000013000e7c82 */ /* 0x000fe20008000000 */
[----:B------:R-:W-:Y:S01]  /*8cc0*/  UMOV UR24, UR4 ;  /* 0x0000000400187c82 */ /* 0x000fe20008000000 */
[----:B------:R-:W-:Y:S01]  /*8cd0*/  HGMMA.64x256x16.F32 R24, R152, gdesc[UR12].tnspB, R24, gsb0 ;  /* 0x43e0000c98187df0 */ /* 0x000fe20008000818 */
[----:B------:R-:W-:Y:S01]  /*8ce0*/  UIADD3 UR14, UR19, 0x80, URZ ;  /* 0x00000080130e7890 */ /* 0x000fe2000fffe03f */
[----:B------:R-:W-:Y:S01]  /*8cf0*/  PLOP3.LUT P0, PT, PT, PT, UP2, 0x80, 0x0 ;  /* 0x000000000000781c */ /* 0x000fe20003f0f028 */
[----:B------:R-:W-:Y:S01]  /*8d00*/  UMOV UR15, 0x40000040 ;  /* 0x40000040000f7882 */ /* 0x000fe20000000000 */
[----:B------:R-:W-:Y:S01]  /*8d10*/  @!P6 PRMT R14, RZ, 0x654, R14 ;  /* 0x00000654ff0ee816 */ /* 0x000fe2000000000e */
[----:B------:R-:W-:Y:S01]  /*8d20*/  IMAD.MOV.U32 R5, RZ, RZ, R21 ;  /* 0x000000ffff057224 */ /* 0x000fe200078e0015 */
        /* <DEDUP_REMOVED lines=27> */
[----:B------:R-:W-:Y:S01]  /*8ee0*/  MOV R6, R168 ;  /* 0x000000a800067202 */ /* 0x000fe20000000f00 */
[----:B------:R-:W-:-:S07]  /*8ef0*/  IMAD.MOV.U32 R5, RZ, RZ, R21 ;  /* 0x000000ffff057224 */ /* 0x000fce00078e0015 */
.L_x_1793:
[----:B------:R-:W4:Y:S01]  /*8f00*/  S2UR UR19, SR_CTAID.X ;  /* 0x00000000001379c3 */ /* 0x000f220000002500 */
[----:B------:R-:W-:Y:S01]  /*8f10*/  ULDC UR14, c[0x0][0x448] ;  /* 0x00011200000e7ab9 */ /* 0x000fe20000000800 */
[----:B------:R-:W-:Y:S01]  /*8f20*/  ULDC UR22, c[0x0][0x9e4] ;  /* 0x0002790000167ab9 */ /* 0x000fe20000000800 */
[----:B------:R-:W-:Y:S02]  /*8f30*/  UISETP.NE.AND UP0, UPT, UR14, 0x1, UPT ;  /* 0x000000010e00788c */ /* 0x000fe4000bf05270 */
[----:B------:R-:W-:Y:S02]  /*8f40*/  UISETP.GE.AND UP1, UPT, UR22, 0x1, UPT ;  /* 0x000000011600788c */ /* 0x000fe4000bf26270 */
[----:B------:R-:W-:-:S04]  /*8f50*/  UIADD3 UR18, -UR18, 0x1, URZ ;  /* 0x0000000112127890 */ /* 0x000fc8000fffe13f */
[----:B------:R-:W-:Y:S01]  /*8f60*/  PLOP3.LUT P4, PT, PT, PT, UP1, 0x80, 0x0 ;  /* 0x000000000000781c */ /* 0x000fe20003f8f018 */
[----:B------:R-:W-:Y:S02]  /*8f70*/  UIMAD UR18, UR39, UR11, UR18 ;  /* 0x0000000b271272a4 */ /* 0x000fe4000f8e0212 */
[----:B------:R-:W-:Y:S01]  /*8f80*/  @UP0 ULDC UR14, c[0x0][0x44c] ;  /* 0x00011300000e0ab9 */ /* 0x000fe20000000800 */
[----:B------:R-:W-:Y:S01]  /*8f90*/  @UP0 ULDC UR11, c[0x0][0x450] ;  /* 0x00011400000b0ab9 */ /* 0x000fe20000000800 */
[----:B----4-:R-:W-:-:S04]  /*8fa0*/  ULEA UR19, UR19, 0x3f, 0x6 ;  /* 0x0000003f13137891 */ /* 0x010fc8000f8e303f */
[----:B------:R-:W-:-:S04]  /*8fb0*/  UIMAD.WIDE.U32 UR14, UR19, UR14, URZ ;  /* 0x0000000e130e72a5 */ /* 0x000fc8000f8e003f */
[----:B------:R-:W-:-:S03]  /*8fc0*/  @UP0 USHF.R.U32.HI UR19, URZ, UR11, UR15 ;  /* 0x0000000b3f130299 */ /* 0x000fc6000801160f */
[----:B------:R-:W-:Y:S01]  /*8fd0*/  ULDC UR11, c[0x0][0x9dc] ;  /* 0x00027700000b7ab9 */ /* 0x000fe20000000800 */
[----:B------:R-:W-:-:S04]  /*8fe0*/  UIADD3 UR19, UR18, UR19, URZ ;  /* 0x0000001312137290 */ /* 0x000fc8000fffe03f */
        /* <DEDUP_REMOVED lines=12> */
.L_x_1812:
[----:B------:R-:W-:-:S11]  /*90b0*/  UISETP.NE.AND UP1, UPT, UR22, 0x1, UPT ;  /* 0x000000011600788c */ /* 0x000fd6000bf25270 */
[----:B------:R-:W-:Y:S02]  /*90c0*/  @UP1 ULDC.64 UR24, c[0x0][0x9e8] ;  /* 0x00027a0000181ab9 */ /* 0x000fe40000000a00 */
[----:B------:R-:W-:-:S04]  /*90d0*/  UIMAD.WIDE.U32 UR14, UR19, UR24, URZ ;  /* 0x00000018130e72a5 */ /* 0x000fc8000f8e003f */
[----:B------:R-:W-:-:S12]  /*90e0*/  @UP1 USHF.R.U32.HI UR19, URZ, UR25, UR15 ;  /* 0x000000193f131299 */ /* 0x000fd8000801160f */
.L_x_1813:
[----:B------:R-:W-:-:S04]  /*90f0*/  UIMAD UR19, UR19, UR22, URZ ;  /* 0x00000016131372a4 */ /* 0x000fc8000f8e023f */
[----:B------:R-:W-:-:S04]  /*9100*/  UISETP.LT.AND UP1, UPT, UR11, UR19, UPT ;  /* 0x000000130b00728c */ /* 0x000fc8000bf21270 */
[----:B------:R-:W-:-:S12]  /*9110*/  USEL UR11, UR11, UR19, !UP1 ;  /* 0x000000130b0b7287 */ /* 0x000fd8000c800000 */
.L_x_1811:
[----:B------:R-:W-:-:S04]  /*9120*/  UIADD3 UR11, UR11, 0x3f, URZ ;  /* 0x0000003f0b0b7890 */ /* 0x000fc8000fffe03f */
[----:B------:R-:W-:-:S04]  /*9130*/  USHF.R.S32.HI UR14, URZ, 0x1f, UR11 ;  /* 0x0000001f3f0e7899 */ /* 0x000fc8000801140b */
[----:B------:R-:W-:-:S04]  /*9140*/  ULEA.HI UR14, UR14, UR11, URZ, 0x6 ;  /* 0x0000000b0e0e7291 */ /* 0x000fc8000f8f303f */
[----:B------:R-:W-:-:S04]  /*9150*/  USHF.R.S32.HI UR14, URZ, 0x6, UR14 ;  /* 0x000000063f0e7899 */ /* 0x000fc8000801140e */
[----:B------:R-:W-:-:S04]  /*9160*/  UISETP.LT.AND UP1, UPT, UR38, UR14, UPT ;  /* 0x0000000e2600728c */ /* 0x000fc8000bf21270 */
[----:B------:R-:W-:-:S04]  /*9170*/  USEL UR24, UR38, UR14, !UP1 ;  /* 0x0000000e26187287 */ /* 0x000fc8000c800000 */
[----:B------:R-:W-:-:S06]  /*9180*/  UISETP.GE.AND UP1, UPT, UR42, UR24, UPT ;  /* 0x000000182a00728c */ /* 0x000fcc000bf26270 */
[----:B------:R-:W-:-:S13]  /*9190*/  PLOP3.LUT P0, PT, PT, PT, UP1, 0x80, 0x0 ;  /* 0x000000000000781c */ /* 0x000fda0003f0f018 */
[----:B------:R-:W-:Y:S05]  /*91a0*/  @!P0 BRA `(.L_x_1814) ;  /* 0x0000001c00348947 */ /* 0x000fea0003800000 */
[----:B------:R-:W-:Y:S01]  /*91b0*/  IMAD.MOV.U32 R15, RZ, RZ, R6 ;  /* 0x000000ffff0f7224 */ /* 0x000fe200078e0006 */
[----:B------:R-:W-:Y:S01]  /*91c0*/  UMOV UR27, UR4 ;  /* 0x00000004001b7c82 */ /* 0x000fe20008000000 */
[----:B------:R-:W-:Y:S01]  /*91d0*/  IMAD.MOV.U32 R20, RZ, RZ, R5 ;  /* 0x000000ffff147224 */ /* 0x000fe200078e0005 */
[----:B------:R-:W-:Y:S01]  /*91e0*/  ULDC UR28, c[0x0][0x9d8] ;  /* 0x00027600001c7ab9 */ /* 0x000fe20000000800 */
[----:B------:R-:W-:-:S05]  /*91f0*/  ULDC UR26, c[0x0][0x988] ;  /* 0x00026200001a7ab9 */ /* 0x000fca0000000800 */
.L_x_1823:
[----:B------:R-:W-:Y:S01]  /*9200*/  UIADD3 UR4, UR27, 0x1, URZ ;  /* 0x000000011b047890 */ /* 0x000fe2000fffe03f */
[----:B------:R-:W-:Y:S01]  /*9210*/  MOV R5, UR42 ;  /* 0x0000002a00057c02 */ /* 0x000fe20008000f00 */
[----:B------:R-:W-:Y:S02]  /*9220*/  UIADD3 UR25, UR42, -0x1, URZ ;  /* 0xffffffff2a197890 */ /* 0x000fe4000fffe03f */
[----:B------:R-:W-:Y:S01]  /*9230*/  UISETP.NE.AND UP1, UPT, UR4, 0x2, UPT ;  /* 0x000000020400788c */ /* 0x000fe2000bf25270 */
[----:B------:R-:W-:-:S03]  /*9240*/  ISETP.GT.AND P0, PT, R5, UR24, PT ;  /* 0x0000001805007c0c */ /* 0x000fc6000bf04270 */
[----:B------:R-:W-:Y:S02]  /*9250*/  USEL UR10, URZ, 0x1, UP1 ;  /* 0x000000013f0a7887 */ /* 0x000fe40008800000 */
[----:B------:R-:W-:Y:S02]  /*9260*/  USEL UR4, UR4, URZ, UP1 ;  /* 0x0000003f04047287 */ /* 0x000fe40008800000 */
[----:B------:R-:W-:Y:S01]  /*9270*/  ULOP3.LUT UR5, UR5, UR10, URZ, 0x3c, !UPT ;  /* 0x0000000a05057292 */ /* 0x000fe2000f8e3c3f */
[----:B------:R-:W-:Y:S01]  /*9280*/  UMOV UR42, UR25 ;  /* 0x00000019002a7c82 */ /* 0x000fe20008000000 */
[----:B-1--4-:R-:W-:Y:S10]  /*9290*/  @!P5 BRA `(.L_x_1815) ;  /* 0x000000000004d947 */ /* 0x012ff40003800000 */
[----:B------:R-:W-:Y:S01]  /*92a0*/  BPT.TRAP 0x1 ;  /* 0x000000040000795c */ /* 0x000fe20000300000 */
.L_x_1815:
[----:B------:R-:W-:Y:S01]  /*92b0*/  ULEA UR29, UR4, UR37, 0x3 ;  /* 0x00000025041d7291 */ /* 0x000fe2000f8e183f */
[----:B01----:R-:W-:-:S05]  /*92c0*/  IMAD.U32 R13, RZ, RZ, UR5 ;  /* 0x00000005ff0d7e24 */ /* 0x003fca000f8e00ff */
[----:B------:R-:W-:-:S04]  /*92d0*/  SHF.L.U32 R13, R13, 0x1f, RZ ;  /* 0x0000001f0d0d7819 */ /* 0x000fc800000006ff */
[----:B------:R0:W1:Y:S01]  /*92e0*/  SYNCS.PHASECHK.TRANS64.TRYWAIT P1, [UR29+0x28c30], R13 ;  /* 0x028c300dff0075a7 */ /* 0x000062000802015d */
[----:B------:R-:W-:Y:S05]  /*92f0*/  @!P5 BRA `(.L_x_1816) ;  /* 0x000000000004d947 */ /* 0x000fea0003800000 */
[----:B------:R-:W-:Y:S01]  /*9300*/  BPT.TRAP 0x1 ;  /* 0x000000040000795c */ /* 0x000fe20000300000 */
.L_x_1816:
[----:B-1----:R-:W-:Y:S05]  /*9310*/  @P1 BRA `(.L_x_1817) ;  /* 0x0000000000081947 */ /* 0x002fea0003800000 */
[----:B------:R-:W1:Y:S02]  /*9320*/  SYNCS.PHASECHK.TRANS64.TRYWAIT P1, [UR29+0x28c30], R13 ;  /* 0x028c300dff0075a7 */ /* 0x000e64000802015d */
[----:B-1----:R-:W-:Y:S05]  /*9330*/  @!P1 BRA `(.L_x_1818) ;  /* 0x000000c000949947 */ /* 0x002fea0003800000 */
.L_x_1817:
[----:B------:R-:W-:Y:S01]  /*9340*/  ULEA UR22, UR4, UR6, 0x9 ;  /* 0x0000000604167291 */ /* 0x000fe2000f8e483f */
[----:B--2---:R-:W-:Y:S01]  /*9350*/  WARPGROUP.ARRIVE ;  /* 0x00000000000079c5 */ /* 0x004fe20000000000 */
[----:B------:R-:W-:Y:S01]  /*9360*/  UMOV UR23, 0x40000040 ;  /* 0x4000004000177882 */ /* 0x000fe20000000000 */
[----:B------:R-:W-:Y:S01]  /*9370*/  UMOV UR11, 0x40000040 ;  /* 0x40000040000b7882 */ /* 0x000fe20000000000 */
[----:B------:R-:W-:Y:S01]  /*9380*/  UIADD3 UR10, UR22, 0x2, URZ ;  /* 0x00000002160a7890 */ /* 0x000fe2000fffe03f */
[----:B------:R-:W-:Y:S01]  /*9390*/  IMAD.U32 R192, RZ, RZ, UR29 ;  /* 0x0000001dffc07e24 */ /* 0x000fe2000f8e00ff */
[----:B------:R-:W-:Y:S01]  /*93a0*/  UIADD3 UR14, UR22, 0x4, URZ ;  /* 0x00000004160e7890 */ /* 0x000fe2000fffe03f */
[----:B------:R-:W-:Y:S01]  /*93b0*/  ISETP.NE.AND P1, PT, R3, RZ, PT ;  /* 0x000000ff0300720c */ /* 0x000fe20003f25270 */
[----:B------:R-:W-:Y:S01]  /*93c0*/  UMOV UR15, 0x40000040 ;  /* 0x40000040000f7882 */ /* 0x000fe20000000000 */
[----:B------:R-:W-:Y:S01]  /*93d0*/  HGMMA.64x64x16.F32 R152, gdesc[UR20], RZ, !UPT, gsb0 ;  /* 0x00e00000149879f0 */ /* 0x000fe2000c0008ff */
[----:B------:R-:W-:Y:S01]  /*93e0*/  UIADD3 UR18, UR22, 0x6, URZ ;  /* 0x0000000616127890 */ /* 0x000fe2000fffe03f */
[----:B------:R-:W-:Y:S01]  /*93f0*/  UMOV UR19, 0x40000040 ;  /* 0x4000004000137882 */ /* 0x000fe20000000000 */
[----:B------:R-:W-:-:S02]  /*9400*/  WARPGROUP.DEPBAR.LE gsb0, 0x0 ;  /* 0x00008000000079c5 */ /* 0x000fc40000010000 */
[----:B------:R-:W-:-:S06]  /*9410*/  WARPGROUP.ARRIVE ;  /* 0x00000000000079c5 */ /* 0x000fcc0000000000 */
[----:B------:R-:W-:Y:S01]  /*9420*/  HGMMA.64x64x16.F32 R152, gdesc[UR8], R152, gsb0 ;  /* 0x00e00000089879f0 */ /* 0x000fe20008000898 */
[----:B------:R-:W-:Y:S02]  /*9430*/  UMOV UR10, UR26 ;  /* 0x0000001a000a7c82 */ /* 0x000fe40008000000 */
        /* <DEDUP_REMOVED lines=8> */
[----:B-1----:R-:W-:Y:S01]  /*94c0*/  FMUL.FTZ R6, R153, UR28 ;  /* 0x0000001c99067c20 */ /* 0x002fe20008410000 */
[----:B------:R-:W-:Y:S01]  /*94d0*/  FMUL.FTZ R21, R156, UR28 ;  /* 0x0000001c9c157c20 */ /* 0x000fe20008410000 */
[----:B------:R-:W-:Y:S01]  /*94e0*/  FMUL.FTZ R22, R157, UR28 ;  /* 0x0000001c9d167c20 */ /* 0x000fe20008410000 */
[----:B------:R-:W-:Y:S01]  /*94f0*/  FMUL.FTZ R23, R160, UR28 ;  /* 0x0000001ca0177c20 */ /* 0x000fe20008410000 */
[----:B------:R-:W-:Y:S01]  /*9500*/  FMUL.FTZ R152, R161, UR28 ;  /* 0x0000001ca1987c20 */ /* 0x000fe20008410000 */
[----:B------:R-:W1:Y:S01]  /*9510*/  MUFU.TANH R19, R19 ;  /* 0x0000001300137308 */ /* 0x000e620000002400 */
[----:B------:R-:W-:Y:S01]  /*9520*/  FMUL.FTZ R153, R164, UR28 ;  /* 0x0000001ca4997c20 */ /* 0x000fe20008410000 */
[----:B---3--:R-:W-:Y:S01]  /*9530*/  FMUL.FTZ R14, R154, UR28 ;  /* 0x0000001c9a0e7c20 */ /* 0x008fe20008410000 */
        /* <DEDUP_REMOVED lines=22> */
[----:B--2---:R-:W-:-:S07]  /*96a0*/  FMNMX.FTZ R160, R6, R5, !PT ;  /* 0x0000000506a07209 */ /* 0x004fce0007810000 */
[----:B------:R-:W2:Y:S01]  /*96b0*/  MUFU.TANH R23, R23 ;  /* 0x0000001700177308 */ /* 0x000ea20000002400 */
[----:B---3--:R-:W-:-:S07]  /*96c0*/  FMNMX.FTZ R5, R21, R160, !PT ;  /* 0x000000a015057209 */ /* 0x008fce0007810000 */
[----:B------:R-:W3:Y:S01]  /*96d0*/  MUFU.TANH R152, R152 ;  /* 0x0000009800987308 */ /* 0x000ee20000002400 */
[----:B-1----:R-:W-:-:S07]  /*96e0*/  FMNMX.FTZ R160, R22, R5, !PT ;  /* 0x0000000516a07209 */ /* 0x002fce0007810000 */
[----:B------:R-:W1:Y:S01]  /*96f0*/  MUFU.TANH R153, R153 ;  /* 0x0000009900997308 */ /* 0x000e620000002400 */
[----:B--2---:R-:W-:Y:S01]  /*9700*/  FMNMX.FTZ R5, R23, R160, !PT ;  /* 0x000000a017057209 */ /* 0x004fe20007810000 */
[----:B------:R-:W-:-:S06]  /*9710*/  FMUL.FTZ R160, R177, UR28 ;  /* 0x0000001cb1a07c20 */ /* 0x000fcc0008410000 */
[----:B------:R-:W2:Y:S01]  /*9720*/  MUFU.TANH R154, R154 ;  /* 0x0000009a009a7308 */ /* 0x000ea20000002400 */
[----:B---3--:R-:W-:-:S07]  /*9730*/  FMNMX.FTZ R164, R152, R5, !PT ;  /* 0x0000000598a47209 */ /* 0x008fce0007810000 */
[----:B------:R-:W3:Y:S01]  /*9740*/  MUFU.TANH R155, R155 ;  /* 0x0000009b009b7308 */ /* 0x000ee20000002400 */
[----:B-1----:R-:W-:-:S07]  /*9750*/  FMNMX.FTZ R5, R153, R164, !PT ;  /* 0x000000a499057209 */ /* 0x002fce0007810000 */
[----:B------:R-:W1:Y:S01]  /*9760*/  MUFU.TANH R156, R156 ;  /* 0x0000009c009c7308 */ /* 0x000e620000002400 */
[----:B--2---:R-:W-:-:S07]  /*9770*/  FMNMX.FTZ R164, R154, R5, !PT ;  /* 0x000000059aa47209 */ /* 0x004fce0007810000 */
[----:B------:R-:W2:Y:S01]  /*9780*/  MUFU.TANH R157, R157 ;  /* 0x0000009d009d7308 */ /* 0x000ea20000002400 */
[----:B---3--:R-:W-:Y:S01]  /*9790*/  FMNMX.FTZ R5, R155, R164, !PT ;  /* 0x000000a49b057209 */ /* 0x008fe20007810000 */
[----:B------:R-:W-:-:S06]  /*97a0*/  FMUL.FTZ R164, R181, UR28 ;  /* 0x0000001cb5a47c20 */ /* 0x000fcc0008410000 */
        /* <DEDUP_REMOVED lines=12> */
[----:B------:R-:W-:Y:S01]  /*9870*/  FMUL.FTZ R168, R171, UR28 ;  /* 0x0000001caba87c20 */ /* 0x000fe20008410000 */
[----:B------:R-:W-:-:S05]  /*9880*/  FMUL.FTZ R171, R179, UR28 ;  /* 0x0000001cb3ab7c20 */ /* 0x000fca0008410000 */
[----:B------:R-:W3:Y:S01]  /*9890*/  MUFU.TANH R16, R16 ;  /* 0x0000001000107308 */ /* 0x000ee20000002400 */
[----:B-1----:R-:W-:-:S05]  /*98a0*/  FMNMX.FTZ R5, R164, R5, !PT ;  /* 0x00000005a4057209 */ /* 0x002fca0007810000 */
[----:B------:R-:W1:Y:S02]  /*98b0*/  SHFL.BFLY PT, R172, R5, 0x2, 0x1f ;  /* 0x0c401f0005ac7f89 */ /* 0x000e6400000e0000 */
[----:B------:R-:W4:Y:S08]  /*98c0*/  MUFU.TANH R17, R17 ;  /* 0x0000001100117308 */ /* 0x000f300000002400 */
[----:B------:R-:W5:Y:S08]  /*98d0*/  MUFU.TANH R18, R18 ;  /* 0x0000001200127308 */ /* 0x000f700000002400 */
[----:B------:R-:W0:Y:S01]  /*98e0*/  MUFU.TANH R162, R162 ;  /* 0x000000a200a27308 */ /* 0x000e220000002400 */
[----:B-1----:R-:W-:Y:S01]  /*98f0*/  FMNMX.FTZ R177, R5, R172, !PT ;  /* 0x000000ac05b17209 */ /* 0x002fe20007810000 */
[----:B------:R-:W-:Y:S01]  /*9900*/  FMUL.FTZ R172, R178, UR28 ;  /* 0x0000001cb2ac7c20 */ /* 0x000fe20008410000 */
[----:B--2---:R-:W-:-:S05]  /*9910*/  FMNMX.FTZ R5, R14, R15, !PT ;  /* 0x0000000f0e057209 */ /* 0x004fca0007810000 */
[----:B------:R-:W1:Y:S01]  /*9920*/  MUFU.TANH R163, R163 ;  /* 0x000000a300a37308 */ /* 0x000e620000002400 */
[----:B------:R-:W2:Y:S01]  /*9930*/  SHFL.BFLY PT, R180, R177, 0x1, 0x1f ;  /* 0x0c201f00b1b47f89 */ /* 0x000ea200000e0000 */
[----:B---3--:R-:W-:-:S04]  /*9940*/  FMNMX.FTZ R174, R16, R5, !PT ;  /* 0x0000000510ae7209 */ /* 0x008fc80007810000 */
[----:B----4-:R-:W-:Y:S02]  /*9950*/  FMNMX.FTZ R5, R17, R174, !PT ;  /* 0x000000ae11057209 */ /* 0x010fe40007810000 */
[----:B------:R-:W3:Y:S01]  /*9960*/  MUFU.TANH R165, R165 ;  /* 0x000000a500a57308 */ /* 0x000ee20000002400 */
[----:B------:R-:W-:Y:S01]  /*9970*/  FMUL.FTZ R174, R183, UR28 ;  /* 0x0000001cb7ae7c20 */ /* 0x000fe20008410000 */
[----:B-----5:R-:W-:-:S04]  /*9980*/  FMNMX.FTZ R5, R18, R5, !PT ;  /* 0x0000000512057209 */ /* 0x020fc80007810000 */
[----:B0-----:R-:W-:Y:S02]  /*9990*/  FMNMX.FTZ R176, R162, R5, !PT ;  /* 0x00000005a2b07209 */ /* 0x001fe40007810000 */
[----:B------:R-:W0:Y:S02]  /*99a0*/  MUFU.TANH R166, R166 ;  /* 0x000000a600a67308 */ /* 0x000e240000002400 */
[----:B-1----:R-:W-:-:S06]  /*99b0*/  FMNMX.FTZ R176, R163, R176, !PT ;  /* 0x000000b0a3b07209 */ /* 0x002fcc0007810000 */
[----:B------:R-:W1:Y:S01]  /*99c0*/  MUFU.TANH R167, R167 ;  /* 0x000000a700a77308 */ /* 0x000e620000002400 */
[----:B---3--:R-:W-:Y:S02]  /*99d0*/  FMNMX.FTZ R175, R165, R176, !PT ;  /* 0x000000b0a5af7209 */ /* 0x008fe40007810000 */
[----:B--2---:R-:W-:-:S05]  /*99e0*/  FMNMX.FTZ R5, R177, R180, !PT ;  /* 0x000000b4b1057209 */ /* 0x004fca0007810000 */
[----:B------:R-:W2:Y:S01]  /*99f0*/  MUFU.TANH R168, R168 ;  /* 0x000000a800a87308 */ /* 0x000ea20000002400 */
[C---:B------:R-:W-:Y:S01]  /*9a00*/  FADD.FTZ R20, -R5.reuse, R20 ;  /* 0x0000001405147221 */ /* 0x040fe20000010100 */
[----:B------:R-:W-:-:S03]  /*9a10*/  FMUL.FTZ R179, R5, UR10 ;  /* 0x0000000a05b37c20 */ /* 0x000fc60008410000 */
[----:B------:R-:W-:Y:S01]  /*9a20*/  FMUL.FTZ R178, R20, UR10 ;  /* 0x0000000a14b27c20 */ /* 0x000fe20008410000 */
[----:B0-----:R-:W-:Y:S01]  /*9a30*/  FMNMX.FTZ R20, R166, R175, !PT ;  /* 0x000000afa6147209 */ /* 0x001fe20007810000 */
[--C-:B------:R-:W-:Y:S01]  /*9a40*/  FFMA.FTZ R21, R21, UR10, -R179.reuse ;  /* 0x0000000a15157c23 */ /* 0x100fe200080108b3 */
[----:B------:R-:W0:Y:S01]  /*9a50*/  MUFU.TANH R169, R169 ;  /* 0x000000a900a97308 */ /* 0x000e220000002400 */
[--C-:B------:R-:W-:Y:S01]  /*9a60*/  FFMA.FTZ R22, R22, UR10, -R179.reuse ;  /* 0x0000000a16167c23 */ /* 0x100fe200080108b3 */
[----:B-1----:R-:W-:Y:S01]  /*9a70*/  FMNMX.FTZ R177, R167, R20, !PT ;  /* 0x00000014a7b17209 */ /* 0x002fe20007810000 */
[--C-:B------:R-:W-:Y:S01]  /*9a80*/  FFMA.FTZ R20, R19, UR10, -R179.reuse ;  /* 0x0000000a13147c23 */ /* 0x100fe200080108b3 */
[--C-:B------:R-:W-:Y:S01]  /*9a90*/  FFMA.FTZ R23, R23, UR10, -R179.reuse ;  /* 0x0000000a17177c23 */ /* 0x100fe200080108b3 */
[--C-:B------:R-:W-:Y:S01]  /*9aa0*/  FFMA.FTZ R153, R153, UR10, -R179.reuse ;  /* 0x0000000a99997c23 */ /* 0x100fe200080108b3 */
[--C-:B------:R-:W-:Y:S01]  /*9ab0*/  FFMA.FTZ R155, R155, UR10, -R179.reuse ;  /* 0x0000000a9b9b7c23 */ /* 0x100fe200080108b3 */
[--C-:B------:R-:W-:Y:S01]  /*9ac0*/  FFMA.FTZ R180, R156, UR10, -R179.reuse ;  /* 0x0000000a9cb47c23 */ /* 0x100fe200080108b3 */
[----:B------:R-:W1:Y:S01]  /*9ad0*/  MUFU.TANH R170, R170 ;  /* 0x000000aa00aa7308 */ /* 0x000e620000002400 */
[----:B--2---:R-:W-:Y:S01]  /*9ae0*/  FMNMX.FTZ R176, R168, R177, !PT ;  /* 0x000000b1a8b07209 */ /* 0x004fe20007810000 */
[--C-:B------:R-:W-:Y:S01]  /*9af0*/  FFMA.FTZ R157, R157, UR10, -R179.reuse ;  /* 0x0000000a9d9d7c23 */ /* 0x100fe200080108b3 */
[--C-:B------:R-:W-:Y:S01]  /*9b00*/  FFMA.FTZ R182, R158, UR10, -R179.reuse ;  /* 0x0000000a9eb67c23 */ /* 0x100fe200080108b3 */
[--C-:B------:R-:W-:Y:S01]  /*9b10*/  FFMA.FTZ R159, R159, UR10, -R179.reuse ;  /* 0x0000000a9f9f7c23 */ /* 0x100fe200080108b3 */
[--C-:B------:R-:W-:Y:S01]  /*9b20*/  FFMA.FTZ R186, R160, UR10, -R179.reuse ;  /* 0x0000000aa0ba7c23 */ /* 0x100fe200080108b3 */
[--C-:B------:R-:W-:Y:S01]  /*9b30*/  FFMA.FTZ R161, R161, UR10, -R179.reuse ;  /* 0x0000000aa1a17c23 */ /* 0x100fe200080108b3 */
[--C-:B------:R-:W-:Y:S01]  /*9b40*/  FFMA.FTZ R188, R164, UR10, -R179.reuse ;  /* 0x0000000aa4bc7c23 */ /* 0x100fe200080108b3 */
[----:B------:R-:W2:Y:S01]  /*9b50*/  MUFU.TANH R172, R172 ;  /* 0x000000ac00ac7308 */ /* 0x000ea20000002400 */
[----:B0-----:R-:W-:Y:S01]  /*9b60*/  FMNMX.FTZ R19, R169, R176, !PT ;  /* 0x000000b0a9137209 */ /* 0x001fe20007810000 */
[----:B------:R-:W-:-:S06]  /*9b70*/  FFMA.FTZ R176, R6, UR10, -R179 ;  /* 0x0000000a06b07c23 */ /* 0x000fcc00080108b3 */
[----:B------:R-:W0:Y:S01]  /*9b80*/  MUFU.TANH R171, R171 ;  /* 0x000000ab00ab7308 */ /* 0x000e220000002400 */
[----:B-1----:R-:W-:-:S07]  /*9b90*/  FMNMX.FTZ R177, R170, R19, !PT ;  /* 0x00000013aab17209 */ /* 0x002fce0007810000 */
[----:B------:R-:W1:Y:S01]  /*9ba0*/  MUFU.TANH R173, R173 ;  /* 0x000000ad00ad7308 */ /* 0x000e620000002400 */
[----:B--2---:R-:W-:-:S07]  /*9bb0*/  FMNMX.FTZ R6, R172, R177, !PT ;  /* 0x000000b1ac067209 */ /* 0x004fce0007810000 */
[----:B------:R-:W2:Y:S01]  /*9bc0*/  MUFU.TANH R174, R174 ;  /* 0x000000ae00ae7308 */ /* 0x000ea20000002400 */
[----:B0-----:R-:W-:-:S07]  /*9bd0*/  FMNMX.FTZ R6, R171, R6, !PT ;  /* 0x00000006ab067209 */ /* 0x001fce0007810000 */
[----:B------:R0:W-:Y:S01]  /*9be0*/  MUFU.EX2 R19, R176 ;  /* 0x000000b000137308 */ /* 0x0001e20000000800 */
[----:B-1----:R-:W-:-:S07]  /*9bf0*/  FMNMX.FTZ R177, R173, R6, !PT ;  /* 0x00000006adb17209 */ /* 0x002fce0007810000 */
[----:B------:R1:W3:Y:S01]  /*9c00*/  MUFU.EX2 R175, R178 ;  /* 0x000000b200af7308 */ /* 0x0002e20000000800 */
[----:B--2---:R-:W-:Y:S01]  /*9c10*/  FMNMX.FTZ R177, R174, R177, !PT ;  /* 0x000000b1aeb17209 */ /* 0x004fe20007810000 */
[----:B0-----:R-:W-:-:S04]  /*9c20*/  FFMA.FTZ R176, R152, UR10, -R179 ;  /* 0x0000000a98b07c23 */ /* 0x001fc800080108b3 */
[----:B------:R-:W0:Y:S02]  /*9c30*/  SHFL.BFLY PT, R6, R177, 0x2, 0x1f ;  /* 0x0c401f00b1067f89 */ /* 0x000e2400000e0000 */
[----:B------:R-:W2:Y:S01]  /*9c40*/  MUFU.EX2 R20, R20 ;  /* 0x0000001400147308 */ /* 0x000ea20000000800 */
[----:B-1----:R-:W-:Y:S01]  /*9c50*/  FFMA.FTZ R178, R154, UR10, -R179 ;  /* 0x0000000a9ab27c23 */ /* 0x002fe200080108b3 */
[----:B------:R-:W-:-:S04]  /*9c60*/  IMAD.U32 R179, RZ, RZ, UR27 ;  /* 0x0000001bffb37e24 */ /* 0x000fc8000f8e00ff */
[----:B------:R-:W-:Y:S02]  /*9c70*/  @!P1 IMAD R154, R179, 0x40, R2 ;  /* 0x00000040b39a9824 */ /* 0x000fe400078e0202 */
[----:B------:R-:W-:Y:S01]  /*9c80*/  MUFU.EX2 R21, R21 ;  /* 0x0000001500157308 */ /* 0x000fe20000000800 */
[-C--:B---3--:R-:W-:Y:S01]  /*9c90*/  FMUL.FTZ R24, R24, R175.reuse ;  /* 0x000000af18187220 */ /* 0x088fe20000410000 */
[-C--:B------:R-:W-:Y:S01]  /*9ca0*/  FMUL.FTZ R25, R25, R175.reuse ;  /* 0x000000af19197220 */ /* 0x080fe20000410000 */
[----:B------:R-:W-:Y:S01]  /*9cb0*/  @!P1 LEA R154, R154, UR37, 0x2 ;  /* 0x000000259a9a9c11 */ /* 0x000fe2000f8e10ff */
[-C--:B------:R-:W-:Y:S01]  /*9cc0*/  FMUL.FTZ R28, R28, R175.reuse ;  /* 0x000000af1c1c7220 */ /* 0x080fe20000410000 */
[-C--:B------:R-:W-:Y:S01]  /*9cd0*/  FMUL.FTZ R29, R29, R175.reuse ;  /* 0x000000af1d1d7220 */ /* 0x080fe20000410000 */
[-C--:B------:R-:W-:Y:S01]  /*9ce0*/  FMUL.FTZ R32, R32, R175.reuse ;  /* 0x000000af20207220 */ /* 0x080fe20000410000 */
[-C--:B------:R-:W-:Y:S01]  /*9cf0*/  FMUL.FTZ R33, R33, R175.reuse ;  /* 0x000000af21217220 */ /* 0x080fe20000410000 */
[----:B------:R-:W-:Y:S01]  /*9d00*/  MUFU.EX2 R22, R22 ;  /* 0x0000001600167308 */ /* 0x000fe20000000800 */
[----:B--2---:R-:W-:Y:S01]  /*9d10*/  FFMA.FTZ R8, R175, R8, R20 ;  /* 0x00000008af087223 */ /* 0x004fe20000010014 */
[-C--:B------:R-:W-:Y:S01]  /*9d20*/  FMUL.FTZ R36, R36, R175.reuse ;  /* 0x000000af24247220 */ /* 0x080fe20000410000 */
[-C--:B------:R-:W-:Y:S01]  /*9d30*/  FMUL.FTZ R37, R37, R175.reuse ;  /* 0x000000af25257220 */ /* 0x080fe20000410000 */
[-C--:B------:R-:W-:Y:S01]  /*9d40*/  FMUL.FTZ R40, R40, R175.reuse ;  /* 0x000000af28287220 */ /* 0x080fe20000410000 */
[----:B------:R-:W-:Y:S01]  /*9d50*/  FADD.FTZ R8, R19, R8 ;  /* 0x0000000813087221 */ /* 0x000fe20000010000 */
[----:B0-----:R-:W-:Y:S01]  /*9d60*/  FMNMX.FTZ R152, R177, R6, !PT ;  /* 0x00000006b1987209 */ /* 0x001fe20007810000 */
[-C--:B------:R-:W-:Y:S01]  /*9d70*/  FMUL.FTZ R41, R41, R175.reuse ;  /* 0x000000af29297220 */ /* 0x080fe20000410000 */
[----:B------:R-:W-:Y:S01]  /*9d80*/  MUFU.EX2 R23, R23 ;  /* 0x0000001700177308 */ /* 0x000fe20000000800 */
[-C--:B------:R-:W-:Y:S01]  /*9d90*/  FMUL.FTZ R44, R44, R175.reuse ;  /* 0x000000af2c2c7220 */ /* 0x080fe20000410000 */
[-C--:B------:R-:W-:Y:S01]  /*9da0*/  FMUL.FTZ R45, R45, R175.reuse ;  /* 0x000000af2d2d7220 */ /* 0x080fe20000410000 */
[----:B------:R-:W0:Y:S01]  /*9db0*/  SHFL.BFLY PT, R177, R152, 0x1, 0x1f ;  /* 0x0c201f0098b17f89 */ /* 0x000e2200000e0000 */
        /* <DEDUP_REMOVED lines=20> */
[----:B------:R-:W2:Y:S01]  /*9f00*/  MUFU.EX2 R178, R178 ;  /* 0x000000b200b27308 */ /* 0x000ea20000000800 */
[----:B-1----:R-:W-:Y:S01]  /*9f10*/  F2FP.F16.F32.PACK_AB R156, R176, R23 ;  /* 0x00000017b09c723e */ /* 0x002fe200000000ff */
[----:B------:R-:W-:Y:S01]  /*9f20*/  FMUL.FTZ R84, R84, R175 ;  /* 0x000000af54547220 */ /* 0x000fe20000410000 */
[----:B0-----:R-:W-:Y:S01]  /*9f30*/  FMNMX.FTZ R6, R152, R177, !PT ;  /* 0x000000b198067209 */ /* 0x001fe20007810000 */
[-C--:B------:R-:W-:Y:S01]  /*9f40*/  FMUL.FTZ R85, R85, R175.reuse ;  /* 0x000000af55557220 */ /* 0x080fe20000410000 */
[----:B------:R-:W-:Y:S01]  /*9f50*/  @!P6 IADD3 R152, R192, 0x28c40, RZ ;  /* 0x00028c40c098e810 */ /* 0x000fe20007ffe0ff */
[-C--:B------:R-:W-:Y:S01]  /*9f60*/  FMUL.FTZ R88, R88, R175.reuse ;  /* 0x000000af58587220 */ /* 0x080fe20000410000 */
[----:B------:R-:W-:Y:S01]  /*9f70*/  FMUL.FTZ R89, R89, R175 ;  /* 0x000000af59597220 */ /* 0x000fe20000410000 */
[C---:B------:R-:W-:Y:S01]  /*9f80*/  FADD.FTZ R15, -R6.reuse, R15 ;  /* 0x0000000f060f7221 */ /* 0x040fe20000010100 */
[----:B------:R-:W-:Y:S01]  /*9f90*/  FMUL.FTZ R177, R6, UR10 ;  /* 0x0000000a06b17c20 */ /* 0x000fe20008410000 */
[----:B------:R-:W-:Y:S01]  /*9fa0*/  MUFU.EX2 R155, R155 ;  /* 0x0000009b009b7308 */ /* 0x000fe20000000800 */
[----:B------:R-:W-:Y:S01]  /*9fb0*/  @!P6 PRMT R152, RZ, 0x654, R152 ;  /* 0x00000654ff98e816 */ /* 0x000fe20000000098 */
[----:B------:R-:W-:Y:S01]  /*9fc0*/  FMUL.FTZ R184, R15, UR10 ;  /* 0x0000000a0fb87c20 */ /* 0x000fe20008410000 */
[--C-:B------:R-:W-:Y:S01]  /*9fd0*/  FFMA.FTZ R15, R14, UR10, -R177.reuse ;  /* 0x0000000a0e0f7c23 */ /* 0x100fe200080108b1 */
[--C-:B------:R-:W-:Y:S01]  /*9fe0*/  FFMA.FTZ R14, R16, UR10, -R177.reuse ;  /* 0x0000000a100e7c23 */ /* 0x100fe200080108b1 */
[--C-:B------:R-:W-:Y:S01]  /*9ff0*/  FFMA.FTZ R16, R17, UR10, -R177.reuse ;  /* 0x0000000a11107c23 */ /* 0x100fe200080108b1 */
[--C-:B------:R-:W-:Y:S01]  /*a000*/  FFMA.FTZ R17, R18, UR10, -R177.reuse ;  /* 0x0000000a12117c23 */ /* 0x100fe200080108b1 */
[--C-:B------:R-:W-:Y:S01]  /*a010*/  FFMA.FTZ R18, R162, UR10, -R177.reuse ;  /* 0x0000000aa2127c23 */ /* 0x100fe200080108b1 */
        /* <DEDUP_REMOVED lines=12> */
[----:B------:R-:W-:Y:S01]  /*a0e0*/  FFMA.FTZ R174, R174, UR10, -R177 ;  /* 0x0000000aaeae7c23 */ /* 0x000fe200080108b1 */
[----:B------:R-:W-:Y:S01]  /*a0f0*/  FADD.FTZ R177, R21, R8 ;  /* 0x0000000815b17221 */ /* 0x000fe20000010000 */
[----:B------:R3:W-:Y:S01]  /*a100*/  @!P6 SYNCS.ARRIVE.TRANS64.RED.A1T0 RZ, [R152+URZ], RZ ;  /* 0x000000ff98ffe9a7 */ /* 0x0007e2000810043f */
[----:B------:R-:W-:Y:S01]  /*a110*/  @!P1 STS [R154+0x28800], R175 ;  /* 0x028800af9a009388 */ /* 0x000fe20000000800 */
[----:B------:R-:W4:Y:S01]  /*a120*/  MUFU.EX2 R14, R14 ;  /* 0x0000000e000e7308 */ /* 0x000f220000000800 */
[----:B------:R-:W-:Y:S01]  /*a130*/  FADD.FTZ R8, R22, R177 ;  /* 0x000000b116087221 */ /* 0x000fe20000010000 */
[----:B--2---:R-:W-:Y:S01]  /*a140*/  F2FP.F16.F32.PACK_AB R158, R178, R153 ;  /* 0x00000099b29e723e */ /* 0x004fe200000000ff */
[----:B0-----:R0:W-:Y:S01]  /*a150*/  @!P1 STS [R154+0x28820], R184 ;  /* 0x028820b89a009388 */ /* 0x0011e20000000800 */
[-C--:B------:R-:W-:Y:S01]  /*a160*/  FMUL.FTZ R92, R92, R175.reuse ;  /* 0x000000af5c5c7220 */ /* 0x080fe20000410000 */
[----:B------:R-:W-:Y:S01]  /*a170*/  FADD.FTZ R177, R23, R8 ;  /* 0x0000000817b17221 */ /* 0x000fe20000010000 */
[-C--:B------:R-:W-:Y:S01]  /*a180*/  FMUL.FTZ R93, R93, R175.reuse ;  /* 0x000000af5d5d7220 */ /* 0x080fe20000410000 */
[----:B------:R-:W-:Y:S01]  /*a190*/  FMUL.FTZ R96, R96, R175 ;  /* 0x000000af60607220 */ /* 0x000fe20000410000 */
[----:B------:R-:W2:Y:S01]  /*a1a0*/  MUFU.EX2 R16, R16 ;  /* 0x0000001000107308 */ /* 0x000ea20000000800 */
[----:B-1----:R-:W-:Y:S01]  /*a1b0*/  FFMA.FTZ R7, R184, R7, R15 ;  /* 0x00000007b8077223 */ /* 0x002fe2000001000f */
[----:B---3--:R-:W-:Y:S01]  /*a1c0*/  FADD.FTZ R152, R176, R177 ;  /* 0x000000b1b0987221 */ /* 0x008fe20000010000 */
[-C--:B------:R-:W-:Y:S01]  /*a1d0*/  FMUL.FTZ R97, R97, R175.reuse ;  /* 0x000000af61617220 */ /* 0x080fe20000410000 */
[----:B------:R-:W-:Y:S01]  /*a1e0*/  FMUL.FTZ R100, R100, R175 ;  /* 0x000000af64647220 */ /* 0x000fe20000410000 */
[----:B0-----:R-:W-:Y:S01]  /*a1f0*/  F2FP.F16.F32.PACK_AB R154, R22, R21 ;  /* 0x00000015169a723e */ /* 0x001fe200000000ff */
[----:B------:R-:W-:Y:S01]  /*a200*/  FADD.FTZ R177, R153, R152 ;  /* 0x0000009899b17221 */ /* 0x000fe20000010000 */
[----:B------:R-:W-:Y:S01]  /*a210*/  FMUL.FTZ R101, R101, R175 ;  /* 0x000000af65657220 */ /* 0x000fe20000410000 */
[----:B------:R-:W0:Y:S01]  /*a220*/  MUFU.EX2 R17, R17 ;  /* 0x0000001100117308 */ /* 0x000e220000000800 */
[----:B----4-:R-:W-:Y:S01]  /*a230*/  FADD.FTZ R7, R14, R7 ;  /* 0x000000070e077221 */ /* 0x010fe20000010000 */
[----:B------:R-:W-:Y:S01]  /*a240*/  FADD.FTZ R152, R178, R177 ;  /* 0x000000b1b2987221 */ /* 0x000fe20000010000 */
[----:B------:R-:W-:Y:S01]  /*a250*/  F2FP.F16.F32.PACK_AB R153, R14, R15 ;  /* 0x0000000f0e99723e */ /* 0x000fe200000000ff */
[-C--:B------:R-:W-:Y:S01]  /*a260*/  FMUL.FTZ R104, R104, R175.reuse ;  /* 0x000000af68687220 */ /* 0x080fe20000410000 */
[-C--:B------:R-:W-:Y:S01]  /*a270*/  FMUL.FTZ R105, R105, R175.reuse ;  /* 0x000000af69697220 */ /* 0x080fe20000410000 */
[----:B------:R-:W-:Y:S01]  /*a280*/  FADD.FTZ R177, R155, R152 ;  /* 0x000000989bb17221 */ /* 0x000fe20000010000 */
        /* <DEDUP_REMOVED lines=17> */
[----:B------:R-:W0:Y:S01]  /*a3a0*/  MUFU.EX2 R165, R165 ;  /* 0x000000a500a57308 */ /* 0x000e220000000800 */
        /* <DEDUP_REMOVED lines=8> */
[----:B--2---:R-:W-:Y:S01]  /*a430*/  FADD.FTZ R8, R163, R8 ;  /* 0x00000008a3087221 */ /* 0x004fe20000010000 */
[-C--:B------:R-:W-:Y:S01]  /*a440*/  FMUL.FTZ R145, R145, R175.reuse ;  /* 0x000000af91917220 */ /* 0x080fe20000410000 */
[-C--:B------:R-:W-:Y:S01]  /*a450*/  FMUL.FTZ R148, R148, R175.reuse ;  /* 0x000000af94947220 */ /* 0x080fe20000410000 */
[----:B------:R-:W-:Y:S01]  /*a460*/  FMUL.FTZ R149, R149, R175 ;  /* 0x000000af95957220 */ /* 0x000fe20000410000 */
        /* <DEDUP_REMOVED lines=36> */
[----:B-1----:R-:W-:Y:S01]  /*a6b0*/  FADD.FTZ R177, R157, R152 ;  /* 0x000000989db17221 */ /* 0x002fe20000010000 */
[----:B------:R-:W-:Y:S01]  /*a6c0*/  F2FP.F16.F32.PACK_AB R152, R19, R20 ;  /* 0x000000141398723e */ /* 0x000fe200000000ff */
[----:B------:R-:W-:Y:S01]  /*a6d0*/  BAR.SYNC.DEFER_BLOCKING 0xf, 0x100 ;  /* 0x03c4000000007b1d */ /* 0x000fe20000010000 */
        /* <DEDUP_REMOVED lines=14> */
[C---:B0-----:R-:W-:Y:S01]  /*a7c0*/  FADD.FTZ R20, R182.reuse, R177 ;  /* 0x000000b1b6147221 */ /* 0x041fe20000010000 */
[----:B------:R-:W-:Y:S01]  /*a7d0*/  F2FP.F16.F32.PACK_AB R162, R182, R157 ;  /* 0x0000009db6a2723e */ /* 0x000fe200000000ff */
[----:B------:R-:W-:Y:S01]  /*a7e0*/  FMUL.FTZ R98, R98, R184 ;  /* 0x000000b862627220 */ /* 0x000fe20000410000 */
[----:B------:R-:W-:Y:S01]  /*a7f0*/  F2FP.F16.F32.PACK_AB R157, R163, R18 ;  /* 0x00000012a39d723e */ /* 0x000fe200000000ff */
[-C--:B------:R-:W-:Y:S01]  /*a800*/  FMUL.FTZ R99, R99, R184.reuse ;  /* 0x000000b863637220 */ /* 0x080fe20000410000 */
[-C--:B------:R-:W-:Y:S01]  /*a810*/  FMUL.FTZ R102, R102, R184.reuse ;  /* 0x000000b866667220 */ /* 0x080fe20000410000 */
[-C--:B------:R-:W-:Y:S01]  /*a820*/  FMUL.FTZ R103, R103, R184.reuse ;  /* 0x000000b867677220 */ /* 0x080fe20000410000 */
[----:B------:R-:W0:Y:S01]  /*a830*/  MUFU.EX2 R170, R170 ;  /* 0x000000aa00aa7308 */ /* 0x000e220000000800 */
[----:B-1----:R-:W-:Y:S01]  /*a840*/  FADD.FTZ R7, R169, R8 ;  /* 0x00000008a9077221 */ /* 0x002fe20000010000 */
[----:B------:R1:W-:Y:S01]  /*a850*/  STSM.16.M88.4 [R12+0x26800], R152 ;  /* 0x026800980c007844 */ /* 0x0003e20000000200 */
        /* <DEDUP_REMOVED lines=22> */
[C---:B---3--:R-:W-:Y:S01]  /*a9c0*/  FADD.FTZ R8, R186.reuse, R19 ;  /* 0x00000013ba087221 */ /* 0x048fe20000010000 */
[----:B------:R-:W-:Y:S01]  /*a9d0*/  F2FP.F16.F32.PACK_AB R164, R186, R159 ;  /* 0x0000009fbaa4723e */ /* 0x000fe200000000ff */
[-C--:B------:R-:W-:Y:S01]  /*a9e0*/  FMUL.FTZ R138, R138, R184.reuse ;  /* 0x000000b88a8a7220 */ /* 0x080fe20000410000 */
[----:B------:R-:W-:Y:S01]  /*a9f0*/  F2FP.F16.F32.PACK_AB R159, R190, R165 ;  /* 0x000000a5be9f723e */ /* 0x000fe200000000ff */
[-C--:B------:R-:W-:Y:S01]  /*aa00*/  FMUL.FTZ R139, R139, R184.reuse ;  /* 0x000000b88b8b7220 */ /* 0x080fe20000410000 */
[-C--:B------:R-:W-:Y:S01]  /*aa10*/  FMUL.FTZ R142, R142, R184.reuse ;  /* 0x000000b88e8e7220 */ /* 0x080fe20000410000 */
[-C--:B------:R-:W-:Y:S01]  /*aa20*/  FMUL.FTZ R143, R143, R184.reuse ;  /* 0x000000b88f8f7220 */ /* 0x080fe20000410000 */
[----:B------:R-:W3:Y:S01]  /*aa30*/  MUFU.EX2 R188, R188 ;  /* 0x000000bc00bc7308 */ /* 0x000ee20000000800 */
[----:B--2---:R-:W-:Y:S01]  /*aa40*/  FADD.FTZ R20, R172, R7 ;  /* 0x00000007ac147221 */ /* 0x004fe20000010000 */
[----:B------:R1:W-:Y:S01]  /*aa50*/  STSM.16.M88.4 [R11], R156 ;  /* 0x0000009c0b007844 */ /* 0x0003e20000000200 */
[-C--:B------:R-:W-:Y:S01]  /*aa60*/  FMUL.FTZ R146, R146, R184.reuse ;  /* 0x000000b892927220 */ /* 0x080fe20000410000 */
[-C--:B------:R-:W-:Y:S01]  /*aa70*/  FMUL.FTZ R147, R147, R184.reuse ;  /* 0x000000b893937220 */ /* 0x080fe20000410000 */
[-C--:B------:R-:W-:Y:S01]  /*aa80*/  FMUL.FTZ R150, R150, R184.reuse ;  /* 0x000000b896967220 */ /* 0x080fe20000410000 */
[----:B------:R-:W-:-:S02]  /*aa90*/  FMUL.FTZ R151, R151, R184 ;  /* 0x000000b897977220 */ /* 0x000fc40000410000 */
[----:B------:R-:W2:Y:S01]  /*aaa0*/  MUFU.EX2 R171, R171 ;  /* 0x000000ab00ab7308 */ /* 0x000ea20000000800 */
[----:B0-----:R-:W-:-:S07]  /*aab0*/  FADD.FTZ R19, R161, R8 ;  /* 0x00000008a1137221 */ /* 0x001fce0000010000 */
[----:B------:R-:W0:Y:S01]  /*aac0*/  MUFU.EX2 R173, R173 ;  /* 0x000000ad00ad7308 */ /* 0x000e220000000800 */
[C---:B---3--:R-:W-:Y:S01]  /*aad0*/  F2FP.F16.F32.PACK_AB R166, R188.reuse, R161 ;  /* 0x000000a1bca6723e */ /* 0x048fe200000000ff */
[----:B------:R-:W-:Y:S01]  /*aae0*/  FADD.FTZ R8, R188, R19 ;  /* 0x00000013bc087221 */ /* 0x000fe20000010000 */
[----:B------:R-:W-:-:S05]  /*aaf0*/  F2FP.F16.F32.PACK_AB R161, R168, R167 ;  /* 0x000000a7a8a1723e */ /* 0x000fca00000000ff */
[----:B------:R-:W3:Y:S01]  /*ab00*/  MUFU.EX2 R174, R174 ;  /* 0x000000ae00ae7308 */ /* 0x000ee20000000800 */
[C---:B--2---:R-:W-:Y:S01]  /*ab10*/  FADD.FTZ R20, R171.reuse, R20 ;  /* 0x00000014ab147221 */ /* 0x044fe20000010000 */
[----:B------:R-:W-:Y:S01]  /*ab20*/  F2FP.F16.F32.PACK_AB R165, R171, R172 ;  /* 0x000000acaba5723e */ /* 0x000fe200000000ff */
[----:B------:R1:W-:Y:S02]  /*ab30*/  STSM.16.M88.4 [R10], R160 ;  /* 0x000000a00a007844 */ /* 0x0003e40000000200 */
[----:B0-----:R-:W-:Y:S01]  /*ab40*/  FADD.FTZ R7, R173, R20 ;  /* 0x00000014ad077221 */ /* 0x001fe20000010000 */
[----:B---3--:R-:W-:-:S03]  /*ab50*/  F2FP.F16.F32.PACK_AB R167, R174, R173 ;  /* 0x000000adaea7723e */ /* 0x008fc600000000ff */
[----:B------:R-:W-:Y:S02]  /*ab60*/  FADD.FTZ R7, R174, R7 ;  /* 0x00000007ae077221 */ /* 0x000fe40000010000 */
[----:B------:R1:W-:Y:S01]  /*ab70*/  STSM.16.M88.4 [R9], R164 ;  /* 0x000000a409007844 */ /* 0x0003e20000000200 */
[----:B------:R-:W-:Y:S05]  /*ab80*/  @!P5 BRA `(.L_x_1819) ;  /* 0x000000000004d947 */ /* 0x000fea0003800000 */
[----:B------:R-:W-:Y:S01]  /*ab90*/  BPT.TRAP 0x1 ;  /* 0x000000040000795c */ /* 0x000fe20000300000 */
.L_x_1819:
[----:B------:R0:W2:Y:S01]  /*aba0*/  SYNCS.PHASECHK.TRANS64.TRYWAIT P1, [UR29+0x28c50], R13 ;  /* 0x028c500dff0075a7 */ /* 0x0000a2000802015d */
[----:B------:R-:W-:Y:S05]  /*abb0*/  @!P5 BRA `(.L_x_1820) ;  /* 0x000000000004d947 */ /* 0x000fea0003800000 */
[----:B------:R-:W-:Y:S01]  /*abc0*/  BPT.TRAP 0x1 ;  /* 0x000000040000795c */ /* 0x000fe20000300000 */
.L_x_1820:
[----:B--2---:R-:W-:Y:S05]  /*abd0*/  @P1 BRA `(.L_x_1821) ;  /* 0x0000000000081947 */ /* 0x004fea0003800000 */
[----:B------:R-:W2:Y:S02]  /*abe0*/  SYNCS.PHASECHK.TRANS64.TRYWAIT P1, [UR29+0x28c50], R13 ;  /* 0x028c500dff0075a7 */ /* 0x000ea4000802015d */
[----:B--2---:R-:W-:Y:S05]  /*abf0*/  @!P1 BRA `(.L_x_1822) ;  /* 0x000000a8007c9947 */ /* 0x004fea0003800000 */
.L_x_1821:
[----:B------:R-:W-:Y:S01]  /*ac00*/  ULEA UR11, UR4, UR36, 0xc ;  /* 0x00000024040b7291 */ /* 0x000fe2000f8e603f */
[----:B------:R-:W-:Y:S01]  /*ac10*/  WARPGROUP.ARRIVE ;  /* 0x00000000000079c5 */ /* 0x000fe20000000000 */
[----:B------:R-:W-:Y:S01]  /*ac20*/  UMOV UR15, 0x40000040 ;  /* 0x40000040000f7882 */ /* 0x000fe20000000000 */
[----:B0-2---:R-:W-:Y:S01]  /*ac30*/  @!P6 VIADD R13, R192, 0x28c60 ;  /* 0x00028c60c00de836 */ /* 0x005fe20000000000 */
[----:B------:R-:W-:Y:S01]  /*ac40*/  UMOV UR27, UR4 ;  /* 0x00000004001b7c82 */ /* 0x000fe20008000000 */
[----:B------:R-:W-:Y:S01]  /*ac50*/  IMAD.MOV.U32 R15, RZ, RZ, R6 ;  /* 0x000000ffff0f7224 */ /* 0x000fe200078e0006 */
[----:B------:R-:W-:Y:S01]  /*ac60*/  MOV R20, R5 ;  /* 0x0000000500147202 */ /* 0x000fe20000000f00 */
[----:B------:R-:W-:Y:S01]  /*ac70*/  UMOV UR14, UR11 ;  /* 0x0000000b000e7c82 */ /* 0x000fe20008000000 */
[----:B------:R-:W-:Y:S01]  /*ac80*/  @!P6 PRMT R13, RZ, 0x654, R13 ;  /* 0x00000654ff0de816 */ /* 0x000fe2000000000d */
[----:B------:R-:W-:Y:S01]  /*ac90*/  HGMMA.64x256x16.F32 R24, R152, gdesc[UR12].tnspB, R24, gsb0 ;  /* 0x43e0000c98187df0 */ /* 0x000fe20008000818 */
[----:B------:R-:W-:Y:S01]  /*aca0*/  UIADD3 UR14, UR11, 0x80, URZ ;  /* 0x000000800b0e7890 */ /* 0x000fe2000fffe03f */
[----:B------:R-:W-:Y:S01]  /*acb0*/  UMOV UR15, 0x40000040 ;  /* 0x40000040000f7882 */ /* 0x000fe20000000000 */
[----:B------:R-:W-:-:S02]  /*acc0*/  WARPGROUP.DEPBAR.LE gsb0, 0x0 ;  /* 0x00008000000079c5 */ /* 0x000fc40000010000 */
        /* <DEDUP_REMOVED lines=26> */
[----:B------:R-:W-:-:S05]  /*ae70*/  UMOV UR42, UR25 ;  /* 0x00000019002a7c82 */ /* 0x000fca0008000000 */
.L_x_1814:
[----:B------:R-:W-:-:S06]  /*ae80*/  UISETP.GE.AND UP1, UPT, UR42, UR38, UPT ;  /* 0x000000262a00728c */ /* 0x000fcc000bf26270 */
[----:B------:R-:W-:-:S13]  /*ae90*/  PLOP3.LUT P0, PT, PT, PT, UP1, 0x80, 0x0 ;  /* 0x000000000000781c */ /* 0x000fda0003f0f018 */
[----:B------:R-:W-:Y:S05]  /*aea0*/  @!P0 BRA `(.L_x_1824) ;  /* 0x0000002400ec8947 */ /* 0x000fea0003800000 */
[----:B0--3--:R-:W-:Y:S01]  /*aeb0*/  IMAD.MOV.U32 R14, RZ, RZ, R6 ;  /* 0x000000ffff0e7224 */ /* 0x009fe200078e0006 */
[----:B------:R-:W-:Y:S01]  /*aec0*/  UMOV UR25, UR4 ;  /* 0x0000000400197c82 */ /* 0x000fe20008000000 */
[----:B------:R-:W-:Y:S01]  /*aed0*/  IMAD.MOV.U32 R15, RZ, RZ, R5 ;  /* 0x000000ffff0f7224 */ /* 0x000fe200078e0005 */
[----:B------:R-:W-:Y:S01]  /*aee0*/  ULDC UR26, c[0x0][0x9e4] ;  /* 0x00027900001a7ab9 */ /* 0x000fe20000000800 */
[----:B------:R-:W-:Y:S01]  /*aef0*/  ULDC UR27, c[0x0][0x288] ;  /* 0x0000a200001b7ab9 */ /* 0x000fe20000000800 */
[----:B------:R-:W-:Y:S01]  /*af00*/  ULDC UR28, c[0x0][0x2f0] ;  /* 0x0000bc00001c7ab9 */ /* 0x000fe20000000800 */
[----:B------:R-:W-:Y:S01]  /*af10*/  ULDC UR29, c[0x0][0x9d8] ;  /* 0x00027600001d7ab9 */ /* 0x000fe20000000800 */
[----:B------:R-:W-:Y:S01]  /*af20*/  ULDC UR24, c[0x0][0x988] ;  /* 0x0002620000187ab9 */ /* 0x000fe20000000800 */
[----:B------:R-:W-:-:S05]  /*af30*/  ULDC UR30, c[0x0][0x9e0] ;  /* 0x00027800001e7ab9 */ /* 0x000fca0000000800 */
.L_x_1841:
[----:B------:R-:W-:-:S04]  /*af40*/  UIADD3 UR4, UR25, 0x1, URZ ;  /* 0x0000000119047890 */ /* 0x000fc8000fffe03f */
[----:B------:R-:W-:-:S04]  /*af50*/  UISETP.NE.AND UP1, UPT, UR4, 0x2, UPT ;  /* 0x000000020400788c */ /* 0x000fc8000bf25270 */
[----:B------:R-:W-:Y:S02]  /*af60*/  USEL UR10, URZ, 0x1, UP1 ;  /* 0x000000013f0a7887 */ /* 0x000fe40008800000 */
[----:B------:R-:W-:Y:S02]  /*af70*/  USEL UR4, UR4, URZ, UP1 ;  /* 0x0000003f04047287 */ /* 0x000fe40008800000 */
[----:B------:R-:W-:Y:S01]  /*af80*/  ULOP3.LUT UR5, UR5, UR10, URZ, 0x3c, !UPT ;  /* 0x0000000a05057292 */ /* 0x000fe2000f8e3c3f */
[----:B01----:R-:W-:Y:S11]  /*af90*/  @!P5 BRA `(.L_x_1825) ;  /* 0x000000000004d947 */ /* 0x003ff60003800000 */
[----:B------:R-:W-:Y:S01]  /*afa0*/  BPT.TRAP 0x1 ;  /* 0x000000040000795c */ /* 0x000fe20000300000 */
.L_x_1825:
[----:B------:R-:W-:Y:S01]  /*afb0*/  ULEA UR31, UR4, UR37, 0x3 ;  /* 0x00000025041f7291 */ /* 0x000fe2000f8e183f */
[----:B-1--4-:R-:W-:-:S05]  /*afc0*/  IMAD.U32 R13, RZ, RZ, UR5 ;  /* 0x00000005ff0d7e24 */ /* 0x012fca000f8e00ff */
[----:B------:R-:W-:-:S04]  /*afd0*/  SHF.L.U32 R13, R13, 0x1f, RZ ;  /* 0x0000001f0d0d7819 */ /* 0x000fc800000006ff */
[----:B------:R0:W1:Y:S01]  /*afe0*/  SYNCS.PHASECHK.TRANS64.TRYWAIT P0, [UR31+0x28c30], R13 ;  /* 0x028c300dff0075a7 */ /* 0x000062000800015f */
[----:B------:R-:W-:Y:S05]  /*aff0*/  @!P5 BRA `(.L_x_1826) ;  /* 0x000000000004d947 */ /* 0x000fea0003800000 */
[----:B------:R-:W-:Y:S01]  /*b000*/  BPT.TRAP 0x1 ;  /* 0x000000040000795c */ /* 0x000fe20000300000 */
.L_x_1826:
[----:B-1----:R-:W-:Y:S05]  /*b010*/  @P0 BRA `(.L_x_1827) ;  /* 0x0000000000080947 */ /* 0x002fea0003800000 */
[----:B------:R-:W1:Y:S02]  /*b020*/  SYNCS.PHASECHK.TRANS64.TRYWAIT P0, [UR31+0x28c30], R13 ;  /* 0x028c300dff0075a7 */ /* 0x000e64000800015f */
[----:B-1----:R-:W-:Y:S05]  /*b030*/  @!P0 BRA `(.L_x_1828) ;  /* 0x000000a400808947 */ /* 0x002fea0003800000 */
.L_x_1827:
[----:B------:R-:W-:Y:S01]  /*b040*/  ULEA UR22, UR4, UR6, 0x9 ;  /* 0x0000000604167291 */ /* 0x000fe2000f8e483f */
[----:B--2---:R-:W-:Y:S01]  /*b050*/  WARPGROUP.ARRIVE ;  /* 0x00000000000079c5 */ /* 0x004fe20000000000 */
[----:B------:R-:W-:Y:S01]  /*b060*/  UMOV UR23, 0x40000040 ;  /* 0x4000004000177882 */ /* 0x000fe20000000000 */
[----:B------:R-:W-:Y:S01]  /*b070*/  UMOV UR11, 0x40000040 ;  /* 0x40000040000b7882 */ /* 0x000fe20000000000 */
[----:B------:R-:W-:Y:S01]  /*b080*/  UIADD3 UR10, UR22, 0x2, URZ ;  /* 0x00000002160a7890 */ /* 0x000fe2000fffe03f */
[----:B------:R-:W-:Y:S01]  /*b090*/  PLOP3.LUT P0, PT, PT, PT, UP0, 0x80, 0x0 ;  /* 0x000000000000781c */ /* 0x000fe20003f0f008 */
[----:B------:R-:W-:Y:S01]  /*b0a0*/  UIADD3 UR14, UR22, 0x4, URZ ;  /* 0x00000004160e7890 */ /* 0x000fe2000fffe03f */
[----:B------:R-:W-:Y:S01]  /*b0b0*/  MOV R193, UR28 ;  /* 0x0000001c00c17c02 */ /* 0x000fe20008000f00 */
[----:B------:R-:W-:Y:S01]  /*b0c0*/  UMOV UR15, 0x40000040 ;  /* 0x40000040000f7882 */ /* 0x000fe20000000000 */
[----:B------:R-:W-:Y:S01]  /*b0d0*/  HGMMA.64x64x16.F32 R152, gdesc[UR20], RZ, !UPT, gsb0 ;  /* 0x00e00000149879f0 */ /* 0x000fe2000c0008ff */
[----:B------:R-:W-:Y:S01]  /*b0e0*/  UIADD3 UR18, UR22, 0x6, URZ ;  /* 0x0000000616127890 */ /* 0x000fe2000fffe03f */
[----:B------:R-:W-:Y:S01]  /*b0f0*/  UMOV UR19, 0x40000040 ;  /* 0x4000004000137882 */ /* 0x000fe20000000000 */
[----:B------:R-:W-:-:S02]  /*b100*/  WARPGROUP.DEPBAR.LE gsb0, 0x0 ;  /* 0x00008000000079c5 */ /* 0x000fc40000010000 */
[----:B------:R-:W-:-:S06]  /*b110*/  WARPGROUP.ARRIVE ;  /* 0x00000000000079c5 */ /* 0x000fcc0000000000 */
[----:B------:R-:W-:Y:S01]  /*b120*/  HGMMA.64x64x16.F32 R152, gdesc[UR8], R152, gsb0 ;  /* 0x00e00000089879f0 */ /* 0x000fe20008000898 */
[----:B------:R-:W-:Y:S02]  /*b130*/  @UP0 ULDC UR10, c[0x0][0x44c] ;  /* 0x00011300000a0ab9 */ /* 0x000fe40000000800 */
[----:B------:R-:W-:Y:S01]  /*b140*/  @P0 IMAD.HI.U32 R16, R4, UR10, RZ ;  /* 0x0000000a04100c27 */ /* 0x000fe2000f8e00ff */
[----:B------:R-:W-:Y:S01]  /*b150*/  @UP0 ULDC UR10, c[0x0][0x450] ;  /* 0x00011400000a0ab9 */ /* 0x000fe20000000800 */
        /* <DEDUP_REMOVED lines=9> */
[----:B------:R-:W-:Y:S01]  /*b1f0*/  MOV R175, R4 ;  /* 0x0000000400af7202 */ /* 0x000fe20000000f00 */
[----:B------:R-:W-:Y:S01]  /*b200*/  FMUL.FTZ R185, R161, UR29 ;  /* 0x0000001da1b97c20 */ /* 0x000fe20008410000 */
[----:B------:R-:W-:Y:S01]  /*b210*/  @P0 SHF.R.U32.HI R175, RZ, UR10, R16 ;  /* 0x0000000affaf0c19 */ /* 0x000fe20008011610 */
[----:B------:R-:W-:Y:S01]  /*b220*/  IMAD.U32 R16, RZ, RZ, UR31 ;  /* 0x0000001fff107e24 */ /* 0x000fe2000f8e00ff */
[----:B------:R-:W-:Y:S01]  /*b230*/  USHF.L.U32 UR10, UR42, 0x6, URZ ;  /* 0x000000062a0a7899 */ /* 0x000fe2000800063f */
[----:B------:R-:W-:Y:S01]  /*b240*/  FMUL.FTZ R21, R163, UR29 ;  /* 0x0000001da3157c20 */ /* 0x000fe20008410000 */
[----:B------:R-:W-:Y:S01]  /*b250*/  FMUL.FTZ R163, R164, UR29 ;  /* 0x0000001da4a37c20 */ /* 0x000fe20008410000 */
[----:B------:R-:W-:-:S02]  /*b260*/  @!P6 VIADD R161, R16, 0x28c40 ;  /* 0x00028c4010a1e836 */ /* 0x000fc40000000000 */
[----:B------:R-:W-:Y:S01]  /*b270*/  FMUL.FTZ R23, R166, UR29 ;  /* 0x0000001da6177c20 */ /* 0x000fe20008410000 */
[----:B------:R-:W-:Y:S01]  /*b280*/  FMUL.FTZ R20, R162, UR29 ;  /* 0x0000001da2147c20 */ /* 0x000fe20008410000 */
[----:B------:R-:W-:Y:S01]  /*b290*/  FMUL.FTZ R164, R165, UR29 ;  /* 0x0000001da5a47c20 */ /* 0x000fe20008410000 */
[----:B------:R-:W2:Y:S01]  /*b2a0*/  SHFL.IDX PT, R166, R175, RZ, 0x1c1f ;  /* 0x001c1fffafa67589 */ /* 0x000ea200000e0000 */
[----:B------:R-:W-:Y:S01]  /*b2b0*/  IMAD.U32 R165, RZ, RZ, UR10 ;  /* 0x0000000affa57e24 */ /* 0x000fe2000f8e00ff */
[----:B------:R-:W-:Y:S01]  /*b2c0*/  @!P6 PRMT R162, RZ, 0x654, R161 ;  /* 0x00000654ffa2e816 */ /* 0x000fe200000000a1 */
[----:B------:R-:W-:Y:S01]  /*b2d0*/  FMUL.FTZ R22, R153, UR29 ;  /* 0x0000001d99167c20 */ /* 0x000fe20008410000 */
[----:B-1----:R-:W-:Y:S01]  /*b2e0*/  FMUL.FTZ R6, R154, UR29 ;  /* 0x0000001d9a067c20 */ /* 0x002fe20008410000 */
[----:B------:R-:W-:Y:S01]  /*b2f0*/  FMUL.FTZ R5, R152, UR29 ;  /* 0x0000001d98057c20 */ /* 0x000fe20008410000 */
[----:B------:R-:W-:Y:S01]  /*b300*/  FMUL.FTZ R17, R155, UR29 ;  /* 0x0000001d9b117c20 */ /* 0x000fe20008410000 */
[----:B------:R-:W-:Y:S01]  /*b310*/  FMUL.FTZ R153, R156, UR29 ;  /* 0x0000001d9c997c20 */ /* 0x000fe20008410000 */
[----:B------:R-:W-:Y:S01]  /*b320*/  FMUL.FTZ R154, R157, UR29 ;  /* 0x0000001d9d9a7c20 */ /* 0x000fe20008410000 */
[----:B------:R-:W-:Y:S01]  /*b330*/  FMUL.FTZ R19, R159, UR29 ;  /* 0x0000001d9f137c20 */ /* 0x000fe20008410000 */
[----:B------:R-:W-:Y:S01]  /*b340*/  FMUL.FTZ R184, R160, UR29 ;  /* 0x0000001da0b87c20 */ /* 0x000fe20008410000 */
        /* <DEDUP_REMOVED lines=11> */
[----:B------:R-:W-:Y:S01]  /*b400*/  IADD3 R165, -R0, 0x1, -R165 ;  /* 0x0000000100a57810 */ /* 0x000fe20007ffe9a5 */
[----:B-1----:R-:W-:Y:S01]  /*b410*/  FMUL.FTZ R162, R183, UR29 ;  /* 0x0000001db7a27c20 */ /* 0x002fe20008410000 */
[----:B------:R-:W-:Y:S01]  /*b420*/  FMUL.FTZ R172, R172, UR29 ;  /* 0x0000001dacac7c20 */ /* 0x000fe20008410000 */
[----:B------:R-:W-:Y:S01]  /*b430*/  FMUL.FTZ R173, R173, UR29 ;  /* 0x0000001dadad7c20 */ /* 0x000fe20008410000 */
[----:B------:R-:W-:Y:S01]  /*b440*/  FMUL.FTZ R176, R176, UR29 ;  /* 0x0000001db0b07c20 */ /* 0x000fe20008410000 */
[----:B------:R-:W-:Y:S01]  /*b450*/  FMUL.FTZ R182, R182, UR29 ;  /* 0x0000001db6b67c20 */ /* 0x000fe20008410000 */
[----:B------:R-:W-:Y:S01]  /*b460*/  IMAD R165, R193, UR39, R165 ;  /* 0x00000027c1a57c24 */ /* 0x000fe2000f8e02a5 */
[----:B------:R-:W1:Y:S01]  /*b470*/  MUFU.TANH R5, R5 ;  /* 0x0000000500057308 */ /* 0x000e620000002400 */
[----:B------:R-:W-:-:S02]  /*b480*/  FMUL.FTZ R177, R177, UR29 ;  /* 0x0000001db1b17c20 */ /* 0x000fc40008410000 */
[----:B------:R-:W-:-:S04]  /*b490*/  VIADD R165, R165, -UR27 ;  /* 0x8000001ba5a57c36 */ /* 0x000fc80008000000 */
[C---:B------:R-:W-:Y:S01]  /*b4a0*/  VIADD R179, R165.reuse, UR30 ;  /* 0x0000001ea5b37c36 */ /* 0x040fe20008000000 */
[----:B------:R-:W3:Y:S01]  /*b4b0*/  MUFU.TANH R22, R22 ;  /* 0x0000001600167308 */ /* 0x000ee20000002400 */
[----:B------:R-:W-:-:S04]  /*b4c0*/  VIADD R183, R165, UR7 ;  /* 0x00000007a5b77c36 */ /* 0x000fc80008000000 */
[----:B--2---:R-:W-:-:S03]  /*b4d0*/  IMAD.IADD R178, R183, 0x1, R166 ;  /* 0x00000001b7b27824 */ /* 0x004fc600078e02a6 */
[----:B------:R-:W2:Y:S08]  /*b4e0*/  MUFU.TANH R6, R6 ;  /* 0x0000000600067308 */ /* 0x000eb00000002400 */
[----:B------:R-:W4:Y:S08]  /*b4f0*/  MUFU.TANH R17, R17 ;  /* 0x0000001100117308 */ /* 0x000f300000002400 */
        /* <DEDUP_REMOVED lines=28> */
[----:B-----5:R-:W-:Y:S01]  /*b6c0*/  IADD3 R177, R179, R166, RZ ;  /* 0x000000a6b3b17210 */ /* 0x020fe20007ffe0ff */
[----:B-1234-:R-:W-:Y:S06]  /*b6d0*/  @!P4 BRA `(.L_x_1829) ;  /* 0x00000000005cc947 */ /* 0x01efec0003800000 */
[----:B------:R-:W-:Y:S01]  /*b6e0*/  IMAD R165, R193, UR39, R166 ;  /* 0x00000027c1a57c24 */ /* 0x000fe2000f8e02a6 */
[----:B------:R-:W-:Y:S03]  /*b6f0*/  BSSY B0, `(.L_x_1830) ;  /* 0x0000011000007945 */ /* 0x000fe60003800000 */
[----:B------:R-:W-:-:S05]  /*b700*/  VIADD R165, R165, -UR27 ;  /* 0x8000001ba5a57c36 */ /* 0x000fca0008000000 */
[----:B------:R-:W-:-:S13]  /*b710*/  ISETP.GT.AND P0, PT, R165, -0x1, PT ;  /* 0xffffffffa500780c */ /* 0x000fda0003f04270 */
[----:B------:R-:W-:Y:S05]  /*b720*/  @P0 BRA `(.L_x_1831) ;  /* 0x0000000000200947 */ /* 0x000fea0003800000 */
[----:B------:R-:W-:Y:S01]  /*b730*/  IMAD.U32 R168, RZ, RZ, UR26 ;  /* 0x0000001affa87e24 */ /* 0x000fe2000f8e00ff */
[----:B------:R-:W-:-:S04]  /*b740*/  LOP3.LUT R165, RZ, R165, RZ, 0x33, !PT ;  /* 0x000000a5ffa57212 */ /* 0x000fc800078e33ff */
[----:B------:R-:W-:-:S13]  /*b750*/  ISETP.NE.AND P0, PT, R168, 0x1, PT ;  /* 0x00000001a800780c */ /* 0x000fda0003f05270 */
[----:B------:R-:W1:Y:S02]  /*b760*/  @P0 LDC.64 R166, c[0x0][0x9e8] ;  /* 0x00027a00ffa60b82 */ /* 0x000e640000000a00 */
[----:B-1----:R-:W-:-:S05]  /*b770*/  @P0 IMAD.HI.U32 R166, R165, R166, RZ ;  /* 0x000000a6a5a60227 */ /* 0x002fca00078e00ff */
[----:B------:R-:W-:-:S04]  /*b780*/  @P0 SHF.R.U32.HI R165, RZ, R167, R166 ;  /* 0x000000a7ffa50219 */ /* 0x000fc800000116a6 */
[----:B------:R-:W-:Y:S01]  /*b790*/  LOP3.LUT R165, RZ, R165, RZ, 0x33, !PT ;  /* 0x000000a5ffa57212 */ /* 0x000fe200078e33ff */
[----:B------:R-:W-:Y:S06]  /*b7a0*/  BRA `(.L_x_1832) ;  /* 0x0000000000147947 */ /* 0x000fec0003800000 */
.L_x_1831:
[----:B------:R-:W-:-:S04]  /*b7b0*/  MOV R168, UR26 ;  /* 0x0000001a00a87c02 */ /* 0x000fc80008000f00 */
[----:B------:R-:W-:-:S13]  /*b7c0*/  ISETP.NE.AND P0, PT, R168, 0x1, PT ;  /* 0x00000001a800780c */ /* 0x000fda0003f05270 */
[----:B------:R-:W1:Y:S02]  /*b7d0*/  @P0 LDC.64 R166, c[0x0][0x9e8] ;  /* 0x00027a00ffa60b82 */ /* 0x000e640000000a00 */
[----:B-1----:R-:W-:-:S05]  /*b7e0*/  @P0 IMAD.HI.U32 R166, R165, R166, RZ ;  /* 0x000000a6a5a60227 */ /* 0x002fca00078e00ff */
[----:B------:R-:W-:-:S07]  /*b7f0*/  @P0 SHF.R.U32.HI R165, RZ, R167, R166 ;  /* 0x000000a7ffa50219 */ /* 0x000fce00000116a6 */
.L_x_1832:
[----:B------:R-:W-:Y:S05]  /*b800*/  BSYNC B0 ;  /* 0x0000000000007941 */ /* 0x000fea0003800000 */
.L_x_1830:
[----:B------:R-:W-:-:S04]  /*b810*/  IMAD R165, R165, R168, -UR10 ;  /* 0x8000000aa5a57e24 */ /* 0x000fc8000f8e02a8 */
[----:B------:R-:W-:-:S05]  /*b820*/  IMAD.IADD R165, R165, 0x1, -R0 ;  /* 0x00000001a5a57824 */ /* 0x000fca00078e0a00 */
[----:B------:R-:W-:Y:S02]  /*b830*/  VIADDMNMX R177, R165, R168, R177, PT ;  /* 0x000000a8a5b17246 */ /* 0x000fe400038001b1 */
[----:B------:R-:W-:-:S07]  /*b840*/  VIMNMX R178, R178, R165, !PT ;  /* 0x000000a5b2b27248 */ /* 0x000fce0007fe0100 */
.L_x_1829:
[----:B------:R-:W-:Y:S01]  /*b850*/  UISETP.GT.AND UP1, UPT, UR42, -0x1, UPT ;  /* 0xffffffff2a00788c */ /* 0x000fe2000bf24270 */
[----:B------:R-:W1:Y:S05]  /*b860*/  SHFL.IDX PT, R182, R175, 0x1, 0x1c1f ;  /* 0x003c1f00afb67f89 */ /* 0x000e6a00000e0000 */
[----:B------:R-:W-:-:S04]  /*b870*/  PLOP3.LUT P0, PT, PT, PT, UP1, 0x80, 0x0 ;  /* 0x000000000000781c */ /* 0x000fc80003f0f018 */
[C---:B------:R-:W-:Y:S02]  /*b880*/  ISETP.GT.AND P1, PT, R178.reuse, RZ, P0 ;  /* 0x000000ffb200720c */ /* 0x040fe40000724270 */
[C---:B------:R-:W-:Y:S02]  /*b890*/  ISETP.GT.AND P3, PT, R178.reuse, 0x1, P0 ;  /* 0x00000001b200780c */ /* 0x040fe40000764270 */
[----:B------:R-:W-:Y:S02]  /*b8a0*/  ISETP.LT.OR P2, PT, R177, 0x1, P1 ;  /* 0x00000001b100780c */ /* 0x000fe40000f41670 */
[C---:B------:R-:W-:Y:S02]  /*b8b0*/  ISETP.GT.AND P1, PT, R178.reuse, 0x8, P0 ;  /* 0x00000008b200780c */ /* 0x040fe40000724270 */
[----:B------:R-:W-:Y:S02]  /*b8c0*/  FSEL R176, R5, -INF , !P2 ;  /* 0xff80000005b07808 */ /* 0x000fe40005000000 */
[----:B------:R-:W-:-:S02]  /*b8d0*/  ISETP.GT.AND P2, PT, R178, 0x9, P0 ;  /* 0x00000009b200780c */ /* 0x000fc40000744270 */
[C---:B------:R-:W-:Y:S02]  /*b8e0*/  ISETP.LT.OR P3, PT, R177.reuse, 0x2, P3 ;  /* 0x00000002b100780c */ /* 0x040fe40001f61670 */
[C---:B------:R-:W-:Y:S02]  /*b8f0*/  ISETP.LT.OR P1, PT, R177.reuse, 0x9, P1 ;  /* 0x00000009b100780c */ /* 0x040fe40000f21670 */
[----:B------:R-:W-:Y:S02]  /*b900*/  ISETP.LT.OR P2, PT, R177, 0xa, P2 ;  /* 0x0000000ab100780c */ /* 0x000fe40001741670 */
[----:B------:R-:W-:Y:S02]  /*b910*/  FSEL R174, R22, -INF , !P3 ;  /* 0xff80000016ae7808 */ /* 0x000fe40005800000 */
[----:B0-----:R-:W-:Y:S02]  /*b920*/  FSEL R173, R153, -INF , !P1 ;  /* 0xff80000099ad7808 */ /* 0x001fe40004800000 */
[----:B------:R-:W-:-:S02]  /*b930*/  FSEL R169, R154, -INF , !P2 ;  /* 0xff8000009aa97808 */ /* 0x000fc40005000000 */
[C---:B------:R-:W-:Y:S02]  /*b940*/  ISETP.GT.AND P3, PT, R178.reuse, 0x10, P0 ;  /* 0x00000010b200780c */ /* 0x040fe40000764270 */
[C---:B------:R-:W-:Y:S02]  /*b950*/  ISETP.GT.AND P1, PT, R178.reuse, 0x11, P0 ;  /* 0x00000011b200780c */ /* 0x040fe40000724270 */
[----:B------:R-:W-:Y:S02]  /*b960*/  ISETP.GT.AND P2, PT, R178, 0x18, P0 ;  /* 0x00000018b200780c */ /* 0x000fe40000744270 */
[C---:B------:R-:W-:Y:S02]  /*b970*/  ISETP.LT.OR P3, PT, R177.reuse, 0x11, P3 ;  /* 0x00000011b100780c */ /* 0x040fe40001f61670 */
[C---:B------:R-:W-:Y:S02]  /*b980*/  ISETP.LT.OR P1, PT, R177.reuse, 0x12, P1 ;  /* 0x00000012b100780c */ /* 0x040fe40000f21670 */
[----:B------:R-:W-:-:S02]  /*b990*/  ISETP.LT.OR P2, PT, R177, 0x19, P2 ;  /* 0x00000019b100780c */ /* 0x000fc40001741670 */
[----:B------:R-:W-:Y:S02]  /*b9a0*/  FSEL R166, R184, -INF , !P3 ;  /* 0xff800000b8a67808 */ /* 0x000fe40005800000 */
[----:B------:R-:W-:Y:S02]  /*b9b0*/  FSEL R168, R185, -INF , !P1 ;  /* 0xff800000b9a87808 */ /* 0x000fe40004800000 */
[----:B------:R-:W-:Y:S02]  /*b9c0*/  FSEL R165, R163, -INF , !P2 ;  /* 0xff800000a3a57808 */ /* 0x000fe40005000000 */
[C---:B------:R-:W-:Y:S02]  /*b9d0*/  ISETP.GT.AND P3, PT, R178.reuse, 0x19, P0 ;  /* 0x00000019b200780c */ /* 0x040fe40000764270 */
[C---:B------:R-:W-:Y:S02]  /*b9e0*/  ISETP.GT.AND P1, PT, R178.reuse, 0x20, P0 ;  /* 0x00000020b200780c */ /* 0x040fe40000724270 */
[----:B------:R-:W-:-:S02]  /*b9f0*/  ISETP.GT.AND P2, PT, R178, 0x21, P0 ;  /* 0x00000021b200780c */ /* 0x000fc40000744270 */
[C---:B------:R-:W-:Y:S02]  /*ba00*/  ISETP.LT.OR P3, PT, R177.reuse, 0x1a, P3 ;  /* 0x0000001ab100780c */ /* 0x040fe40001f61670 */
[C---:B------:R-:W-:Y:S02]  /*ba10*/  ISETP.LT.OR P1, PT, R177.reuse, 0x21, P1 ;  /* 0x00000021b100780c */ /* 0x040fe40000f21670 */
[----:B------:R-:W-:Y:S02]  /*ba20*/  ISETP.LT.OR P2, PT, R177, 0x22, P2 ;  /* 0x00000022b100780c */ /* 0x000fe40001741670 */
[----:B------:R-:W-:Y:S02]  /*ba30*/  FSEL R172, R164, -INF , !P3 ;  /* 0xff800000a4ac7808 */ /* 0x000fe40005800000 */
[----:B------:R-:W-:Y:S02]  /*ba40*/  FSEL R170, R186, -INF , !P1 ;  /* 0xff800000baaa7808 */ /* 0x000fe40004800000 */
        /* <DEDUP_REMOVED lines=12> */
[----:B------:R-:W-:Y:S01]  /*bb10*/  ISETP.GT.AND P2, PT, R178, 0x39, P0 ;  /* 0x00000039b200780c */ /* 0x000fe20000744270 */
[--C-:B-1----:R-:W-:Y:S01]  /*bb20*/  IMAD.IADD R178, R179, 0x1, R182.reuse ;  /* 0x00000001b3b27824 */ /* 0x102fe200078e02b6 */
[----:B------:R-:W-:Y:S01]  /*bb30*/  ISETP.LT.OR P3, PT, R177, 0x32, P3 ;  /* 0x00000032b100780c */ /* 0x000fe20001f61670 */
[----:B------:R-:W-:Y:S01]  /*bb40*/  IMAD.IADD R179, R183, 0x1, R182 ;  /* 0x00000001b7b37824 */ /* 0x000fe200078e02b6 */
[----:B------:R-:W-:-:S02]  /*bb50*/  ISETP.LT.OR P1, PT, R177, 0x39, P1 ;  /* 0x00000039b100780c */ /* 0x000fc40000f21670 */
[----:B------:R-:W-:Y:S02]  /*bb60*/  ISETP.LT.OR P2, PT, R177, 0x3a, P2 ;  /* 0x0000003ab100780c */ /* 0x000fe40001741670 */
[----:B------:R-:W-:Y:S02]  /*bb70*/  FSEL R164, R191, -INF , !P3 ;  /* 0xff800000bfa47808 */ /* 0x000fe40005800000 */
[----:B------:R-:W-:Y:S02]  /*bb80*/  FSEL R154, R180, -INF , !P1 ;  /* 0xff800000b49a7808 */ /* 0x000fe40004800000 */
[----:B------:R-:W-:Y:S01]  /*bb90*/  FSEL R153, R181, -INF , !P2 ;  /* 0xff800000b5997808 */ /* 0x000fe20005000000 */
[----:B------:R-:W-:Y:S06]  /*bba0*/  @!P4 BRA `(.L_x_1833) ;  /* 0x00000000005cc947 */ /* 0x000fec0003800000 */
[----:B------:R-:W-:Y:S01]  /*bbb0*/  IMAD R5, R193, UR39, R182 ;  /* 0x00000027c1057c24 */ /* 0x000fe2000f8e02b6 */
[----:B------:R-:W-:Y:S04]  /*bbc0*/  BSSY B0, `(.L_x_1834) ;  /* 0x0000011000007945 */ /* 0x000fe80003800000 */
[----:B------:R-:W-:-:S04]  /*bbd0*/  IADD3 R5, R5, -UR27, RZ ;  /* 0x8000001b05057c10 */ /* 0x000fc8000fffe0ff */
[----:B------:R-:W-:-:S13]  /*bbe0*/  ISETP.GT.AND P1, PT, R5, -0x1, PT ;  /* 0xffffffff0500780c */ /* 0x000fda0003f24270 */
[----:B------:R-:W-:Y:S05]  /*bbf0*/  @P1 BRA `(.L_x_1835) ;  /* 0x0000000000201947 */ /* 0x000fea0003800000 */
[----:B------:R-:W-:Y:S01]  /*bc00*/  IMAD.U32 R182, RZ, RZ, UR26 ;  /* 0x0000001affb67e24 */ /* 0x000fe2000f8e00ff */
[----:B------:R-:W-:-:S04]  /*bc10*/  LOP3.LUT R5, RZ, R5, RZ, 0x33, !PT ;  /* 0x00000005ff057212 */ /* 0x000fc800078e33ff */
[----:B------:R-:W-:-:S13]  /*bc20*/  ISETP.NE.AND P1, PT, R182, 0x1, PT ;  /* 0x00000001b600780c */ /* 0x000fda0003f25270 */
[----:B------:R-:W0:Y:S02]  /*bc30*/  @P1 LDC.64 R180, c[0x0][0x9e8] ;  /* 0x00027a00ffb41b82 */ /* 0x000e240000000a00 */
[----:B0-----:R-:W-:-:S05]  /*bc40*/  @P1 IMAD.HI.U32 R180, R5, R180, RZ ;  /* 0x000000b405b41227 */ /* 0x001fca00078e00ff */
[----:B------:R-:W-:-:S04]  /*bc50*/  @P1 SHF.R.U32.HI R5, RZ, R181, R180 ;  /* 0x000000b5ff051219 */ /* 0x000fc800000116b4 */
[----:B------:R-:W-:Y:S01]  /*bc60*/  LOP3.LUT R5, RZ, R5, RZ, 0x33, !PT ;  /* 0x00000005ff057212 */ /* 0x000fe200078e33ff */
[----:B------:R-:W-:Y:S06]  /*bc70*/  BRA `(.L_x_1836) ;  /* 0x0000000000147947 */ /* 0x000fec0003800000 */
.L_x_1835:
[----:B------:R-:W-:-:S05]  /*bc80*/  IMAD.U32 R182, RZ, RZ, UR26 ;  /* 0x0000001affb67e24 */ /* 0x000fca000f8e00ff */
[----:B------:R-:W-:-:S13]  /*bc90*/  ISETP.NE.AND P1, PT, R182, 0x1, PT ;  /* 0x00000001b600780c */ /* 0x000fda0003f25270 */
[----:B------:R-:W0:Y:S02]  /*bca0*/  @P1 LDC.64 R180, c[0x0][0x9e8] ;  /* 0x00027a00ffb41b82 */ /* 0x000e240000000a00 */
[----:B0-----:R-:W-:-:S05]  /*bcb0*/  @P1 IMAD.HI.U32 R180, R5, R180, RZ ;  /* 0x000000b405b41227 */ /* 0x001fca00078e00ff */
[----:B------:R-:W-:-:S07]  /*bcc0*/  @P1 SHF.R.U32.HI R5, RZ, R181, R180 ;  /* 0x000000b5ff051219 */ /* 0x000fce00000116b4 */
.L_x_1836:
[----:B------:R-:W-:Y:S05]  /*bcd0*/  BSYNC B0 ;  /* 0x0000000000007941 */ /* 0x000fea0003800000 */
.L_x_1834:
[----:B------:R-:W-:-:S04]  /*bce0*/  IMAD R5, R5, R182, -UR10 ;  /* 0x8000000a05057e24 */ /* 0x000fc8000f8e02b6 */
[----:B------:R-:W-:-:S05]  /*bcf0*/  IMAD.IADD R5, R5, 0x1, -R0 ;  /* 0x0000000105057824 */ /* 0x000fca00078e0a00 */
[----:B------:R-:W-:Y:S02]  /*bd00*/  VIADDMNMX R178, R5, R182, R178, PT ;  /* 0x000000b605b27246 */ /* 0x000fe400038001b2 */
[----:B------:R-:W-:-:S07]  /*bd10*/  VIMNMX R179, R179, R5, !PT ;  /* 0x00000005b3b37248 */ /* 0x000fce0007fe0100 */
.L_x_1833:
[----:B------:R-:W-:Y:S01]  /*bd20*/  FMNMX.FTZ R5, R176, R15, !PT ;  /* 0x0000000fb0057209 */ /* 0x000fe20007810000 */
[----:B------:R-:W-:Y:S01]  /*bd30*/  UMOV UR10, UR24 ;  /* 0x00000018000a7c82 */ /* 0x000fe20008000000 */
[----:B------:R-:W-:Y:S02]  /*bd40*/  ISETP.GT.AND P1, PT, R179, 0x1, P0 ;  /* 0x00000001b300780c */ /* 0x000fe40000724270 */
[----:B------:R-:W-:Y:S02]  /*bd50*/  FMNMX.FTZ R180, R174, R5, !PT ;  /* 0x00000005aeb47209 */ /* 0x000fe40007810000 */
[----:B------:R-:W-:Y:S02]  /*bd60*/  ISETP.LT.OR P1, PT, R178, 0x2, P1 ;  /* 0x00000002b200780c */ /* 0x000fe40000f21670 */
[----:B------:R-:W-:Y:S02]  /*bd70*/  FMNMX.FTZ R180, R173, R180, !PT ;  /* 0x000000b4adb47209 */ /* 0x000fe40007810000 */
[----:B------:R-:W-:-:S02]  /*bd80*/  FSEL R17, R17, -INF , !P1 ;  /* 0xff80000011117808 */ /* 0x000fc40004800000 */
[----:B------:R-:W-:Y:S02]  /*bd90*/  FMNMX.FTZ R5, R169, R180, !PT ;  /* 0x000000b4a9057209 */ /* 0x000fe40007810000 */
[C---:B------:R-:W-:Y:S02]  /*bda0*/  ISETP.GT.AND P1, PT, R179.reuse, RZ, P0 ;  /* 0x000000ffb300720c */ /* 0x040fe40000724270 */
[----:B------:R-:W-:Y:S02]  /*bdb0*/  FMNMX.FTZ R5, R166, R5, !PT ;  /* 0x00000005a6057209 */ /* 0x000fe40007810000 */
[----:B------:R-:W-:Y:S02]  /*bdc0*/  ISETP.LT.OR P1, PT, R178, 0x1, P1 ;  /* 0x00000001b200780c */ /* 0x000fe40000f21670 */
[----:B------:R-:W-:Y:S02]  /*bdd0*/  FMNMX.FTZ R180, R168, R5, !PT ;  /* 0x00000005a8b47209 */ /* 0x000fe40007810000 */
[----:B------:R-:W-:-:S02]  /*bde0*/  ISETP.GT.AND P2, PT, R179, 0x8, P0 ;  /* 0x00000008b300780c */ /* 0x000fc40000744270 */
[----:B------:R-:W-:Y:S02]  /*bdf0*/  FMNMX.FTZ R5, R165, R180, !PT ;  /* 0x000000b4a5057209 */ /* 0x000fe40007810000 */
[----:B------:R-:W-:Y:S02]  /*be00*/  ISETP.LT.OR P2, PT, R178, 0x9, P2 ;  /* 0x00000009b200780c */ /* 0x000fe40001741670 */
[----:B------:R-:W-:Y:S02]  /*be10*/  FMNMX.FTZ R5, R172, R5, !PT ;  /* 0x00000005ac057209 */ /* 0x000fe40007810000 */
[----:B------:R-:W-:Y:S02]  /*be20*/  ISETP.GT.AND P3, PT, R179, 0x9, P0 ;  /* 0x00000009b300780c */ /* 0x000fe40000764270 */
[----:B------:R-:W-:Y:S02]  /*be30*/  FMNMX.FTZ R180, R170, R5, !PT ;  /* 0x00000005aab47209 */ /* 0x000fe40007810000 */
[----:B------:R-:W-:-:S02]  /*be40*/  FSEL R18, R18, -INF , !P2 ;  /* 0xff80000012127808 */ /* 0x000fc40005000000 */
        /* <DEDUP_REMOVED lines=13> */
[C---:B------:R-:W-:Y:S02]  /*bf20*/  ISETP.LT.OR P3, PT, R178.reuse, 0x12, P3 ;  /* 0x00000012b200780c */ /* 0x040fe40001f61670 */
[----:B------:R-:W-:Y:S01]  /*bf30*/  ISETP.GT.AND P2, PT, R179, 0x19, P0 ;  /* 0x00000019b300780c */ /* 0x000fe20000744270 */
[----:B------:R-:W0:Y:S01]  /*bf40*/  SHFL.BFLY PT, R5, R180, 0x2, 0x1f ;  /* 0x0c401f00b4057f89 */ /* 0x000e2200000e0000 */
[----:B------:R-:W-:Y:S02]  /*bf50*/  FSEL R21, R21, -INF , !P3 ;  /* 0xff80000015157808 */ /* 0x000fe40005800000 */
[----:B------:R-:W-:Y:S02]  /*bf60*/  ISETP.GT.AND P3, PT, R179, 0x20, P0 ;  /* 0x00000020b300780c */ /* 0x000fe40000764270 */
[----:B------:R-:W-:-:S02]  /*bf70*/  ISETP.LT.OR P2, PT, R178, 0x1a, P2 ;  /* 0x0000001ab200780c */ /* 0x000fc40001741670 */
[----:B------:R-:W-:Y:S02]  /*bf80*/  ISETP.LT.OR P3, PT, R178, 0x21, P3 ;  /* 0x00000021b200780c */ /* 0x000fe40001f61670 */
[----:B------:R-:W-:Y:S02]  /*bf90*/  FSEL R152, R152, -INF , !P2 ;  /* 0xff80000098987808 */ /* 0x000fe40005000000 */
[----:B------:R-:W-:Y:S02]  /*bfa0*/  ISETP.GT.AND P2, PT, R179, 0x28, P0 ;  /* 0x00000028b300780c */ /* 0x000fe40000744270 */
[----:B------:R-:W-:Y:S02]  /*bfb0*/  FSEL R155, R155, -INF , !P3 ;  /* 0xff8000009b9b7808 */ /* 0x000fe40005800000 */
[----:B------:R-:W-:-:S04]  /*bfc0*/  ISETP.LT.OR P2, PT, R178, 0x29, P2 ;  /* 0x00000029b200780c */ /* 0x000fc80001741670 */
[----:B------:R-:W-:Y:S02]  /*bfd0*/  FSEL R157, R157, -INF , !P2 ;  /* 0xff8000009d9d7808 */ /* 0x000fe40005000000 */
[----:B------:R-:W-:Y:S02]  /*bfe0*/  ISETP.GT.AND P2, PT, R179, 0x30, P0 ;  /* 0x00000030b300780c */ /* 0x000fe40000744270 */
[----:B0-----:R-:W-:Y:S02]  /*bff0*/  FMNMX.FTZ R175, R180, R5, !PT ;  /* 0x00000005b4af7209 */ /* 0x001fe40007810000 */
[----:B------:R-:W-:-:S03]  /*c000*/  ISETP.LT.OR P2, PT, R178, 0x31, P2 ;  /* 0x00000031b200780c */ /* 0x000fc60001741670 */
[----:B------:R-:W0:Y:S01]  /*c010*/  SHFL.BFLY PT, R182, R175, 0x1, 0x1f ;  /* 0x0c201f00afb67f89 */ /* 0x000e2200000e0000 */
[----:B------:R-:W-:Y:S02]  /*c020*/  FSEL R159, R159, -INF , !P2 ;  /* 0xff8000009f9f7808 */ /* 0x000fe40005000000 */
[----:B------:R-:W-:-:S04]  /*c030*/  ISETP.GT.AND P2, PT, R179, 0x38, P0 ;  /* 0x00000038b300780c */ /* 0x000fc80000744270 */
[----:B------:R-:W-:-:S04]  /*c040*/  ISETP.LT.OR P2, PT, R178, 0x39, P2 ;  /* 0x00000039b200780c */ /* 0x000fc80001741670 */
[----:B------:R-:W-:Y:S02]  /*c050*/  FSEL R161, R161, -INF , !P2 ;  /* 0xff800000a1a17808 */ /* 0x000fe40005000000 */
[----:B0-----:R-:W-:Y:S02]  /*c060*/  FMNMX.FTZ R5, R175, R182, !PT ;  /* 0x000000b6af057209 */ /* 0x001fe40007810000 */
[----:B------:R-:W-:Y:S02]  /*c070*/  FSEL R175, R6, -INF , !P1 ;  /* 0xff80000006af7808 */ /* 0x000fe40004800000 */
[----:B------:R-:W-:Y:S01]  /*c080*/  ISETP.GT.AND P1, PT, R179, 0x18, P0 ;  /* 0x00000018b300780c */ /* 0x000fe20000724270 */
[----:B------:R-:W-:Y:S01]  /*c090*/  FMUL.FTZ R183, R5, UR10 ;  /* 0x0000000a05b77c20 */ /* 0x000fe20008410000 */
[----:B------:R-:W-:Y:S02]  /*c0a0*/  FMNMX.FTZ R6, R175, R14, !PT ;  /* 0x0000000eaf067209 */ /* 0x000fe40007810000 */
[----:B------:R-:W-:-:S02]  /*c0b0*/  ISETP.LT.OR P1, PT, R178, 0x19, P1 ;  /* 0x00000019b200780c */ /* 0x000fc40000f21670 */
[----:B------:R-:W-:Y:S02]  /*c0c0*/  FMNMX.FTZ R177, R17, R6, !PT ;  /* 0x0000000611b17209 */ /* 0x000fe40007810000 */
[----:B------:R-:W-:Y:S02]  /*c0d0*/  FSEL R23, R23, -INF , !P1 ;  /* 0xff80000017177808 */ /* 0x000fe40004800000 */
[----:B------:R-:W-:Y:S02]  /*c0e0*/  FMNMX.FTZ R6, R18, R177, !PT ;  /* 0x000000b112067209 */ /* 0x000fe40007810000 */
[----:B------:R-:W-:Y:S02]  /*c0f0*/  ISETP.GT.AND P1, PT, R179, 0x21, P0 ;  /* 0x00000021b300780c */ /* 0x000fe40000724270 */
[----:B------:R-:W-:Y:S02]  /*c100*/  FMNMX.FTZ R177, R19, R6, !PT ;  /* 0x0000000613b17209 */ /* 0x000fe40007810000 */
[----:B------:R-:W-:-:S02]  /*c110*/  ISETP.LT.OR P1, PT, R178, 0x22, P1 ;  /* 0x00000022b200780c */ /* 0x000fc40000f21670 */
[----:B------:R-:W-:Y:S02]  /*c120*/  FMNMX.FTZ R6, R20, R177, !PT ;  /* 0x000000b114067209 */ /* 0x000fe40007810000 */
[----:B------:R-:W-:Y:S02]  /*c130*/  FSEL R156, R156, -INF , !P1 ;  /* 0xff8000009c9c7808 */ /* 0x000fe40004800000 */
[----:B------:R-:W-:Y:S02]  /*c140*/  FMNMX.FTZ R6, R21, R6, !PT ;  /* 0x0000000615067209 */ /* 0x000fe40007810000 */
[----:B------:R-:W-:Y:S02]  /*c150*/  ISETP.GT.AND P1, PT, R179, 0x29, P0 ;  /* 0x00000029b300780c */ /* 0x000fe40000724270 */
[----:B------:R-:W-:Y:S02]  /*c160*/  FMNMX.FTZ R177, R23, R6, !PT ;  /* 0x0000000617b17209 */ /* 0x000fe40007810000 */
[----:B------:R-:W-:-:S02]  /*c170*/  FSETP.NEU.FTZ.AND P3, PT, R5, -INF , PT ;  /* 0xff8000000500780b */ /* 0x000fc40003f7d000 */
[----:B------:R-:W-:Y:S02]  /*c180*/  FMNMX.FTZ R6, R152, R177, !PT ;  /* 0x000000b198067209 */ /* 0x000fe40007810000 */
[----:B------:R-:W-:Y:S02]  /*c190*/  ISETP.LT.OR P1, PT, R178, 0x2a, P1 ;  /* 0x0000002ab200780c */ /* 0x000fe40000f21670 */
[----:B------:R-:W-:Y:S02]  /*c1a0*/  FMNMX.FTZ R181, R155, R6, !PT ;  /* 0x000000069bb57209 */ /* 0x000fe40007810000 */
[----:B------:R-:W-:Y:S02]  /*c1b0*/  FSEL R183, R183, RZ, P3 ;  /* 0x000000ffb7b77208 */ /* 0x000fe40001800000 */
[----:B------:R-:W-:Y:S02]  /*c1c0*/  FMNMX.FTZ R6, R156, R181, !PT ;  /* 0x000000b59c067209 */ /* 0x000fe40007810000 */
[----:B------:R-:W-:Y:S01]  /*c1d0*/  FSEL R158, R158, -INF , !P1 ;  /* 0xff8000009e9e7808 */ /* 0x000fe20004800000 */
[--C-:B------:R-:W-:Y:S01]  /*c1e0*/  FFMA.FTZ R176, R176, UR10, -R183.reuse ;  /* 0x0000000ab0b07c23 */ /* 0x100fe200080108b7 */
[----:B------:R-:W-:Y:S01]  /*c1f0*/  ISETP.GT.AND P1, PT, R179, 0x31, P0 ;  /* 0x00000031b300780c */ /* 0x000fe20000724270 */
[--C-:B------:R-:W-:Y:S01]  /*c200*/  FFMA.FTZ R174, R174, UR10, -R183.reuse ;  /* 0x0000000aaeae7c23 */ /* 0x100fe200080108b7 */
[----:B------:R-:W-:Y:S01]  /*c210*/  FMNMX.FTZ R181, R157, R6, !PT ;  /* 0x000000069db57209 */ /* 0x000fe20007810000 */
[----:B------:R0:W-:Y:S01]  /*c220*/  MUFU.EX2 R177, R176 ;  /* 0x000000b000b17308 */ /* 0x0001e20000000800 */
[----:B------:R-:W-:Y:S01]  /*c230*/  ISETP.LT.OR P1, PT, R178, 0x32, P1 ;  /* 0x00000032b200780c */ /* 0x000fe20000f21670 */
[--C-:B------:R-:W-:Y:S01]  /*c240*/  FFMA.FTZ R169, R169, UR10, -R183.reuse ;  /* 0x0000000aa9a97c23 */ /* 0x100fe200080108b7 */
[----:B------:R-:W-:Y:S01]  /*c250*/  FMNMX.FTZ R6, R158, R181, !PT ;  /* 0x000000b59e067209 */ /* 0x000fe20007810000 */
[--C-:B------:R-:W-:Y:S01]  /*c260*/  FFMA.FTZ R166, R166, UR10, -R183.reuse ;  /* 0x0000000aa6a67c23 */ /* 0x100fe200080108b7 */
[----:B------:R-:W-:Y:S01]  /*c270*/  ISETP.GT.AND P0, PT, R179, 0x39, P0 ;  /* 0x00000039b300780c */ /* 0x000fe20000704270 */
[--C-:B------:R-:W-:Y:S01]  /*c280*/  FFMA.FTZ R165, R165, UR10, -R183.reuse ;  /* 0x0000000aa5a57c23 */ /* 0x100fe200080108b7 */
[----:B------:R-:W-:Y:S01]  /*c290*/  FMNMX.FTZ R6, R159, R6, !PT ;  /* 0x000000069f067209 */ /* 0x000fe20007810000 */
[----:B------:R-:W-:Y:S01]  /*c2a0*/  MUFU.EX2 R174, R174 ;  /* 0x000000ae00ae7308 */ /* 0x000fe20000000800 */
[--C-:B0-----:R-:W-:Y:S01]  /*c2b0*/  FFMA.FTZ R176, R173, UR10, -R183.reuse ;  /* 0x0000000aadb07c23 */ /* 0x101fe200080108b7 */
[----:B------:R-:W-:Y:S01]  /*c2c0*/  FSEL R173, R160, -INF , !P1 ;  /* 0xff800000a0ad7808 */ /* 0x000fe20004800000 */
[--C-:B------:R-:W-:Y:S01]  /*c2d0*/  FFMA.FTZ R172, R172, UR10, -R183.reuse ;  /* 0x0000000aacac7c23 */ /* 0x100fe200080108b7 */
[----:B------:R-:W-:Y:S01]  /*c2e0*/  ISETP.LT.OR P0, PT, R178, 0x3a, P0 ;  /* 0x0000003ab200780c */ /* 0x000fe20000701670 */
[--C-:B------:R-:W-:Y:S01]  /*c2f0*/  FFMA.FTZ R22, R22, UR10, -R183.reuse ;  /* 0x0000000a16167c23 */ /* 0x100fe200080108b7 */
[----:B------:R-:W-:Y:S01]  /*c300*/  FMNMX.FTZ R6, R173, R6, !PT ;  /* 0x00000006ad067209 */ /* 0x000fe20007810000 */
[--C-:B------:R-:W-:Y:S01]  /*c310*/  FFMA.FTZ R170, R170, UR10, -R183.reuse ;  /* 0x0000000aaaaa7c23 */ /* 0x100fe200080108b7 */
[----:B------:R-:W-:Y:S01]  /*c320*/  FSEL R162, R162, -INF , !P0 ;  /* 0xff800000a2a27808 */ /* 0x000fe20004000000 */
[----:B------:R0:W-:Y:S01]  /*c330*/  MUFU.EX2 R160, R176 ;  /* 0x000000b000a07308 */ /* 0x0001e20000000800 */
[----:B------:R-:W-:Y:S01]  /*c340*/  FMNMX.FTZ R179, R161, R6, !PT ;  /* 0x00000006a1b37209 */ /* 0x000fe20007810000 */
[--C-:B------:R-:W-:Y:S01]  /*c350*/  FFMA.FTZ R154, R154, UR10, -R183.reuse ;  /* 0x0000000a9a9a7c23 */ /* 0x100fe200080108b7 */
[--C-:B------:R-:W-:Y:S01]  /*c360*/  FFMA.FTZ R171, R171, UR10, -R183.reuse ;  /* 0x0000000aabab7c23 */ /* 0x100fe200080108b7 */
[--C-:B------:R-:W-:Y:S01]  /*c370*/  FFMA.FTZ R167, R167, UR10, -R183.reuse ;  /* 0x0000000aa7a77c23 */ /* 0x100fe200080108b7 */
[----:B------:R-:W-:Y:S01]  /*c380*/  FMNMX.FTZ R6, R162, R179, !PT ;  /* 0x000000b3a2067209 */ /* 0x000fe20007810000 */
[--C-:B------:R-:W-:Y:S01]  /*c390*/  FFMA.FTZ R179, R168, UR10, -R183.reuse ;  /* 0x0000000aa8b37c23 */ /* 0x100fe200080108b7 */
[----:B------:R-:W-:Y:S01]  /*c3a0*/  FSEL R168, R5, RZ, P3 ;  /* 0x000000ff05a87208 */ /* 0x000fe20001800000 */
[----:B------:R-:W-:Y:S01]  /*c3b0*/  MUFU.EX2 R169, R169 ;  /* 0x000000a900a97308 */ /* 0x000fe20000000800 */
[--C-:B0-----:R-:W-:Y:S01]  /*c3c0*/  FFMA.FTZ R176, R163, UR10, -R183.reuse ;  /* 0x0000000aa3b07c23 */ /* 0x101fe200080108b7 */
[----:B------:R-:W0:Y:S01]  /*c3d0*/  SHFL.BFLY PT, R181, R6, 0x2, 0x1f ;  /* 0x0c401f0006b57f89 */ /* 0x000e2200000e0000 */
[----:B------:R-:W-:Y:S01]  /*c3e0*/  FFMA.FTZ R153, R153, UR10, -R183 ;  /* 0x0000000a99997c23 */ /* 0x000fe200080108b7 */
[----:B------:R-:W-:Y:S01]  /*c3f0*/  FADD.FTZ R168, -R168, R15 ;  /* 0x0000000fa8a87221 */ /* 0x000fe20000010100 */
[----:B------:R-:W-:Y:S01]  /*c400*/  ISETP.NE.AND P1, PT, R3, RZ, PT ;  /* 0x000000ff0300720c */ /* 0x000fe20003f25270 */
[----:B------:R-:W-:Y:S01]  /*c410*/  FFMA.FTZ R164, R164, UR10, -R183 ;  /* 0x0000000aa4a47c23 */ /* 0x000fe200080108b7 */
[----:B------:R-:W-:Y:S01]  /*c420*/  MOV R183, UR25 ;  /* 0x0000001900b77c02 */ /* 0x000fe20008000f00 */
[----:B------:R-:W-:Y:S01]  /*c430*/  FMUL.FTZ R168, R168, UR10 ;  /* 0x0000000aa8a87c20 */ /* 0x000fe20008410000 */
[----:B------:R-:W-:Y:S08]  /*c440*/  MUFU.EX2 R166, R166 ;  /* 0x000000a600a67308 */ /* 0x000ff00000000800 */
[----:B------:R-:W1:Y:S08]  /*c450*/  MUFU.EX2 R168, R168 ;  /* 0x000000a800a87308 */ /* 0x000e700000000800 */
[----:B------:R-:W2:Y:S01]  /*c460*/  MUFU.EX2 R179, R179 ;  /* 0x000000b300b37308 */ /* 0x000ea20000000800 */
[----:B0-----:R-:W-:-:S05]  /*c470*/  FMNMX.FTZ R181, R6, R181, !PT ;  /* 0x000000b506b57209 */ /* 0x001fca0007810000 */
[----:B------:R-:W0:Y:S02]  /*c480*/  SHFL.BFLY PT, R6, R181, 0x1, 0x1f ;  /* 0x0c201f00b5067f89 */ /* 0x000e2400000e0000 */
[----:B------:R-:W3:Y:S01]  /*c490*/  MUFU.EX2 R165, R165 ;  /* 0x000000a500a57308 */ /* 0x000ee20000000800 */
[----:B-1----:R-:W-:Y:S01]  /*c4a0*/  FFMA.FTZ R15, R168, R8, R177 ;  /* 0x00000008a80f7223 */ /* 0x002fe200000100b1 */
[-C--:B------:R-:W-:Y:S01]  /*c4b0*/  FMUL.FTZ R24, R24, R168.reuse ;  /* 0x000000a818187220 */ /* 0x080fe20000410000 */
[-C--:B------:R-:W-:Y:S01]  /*c4c0*/  FMUL.FTZ R25, R25, R168.reuse ;  /* 0x000000a819197220 */ /* 0x080fe20000410000 */
[-C--:B------:R-:W-:Y:S01]  /*c4d0*/  FMUL.FTZ R28, R28, R168.reuse ;  /* 0x000000a81c1c7220 */ /* 0x080fe20000410000 */
[----:B------:R-:W-:Y:S01]  /*c4e0*/  FADD.FTZ R15, R174, R15 ;  /* 0x0000000fae0f7221 */ /* 0x000fe20000010000 */
[-C--:B------:R-:W-:Y:S01]  /*c4f0*/  FMUL.FTZ R29, R29, R168.reuse ;  /* 0x000000a81d1d7220 */ /* 0x080fe20000410000 */
[-C--:B------:R-:W-:Y:S01]  /*c500*/  FMUL.FTZ R32, R32, R168.reuse ;  /* 0x000000a820207220 */ /* 0x080fe20000410000 */
[----:B------:R1:W-:Y:S01]  /*c510*/  MUFU.EX2 R163, R22 ;  /* 0x0000001600a37308 */ /* 0x0003e20000000800 */
[----:B------:R-:W-:Y:S01]  /*c520*/  FADD.FTZ R8, R160, R15 ;  /* 0x0000000fa0087221 */ /* 0x000fe20000010000 */
[-C--:B------:R-:W-:Y:S01]  /*c530*/  FMUL.FTZ R33, R33, R168.reuse ;  /* 0x000000a821217220 */ /* 0x080fe20000410000 */
[-C--:B------:R-:W-:Y:S01]  /*c540*/  FMUL.FTZ R36, R36, R168.reuse ;  /* 0x000000a824247220 */ /* 0x080fe20000410000 */
[-C--:B------:R-:W-:Y:S01]  /*c550*/  FMUL.FTZ R37, R37, R168.reuse ;  /* 0x000000a825257220 */ /* 0x080fe20000410000 */
[-C--:B------:R-:W-:Y:S01]  /*c560*/  FMUL.FTZ R40, R40, R168.reuse ;  /* 0x000000a828287220 */ /* 0x080fe20000410000 */
[-C--:B------:R-:W-:Y:S01]  /*c570*/  FMUL.FTZ R41, R41, R168.reuse ;  /* 0x000000a829297220 */ /* 0x080fe20000410000 */
[-C--:B------:R-:W-:Y:S01]  /*c580*/  FMUL.FTZ R44, R44, R168.reuse ;  /* 0x000000a82c2c7220 */ /* 0x080fe20000410000 */
[----:B------:R-:W4:Y:S01]  /*c590*/  MUFU.EX2 R172, R172 ;  /* 0x000000ac00ac7308 */ /* 0x000f220000000800 */
[-C--:B------:R-:W-:Y:S01]  /*c5a0*/  FMUL.FTZ R45, R45, R168.reuse ;  /* 0x000000a82d2d7220 */ /* 0x080fe20000410000 */
[-C--:B------:R-:W-:Y:S01]  /*c5b0*/  FMUL.FTZ R48, R48, R168.reuse ;  /* 0x000000a830307220 */ /* 0x080fe20000410000 */
[-C--:B------:R-:W-:Y:S01]  /*c5c0*/  FMUL.FTZ R49, R49, R168.reuse ;  /* 0x000000a831317220 */ /* 0x080fe20000410000 */
[-C--:B------:R-:W-:Y:S01]  /*c5d0*/  FMUL.FTZ R52, R52, R168.reuse ;  /* 0x000000a834347220 */ /* 0x080fe20000410000 */
[----:B------:R-:W-:Y:S01]  /*c5e0*/  FMUL.FTZ R53, R53, R168 ;  /* 0x000000a835357220 */ /* 0x000fe20000410000 */
[----:B0-----:R-:W-:Y:S01]  /*c5f0*/  FMNMX.FTZ R6, R181, R6, !PT ;  /* 0x00000006b5067209 */ /* 0x001fe20007810000 */
[-C--:B------:R-:W-:Y:S01]  /*c600*/  FMUL.FTZ R56, R56, R168.reuse ;  /* 0x000000a838387220 */ /* 0x080fe20000410000 */
[----:B------:R-:W0:Y:S01]  /*c610*/  MUFU.EX2 R170, R170 ;  /* 0x000000aa00aa7308 */ /* 0x000e220000000800 */
[-C--:B------:R-:W-:Y:S01]  /*c620*/  FMUL.FTZ R57, R57, R168.reuse ;  /* 0x000000a839397220 */ /* 0x080fe20000410000 */
[C---:B------:R-:W-:Y:S01]  /*c630*/  FSETP.NEU.FTZ.AND P0, PT, R6.reuse, -INF , PT ;  /* 0xff8000000600780b */ /* 0x040fe20003f1d000 */
[----:B------:R-:W-:Y:S01]  /*c640*/  FMUL.FTZ R180, R6, UR10 ;  /* 0x0000000a06b47c20 */ /* 0x000fe20008410000 */
[-C--:B------:R-:W-:Y:S01]  /*c650*/  FMUL.FTZ R60, R60, R168.reuse ;  /* 0x000000a83c3c7220 */ /* 0x080fe20000410000 */
[-C--:B------:R-:W-:Y:S01]  /*c660*/  FMUL.FTZ R61, R61, R168.reuse ;  /* 0x000000a83d3d7220 */ /* 0x080fe20000410000 */
[----:B------:R-:W-:Y:S01]  /*c670*/  FSEL R15, R6, RZ, P0 ;  /* 0x000000ff060f7208 */ /* 0x000fe20000000000 */
[-C--:B------:R-:W-:Y:S01]  /*c680*/  FMUL.FTZ R64, R64, R168.reuse ;  /* 0x000000a840407220 */ /* 0x080fe20000410000 */
[----:B------:R-:W-:Y:S01]  /*c690*/  FSEL R180, R180, RZ, P0 ;  /* 0x000000ffb4b47208 */ /* 0x000fe20000000000 */
[----:B------:R5:W-:Y:S01]  /*c6a0*/  MUFU.EX2 R178, R154 ;  /* 0x0000009a00b27308 */ /* 0x000be20000000800 */
[-C--:B------:R-:W-:Y:S01]  /*c6b0*/  FMUL.FTZ R65, R65, R168.reuse ;  /* 0x000000a841417220 */ /* 0x080fe20000410000 */
[----:B------:R-:W-:Y:S01]  /*c6c0*/  FADD.FTZ R15, -R15, R14 ;  /* 0x0000000e0f0f7221 */ /* 0x000fe20000010100 */
[----:B------:R-:W-:Y:S01]  /*c6d0*/  FMUL.FTZ R68, R68, R168 ;  /* 0x000000a844447220 */ /* 0x000fe20000410000 */
[----:B-1----:R-:W-:Y:S01]  /*c6e0*/  FFMA.FTZ R22, R175, UR10, -R180 ;  /* 0x0000000aaf167c23 */ /* 0x002fe200080108b4 */
[----:B------:R-:W-:Y:S01]  /*c6f0*/  FADD.FTZ R175, R169, R8 ;  /* 0x00000008a9af7221 */ /* 0x000fe20000010000 */
[----:B------:R-:W-:Y:S01]  /*c700*/  FMUL.FTZ R15, R15, UR10 ;  /* 0x0000000a0f0f7c20 */ /* 0x000fe20008410000 */
[--C-:B------:R-:W-:Y:S01]  /*c710*/  FFMA.FTZ R17, R17, UR10, -R180.reuse ;  /* 0x0000000a11117c23 */ /* 0x100fe200080108b4 */
[----:B------:R-:W1:Y:S01]  /*c720*/  MUFU.EX2 R171, R171 ;  /* 0x000000ab00ab7308 */ /* 0x000e620000000800 */
[----:B-----5:R-:W-:Y:S01]  /*c730*/  FADD.FTZ R154, R166, R175 ;  /* 0x000000afa69a7221 */ /* 0x020fe20000010000 */
[--C-:B------:R-:W-:Y:S01]  /*c740*/  FFMA.FTZ R18, R18, UR10, -R180.reuse ;  /* 0x0000000a12127c23 */ /* 0x100fe200080108b4 */
[--C-:B------:R-:W-:Y:S01]  /*c750*/  FFMA.FTZ R19, R19, UR10, -R180.reuse ;  /* 0x0000000a13137c23 */ /* 0x100fe200080108b4 */
[----:B------:R-:W-:Y:S01]  /*c760*/  FFMA.FTZ R20, R20, UR10, -R180 ;  /* 0x0000000a14147c23 */ /* 0x000fe200080108b4 */
[----:B--2---:R-:W-:Y:S01]  /*c770*/  FADD.FTZ R154, R179, R154 ;  /* 0x0000009ab39a7221 */ /* 0x004fe20000010000 */
[----:B------:R-:W-:-:S02]  /*c780*/  @!P1 IMAD R8, R183, 0x40, R2 ;  /* 0x00000040b7089824 */ /* 0x000fc400078e0202 */
[----:B------:R-:W-:Y:S01]  /*c790*/  FFMA.FTZ R21, R21, UR10, -R180 ;  /* 0x0000000a15157c23 */ /* 0x000fe200080108b4 */
[----:B------:R-:W2:Y:S01]  /*c7a0*/  MUFU.EX2 R167, R167 ;  /* 0x000000a700a77308 */ /* 0x000ea20000000800 */
[----:B---3--:R-:W-:Y:S01]  /*c7b0*/  FADD.FTZ R175, R165, R154 ;  /* 0x0000009aa5af7221 */ /* 0x008fe20000010000 */
[--C-:B------:R-:W-:Y:S01]  /*c7c0*/  FFMA.FTZ R14, R152, UR10, -R180.reuse ;  /* 0x0000000a980e7c23 */ /* 0x100fe200080108b4 */
[--C-:B------:R-:W-:Y:S01]  /*c7d0*/  FFMA.FTZ R23, R23, UR10, -R180.reuse ;  /* 0x0000000a17177c23 */ /* 0x100fe200080108b4 */
[--C-:B------:R-:W-:Y:S01]  /*c7e0*/  FFMA.FTZ R182, R161, UR10, -R180.reuse ;  /* 0x0000000aa1b67c23 */ /* 0x100fe200080108b4 */
[----:B----4-:R-:W-:Y:S01]  /*c7f0*/  FADD.FTZ R175, R172, R175 ;  /* 0x000000afacaf7221 */ /* 0x010fe20000010000 */
[--C-:B------:R-:W-:Y:S01]  /*c800*/  FFMA.FTZ R155, R155, UR10, -R180.reuse ;  /* 0x0000000a9b9b7c23 */ /* 0x100fe200080108b4 */
[--C-:B------:R-:W-:Y:S01]  /*c810*/  FFMA.FTZ R157, R157, UR10, -R180.reuse ;  /* 0x0000000a9d9d7c23 */ /* 0x100fe200080108b4 */
[----:B------:R-:W-:Y:S01]  /*c820*/  MUFU.EX2 R22, R22 ;  /* 0x0000001600167308 */ /* 0x000fe20000000800 */
[----:B0-----:R-:W-:Y:S01]  /*c830*/  FADD.FTZ R154, R170, R175 ;  /* 0x000000afaa9a7221 */ /* 0x001fe20000010000 */
[--C-:B------:R-:W-:Y:S01]  /*c840*/  FFMA.FTZ R175, R158, UR10, -R180.reuse ;  /* 0x0000000a9eaf7c23 */ /* 0x100fe200080108b4 */
[----:B------:R-:W-:Y:S01]  /*c850*/  F2FP.F16.F32.PACK_AB R158, R172, R165 ;  /* 0x000000a5ac9e723e */ /* 0x000fe200000000ff */
[----:B------:R-:W-:Y:S01]  /*c860*/  FFMA.FTZ R159, R159, UR10, -R180 ;  /* 0x0000000a9f9f7c23 */ /* 0x000fe200080108b4 */
[----:B-1----:R-:W-:Y:S01]  /*c870*/  FADD.FTZ R154, R171, R154 ;  /* 0x0000009aab9a7221 */ /* 0x002fe20000010000 */
[----:B------:R-:W-:Y:S01]  /*c880*/  FFMA.FTZ R173, R173, UR10, -R180 ;  /* 0x0000000aadad7c23 */ /* 0x000fe200080108b4 */
[----:B------:R-:W-:Y:S01]  /*c890*/  @!P1 LEA R8, R8, UR37, 0x2 ;  /* 0x0000002508089c11 */ /* 0x000fe2000f8e10ff */
[----:B------:R-:W0:Y:S01]  /*c8a0*/  MUFU.EX2 R15, R15 ;  /* 0x0000000f000f7308 */ /* 0x000e220000000800 */
[----:B--2---:R-:W-:Y:S01]  /*c8b0*/  FADD.FTZ R183, R167, R154 ;  /* 0x0000009aa7b77221 */ /* 0x004fe20000010000 */
[----:B------:R-:W-:Y:S01]  /*c8c0*/  F2FP.F16.F32.PACK_AB R154, R169, R160 ;  /* 0x000000a0a99a723e */ /* 0x000fe200000000ff */
[----:B------:R-:W-:Y:S01]  /*c8d0*/  FMUL.FTZ R69, R69, R168 ;  /* 0x000000a845457220 */ /* 0x000fe20000410000 */
[----:B------:R-:W-:Y:S01]  /*c8e0*/  F2FP.F16.F32.PACK_AB R160, R171, R170 ;  /* 0x000000aaaba0723e */ /* 0x000fe200000000ff */
[----:B------:R-:W-:Y:S01]  /*c8f0*/  @!P1 STS [R8+0x28800], R168 ;  /* 0x028800a808009388 */ /* 0x000fe20000000800 */
        /* <DEDUP_REMOVED lines=11> */
[----:B0-----:R-:W-:Y:S01]  /*c9b0*/  FFMA.FTZ R172, R15, R7, R22 ;  /* 0x000000070fac7223 */ /* 0x001fe20000010016 */
[----:B------:R0:W-:Y:S01]  /*c9c0*/  @!P1 STS [R8+0x28820], R15 ;  /* 0x0288200f08009388 */ /* 0x0001e20000000800 */
        /* <DEDUP_REMOVED lines=10> */
[----:B------:R-:W-:Y:S01]  /*ca70*/  FADD.FTZ R161, R163, R152 ;  /* 0x00000098a3a17221 */ /* 0x000fe20000010000 */
[----:B------:R-:W-:Y:S01]  /*ca80*/  F2FP.F16.F32.PACK_AB R152, R174, R177 ;  /* 0x000000b1ae98723e */ /* 0x000fe200000000ff */
[----:B------:R-:W-:Y:S01]  /*ca90*/  FMUL.FTZ R105, R105, R168 ;  /* 0x000000a869697220 */ /* 0x000fe20000410000 */
[----:B------:R-:W1:Y:S01]  /*caa0*/  MUFU.EX2 R18, R18 ;  /* 0x0000001200127308 */ /* 0x000e620000000800 */
[--C-:B--2---:R-:W-:Y:S01]  /*cab0*/  FFMA.FTZ R17, R156, UR10, -R180.reuse ;  /* 0x0000000a9c117c23 */ /* 0x104fe200080108b4 */
[----:B------:R-:W-:Y:S01]  /*cac0*/  F2FP.F16.F32.PACK_AB R156, R179, R166 ;  /* 0x000000a6b39c723e */ /* 0x000fe200000000ff */
[----:B------:R-:W-:Y:S01]  /*cad0*/  FFMA.FTZ R180, R162, UR10, -R180 ;  /* 0x0000000aa2b47c23 */ /* 0x000fe200080108b4 */
[----:B------:R-:W-:Y:S01]  /*cae0*/  F2FP.F16.F32.PACK_AB R162, R176, R167 ;  /* 0x000000a7b0a2723e */ /* 0x000fe200000000ff */
[-C--:B------:R-:W-:Y:S01]  /*caf0*/  FMUL.FTZ R108, R108, R168.reuse ;  /* 0x000000a86c6c7220 */ /* 0x080fe20000410000 */
[-C--:B------:R-:W-:Y:S01]  /*cb00*/  FMUL.FTZ R109, R109, R168.reuse ;  /* 0x000000a86d6d7220 */ /* 0x080fe20000410000 */
[----:B------:R-:W-:Y:S01]  /*cb10*/  FMUL.FTZ R112, R112, R168 ;  /* 0x000000a870707220 */ /* 0x000fe20000410000 */
[----:B------:R-:W2:Y:S01]  /*cb20*/  MUFU.EX2 R164, R164 ;  /* 0x000000a400a47308 */ /* 0x000ea20000000800 */
[C---:B---3--:R-:W-:Y:S01]  /*cb30*/  FADD.FTZ R7, R153.reuse, R172 ;  /* 0x000000ac99077221 */ /* 0x048fe20000010000 */
[----:B------:R-:W-:Y:S01]  /*cb40*/  F2FP.F16.F32.PACK_AB R153, R153, R22 ;  /* 0x000000169999723e */ /* 0x000fe200000000ff */
[-C--:B------:R-:W-:Y:S01]  /*cb50*/  FMUL.FTZ R113, R113, R168.reuse ;  /* 0x000000a871717220 */ /* 0x080fe20000410000 */
[-C--:B------:R-:W-:Y:S01]  /*cb60*/  FMUL.FTZ R116, R116, R168.reuse ;  /* 0x000000a874747220 */ /* 0x080fe20000410000 */
[-C--:B------:R-:W-:Y:S01]  /*cb70*/  FMUL.FTZ R117, R117, R168.reuse ;  /* 0x000000a875757220 */ /* 0x080fe20000410000 */
[-C--:B------:R-:W-:Y:S01]  /*cb80*/  FMUL.FTZ R120, R120, R168.reuse ;  /* 0x000000a878787220 */ /* 0x080fe20000410000 */
[-C--:B------:R-:W-:Y:S01]  /*cb90*/  FMUL.FTZ R121, R121, R168.reuse ;  /* 0x000000a879797220 */ /* 0x080fe20000410000 */
[----:B------:R-:W3:Y:S01]  /*cba0*/  MUFU.EX2 R19, R19 ;  /* 0x0000001300137308 */ /* 0x000ee20000000800 */
        /* <DEDUP_REMOVED lines=10> */
[-C--:B------:R-:W-:Y:S01]  /*cc50*/  FMUL.FTZ R136, R136, R168.reuse ;  /* 0x000000a888887220 */ /* 0x080fe20000410000 */
[-C--:B------:R-:W-:Y:S01]  /*cc60*/  FMUL.FTZ R137, R137, R168.reuse ;  /* 0x000000a889897220 */ /* 0x080fe20000410000 */
[----:B------:R-:W-:Y:S01]  /*cc70*/  FADD.FTZ R166, R178, R161 ;  /* 0x000000a1b2a67221 */ /* 0x000fe20000010000 */
[-C--:B------:R-:W-:Y:S01]  /*cc80*/  FMUL.FTZ R140, R140, R168.reuse ;  /* 0x000000a88c8c7220 */ /* 0x080fe20000410000 */
[----:B------:R-:W-:Y:S01]  /*cc90*/  FMUL.FTZ R141, R141, R168 ;  /* 0x000000a88d8d7220 */ /* 0x000fe20000410000 */
[----:B------:R-:W2:Y:S01]  /*cca0*/  MUFU.EX2 R21, R21 ;  /* 0x0000001500157308 */ /* 0x000ea20000000800 */
[----:B---3--:R-:W-:Y:S01]  /*ccb0*/  FADD.FTZ R7, R19, R174 ;  /* 0x000000ae13077221 */ /* 0x008fe20000010000 */
[C---:B0-----:R-:W-:Y:S01]  /*ccc0*/  FADD.FTZ R8, R181.reuse, R166 ;  /* 0x000000a6b5087221 */ /* 0x041fe20000010000 */
[----:B------:R-:W-:Y:S01]  /*ccd0*/  F2FP.F16.F32.PACK_AB R166, R181, R178 ;  /* 0x000000b2b5a6723e */ /* 0x000fe200000000ff */
[-C--:B------:R-:W-:Y:S01]  /*cce0*/  FMUL.FTZ R144, R144, R168.reuse ;  /* 0x000000a890907220 */ /* 0x080fe20000410000 */
[-C--:B------:R-:W-:Y:S01]  /*ccf0*/  FMUL.FTZ R145, R145, R168.reuse ;  /* 0x000000a891917220 */ /* 0x080fe20000410000 */
[-C--:B------:R-:W-:Y:S01]  /*cd00*/  FMUL.FTZ R148, R148, R168.reuse ;  /* 0x000000a894947220 */ /* 0x080fe20000410000 */
[----:B------:R-:W-:Y:S01]  /*cd10*/  FMUL.FTZ R149, R149, R168 ;  /* 0x000000a895957220 */ /* 0x000fe20000410000 */
        /* <DEDUP_REMOVED lines=26> */
[----:B--2---:R-:W-:Y:S01]  /*cec0*/  F2FP.F16.F32.PACK_AB R155, R19, R18 ;  /* 0x00000012139b723e */ /* 0x004fe200000000ff */
        /* <DEDUP_REMOVED lines=15> */
[C---:B0-----:R-:W-:Y:S01]  /*cfc0*/  FADD.FTZ R176, R170.reuse, R7 ;  /* 0x00000007aab07221 */ /* 0x041fe20000010000 */
        /* <DEDUP_REMOVED lines=44> */
[-C--:B------:R-:W-:Y:S01]  /*d290*/  FMUL.FTZ R138, R138, R15.reuse ;  /* 0x0000000f8a8a7220 */ /* 0x080fe20000410000 */
[-C--:B------:R-:W-:Y:S01]  /*d2a0*/  FMUL.FTZ R139, R139, R15.reuse ;  /* 0x0000000f8b8b7220 */ /* 0x080fe20000410000 */
[----:B------:R-:W-:Y:S01]  /*d2b0*/  FMUL.FTZ R142, R142, R15 ;  /* 0x0000000f8e8e7220 */ /* 0x000fe20000410000 */
[C---:B-1----:R-:W-:Y:S01]  /*d2c0*/  F2FP.F16.F32.PACK_AB R167, R180.reuse, R167 ;  /* 0x000000a7b4a7723e */ /* 0x042fe200000000ff */
[----:B------:R-:W-:Y:S01]  /*d2d0*/  FADD.FTZ R7, R180, R7 ;  /* 0x00000007b4077221 */ /* 0x000fe20000010000 */
[-C--:B------:R-:W-:Y:S01]  /*d2e0*/  FMUL.FTZ R143, R143, R15.reuse ;  /* 0x0000000f8f8f7220 */ /* 0x080fe20000410000 */
[-C--:B------:R-:W-:Y:S01]  /*d2f0*/  FMUL.FTZ R146, R146, R15.reuse ;  /* 0x0000000f92927220 */ /* 0x080fe20000410000 */
[-C--:B------:R-:W-:Y:S01]  /*d300*/  FMUL.FTZ R147, R147, R15.reuse ;  /* 0x0000000f93937220 */ /* 0x080fe20000410000 */
[----:B------:R2:W-:Y:S01]  /*d310*/  STSM.16.M88.4 [R9], R164 ;  /* 0x000000a409007844 */ /* 0x0005e20000000200 */
[-C--:B------:R-:W-:Y:S01]  /*d320*/  FMUL.FTZ R150, R150, R15.reuse ;  /* 0x0000000f96967220 */ /* 0x080fe20000410000 */
[----:B------:R-:W-:Y:S01]  /*d330*/  FMUL.FTZ R151, R151, R15 ;  /* 0x0000000f97977220 */ /* 0x000fe20000410000 */
[----:B------:R-:W-:Y:S06]  /*d340*/  @!P5 BRA `(.L_x_1837) ;  /* 0x000000000004d947 */ /* 0x000fec0003800000 */
[----:B------:R-:W-:Y:S01]  /*d350*/  BPT.TRAP 0x1 ;  /* 0x000000040000795c */ /* 0x000fe20000300000 */
.L_x_1837:
[----:B------:R0:W1:Y:S01]  /*d360*/  SYNCS.PHASECHK.TRANS64.TRYWAIT P0, [UR31+0x28c50], R13 ;  /* 0x028c500dff0075a7 */ /* 0x000062000800015f */
[----:B------:R-:W-:Y:S05]  /*d370*/  @!P5 BRA `(.L_x_1838) ;  /* 0x000000000004d947 */ /* 0x000fea0003800000 */
[----:B------:R-:W-:Y:S01]  /*d380*/  BPT.TRAP 0x1 ;  /* 0x000000040000795c */ /* 0x000fe20000300000 */
.L_x_1838:
[----:B-1----:R-:W-:Y:S05]  /*d390*/  @P0 BRA `(.L_x_1839) ;  /* 0x0000000000080947 */ /* 0x002fea0003800000 */
[----:B------:R-:W1:Y:S02]  /*d3a0*/  SYNCS.PHASECHK.TRANS64.TRYWAIT P0, [UR31+0x28c50], R13 ;  /* 0x028c500dff0075a7 */ /* 0x000e64000800015f */
[----:B-1----:R-:W-:Y:S05]  /*d3b0*/  @!P0 BRA `(.L_x_1840) ;  /* 0x0000008000b88947 */ /* 0x002fea0003800000 */
.L_x_1839:
        /* <DEDUP_REMOVED lines=13> */
[----:B------:R-:W-:-:S02]  /*d490*/  @!P6 PRMT R16, RZ, 0x654, R16 ;  /* 0x00000654ff10e816 */ /* 0x000fc40000000010 */
[----:B------:R-:W-:Y:S01]  /*d4a0*/  MOV R15, R5 ;  /* 0x00000005000f7202 */ /* 0x000fe20000000f00 */
[----:B------:R-:W-:Y:S02]  /*d4b0*/  WARPGROUP.DEPBAR.LE gsb0, 0x0 ;  /* 0x00008000000079c5 */ /* 0x000fe40000010000 */
[----:B------:R-:W-:-:S15]  /*d4c0*/  WARPGROUP.ARRIVE ;  /* 0x00000000000079c5 */ /* 0x000fde0000000000 */
[----:B------:R-:W-:-:S04]  /*d4d0*/  NOP ;  /* 0x0000000000007918 */ /* 0x000fc80000000000 */
        /* <DEDUP_REMOVED lines=24> */
.L_x_1824:
[----:B-12---:R-:W1:Y:S01]  /*d660*/  SHFL.BFLY PT, R9, R8, 0x2, 0x1f ;  /* 0x0c401f0008097f89 */ /* 0x006e6200000e0000 */
[----:B------:R-:W-:Y:S01]  /*d670*/  IMAD.MOV.U32 R10, RZ, RZ, RZ ;  /* 0x000000ffff0a7224 */ /* 0x000fe200078e00ff */
[----:B------:R-:W-:Y:S08]  /*d680*/  BAR.ARV 0x8, 0x100 ;  /* 0x0204000000007b1d */ /* 0x000ff00000002000 */
[----:B------:R-:W-:Y:S01]  /*d690*/  BAR.SYNC.DEFER_BLOCKING 0xf, 0x100 ;  /* 0x03c4000000007b1d */ /* 0x000fe20000010000 */
[----:B------:R-:W-:-:S05]  /*d6a0*/  ISETP.NE.AND P0, PT, R3, RZ, PT ;  /* 0x000000ff0300720c */ /* 0x000fca0003f05270 */
[----:B------:R-:W2:Y:S01]  /*d6b0*/  SHFL.BFLY PT, R4, R7, 0x2, 0x1f ;  /* 0x0c401f0007047f89 */ /* 0x000ea200000e0000 */
[----:B-1----:R-:W-:Y:S01]  /*d6c0*/  FADD.FTZ R9, R9, R8 ;  /* 0x0000000809097221 */ /* 0x002fe20000010000 */
[----:B------:R-:W-:-:S04]  /*d6d0*/  IMAD.U32 R8, RZ, RZ, UR10 ;  /* 0x0000000aff087e24 */ /* 0x000fc8000f8e00ff */
[----:B------:R-:W1:Y:S01]  /*d6e0*/  SHFL.BFLY PT, R0, R9, 0x1, 0x1f ;  /* 0x0c201f0009007f89 */ /* 0x000e6200000e0000 */
[----:B--2---:R-:W-:-:S05]  /*d6f0*/  FADD.FTZ R4, R4, R7 ;  /* 0x0000000704047221 */ /* 0x004fca0000010000 */
[----:B------:R-:W2:Y:S01]  /*d700*/  SHFL.BFLY PT, R11, R4, 0x1, 0x1f ;  /* 0x0c201f00040b7f89 */ /* 0x000ea200000e0000 */
[----:B-1----:R-:W-:Y:S01]  /*d710*/  FADD.FTZ R12, R9, R0 ;  /* 0x00000000090c7221 */ /* 0x002fe20000010000 */
[----:B------:R-:W-:Y:S02]  /*d720*/  IMAD.MOV.U32 R0, RZ, RZ, RZ ;  /* 0x000000ffff007224 */ /* 0x000fe400078e00ff */
[----:B------:R-:W-:Y:S02]  /*d730*/  IMAD.U32 R9, RZ, RZ, UR4 ;  /* 0x00000004ff097e24 */ /* 0x000fe4000f8e00ff */
[----:B------:R-:W-:-:S03]  /*d740*/  FSETP.NE.FTZ.AND P1, PT, R12, RZ, PT ;  /* 0x000000ff0c00720b */ /* 0x000fc60003f35000 */
[----:B------:R-:W-:Y:S01]  /*d750*/  LEA R9, R9, R2, 0x6 ;  /* 0x0000000209097211 */ /* 0x000fe200078e30ff */
[----:B------:R-:W-:-:S03]  /*d760*/  IMAD.MOV.U32 R2, RZ, RZ, -0x800000 ;  /* 0xff800000ff027424 */ /* 0x000fc600078e00ff */
[----:B------:R-:W-:-:S06]  /*d770*/  @!P0 LEA R9, R9, UR37, 0x2 ;  /* 0x0000002509098c11 */ /* 0x000fcc000f8e10ff */
[----:B------:R-:W1:Y:S01]  /*d780*/  @P1 MUFU.RCP R10, R12 ;  /* 0x0000000c000a1308 */ /* 0x000e620000001000 */
[----:B------:R-:W-:Y:S01]  /*d790*/  @P1 FMUL.FTZ R8, R8, 0.69314718246459960938 ;  /* 0x3f31721808081820 */ /* 0x000fe20000410000 */
[----:B--2---:R-:W-:Y:S01]  /*d7a0*/  FADD.FTZ R11, R4, R11 ;  /* 0x0000000b040b7221 */ /* 0x004fe20000010000 */
[----:B------:R-:W-:-:S04]  /*d7b0*/  MOV R4, 0xff800000 ;  /* 0xff80000000047802 */ /* 0x000fc80000000f00 */
[----:B------:R-:W-:Y:S01]  /*d7c0*/  FSETP.NE.FTZ.AND P2, PT, R11, RZ, PT ;  /* 0x000000ff0b00720b */ /* 0x000fe20003f55000 */
[----:B------:R-:W-:Y:S01]  /*d7d0*/  @P1 MUFU.LG2 R3, R12 ;  /* 0x0000000c00031308 */ /* 0x000fe20000000c00 */
[----:B-1----:R1:W-:Y:S01]  /*d7e0*/  @!P0 STS [R9+0x28800], R10 ;  /* 0x0288000a09008388 */ /* 0x0023e20000000800 */
[-C--:B------:R-:W-:Y:S01]  /*d7f0*/  FMUL.FTZ R24, R24, R10.reuse ;  /* 0x0000000a18187220 */ /* 0x080fe20000410000 */
[----:B------:R-:W-:-:S09]  /*d800*/  FMUL.FTZ R25, R25, R10 ;  /* 0x0000000a19197220 */ /* 0x000fd20000410000 */
[----:B------:R-:W2:Y:S01]  /*d810*/  @P2 MUFU.RCP R0, R11 ;  /* 0x0000000b00002308 */ /* 0x000ea20000001000 */
[-C--:B------:R-:W-:Y:S01]  /*d820*/  FMUL.FTZ R28, R28, R10.reuse ;  /* 0x0000000a1c1c7220 */ /* 0x080fe20000410000 */
[-C--:B------:R-:W-:Y:S01]  /*d830*/  FMUL.FTZ R29, R29, R10.reuse ;  /* 0x0000000a1d1d7220 */ /* 0x080fe20000410000 */
[-C--:B------:R-:W-:Y:S01]  /*d840*/  FMUL.FTZ R32, R32, R10.reuse ;  /* 0x0000000a20207220 */ /* 0x080fe20000410000 */
[-C--:B------:R-:W-:Y:S01]  /*d850*/  FMUL.FTZ R33, R33, R10.reuse ;  /* 0x0000000a21217220 */ /* 0x080fe20000410000 */
[-C--:B------:R-:W-:Y:S01]  /*d860*/  FMUL.FTZ R36, R36, R10.reuse ;  /* 0x0000000a24247220 */ /* 0x080fe20000410000 */
[-C--:B------:R-:W-:Y:S01]  /*d870*/  FMUL.FTZ R37, R37, R10.reuse ;  /* 0x0000000a25257220 */ /* 0x080fe20000410000 */
[-C--:B------:R-:W-:Y:S01]  /*d880*/  FMUL.FTZ R40, R40, R10.reuse ;  /* 0x0000000a28287220 */ /* 0x080fe20000410000 */
[----:B------:R-:W5:Y:S01]  /*d890*/  @P2 MUFU.LG2 R7, R11 ;  /* 0x0000000b00072308 */ /* 0x000f620000000c00 */
        /* <DEDUP_REMOVED lines=8> */
[----:B--2---:R2:W-:Y:S01]  /*d920*/  @!P0 STS [R9+0x28820], R0 ;  /* 0x0288200009008388 */ /* 0x0045e20000000800 */
        /* <DEDUP_REMOVED lines=47> */
[----:B-1----:R-:W-:-:S02]  /*dc20*/  IMAD.U32 R10, RZ, RZ, UR10 ;  /* 0x0000000aff0a7e24 */ /* 0x002fc4000f8e00ff */
[----:B------:R-:W-:Y:S01]  /*dc30*/  @P1 FMUL.FTZ R3, R3, 0.69314718246459960938 ;  /* 0x3f31721803031820 */ /* 0x000fe20000410000 */
[----:B-----5:R-:W-:Y:S01]  /*dc40*/  @P2 FMUL.FTZ R7, R7, 0.69314718246459960938 ;  /* 0x3f31721807072820 */ /* 0x020fe20000410000 */
[----:B------:R-:W-:Y:S01]  /*dc50*/  PLOP3.LUT P0, PT, PT, PT, PT, 0x8, 0x0 ;  /* 0x000000000000781c */ /* 0x000fe20003f0e170 */
        /* <DEDUP_REMOVED lines=67> */
[----:B--2---:R-:W-:Y:S06]  /*e090*/  BAR.ARV 0xe, 0x100 ;  /* 0x0384000000007b1d */ /* 0x004fec0000002000 */
.L_x_1756:
[----:B------:R-:W-:Y:S05]  /*e0a0*/  @P0 BRA `(.L_x_1842) ;  /* 0x0000002000f80947 */ /* 0x000fea0003800000 */
[----:B------:R-:W1:Y:S01]  /*e0b0*/  S2R R0, SR_TID.X ;  /* 0x0000000000007919 */ /* 0x000e620000002100 */
[----:B------:R-:W2:Y:S01]  /*e0c0*/  S2UR UR5, SR_CgaCtaId ;  /* 0x00000000000579c3 */ /* 0x000ea20000008800 */
[----:B------:R-:W-:Y:S01]  /*e0d0*/  UMOV UR4, 0x400 ;  /* 0x0000040000047882 */ /* 0x000fe20000000000 */
[----:B------:R-:W-:-:S06]  /*e0e0*/  IMAD R3, RZ, RZ, -UR40 ;  /* 0x80000028ff037e24 */ /* 0x000fcc000f8e02ff */
[----:B------:R-:W-:Y:S08]  /*e0f0*/  BAR.SYNC.DEFER_BLOCKING 0x1, 0x100 ;  /* 0x0044000000007b1d */ /* 0x000ff00000010000 */
[----:B------:R-:W5:Y:S08]  /*e100*/  S2UR UR6, SR_CTAID.Y ;  /* 0x00000000000679c3 */ /* 0x000f700000002600 */
[----:B------:R-:W5:Y:S01]  /*e110*/  LDC R10, c[0x0][0xc50] ;  /* 0x00031400ff0a7b82 */ /* 0x000f620000000800 */
[----:B--2---:R-:W-:-:S07]  /*e120*/  ULEA UR4, UR5, UR4, 0x18 ;  /* 0x0000000405047291 */ /* 0x004fce000f8ec03f */
[----:B------:R-:W2:Y:S01]  /*e130*/  LDC R6, c[0x0][0xbe8] ;  /* 0x0002fa00ff067b82 */ /* 0x000ea20000000800 */
[----:B------:R-:W-:Y:S01]  /*e140*/  UIADD3 UR4, UR4, 0x28c20, URZ ;  /* 0x00028c2004047890 */ /* 0x000fe2000fffe03f */
[----:B-1----:R-:W-:-:S03]  /*e150*/  VIADD R20, R0, 0xffffff80 ;  /* 0xffffff8000147836 */ /* 0x002fc60000000000 */
[----:B------:R-:W-:Y:S02]  /*e160*/  UPRMT UR4, URZ, 0x654, UR4 ;  /* 0x000006543f047896 */ /* 0x000fe40008000004 */
[----:B------:R-:W-:-:S04]  /*e170*/  SHF.R.S32.HI R21, RZ, 0x1f, R20 ;  /* 0x0000001fff157819 */ /* 0x000fc80000011414 */
[----:B------:R-:W-:Y:S01]  /*e180*/  LEA.HI R9, R21, R20, RZ, 0x7 ;  /* 0x0000001415097211 */ /* 0x000fe200078f38ff */
[----:B-----5:R-:W-:Y:S01]  /*e190*/  IMAD R3, R10, R3, UR6 ;  /* 0x000000060a037e24 */ /* 0x020fe2000f8e0203 */
[----:B------:R-:W-:Y:S01]  /*e1a0*/  USHF.R.S32.HI UR6, URZ, 0x1f, UR40 ;  /* 0x0000001f3f067899 */ /* 0x000fe20008011428 */
[----:B------:R-:W-:Y:S01]  /*e1b0*/  SYNCS.ARRIVE.TRANS64.RED.A1T0 RZ, [UR4], RZ ;  /* 0x000000ffffff79a7 */ /* 0x000fe20008100404 */
[----:B------:R-:W-:Y:S02]  /*e1c0*/  SHF.R.S32.HI R0, RZ, 0x7, R9 ;  /* 0x00000007ff007819 */ /* 0x000fe40000011409 */
[----:B------:R-:W-:-:S03]  /*e1d0*/  LOP3.LUT R5, R9, 0xffffff80, RZ, 0xc0, !PT ;  /* 0xffffff8009057812 */ /* 0x000fc600078ec0ff */
[----:B------:R-:W1:Y:S01]  /*e1e0*/  SHFL.IDX PT, R7, R0, RZ, 0x1f ;  /* 0x00001fff00077589 */ /* 0x000e6200000e0000 */
[----:B--2---:R-:W-:Y:S01]  /*e1f0*/  ISETP.NE.AND P1, PT, R6, 0x1, PT ;  /* 0x000000010600780c */ /* 0x004fe20003f25270 */
[----:B------:R-:W-:Y:S01]  /*e200*/  IMAD.IADD R8, R20, 0x1, -R5 ;  /* 0x0000000114087824 */ /* 0x000fe200078e0a05 */
[----:B------:R-:W-:-:S04]  /*e210*/  SHF.R.S32.HI R5, RZ, 0x1f, R3 ;  /* 0x0000001fff057819 */ /* 0x000fc80000011403 */
[----:B------:R-:W-:Y:S02]  /*e220*/  SHF.R.S32.HI R155, RZ, 0x1f, R8 ;  /* 0x0000001fff9b7819 */ /* 0x000fe40000011408 */
[----:B-1----:R-:W-:Y:S02]  /*e230*/  ISETP.NE.AND P0, PT, R7, RZ, PT ;  /* 0x000000ff0700720c */ /* 0x002fe40003f05270 */
[----:B------:R-:W-:-:S04]  /*e240*/  LEA.HI R7, R155, R8, RZ, 0x2 ;  /* 0x000000089b077211 */ /* 0x000fc800078f10ff */
[----:B------:R-:W-:-:S07]  /*e250*/  SHF.R.S32.HI R154, RZ, 0x2, R7 ;  /* 0x00000002ff9a7819 */ /* 0x000fce0000011407 */
[----:B------:R-:W-:Y:S05]  /*e260*/  @P0 BRA `(.L_x_1843) ;  /* 0x0000000400440947 */ /* 0x000fea0003800000 */
[----:B------:R-:W1:Y:S01]  /*e270*/  LDC R16, c[0x0][0xbe8] ;  /* 0x0002fa00ff107b82 */ /* 0x000e620000000800 */
[----:B------:R-:W-:Y:S01]  /*e280*/  LOP3.LUT R9, R9, 0xffffff80, RZ, 0xc0, !PT ;  /* 0xffffff8009097812 */ /* 0x000fe200078ec0ff */
[----:B------:R-:W2:Y:S01]  /*e290*/  S2R R22, SR_CTAID.X ;  /* 0x0000000000167919 */ /* 0x000ea20000002500 */
[----:B------:R-:W-:Y:S01]  /*e2a0*/  LEA.HI R11, R21, R20, RZ, 0x2 ;  /* 0x00000014150b7211 */ /* 0x000fe200078f10ff */
[----:B------:R-:W-:Y:S01]  /*e2b0*/  ULDC.64 UR4, c[0x0][0xbd0] ;  /* 0x0002f40000047ab9 */ /* 0x000fe20000000a00 */
[----:B------:R-:W-:Y:S01]  /*e2c0*/  IADD3 R23, R20, -R9, RZ ;  /* 0x8000000914177210 */ /* 0x000fe20007ffe0ff */
[----:B------:R-:W-:Y:S01]  /*e2d0*/  UIMAD.WIDE.U32 UR8, UR40, UR4, URZ ;  /* 0x00000004280872a5 */ /* 0x000fe2000f8e003f */
[----:B------:R-:W-:Y:S01]  /*e2e0*/  LOP3.LUT R11, R11, 0xfffffffc, RZ, 0xc0, !PT ;  /* 0xfffffffc0b0b7812 */ /* 0x000fe200078ec0ff */
[----:B------:R-:W5:Y:S01]  /*e2f0*/  S2UR UR7, SR_CTAID.Z ;  /* 0x00000000000779c3 */ /* 0x000f620000002700 */
[----:B------:R-:W-:Y:S01]  /*e300*/  SHF.R.S32.HI R10, RZ, 0x1f, R23 ;  /* 0x0000001fff0a7819 */ /* 0x000fe20000011417 */
[----:B------:R-:W-:-:S02]  /*e310*/  UIMAD UR4, UR6, UR4, URZ ;  /* 0x00000004060472a4 */ /* 0x000fc4000f8e023f */
[----:B------:R-:W-:Y:S01]  /*e320*/  IMAD.IADD R11, R20, 0x1, -R11 ;  /* 0x00000001140b7824 */ /* 0x000fe200078e0a0b */
[CC--:B------:R-:W-:Y:S01]  /*e330*/  LEA.HI R152, R10.reuse, R23.reuse, RZ, 0x2 ;  /* 0x000000170a987211 */ /* 0x0c0fe200078f10ff */
[----:B------:R-:W-:Y:S01]  /*e340*/  UIMAD UR4, UR40, UR5, UR4 ;  /* 0x00000005280472a4 */ /* 0x000fe2000f8e0204 */
[----:B------:R-:W-:Y:S01]  /*e350*/  LEA.HI R10, R10, R23, RZ, 0x5 ;  /* 0x000000170a0a7211 */ /* 0x000fe200078f28ff */
[----:B------:R-:W4:Y:S01]  /*e360*/  LDC.64 R18, c[0x0][0xbd8] ;  /* 0x0002f600ff127b82 */ /* 0x000f220000000a00 */
[--C-:B------:R-:W-:Y:S01]  /*e370*/  SHF.R.S32.HI R9, RZ, 0x2, R152.reuse ;  /* 0x00000002ff097819 */ /* 0x100fe20000011498 */
[----:B------:R-:W-:Y:S01]  /*e380*/  UIADD3 UR4, UR9, UR4, URZ ;  /* 0x0000000409047290 */ /* 0x000fe2000fffe03f */
[----:B------:R-:W-:Y:S02]  /*e390*/  SHF.R.S32.HI R12, RZ, 0x1f, R152 ;  /* 0x0000001fff0c7819 */ /* 0x000fe40000011498 */
[----:B------:R-:W-:Y:S02]  /*e3a0*/  SHF.R.S32.HI R10, RZ, 0x5, R10 ;  /* 0x00000005ff0a7819 */ /* 0x000fe4000001140a */
[----:B------:R-:W-:-:S02]  /*e3b0*/  LEA.HI R12, R12, R9, RZ, 0x3 ;  /* 0x000000090c0c7211 */ /* 0x000fc400078f18ff */
[----:B-1----:R-:W-:Y:S02]  /*e3c0*/  ISETP.NE.AND P0, PT, R16, 0x1, PT ;  /* 0x000000011000780c */ /* 0x002fe40003f05270 */
[----:B------:R-:W-:Y:S02]  /*e3d0*/  LOP3.LUT R12, R12, 0xfffffff8, RZ, 0xc0, !PT ;  /* 0xfffffff80c0c7812 */ /* 0x000fe400078ec0ff */
[----:B------:R-:W-:-:S03]  /*e3e0*/  LOP3.LUT R152, R152, 0x7ffffffc, RZ, 0xc0, !PT ;  /* 0x7ffffffc98987812 */ /* 0x000fc600078ec0ff */
[----:B------:R-:W-:Y:S01]  /*e3f0*/  IMAD.IADD R9, R9, 0x1, -R12 ;  /* 0x0000000109097824 */ /* 0x000fe200078e0a0c */
[----:B------:R-:W-:Y:S01]  /*e400*/  LEA.HI R12, R11, R11, RZ, 0x1 ;  /* 0x0000000b0b0c7211 */ /* 0x000fe200078f08ff */
[----:B-----5:R-:W-:Y:S01]  /*e410*/  USHF.R.S32.HI UR5, URZ, 0x1f, UR7 ;  /* 0x0000001f3f057899 */ /* 0x020fe20008011407 */
[----:B------:R-:W-:Y:S02]  /*e420*/  IMAD.IADD R152, R23, 0x1, -R152 ;  /* 0x0000000117987824 */ /* 0x000fe400078e0a98 */
[----:B------:R-:W-:Y:S01]  /*e430*/  LOP3.LUT R12, R12, 0x1ffffffe, RZ, 0xc0, !PT ;  /* 0x1ffffffe0c0c7812 */ /* 0x000fe200078ec0ff */
[----:B0--3--:R-:W0:Y:S01]  /*e440*/  @P0 LDC R14, c[0x0][0xbec] ;  /* 0x0002fb00ff0e0b82 */ /* 0x009e220000000800 */
[----:B------:R-:W-:Y:S01]  /*e450*/  LEA R153, R10, R9, 0x4 ;  /* 0x000000090a997211 */ /* 0x000fe200078e20ff */
[----:B------:R-:W-:Y:S02]  /*e460*/  IMAD.U32 R10, RZ, RZ, UR8 ;  /* 0x00000008ff0a7e24 */ /* 0x000fe4000f8e00ff */
[----:B------:R-:W-:-:S02]  /*e470*/  IMAD.IADD R12, R11, 0x1, -R12 ;  /* 0x000000010b0c7824 */ /* 0x000fc400078e0a0c */
[----:B------:R-:W-:Y:S01]  /*e480*/  IMAD.U32 R11, RZ, RZ, UR9 ;  /* 0x00000009ff0b7e24 */ /* 0x000fe2000f8e00ff */
[----:B------:R-:W-:Y:S01]  /*e490*/  MOV R11, UR4 ;  /* 0x00000004000b7c02 */ /* 0x000fe20008000f00 */
[----:B------:R-:W1:Y:S01]  /*e4a0*/  @P0 LDC R17, c[0x0][0xbf0] ;  /* 0x0002fc00ff110b82 */ /* 0x000e620000000800 */
[----:B------:R-:W-:Y:S02]  /*e4b0*/  IMAD R9, R12, 0x8, R153 ;  /* 0x000000080c097824 */ /* 0x000fe400078e0299 */
[----:B----4-:R-:W-:Y:S01]  /*e4c0*/  IMAD R12, R18, UR5, RZ ;  /* 0x00000005120c7c24 */ /* 0x010fe2000f8e02ff */
[----:B------:R-:W-:Y:S01]  /*e4d0*/  ULDC.64 UR4, c[0x0][0xbe0] ;  /* 0x0002f80000047ab9 */ /* 0x000fe20000000a00 */
[----:B--2---:R-:W-:Y:S02]  /*e4e0*/  IMAD R9, R22, 0x40, R9 ;  /* 0x0000004016097824 */ /* 0x004fe400078e0209 */
[----:B------:R-:W-:Y:S02]  /*e4f0*/  IMAD R15, R19, UR7, R12 ;  /* 0x00000007130f7c24 */ /* 0x000fe4000f8e020c */
[----:B------:R-:W-:-:S02]  /*e500*/  IMAD.MOV.U32 R13, RZ, RZ, R9 ;  /* 0x000000ffff0d7224 */ /* 0x000fc400078e0009 */
[----:B------:R-:W-:-:S04]  /*e510*/  IMAD.WIDE.U32 R10, R18, UR7, R10 ;  /* 0x00000007120a7c25 */ /* 0x000fc8000f8e000a */
[----:B------:R-:W-:Y:S02]  /*e520*/  IMAD.IADD R11, R11, 0x1, R15 ;  /* 0x000000010b0b7824 */ /* 0x000fe400078e020f */
[----:B0-----:R-:W-:-:S04]  /*e530*/  @P0 IMAD.HI.U32 R12, R9, R14, RZ ;  /* 0x0000000e090c0227 */ /* 0x001fc800078e00ff */
[----:B------:R-:W-:Y:S01]  /*e540*/  IMAD.WIDE.U32 R10, R3, UR4, R10 ;  /* 0x00000004030a7c25 */ /* 0x000fe2000f8e000a */
[----:B-1----:R-:W-:-:S03]  /*e550*/  @P0 SHF.R.U32.HI R13, RZ, R17, R12 ;  /* 0x00000011ff0d0219 */ /* 0x002fc6000001160c */
[----:B------:R-:W-:Y:S02]  /*e560*/  IMAD R12, R5, UR4, RZ ;  /* 0x00000004050c7c24 */ /* 0x000fe4000f8e02ff */
[----:B------:R-:W-:Y:S01]  /*e570*/  IMAD.SHL.U32 R152, R152, 0x2, RZ ;  /* 0x0000000298987824 */ /* 0x000fe200078e00ff */
[C---:B------:R-:W-:Y:S02]  /*e580*/  IADD3 R14, -R13.reuse, RZ, RZ ;  /* 0x000000ff0d0e7210 */ /* 0x040fe40007ffe1ff */
[----:B------:R-:W-:Y:S02]  /*e590*/  SHF.R.S32.HI R15, RZ, 0x1f, R13 ;  /* 0x0000001fff0f7819 */ /* 0x000fe4000001140d */
[----:B------:R-:W-:Y:S01]  /*e5a0*/  IADD3 R10, P0, R13, R10, RZ ;  /* 0x0000000a0d0a7210 */ /* 0x000fe20007f1e0ff */
[----:B------:R-:W-:Y:S02]  /*e5b0*/  IMAD R9, R16, R14, R9 ;  /* 0x0000000e10097224 */ /* 0x000fe400078e0209 */
[----:B------:R-:W-:Y:S01]  /*e5c0*/  IMAD R14, R3, UR5, R12 ;  /* 0x00000005030e7c24 */ /* 0x000fe2000f8e020c */
[----:B------:R-:W-:-:S02]  /*e5d0*/  ULDC.64 UR4, c[0x0][0xbc8] ;  /* 0x0002f20000047ab9 */ /* 0x000fc40000000a00 */
        /* <DEDUP_REMOVED lines=10> */
[----:B------:R-:W-:Y:S01]  /*e680*/  LOP3.LUT R11, R12, 0xfffffe, RZ, 0xc0, !PT ;  /* 0x00fffffe0c0b7812 */ /* 0x000fe200078ec0ff */
[----:B------:R-:W-:Y:S01]  /*e690*/  IMAD R14, R16, UR4, RZ ;  /* 0x00000004100e7c24 */ /* 0x000fe2000f8e02ff */
[----:B------:R-:W-:Y:S01]  /*e6a0*/  LEA.HI.X R18, R10, UR5, R9, 0x2, P0 ;  /* 0x000000050a127c11 */ /* 0x000fe200080f1409 */
[----:B------:R-:W-:Y:S01]  /*e6b0*/  SHFL.IDX PT, R12, R17, 0x1, 0x1c1f ;  /* 0x003c1f00110c7f89 */ /* 0x000fe200000e0000 */
[----:B------:R-:W-:Y:S01]  /*e6c0*/  LEA R9, R22, R153, 0x6 ;  /* 0x0000009916097211 */ /* 0x000fe200078e30ff */
[----:B------:R-:W-:-:S02]  /*e6d0*/  IMAD.IADD R15, R0, 0x1, -R11 ;  /* 0x00000001000f7824 */ /* 0x000fc400078e0a0b */
[----:B------:R-:W-:Y:S02]  /*e6e0*/  SHFL.IDX PT, R10, R17, RZ, 0x1c1f ;  /* 0x001c1fff110a7589 */ /* 0x000fe400000e0000 */
[----:B------:R-:W-:Y:S02]  /*e6f0*/  IMAD.U32 R15, R15, -0x100, RZ ;  /* 0xffffff000f0f7824 */ /* 0x000fe400078e00ff */
[----:B------:R-:W0:Y:S03]  /*e700*/  SHFL.IDX PT, R11, R18, RZ, 0x1c1f ;  /* 0x001c1fff120b7589 */ /* 0x000e2600000e0000 */
[----:B------:R-:W-:Y:S01]  /*e710*/  ISETP.NE.AND P0, PT, R152, R15, PT ;  /* 0x0000000f9800720c */ /* 0x000fe20003f05270 */
[----:B------:R-:W1:Y:S01]  /*e720*/  SHFL.IDX PT, R13, R18, 0x1, 0x1c1f ;  /* 0x003c1f00120d7f89 */ /* 0x000e6200000e0000 */
[C---:B------:R-:W-:Y:S02]  /*e730*/  VIADD R15, R9.reuse, 0x8 ;  /* 0x00000008090f7836 */ /* 0x040fe40000000000 */
[----:B------:R-:W-:-:S03]  /*e740*/  ISETP.GE.OR P2, PT, R9, R14, P0 ;  /* 0x0000000e0900720c */ /* 0x000fc60000746670 */
[----:B------:R-:W-:-:S10]  /*e750*/  ISETP.GE.OR P0, PT, R15, R14, P0 ;  /* 0x0000000e0f00720c */ /* 0x000fd40000706670 */
[----:B0-----:R2:W-:Y:S04]  /*e760*/  @!P2 ST.E desc[UR48][R10.64], R2 ;  /* 0x000000020a00a985 */ /* 0x0015e8000c101930 */
[----:B-1----:R2:W-:Y:S02]  /*e770*/  @!P0 ST.E desc[UR48][R12.64], R4 ;  /* 0x000000040c008985 */ /* 0x0025e4000c101930 */
.L_x_1843:
[----:B0--3--:R-:W0:Y:S01]  /*e780*/  S2R R14, SR_CTAID.X ;  /* 0x00000000000e7919 */ /* 0x009e220000002500 */
[----:B------:R-:W-:Y:S01]  /*e790*/  LEA.HI R21, R21, R20, RZ, 0x2 ;  /* 0x0000001415157211 */ /* 0x000fe200078f10ff */
[----:B------:R-:W1:Y:S01]  /*e7a0*/  S2UR UR7, SR_CTAID.Z ;  /* 0x00000000000779c3 */ /* 0x000e620000002700 */
[----:B------:R-:W-:Y:S01]  /*e7b0*/  SHF.R.S32.HI R9, RZ, 0x1f, R7 ;  /* 0x0000001fff097819 */ /* 0x000fe20000011407 */
[----:B------:R-:W-:Y:S01]  /*e7c0*/  ULDC.64 UR8, c[0x0][0xb38] ;  /* 0x0002ce0000087ab9 */ /* 0x000fe20000000a00 */
[----:B------:R-:W-:Y:S01]  /*e7d0*/  LOP3.LUT R21, R21, 0xfffffffc, RZ, 0xc0, !PT ;  /* 0xfffffffc15157812 */ /* 0x000fe200078ec0ff */
[----:B------:R-:W-:Y:S01]  /*e7e0*/  UIMAD UR6, UR6, UR8, URZ ;  /* 0x00000008060672a4 */ /* 0x000fe2000f8e023f */
[----:B------:R-:W-:Y:S01]  /*e7f0*/  LEA.HI R9, R9, R154, RZ, 0x3 ;  /* 0x0000009a09097211 */ /* 0x000fe200078f18ff */
[----:B------:R-:W-:Y:S01]  /*e800*/  UIMAD.WIDE.U32 UR4, UR40, UR8, URZ ;  /* 0x00000008280472a5 */ /* 0x000fe2000f8e003f */
[----:B------:R-:W-:Y:S01]  /*e810*/  IADD3 R21, R20, -R21, RZ ;  /* 0x8000001514157210 */ /* 0x000fe20007ffe0ff */
[----:B--2-4-:R-:W2:Y:S01]  /*e820*/  LDC.64 R12, c[0x0][0xb40] ;  /* 0x0002d000ff0c7b82 */ /* 0x014ea20000000a00 */
[----:B------:R-:W-:Y:S01]  /*e830*/  LOP3.LUT R9, R9, 0xfffffff8, RZ, 0xc0, !PT ;  /* 0xfffffff809097812 */ /* 0x000fe200078ec0ff */
[----:B------:R-:W-:Y:S01]  /*e840*/  UIMAD UR6, UR40, UR9, UR6 ;  /* 0x00000009280672a4 */ /* 0x000fe2000f8e0206 */
[----:B------:R-:W-:Y:S01]  /*e850*/  LEA.HI R2, R21, R21, RZ, 0x1 ;  /* 0x0000001515027211 */ /* 0x000fe200078f08ff */
[----:B------:R-:W-:Y:S01]  /*e860*/  IMAD.U32 R11, RZ, RZ, UR5 ;  /* 0x00000005ff0b7e24 */ /* 0x000fe2000f8e00ff */
[----:B------:R-:W-:Y:S01]  /*e870*/  LEA.HI R155, R155, R8, RZ, 0x5 ;  /* 0x000000089b9b7211 */ /* 0x000fe200078f28ff */
[----:B------:R-:W-:Y:S01]  /*e880*/  IMAD.IADD R154, R154, 0x1, -R9 ;  /* 0x000000019a9a7824 */ /* 0x000fe200078e0a09 */
[----:B------:R-:W-:Y:S01]  /*e890*/  LOP3.LUT R2, R2, 0x1ffffffe, RZ, 0xc0, !PT ;  /* 0x1ffffffe02027812 */ /* 0x000fe200078ec0ff */
[----:B------:R-:W3:Y:S01]  /*e8a0*/  @P1 LDC R4, c[0x0][0xbec] ;  /* 0x0002fb00ff041b82 */ /* 0x000ee20000000800 */
[----:B------:R-:W-:Y:S01]  /*e8b0*/  SHF.R.S32.HI R155, RZ, 0x5, R155 ;  /* 0x00000005ff9b7819 */ /* 0x000fe2000001149b */
[----:B------:R-:W-:Y:S01]  /*e8c0*/  UIADD3 UR6, UR5, UR6, URZ ;  /* 0x0000000605067290 */ /* 0x000fe2000fffe03f */
[----:B------:R-:W-:Y:S01]  /*e8d0*/  IMAD.U32 R10, RZ, RZ, UR4 ;  /* 0x00000004ff0a7e24 */ /* 0x000fe2000f8e00ff */
[----:B------:R-:W-:Y:S01]  /*e8e0*/  BSSY B0, `(.L_x_1844) ;  /* 0x00000f3000007945 */ /* 0x000fe20003800000 */
[----:B------:R-:W-:Y:S01]  /*e8f0*/  IMAD.IADD R2, R21, 0x1, -R2 ;  /* 0x0000000115027824 */ /* 0x000fe200078e0a02 */
[----:B------:R-:W-:Y:S01]  /*e900*/  ULDC.64 UR4, c[0x0][0xb48] ;  /* 0x0002d20000047ab9 */ /* 0x000fe20000000a00 */
[----:B------:R-:W-:Y:S01]  /*e910*/  IMAD R155, R155, 0x10, R154 ;  /* 0x000000109b9b7824 */ /* 0x000fe200078e029a */
[----:B------:R-:W4:Y:S01]  /*e920*/  @P1 LDC R17, c[0x0][0xbf0] ;  /* 0x0002fc00ff111b82 */ /* 0x000f220000000800 */
[----:B-1----:R-:W-:Y:S01]  /*e930*/  USHF.R.S32.HI UR8, URZ, 0x1f, UR7 ;  /* 0x0000001f3f087899 */ /* 0x002fe20008011407 */
[----:B------:R-:W-:-:S02]  /*e940*/  IMAD.U32 R11, RZ, RZ, UR6 ;  /* 0x00000006ff0b7e24 */ /* 0x000fc4000f8e00ff */
[----:B------:R-:W-:-:S04]  /*e950*/  LEA R9, R2, R155, 0x3 ;  /* 0x0000009b02097211 */ /* 0x000fc800078e18ff */
[----:B0-----:R-:W-:Y:S01]  /*e960*/  LEA R15, R14, R9, 0x6 ;  /* 0x000000090e0f7211 */ /* 0x001fe200078e30ff */
[C---:B--2---:R-:W-:Y:S02]  /*e970*/  IMAD R2, R12.reuse, UR8, RZ ;  /* 0x000000080c027c24 */ /* 0x044fe4000f8e02ff */
[----:B------:R-:W-:-:S04]  /*e980*/  IMAD.WIDE.U32 R10, R12, UR7, R10 ;  /* 0x000000070c0a7c25 */ /* 0x000fc8000f8e000a */
[----:B------:R-:W-:Y:S02]  /*e990*/  IMAD R13, R13, UR7, R2 ;  /* 0x000000070d0d7c24 */ /* 0x000fe4000f8e0202 */
[----:B---3--:R-:W-:-:S04]  /*e9a0*/  @P1 IMAD.HI.U32 R4, R15, R4, RZ ;  /* 0x000000040f041227 */ /* 0x008fc800078e00ff */
[----:B------:R-:W-:Y:S02]  /*e9b0*/  IMAD.MOV.U32 R9, RZ, RZ, R15 ;  /* 0x000000ffff097224 */ /* 0x000fe400078e000f */
[----:B------:R-:W-:Y:S01]  /*e9c0*/  IMAD R2, R5, UR4, RZ ;  /* 0x0000000405027c24 */ /* 0x000fe2000f8e02ff */
[----:B----4-:R-:W-:Y:S01]  /*e9d0*/  @P1 SHF.R.U32.HI R9, RZ, R17, R4 ;  /* 0x00000011ff091219 */ /* 0x010fe20000011604 */
[----:B------:R-:W-:Y:S02]  /*e9e0*/  IMAD.IADD R11, R11, 0x1, R13 ;  /* 0x000000010b0b7824 */ /* 0x000fe400078e020d */
[C---:B------:R-:W-:Y:S01]  /*e9f0*/  IMAD R13, R3.reuse, UR5, R2 ;  /* 0x00000005030d7c24 */ /* 0x040fe2000f8e0202 */
[--C-:B------:R-:W-:Y:S01]  /*ea00*/  SHF.R.S32.HI R4, RZ, 0x1f, R9.reuse ;  /* 0x0000001fff047819 */ /* 0x100fe20000011409 */
[----:B------:R-:W-:Y:S02]  /*ea10*/  IMAD.MOV R5, RZ, RZ, -R9 ;  /* 0x000000ffff057224 */ /* 0x000fe400078e0a09 */
[----:B------:R-:W-:Y:S01]  /*ea20*/  IMAD.WIDE.U32 R2, R3, UR4, R10 ;  /* 0x0000000403027c25 */ /* 0x000fe2000f8e000a */
[----:B------:R-:W-:-:S03]  /*ea30*/  ULDC.64 UR4, c[0x0][0xb30] ;  /* 0x0002cc0000047ab9 */ /* 0x000fc60000000a00 */
[----:B------:R-:W-:Y:S01]  /*ea40*/  IMAD R5, R6, R5, R15 ;  /* 0x0000000506057224 */ /* 0x000fe200078e020f */
[----:B------:R-:W-:Y:S01]  /*ea50*/  IADD3 R3, R3, R13, RZ ;  /* 0x0000000d03037210 */ /* 0x000fe20007ffe0ff */
[----:B------:R-:W-:-:S04]  /*ea60*/  IMAD R4, R4, UR4, RZ ;  /* 0x0000000404047c24 */ /* 0x000fc8000f8e02ff */
[C---:B------:R-:W-:Y:S01]  /*ea70*/  IMAD R11, R9.reuse, UR5, R4 ;  /* 0x00000005090b7c24 */ /* 0x040fe2000f8e0204 */
[----:B------:R-:W-:Y:S01]  /*ea80*/  SHF.R.S32.HI R4, RZ, 0x1f, R5 ;  /* 0x0000001fff047819 */ /* 0x000fe20000011405 */
        /* <DEDUP_REMOVED lines=8> */
[-C--:B------:R-:W-:Y:S02]  /*eb10*/  LEA.HI R9, R0, R0.reuse, RZ, 0x1 ;  /* 0x0000000000097211 */ /* 0x080fe400078f08ff */
[----:B------:R-:W-:Y:S01]  /*eb20*/  LEA R4, P0, R2, UR4, 0x2 ;  /* 0x0000000402047c11 */ /* 0x000fe2000f8010ff */
[----:B------:R-:W-:Y:S01]  /*eb30*/  ULDC UR4, c[0x0][0xa88] ;  /* 0x0002a20000047ab9 */ /* 0x000fe20000000800 */
[----:B------:R-:W-:Y:S01]  /*eb40*/  LOP3.LUT R11, R9, 0xfffffe, RZ, 0xc0, !PT ;  /* 0x00fffffe090b7812 */ /* 0x000fe200078ec0ff */
[----:B------:R-:W-:Y:S01]  /*eb50*/  IMAD R6, R6, UR4, RZ ;  /* 0x0000000406067c24 */ /* 0x000fe2000f8e02ff */
[----:B------:R-:W-:Y:S01]  /*eb60*/  LOP3.LUT R9, R7, 0x7ffffffc, RZ, 0xc0, !PT ;  /* 0x7ffffffc07097812 */ /* 0x000fe200078ec0ff */
[----:B------:R-:W-:Y:S01]  /*eb70*/  IMAD R7, R14, 0x40, R155 ;  /* 0x000000400e077824 */ /* 0x000fe200078e029b */
[----:B------:R-:W-:Y:S02]  /*eb80*/  LEA.HI.X R5, R2, UR5, R5, 0x2, P0 ;  /* 0x0000000502057c11 */ /* 0x000fe400080f1405 */
[----:B------:R-:W-:Y:S01]  /*eb90*/  IADD3 R11, -R11, R0, RZ ;  /* 0x000000000b0b7210 */ /* 0x000fe20007ffe1ff */
[----:B------:R-:W-:Y:S01]  /*eba0*/  IMAD.IADD R0, R8, 0x1, -R9 ;  /* 0x0000000108007824 */ /* 0x000fe200078e0a09 */
[----:B------:R-:W-:Y:S01]  /*ebb0*/  ISETP.GE.AND P0, PT, R7, R6, PT ;  /* 0x000000060700720c */ /* 0x000fe20003f06270 */
[----:B------:R0:W1:Y:S02]  /*ebc0*/  SHFL.IDX PT, R2, R4, RZ, 0x1c1f ;  /* 0x001c1fff04027589 */ /* 0x00006400000e0000 */
[----:B------:R-:W-:-:S02]  /*ebd0*/  IMAD R0, R11, 0x80, R0 ;  /* 0x000000800b007824 */ /* 0x000fc400078e0200 */
[----:B------:R0:W2:Y:S02]  /*ebe0*/  SHFL.IDX PT, R3, R5, RZ, 0x1c1f ;  /* 0x001c1fff05037589 */ /* 0x0000a400000e0000 */
[----:B------:R-:W-:-:S06]  /*ebf0*/  IMAD.SHL.U32 R0, R0, 0x2, RZ ;  /* 0x0000000200007824 */ /* 0x000fcc00078e00ff */
[----:B0-----:R-:W-:Y:S05]  /*ec00*/  @P0 BRA `(.L_x_1845) ;  /* 0x0000000c00000947 */ /* 0x001fea0003800000 */
[C---:B------:R-:W-:Y:S01]  /*ec10*/  IADD3 R9, R0.reuse, 0x8, RZ ;  /* 0x0000000800097810 */ /* 0x040fe20007ffe0ff */
        /* <DEDUP_REMOVED lines=14> */
[----:B------:R-:W-:Y:S01]  /*ed00*/  VIADD R23, R0, 0x58 ;  /* 0x0000005800177836 */ /* 0x000fe20000000000 */
[----:B------:R-:W-:-:S02]  /*ed10*/  ISETP.GE.AND P1, PT, R17, UR4, PT ;  /* 0x0000000411007c0c */ /* 0x000fc4000bf26270 */
[----:B------:R-:W-:Y:S02]  /*ed20*/  @!P2 LEA.HI R8, R0, R0, RZ, 0x1 ;  /* 0x000000000008a211 */ /* 0x000fe400078f08ff */
[----:B------:R-:W-:Y:S02]  /*ed30*/  @!P3 LEA.HI R10, R9, R9, RZ, 0x1 ;  /* 0x00000009090ab211 */ /* 0x000fe400078f08ff */
[----:B------:R-:W-:Y:S02]  /*ed40*/  @!P4 LEA.HI R12, R11, R11, RZ, 0x1 ;  /* 0x0000000b0b0cc211 */ /* 0x000fe400078f08ff */
[----:B------:R-:W-:Y:S02]  /*ed50*/  @!P5 LEA.HI R14, R13, R13, RZ, 0x1 ;  /* 0x0000000d0d0ed211 */ /* 0x000fe400078f08ff */
[----:B------:R-:W-:Y:S02]  /*ed60*/  @!P2 LOP3.LUT R9, R8, 0xfffffffe, RZ, 0xc0, !PT ;  /* 0xfffffffe0809a812 */ /* 0x000fe400078ec0ff */
[----:B------:R-:W-:-:S02]  /*ed70*/  @!P3 LOP3.LUT R11, R10, 0xfffffffe, RZ, 0xc0, !PT ;  /* 0xfffffffe0a0bb812 */ /* 0x000fc400078ec0ff */
[----:B------:R-:W-:Y:S01]  /*ed80*/  @!P4 LOP3.LUT R13, R12, 0xfffffffe, RZ, 0xc0, !PT ;  /* 0xfffffffe0c0dc812 */ /* 0x000fe200078ec0ff */
[--C-:B-12---:R-:W-:Y:S01]  /*ed90*/  @!P2 IMAD.WIDE R8, R9, 0x4, R2.reuse ;  /* 0x000000040908a825 */ /* 0x106fe200078e0202 */
[----:B------:R-:W-:Y:S02]  /*eda0*/  @!P5 LOP3.LUT R15, R14, 0xfffffffe, RZ, 0xc0, !PT ;  /* 0xfffffffe0e0fd812 */ /* 0x000fe400078ec0ff */
[----:B------:R-:W-:Y:S01]  /*edb0*/  IADD3 R21, R0, 0x48, RZ ;  /* 0x0000004800157810 */ /* 0x000fe20007ffe0ff */
        /* <DEDUP_REMOVED lines=9> */
[----:B------:R-:W-:Y:S01]  /*ee50*/  ISETP.GE.AND P6, PT, R22, UR4, PT ;  /* 0x0000000416007c0c */ /* 0x000fe2000bfc6270 */
[----:B------:R3:W-:Y:S01]  /*ee60*/  @!P5 ST.E.64 desc[UR48][R14.64], R36 ;  /* 0x000000240e00d985 */ /* 0x0007e2000c101b30 */
[----:B------:R-:W-:Y:S01]  /*ee70*/  ISETP.GE.AND P5, PT, R21, UR4, PT ;  /* 0x0000000415007c0c */ /* 0x000fe2000bfa6270 */
[----:B0-----:R-:W-:Y:S01]  /*ee80*/  VIADD R24, R0, 0x60 ;  /* 0x0000006000187836 */ /* 0x001fe20000000000 */
[----:B------:R-:W-:Y:S02]  /*ee90*/  @!P0 LEA.HI R16, R16, R16, RZ, 0x1 ;  /* 0x0000001010108211 */ /* 0x000fe400078f08ff */
        /* <DEDUP_REMOVED lines=14> */
[----:B---3--:R-:W-:Y:S01]  /*ef80*/  @!P4 LOP3.LUT R15, R20, 0xfffffffe, RZ, 0xc0, !PT ;  /* 0xfffffffe140fc812 */ /* 0x008fe200078ec0ff */
[----:B------:R-:W-:Y:S01]  /*ef90*/  VIADD R20, R0, 0x78 ;  /* 0x0000007800147836 */ /* 0x000fe20000000000 */
[----:B------:R-:W-:Y:S02]  /*efa0*/  @!P5 LOP3.LUT R21, R21, 0xfffffffe, RZ, 0xc0, !PT ;  /* 0xfffffffe1515d812 */ /* 0x000fe400078ec0ff */
[----:B------:R-:W-:Y:S02]  /*efb0*/  @!P6 LOP3.LUT R17, R22, 0xfffffffe, RZ, 0xc0, !PT ;  /* 0xfffffffe1611e812 */ /* 0x000fe400078ec0ff */
[----:B------:R-:W-:Y:S01]  /*efc0*/  ISETP.GE.AND P1, PT, R23, UR4, PT ;  /* 0x0000000417007c0c */ /* 0x000fe2000bf26270 */
[----:B0-----:R-:W-:Y:S01]  /*efd0*/  @!P2 IMAD.WIDE R8, R13, 0x4, R2 ;  /* 0x000000040d08a825 */ /* 0x001fe200078e0202 */
[----:B------:R-:W-:-:S02]  /*efe0*/  ISETP.GE.AND P0, PT, R24, UR4, PT ;  /* 0x0000000418007c0c */ /* 0x000fc4000bf06270 */
[C---:B------:R-:W-:Y:S01]  /*eff0*/  IADD3 R18, R0.reuse, 0x68, RZ ;  /* 0x0000006800127810 */ /* 0x040fe20007ffe0ff */
        /* <DEDUP_REMOVED lines=18> */
[----:B------:R-:W-:Y:S02]  /*f120*/  @!P0 LEA.HI R24, R24, R24, RZ, 0x1 ;  /* 0x0000001818188211 */ /* 0x000fe400078f08ff */
        /* <DEDUP_REMOVED lines=42> */
[----:B0-----:R-:W-:Y:S02]  /*f3d0*/  @!P0 LOP3.LUT R9, R23, 0xfffffffe, RZ, 0xc0, !PT ;  /* 0xfffffffe17098812 */ /* 0x001fe400078ec0ff */
[----:B------:R-:W-:Y:S02]  /*f3e0*/  @!P2 LEA.HI R18, R18, R18, RZ, 0x1 ;  /* 0x000000121212a211 */ /* 0x000fe400078f08ff */
[----:B-1----:R-:W-:Y:S01]  /*f3f0*/  @!P1 LOP3.LUT R11, R24, 0xfffffffe, RZ, 0xc0, !PT ;  /* 0xfffffffe180b9812 */ /* 0x002fe200078ec0ff */
[--C-:B------:R-:W-:Y:S01]  /*f400*/  @!P0 IMAD.WIDE R8, R9, 0x4, R2.reuse ;  /* 0x0000000409088825 */ /* 0x100fe200078e0202 */
[----:B------:R-:W-:Y:S02]  /*f410*/  @!P3 LEA.HI R19, R19, R19, RZ, 0x1 ;  /* 0x000000131313b211 */ /* 0x000fe400078f08ff */
[----:B------:R-:W-:Y:S01]  /*f420*/  @!P4 LEA.HI R20, R20, R20, RZ, 0x1 ;  /* 0x000000141414c211 */ /* 0x000fe200078f08ff */
[----:B------:R-:W-:Y:S01]  /*f430*/  @!P1 IMAD.WIDE R10, R11, 0x4, R2 ;  /* 0x000000040b0a9825 */ /* 0x000fe200078e0202 */
[----:B--2---:R-:W-:Y:S01]  /*f440*/  @!P2 LOP3.LUT R13, R18, 0xfffffffe, RZ, 0xc0, !PT ;  /* 0xfffffffe120da812 */ /* 0x004fe200078ec0ff */
[----:B------:R0:W-:Y:S01]  /*f450*/  @!P0 ST.E.64 desc[UR48][R8.64], R96 ;  /* 0x0000006008008985 */ /* 0x0001e2000c101b30 */
[----:B------:R-:W-:-:S02]  /*f460*/  @!P5 LEA.HI R21, R21, R21, RZ, 0x1 ;  /* 0x000000151515d211 */ /* 0x000fc400078f08ff */
[----:B------:R-:W-:Y:S01]  /*f470*/  @!P3 LOP3.LUT R19, R19, 0xfffffffe, RZ, 0xc0, !PT ;  /* 0xfffffffe1313b812 */ /* 0x000fe200078ec0ff */
[--C-:B------:R-:W-:Y:S01]  /*f480*/  @!P2 IMAD.WIDE R12, R13, 0x4, R2.reuse ;  /* 0x000000040d0ca825 */ /* 0x100fe200078e0202 */
[----:B------:R-:W-:Y:S01]  /*f490*/  @!P6 LEA.HI R22, R22, R22, RZ, 0x1 ;  /* 0x000000161616e211 */ /* 0x000fe200078f08ff */
[----:B------:R1:W-:Y:S01]  /*f4a0*/  @!P1 ST.E.64 desc[UR48][R10.64], R100 ;  /* 0x000000640a009985 */ /* 0x0003e2000c101b30 */
[----:B---3--:R-:W-:Y:S01]  /*f4b0*/  @!P4 LOP3.LUT R15, R20, 0xfffffffe, RZ, 0xc0, !PT ;  /* 0xfffffffe140fc812 */ /* 0x008fe200078ec0ff */
[----:B------:R-:W-:Y:S01]  /*f4c0*/  VIADD R20, R0, 0xd8 ;  /* 0x000000d800147836 */ /* 0x000fe20000000000 */
[----:B------:R-:W-:Y:S01]  /*f4d0*/  @!P5 LOP3.LUT R21, R21, 0xfffffffe, RZ, 0xc0, !PT ;  /* 0xfffffffe1515d812 */ /* 0x000fe200078ec0ff */
[----:B------:R2:W-:Y:S01]  /*f4e0*/  @!P2 ST.E.64 desc[UR48][R12.64], R104 ;  /* 0x000000680c00a985 */ /* 0x0005e2000c101b30 */
[----:B----4-:R-:W-:Y:S02]  /*f4f0*/  @!P6 LOP3.LUT R17, R22, 0xfffffffe, RZ, 0xc0, !PT ;  /* 0xfffffffe1611e812 */ /* 0x010fe400078ec0ff */
[----:B------:R-:W-:Y:S01]  /*f500*/  IADD3 R18, R0, 0xc8, RZ ;  /* 0x000000c800127810 */ /* 0x000fe20007ffe0ff */
[----:B0-----:R-:W-:Y:S01]  /*f510*/  @!P3 IMAD.WIDE R8, R19, 0x4, R2 ;  /* 0x000000041308b825 */ /* 0x001fe200078e0202 */
[----:B------:R-:W-:-:S02]  /*f520*/  ISETP.GE.AND P2, PT, R20, UR4, PT ;  /* 0x0000000414007c0c */ /* 0x000fc4000bf46270 */
[----:B------:R-:W-:Y:S01]  /*f530*/  ISETP.GE.AND P0, PT, R18, UR4, PT ;  /* 0x0000000412007c0c */ /* 0x000fe2000bf06270 */
[----:B------:R-:W-:Y:S01]  /*f540*/  VIADD R19, R0, 0xd0 ;  /* 0x000000d000137836 */ /* 0x000fe20000000000 */
[----:B------:R0:W-:Y:S01]  /*f550*/  @!P3 ST.E.64 desc[UR48][R8.64], R108 ;  /* 0x0000006c0800b985 */ /* 0x0001e2000c101b30 */
[----:B-1----:R-:W-:-:S03]  /*f560*/  @!P4 IMAD.WIDE R10, R15, 0x4, R2 ;  /* 0x000000040f0ac825 */ /* 0x002fc600078e0202 */
[----:B------:R-:W-:Y:S01]  /*f570*/  ISETP.GE.AND P1, PT, R19, UR4, PT ;  /* 0x0000000413007c0c */ /* 0x000fe2000bf26270 */
[--C-:B------:R-:W-:Y:S01]  /*f580*/  @!P5 IMAD.WIDE R14, R21, 0x4, R2.reuse ;  /* 0x00000004150ed825 */ /* 0x100fe200078e0202 */
[----:B------:R1:W-:Y:S01]  /*f590*/  @!P4 ST.E.64 desc[UR48][R10.64], R112 ;  /* 0x000000700a00c985 */ /* 0x0003e2000c101b30 */
[----:B--2---:R-:W-:Y:S02]  /*f5a0*/  IADD3 R12, R0, 0xe8, RZ ;  /* 0x000000e8000c7810 */ /* 0x004fe40007ffe0ff */
[----:B------:R-:W-:Y:S01]  /*f5b0*/  @!P6 IMAD.WIDE R16, R17, 0x4, R2 ;  /* 0x000000041110e825 */ /* 0x000fe200078e0202 */
[----:B------:R2:W-:Y:S01]  /*f5c0*/  @!P5 ST.E.64 desc[UR48][R14.64], R116 ;  /* 0x000000740e00d985 */ /* 0x0005e2000c101b30 */
[----:B------:R-:W-:Y:S02]  /*f5d0*/  ISETP.GE.AND P4, PT, R12, UR4, PT ;  /* 0x000000040c007c0c */ /* 0x000fe4000bf86270 */
[C---:B------:R-:W-:Y:S01]  /*f5e0*/  VIADD R21, R0.reuse, 0xe0 ;  /* 0x000000e000157836 */ /* 0x040fe20000000000 */
[----:B------:R3:W-:Y:S01]  /*f5f0*/  @!P6 ST.E.64 desc[UR48][R16.64], R120 ;  /* 0x000000781000e985 */ /* 0x0007e2000c101b30 */
[----:B0-----:R-:W-:Y:S01]  /*f600*/  VIADD R9, R0, 0xf8 ;  /* 0x000000f800097836 */ /* 0x001fe20000000000 */
[----:B------:R-:W-:Y:S01]  /*f610*/  @!P0 LEA.HI R18, R18, R18, RZ, 0x1 ;  /* 0x0000001212128211 */ /* 0x000fe200078f08ff */
[----:B------:R-:W-:Y:S01]  /*f620*/  VIADD R13, R0, 0xf0 ;  /* 0x000000f0000d7836 */ /* 0x000fe20000000000 */
[----:B------:R-:W-:-:S02]  /*f630*/  ISETP.GE.AND P3, PT, R21, UR4, PT ;  /* 0x0000000415007c0c */ /* 0x000fc4000bf66270 */
[----:B------:R-:W-:Y:S02]  /*f640*/  ISETP.GE.AND P6, PT, R9, UR4, PT ;  /* 0x0000000409007c0c */ /* 0x000fe4000bfc6270 */
[----:B------:R-:W-:Y:S02]  /*f650*/  ISETP.GE.AND P5, PT, R13, UR4, PT ;  /* 0x000000040d007c0c */ /* 0x000fe4000bfa6270 */
[----:B------:R-:W-:Y:S02]  /*f660*/  @!P1 LEA.HI R19, R19, R19, RZ, 0x1 ;  /* 0x0000001313139211 */ /* 0x000fe400078f08ff */
[----:B------:R-:W-:Y:S02]  /*f670*/  @!P2 LEA.HI R20, R20, R20, RZ, 0x1 ;  /* 0x000000141414a211 */ /* 0x000fe400078f08ff */
[----:B------:R-:W-:Y:S02]  /*f680*/  @!P4 LEA.HI R12, R12, R12, RZ, 0x1 ;  /* 0x0000000c0c0cc211 */ /* 0x000fe400078f08ff */
[----:B-1----:R-:W-:-:S02]  /*f690*/  @!P1 LOP3.LUT R11, R19, 0xfffffffe, RZ, 0xc0, !PT ;  /* 0xfffffffe130b9812 */ /* 0x002fc400078ec0ff */
[----:B------:R-:W-:Y:S02]  /*f6a0*/  @!P3 LEA.HI R21, R21, R21, RZ, 0x1 ;  /* 0x000000151515b211 */ /* 0x000fe400078f08ff */
[----:B------:R-:W-:Y:S02]  /*f6b0*/  @!P6 LEA.HI R10, R9, R9, RZ, 0x1 ;  /* 0x00000009090ae211 */ /* 0x000fe400078f08ff */
[----:B------:R-:W-:Y:S02]  /*f6c0*/  @!P5 LEA.HI R8, R13, R13, RZ, 0x1 ;  /* 0x0000000d0d08d211 */ /* 0x000fe400078f08ff */
[----:B------:R-:W-:Y:S02]  /*f6d0*/  @!P0 LOP3.LUT R9, R18, 0xfffffffe, RZ, 0xc0, !PT ;  /* 0xfffffffe12098812 */ /* 0x000fe400078ec0ff */
[----:B------:R-:W-:Y:S02]  /*f6e0*/  @!P2 LOP3.LUT R13, R20, 0xfffffffe, RZ, 0xc0, !PT ;  /* 0xfffffffe140da812 */ /* 0x000fe400078ec0ff */
[----:B--2---:R-:W-:-:S02]  /*f6f0*/  @!P3 LOP3.LUT R15, R21, 0xfffffffe, RZ, 0xc0, !PT ;  /* 0xfffffffe150fb812 */ /* 0x004fc400078ec0ff */
        /* <DEDUP_REMOVED lines=17> */
.L_x_1845:
[----:B------:R-:W-:Y:S05]  /*f810*/  BSYNC B0 ;  /* 0x0000000000007941 */ /* 0x000fea0003800000 */
.L_x_1844:
[----:B------:R-:W-:Y:S01]  /*f820*/  VIADD R7, R7, 0x8 ;  /* 0x0000000807077836 */ /* 0x000fe20000000000 */
[----:B0-2---:R2:W0:Y:S04]  /*f830*/  SHFL.IDX PT, R3, R5, 0x1, 0x1c1f ;  /* 0x003c1f0005037f89 */ /* 0x00542800000e0000 */
[----:B------:R-:W-:Y:S01]  /*f840*/  ISETP.GE.AND P0, PT, R7, R6, PT ;  /* 0x000000060700720c */ /* 0x000fe20003f06270 */
[----:B-1----:R2:W1:-:S12]  /*f850*/  SHFL.IDX PT, R2, R4, 0x1, 0x1c1f ;  /* 0x003c1f0004027f89 */ /* 0x00245800000e0000 */
[----:B--2---:R-:W-:Y:S05]  /*f860*/  @P0 BRA `(.L_x_1747) ;  /* 0x0000005800a00947 */ /* 0x004fea0003800000 */
        /* <DEDUP_REMOVED lines=18> */
[----:B------:R-:W-:-:S02]  /*f990*/  @!P0 LEA.HI R4, R0, R0, RZ, 0x1 ;  /* 0x0000000000048211 */ /* 0x000fc400078f08ff */
[----:B------:R-:W-:Y:S02]  /*f9a0*/  @!P1 LEA.HI R6, R5, R5, RZ, 0x1 ;  /* 0x0000000505069211 */ /* 0x000fe400078f08ff */
[----:B------:R-:W-:Y:S02]  /*f9b0*/  @!P2 LEA.HI R8, R7, R7, RZ, 0x1 ;  /* 0x000000070708a211 */ /* 0x000fe400078f08ff */
[----:B------:R-:W-:Y:S02]  /*f9c0*/  @!P0 LOP3.LUT R5, R4, 0xfffffffe, RZ, 0xc0, !PT ;  /* 0xfffffffe04058812 */ /* 0x000fe400078ec0ff */
[----:B------:R-:W-:Y:S02]  /*f9d0*/  @!P1 LOP3.LUT R7, R6, 0xfffffffe, RZ, 0xc0, !PT ;  /* 0xfffffffe06079812 */ /* 0x000fe400078ec0ff */
[----:B------:R-:W-:Y:S01]  /*f9e0*/  @!P2 LOP3.LUT R9, R8, 0xfffffffe, RZ, 0xc0, !PT ;  /* 0xfffffffe0809a812 */ /* 0x000fe200078ec0ff */
[----:B01----:R-:W-:Y:S01]  /*f9f0*/  @!P0 IMAD.WIDE R4, R5, 0x4, R2 ;  /* 0x0000000405048825 */ /* 0x003fe200078e0202 */
        /* <DEDUP_REMOVED lines=41> */
[----:B------:R-:W-:-:S02]  /*fc90*/  IADD3 R15, R0, 0x68, RZ ;  /* 0x00000068000f7810 */ /* 0x000fc40007ffe0ff */
[----:B------:R-:W-:Y:S01]  /*fca0*/  @!P4 IMAD.WIDE R12, R17, 0x4, R2 ;  /* 0x00000004110cc825 */ /* 0x000fe200078e0202 */
[----:B------:R3:W-:Y:S01]  /*fcb0*/  @!P3 ST.E.64 desc[UR48][R10.64], R58 ;  /* 0x0000003a0a00b985 */ /* 0x0007e2000c101b30 */
[----:B------:R-:W-:Y:S02]  /*fcc0*/  ISETP.GE.AND P3, PT, R15, UR4, PT ;  /* 0x000000040f007c0c */ /* 0x000fe4000bf66270 */
[----:B------:R-:W-:Y:S01]  /*fcd0*/  VIADD R17, R0, 0x78 ;  /* 0x0000007800117836 */ /* 0x000fe20000000000 */
[----:B------:R4:W-:Y:S01]  /*fce0*/  @!P4 ST.E.64 desc[UR48][R12.64], R62 ;  /* 0x0000003e0c00c985 */ /* 0x0009e2000c101b30 */
[----:B------:R-:W-:Y:S02]  /*fcf0*/  ISETP.GE.AND P4, PT, R14, UR4, PT ;  /* 0x000000040e007c0c */ /* 0x000fe4000bf86270 */
[----:B------:R-:W-:Y:S02]  /*fd00*/  ISETP.GE.AND P2, PT, R16, UR4, PT ;  /* 0x0000000410007c0c */ /* 0x000fe4000bf46270 */
[----:B------:R-:W-:-:S02]  /*fd10*/  ISETP.GE.AND P1, PT, R17, UR4, PT ;  /* 0x0000000411007c0c */ /* 0x000fc4000bf26270 */
[----:B------:R-:W-:Y:S02]  /*fd20*/  @!P6 LEA.HI R19, R19, R19, RZ, 0x1 ;  /* 0x000000131313e211 */ /* 0x000fe400078f08ff */
[----:B0-----:R-:W-:Y:S02]  /*fd30*/  @!P5 LOP3.LUT R5, R18, 0xfffffffe, RZ, 0xc0, !PT ;  /* 0xfffffffe1205d812 */ /* 0x001fe400078ec0ff */
        /* <DEDUP_REMOVED lines=14> */
[----:B---3--:R-:W-:Y:S02]  /*fe20*/  @!P2 LOP3.LUT R11, R16, 0xfffffffe, RZ, 0xc0, !PT ;  /* 0xfffffffe100ba812 */ /* 0x008fe400078ec0ff */
[----:B------:R-:W-:Y:S02]  /*fe30*/  @!P1 LOP3.LUT R17, R17, 0xfffffffe, RZ, 0xc0, !PT ;  /* 0xfffffffe11119812 */ /* 0x000fe400078ec0ff */
[----:B----4-:R-:W-:Y:S01]  /*fe40*/  @!P0 LOP3.LUT R13, R20, 0xfffffffe, RZ, 0xc0, !PT ;  /* 0xfffffffe140d8812 */ /* 0x010fe200078ec0ff */
[C---:B------:R-:W-:Y:S01]  /*fe50*/  VIADD R20, R0.reuse, 0xb8 ;  /* 0x000000b800147836 */ /* 0x040fe20000000000 */
[----:B------:R-:W-:Y:S01]  /*fe60*/  IADD3 R18, R0, 0x88, RZ ;  /* 0x0000008800127810 */ /* 0x000fe20007ffe0ff */
[----:B0-----:R-:W-:Y:S01]  /*fe70*/  @!P4 IMAD.WIDE R4, R9, 0x4, R2 ;  /* 0x000000040904c825 */ /* 0x001fe200078e0202 */
[----:B------:R-:W-:-:S02]  /*fe80*/  ISETP.GE.AND P5, PT, R19, UR4, PT ;  /* 0x0000000413007c0c */ /* 0x000fc4000bfa6270 */
[----:B------:R-:W-:Y:S01]  /*fe90*/  ISETP.GE.AND P6, PT, R18, UR4, PT ;  /* 0x0000000412007c0c */ /* 0x000fe2000bfc6270 */
[--C-:B-1----:R-:W-:Y:S01]  /*fea0*/  @!P3 IMAD.WIDE R6, R15, 0x4, R2.reuse ;  /* 0x000000040f06b825 */ /* 0x102fe200078e0202 */
[----:B------:R-:W-:Y:S01]  /*feb0*/  @!P4 ST.E.64 desc[UR48][R4.64], R74 ;  /* 0x0000004a0400c985 */ /* 0x000fe2000c101b30 */
[----:B------:R-:W-:Y:S02]  /*fec0*/  IADD3 R16, R0, 0xa8, RZ ;  /* 0x000000a800107810 */ /* 0x000fe40007ffe0ff */
        /* <DEDUP_REMOVED lines=12> */
[----:B------:R-:W-:Y:S02]  /*ff90*/  ISETP.GE.AND P0, PT, R14, UR4, PT ;  /* 0x000000040e007c0c */ /* 0x000fe4000bf06270 */
[----:B------:R-:W-:Y:S02]  /*ffa0*/  ISETP.GE.AND P4, PT, R15, UR4, PT ;  /* 0x000000040f007c0c */ /* 0x000fe4000bf86270 */
[----:B------:R-:W-:-:S02]  /*ffb0*/  ISETP.GE.AND P2, PT, R17, UR4, PT ;  /* 0x0000000411007c0c */ /* 0x000fc4000bf46270 */
[----:B------:R-:W-:Y:S02]  /*ffc0*/  @!P6 LEA.HI R18, R18, R18, RZ, 0x1 ;  /* 0x000000121212e211 */ /* 0x000fe400078f08ff */
[----:B0-----:R-:W-:Y:S02]  /*ffd0*/  @!P5 LOP3.LUT R7, R19, 0xfffffffe, RZ, 0xc0, !PT ;  /* 0xfffffffe1307d812 */ /* 0x001fe400078ec0ff */
[----:B------:R-:W-:Y:S01]  /*ffe0*/  @!P6 LOP3.LUT R5, R18, 0xfffffffe, RZ, 0xc0, !PT ;  /* 0xfffffffe1205e812 */ /* 0x000fe200078ec0ff */
[----:B------:R-:W-:Y:S01]  /*fff0*/  VIADD R18, R0, 0xc0 ;  /* 0x000000c000127836 */ /* 0x000fe20000000000 */
[----:B------:R-:W-:Y:S01]  /*10000*/  @!P3 LEA.HI R16, R16, R16, RZ, 0x1 ;  /* 0x000000101010b211 */ /* 0x000fe200078f08ff */
[--C-:B------:R-:W-:Y:S01]  /*10010*/  @!P5 IMAD.WIDE R6, R7, 0x4, R2.reuse ;  /* 0x000000040706d825 */ /* 0x100fe200078e0202 */
[----:B------:R-:W-:Y:S02]  /*10020*/  @!P0 LEA.HI R14, R14, R14, RZ, 0x1 ;  /* 0x0000000e0e0e8211 */ /* 0x000fe400078f08ff */
[----:B------:R-:W-:Y:S01]  /*10030*/  @!P4 LEA.HI R15, R15, R15, RZ, 0x1 ;  /* 0x0000000f0f0fc211 */ /* 0x000fe200078f08ff */
[----:B------:R-:W-:Y:S01]  /*10040*/  @!P6 IMAD.WIDE R4, R5, 0x4, R2 ;  /* 0x000000040504e825 */ /* 0x000fe200078e0202 */
[----:B------:R-:W-:-:S02]  /*10050*/  @!P2 LEA.HI R17, R17, R17, RZ, 0x1 ;  /* 0x000000111111a211 */ /* 0x000fc400078f08ff */
[----:B------:R-:W-:Y:S02]  /*10060*/  @!P1 LEA.HI R20, R20, R20, RZ, 0x1 ;  /* 0x0000001414149211 */ /* 0x000fe400078f08ff */
[----:B-1----:R-:W-:Y:S01]  /*10070*/  @!P0 LOP3.LUT R9, R14, 0xfffffffe, RZ, 0xc0, !PT ;  /* 0xfffffffe0e098812 */ /* 0x002fe200078ec0ff */
[----:B------:R0:W-:Y:S01]  /*10080*/  @!P6 ST.E.64 desc[UR48][R4.64], R94 ;  /* 0x0000005e0400e985 */ /* 0x0001e2000c101b30 */
[----:B------:R-:W-:Y:S01]  /*10090*/  @!P4 LOP3.LUT R15, R15, 0xfffffffe, RZ, 0xc0, !PT ;  /* 0xfffffffe0f0fc812 */ /* 0x000fe200078ec0ff */
[----:B------:R-:W-:Y:S01]  /*100a0*/  VIADD R14, R0, 0xd0 ;  /* 0x000000d0000e7836 */ /* 0x000fe20000000000 */
[----:B--2---:R-:W-:Y:S01]  /*100b0*/  @!P3 LOP3.LUT R11, R16, 0xfffffffe, RZ, 0xc0, !PT ;  /* 0xfffffffe100bb812 */ /* 0x004fe200078ec0ff */
[----:B------:R1:W-:Y:S01]  /*100c0*/  @!P5 ST.E.64 desc[UR48][R6.64], R98 ;  /* 0x000000620600d985 */ /* 0x0003e2000c101b30 */
[----:B------:R-:W-:Y:S01]  /*100d0*/  @!P2 LOP3.LUT R17, R17, 0xfffffffe, RZ, 0xc0, !PT ;  /* 0xfffffffe1111a812 */ /* 0x000fe200078ec0ff */
[----:B------:R-:W-:Y:S01]  /*100e0*/  VIADD R16, R0, 0xe0 ;  /* 0x000000e000107836 */ /* 0x000fe20000000000 */
[----:B---3--:R-:W-:Y:S01]  /*100f0*/  @!P1 LOP3.LUT R13, R20, 0xfffffffe, RZ, 0xc0, !PT ;  /* 0xfffffffe140d9812 */ /* 0x008fe200078ec0ff */
[C---:B------:R-:W-:Y:S01]  /*10100*/  VIADD R20, R0.reuse, 0xf0 ;  /* 0x000000f000147836 */ /* 0x040fe20000000000 */
[----:B------:R-:W-:-:S02]  /*10110*/  IADD3 R19, R0, 0xc8, RZ ;  /* 0x000000c800137810 */ /* 0x000fc40007ffe0ff */
[----:B------:R-:W-:Y:S01]  /*10120*/  ISETP.GE.AND P5, PT, R18, UR4, PT ;  /* 0x0000000412007c0c */ /* 0x000fe2000bfa6270 */
[----:B------:R-:W-:Y:S01]  /*10130*/  @!P1 IMAD.WIDE R12, R13, 0x4, R2 ;  /* 0x000000040d0c9825 */ /* 0x000fe200078e0202 */
[----:B------:R-:W-:-:S03]  /*10140*/  ISETP.GE.AND P6, PT, R19, UR4, PT ;  /* 0x0000000413007c0c */ /* 0x000fc6000bfc6270 */
[----:B0-----:R-:W-:-:S04]  /*10150*/  @!P0 IMAD.WIDE R4, R9, 0x4, R2 ;  /* 0x0000000409048825 */ /* 0x001fc800078e0202 */
        /* <DEDUP_REMOVED lines=8> */
[----:B------:R-:W-:-:S02]  /*101e0*/  IADD3 R17, R0, 0xe8, RZ ;  /* 0x000000e800117810 */ /* 0x000fc40007ffe0ff */
[----:B------:R-:W-:Y:S01]  /*101f0*/  VIADD R15, R0, 0xd8 ;  /* 0x000000d8000f7836 */ /* 0x000fe20000000000 */
[----:B------:R3:W-:Y:S01]  /*10200*/  @!P2 ST.E.64 desc[UR48][R10.64], R114 ;  /* 0x000000720a00a985 */ /* 0x0007e2000c101b30 */
[----:B------:R-:W-:Y:S01]  /*10210*/  ISETP.GE.AND P2, PT, R16, UR4, PT ;  /* 0x0000000410007c0c */ /* 0x000fe2000bf46270 */
[----:B------:R-:W-:Y:S01]  /*10220*/  VIADD R0, R0, 0xf8 ;  /* 0x000000f800007836 */ /* 0x000fe20000000000 */
[----:B------:R-:W-:Y:S01]  /*10230*/  ISETP.GE.AND P3, PT, R17, UR4, PT ;  /* 0x0000000411007c0c */ /* 0x000fe2000bf66270 */
[----:B------:R4:W-:Y:S01]  /*10240*/  @!P1 ST.E.64 desc[UR48][R12.64], R118 ;  /* 0x000000760c009985 */ /* 0x0009e2000c101b30 */
[----:B------:R-:W-:Y:S02]  /*10250*/  ISETP.GE.AND P1, PT, R15, UR4, PT ;  /* 0x000000040f007c0c */ /* 0x000fe4000bf26270 */
[----:B------:R-:W-:Y:S02]  /*10260*/  @!P5 LEA.HI R18, R18, R18, RZ, 0x1 ;  /* 0x000000121212d211 */ /* 0x000fe400078f08ff */
[----:B------:R-:W-:-:S02]  /*10270*/  @!P6 LEA.HI R19, R19, R19, RZ, 0x1 ;  /* 0x000000131313e211 */ /* 0x000fc400078f08ff */
        /* <DEDUP_REMOVED lines=15> */
[----:B----4-:R-:W-:Y:S01]  /*10370*/  @!P4 LOP3.LUT R13, R20, 0xfffffffe, RZ, 0xc0, !PT ;  /* 0xfffffffe140dc812 */ /* 0x010fe200078ec0ff */
        /* <DEDUP_REMOVED lines=13> */
[----:B--2---:R-:W-:-:S05]  /*10450*/  LOP3.LUT R5, R0, 0xfffffffe, RZ, 0xc0, !PT ;  /* 0xfffffffe00057812 */ /* 0x004fca00078ec0ff */
[----:B------:R-:W-:-:S05]  /*10460*/  IMAD.WIDE R2, R5, 0x4, R2 ;  /* 0x0000000405027825 */ /* 0x000fca00078e0202 */
[----:B------:R0:W-:Y:S01]  /*10470*/  ST.E.64 desc[UR48][R2.64], R150 ;  /* 0x0000009602007985 */ /* 0x0001e2000c101b30 */
[----:B------:R-:W-:Y:S05]  /*10480*/  BRA `(.L_x_1747) ;  /* 0x0000004c00987947 */ /* 0x000fea0003800000 */
.L_x_1842:
[----:B------:R-:W1:Y:S02]  /*10490*/  S2R R0, SR_TID.X ;  /* 0x0000000000007919 */ /* 0x000e640000002100 */
[----:B-1----:R-:W-:-:S05]  /*104a0*/  VIADD R2, R0, 0xffffff80 ;  /* 0xffffff8000027836 */ /* 0x002fca0000000000 */
[----:B------:R-:W-:-:S13]  /*104b0*/  ISETP.GT.AND P0, PT, R2, 0x3f, PT ;  /* 0x0000003f0200780c */ /* 0x000fda0003f04270 */
[----:B------:R-:W-:Y:S05]  /*104c0*/  @P0 BRA `(.L_x_1747) ;  /* 0x0000004c00880947 */ /* 0x000fea0003800000 */
[----:B------:R-:W1:Y:S01]  /*104d0*/  S2R R3, SR_CTAID.X ;  /* 0x0000000000037919 */ /* 0x000e620000002500 */
[----:B------:R-:W2:Y:S01]  /*104e0*/  LDC R6, c[0x0][0xbe8] ;  /* 0x0002fa00ff067b82 */ /* 0x000ea20000000800 */
[----:B------:R-:W-:Y:S01]  /*104f0*/  ULDC UR4, c[0x0][0xa88] ;  /* 0x0002a20000047ab9 */ /* 0x000fe20000000800 */
[----:B-1----:R-:W-:Y:S01]  /*10500*/  LEA R0, R3, R0, 0x6 ;  /* 0x0000000003007211 */ /* 0x002fe200078e30ff */
[----:B--2---:R-:W-:-:S04]  /*10510*/  IMAD R3, R6, UR4, RZ ;  /* 0x0000000406037c24 */ /* 0x004fc8000f8e02ff */
[----:B------:R-:W-:-:S05]  /*10520*/  VIADD R0, R0, 0xffffff80 ;  /* 0xffffff8000007836 */ /* 0x000fca0000000000 */
[----:B------:R-:W-:-:S13]  /*10530*/  ISETP.GE.AND P0, PT, R0, R3, PT ;  /* 0x000000030000720c */ /* 0x000fda0003f06270 */
[----:B------:R-:W-:Y:S05]  /*10540*/  @P0 BRA `(.L_x_1747) ;  /* 0x0000004c00680947 */ /* 0x000fea0003800000 */
[----:B------:R-:W-:Y:S01]  /*10550*/  ISETP.NE.AND P0, PT, R6, 0x1, PT ;  /* 0x000000010600780c */ /* 0x000fe20003f05270 */
[----:B------:R-:W1:Y:S01]  /*10560*/  S2UR UR7, SR_CTAID.Z ;  /* 0x00000000000779c3 */ /* 0x000e620000002700 */
[----:B------:R-:W-:Y:S01]  /*10570*/  USHF.R.S32.HI UR6, URZ, 0x1f, UR40 ;  /* 0x0000001f3f067899 */ /* 0x000fe20008011428 */
[----:B------:R-:W-:Y:S01]  /*10580*/  IMAD.MOV.U32 R5, RZ, RZ, R0 ;  /* 0x000000ffff057224 */ /* 0x000fe200078e0000 */
[----:B------:R-:W-:Y:S02]  /*10590*/  ULDC.64 UR8, c[0x0][0xbd0] ;  /* 0x0002f40000087ab9 */ /* 0x000fe40000000a00 */
[----:B------:R-:W-:Y:S02]  /*105a0*/  UIMAD UR6, UR6, UR8, URZ ;  /* 0x00000008060672a4 */ /* 0x000fe4000f8e023f */
[----:B------:R-:W-:Y:S01]  /*105b0*/  UIMAD.WIDE.U32 UR4, UR40, UR8, URZ ;  /* 0x00000008280472a5 */ /* 0x000fe2000f8e003f */
[----:B------:R-:W2:Y:S01]  /*105c0*/  LDC.64 R10, c[0x0][0xbd8] ;  /* 0x0002f600ff0a7b82 */ /* 0x000ea20000000a00 */
[----:B------:R-:W-:-:S04]  /*105d0*/  UIMAD UR6, UR40, UR9, UR6 ;  /* 0x00000009280672a4 */ /* 0x000fc8000f8e0206 */
[----:B------:R-:W-:Y:S02]  /*105e0*/  UIADD3 UR6, UR5, UR6, URZ ;  /* 0x0000000605067290 */ /* 0x000fe4000fffe03f */
[----:B------:R-:W-:Y:S01]  /*105f0*/  MOV R3, UR5 ;  /* 0x0000000500037c02 */ /* 0x000fe20008000f00 */
[----:B------:R-:W-:Y:S01]  /*10600*/  IMAD.U32 R2, RZ, RZ, UR4 ;  /* 0x00000004ff027e24 */ /* 0x000fe2000f8e00ff */
[----:B------:R-:W5:Y:S01]  /*10610*/  @P0 LDC R7, c[0x0][0xbec] ;  /* 0x0002fb00ff070b82 */ /* 0x000f620000000800 */
[----:B------:R-:W-:Y:S01]  /*10620*/  ULDC.64 UR4, c[0x0][0xbe0] ;  /* 0x0002f80000047ab9 */ /* 0x000fe20000000a00 */
[----:B------:R-:W-:-:S06]  /*10630*/  IMAD.U32 R3, RZ, RZ, UR6 ;  /* 0x00000006ff037e24 */ /* 0x000fcc000f8e00ff */
[----:B------:R-:W0:Y:S01]  /*10640*/  @P0 LDC R9, c[0x0][0xbf0] ;  /* 0x0002fc00ff090b82 */ /* 0x000e220000000800 */
[----:B-1----:R-:W-:-:S07]  /*10650*/  USHF.R.S32.HI UR8, URZ, 0x1f, UR7 ;  /* 0x0000001f3f087899 */ /* 0x002fce0008011407 */
[----:B------:R-:W1:Y:S01]  /*10660*/  S2UR UR10, SR_CTAID.Y ;  /* 0x00000000000a79c3 */ /* 0x000e620000002600 */
[C---:B--2---:R-:W-:Y:S02]  /*10670*/  IMAD R12, R10.reuse, UR8, RZ ;  /* 0x000000080a0c7c24 */ /* 0x044fe4000f8e02ff */
[----:B------:R-:W-:-:S04]  /*10680*/  IMAD.WIDE.U32 R2, R10, UR7, R2 ;  /* 0x000000070a027c25 */ /* 0x000fc8000f8e0002 */
[----:B------:R-:W-:Y:S01]  /*10690*/  IMAD R11, R11, UR7, R12 ;  /* 0x000000070b0b7c24 */ /* 0x000fe2000f8e020c */
[----:B------:R-:W1:Y:S01]  /*106a0*/  LDC R8, c[0x0][0xc50] ;  /* 0x00031400ff087b82 */ /* 0x000e620000000800 */
[----:B-----5:R-:W-:-:S03]  /*106b0*/  @P0 IMAD.HI.U32 R4, R0, R7, RZ ;  /* 0x0000000700040227 */ /* 0x020fc600078e00ff */
[----:B------:R-:W-:Y:S01]  /*106c0*/  IADD3 R3, R11, R3, RZ ;  /* 0x000000030b037210 */ /* 0x000fe20007ffe0ff */
[----:B------:R-:W-:Y:S01]  /*106d0*/  IMAD R7, RZ, RZ, -UR40 ;  /* 0x80000028ff077e24 */ /* 0x000fe2000f8e02ff */
[----:B0-----:R-:W-:-:S03]  /*106e0*/  @P0 SHF.R.U32.HI R5, RZ, R9, R4 ;  /* 0x00000009ff050219 */ /* 0x001fc60000011604 */
[----:B-1----:R-:W-:Y:S02]  /*106f0*/  IMAD R9, R8, R7, UR10 ;  /* 0x0000000a08097e24 */ /* 0x002fe4000f8e0207 */
[----:B------:R-:W-:Y:S02]  /*10700*/  IMAD.MOV R7, RZ, RZ, -R5 ;  /* 0x000000ffff077224 */ /* 0x000fe400078e0a05 */
[----:B------:R-:W-:Y:S01]  /*10710*/  IMAD.WIDE.U32 R2, R9, UR4, R2 ;  /* 0x0000000409027c25 */ /* 0x000fe2000f8e0002 */
[----:B------:R-:W-:-:S03]  /*10720*/  SHF.R.S32.HI R4, RZ, 0x1f, R9 ;  /* 0x0000001fff047819 */ /* 0x000fc60000011409 */
[----:B------:R-:W-:Y:S01]  /*10730*/  IMAD R7, R6, R7, R0 ;  /* 0x0000000706077224 */ /* 0x000fe200078e0200 */
[----:B------:R-:W-:Y:S01]  /*10740*/  IADD3 R2, P0, R5, R2, RZ ;  /* 0x0000000205027210 */ /* 0x000fe20007f1e0ff */
[----:B------:R-:W-:-:S03]  /*10750*/  IMAD R4, R4, UR4, RZ ;  /* 0x0000000404047c24 */ /* 0x000fc6000f8e02ff */
[----:B------:R-:W-:Y:S01]  /*10760*/  SHF.R.S32.HI R0, RZ, 0x1f, R7 ;  /* 0x0000001fff007819 */ /* 0x000fe20000011407 */
[----:B------:R-:W-:Y:S01]  /*10770*/  IMAD R4, R9, UR5, R4 ;  /* 0x0000000509047c24 */ /* 0x000fe2000f8e0204 */
[----:B------:R-:W-:Y:S01]  /*10780*/  SHF.R.S32.HI R9, RZ, 0x1f, R5 ;  /* 0x0000001fff097819 */ /* 0x000fe20000011405 */
[----:B------:R-:W-:Y:S02]  /*10790*/  ULDC.64 UR4, c[0x0][0xbc8] ;  /* 0x0002f20000047ab9 */ /* 0x000fe40000000a00 */
[----:B------:R-:W-:Y:S01]  /*107a0*/  IMAD R0, R0, UR4, RZ ;  /* 0x0000000400007c24 */ /* 0x000fe2000f8e02ff */
[----:B------:R-:W-:-:S03]  /*107b0*/  IADD3.X R3, R9, R3, R4, P0, !PT ;  /* 0x0000000309037210 */ /* 0x000fc600007fe404 */
        /* <DEDUP_REMOVED lines=9> */
.L_x_1745:
[----:B------:R-:W-:-:S08]  /*10850*/  NOP ;  /* 0x0000000000007918 */ /* 0x000fd00000000000 */
[----:B------:R-:W0:-:S00]  /*10860*/  USETMAXREG.DEALLOC.CTAPOOL 0x18 ;  /* 0x00000018000079c8 */ /* 0x000e0000080e0500 */
        /* <DEDUP_REMOVED lines=16> */
.L_x_1846:
[----:B------:R-:W-:Y:S01]  /*10970*/  ULDC UR7, c[0x0][0xc50] ;  /* 0x0003140000077ab9 */ /* 0x000fe20000000800 */
[----:B------:R-:W-:Y:S01]  /*10980*/  UMOV UR36, UR6 ;  /* 0x0000000600247c82 */ /* 0x000fe20008000000 */
[----:B------:R-:W-:-:S11]  /*10990*/  UISETP.NE.AND UP0, UPT, UR7, 0x1, UPT ;  /* 0x000000010700788c */ /* 0x000fd6000bf05270 */
[----:B------:R-:W-:Y:S01]  /*109a0*/  @UP0 ULDC UR4, c[0x0][0xc54] ;  /* 0x0003150000040ab9 */ /* 0x000fe20000000800 */
[----:B------:R-:W-:Y:S01]  /*109b0*/  @UP0 ULDC UR8, c[0x0][0xc58] ;  /* 0x0003160000080ab9 */ /* 0x000fe20000000800 */
[----:B------:R-:W-:-:S04]  /*109c0*/  UIMAD.WIDE.U32 UR4, UR6, UR4, URZ ;  /* 0x00000004060472a5 */ /* 0x000fc8000f8e003f */
[----:B------:R-:W-:-:S12]  /*109d0*/  @UP0 USHF.R.U32.HI UR36, URZ, UR8, UR5 ;  /* 0x000000083f240299 */ /* 0x000fd80008011605 */
.L_x_1847:
[----:B------:R-:W-:Y:S01]  /*109e0*/  ISETP.GE.AND P0, PT, R17, RZ, PT ;  /* 0x000000ff1100720c */ /* 0x000fe20003f06270 */
[----:B------:R-:W-:Y:S01]  /*109f0*/  UIADD3 UR42, -UR36, URZ, URZ ;  /* 0x0000003f242a7290 */ /* 0x000fe2000fffe13f */
[----:B------:R-:W-:Y:S01]  /*10a00*/  IMAD.MOV.U32 R0, RZ, RZ, 0x1 ;  /* 0x00000001ff007424 */ /* 0x000fe200078e00ff */
[----:B------:R-:W-:Y:S01]  /*10a10*/  MOV R6, RZ ;  /* 0x000000ff00067202 */ /* 0x000fe20000000f00 */
[----:B------:R-:W-:Y:S01]  /*10a20*/  IMAD.MOV.U32 R9, RZ, RZ, 0x1 ;  /* 0x00000001ff097424 */ /* 0x000fe200078e00ff */
[----:B------:R-:W-:-:S08]  /*10a30*/  UIMAD UR42, UR7, UR42, UR6 ;  /* 0x0000002a072a72a4 */ /* 0x000fd0000f8e0206 */
[----:B------:R-:W-:Y:S05]  /*10a40*/  @!P0 BRA `(.L_x_1848) ;  /* 0x0000004400688947 */ /* 0x000fea0003800000 */
[----:B------:R-:W0:Y:S01]  /*10a50*/  S2UR UR40, SR_CTAID.X ;  /* 0x00000000002879c3 */ /* 0x000e220000002500 */
[----:B------:R-:W-:Y:S01]  /*10a60*/  ULDC.64 UR4, c[0x0][0x418] ;  /* 0x0001060000047ab9 */ /* 0x000fe20000000a00 */
[----:B------:R-:W-:Y:S01]  /*10a70*/  ULDC UR6, c[0x0][0x448] ;  /* 0x0001120000067ab9 */ /* 0x000fe20000000800 */
[----:B------:R-:W-:Y:S02]  /*10a80*/  UISETP.NE.U32.AND UP0, UPT, UR4, URZ, UPT ;  /* 0x0000003f0400728c */ /* 0x000fe4000bf05070 */
[----:B------:R-:W-:Y:S02]  /*10a90*/  UISETP.NE.AND UP1, UPT, UR6, 0x1, UPT ;  /* 0x000000010600788c */ /* 0x000fe4000bf25270 */
[----:B------:R-:W-:Y:S01]  /*10aa0*/  UISETP.NE.AND.EX UP0, UPT, UR5, URZ, UPT, UP0 ;  /* 0x0000003f0500728c */ /* 0x000fe2000bf05300 */
[----:B------:R-:W-:Y:S02]  /*10ab0*/  ULDC UR6, c[0x0][0x424] ;  /* 0x0001090000067ab9 */ /* 0x000fe40000000800 */
[----:B------:R-:W-:Y:S01]  /*10ac0*/  ULDC.64 UR4, c[0x0][0x9e0] ;  /* 0x0002780000047ab9 */ /* 0x000fe20000000a00 */
[----:B------:R-:W-:-:S02]  /*10ad0*/  USEL UR9, UR6, 0x1, UP0 ;  /* 0x0000000106097887 */ /* 0x000fc40008000000 */
[----:B------:R-:W-:Y:S01]  /*10ae0*/  UISETP.GE.AND UP0, UPT, UR5, 0x1, UPT ;  /* 0x000000010500788c */ /* 0x000fe2000bf06270 */
[----:B------:R-:W-:Y:S02]  /*10af0*/  ULDC UR10, c[0x0][0x288] ;  /* 0x0000a200000a7ab9 */ /* 0x000fe40000000800 */
[----:B------:R-:W-:Y:S01]  /*10b00*/  @UP1 ULDC UR7, c[0x0][0x44c] ;  /* 0x0001130000071ab9 */ /* 0x000fe20000000800 */
[----:B------:R-:W-:Y:S01]  /*10b10*/  ULDC UR12, c[0x0][0x2f0] ;  /* 0x0000bc00000c7ab9 */ /* 0x000fe20000000800 */
[----:B------:R-:W-:Y:S01]  /*10b20*/  UIADD3 UR11, -UR10, 0x1, URZ ;  /* 0x000000010a0b7890 */ /* 0x000fe2000fffe13f */
[----:B------:R-:W-:Y:S01]  /*10b30*/  PLOP3.LUT P1, PT, PT, PT, UP0, 0x80, 0x0 ;  /* 0x000000000000781c */ /* 0x000fe20003f2f008 */
[----:B------:R-:W-:Y:S01]  /*10b40*/  UIMAD UR13, UR9, UR12, 0x3f ;  /* 0x0000003f090d74a4 */ /* 0x000fe2000f8e020c */
[----:B------:R-:W-:Y:S01]  /*10b50*/  @UP1 ULDC UR14, c[0x0][0x450] ;  /* 0x00011400000e1ab9 */ /* 0x000fe20000000800 */
[----:B------:R-:W-:Y:S02]  /*10b60*/  UIMAD UR11, UR9, UR12, UR11 ;  /* 0x0000000c090b72a4 */ /* 0x000fe4000f8e020b */
[----:B0-----:R-:W-:-:S04]  /*10b70*/  USHF.L.U32 UR40, UR40, 0x6, URZ ;  /* 0x0000000628287899 */ /* 0x001fc8000800063f */
[----:B------:R-:W-:-:S04]  /*10b80*/  UIADD3 UR8, UR40, 0x3f, URZ ;  /* 0x0000003f28087890 */ /* 0x000fc8000fffe03f */
[----:B------:R-:W-:-:S04]  /*10b90*/  UIMAD.WIDE.U32 UR6, UR8, UR7, URZ ;  /* 0x00000007080672a5 */ /* 0x000fc8000f8e003f */
[----:B------:R-:W-:Y:S02]  /*10ba0*/  @UP1 USHF.R.U32.HI UR8, URZ, UR14, UR7 ;  /* 0x0000000e3f081299 */ /* 0x000fe40008011607 */
[----:B------:R-:W-:Y:S02]  /*10bb0*/  USHF.R.S32.HI UR7, URZ, 0x1f, UR13 ;  /* 0x0000001f3f077899 */ /* 0x000fe4000801140d */
[----:B------:R-:W-:Y:S02]  /*10bc0*/  UIADD3 UR6, UR11, UR8, URZ ;  /* 0x000000080b067290 */ /* 0x000fe4000fffe03f */
[----:B------:R-:W-:Y:S02]  /*10bd0*/  ULEA.HI UR7, UR7, UR13, URZ, 0x6 ;  /* 0x0000000d07077291 */ /* 0x000fe4000f8f303f */
[----:B------:R-:W-:Y:S02]  /*10be0*/  UIADD3 UR4, UR6, UR4, URZ ;  /* 0x0000000406047290 */ /* 0x000fe4000fffe03f */
[----:B------:R-:W-:Y:S01]  /*10bf0*/  USHF.R.S32.HI UR39, URZ, 0x6, UR7 ;  /* 0x000000063f277899 */ /* 0x000fe20008011407 */
        /* <DEDUP_REMOVED lines=11> */
.L_x_1850:
[----:B------:R-:W-:-:S11]  /*10cb0*/  UISETP.NE.AND UP0, UPT, UR5, 0x1, UPT ;  /* 0x000000010500788c */ /* 0x000fd6000bf05270 */
[----:B------:R-:W-:Y:S02]  /*10cc0*/  @UP0 ULDC.64 UR14, c[0x0][0x9e8] ;  /* 0x00027a00000e0ab9 */ /* 0x000fe40000000a00 */
[----:B------:R-:W-:-:S04]  /*10cd0*/  UIMAD.WIDE.U32 UR6, UR8, UR14, URZ ;  /* 0x0000000e080672a5 */ /* 0x000fc8000f8e003f */
[----:B------:R-:W-:-:S12]  /*10ce0*/  @UP0 USHF.R.U32.HI UR8, URZ, UR15, UR7 ;  /* 0x0000000f3f080299 */ /* 0x000fd80008011607 */
.L_x_1851:
[----:B------:R-:W-:-:S04]  /*10cf0*/  UIMAD UR8, UR8, UR5, UR5 ;  /* 0x00000005080872a4 */ /* 0x000fc8000f8e0205 */
[----:B------:R-:W-:-:S04]  /*10d00*/  UISETP.LT.AND UP0, UPT, UR4, UR8, UPT ;  /* 0x000000080400728c */ /* 0x000fc8000bf01270 */
[----:B------:R-:W-:-:S12]  /*10d10*/  USEL UR4, UR4, UR8, UP0 ;  /* 0x0000000804047287 */ /* 0x000fd80008000000 */
.L_x_1849:
        /* <DEDUP_REMOVED lines=11> */
[----:B------:R-:W-:Y:S01]  /*10dd0*/  UIADD3 UR4, UR9, UR4, URZ ;  /* 0x0000000409047290 */ /* 0x000fe2000fffe03f */
[----:B------:R-:W-:Y:S01]  /*10de0*/  ULDC UR8, c[0x0][0x9dc] ;  /* 0x0002770000087ab9 */ /* 0x000fe20000000800 */
[----:B------:R-:W-:Y:S02]  /*10df0*/  USEL UR12, UR39, UR44, UP0 ;  /* 0x0000002c270c7287 */ /* 0x000fe40008000000 */
        /* <DEDUP_REMOVED lines=12> */
.L_x_1853:
[----:B------:R-:W-:-:S11]  /*10ec0*/  UISETP.NE.AND UP0, UPT, UR5, 0x1, UPT ;  /* 0x000000010500788c */ /* 0x000fd6000bf05270 */
[----:B------:R-:W-:Y:S02]  /*10ed0*/  @UP0 ULDC.64 UR10, c[0x0][0x9e8] ;  /* 0x00027a00000a0ab9 */ /* 0x000fe40000000a00 */
[----:B------:R-:W-:-:S04]  /*10ee0*/  UIMAD.WIDE.U32 UR6, UR4, UR10, URZ ;  /* 0x0000000a040672a5 */ /* 0x000fc8000f8e003f */
[----:B------:R-:W-:-:S12]  /*10ef0*/  @UP0 USHF.R.U32.HI UR4, URZ, UR11, UR7 ;  /* 0x0000000b3f040299 */ /* 0x000fd80008011607 */
.L_x_1854:
[----:B------:R-:W-:-:S04]  /*10f00*/  UIMAD UR4, UR4, UR5, URZ ;  /* 0x00000005040472a4 */ /* 0x000fc8000f8e023f */
[----:B------:R-:W-:-:S04]  /*10f10*/  UISETP.LT.AND UP0, UPT, UR8, UR4, UPT ;  /* 0x000000040800728c */ /* 0x000fc8000bf01270 */
[----:B------:R-:W-:-:S12]  /*10f20*/  USEL UR8, UR8, UR4, !UP0 ;  /* 0x0000000408087287 */ /* 0x000fd8000c000000 */
.L_x_1852:
[----:B------:R-:W-:Y:S02]  /*10f30*/  USHF.R.S32.HI UR4, URZ, 0x1f, UR8 ;  /* 0x0000001f3f047899 */ /* 0x000fe40008011408 */
[----:B------:R-:W-:Y:S02]  /*10f40*/  USHF.R.U32.HI UR10, URZ, 0x10, UR42 ;  /* 0x000000103f0a7899 */ /* 0x000fe4000801162a */
[----:B------:R-:W-:Y:S02]  /*10f50*/  ULEA.HI UR4, UR4, UR8, URZ, 0x6 ;  /* 0x0000000804047291 */ /* 0x000fe4000f8f303f */
[----:B------:R-:W-:Y:S02]  /*10f60*/  ULOP3.LUT UR42, UR42, 0xffff, URZ, 0xc0, !UPT ;  /* 0x0000ffff2a2a7892 */ /* 0x000fe4000f8ec03f */
[----:B------:R-:W-:Y:S01]  /*10f70*/  USHF.R.S32.HI UR4, URZ, 0x6, UR4 ;  /* 0x000000063f047899 */ /* 0x000fe20008011404 */
[----:B------:R-:W-:-:S03]  /*10f80*/  UMOV UR46, URZ ;  /* 0x0000003f002e7c82 */ /* 0x000fc60008000000 */
[----:B------:R-:W-:-:S04]  /*10f90*/  UISETP.LT.AND UP0, UPT, URZ, UR4, UPT ;  /* 0x000000043f00728c */ /* 0x000fc8000bf01270 */
[----:B------:R-:W-:Y:S02]  /*10fa0*/  USEL UR43, URZ, UR4, !UP0 ;  /* 0x000000043f2b7287 */ /* 0x000fe4000c000000 */
[----:B------:R-:W-:Y:S02]  /*10fb0*/  UISETP.NE.AND UP0, UPT, UR10, URZ, UPT ;  /* 0x0000003f0a00728c */ /* 0x000fe4000bf05270 */
[----:B------:R-:W-:-:S06]  /*10fc0*/  UISETP.GT.AND UP1, UPT, UR12, UR43, UPT ;  /* 0x0000002b0c00728c */ /* 0x000fcc000bf24270 */
[----:B------:R-:W-:-:S03]  /*10fd0*/  PLOP3.LUT P0, PT, PT, PT, UP1, 0x80, 0x0 ;  /* 0x000000000000781c */ /* 0x000fc60003f0f018 */
[----:B------:R-:W-:-:S10]  /*10fe0*/  @!UP0 ULDC UR10, c[0x0][0x9f0] ;  /* 0x00027c00000a8ab9 */ /* 0x000fd40000000800 */
[----:B------:R-:W-:Y:S05]  /*10ff0*/  @!P0 BRA `(.L_x_1855) ;  /* 0x0000000000808947 */ /* 0x000fea0003800000 */
[----:B------:R-:W-:Y:S01]  /*11000*/  IMAD.U32 R3, RZ, RZ, UR10 ;  /* 0x0000000aff037e24 */ /* 0x000fe2000f8e00ff */
[----:B------:R-:W-:-:S04]  /*11010*/  UIADD3 UR4, UR10, -0x1, UR12 ;  /* 0xffffffff0a047890 */ /* 0x000fc8000fffe00c */
[-C--:B------:R-:W-:Y:S01]  /*11020*/  IABS R0, R3.reuse ;  /* 0x0000000300007213 */ /* 0x080fe20000000000 */
[----:B------:R-:W-:Y:S01]  /*11030*/  UIADD3 UR6, -UR43, UR4, URZ ;  /* 0x000000042b067290 */ /* 0x000fe2000fffe13f */
[----:B------:R-:W-:Y:S02]  /*11040*/  IABS R3, R3 ;  /* 0x0000000300037213 */ /* 0x000fe40000000000 */
[----:B------:R-:W-:Y:S01]  /*11050*/  R2UR UR11, R0 ;  /* 0x00000000000b72ca */ /* 0x000fe200000e0000 */
[----:B------:R-:W-:Y:S01]  /*11060*/  UMOV UR4, URZ ;  /* 0x0000003f00047c82 */ /* 0x000fe20008000000 */
[----:B------:R-:W-:-:S04]  /*11070*/  IADD3 R3, RZ, -R3, RZ ;  /* 0x80000003ff037210 */ /* 0x000fc80007ffe0ff */
[----:B------:R-:W-:-:S07]  /*11080*/  R2UR UR9, R3 ;  /* 0x00000000030972ca */ /* 0x000fce00000e0000 */
[----:B------:R-:W0:Y:S08]  /*11090*/  I2F.RP R0, UR11 ;  /* 0x0000000b00007d06 */ /* 0x000e300008209400 */
[----:B0-----:R-:W0:Y:S02]  /*110a0*/  MUFU.RCP R0, R0 ;  /* 0x0000000000007308 */ /* 0x001e240000001000 */
[----:B0-----:R-:W-:Y:S01]  /*110b0*/  VIADD R2, R0, 0xffffffe ;  /* 0x0ffffffe00027836 */ /* 0x001fe20000000000 */
[----:B------:R-:W-:Y:S01]  /*110c0*/  IABS R0, UR6 ;  /* 0x0000000600007c13 */ /* 0x000fe20008000000 */
[----:B------:R-:W-:-:S03]  /*110d0*/  ULOP3.LUT UR6, UR6, UR10, URZ, 0x3c, !UPT ;  /* 0x0000000a06067292 */ /* 0x000fc6000f8e3c3f */
[----:B------:R-:W-:Y:S01]  /*110e0*/  R2UR UR8, R0 ;  /* 0x00000000000872ca */ /* 0x000fe200000e0000 */
[----:B------:R-:W0:Y:S02]  /*110f0*/  F2I.FTZ.U32.TRUNC.NTZ R2, R2 ;  /* 0x0000000200027305 */ /* 0x000e24000021f000 */
        /* <DEDUP_REMOVED lines=16> */
.L_x_1855:
[----:B------:R-:W-:Y:S01]  /*11200*/  UIMAD UR41, UR42, UR46, UR43 ;  /* 0x0000002e2a2972a4 */ /* 0x000fe2000f8e022b */
[----:B------:R-:W-:Y:S02]  /*11210*/  IMAD.U32 R0, RZ, RZ, UR12 ;  /* 0x0000000cff007e24 */ /* 0x000fe4000f8e00ff */
[----:B------:R-:W-:Y:S02]  /*11220*/  IMAD.MOV.U32 R6, RZ, RZ, RZ ;  /* 0x000000ffff067224 */ /* 0x000fe400078e00ff */
[----:B------:R-:W-:Y:S02]  /*11230*/  IMAD.MOV.U32 R9, RZ, RZ, 0x1 ;  /* 0x00000001ff097424 */ /* 0x000fe400078e00ff */
[----:B------:R-:W-:-:S05]  /*11240*/  IMAD.U32 R3, RZ, RZ, UR41 ;  /* 0x00000029ff037e24 */ /* 0x000fca000f8e00ff */
[----:B------:R-:W-:Y:S02]  /*11250*/  VIADDMNMX R18, R3, UR46, R0, PT ;  /* 0x0000002e03127c46 */ /* 0x000fe4000b800100 */
[----:B------:R-:W-:Y:S02]  /*11260*/  MOV R0, 0x1 ;  /* 0x0000000100007802 */ /* 0x000fe40000000f00 */
        /* <DEDUP_REMOVED lines=26> */
.L_x_1856:
        /* <DEDUP_REMOVED lines=12> */
[----:B------:R-:W-:Y:S01]  /*114d0*/  MOV R11, UR5 ;  /* 0x00000005000b7c02 */ /* 0x000fe20008000f00 */
[----:B------:R-:W-:Y:S02]  /*114e0*/  IMAD.U32 R7, RZ, RZ, UR9 ;  /* 0x00000009ff077e24 */ /* 0x000fe4000f8e00ff */
[----:B------:R-:W-:-:S02]  /*114f0*/  IMAD.U32 R10, RZ, RZ, UR4 ;  /* 0x00000004ff0a7e24 */ /* 0x000fc4000f8e00ff */
[----:B------:R-:W-:Y:S02]  /*11500*/  IMAD.MOV.U32 R8, RZ, RZ, 0x70 ;  /* 0x00000070ff087424 */ /* 0x000fe400078e00ff */
[----:B------:R-:W-:Y:S02]  /*11510*/  IMAD.MOV.U32 R12, RZ, RZ, 0x1 ;  /* 0x00000001ff0c7424 */ /* 0x000fe400078e00ff */
[----:B0-----:R-:W-:-:S07]  /*11520*/  IMAD.MOV.U32 R13, RZ, RZ, RZ ;  /* 0x000000ffff0d7224 */ /* 0x001fce00078e00ff */
[----:B------:R-:W-:-:S07]  /*11530*/  LEPC R20, `(.L_x_1858) ;  /* 0x000000001014794e */ /* 0x000fce0000000000 */
[----:B-1----:R-:W-:Y:S05]  /*11540*/  CALL.ABS.NOINC R2 ;  /* 0x0000000002007343 */ /* 0x002fea0003c00000 */
.L_x_1858:
[----:B------:R0:W1:Y:S01]  /*11550*/  LDC.64 R2, c[0x4][R16] ;  /* 0x0100000010027b82 */ /* 0x0000620000000a00 */
[----:B------:R-:W-:Y:S01]  /*11560*/  ULDC.64 UR6, c[0x4][0x90] ;  /* 0x0100240000067ab9 */ /* 0x000fe20000000a00 */
[----:B------:R-:W-:Y:S01]  /*11570*/  ULDC.64 UR8, c[0x4][0x98] ;  /* 0x0100260000087ab9 */ /* 0x000fe20000000a00 */
[----:B------:R-:W-:Y:S01]  /*11580*/  ULDC.64 UR4, c[0x4][0x18] ;  /* 0x0100060000047ab9 */ /* 0x000fe20000000a00 */
[----:B------:R-:W-:Y:S01]  /*11590*/  MOV R4, UR6 ;  /* 0x0000000600047c02 */ /* 0x000fe20008000f00 */
[----:B------:R-:W-:Y:S01]  /*115a0*/  IMAD.U32 R5, RZ, RZ, UR7 ;  /* 0x00000007ff057e24 */ /* 0x000fe2000f8e00ff */
[----:B------:R-:W-:Y:S01]  /*115b0*/  MOV R10, UR4 ;  /* 0x00000004000a7c02 */ /* 0x000fe20008000f00 */
[----:B------:R-:W-:Y:S01]  /*115c0*/  IMAD.U32 R6, RZ, RZ, UR8 ;  /* 0x00000008ff067e24 */ /* 0x000fe2000f8e00ff */
[----:B------:R-:W-:Y:S01]  /*115d0*/  MOV R13, RZ ;  /* 0x000000ff000d7202 */ /* 0x000fe20000000f00 */
[----:B------:R-:W-:Y:S02]  /*115e0*/  IMAD.U32 R7, RZ, RZ, UR9 ;  /* 0x00000009ff077e24 */ /* 0x000fe4000f8e00ff */
[----:B------:R-:W-:-:S02]  /*115f0*/  IMAD.U32 R11, RZ, RZ, UR5 ;  /* 0x00000005ff0b7e24 */ /* 0x000fc4000f8e00ff */
[----:B------:R-:W-:Y:S02]  /*11600*/  IMAD.MOV.U32 R8, RZ, RZ, 0x70 ;  /* 0x00000070ff087424 */ /* 0x000fe400078e00ff */
[----:B0-----:R-:W-:-:S07]  /*11610*/  IMAD.MOV.U32 R12, RZ, RZ, 0x1 ;  /* 0x00000001ff0c7424 */ /* 0x001fce00078e00ff */
[----:B------:R-:W-:-:S07]  /*11620*/  LEPC R20, `(.L_x_1857) ;  /* 0x000000001014794e */ /* 0x000fce0000000000 */
[----:B-1----:R-:W-:Y:S05]  /*11630*/  CALL.ABS.NOINC R2 ;  /* 0x0000000002007343 */ /* 0x002fea0003c00000 */
.L_x_1857:
[----:B------:R-:W0:Y:S02]  /*11640*/  LDC.64 R2, c[0x0][0x9f8] ;  /* 0x00027e00ff027b82 */ /* 0x000e240000000a00 */
[----:B0-----:R-:W-:-:S04]  /*11650*/  ISETP.NE.U32.AND P0, PT, R2, RZ, PT ;  /* 0x000000ff0200720c */ /* 0x001fc80003f05070 */
[----:B------:R-:W-:-:S13]  /*11660*/  ISETP.NE.AND.EX P0, PT, R3, RZ, PT, P0 ;  /* 0x000000ff0300720c */ /* 0x000fda0003f05300 */
[----:B------:R-:W0:Y:S02]  /*11670*/  @P0 LDC.64 R2, c[0x0][0x9f8] ;  /* 0x00027e00ff020b82 */ /* 0x000e240000000a00 */
[----:B0-----:R-:W-:-:S05]  /*11680*/  @P0 IMAD.WIDE R2, R17, 0x4, R2 ;  /* 0x0000000411020825 */ /* 0x001fca00078e0202 */
[----:B------:R0:W2:Y:S01]  /*11690*/  @P0 LDG.E R17, desc[UR48][R2.64] ;  /* 0x0000003002110981 */ /* 0x0000a2000c1e1900 */
[----:B------:R-:W-:Y:S01]  /*116a0*/  UMOV UR4, 0xffffffff ;  /* 0xffffffff00047882 */ /* 0x000fe20000000000 */
[----:B------:R-:W-:Y:S01]  /*116b0*/  VIADD R0, R18, 0xffffffff ;  /* 0xffffffff12007836 */ /* 0x000fe20000000000 */
        /* <DEDUP_REMOVED lines=9> */
.L_x_1955:
        /* <DEDUP_REMOVED lines=8> */
.L_x_1958:
[----:B------:R-:W-:Y:S05]  /*117d0*/  @!P6 BRA `(.L_x_1860) ;  /* 0x0000000000d4e947 */ /* 0x000fea0003800000 */
[----:B------:R-:W-:Y:S01]  /*117e0*/  IMAD.MOV.U32 R16, RZ, RZ, R17 ;  /* 0x000000ffff107224 */ /* 0x000fe200078e0011 */
[----:B------:R-:W-:Y:S06]  /*117f0*/  @!P1 BRA `(.L_x_1862) ;  /* 0x0000000000509947 */ /* 0x000fec0003800000 */
[----:B------:R-:W-:Y:S01]  /*11800*/  IMAD.MOV.U32 R8, RZ, RZ, R0 ;  /* 0x000000ffff087224 */ /* 0x000fe200078e0000 */
[----:B------:R-:W-:Y:S01]  /*11810*/  ULDC.64 UR4, c[0x0][0x428] ;  /* 0x00010a0000047ab9 */ /* 0x000fe20000000a00 */
[----:B------:R-:W0:Y:S01]  /*11820*/  LDC R0, c[0x0][0x43c] ;  /* 0x00010f00ff007b82 */ /* 0x000e220000000800 */
[----:B------:R-:W-:Y:S02]  /*11830*/  IMAD R6, R18, UR4, RZ ;  /* 0x0000000412067c24 */ /* 0x000fe4000f8e02ff */
[----:B------:R-:W-:Y:S02]  /*11840*/  MOV R7, R8 ;  /* 0x0000000800077202 */ /* 0x000fe40000000f00 */
[----:B------:R-:W-:Y:S01]  /*11850*/  IMAD R9, R17, UR5, R6 ;  /* 0x0000000511097c24 */ /* 0x000fe2000f8e0206 */
[----:B0-----:R-:W-:-:S13]  /*11860*/  ISETP.NE.AND P0, PT, R0, 0x1, PT ;  /* 0x000000010000780c */ /* 0x001fda0003f05270 */
        /* <DEDUP_REMOVED lines=13> */
.L_x_1862:
[----:B------:R-:W-:Y:S01]  /*11940*/  MOV R0, 0x1 ;  /* 0x0000000100007802 */ /* 0x000fe20000000f00 */
[----:B0-----:R-:W0:Y:S03]  /*11950*/  S2R R8, SR_TID.X ;  /* 0x0000000000087919 */ /* 0x001e260000002100 */
[----:B------:R-:W-:-:S04]  /*11960*/  SHF.L.U32 R0, R0, 0x1f, RZ ;  /* 0x0000001f00007819 */ /* 0x000fc800000006ff */
[----:B------:R-:W1:Y:S01]  /*11970*/  SYNCS.PHASECHK.TRANS64.TRYWAIT P0, [UR38+0x28c40], R0 ;  /* 0x028c4000ff0075a7 */ /* 0x000e620008000166 */
[----:B0-----:R-:W-:-:S04]  /*11980*/  LOP3.LUT R2, R8, 0x7f, RZ, 0xc0, !PT ;  /* 0x0000007f08027812 */ /* 0x001fc800078ec0ff */
[----:B------:R-:W-:Y:S01]  /*11990*/  ISETP.NE.AND P1, PT, R2, RZ, PT ;  /* 0x000000ff0200720c */ /* 0x000fe20003f25270 */
[----:B-1----:R-:W-:-:S12]  /*119a0*/  @!P0 BRA `(.L_x_1863) ;  /* 0x0000003c00908947 */ /* 0x002fd80003800000 */
.L_x_1959:
[----:B------:R-:W-:Y:S05]  /*119b0*/  @P1 BRA `(.L_x_1864) ;  /* 0x0000000000181947 */ /* 0x000fea0003800000 */
[----:B------:R-:W1:Y:S01]  /*119c0*/  S2R R2, SR_TID.X ;  /* 0x0000000000027919 */ /* 0x000e620000002100 */
[----:B0-----:R-:W-:-:S04]  /*119d0*/  IMAD.MOV.U32 R0, RZ, RZ, 0x2000 ;  /* 0x00002000ff007424 */ /* 0x001fc800078e00ff */
[----:B------:R2:W-:Y:S01]  /*119e0*/  SYNCS.ARRIVE.TRANS64 RZ, [UR38+0x28c30], R0 ;  /* 0x028c3000ffff79a7 */ /* 0x0005e20008000026 */
[----:B-1----:R-:W-:-:S13]  /*119f0*/  LOP3.LUT P0, RZ, R2, 0x1f, RZ, 0xc0, !PT ;  /* 0x0000001f02ff7812 */ /* 0x002fda000780c0ff */
[----:B--2---:R-:W-:Y:S05]  /*11a00*/  @!P0 BRA `(.L_x_1864) ;  /* 0x0000000000048947 */ /* 0x004fea0003800000 */
[----:B------:R-:W-:Y:S01]  /*11a10*/  BPT.TRAP 0x1 ;  /* 0x000000040000795c */ /* 0x000fe20000300000 */
.L_x_1864:
        /* <DEDUP_REMOVED lines=17> */
.L_x_1860:
        /* <DEDUP_REMOVED lines=22> */
.L_x_1865:
[----:B------:R-:W0:Y:S01]  /*11c90*/  LDC R6, c[0x0][0x448] ;  /* 0x00011200ff067b82 */ /* 0x000e220000000800 */
[----:B------:R-:W1:Y:S01]  /*11ca0*/  S2R R11, SR_TID.X ;  /* 0x00000000000b7919 */ /* 0x000e620000002100 */
[----:B------:R-:W-:Y:S01]  /*11cb0*/  USHF.R.S32.HI UR4, URZ, 0x1f, UR36 ;  /* 0x0000001f3f047899 */ /* 0x000fe20008011424 */
[----:B------:R-:W-:Y:S01]  /*11cc0*/  ULDC.64 UR8, c[0x0][0x2d8] ;  /* 0x0000b60000087ab9 */ /* 0x000fe20000000a00 */
[----:B------:R-:W2:Y:S02]  /*11cd0*/  S2R R12, SR_CTAID.Z ;  /* 0x00000000000c7919 */ /* 0x000ea40000002700 */
[----:B------:R-:W-:Y:S02]  /*11ce0*/  UIMAD UR6, UR4, UR8, URZ ;  /* 0x00000008040672a4 */ /* 0x000fe4000f8e023f */
[----:B------:R-:W-:Y:S02]  /*11cf0*/  UIMAD.WIDE.U32 UR4, UR36, UR8, URZ ;  /* 0x00000008240472a5 */ /* 0x000fe4000f8e003f */
[----:B------:R-:W-:-:S04]  /*11d00*/  UIMAD UR6, UR36, UR9, UR6 ;  /* 0x00000009240672a4 */ /* 0x000fc8000f8e0206 */
[----:B------:R-:W-:Y:S01]  /*11d10*/  UIADD3 UR5, UR5, UR6, URZ ;  /* 0x0000000605057290 */ /* 0x000fe2000fffe03f */
[----:B0-----:R-:W-:Y:S02]  /*11d20*/  ISETP.NE.AND P0, PT, R6, 0x1, PT ;  /* 0x000000010600780c */ /* 0x001fe40003f05270 */
[C---:B-1----:R-:W-:Y:S01]  /*11d30*/  LOP3.LUT R10, R11.reuse, 0x7f, RZ, 0xc0, !PT ;  /* 0x0000007f0b0a7812 */ /* 0x042fe200078ec0ff */
[----:B------:R-:W-:-:S10]  /*11d40*/  IMAD.SHL.U32 R3, R11, 0x10, RZ ;  /* 0x000000100b037824 */ /* 0x000fd400078e00ff */
[----:B------:R-:W0:Y:S01]  /*11d50*/  @P0 LDC R8, c[0x0][0x44c] ;  /* 0x00011300ff080b82 */ /* 0x000e220000000800 */
[----:B------:R-:W-:-:S04]  /*11d60*/  SHF.R.U32.HI R4, RZ, 0x3, R10 ;  /* 0x00000003ff047819 */ /* 0x000fc8000001160a */
[----:B------:R-:W-:-:S03]  /*11d70*/  LOP3.LUT R3, R4, 0x70, R3, 0xf8, !PT ;  /* 0x0000007004037812 */ /* 0x000fc600078ef803 */
[----:B------:R-:W1:Y:S01]  /*11d80*/  @P0 LDC R0, c[0x0][0x450] ;  /* 0x00011400ff000b82 */ /* 0x000e620000000800 */
[----:B------:R-:W-:-:S05]  /*11d90*/  IADD3 R5, R3, UR40, RZ ;  /* 0x0000002803057c10 */ /* 0x000fca000fffe0ff */
[----:B------:R-:W-:Y:S02]  /*11da0*/  IMAD.MOV.U32 R7, RZ, RZ, R5 ;  /* 0x000000ffff077224 */ /* 0x000fe400078e0005 */
[----:B------:R-:W3:Y:S01]  /*11db0*/  LDC.64 R2, c[0x0][0x2e0] ;  /* 0x0000b800ff027b82 */ /* 0x000ee20000000a00 */
[----:B0-----:R-:W-:-:S05]  /*11dc0*/  @P0 IMAD.HI.U32 R9, R5, R8, RZ ;  /* 0x0000000805090227 */ /* 0x001fca00078e00ff */
[----:B-1----:R-:W-:Y:S02]  /*11dd0*/  @P0 SHF.R.U32.HI R7, RZ, R0, R9 ;  /* 0x00000000ff070219 */ /* 0x002fe40000011609 */
[----:B--2---:R-:W-:-:S03]  /*11de0*/  SHF.R.S32.HI R9, RZ, 0x1f, R12 ;  /* 0x0000001fff097819 */ /* 0x004fc6000001140c */
[----:B------:R-:W-:Y:S02]  /*11df0*/  IMAD.MOV R8, RZ, RZ, -R7 ;  /* 0x000000ffff087224 */ /* 0x000fe400078e0a07 */
[----:B---3--:R-:W-:Y:S02]  /*11e00*/  IMAD R0, R9, R2, RZ ;  /* 0x0000000209007224 */ /* 0x008fe400078e02ff */
[----:B------:R-:W-:Y:S02]  /*11e10*/  IMAD R5, R6, R8, R5 ;  /* 0x0000000806057224 */ /* 0x000fe400078e0205 */
[C---:B------:R-:W-:Y:S01]  /*11e20*/  IMAD R9, R12.reuse, R3, R0 ;  /* 0x000000030c097224 */ /* 0x040fe200078e0200 */
[----:B------:R-:W-:Y:S01]  /*11e30*/  SHF.R.S32.HI R0, RZ, 0x1f, R7 ;  /* 0x0000001fff007819 */ /* 0x000fe20000011407 */
[----:B------:R-:W-:Y:S01]  /*11e40*/  IMAD.WIDE.U32 R2, R12, R2, UR4 ;  /* 0x000000040c027e25 */ /* 0x000fe2000f8e0002 */
[----:B------:R-:W-:-:S03]  /*11e50*/  ULDC.64 UR4, c[0x0][0x2d0] ;  /* 0x0000b40000047ab9 */ /* 0x000fc60000000a00 */
[----:B------:R-:W-:Y:S02]  /*11e60*/  IMAD.IADD R3, R3, 0x1, R9 ;  /* 0x0000000103037824 */ /* 0x000fe400078e0209 */
[----:B------:R-:W-:Y:S02]  /*11e70*/  IMAD R0, R0, UR4, RZ ;  /* 0x0000000400007c24 */ /* 0x000fe4000f8e02ff */
[----:B------:R-:W-:-:S04]  /*11e80*/  IMAD.WIDE.U32 R2, R7, UR4, R2 ;  /* 0x0000000407027c25 */ /* 0x000fc8000f8e0002 */
[----:B------:R-:W-:Y:S01]  /*11e90*/  IMAD R9, R7, UR5, R0 ;  /* 0x0000000507097c24 */ /* 0x000fe2000f8e0200 */
[----:B------:R-:W-:Y:S01]  /*11ea0*/  SHF.R.S32.HI R0, RZ, 0x1f, R5 ;  /* 0x0000001fff007819 */ /* 0x000fe20000011405 */
[----:B------:R-:W-:-:S03]  /*11eb0*/  ULDC.64 UR4, c[0x0][0x2c8] ;  /* 0x0000b20000047ab9 */ /* 0x000fc60000000a00 */
[----:B------:R-:W-:Y:S01]  /*11ec0*/  IADD3 R3, R3, R9, RZ ;  /* 0x0000000903037210 */ /* 0x000fe20007ffe0ff */
[----:B------:R-:W-:-:S04]  /*11ed0*/  IMAD R0, R0, UR4, RZ ;  /* 0x0000000400007c24 */ /* 0x000fc8000f8e02ff */
[C---:B------:R-:W-:Y:S02]  /*11ee0*/  IMAD R7, R5.reuse, UR5, R0 ;  /* 0x0000000505077c24 */ /* 0x040fe4000f8e0200 */
[----:B------:R-:W-:Y:S01]  /*11ef0*/  IMAD.WIDE.U32 R2, R5, UR4, R2 ;  /* 0x0000000405027c25 */ /* 0x000fe2000f8e0002 */
[----:B------:R-:W-:-:S03]  /*11f00*/  ULDC.64 UR4, c[0x0][0x280] ;  /* 0x0000a00000047ab9 */ /* 0x000fc60000000a00 */
[----:B------:R-:W-:Y:S01]  /*11f10*/  IMAD.IADD R7, R3, 0x1, R7 ;  /* 0x0000000103077824 */ /* 0x000fe200078e0207 */
[----:B------:R-:W-:Y:S01]  /*11f20*/  LEA R0, P0, R2, UR4, 0x1 ;  /* 0x0000000402007c11 */ /* 0x000fe2000f8008ff */
[----:B------:R-:W-:Y:S01]  /*11f30*/  ULDC UR4, c[0x0][0x2b8] ;  /* 0x0000ae0000047ab9 */ /* 0x000fe20000000800 */
[----:B------:R-:W-:Y:S02]  /*11f40*/  IMAD.SHL.U32 R5, R10, 0x8, RZ ;  /* 0x000000080a057824 */ /* 0x000fe400078e00ff */
        /* <DEDUP_REMOVED lines=11> */
[----:B------:R-:W-:Y:S01]  /*12000*/  IADD3 R4, R4, UR40, RZ ;  /* 0x0000002804047c10 */ /* 0x000fe2000fffe0ff */
[----:B------:R-:W-:Y:S01]  /*12010*/  IMAD R6, R6, UR4, RZ ;  /* 0x0000000406067c24 */ /* 0x000fe2000f8e02ff */
[----:B------:R-:W1:Y:S03]  /*12020*/  SHFL.IDX PT, R2, R7, RZ, 0x181f ;  /* 0x00181fff07027589 */ /* 0x000e6600000e0000 */
[C---:B------:R-:W-:Y:S01]  /*12030*/  VIADD R11, R4.reuse, 0x10 ;  /* 0x00000010040b7836 */ /* 0x040fe20000000000 */
[----:B------:R-:W-:-:S13]  /*12040*/  ISETP.GE.AND P1, PT, R4, R6, PT ;  /* 0x000000060400720c */ /* 0x000fda0003f26270 */
[----:B------:R-:W-:Y:S02]  /*12050*/  @!P1 LEA R9, R5, UR38, 0x1 ;  /* 0x0000002605099c11 */ /* 0x000fe4000f8e08ff */
[----:B0-----:R-:W-:-:S05]  /*12060*/  @!P1 LEA R14, P2, R8, R14, 0x1 ;  /* 0x0000000e080e9211 */ /* 0x001fca00078408ff */
[----:B-1----:R-:W-:Y:S02]  /*12070*/  @!P1 IMAD.X R3, RZ, RZ, R2, P2 ;  /* 0x000000ffff039224 */ /* 0x002fe400010e0602 */
[----:B------:R-:W-:Y:S02]  /*12080*/  @!P1 IMAD.MOV.U32 R2, RZ, RZ, R14 ;  /* 0x000000ffff029224 */ /* 0x000fe400078e000e */
[----:B------:R-:W0:Y:S04]  /*12090*/  SHFL.IDX PT, R14, R0, 0x1, 0x181f ;  /* 0x00381f00000e7f89 */ /* 0x000e2800000e0000 */
[----:B------:R1:W-:Y:S01]  /*120a0*/  @!P1 LDGSTS.E.BYPASS.LTC128B.128 [R9+0x20400], desc[UR48][R2.64], !P0 ;  /* 0x2040000002099fae */ /* 0x0003e2000c101d70 */
[----:B------:R-:W-:-:S03]  /*120b0*/  ISETP.GE.AND P1, PT, R11, R6, PT ;  /* 0x000000060b00720c */ /* 0x000fc60003f26270 */
[----:B-1----:R-:W1:Y:S01]  /*120c0*/  SHFL.IDX PT, R2, R7, 0x1, 0x181f ;  /* 0x00381f0007027f89 */ /* 0x002e6200000e0000 */
[----:B------:R-:W-:-:S09]  /*120d0*/  VIADD R9, R4, 0x20 ;  /* 0x0000002004097836 */ /* 0x000fd20000000000 */
[----:B------:R-:W-:Y:S02]  /*120e0*/  @!P1 LEA R21, R5, UR38, 0x1 ;  /* 0x0000002605159c11 */ /* 0x000fe4000f8e08ff */
[----:B0-----:R-:W-:-:S04]  /*120f0*/  @!P1 LEA R14, P2, R8, R14, 0x1 ;  /* 0x0000000e080e9211 */ /* 0x001fc800078408ff */
[----:B-1----:R-:W-:Y:S01]  /*12100*/  @!P1 IADD3.X R3, RZ, R2, RZ, P2, !PT ;  /* 0x00000002ff039210 */ /* 0x002fe200017fe4ff */
[----:B------:R-:W-:Y:S02]  /*12110*/  @!P1 IMAD.MOV.U32 R2, RZ, RZ, R14 ;  /* 0x000000ffff029224 */ /* 0x000fe400078e000e */
[----:B------:R-:W0:Y:S04]  /*12120*/  SHFL.IDX PT, R14, R0, 0x2, 0x181f ;  /* 0x00581f00000e7f89 */ /* 0x000e2800000e0000 */
[----:B------:R1:W-:Y:S01]  /*12130*/  @!P1 LDGSTS.E.BYPASS.LTC128B.128 [R21+0x20c00], desc[UR48][R2.64], !P0 ;  /* 0x20c0000002159fae */ /* 0x0003e2000c101d70 */
[----:B------:R-:W-:-:S03]  /*12140*/  ISETP.GE.AND P1, PT, R9, R6, PT ;  /* 0x000000060900720c */ /* 0x000fc60003f26270 */
[----:B-1----:R-:W1:Y:S10]  /*12150*/  SHFL.IDX PT, R2, R7, 0x2, 0x181f ;  /* 0x00581f0007027f89 */ /* 0x002e7400000e0000 */
[----:B------:R-:W-:Y:S01]  /*12160*/  @!P1 LEA R9, R5, UR38, 0x1 ;  /* 0x0000002605099c11 */ /* 0x000fe2000f8e08ff */
[----:B------:R-:W2:Y:S01]  /*12170*/  SHFL.IDX PT, R7, R7, 0x3, 0x181f ;  /* 0x00781f0007077f89 */ /* 0x000ea200000e0000 */
[----:B0-----:R-:W-:-:S05]  /*12180*/  @!P1 LEA R14, P2, R8, R14, 0x1 ;  /* 0x0000000e080e9211 */ /* 0x001fca00078408ff */
[----:B-1----:R-:W-:Y:S01]  /*12190*/  @!P1 IMAD.X R3, RZ, RZ, R2, P2 ;  /* 0x000000ffff039224 */ /* 0x002fe200010e0602 */
[----:B------:R-:W-:Y:S02]  /*121a0*/  @!P1 MOV R2, R14 ;  /* 0x0000000e00029202 */ /* 0x000fe40000000f00 */
[----:B------:R0:W1:Y:S04]  /*121b0*/  SHFL.IDX PT, R14, R0, 0x3, 0x181f ;  /* 0x00781f00000e7f89 */ /* 0x00006800000e0000 */
[----:B--2---:R0:W-:Y:S02]  /*121c0*/  @!P1 LDGSTS.E.BYPASS.LTC128B.128 [R9+0x21400], desc[UR48][R2.64], !P0 ;  /* 0x2140000002099fae */ /* 0x0041e4000c101d70 */
.L_x_1968:
[----:B0-----:R-:W-:Y:S02]  /*121d0*/  VIADD R3, R4, 0x30 ;  /* 0x0000003004037836 */ /* 0x001fe40000000000 */
[----:B------:R-:W-:-:S03]  /*121e0*/  IMAD.MOV.U32 R4, RZ, RZ, 0x1 ;  /* 0x00000001ff047424 */ /* 0x000fc600078e00ff */
[----:B------:R-:W-:Y:S02]  /*121f0*/  ISETP.GE.AND P1, PT, R3, R6, PT ;  /* 0x000000060300720c */ /* 0x000fe40003f26270 */
[----:B------:R-:W-:-:S11]  /*12200*/  SHF.L.U32 R4, R4, 0x1f, RZ ;  /* 0x0000001f04047819 */ /* 0x000fd600000006ff */
[----:B-1----:R-:W-:Y:S02]  /*12210*/  @!P1 LEA R2, P2, R8, R14, 0x1 ;  /* 0x0000000e08029211 */ /* 0x002fe400078408ff */
        /* <DEDUP_REMOVED lines=13> */
.L_x_1969:
[----:B------:R-:W-:Y:S01]  /*122f0*/  ISETP.NE.AND P0, PT, R19, RZ, PT ;  /* 0x000000ff1300720c */ /* 0x000fe20003f05270 */
[----:B------:R-:W-:Y:S01]  /*12300*/  BSSY B0, `(.L_x_1868) ;  /* 0x000007f000007945 */ /* 0x000fe20003800000 */
[----:B------:R-:W-:-:S11]  /*12310*/  MOV R0, 0x1 ;  /* 0x0000000100007802 */ /* 0x000fd60000000f00 */
[----:B------:R-:W-:Y:S05]  /*12320*/  @!P0 BRA `(.L_x_1869) ;  /* 0x0000000400f08947 */ /* 0x000fea0003800000 */
[----:B------:R-:W1:Y:S01]  /*12330*/  SYNCS.PHASECHK.TRANS64.TRYWAIT P0, [UR38+0x28c60], R4 ;  /* 0x028c6004ff0075a7 */ /* 0x000e620008000166 */
[----:B------:R-:W2:Y:S02]  /*12340*/  S2R R2, SR_TID.X ;  /* 0x0000000000027919 */ /* 0x000ea40000002100 */
[----:B--2---:R-:W-:-:S04]  /*12350*/  LOP3.LUT R2, R2, 0x7f, RZ, 0xc0, !PT ;  /* 0x0000007f02027812 */ /* 0x004fc800078ec0ff */
[----:B------:R-:W-:Y:S01]  /*12360*/  ISETP.NE.AND P1, PT, R2, RZ, PT ;  /* 0x000000ff0200720c */ /* 0x000fe20003f25270 */
[----:B-1----:R-:W-:-:S12]  /*12370*/  @!P0 BRA `(.L_x_1870) ;  /* 0x00000038007c8947 */ /* 0x002fd80003800000 */
.L_x_1970:
        /* <DEDUP_REMOVED lines=8> */
.L_x_1872:
[----:B------:R-:W-:Y:S05]  /*12400*/  BSYNC B1 ;  /* 0x0000000000017941 */ /* 0x000fea0003800000 */
.L_x_1871:
        /* <DEDUP_REMOVED lines=11> */
.L_x_1873:
        /* <DEDUP_REMOVED lines=13> */
.L_x_1874:
        /* <DEDUP_REMOVED lines=13> */
.L_x_1875:
        /* <DEDUP_REMOVED lines=13> */
.L_x_1876:
        /* <DEDUP_REMOVED lines=13> */
.L_x_1877:
        /* <DEDUP_REMOVED lines=13> */
.L_x_1878:
        /* <DEDUP_REMOVED lines=13> */
.L_x_1879:
        /* <DEDUP_REMOVED lines=13> */
.L_x_1880:
        /* <DEDUP_REMOVED lines=8> */
.L_x_1869:
[----:B------:R-:W-:Y:S05]  /*12af0*/  BSYNC B0 ;  /* 0x0000000000007941 */ /* 0x000fea0003800000 */
.L_x_1868:
[----:B0-----:R-:W2:Y:S01]  /*12b00*/  LDL.LU R3, [R1+0x8] ;  /* 0x0000080001037983 */ /* 0x001ea20000300800 */
[----:B------:R-:W-:Y:S01]  /*12b10*/  MOV R9, RZ ;  /* 0x000000ff00097202 */ /* 0x000fe20000000f00 */
[----:B------:R-:W-:Y:S02]  /*12b20*/  IMAD.MOV.U32 R6, RZ, RZ, 0x1 ;  /* 0x00000001ff067424 */ /* 0x000fe400078e00ff */
[----:B--2---:R-:W-:-:S05]  /*12b30*/  VIADD R7, R3, 0xfffffffe ;  /* 0xfffffffe03077836 */ /* 0x004fca0000000000 */
[----:B------:R-:W-:-:S13]  /*12b40*/  ISETP.GE.AND P0, PT, R7, UR41, PT ;  /* 0x0000002907007c0c */ /* 0x000fda000bf06270 */
[----:B------:R-:W-:Y:S05]  /*12b50*/  @!P0 BRA `(.L_x_1848) ;  /* 0x0000002400248947 */ /* 0x000fea0003800000 */
[----:B------:R-:W-:Y:S01]  /*12b60*/  UIADD3 UR4, UR42, 0x1, URZ ;  /* 0x000000012a047890 */ /* 0x000fe2000fffe03f */
[----:B------:R-:W0:Y:S01]  /*12b70*/  S2R R4, SR_TID.X ;  /* 0x0000000000047919 */ /* 0x000e220000002100 */
[----:B------:R-:W-:Y:S01]  /*12b80*/  ULOP3.LUT UR5, URZ, UR44, URZ, 0x33, !UPT ;  /* 0x0000002c3f057292 */ /* 0x000fe2000f8e333f */
[----:B------:R-:W-:Y:S01]  /*12b90*/  IMAD.MOV.U32 R6, RZ, RZ, 0x1 ;  /* 0x00000001ff067424 */ /* 0x000fe200078e00ff */
[----:B------:R-:W-:-:S04]  /*12ba0*/  UIMAD UR4, UR4, UR46, URZ ;  /* 0x0000002e040472a4 */ /* 0x000fc8000f8e023f */
[----:B------:R-:W-:Y:S01]  /*12bb0*/  IMAD.U32 R3, RZ, RZ, UR5 ;  /* 0x00000005ff037e24 */ /* 0x000fe2000f8e00ff */
[----:B------:R-:W-:Y:S01]  /*12bc0*/  ULOP3.LUT UR5, URZ, UR41, URZ, 0x33, !UPT ;  /* 0x000000293f057292 */ /* 0x000fe2000f8e333f */
[----:B------:R-:W-:Y:S01]  /*12bd0*/  LOP3.LUT R0, RZ, UR4, RZ, 0x33, !PT ;  /* 0x00000004ff007c12 */ /* 0x000fe2000f8e33ff */
[----:B------:R-:W-:-:S03]  /*12be0*/  ULOP3.LUT UR4, URZ, UR39, URZ, 0x33, !UPT ;  /* 0x000000273f047292 */ /* 0x000fc6000f8e333f */
[----:B------:R-:W-:Y:S01]  /*12bf0*/  VIADDMNMX R0, R0, -UR43, R3, !PT ;  /* 0x8000002b00007c46 */ /* 0x000fe2000f800103 */
[----:B------:R-:W-:-:S03]  /*12c00*/  IMAD.MOV.U32 R3, RZ, RZ, 0x2 ;  /* 0x00000002ff037424 */ /* 0x000fc600078e00ff */
[----:B------:R-:W-:-:S04]  /*12c10*/  VIMNMX R0, R0, UR4, !PT ;  /* 0x0000000400007c48 */ /* 0x000fc8000ffe0100 */
[----:B------:R-:W-:-:S04]  /*12c20*/  VIADDMNMX R2, R0, R3, UR5, !PT ;  /* 0x0000000500027e46 */ /* 0x000fc8000f800103 */
[----:B------:R-:W-:-:S04]  /*12c30*/  IADD3 R3, R2, -0x2, RZ ;  /* 0xfffffffe02037810 */ /* 0x000fc80007ffe0ff */
[-C--:B------:R-:W-:Y:S02]  /*12c40*/  ISETP.NE.AND P0, PT, R3, R0.reuse, PT ;  /* 0x000000000300720c */ /* 0x080fe40003f05270 */
[----:B------:R-:W-:Y:S01]  /*12c50*/  LOP3.LUT R3, RZ, R0, RZ, 0x33, !PT ;  /* 0x00000000ff037212 */ /* 0x000fe200078e33ff */
[----:B------:R-:W-:Y:S01]  /*12c60*/  IMAD.MOV.U32 R0, RZ, RZ, 0x1 ;  /* 0x00000001ff007424 */ /* 0x000fe200078e00ff */
[----:B0-----:R-:W-:-:S03]  /*12c70*/  LOP3.LUT R10, R4, 0x1f, RZ, 0xc0, !PT ;  /* 0x0000001f040a7812 */ /* 0x001fc600078ec0ff */
[----:B------:R-:W-:-:S05]  /*12c80*/  IMAD.IADD R2, R2, 0x1, R3 ;  /* 0x0000000102027824 */ /* 0x000fca00078e0203 */
[----:B------:R-:W-:Y:S01]  /*12c90*/  LOP3.LUT R11, R2, 0x1, RZ, 0xc0, !PT ;  /* 0x00000001020b7812 */ /* 0x000fe200078ec0ff */
[----:B------:R-:W-:Y:S06]  /*12ca0*/  @!P0 BRA `(.L_x_1881) ;  /* 0x0000001400e08947 */ /* 0x000fec0003800000 */
[----:B------:R-:W-:Y:S01]  /*12cb0*/  BSSY B0, `(.L_x_1881) ;  /* 0x0000177000007945 */ /* 0x000fe20003800000 */
[----:B------:R-:W-:Y:S01]  /*12cc0*/  IADD3 R8, R2, -R11, RZ ;  /* 0x8000000b02087210 */ /* 0x000fe20007ffe0ff */
[----:B------:R-:W-:-:S07]  /*12cd0*/  IMAD.MOV.U32 R0, RZ, RZ, 0x1 ;  /* 0x00000001ff007424 */ /* 0x000fce00078e00ff */
.L_x_1922:
[----:B------:R-:W-:Y:S01]  /*12ce0*/  ISETP.NE.AND P0, PT, R19, RZ, PT ;  /* 0x000000ff1300720c */ /* 0x000fe20003f05270 */
[----:B------:R-:W-:Y:S01]  /*12cf0*/  VIADD R8, R8, 0xfffffffe ;  /* 0xfffffffe08087836 */ /* 0x000fe20000000000 */
[----:B------:R-:W-:Y:S04]  /*12d00*/  BSSY B1, `(.L_x_1882) ;  /* 0x00000b6000017945 */ /* 0x000fe80003800000 */
[----:B------:R-:W-:-:S07]  /*12d10*/  ISETP.NE.AND P1, PT, R8, RZ, PT ;  /* 0x000000ff0800720c */ /* 0x000fce0003f25270 */
[----:B0-----:R-:W-:Y:S06]  /*12d20*/  @!P0 BRA `(.L_x_1883) ;  /* 0x0000000800cc8947 */ /* 0x001fec0003800000 */
        /* <DEDUP_REMOVED lines=12> */
[----:B------:R-:W-:Y:S01]  /*12df0*/  SHF.R.S32.HI R3, RZ, 0x1f, R12 ;  /* 0x0000001fff037819 */ /* 0x000fe2000001140c */
        /* <DEDUP_REMOVED lines=10> */
.L_x_1884:
[----:B------:R-:W1:Y:S01]  /*12ea0*/  S2R R2, SR_TID.X ;  /* 0x0000000000027919 */ /* 0x000e620000002100 */
[----:B------:R-:W-:Y:S01]  /*12eb0*/  BSSY B2, `(.L_x_1885) ;  /* 0x0000006000027945 */ /* 0x000fe20003800000 */
[----:B-1----:R-:W-:Y:S02]  /*12ec0*/  LOP3.LUT R3, R2, 0x7f, RZ, 0xc0, !PT ;  /* 0x0000007f02037812 */ /* 0x002fe400078ec0ff */
[----:B------:R-:W-:Y:S02]  /*12ed0*/  SHF.L.U32 R2, R0, 0x1f, RZ ;  /* 0x0000001f00027819 */ /* 0x000fe400000006ff */
[----:B------:R-:W-:Y:S02]  /*12ee0*/  ISETP.NE.AND P2, PT, R3, RZ, PT ;  /* 0x000000ff0300720c */ /* 0x000fe40003f45270 */
[----:B------:R-:W1:Y:S02]  /*12ef0*/  SYNCS.PHASECHK.TRANS64.TRYWAIT P0, [UR38+0x28c48], R2 ;  /* 0x028c4802ff0075a7 */ /* 0x000e640008000166 */
[----:B-1----:R-:W-:Y:S09]  /*12f00*/  @!P0 BRA `(.L_x_1886) ;  /* 0x0000002c00b08947 */ /* 0x002ff20003800000 */
.L_x_1971:
[----:B------:R-:W-:Y:S05]  /*12f10*/  BSYNC B2 ;  /* 0x0000000000027941 */ /* 0x000fea0003800000 */
.L_x_1885:
[----:B------:R-:W-:Y:S04]  /*12f20*/  BSSY B2, `(.L_x_1887) ;  /* 0x0000007000027945 */ /* 0x000fe80003800000 */
[----:B------:R-:W-:Y:S05]  /*12f30*/  @P2 BRA `(.L_x_1888) ;  /* 0x0000000000142947 */ /* 0x000fea0003800000 */
[----:B------:R-:W-:Y:S02]  /*12f40*/  ISETP.NE.AND P0, PT, R10, RZ, PT ;  /* 0x000000ff0a00720c */ /* 0x000fe40003f05270 */
[----:B-1----:R-:W-:-:S04]  /*12f50*/  MOV R3, 0x2000 ;  /* 0x0000200000037802 */ /* 0x002fc80000000f00 */
[----:B------:R2:W-:Y:S07]  /*12f60*/  SYNCS.ARRIVE.TRANS64 RZ, [UR38+0x28c38], R3 ;  /* 0x028c3803ffff79a7 */ /* 0x0005ee0008000026 */
[----:B------:R-:W-:Y:S05]  /*12f70*/  @!P0 BRA `(.L_x_1888) ;  /* 0x0000000000048947 */ /* 0x000fea0003800000 */
[----:B------:R-:W-:Y:S01]  /*12f80*/  BPT.TRAP 0x1 ;  /* 0x000000040000795c */ /* 0x000fe20000300000 */
.L_x_1888:
[----:B------:R-:W-:Y:S05]  /*12f90*/  BSYNC B2 ;  /* 0x0000000000027941 */ /* 0x000fea0003800000 */
.L_x_1887:
        /* <DEDUP_REMOVED lines=11> */
.L_x_1889:
        /* <DEDUP_REMOVED lines=10> */
.L_x_1972:
[----:B------:R-:W-:Y:S05]  /*130f0*/  BSYNC B2 ;  /* 0x0000000000027941 */ /* 0x000fea0003800000 */
.L_x_1890:
[----:B------:R-:W-:Y:S01]  /*13100*/  BSSY B2, `(.L_x_1892) ;  /* 0x0000009000027945 */ /* 0x000fe20003800000 */
[----:B01----:R-:W-:Y:S01]  /*13110*/  IMAD.MOV.U32 R2, RZ, RZ, 0x0 ;  /* 0x00000000ff027424 */ /* 0x003fe200078e00ff */
[----:B--2---:R-:W-:Y:S02]  /*13120*/  MOV R3, 0x14f00000 ;  /* 0x14f0000000037802 */ /* 0x004fe40000000f00 */
[----:B------:R-:W-:Y:S05]  /*13130*/  @P2 BRA `(.L_x_1893) ;  /* 0x0000000000142947 */ /* 0x000fea0003800000 */
[----:B------:R-:W-:Y:S01]  /*13140*/  ISETP.NE.AND P0, PT, R10, RZ, PT ;  /* 0x000000ff0a00720c */ /* 0x000fe20003f05270 */
[----:B------:R-:W-:-:S04]  /*13150*/  IMAD.MOV.U32 R12, RZ, RZ, 0x10000 ;  /* 0x00010000ff0c7424 */ /* 0x000fc800078e00ff */
[----:B------:R0:W-:Y:S08]  /*13160*/  SYNCS.ARRIVE.TRANS64 RZ, [UR38+0x28c58], R12 ;  /* 0x028c580cffff79a7 */ /* 0x0001f00008000026 */
[----:B0-----:R-:W-:Y:S05]  /*13170*/  @!P0 BRA `(.L_x_1893) ;  /* 0x0000000000048947 */ /* 0x001fea0003800000 */
[----:B------:R-:W-:Y:S01]  /*13180*/  BPT.TRAP 0x1 ;  /* 0x000000040000795c */ /* 0x000fe20000300000 */
.L_x_1893:
[----:B------:R-:W-:Y:S05]  /*13190*/  BSYNC B2 ;  /* 0x0000000000027941 */ /* 0x000fea0003800000 */
.L_x_1892:
        /* <DEDUP_REMOVED lines=9> */
.L_x_1894:
        /* <DEDUP_REMOVED lines=13> */
.L_x_1895:
        /* <DEDUP_REMOVED lines=13> */
.L_x_1896:
        /* <DEDUP_REMOVED lines=13> */
.L_x_1897:
        /* <DEDUP_REMOVED lines=13> */
.L_x_1898:
        /* <DEDUP_REMOVED lines=13> */
.L_x_1899:
        /* <DEDUP_REMOVED lines=13> */
.L_x_1900:
        /* <DEDUP_REMOVED lines=13> */
.L_x_1901:
        /* <DEDUP_REMOVED lines=8> */
.L_x_1883:
[----:B------:R-:W-:Y:S05]  /*13860*/  BSYNC B1 ;  /* 0x0000000000017941 */ /* 0x000fea0003800000 */
.L_x_1882:
[----:B------:R-:W-:Y:S01]  /*13870*/  ISETP.NE.AND P3, PT, R19, RZ, PT ;  /* 0x000000ff1300720c */ /* 0x000fe20003f65270 */
[----:B------:R-:W-:Y:S01]  /*13880*/  BSSY B1, `(.L_x_1902) ;  /* 0x00000b7000017945 */ /* 0x000fe20003800000 */
[----:B------:R-:W-:-:S11]  /*13890*/  LOP3.LUT R0, R0, 0x1, RZ, 0x3c, !PT ;  /* 0x0000000100007812 */ /* 0x000fd600078e3cff */
[----:B------:R-:W-:Y:S05]  /*138a0*/  @!P3 BRA `(.L_x_1903) ;  /* 0x0000000800d0b947 */ /* 0x000fea0003800000 */
[----:B------:R-:W2:Y:S01]  /*138b0*/  LDL R2, [R1] ;  /* 0x0000000001027983 */ /* 0x000ea20000100800 */
[----:B------:R-:W-:Y:S01]  /*138c0*/  VIADD R12, R7, 0xffffffff ;  /* 0xffffffff070c7836 */ /* 0x000fe20000000000 */
[----:B--2---:R-:W-:-:S13]  /*138d0*/  ISETP.NE.AND P3, PT, R2, RZ, PT ;  /* 0x000000ff0200720c */ /* 0x004fda0003f65270 */
[----:B------:R-:W-:Y:S05]  /*138e0*/  @!P3 BRA `(.L_x_1904) ;  /* 0x00000000004cb947 */ /* 0x000fea0003800000 */
[----:B------:R-:W0:Y:S01]  /*138f0*/  LDC R14, c[0x0][0x43c] ;  /* 0x00010f00ff0e7b82 */ /* 0x000e220000000800 */
[----:B------:R-:W-:Y:S01]  /*13900*/  IMAD.MOV.U32 R13, RZ, RZ, R12 ;  /* 0x000000ffff0d7224 */ /* 0x000fe200078e000c */
[----:B------:R-:W-:Y:S01]  /*13910*/  ULDC.64 UR4, c[0x0][0x428] ;  /* 0x00010a0000047ab9 */ /* 0x000fe20000000a00 */
[----:B0-----:R-:W-:-:S13]  /*13920*/  ISETP.NE.AND P0, PT, R14, 0x1, PT ;  /* 0x000000010e00780c */ /* 0x001fda0003f05270 */
[----:B------:R-:W0:Y:S02]  /*13930*/  @P0 LDC.64 R2, c[0x0][0x440] ;  /* 0x00011000ff020b82 */ /* 0x000e240000000a00 */
[----:B0-----:R-:W-:-:S05]  /*13940*/  @P0 IMAD.HI.U32 R2, R12, R2, RZ ;  /* 0x000000020c020227 */ /* 0x001fca00078e00ff */
[----:B------:R-:W-:Y:S01]  /*13950*/  @P0 SHF.R.U32.HI R13, RZ, R3, R2 ;  /* 0x00000003ff0d0219 */ /* 0x000fe20000011602 */
[----:B------:R-:W-:-:S03]  /*13960*/  IMAD R2, R18, UR4, RZ ;  /* 0x0000000412027c24 */ /* 0x000fc6000f8e02ff */
[----:B------:R-:W-:Y:S01]  /*13970*/  SHF.R.S32.HI R3, RZ, 0x1f, R13 ;  /* 0x0000001fff037819 */ /* 0x000fe2000001140d */
[----:B------:R-:W-:Y:S01]  /*13980*/  IMAD R5, R17, UR5, R2 ;  /* 0x0000000511057c24 */ /* 0x000fe2000f8e0202 */
[----:B------:R-:W-:-:S05]  /*13990*/  MOV R2, R13 ;  /* 0x0000000d00027202 */ /* 0x000fca0000000f00 */
        /* <DEDUP_REMOVED lines=8> */
.L_x_1904:
[----:B------:R-:W1:Y:S01]  /*13a20*/  S2R R2, SR_TID.X ;  /* 0x0000000000027919 */ /* 0x000e620000002100 */
[----:B------:R-:W-:Y:S01]  /*13a30*/  BSSY B2, `(.L_x_1905) ;  /* 0x0000006000027945 */ /* 0x000fe20003800000 */
[----:B-1----:R-:W-:Y:S02]  /*13a40*/  LOP3.LUT R3, R2, 0x7f, RZ, 0xc0, !PT ;  /* 0x0000007f02037812 */ /* 0x002fe400078ec0ff */
[----:B------:R-:W-:Y:S02]  /*13a50*/  SHF.L.U32 R2, R0, 0x1f, RZ ;  /* 0x0000001f00027819 */ /* 0x000fe400000006ff */
[----:B------:R-:W-:Y:S02]  /*13a60*/  ISETP.NE.AND P2, PT, R3, RZ, PT ;  /* 0x000000ff0300720c */ /* 0x000fe40003f45270 */
[----:B------:R-:W1:Y:S02]  /*13a70*/  SYNCS.PHASECHK.TRANS64.TRYWAIT P0, [UR38+0x28c40], R2 ;  /* 0x028c4002ff0075a7 */ /* 0x000e640008000166 */
[----:B-1----:R-:W-:Y:S09]  /*13a80*/  @!P0 BRA `(.L_x_1906) ;  /* 0x0000002400008947 */ /* 0x002ff20003800000 */
.L_x_1973:
[----:B------:R-:W-:Y:S05]  /*13a90*/  BSYNC B2 ;  /* 0x0000000000027941 */ /* 0x000fea0003800000 */
.L_x_1905:
[----:B------:R-:W-:Y:S04]  /*13aa0*/  BSSY B2, `(.L_x_1907) ;  /* 0x0000007000027945 */ /* 0x000fe80003800000 */
[----:B------:R-:W-:Y:S05]  /*13ab0*/  @P2 BRA `(.L_x_1908) ;  /* 0x0000000000142947 */ /* 0x000fea0003800000 */
[----:B------:R-:W-:Y:S01]  /*13ac0*/  ISETP.NE.AND P0, PT, R10, RZ, PT ;  /* 0x000000ff0a00720c */ /* 0x000fe20003f05270 */
[----:B-1----:R-:W-:-:S04]  /*13ad0*/  IMAD.MOV.U32 R3, RZ, RZ, 0x2000 ;  /* 0x00002000ff037424 */ /* 0x002fc800078e00ff */
[----:B------:R2:W-:Y:S08]  /*13ae0*/  SYNCS.ARRIVE.TRANS64 RZ, [UR38+0x28c30], R3 ;  /* 0x028c3003ffff79a7 */ /* 0x0005f00008000026 */
[----:B--2---:R-:W-:Y:S05]  /*13af0*/  @!P0 BRA `(.L_x_1908) ;  /* 0x0000000000048947 */ /* 0x004fea0003800000 */
[----:B------:R-:W-:Y:S01]  /*13b00*/  BPT.TRAP 0x1 ;  /* 0x000000040000795c */ /* 0x000fe20000300000 */
.L_x_1908:
[----:B------:R-:W-:Y:S05]  /*13b10*/  BSYNC B2 ;  /* 0x0000000000027941 */ /* 0x000fea0003800000 */
.L_x_1907:
        /* <DEDUP_REMOVED lines=11> */
.L_x_1909:
        /* <DEDUP_REMOVED lines=11> */
.L_x_1974:
[----:B------:R-:W-:Y:S05]  /*13c80*/  BSYNC B2 ;  /* 0x0000000000027941 */ /* 0x000fea0003800000 */
.L_x_1910:
[----:B------:R-:W-:Y:S01]  /*13c90*/  BSSY B2, `(.L_x_1912) ;  /* 0x0000009000027945 */ /* 0x000fe20003800000 */
[----:B01----:R-:W-:Y:S02]  /*13ca0*/  IMAD.MOV.U32 R2, RZ, RZ, 0x0 ;  /* 0x00000000ff027424 */ /* 0x003fe400078e00ff */
[----:B------:R-:W-:Y:S01]  /*13cb0*/  IMAD.MOV.U32 R3, RZ, RZ, 0x14f00000 ;  /* 0x14f00000ff037424 */ /* 0x000fe200078e00ff */
[----:B------:R-:W-:Y:S06]  /*13cc0*/  @P2 BRA `(.L_x_1913) ;  /* 0x0000000000142947 */ /* 0x000fec0003800000 */
[----:B------:R-:W-:Y:S02]  /*13cd0*/  ISETP.NE.AND P0, PT, R10, RZ, PT ;  /* 0x000000ff0a00720c */ /* 0x000fe40003f05270 */
[----:B------:R-:W-:-:S04]  /*13ce0*/  MOV R5, 0x10000 ;  /* 0x0001000000057802 */ /* 0x000fc80000000f00 */
[----:B------:R0:W-:Y:S07]  /*13cf0*/  SYNCS.ARRIVE.TRANS64 RZ, [UR38+0x28c50], R5 ;  /* 0x028c5005ffff79a7 */ /* 0x0001ee0008000026 */
[----:B------:R-:W-:Y:S05]  /*13d00*/  @!P0 BRA `(.L_x_1913) ;  /* 0x0000000000048947 */ /* 0x000fea0003800000 */
[----:B------:R-:W-:Y:S01]  /*13d10*/  BPT.TRAP 0x1 ;  /* 0x000000040000795c */ /* 0x000fe20000300000 */
.L_x_1913:
[----:B------:R-:W-:Y:S05]  /*13d20*/  BSYNC B2 ;  /* 0x0000000000027941 */ /* 0x000fea0003800000 */
.L_x_1912:
        /* <DEDUP_REMOVED lines=9> */
.L_x_1914:
        /* <DEDUP_REMOVED lines=13> */
.L_x_1915:
        /* <DEDUP_REMOVED lines=13> */
.L_x_1916:
        /* <DEDUP_REMOVED lines=13> */
.L_x_1917:
        /* <DEDUP_REMOVED lines=13> */
.L_x_1918:
        /* <DEDUP_REMOVED lines=13> */
.L_x_1919:
        /* <DEDUP_REMOVED lines=13> */
.L_x_1920:
        /* <DEDUP_REMOVED lines=13> */
.L_x_1921:
        /* <DEDUP_REMOVED lines=8> */
.L_x_1903:
[----:B------:R-:W-:Y:S05]  /*143f0*/  BSYNC B1 ;  /* 0x0000000000017941 */ /* 0x000fea0003800000 */
.L_x_1902:
[----:B------:R-:W-:Y:S01]  /*14400*/  VIADD R7, R7, 0xfffffffe ;  /* 0xfffffffe07077836 */ /* 0x000fe20000000000 */
[----:B------:R-:W-:Y:S06]  /*14410*/  @P1 BRA `(.L_x_1922) ;  /* 0xffffffe800301947 */ /* 0x000fec000383ffff */
[----:B------:R-:W-:Y:S05]  /*14420*/  BSYNC B0 ;  /* 0x0000000000007941 */ /* 0x000fea0003800000 */
.L_x_1881:
        /* <DEDUP_REMOVED lines=8> */
[----:B------:R-:W1:Y:S01]  /*144b0*/  LDC R4, c[0x0][0x43c] ;  /* 0x00010f00ff047b82 */ /* 0x000e620000000800 */
[----:B0-----:R-:W-:Y:S01]  /*144c0*/  IMAD.MOV.U32 R5, RZ, RZ, R7 ;  /* 0x000000ffff057224 */ /* 0x001fe200078e0007 */
[----:B------:R-:W-:Y:S02]  /*144d0*/  ULDC.64 UR4, c[0x0][0x428] ;  /* 0x00010a0000047ab9 */ /* 0x000fe40000000a00 */
[----:B------:R-:W-:-:S04]  /*144e0*/  IMAD R18, R18, UR4, RZ ;  /* 0x0000000412127c24 */ /* 0x000fc8000f8e02ff */
[----:B------:R-:W-:Y:S01]  /*144f0*/  IMAD R9, R17, UR5, R18 ;  /* 0x0000000511097c24 */ /* 0x000fe2000f8e0212 */
[----:B-1----:R-:W-:-:S13]  /*14500*/  ISETP.NE.AND P0, PT, R4, 0x1, PT ;  /* 0x000000010400780c */ /* 0x002fda0003f05270 */
[----:B------:R-:W0:Y:S02]  /*14510*/  @P0 LDC.64 R2, c[0x0][0x440] ;  /* 0x00011000ff020b82 */ /* 0x000e240000000a00 */
[----:B0-----:R-:W-:-:S05]  /*14520*/  @P0 IMAD.HI.U32 R2, R7, R2, RZ ;  /* 0x0000000207020227 */ /* 0x001fca00078e00ff */
[----:B------:R-:W-:-:S04]  /*14530*/  @P0 SHF.R.U32.HI R5, RZ, R3, R2 ;  /* 0x00000003ff050219 */ /* 0x000fc80000011602 */
[--C-:B------:R-:W-:Y:S01]  /*14540*/  SHF.R.S32.HI R3, RZ, 0x1f, R5.reuse ;  /* 0x0000001fff037819 */ /* 0x100fe20000011405 */
[----:B------:R-:W-:-:S04]  /*14550*/  IMAD.MOV.U32 R2, RZ, RZ, R5 ;  /* 0x000000ffff027224 */ /* 0x000fc800078e0005 */
[----:B------:R-:W-:Y:S01]  /*14560*/  IMAD.WIDE.U32 R2, R17, UR4, R2 ;  /* 0x0000000411027c25 */ /* 0x000fe2000f8e0002 */
[----:B------:R-:W-:-:S04]  /*14570*/  ULDC.64 UR4, c[0x0][0x418] ;  /* 0x0001060000047ab9 */ /* 0x000fc80000000a00 */
[----:B------:R-:W-:Y:S02]  /*14580*/  IADD3 R3, R9, R3, RZ ;  /* 0x0000000309037210 */ /* 0x000fe40007ffe0ff */
[----:B------:R-:W-:-:S04]  /*14590*/  LEA R16, P0, R2, UR4, 0x2 ;  /* 0x0000000402107c11 */ /* 0x000fc8000f8010ff */
[----:B------:R-:W-:-:S05]  /*145a0*/  LEA.HI.X R17, R2, UR5, R3, 0x2, P0 ;  /* 0x0000000502117c11 */ /* 0x000fca00080f1403 */
[----:B------:R1:W5:Y:S01]  /*145b0*/  LDG.E R16, desc[UR48][R16.64] ;  /* 0x0000003010107981 */ /* 0x000362000c1e1900 */
[----:B------:R-:W-:-:S04]  /*145c0*/  IMAD.MOV R2, RZ, RZ, -R5 ;  /* 0x000000ffff027224 */ /* 0x000fc800078e0a05 */
[----:B------:R-:W-:-:S07]  /*145d0*/  IMAD R7, R4, R2, R7 ;  /* 0x0000000204077224 */ /* 0x000fce00078e0207 */
.L_x_1925:
[----:B------:R-:W2:Y:S01]  /*145e0*/  S2R R2, SR_TID.X ;  /* 0x0000000000027919 */ /* 0x000ea20000002100 */
[----:B------:R-:W-:Y:S01]  /*145f0*/  BSSY B1, `(.L_x_1926) ;  /* 0x0000006000017945 */ /* 0x000fe20003800000 */
[----:B--2---:R-:W-:Y:S02]  /*14600*/  LOP3.LUT R3, R2, 0x7f, RZ, 0xc0, !PT ;  /* 0x0000007f02037812 */ /* 0x004fe400078ec0ff */
[----:B------:R-:W-:Y:S02]  /*14610*/  SHF.L.U32 R2, R0, 0x1f, RZ ;  /* 0x0000001f00027819 */ /* 0x000fe400000006ff */
[----:B------:R-:W-:Y:S02]  /*14620*/  ISETP.NE.AND P1, PT, R3, RZ, PT ;  /* 0x000000ff0300720c */ /* 0x000fe40003f25270 */
[----:B------:R-:W2:Y:S02]  /*14630*/  SYNCS.PHASECHK.TRANS64.TRYWAIT P0, [UR38+0x28c48], R2 ;  /* 0x028c4802ff0075a7 */ /* 0x000ea40008000166 */
[----:B--2---:R-:W-:Y:S09]  /*14640*/  @!P0 BRA `(.L_x_1927) ;  /* 0x0000001800408947 */ /* 0x004ff20003800000 */
.L_x_1975:
[----:B------:R-:W-:Y:S05]  /*14650*/  BSYNC B1 ;  /* 0x0000000000017941 */ /* 0x000fea0003800000 */
.L_x_1926:
[----:B------:R-:W-:Y:S04]  /*14660*/  BSSY B1, `(.L_x_1928) ;  /* 0x0000007000017945 */ /* 0x000fe80003800000 */
[----:B------:R-:W-:Y:S05]  /*14670*/  @P1 BRA `(.L_x_1929) ;  /* 0x0000000000141947 */ /* 0x000fea0003800000 */
[----:B------:R-:W-:Y:S01]  /*14680*/  ISETP.NE.AND P0, PT, R10, RZ, PT ;  /* 0x000000ff0a00720c */ /* 0x000fe20003f05270 */
[----:B--2---:R-:W-:-:S04]  /*14690*/  IMAD.MOV.U32 R3, RZ, RZ, 0x2000 ;  /* 0x00002000ff037424 */ /* 0x004fc800078e00ff */
[----:B------:R3:W-:Y:S08]  /*146a0*/  SYNCS.ARRIVE.TRANS64 RZ, [UR38+0x28c38], R3 ;  /* 0x028c3803ffff79a7 */ /* 0x0007f00008000026 */
[----:B---3--:R-:W-:Y:S05]  /*146b0*/  @!P0 BRA `(.L_x_1929) ;  /* 0x0000000000048947 */ /* 0x008fea0003800000 */
[----:B------:R-:W-:Y:S01]  /*146c0*/  BPT.TRAP 0x1 ;  /* 0x000000040000795c */ /* 0x000fe20000300000 */
.L_x_1929:
[----:B------:R-:W-:Y:S05]  /*146d0*/  BSYNC B1 ;  /* 0x0000000000017941 */ /* 0x000fea0003800000 */
.L_x_1928:
[----:B------:R-:W-:Y:S01]  /*146e0*/  IMAD.MOV.U32 R4, RZ, RZ, RZ ;  /* 0x000000ffff047224 */ /* 0x000fe200078e00ff */
[----:B------:R-:W-:Y:S01]  /*146f0*/  ULDC.64 UR4, c[0x0][0x198] ;  /* 0x0000660000047ab9 */ /* 0x000fe20000000a00 */
[----:B------:R-:W-:Y:S01]  /*14700*/  PLOP3.LUT P0, PT, PT, PT, PT, 0x80, 0x0 ;  /* 0x000000000000781c */ /* 0x000fe20003f0f070 */
[----:B------:R-:W-:Y:S01]  /*14710*/  UIADD3 UR4, UP0, UR4, 0x370, URZ ;  /* 0x0000037004047890 */ /* 0x000fe2000ff1e03f */
[----:B------:R-:W-:Y:S01]  /*14720*/  SHF.L.U32 R7, R7, 0x6, RZ ;  /* 0x0000000607077819 */ /* 0x000fe200000006ff */
[----:B------:R-:W-:Y:S01]  /*14730*/  UIADD3 UR8, UR38, 0x24400, URZ ;  /* 0x0002440026087890 */ /* 0x000fe2000fffe03f */
[----:B------:R-:W-:Y:S01]  /*14740*/  R2UR UR10, R4 ;  /* 0x00000000040a72ca */ /* 0x000fe200000e0000 */
[----:B------:R-:W-:Y:S02]  /*14750*/  UIADD3 UR9, UR38, 0x28c38, URZ ;  /* 0x00028c3826097890 */ /* 0x000fe4000fffe03f */
[----:B------:R-:W-:Y:S01]  /*14760*/  UIADD3.X UR5, URZ, UR5, URZ, UP0, !UPT ;  /* 0x000000053f057290 */ /* 0x000fe200087fe43f */
[----:B------:R-:W-:Y:S01]  /*14770*/  UMOV UR6, 0x0 ;  /* 0x0000000000067882 */ /* 0x000fe20000000000 */
[----:B------:R-:W-:-:S10]  /*14780*/  UMOV UR7, 0x14f00000 ;  /* 0x14f0000000077882 */ /* 0x000fd40000000000 */
.L_x_1930:
        /* <DEDUP_REMOVED lines=11> */
.L_x_1976:
[----:B------:R-:W-:Y:S05]  /*14840*/  BSYNC B1 ;  /* 0x0000000000017941 */ /* 0x000fea0003800000 */
.L_x_1931:
[----:B------:R-:W-:Y:S01]  /*14850*/  BSSY B1, `(.L_x_1933) ;  /* 0x0000009000017945 */ /* 0x000fe20003800000 */
[----:B--2---:R-:W-:Y:S02]  /*14860*/  IMAD.MOV.U32 R2, RZ, RZ, 0x0 ;  /* 0x00000000ff027424 */ /* 0x004fe400078e00ff */
[----:B------:R-:W-:Y:S01]  /*14870*/  IMAD.MOV.U32 R3, RZ, RZ, 0x14f00000 ;  /* 0x14f00000ff037424 */ /* 0x000fe200078e00ff */
[----:B------:R-:W-:Y:S06]  /*14880*/  @P1 BRA `(.L_x_1934) ;  /* 0x0000000000141947 */ /* 0x000fec0003800000 */
[----:B------:R-:W-:Y:S01]  /*14890*/  ISETP.NE.AND P0, PT, R10, RZ, PT ;  /* 0x000000ff0a00720c */ /* 0x000fe20003f05270 */
[----:B0-----:R-:W-:-:S04]  /*148a0*/  IMAD.MOV.U32 R5, RZ, RZ, 0x10000 ;  /* 0x00010000ff057424 */ /* 0x001fc800078e00ff */
[----:B------:R2:W-:Y:S08]  /*148b0*/  SYNCS.ARRIVE.TRANS64 RZ, [UR38+0x28c58], R5 ;  /* 0x028c5805ffff79a7 */ /* 0x0005f00008000026 */
[----:B--2---:R-:W-:Y:S05]  /*148c0*/  @!P0 BRA `(.L_x_1934) ;  /* 0x0000000000048947 */ /* 0x004fea0003800000 */
[----:B------:R-:W-:Y:S01]  /*148d0*/  BPT.TRAP 0x1 ;  /* 0x000000040000795c */ /* 0x000fe20000300000 */
.L_x_1934:
[----:B------:R-:W-:Y:S05]  /*148e0*/  BSYNC B1 ;  /* 0x0000000000017941 */ /* 0x000fea0003800000 */
.L_x_1933:
        /* <DEDUP_REMOVED lines=9> */
.L_x_1935:
        /* <DEDUP_REMOVED lines=13> */
.L_x_1936:
        /* <DEDUP_REMOVED lines=13> */
.L_x_1937:
        /* <DEDUP_REMOVED lines=13> */
.L_x_1938:
        /* <DEDUP_REMOVED lines=13> */
.L_x_1939:
        /* <DEDUP_REMOVED lines=13> */
.L_x_1940:
        /* <DEDUP_REMOVED lines=13> */
.L_x_1941:
        /* <DEDUP_REMOVED lines=13> */
.L_x_1942:
        /* <DEDUP_REMOVED lines=8> */
.L_x_1924:
[----:B------:R-:W-:Y:S05]  /*14fb0*/  BSYNC B0 ;  /* 0x0000000000007941 */ /* 0x000fea0003800000 */
.L_x_1923:
[----:B------:R-:W-:Y:S01]  /*14fc0*/  LOP3.LUT R0, R0, 0x1, RZ, 0x3c, !PT ;  /* 0x0000000100007812 */ /* 0x000fe200078e3cff */
[----:B------:R-:W-:Y:S01]  /*14fd0*/  IMAD.MOV.U32 R9, RZ, RZ, RZ ;  /* 0x000000ffff097224 */ /* 0x000fe200078e00ff */
[----:B------:R-:W-:-:S07]  /*14fe0*/  MOV R6, RZ ;  /* 0x000000ff00067202 */ /* 0x000fce0000000f00 */
.L_x_1848:
[----:B------:R-:W2:Y:S01]  /*14ff0*/  S2R R3, SR_CgaCtaId ;  /* 0x0000000000037919 */ /* 0x000ea20000008800 */
[----:B------:R-:W-:Y:S02]  /*15000*/  MOV R2, 0x400 ;  /* 0x0000040000027802 */ /* 0x000fe40000000f00 */
[----:B------:R-:W-:Y:S02]  /*15010*/  SHF.L.U32 R9, R9, 0x1f, RZ ;  /* 0x0000001f09097819 */ /* 0x000fe400000006ff */
[----:B--2---:R-:W-:-:S04]  /*15020*/  LEA R2, R3, R2, 0x18 ;  /* 0x0000000203027211 */ /* 0x004fc800078ec0ff */
[----:B------:R-:W2:Y:S02]  /*15030*/  SYNCS.PHASECHK.TRANS64.TRYWAIT P0, [R2+URZ+0x28c20], R9 ;  /* 0x028c2009020075a7 */ /* 0x000ea4000800017f */
[----:B--2---:R-:W-:Y:S05]  /*15040*/  @!P0 BRA `(.L_x_1943) ;  /* 0x0000000c00f08947 */ /* 0x004fea0003800000 */
.L_x_1977:
[----:B------:R-:W-:-:S03]  /*15050*/  UMOV UR4, 0xffffffff ;  /* 0xffffffff00047882 */ /* 0x000fc60000000000 */
[----:B------:R-:W-:Y:S05]  /*15060*/  BRA.DIV UR4, `(.L_x_1944) ;  /* 0x0000000e04fc7947 */ /* 0x000fea000b800000 */
[----:B------:R-:W3:Y:S02]  /*15070*/  S2R R3, SR_TID.X ;  /* 0x0000000000037919 */ /* 0x000ee40000002100 */
[----:B---3--:R-:W-:-:S04]  /*15080*/  SHF.R.U32.HI R3, RZ, 0x5, R3 ;  /* 0x00000005ff037819 */ /* 0x008fc80000011603 */
[----:B------:R-:W-:-:S05]  /*15090*/  LOP3.LUT R3, R3, 0x3, RZ, 0xc0, !PT ;  /* 0x0000000303037812 */ /* 0x000fca00078ec0ff */
[----:B------:R3:W4:Y:S02]  /*150a0*/  SHFL.IDX PT, R14, R3, RZ, 0x1f ;  /* 0x00001fff030e7589 */ /* 0x00072400000e0000 */
.L_x_1980:
[----:B----4-:R-:W-:-:S13]  /*150b0*/  ISETP.NE.AND P0, PT, R14, RZ, PT ;  /* 0x000000ff0e00720c */ /* 0x010fda0003f05270 */
[----:B------:R-:W-:Y:S05]  /*150c0*/  @P0 BRA `(.L_x_1747) ;  /* 0x0000000000880947 */ /* 0x000fea0003800000 */
[----:B------:R-:W-:-:S03]  /*150d0*/  UMOV UR4, 0xffffffff ;  /* 0xffffffff00047882 */ /* 0x000fc60000000000 */
[----:B------:R-:W-:Y:S05]  /*150e0*/  BRA.DIV UR4, `(.L_x_1945) ;  /* 0x0000001204107947 */ /* 0x000fea000b800000 */
[----:B------:R-:W-:-:S13]  /*150f0*/  ELECT P6, URZ, PT ;  /* 0x00000000003f782f */ /* 0x000fda00038c0000 */
.L_x_1983:
[----:B------:R-:W-:Y:S05]  /*15100*/  @!P6 BRA `(.L_x_1747) ;  /* 0x000000000078e947 */ /* 0x000fea0003800000 */
[----:B------:R-:W-:-:S06]  /*15110*/  ULOP3.LUT UR4, UR45, 0x2, URZ, 0xfc, !UPT ;  /* 0x000000022d047892 */ /* 0x000fcc000f8efc3f */
[----:B---3--:R-:W-:-:S05]  /*15120*/  IMAD.U32 R3, RZ, RZ, UR4 ;  /* 0x00000004ff037e24 */ /* 0x008fca000f8e00ff */
[----:B------:R-:W-:-:S13]  /*15130*/  ISETP.NE.AND P2, PT, R3, 0x3, PT ;  /* 0x000000030300780c */ /* 0x000fda0003f45270 */
[----:B------:R-:W-:Y:S05]  /*15140*/  @!P2 BRA `(.L_x_1946) ;  /* 0x000000000004a947 */ /* 0x000fea0003800000 */
[----:B------:R-:W-:Y:S01]  /*15150*/  BPT.TRAP 0x1 ;  /* 0x000000040000795c */ /* 0x000fe20000300000 */
.L_x_1946:
[----:B------:R-:W-:Y:S01]  /*15160*/  VIADD R8, R2, 0x28c40 ;  /* 0x00028c4002087836 */ /* 0x000fe20000000000 */
[----:B------:R-:W-:Y:S01]  /*15170*/  SHF.L.U32 R4, R0, 0x1f, RZ ;  /* 0x0000001f00047819 */ /* 0x000fe200000006ff */
[----:B------:R-:W-:-:S03]  /*15180*/  VIADD R3, R6, 0x1 ;  /* 0x0000000106037836 */ /* 0x000fc60000000000 */
[----:B------:R-:W-:Y:S02]  /*15190*/  LEA R7, R6, R8, 0x3 ;  /* 0x0000000806077211 */ /* 0x000fe400078e18ff */
[C---:B------:R-:W-:Y:S02]  /*151a0*/  ISETP.NE.AND P1, PT, R3.reuse, 0x2, PT ;  /* 0x000000020300780c */ /* 0x040fe40003f25270 */
[----:B------:R-:W3:Y:S02]  /*151b0*/  SYNCS.PHASECHK.TRANS64.TRYWAIT P0, [R7+URZ], R4 ;  /* 0x00000004070075a7 */ /* 0x000ee4000800017f */
[----:B0-----:R-:W-:Y:S02]  /*151c0*/  SEL R5, RZ, 0x1, P1 ;  /* 0x00000001ff057807 */ /* 0x001fe40000800000 */
[----:B------:R-:W-:Y:S02]  /*151d0*/  SEL R3, R3, RZ, P1 ;  /* 0x000000ff03037207 */ /* 0x000fe40000800000 */
[----:B------:R-:W-:-:S03]  /*151e0*/  LOP3.LUT R0, R0, R5, RZ, 0x3c, !PT ;  /* 0x0000000500007212 */ /* 0x000fc600078e3cff */
[----:B------:R-:W-:Y:S01]  /*151f0*/  IMAD R5, R3, 0x8, R8 ;  /* 0x0000000803057824 */ /* 0x000fe200078e0208 */
[----:B------:R-:W-:Y:S01]  /*15200*/  SHF.L.U32 R0, R0, 0x1f, RZ ;  /* 0x0000001f00007819 */ /* 0x000fe200000006ff */
[----:B---3--:R-:W-:Y:S06]  /*15210*/  @!P0 BRA `(.L_x_1947) ;  /* 0x0000000c00e48947 */ /* 0x008fec0003800000 */
.L_x_1984:
[----:B------:R-:W3:Y:S02]  /*15220*/  SYNCS.PHASECHK.TRANS64.TRYWAIT P0, [R5+URZ], R0 ;  /* 0x00000000050075a7 */ /* 0x000ee4000800017f */
[----:B---3--:R-:W-:Y:S05]  /*15230*/  @!P0 BRA `(.L_x_1948) ;  /* 0x0000000c00f08947 */ /* 0x008fea0003800000 */
.L_x_1985:
[----:B------:R-:W-:Y:S05]  /*15240*/  @!P2 BRA `(.L_x_1949) ;  /* 0x000000000004a947 */ /* 0x000fea0003800000 */
[----:B------:R-:W-:Y:S01]  /*15250*/  BPT.TRAP 0x1 ;  /* 0x000000040000795c */ /* 0x000fe20000300000 */
.L_x_1949:
[----:B--2---:R-:W-:-:S05]  /*15260*/  VIADD R2, R2, 0x28c60 ;  /* 0x00028c6002027836 */ /* 0x004fca0000000000 */
[----:B---3--:R-:W-:-:S04]  /*15270*/  LEA R5, R6, R2, 0x3 ;  /* 0x0000000206057211 */ /* 0x008fc800078e18ff */
[----:B------:R-:W2:Y:S02]  /*15280*/  SYNCS.PHASECHK.TRANS64.TRYWAIT P0, [R5+URZ], R4 ;  /* 0x00000004050075a7 */ /* 0x000ea4000800017f */
[----:B--2---:R-:W-:Y:S05]  /*15290*/  @!P0 BRA `(.L_x_1950) ;  /* 0x0000000c00ec8947 */ /* 0x004fea0003800000 */
.L_x_1986:
[----:B------:R-:W-:-:S07]  /*152a0*/  IMAD R3, R3, 0x8, R2 ;  /* 0x0000000803037824 */ /* 0x000fce00078e0202 */
.L_x_1951:
[----:B---3--:R3:W4:Y:S02]  /*152b0*/  SYNCS.PHASECHK.TRANS64.TRYWAIT P0, [R3+URZ], R0 ;  /* 0x00000000030075a7 */ /* 0x008724000800017f */
[----:B----4-:R-:W-:Y:S05]  /*152c0*/  @!P0 NANOSLEEP.SYNCS 0x989680 ;  /* 0x009896800000895d */ /* 0x010fea0003900000 */
[----:B------:R-:W4:Y:S02]  /*152d0*/  @!P0 SYNCS.PHASECHK.TRANS64 P0, [R3+URZ], R0 ;  /* 0x00000000030085a7 */ /* 0x000f24000800007f */
[----:B----4-:R-:W-:Y:S05]  /*152e0*/  @!P0 BRA `(.L_x_1951) ;  /* 0xfffffffc00f08947 */ /* 0x010fea000383ffff */
.L_x_1747:
[----:B------:R-:W-:Y:S05]  /*152f0*/  BSYNC B6 ;  /* 0x0000000000067941 */ /* 0x000fea0003800000 */
.L_x_1744:
[----:B------:R-:W-:Y:S05]  /*15300*/  EXIT ;  /* 0x000000000000794d */ /* 0x000fea0003800000 */
.L_x_1758:
[----:B0-----:R-:W-:-:S04]  /*15310*/  IMAD.U32 R5, RZ, RZ, UR5 ;  /* 0x00000005ff057e24 */ /* 0x001fc8000f8e00ff */
[----:B------:R0:W1:Y:S03]  /*15320*/  SYNCS.PHASECHK.TRANS64.TRYWAIT P1, [R5+URZ+0x28c50], R2 ;  /* 0x028c5002050075a7 */ /* 0x000066000802017f */
[----:B-1----:R-:W-:Y:S05]  /*15330*/  @!P1 NANOSLEEP.SYNCS 0x989680 ;  /* 0x009896800000995d */ /* 0x002fea0003900000 */
[----:B------:R-:W1:Y:S02]  /*15340*/  @!P1 SYNCS.PHASECHK.TRANS64 P1, [R5+URZ+0x28c50], R2 ;  /* 0x028c5002050095a7 */ /* 0x000e64000802007f */
[----:B-1----:R-:W-:Y:S05]  /*15350*/  @!P1 BRA `(.L_x_1758) ;  /* 0xfffffffc00ec9947 */ /* 0x002fea000383ffff */
[----:B------:R-:W-:Y:S05]  /*15360*/  BRA `(.L_x_1952) ;  /* 0xfffffec400647947 */ /* 0x000fea000383ffff */
.L_x_1763:
[----:B-1----:R-:W-:-:S04]  /*15370*/  IMAD.U32 R5, RZ, RZ, UR7 ;  /* 0x00000007ff057e24 */ /* 0x002fc8000f8e00ff */
[----:B------:R1:W2:Y:S03]  /*15380*/  SYNCS.PHASECHK.TRANS64.TRYWAIT P1, [R5+URZ+0x28c50], R2 ;  /* 0x028c5002050075a7 */ /* 0x0002a6000802017f */
[----:B--2---:R-:W-:Y:S05]  /*15390*/  @!P1 NANOSLEEP.SYNCS 0x989680 ;  /* 0x009896800000995d */ /* 0x004fea0003900000 */
[----:B------:R-:W2:Y:S02]  /*153a0*/  @!P1 SYNCS.PHASECHK.TRANS64 P1, [R5+URZ+0x28c50], R2 ;  /* 0x028c5002050095a7 */ /* 0x000ea4000802007f */
[----:B--2---:R-:W-:Y:S05]  /*153b0*/  @!P1 BRA `(.L_x_1763) ;  /* 0xfffffffc00ec9947 */ /* 0x004fea000383ffff */
[----:B------:R-:W-:Y:S05]  /*153c0*/  BRA `(.L_x_1762) ;  /* 0xfffffed0006c7947 */ /* 0x000fea000383ffff */
.L_x_1773:
[----:B0-----:R-:W-:-:S04]  /*153d0*/  MOV R9, UR37 ;  /* 0x0000002500097c02 */ /* 0x001fc80008000f00 */
[----:B------:R0:W1:Y:S03]  /*153e0*/  SYNCS.PHASECHK.TRANS64.TRYWAIT P0, [R9+URZ+0x28c00], R14 ;  /* 0x028c000e090075a7 */ /* 0x000066000800017f */
[----:B-1----:R-:W-:Y:S05]  /*153f0*/  @!P0 NANOSLEEP.SYNCS 0x989680 ;  /* 0x009896800000895d */ /* 0x002fea0003900000 */
[----:B------:R-:W1:Y:S02]  /*15400*/  @!P0 SYNCS.PHASECHK.TRANS64 P0, [R9+URZ+0x28c00], R14 ;  /* 0x028c000e090085a7 */ /* 0x000e64000800007f */
[----:B-1----:R-:W-:Y:S05]  /*15410*/  @!P0 BRA `(.L_x_1773) ;  /* 0xfffffffc00ec8947 */ /* 0x002fea000383ffff */
[----:B------:R-:W-:Y:S05]  /*15420*/  BRA `(.L_x_1953) ;  /* 0xfffffee800a07947 */ /* 0x000fea000383ffff */
.L_x_1777:
[----:B--2---:R-:W-:-:S04]  /*15430*/  IMAD.U32 R5, RZ, RZ, UR37 ;  /* 0x00000025ff057e24 */ /* 0x004fc8000f8e00ff */
[----:B------:R2:W3:Y:S03]  /*15440*/  SYNCS.PHASECHK.TRANS64.TRYWAIT P0, [R5+URZ+0x28c30], R14 ;  /* 0x028c300e050075a7 */ /* 0x0004e6000800017f */
[----:B---3--:R-:W-:Y:S05]  /*15450*/  @!P0 NANOSLEEP.SYNCS 0x989680 ;  /* 0x009896800000895d */ /* 0x008fea0003900000 */
[----:B------:R-:W3:Y:S02]  /*15460*/  @!P0 SYNCS.PHASECHK.TRANS64 P0, [R5+URZ+0x28c30], R14 ;  /* 0x028c300e050085a7 */ /* 0x000ee4000800007f */
[----:B---3--:R-:W-:Y:S05]  /*15470*/  @!P0 BRA `(.L_x_1777) ;  /* 0xfffffffc00ec8947 */ /* 0x008fea000383ffff */
[----:B------:R-:W-:Y:S05]  /*15480*/  BRA `(.L_x_1776) ;  /* 0xfffffee800ec7947 */ /* 0x000fea000383ffff */
.L_x_1789:
[----:B-1----:R1:W3:Y:S02]  /*15490*/  SYNCS.PHASECHK.TRANS64.TRYWAIT P0, [R13+URZ+0x28c50], R14 ;  /* 0x028c500e0d0075a7 */ /* 0x0022e4000800017f */
[----:B---3--:R-:W-:Y:S05]  /*154a0*/  @!P0 NANOSLEEP.SYNCS 0x989680 ;  /* 0x009896800000895d */ /* 0x008fea0003900000 */
[----:B------:R-:W3:Y:S02]  /*154b0*/  @!P0 SYNCS.PHASECHK.TRANS64 P0, [R13+URZ+0x28c50], R14 ;  /* 0x028c500e0d0085a7 */ /* 0x000ee4000800007f */
[----:B---3--:R-:W-:Y:S05]  /*154c0*/  @!P0 BRA `(.L_x_1789) ;  /* 0xfffffffc00f08947 */ /* 0x008fea000383ffff */
[----:B------:R-:W-:Y:S05]  /*154d0*/  BRA `(.L_x_1788) ;  /* 0xffffff0c00587947 */ /* 0x000fea000383ffff */
.L_x_1797:
[----:B0-----:R-:W-:-:S04]  /*154e0*/  IMAD.U32 R14, RZ, RZ, UR32 ;  /* 0x00000020ff0e7e24 */ /* 0x001fc8000f8e00ff */
[----:B------:R0:W3:Y:S03]  /*154f0*/  SYNCS.PHASECHK.TRANS64.TRYWAIT P0, [R14+URZ+0x28c30], R13 ;  /* 0x028c300d0e0075a7 */ /* 0x0000e6000800017f */
[----:B---3--:R-:W-:Y:S05]  /*15500*/  @!P0 NANOSLEEP.SYNCS 0x989680 ;  /* 0x009896800000895d */ /* 0x008fea0003900000 */
[----:B------:R-:W3:Y:S02]  /*15510*/  @!P0 SYNCS.PHASECHK.TRANS64 P0, [R14+URZ+0x28c30], R13 ;  /* 0x028c300d0e0085a7 */ /* 0x000ee4000800007f */
[----:B---3--:R-:W-:Y:S05]  /*15520*/  @!P0 BRA `(.L_x_1797) ;  /* 0xfffffffc00ec8947 */ /* 0x008fea000383ffff */
[----:B------:R-:W-:Y:S05]  /*15530*/  BRA `(.L_x_1796) ;  /* 0xffffff1000c47947 */ /* 0x000fea000383ffff */
.L_x_1809:
[----:B-1----:R1:W3:Y:S02]  /*15540*/  SYNCS.PHASECHK.TRANS64.TRYWAIT P0, [R14+URZ+0x28c50], R13 ;  /* 0x028c500d0e0075a7 */ /* 0x0022e4000800017f */
[----:B---3--:R-:W-:Y:S05]  /*15550*/  @!P0 NANOSLEEP.SYNCS 0x989680 ;  /* 0x009896800000895d */ /* 0x008fea0003900000 */
[----:B------:R-:W3:Y:S02]  /*15560*/  @!P0 SYNCS.PHASECHK.TRANS64 P0, [R14+URZ+0x28c50], R13 ;  /* 0x028c500d0e0085a7 */ /* 0x000ee4000800007f */
[----:B---3--:R-:W-:Y:S05]  /*15570*/  @!P0 BRA `(.L_x_1809) ;  /* 0xfffffffc00f08947 */ /* 0x008fea000383ffff */
[----:B------:R-:W-:Y:S05]  /*15580*/  BRA `(.L_x_1808) ;  /* 0xffffff3400ac7947 */ /* 0x000fea000383ffff */
.L_x_1818:
[----:B-1----:R-:W-:-:S04]  /*15590*/  IMAD.U32 R6, RZ, RZ, UR29 ;  /* 0x0000001dff067e24 */ /* 0x002fc8000f8e00ff */
[----:B------:R1:W4:Y:S03]  /*155a0*/  SYNCS.PHASECHK.TRANS64.TRYWAIT P1, [R6+URZ+0x28c30], R13 ;  /* 0x028c300d060075a7 */ /* 0x000326000802017f */
[----:B----4-:R-:W-:Y:S05]  /*155b0*/  @!P1 NANOSLEEP.SYNCS 0x989680 ;  /* 0x009896800000995d */ /* 0x010fea0003900000 */
[----:B------:R-:W4:Y:S02]  /*155c0*/  @!P1 SYNCS.PHASECHK.TRANS64 P1, [R6+URZ+0x28c30], R13 ;  /* 0x028c300d060095a7 */ /* 0x000f24000802007f */
[----:B----4-:R-:W-:Y:S05]  /*155d0*/  @!P1 BRA `(.L_x_1818) ;  /* 0xfffffffc00ec9947 */ /* 0x010fea000383ffff */
[----:B------:R-:W-:Y:S05]  /*155e0*/  BRA `(.L_x_1817) ;  /* 0xffffff3c00547947 */ /* 0x000fea000383ffff */
.L_x_1822:
[----:B--2---:R2:W3:Y:S02]  /*155f0*/  SYNCS.PHASECHK.TRANS64.TRYWAIT P1, [R192+URZ+0x28c50], R13 ;  /* 0x028c500dc00075a7 */ /* 0x0044e4000802017f */
[----:B---3--:R-:W-:Y:S05]  /*15600*/  @!P1 NANOSLEEP.SYNCS 0x989680 ;  /* 0x009896800000995d */ /* 0x008fea0003900000 */
[----:B------:R-:W3:Y:S02]  /*15610*/  @!P1 SYNCS.PHASECHK.TRANS64 P1, [R192+URZ+0x28c50], R13 ;  /* 0x028c500dc00095a7 */ /* 0x000ee4000802007f */
[----:B---3--:R-:W-:Y:S05]  /*15620*/  @!P1 BRA `(.L_x_1822) ;  /* 0xfffffffc00f09947 */ /* 0x008fea000383ffff */
[----:B------:R-:W-:Y:S05]  /*15630*/  BRA `(.L_x_1821) ;  /* 0xffffff5400707947 */ /* 0x000fea000383ffff */
.L_x_1828:
[----:B-1----:R-:W-:-:S04]  /*15640*/  MOV R6, UR31 ;  /* 0x0000001f00067c02 */ /* 0x002fc80008000f00 */
[----:B------:R1:W3:Y:S03]  /*15650*/  SYNCS.PHASECHK.TRANS64.TRYWAIT P0, [R6+URZ+0x28c30], R13 ;  /* 0x028c300d060075a7 */ /* 0x0002e6000800017f */
[----:B---3--:R-:W-:Y:S05]  /*15660*/  @!P0 NANOSLEEP.SYNCS 0x989680 ;  /* 0x009896800000895d */ /* 0x008fea0003900000 */
[----:B------:R-:W3:Y:S02]  /*15670*/  @!P0 SYNCS.PHASECHK.TRANS64 P0, [R6+URZ+0x28c30], R13 ;  /* 0x028c300d060085a7 */ /* 0x000ee4000800007f */
[----:B---3--:R-:W-:Y:S05]  /*15680*/  @!P0 BRA `(.L_x_1828) ;  /* 0xfffffffc00ec8947 */ /* 0x008fea000383ffff */
[----:B------:R-:W-:Y:S05]  /*15690*/  BRA `(.L_x_1827) ;  /* 0xffffff5800687947 */ /* 0x000fea000383ffff */
.L_x_1840:
[----:B-1----:R1:W3:Y:S02]  /*156a0*/  SYNCS.PHASECHK.TRANS64.TRYWAIT P0, [R16+URZ+0x28c50], R13 ;  /* 0x028c500d100075a7 */ /* 0x0022e4000800017f */
[----:B---3--:R-:W-:Y:S05]  /*156b0*/  @!P0 NANOSLEEP.SYNCS 0x989680 ;  /* 0x009896800000895d */ /* 0x008fea0003900000 */
[----:B------:R-:W3:Y:S02]  /*156c0*/  @!P0 SYNCS.PHASECHK.TRANS64 P0, [R16+URZ+0x28c50], R13 ;  /* 0x028c500d100085a7 */ /* 0x000ee4000800007f */
[----:B---3--:R-:W-:Y:S05]  /*156d0*/  @!P0 BRA `(.L_x_1840) ;  /* 0xfffffffc00f08947 */ /* 0x008fea000383ffff */
[----:B------:R-:W-:Y:S05]  /*156e0*/  BRA `(.L_x_1839) ;  /* 0xffffff7c00347947 */ /* 0x000fea000383ffff */
.L_x_1859:
[----:B------:R-:W-:Y:S01]  /*156f0*/  IMAD.MOV.U32 R13, RZ, RZ, R19 ;  /* 0x000000ffff0d7224 */ /* 0x000fe200078e0013 */
[----:B------:R-:W-:Y:S01]  /*15700*/  MOV R15, 0xffffffff ;  /* 0xffffffff000f7802 */ /* 0x000fe20000000f00 */
[----:B------:R-:W-:Y:S02]  /*15710*/  IMAD.MOV.U32 R12, RZ, RZ, RZ ;  /* 0x000000ffff0c7224 */ /* 0x000fe400078e00ff */
[----:B------:R-:W-:-:S07]  /*15720*/  IMAD.MOV.U32 R11, RZ, RZ, 0x1f ;  /* 0x0000001fff0b7424 */ /* 0x000fce00078e00ff */
[----:B------:R-:W-:Y:S05]  /*15730*/  WARPSYNC.COLLECTIVE R15, `(.L_x_1954) ;  /* 0x000000000f087348 */ /* 0x000fea0003c00000 */
[----:B------:R0:W1:Y:S02]  /*15740*/  SHFL.IDX P6, R14, R13, R12, R11 ;  /* 0x0000000c0d0e7389 */ /* 0x00006400000c000b */
[----:B01----:R-:W-:Y:S01]  /*15750*/  ENDCOLLECTIVE ;  /* 0x000000000000791b */ /* 0x003fe20003800000 */
.L_x_1954:
[----:B------:R-:W-:Y:S05]  /*15760*/  BRA `(.L_x_1955) ;  /* 0xffffffbc00f87947 */ /* 0x000fea000383ffff */
.L_x_1861:
[----:B------:R-:W-:Y:S01]  /*15770*/  BSSY B0, `(.L_x_1956) ;  /* 0x0000006000007945 */ /* 0x000fe20003800000 */
[----:B------:R-:W-:-:S07]  /*15780*/  IMAD.MOV.U32 R15, RZ, RZ, -0x1 ;  /* 0xffffffffff0f7424 */ /* 0x000fce00078e00ff */
[----:B------:R-:W-:Y:S05]  /*15790*/  WARPSYNC.COLLECTIVE R15, `(.L_x_1957) ;  /* 0x000000000f0c7348 */ /* 0x000fea0003c00000 */
[----:B------:R-:W-:Y:S02]  /*157a0*/  ELECT P6, UR62, PT ;  /* 0x00000000003e782f */ /* 0x000fe400038c0000 */
[----:B------:R-:W-:Y:S01]  /*157b0*/  MOV R14, UR62 ;  /* 0x0000003e000e7c02 */ /* 0x000fe20008000f00 */
[----:B------:R-:W-:Y:S10]  /*157c0*/  ENDCOLLECTIVE ;  /* 0x000000000000791b */ /* 0x000ff40003800000 */
.L_x_1957:
[----:B------:R-:W-:Y:S05]  /*157d0*/  BSYNC B0 ;  /* 0x0000000000007941 */ /* 0x000fea0003800000 */
.L_x_1956:
[----:B------:R-:W-:Y:S05]  /*157e0*/  BRA `(.L_x_1958) ;  /* 0xffffffbc00f87947 */ /* 0x000fea000383ffff */
.L_x_1863:
[----:B0-----:R-:W-:-:S04]  /*157f0*/  IMAD.U32 R3, RZ, RZ, UR38 ;  /* 0x00000026ff037e24 */ /* 0x001fc8000f8e00ff */
[----:B------:R0:W1:Y:S03]  /*15800*/  SYNCS.PHASECHK.TRANS64.TRYWAIT P0, [R3+URZ+0x28c40], R0 ;  /* 0x028c4000030075a7 */ /* 0x000066000800017f */
[----:B-1----:R-:W-:Y:S05]  /*15810*/  @!P0 NANOSLEEP.SYNCS 0x989680 ;  /* 0x009896800000895d */ /* 0x002fea0003900000 */
[----:B------:R-:W1:Y:S02]  /*15820*/  @!P0 SYNCS.PHASECHK.TRANS64 P0, [R3+URZ+0x28c40], R0 ;  /* 0x028c4000030085a7 */ /* 0x000e64000800007f */
[----:B-1----:R-:W-:Y:S05]  /*15830*/  @!P0 BRA `(.L_x_1863) ;  /* 0xfffffffc00ec8947 */ /* 0x002fea000383ffff */
[----:B------:R-:W-:Y:S05]  /*15840*/  BRA `(.L_x_1959) ;  /* 0xffffffc000587947 */ /* 0x000fea000383ffff */
.L_x_1866:
[----:B------:R-:W-:Y:S01]  /*15850*/  IMAD.MOV.U32 R13, RZ, RZ, R7 ;  /* 0x000000ffff0d7224 */ /* 0x000fe200078e0007 */
[----:B------:R-:W-:Y:S01]  /*15860*/  MOV R12, RZ ;  /* 0x000000ff000c7202 */ /* 0x000fe20000000f00 */
[----:B------:R-:W-:Y:S02]  /*15870*/  IMAD.MOV.U32 R11, RZ, RZ, 0x181f ;  /* 0x0000181fff0b7424 */ /* 0x000fe400078e00ff */
[----:B------:R-:W-:Y:S02]  /*15880*/  IMAD.MOV.U32 R15, RZ, RZ, -0x1 ;  /* 0xffffffffff0f7424 */ /* 0x000fe400078e00ff */
[----:B------:R-:W-:-:S07]  /*15890*/  VIADD R4, R4, UR40 ;  /* 0x0000002804047c36 */ /* 0x000fce0008000000 */
[----:B------:R-:W-:Y:S05]  /*158a0*/  WARPSYNC.COLLECTIVE R15, `(.L_x_1960) ;  /* 0x000000000f087348 */ /* 0x000fea0003c00000 */
[----:B------:R0:W1:Y:S02]  /*158b0*/  SHFL.IDX P6, R14, R13, R12, R11 ;  /* 0x0000000c0d0e7389 */ /* 0x00006400000c000b */
[----:B01----:R-:W-:Y:S01]  /*158c0*/  ENDCOLLECTIVE ;  /* 0x000000000000791b */ /* 0x003fe20003800000 */
.L_x_1960:
[----:B------:R-:W-:Y:S01]  /*158d0*/  MOV R13, R0 ;  /* 0x00000000000d7202 */ /* 0x000fe20000000f00 */
[----:B------:R-:W-:-:S07]  /*158e0*/  IMAD.MOV.U32 R2, RZ, RZ, R14 ;  /* 0x000000ffff027224 */ /* 0x000fce00078e000e */
[----:B------:R-:W-:Y:S05]  /*158f0*/  WARPSYNC.COLLECTIVE R15, `(.L_x_1961) ;  /* 0x000000000f087348 */ /* 0x000fea0003c00000 */
[----:B------:R0:W1:Y:S02]  /*15900*/  SHFL.IDX P6, R14, R13, R12, R11 ;  /* 0x0000000c0d0e7389 */ /* 0x00006400000c000b */
[----:B01----:R-:W-:Y:S01]  /*15910*/  ENDCOLLECTIVE ;  /* 0x000000000000791b */ /* 0x003fe20003800000 */
.L_x_1961:
[----:B------:R-:W-:Y:S02]  /*15920*/  ULDC UR4, c[0x0][0x288] ;  /* 0x0000a20000047ab9 */ /* 0x000fe40000000800 */
[----:B------:R-:W-:-:S05]  /*15930*/  IMAD R6, R6, UR4, RZ ;  /* 0x0000000406067c24 */ /* 0x000fca000f8e02ff */
[C---:B------:R-:W-:Y:S02]  /*15940*/  ISETP.GE.AND P1, PT, R4.reuse, R6, PT ;  /* 0x000000060400720c */ /* 0x040fe40003f26270 */
[----:B------:R-:W-:Y:S01]  /*15950*/  IADD3 R11, R4, 0x10, RZ ;  /* 0x00000010040b7810 */ /* 0x000fe20007ffe0ff */
[----:B------:R-:W-:Y:S02]  /*15960*/  IMAD.MOV.U32 R13, RZ, RZ, R7 ;  /* 0x000000ffff0d7224 */ /* 0x000fe400078e0007 */
[----:B------:R-:W-:-:S08]  /*15970*/  IMAD.MOV.U32 R12, RZ, RZ, 0x1 ;  /* 0x00000001ff0c7424 */ /* 0x000fd000078e00ff */
[----:B------:R-:W-:Y:S02]  /*15980*/  @!P1 LEA R9, R5, UR38, 0x1 ;  /* 0x0000002605099c11 */ /* 0x000fe4000f8e08ff */
[----:B------:R-:W-:-:S05]  /*15990*/  @!P1 LEA R14, P2, R8, R14, 0x1 ;  /* 0x0000000e080e9211 */ /* 0x000fca00078408ff */
[----:B------:R-:W-:Y:S02]  /*159a0*/  @!P1 IMAD.X R3, RZ, RZ, R2, P2 ;  /* 0x000000ffff039224 */ /* 0x000fe400010e0602 */
[----:B------:R-:W-:-:S05]  /*159b0*/  @!P1 IMAD.MOV.U32 R2, RZ, RZ, R14 ;  /* 0x000000ffff029224 */ /* 0x000fca00078e000e */
[----:B------:R-:W-:Y:S01]  /*159c0*/  @!PT LDS RZ, [RZ] ;  /* 0x00000000fffff984 */ /* 0x000fe20000000800 */
[----:B------:R-:W-:Y:S01]  /*159d0*/  @!PT LDS RZ, [RZ] ;  /* 0x00000000fffff984 */ /* 0x000fe20000000800 */
[----:B------:R-:W-:Y:S01]  /*159e0*/  @!PT LDS RZ, [RZ] ;  /* 0x00000000fffff984 */ /* 0x000fe20000000800 */
[----:B------:R0:W-:Y:S01]  /*159f0*/  @!P1 LDGSTS.E.BYPASS.LTC128B.128 [R9+0x20400], desc[UR48][R2.64], !P0 ;  /* 0x2040000002099fae */ /* 0x0001e2000c101d70 */
[----:B------:R-:W-:Y:S02]  /*15a00*/  ISETP.GE.AND P1, PT, R11, R6, PT ;  /* 0x000000060b00720c */ /* 0x000fe40003f26270 */
[----:B------:R-:W-:-:S11]  /*15a10*/  MOV R11, 0x181f ;  /* 0x0000181f000b7802 */ /* 0x000fd60000000f00 */
[----:B0-----:R-:W-:Y:S05]  /*15a20*/  WARPSYNC.COLLECTIVE R15, `(.L_x_1962) ;  /* 0x000000000f087348 */ /* 0x001fea0003c00000 */
[----:B------:R1:W2:Y:S02]  /*15a30*/  SHFL.IDX P6, R14, R13, R12, R11 ;  /* 0x0000000c0d0e7389 */ /* 0x0002a400000c000b */
[----:B012---:R-:W-:Y:S01]  /*15a40*/  ENDCOLLECTIVE ;  /* 0x000000000000791b */ /* 0x007fe20003800000 */
.L_x_1962:
[----:B------:R-:W-:Y:S01]  /*15a50*/  VIADD R9, R4, 0x20 ;  /* 0x0000002004097836 */ /* 0x000fe20000000000 */
[----:B------:R-:W-:Y:S01]  /*15a60*/  @!P1 LEA R21, R5, UR38, 0x1 ;  /* 0x0000002605159c11 */ /* 0x000fe2000f8e08ff */
[----:B------:R-:W-:Y:S02]  /*15a70*/  IMAD.MOV.U32 R13, RZ, RZ, R0 ;  /* 0x000000ffff0d7224 */ /* 0x000fe400078e0000 */
[----:B------:R-:W-:-:S07]  /*15a80*/  IMAD.MOV.U32 R2, RZ, RZ, R14 ;  /* 0x000000ffff027224 */ /* 0x000fce00078e000e */
[----:B------:R-:W-:Y:S05]  /*15a90*/  WARPSYNC.COLLECTIVE R15, `(.L_x_1963) ;  /* 0x000000000f087348 */ /* 0x000fea0003c00000 */
[----:B------:R0:W1:Y:S02]  /*15aa0*/  SHFL.IDX P6, R14, R13, R12, R11 ;  /* 0x0000000c0d0e7389 */ /* 0x00006400000c000b */
[----:B01----:R-:W-:Y:S01]  /*15ab0*/  ENDCOLLECTIVE ;  /* 0x000000000000791b */ /* 0x003fe20003800000 */
.L_x_1963:
[----:B------:R-:W-:Y:S01]  /*15ac0*/  MOV R13, R7 ;  /* 0x00000007000d7202 */ /* 0x000fe20000000f00 */
[----:B------:R-:W-:Y:S01]  /*15ad0*/  IMAD.MOV.U32 R12, RZ, RZ, 0x2 ;  /* 0x00000002ff0c7424 */ /* 0x000fe200078e00ff */
[----:B------:R-:W-:-:S04]  /*15ae0*/  @!P1 LEA R14, P2, R8, R14, 0x1 ;  /* 0x0000000e080e9211 */ /* 0x000fc800078408ff */
[----:B------:R-:W-:Y:S01]  /*15af0*/  @!P1 IADD3.X R3, RZ, R2, RZ, P2, !PT ;  /* 0x00000002ff039210 */ /* 0x000fe200017fe4ff */
[----:B------:R-:W-:-:S08]  /*15b00*/  @!P1 IMAD.MOV.U32 R2, RZ, RZ, R14 ;  /* 0x000000ffff029224 */ /* 0x000fd000078e000e */
[----:B------:R-:W-:Y:S05]  /*15b10*/  WARPSYNC.COLLECTIVE R15, `(.L_x_1964) ;  /* 0x000000000f087348 */ /* 0x000fea0003c00000 */
[----:B------:R0:W1:Y:S02]  /*15b20*/  SHFL.IDX P6, R14, R13, R12, R11 ;  /* 0x0000000c0d0e7389 */ /* 0x00006400000c000b */
[----:B01----:R-:W-:Y:S01]  /*15b30*/  ENDCOLLECTIVE ;  /* 0x000000000000791b */ /* 0x003fe20003800000 */
.L_x_1964:
[----:B------:R-:W-:Y:S01]  /*15b40*/  @!PT LDS RZ, [RZ] ;  /* 0x00000000fffff984 */ /* 0x000fe20000000800 */
[----:B------:R-:W-:Y:S01]  /*15b50*/  @!PT LDS RZ, [RZ] ;  /* 0x00000000fffff984 */ /* 0x000fe20000000800 */
[----:B------:R-:W-:Y:S01]  /*15b60*/  @!PT LDS RZ, [RZ] ;  /* 0x00000000fffff984 */ /* 0x000fe20000000800 */
[----:B------:R0:W-:Y:S01]  /*15b70*/  @!P1 LDGSTS.E.BYPASS.LTC128B.128 [R21+0x20c00], desc[UR48][R2.64], !P0 ;  /* 0x20c0000002159fae */ /* 0x0001e2000c101d70 */
[----:B------:R-:W-:Y:S02]  /*15b80*/  ISETP.GE.AND P1, PT, R9, R6, PT ;  /* 0x000000060900720c */ /* 0x000fe40003f26270 */
[----:B------:R-:W-:-:S11]  /*15b90*/  MOV R13, R0 ;  /* 0x00000000000d7202 */ /* 0x000fd60000000f00 */
[----:B------:R-:W-:Y:S01]  /*15ba0*/  @!P1 LEA R9, R5, UR38, 0x1 ;  /* 0x0000002605099c11 */ /* 0x000fe2000f8e08ff */
[----:B0-----:R-:W-:-:S07]  /*15bb0*/  IMAD.MOV.U32 R2, RZ, RZ, R14 ;  /* 0x000000ffff027224 */ /* 0x001fce00078e000e */
[----:B------:R-:W-:Y:S05]  /*15bc0*/  WARPSYNC.COLLECTIVE R15, `(.L_x_1965) ;  /* 0x000000000f087348 */ /* 0x000fea0003c00000 */
[----:B------:R0:W1:Y:S02]  /*15bd0*/  SHFL.IDX P6, R14, R13, R12, R11 ;  /* 0x0000000c0d0e7389 */ /* 0x00006400000c000b */
[----:B01----:R-:W-:Y:S01]  /*15be0*/  ENDCOLLECTIVE ;  /* 0x000000000000791b */ /* 0x003fe20003800000 */
.L_x_1965:
[----:B------:R-:W-:Y:S01]  /*15bf0*/  MOV R13, R7 ;  /* 0x00000007000d7202 */ /* 0x000fe20000000f00 */
[----:B------:R-:W-:Y:S01]  /*15c00*/  IMAD.MOV.U32 R12, RZ, RZ, 0x3 ;  /* 0x00000003ff0c7424 */ /* 0x000fe200078e00ff */
[----:B------:R-:W-:-:S05]  /*15c10*/  @!P1 LEA R14, P2, R8, R14, 0x1 ;  /* 0x0000000e080e9211 */ /* 0x000fca00078408ff */
[----:B------:R-:W-:Y:S02]  /*15c20*/  @!P1 IMAD.X R3, RZ, RZ, R2, P2 ;  /* 0x000000ffff039224 */ /* 0x000fe400010e0602 */
[----:B------:R-:W-:-:S07]  /*15c30*/  @!P1 IMAD.MOV.U32 R2, RZ, RZ, R14 ;  /* 0x000000ffff029224 */ /* 0x000fce00078e000e */
[----:B------:R-:W-:Y:S05]  /*15c40*/  WARPSYNC.COLLECTIVE R15, `(.L_x_1966) ;  /* 0x000000000f087348 */ /* 0x000fea0003c00000 */
[----:B------:R0:W1:Y:S02]  /*15c50*/  SHFL.IDX P6, R14, R13, R12, R11 ;  /* 0x0000000c0d0e7389 */ /* 0x00006400000c000b */
[----:B01----:R-:W-:Y:S01]  /*15c60*/  ENDCOLLECTIVE ;  /* 0x000000000000791b */ /* 0x003fe20003800000 */
.L_x_1966:
[----:B------:R-:W-:Y:S01]  /*15c70*/  @!PT LDS RZ, [RZ] ;  /* 0x00000000fffff984 */ /* 0x000fe20000000800 */
[----:B------:R-:W-:Y:S01]  /*15c80*/  @!PT LDS RZ, [RZ] ;  /* 0x00000000fffff984 */ /* 0x000fe20000000800 */
[----:B------:R-:W-:Y:S01]  /*15c90*/  @!PT LDS RZ, [RZ] ;  /* 0x00000000fffff984 */ /* 0x000fe20000000800 */
[----:B------:R0:W-:Y:S01]  /*15ca0*/  @!P1 LDGSTS.E.BYPASS.LTC128B.128 [R9+0x21400], desc[UR48][R2.64], !P0 ;  /* 0x2140000002099fae */ /* 0x0001e2000c101d70 */
[----:B------:R-:W-:Y:S01]  /*15cb0*/  MOV R13, R0 ;  /* 0x00000000000d7202 */ /* 0x000fe20000000f00 */
[----:B------:R-:W-:-:S07]  /*15cc0*/  IMAD.MOV.U32 R7, RZ, RZ, R14 ;  /* 0x000000ffff077224 */ /* 0x000fce00078e000e */
[----:B0-----:R-:W-:Y:S05]  /*15cd0*/  WARPSYNC.COLLECTIVE R15, `(.L_x_1967) ;  /* 0x000000000f087348 */ /* 0x001fea0003c00000 */
[----:B------:R1:W2:Y:S02]  /*15ce0*/  SHFL.IDX P6, R14, R13, R12, R11 ;  /* 0x0000000c0d0e7389 */ /* 0x0002a400000c000b */
[----:B012---:R-:W-:Y:S01]  /*15cf0*/  ENDCOLLECTIVE ;  /* 0x000000000000791b */ /* 0x007fe20003800000 */
.L_x_1967:
[----:B------:R-:W-:Y:S05]  /*15d00*/  BRA `(.L_x_1968) ;  /* 0xffffffc400307947 */ /* 0x000fea000383ffff */
.L_x_1867:
[----:B0-----:R-:W-:-:S04]  /*15d10*/  IMAD.U32 R3, RZ, RZ, UR38 ;  /* 0x00000026ff037e24 */ /* 0x001fc8000f8e00ff */
[----:B------:R0:W1:Y:S03]  /*15d20*/  SYNCS.PHASECHK.TRANS64.TRYWAIT P0, [R3+URZ+0x28c20], R4 ;  /* 0x028c2004030075a7 */ /* 0x000066000800017f */
[----:B-1----:R-:W-:Y:S05]  /*15d30*/  @!P0 NANOSLEEP.SYNCS 0x989680 ;  /* 0x009896800000895d */ /* 0x002fea0003900000 */
[----:B------:R-:W1:Y:S02]  /*15d40*/  @!P0 SYNCS.PHASECHK.TRANS64 P0, [R3+URZ+0x28c20], R4 ;  /* 0x028c2004030085a7 */ /* 0x000e64000800007f */
[----:B-1----:R-:W-:Y:S05]  /*15d50*/  @!P0 BRA `(.L_x_1867) ;  /* 0xfffffffc00ec8947 */ /* 0x002fea000383ffff */
[----:B------:R-:W-:Y:S05]  /*15d60*/  BRA `(.L_x_1969) ;  /* 0xffffffc400607947 */ /* 0x000fea000383ffff */
.L_x_1870:
[----:B0-----:R-:W-:-:S04]  /*15d70*/  IMAD.U32 R3, RZ, RZ, UR38 ;  /* 0x00000026ff037e24 */ /* 0x001fc8000f8e00ff */
[----:B------:R0:W1:Y:S03]  /*15d80*/  SYNCS.PHASECHK.TRANS64.TRYWAIT P0, [R3+URZ+0x28c60], R4 ;  /* 0x028c6004030075a7 */ /* 0x000066000800017f */
[----:B-1----:R-:W-:Y:S05]  /*15d90*/  @!P0 NANOSLEEP.SYNCS 0x989680 ;  /* 0x009896800000895d */ /* 0x002fea0003900000 */
[----:B------:R-:W1:Y:S02]  /*15da0*/  @!P0 SYNCS.PHASECHK.TRANS64 P0, [R3+URZ+0x28c60], R4 ;  /* 0x028c6004030085a7 */ /* 0x000e64000800007f */
[----:B-1----:R-:W-:Y:S05]  /*15db0*/  @!P0 BRA `(.L_x_1870) ;  /* 0xfffffffc00ec8947 */ /* 0x002fea000383ffff */
[----:B------:R-:W-:Y:S05]  /*15dc0*/  BRA `(.L_x_1970) ;  /* 0xffffffc4006c7947 */ /* 0x000fea000383ffff */
.L_x_1886:
[----:B-1----:R-:W-:-:S04]  /*15dd0*/  MOV R3, UR38 ;  /* 0x0000002600037c02 */ /* 0x002fc80008000f00 */
[----:B------:R1:W2:Y:S03]  /*15de0*/  SYNCS.PHASECHK.TRANS64.TRYWAIT P0, [R3+URZ+0x28c48], R2 ;  /* 0x028c4802030075a7 */ /* 0x0002a6000800017f */
[----:B--2---:R-:W-:Y:S05]  /*15df0*/  @!P0 NANOSLEEP.SYNCS 0x989680 ;  /* 0x009896800000895d */ /* 0x004fea0003900000 */
[----:B------:R-:W2:Y:S02]  /*15e00*/  @!P0 SYNCS.PHASECHK.TRANS64 P0, [R3+URZ+0x28c48], R2 ;  /* 0x028c4802030085a7 */ /* 0x000ea4000800007f */
[----:B--2---:R-:W-:Y:S05]  /*15e10*/  @!P0 BRA `(.L_x_1886) ;  /* 0xfffffffc00ec8947 */ /* 0x004fea000383ffff */
[----:B------:R-:W-:Y:S05]  /*15e20*/  BRA `(.L_x_1971) ;  /* 0xffffffd000387947 */ /* 0x000fea000383ffff */
.L_x_1891:
[----:B012---:R-:W-:-:S04]  /*15e30*/  IMAD.U32 R3, RZ, RZ, UR38 ;  /* 0x00000026ff037e24 */ /* 0x007fc8000f8e00ff */
[----:B------:R0:W1:Y:S03]  /*15e40*/  SYNCS.PHASECHK.TRANS64.TRYWAIT P0, [R3+URZ+0x28c68], R2 ;  /* 0x028c6802030075a7 */ /* 0x000066000800017f */
[----:B-1----:R-:W-:Y:S05]  /*15e50*/  @!P0 NANOSLEEP.SYNCS 0x989680 ;  /* 0x009896800000895d */ /* 0x002fea0003900000 */
[----:B------:R-:W1:Y:S02]  /*15e60*/  @!P0 SYNCS.PHASECHK.TRANS64 P0, [R3+URZ+0x28c68], R2 ;  /* 0x028c6802030085a7 */ /* 0x000e64000800007f */
[----:B-1----:R-:W-:Y:S05]  /*15e70*/  @!P0 BRA `(.L_x_1891) ;  /* 0xfffffffc00ec8947 */ /* 0x002fea000383ffff */
[----:B------:R-:W-:Y:S05]  /*15e80*/  BRA `(.L_x_1972) ;  /* 0xffffffd000987947 */ /* 0x000fea000383ffff */
.L_x_1906:
[----:B-1----:R-:W-:-:S04]  /*15e90*/  IMAD.U32 R3, RZ, RZ, UR38 ;  /* 0x00000026ff037e24 */ /* 0x002fc8000f8e00ff */
[----:B------:R1:W2:Y:S03]  /*15ea0*/  SYNCS.PHASECHK.TRANS64.TRYWAIT P0, [R3+URZ+0x28c40], R2 ;  /* 0x028c4002030075a7 */ /* 0x0002a6000800017f */
[----:B--2---:R-:W-:Y:S05]  /*15eb0*/  @!P0 NANOSLEEP.SYNCS 0x989680 ;  /* 0x009896800000895d */ /* 0x004fea0003900000 */
[----:B------:R-:W2:Y:S02]  /*15ec0*/  @!P0 SYNCS.PHASECHK.TRANS64 P0, [R3+URZ+0x28c40], R2 ;  /* 0x028c4002030085a7 */ /* 0x000ea4000800007f */
[----:B--2---:R-:W-:Y:S05]  /*15ed0*/  @!P0 BRA `(.L_x_1906) ;  /* 0xfffffffc00ec8947 */ /* 0x004fea000383ffff */
[----:B------:R-:W-:Y:S05]  /*15ee0*/  BRA `(.L_x_1973) ;  /* 0xffffffd800e87947 */ /* 0x000fea000383ffff */
.L_x_1911:
[----:B01----:R-:W-:-:S04]  /*15ef0*/  MOV R3, UR38 ;  /* 0x0000002600037c02 */ /* 0x003fc80008000f00 */
[----:B------:R0:W1:Y:S03]  /*15f00*/  SYNCS.PHASECHK.TRANS64.TRYWAIT P0, [R3+URZ+0x28c60], R2 ;  /* 0x028c6002030075a7 */ /* 0x000066000800017f */
[----:B-1----:R-:W-:Y:S05]  /*15f10*/  @!P0 NANOSLEEP.SYNCS 0x989680 ;  /* 0x009896800000895d */ /* 0x002fea0003900000 */
[----:B------:R-:W1:Y:S02]  /*15f20*/  @!P0 SYNCS.PHASECHK.TRANS64 P0, [R3+URZ+0x28c60], R2 ;  /* 0x028c6002030085a7 */ /* 0x000e64000800007f */
[----:B-1----:R-:W-:Y:S05]  /*15f30*/  @!P0 BRA `(.L_x_1911) ;  /* 0xfffffffc00ec8947 */ /* 0x002fea000383ffff */
[----:B------:R-:W-:Y:S05]  /*15f40*/  BRA `(.L_x_1974) ;  /* 0xffffffdc004c7947 */ /* 0x000fea000383ffff */
.L_x_1927:
[----:B--2---:R-:W-:-:S04]  /*15f50*/  IMAD.U32 R3, RZ, RZ, UR38 ;  /* 0x00000026ff037e24 */ /* 0x004fc8000f8e00ff */
[----:B------:R2:W3:Y:S03]  /*15f60*/  SYNCS.PHASECHK.TRANS64.TRYWAIT P0, [R3+URZ+0x28c48], R2 ;  /* 0x028c4802030075a7 */ /* 0x0004e6000800017f */
[----:B---3--:R-:W-:Y:S05]  /*15f70*/  @!P0 NANOSLEEP.SYNCS 0x989680 ;  /* 0x009896800000895d */ /* 0x008fea0003900000 */
[----:B------:R-:W3:Y:S02]  /*15f80*/  @!P0 SYNCS.PHASECHK.TRANS64 P0, [R3+URZ+0x28c48], R2 ;  /* 0x028c4802030085a7 */ /* 0x000ee4000800007f */
[----:B---3--:R-:W-:Y:S05]  /*15f90*/  @!P0 BRA `(.L_x_1927) ;  /* 0xfffffffc00ec8947 */ /* 0x008fea000383ffff */
[----:B------:R-:W-:Y:S05]  /*15fa0*/  BRA `(.L_x_1975) ;  /* 0xffffffe400a87947 */ /* 0x000fea000383ffff */
.L_x_1932:
[----:B--2---:R-:W-:-:S04]  /*15fb0*/  IMAD.U32 R3, RZ, RZ, UR38 ;  /* 0x00000026ff037e24 */ /* 0x004fc8000f8e00ff */
[----:B------:R2:W3:Y:S03]  /*15fc0*/  SYNCS.PHASECHK.TRANS64.TRYWAIT P0, [R3+URZ+0x28c68], R2 ;  /* 0x028c6802030075a7 */ /* 0x0004e6000800017f */
[----:B---3--:R-:W-:Y:S05]  /*15fd0*/  @!P0 NANOSLEEP.SYNCS 0x989680 ;  /* 0x009896800000895d */ /* 0x008fea0003900000 */
[----:B------:R-:W3:Y:S02]  /*15fe0*/  @!P0 SYNCS.PHASECHK.TRANS64 P0, [R3+URZ+0x28c68], R2 ;  /* 0x028c6802030085a7 */ /* 0x000ee4000800007f */
[----:B---3--:R-:W-:Y:S05]  /*15ff0*/  @!P0 BRA `(.L_x_1932) ;  /* 0xfffffffc00ec8947 */ /* 0x008fea000383ffff */
[----:B------:R-:W-:Y:S05]  /*16000*/  BRA `(.L_x_1976) ;  /* 0xffffffe8000c7947 */ /* 0x000fea000383ffff */
.L_x_1943:
[----:B--2---:R2:W3:Y:S02]  /*16010*/  SYNCS.PHASECHK.TRANS64.TRYWAIT P0, [R2+URZ+0x28c20], R9 ;  /* 0x028c2009020075a7 */ /* 0x0044e4000800017f */
[----:B---3--:R-:W-:Y:S05]  /*16020*/  @!P0 NANOSLEEP.SYNCS 0x989680 ;  /* 0x009896800000895d */ /* 0x008fea0003900000 */
[----:B------:R-:W3:Y:S02]  /*16030*/  @!P0 SYNCS.PHASECHK.TRANS64 P0, [R2+URZ+0x28c20], R9 ;  /* 0x028c2009020085a7 */ /* 0x000ee4000800007f */
[----:B---3--:R-:W-:Y:S05]  /*16040*/  @!P0 BRA `(.L_x_1943) ;  /* 0xfffffffc00f08947 */ /* 0x008fea000383ffff */
[----:B------:R-:W-:Y:S05]  /*16050*/  BRA `(.L_x_1977) ;  /* 0xffffffec00fc7947 */ /* 0x000fea000383ffff */
.L_x_1944:
[----:B------:R-:W3:Y:S01]  /*16060*/  S2R R3, SR_TID.X ;  /* 0x0000000000037919 */ /* 0x000ee20000002100 */
[----:B------:R-:W-:Y:S01]  /*16070*/  BSSY B0, `(.L_x_1978) ;  /* 0x000000a000007945 */ /* 0x000fe20003800000 */
[----:B------:R-:W-:Y:S01]  /*16080*/  IMAD.MOV.U32 R12, RZ, RZ, RZ ;  /* 0x000000ffff0c7224 */ /* 0x000fe200078e00ff */
[----:B------:R-:W-:Y:S01]  /*16090*/  MOV R15, 0xffffffff ;  /* 0xffffffff000f7802 */ /* 0x000fe20000000f00 */
[----:B------:R-:W-:Y:S01]  /*160a0*/  IMAD.MOV.U32 R11, RZ, RZ, 0x1f ;  /* 0x0000001fff0b7424 */ /* 0x000fe200078e00ff */
[----:B---3--:R-:W-:-:S04]  /*160b0*/  SHF.R.U32.HI R3, RZ, 0x5, R3 ;  /* 0x00000005ff037819 */ /* 0x008fc80000011603 */
[----:B------:R-:W-:-:S04]  /*160c0*/  LOP3.LUT R3, R3, 0x3, RZ, 0xc0, !PT ;  /* 0x0000000303037812 */ /* 0x000fc800078ec0ff */
[----:B------:R-:W-:-:S07]  /*160d0*/  MOV R13, R3 ;  /* 0x00000003000d7202 */ /* 0x000fce0000000f00 */
[----:B012---:R-:W-:Y:S05]  /*160e0*/  WARPSYNC.COLLECTIVE R15, `(.L_x_1979) ;  /* 0x000000000f087348 */ /* 0x007fea0003c00000 */
[----:B------:R3:W4:Y:S02]  /*160f0*/  SHFL.IDX P6, R14, R13, R12, R11 ;  /* 0x0000000c0d0e7389 */ /* 0x00072400000c000b */
[----:B01234-:R-:W-:Y:S01]  /*16100*/  ENDCOLLECTIVE ;  /* 0x000000000000791b */ /* 0x01ffe20003800000 */
.L_x_1979:
[----:B------:R-:W-:Y:S05]  /*16110*/  BSYNC B0 ;  /* 0x0000000000007941 */ /* 0x000fea0003800000 */
.L_x_1978:
[----:B------:R-:W-:Y:S05]  /*16120*/  BRA `(.L_x_1980) ;  /* 0xffffffec00e07947 */ /* 0x000fea000383ffff */
.L_x_1945:
[----:B------:R-:W-:Y:S01]  /*16130*/  BSSY B0, `(.L_x_1981) ;  /* 0x0000006000007945 */ /* 0x000fe20003800000 */
[----:B------:R-:W-:-:S07]  /*16140*/  IMAD.MOV.U32 R15, RZ, RZ, -0x1 ;  /* 0xffffffffff0f7424 */ /* 0x000fce00078e00ff */
[----:B0123--:R-:W-:Y:S05]  /*16150*/  WARPSYNC.COLLECTIVE R15, `(.L_x_1982) ;  /* 0x000000000f0c7348 */ /* 0x00ffea0003c00000 */
[----:B------:R-:W-:Y:S02]  /*16160*/  ELECT P6, UR62, PT ;  /* 0x00000000003e782f */ /* 0x000fe400038c0000 */
[----:B------:R-:W-:Y:S01]  /*16170*/  MOV R14, UR62 ;  /* 0x0000003e000e7c02 */ /* 0x000fe20008000f00 */
[----:B0123--:R-:W-:Y:S10]  /*16180*/  ENDCOLLECTIVE ;  /* 0x000000000000791b */ /* 0x00fff40003800000 */
.L_x_1982:
[----:B------:R-:W-:Y:S05]  /*16190*/  BSYNC B0 ;  /* 0x0000000000007941 */ /* 0x000fea0003800000 */
.L_x_1981:
[----:B------:R-:W-:Y:S05]  /*161a0*/  BRA `(.L_x_1983) ;  /* 0xffffffec00d47947 */ /* 0x000fea000383ffff */
.L_x_1947:
[----:B0-----:R0:W3:Y:S02]  /*161b0*/  SYNCS.PHASECHK.TRANS64.TRYWAIT P0, [R7+URZ], R4 ;  /* 0x00000004070075a7 */ /* 0x0010e4000800017f */
[----:B---3--:R-:W-:Y:S05]  /*161c0*/  @!P0 NANOSLEEP.SYNCS 0x989680 ;  /* 0x009896800000895d */ /* 0x008fea0003900000 */
[----:B------:R-:W3:Y:S02]  /*161d0*/  @!P0 SYNCS.PHASECHK.TRANS64 P0, [R7+URZ], R4 ;  /* 0x00000004070085a7 */ /* 0x000ee4000800007f */
[----:B---3--:R-:W-:Y:S05]  /*161e0*/  @!P0 BRA `(.L_x_1947) ;  /* 0xfffffffc00f08947 */ /* 0x008fea000383ffff */
[----:B------:R-:W-:Y:S05]  /*161f0*/  BRA `(.L_x_1984) ;  /* 0xfffffff000087947 */ /* 0x000fea000383ffff */
.L_x_1948:
[----:B---3--:R3:W4:Y:S02]  /*16200*/  SYNCS.PHASECHK.TRANS64.TRYWAIT P0, [R5+URZ], R0 ;  /* 0x00000000050075a7 */ /* 0x008724000800017f */
[----:B----4-:R-:W-:Y:S05]  /*16210*/  @!P0 NANOSLEEP.SYNCS 0x989680 ;  /* 0x009896800000895d */ /* 0x010fea0003900000 */
[----:B------:R-:W4:Y:S02]  /*16220*/  @!P0 SYNCS.PHASECHK.TRANS64 P0, [R5+URZ], R0 ;  /* 0x00000000050085a7 */ /* 0x000f24000800007f */
[----:B----4-:R-:W-:Y:S05]  /*16230*/  @!P0 BRA `(.L_x_1948) ;  /* 0xfffffffc00f08947 */ /* 0x010fea000383ffff */
[----:B------:R-:W-:Y:S05]  /*16240*/  BRA `(.L_x_1985) ;  /* 0xffffffec00fc7947 */ /* 0x000fea000383ffff */
.L_x_1950:
[----:B--2---:R2:W3:Y:S02]  /*16250*/  SYNCS.PHASECHK.TRANS64.TRYWAIT P0, [R5+URZ], R4 ;  /* 0x00000004050075a7 */ /* 0x0044e4000800017f */
[----:B---3--:R-:W-:Y:S05]  /*16260*/  @!P0 NANOSLEEP.SYNCS 0x989680 ;  /* 0x009896800000895d */ /* 0x008fea0003900000 */
[----:B------:R-:W3:Y:S02]  /*16270*/  @!P0 SYNCS.PHASECHK.TRANS64 P0, [R5+URZ], R4 ;  /* 0x00000004050085a7 */ /* 0x000ee4000800007f */
[----:B---3--:R-:W-:Y:S05]  /*16280*/  @!P0 BRA `(.L_x_1950) ;  /* 0xfffffffc00f08947 */ /* 0x008fea000383ffff */
[----:B------:R-:W-:Y:S05]  /*16290*/  BRA `(.L_x_1986) ;  /* 0xfffffff000007947 */ /* 0x000fea000383ffff */
.L_x_1987:
        /* <DEDUP_REMOVED lines=14> */
.L_x_6044:


//--------------------- .text._ZN7cutlass13device_kernelIN5flash11enable_sm90INS1_16FlashAttnFwdSm90INS1_25CollectiveMainloopFwdSm90ILi2EN4cute5tupleIJNS5_1CILi1EEES8_S8_EEENS6_IJNS7_ILi64EEESA_SA_EEELi512ENS_6half_tEfNS_4arch4Sm90ELb0ELb1ELb1ELb0ELb0ELb0ELb1ELb0ELb0ELb1ELb1ELb0EEENS1_21CollectiveEpilogueFwdINS6_IJSA_NS7_ILi512EEESA_EEES9_SC_SE_Li256ELb0ELb1ELb1ELb0EEENS1_19SingleTileSchedulerILb0ELb1ELb1ELi64EEEEEEEEEvNT_6ParamsE --------------------------
	.section	.text._ZN7cutlass13device_kernelIN5flash11enable_sm90INS1_16FlashAttnFwdSm90INS1_25CollectiveMainloopFwdSm90ILi2EN4cute5tupleIJNS5_1CILi1EEES8_S8_EEENS6_IJNS7_ILi64EEESA_SA_EEELi512ENS_6half_tEfNS_4arch4Sm90ELb0ELb1ELb1ELb0ELb0ELb0ELb1ELb0ELb0ELb1ELb1ELb0EEENS1_21CollectiveEpilogueFwdINS6_IJSA_NS7_ILi512EEESA_EEES9_SC_SE_Li256ELb0ELb1ELb1ELb0EEENS1_19SingleTileSchedulerILb0ELb1ELb1ELi64EEEEEEEEEvNT_6ParamsE,"ax",@progbits
	.align	128
.text._ZN7cutlass13device_kernelIN5flash11enable_sm90INS1_16FlashAttnFwdSm90INS1_25CollectiveMainloopFwdSm90ILi2EN4cute5tupleIJNS5_1CILi1EEES8_S8_EEENS6_IJNS7_ILi64EEESA_SA_EEELi512ENS_6half_tEfNS_4arch4Sm90ELb0ELb1ELb1ELb0ELb0ELb0ELb1ELb0ELb0ELb1ELb1ELb0EEENS1_21CollectiveEpilogueFwdINS6_IJSA_NS7_ILi512EEESA_EEES9_SC_SE_Li256ELb0ELb1ELb1ELb0EEENS1_19SingleTileSchedulerILb0ELb1ELb1ELi64EEEEEEEEEvNT_6ParamsE:
        .type           _ZN7cutlass13device_kernelIN5flash11enable_sm90INS1_16FlashAttnFwdSm90INS1_25CollectiveMainloopFwdSm90ILi2EN4cute5tupleIJNS5_1CILi1EEES8_S8_EEENS6_IJNS7_ILi64EEESA_SA_EEELi512ENS_6half_tEfNS_4arch4Sm90ELb0ELb1ELb1ELb0ELb0ELb0ELb1ELb0ELb0ELb1ELb1ELb0EEENS1_21CollectiveEpilogueFwdINS6_IJSA_NS7_ILi512EEESA_EEES9_SC_SE_Li256ELb0ELb1ELb1ELb0EEENS1_19SingleTileSchedulerILb0ELb1ELb1ELi64EEEEEEEEEvNT_6ParamsE,@function
        .size           _ZN7cutlass13device_kernelIN5flash11enable_sm90INS1_16FlashAttnFwdSm90INS1_25CollectiveMainloopFwdSm90ILi2EN4cute5tupleIJNS5_1CILi1EEES8_S8_EEENS6_IJNS7_ILi64EEESA_SA_EEELi512ENS_6half_tEfNS_4arch4Sm90ELb0ELb1ELb1ELb0ELb0ELb0ELb1ELb0ELb0ELb1ELb1ELb0EEENS1_21CollectiveEpilogueFwdINS6_IJSA_NS7_ILi512EEESA_EEES9_SC_SE_Li256ELb0ELb1ELb1ELb0EEENS1_19SingleTileSchedulerILb0ELb1ELb1ELi64EEEEEEEEEvNT_6ParamsE,(.L_x_6045 - _ZN7cutlass13device_kernelIN5flash11enable_sm90INS1_16FlashAttnFwdSm90INS1_25CollectiveMainloopFwdSm90ILi2EN4cute5tupleIJNS5_1CILi1EEES8_S8_EEENS6_IJNS7_ILi64EEESA_SA_EEELi512ENS_6half_tEfNS_4arch4Sm90ELb0ELb1ELb1ELb0ELb0ELb0ELb1ELb0ELb0ELb1ELb1ELb0EEENS1_21CollectiveEpilogueFwdINS6_IJSA_NS7_ILi512EEESA_EEES9_SC_SE_Li256ELb0ELb1ELb1ELb0EEENS1_19SingleTileSchedulerILb0ELb1ELb1ELi64EEEEEEEEEvNT_6ParamsE)
        .other          _ZN7cutlass13device_kernelIN5flash11enable_sm90INS1_16FlashAttnFwdSm90INS1_25CollectiveMainloopFwdSm90ILi2EN4cute5tupleIJNS5_1CILi1EEES8_S8_EEENS6_IJNS7_ILi64EEESA_SA_EEELi512ENS_6half_tEfNS_4arch4Sm90ELb0ELb1ELb1ELb0ELb0ELb0ELb1ELb0ELb0ELb1ELb1ELb0EEENS1_21CollectiveEpilogueFwdINS6_IJSA_NS7_ILi512EEESA_EEES9_SC_SE_Li256ELb0ELb1ELb1ELb0EEENS1_19SingleTileSchedulerILb0ELb1ELb1ELi64EEEEEEEEEvNT_6ParamsE,@"STO_CUDA_ENTRY STV_DEFAULT"
_ZN7cutlass13device_kernelIN5flash11enable_sm90INS1_16FlashAttnFwdSm90INS1_25CollectiveMainloopFwdSm90ILi2EN4cute5tupleIJNS5_1CILi1EEES8_S8_EEENS6_IJNS7_ILi64EEESA_SA_EEELi512ENS_6half_tEfNS_4arch4Sm90ELb0ELb1ELb1ELb0ELb0ELb0ELb1ELb0ELb0ELb1ELb1ELb0EEENS1_21CollectiveEpilogueFwdINS6_IJSA_NS7_ILi512EEESA_EEES9_SC_SE_Li256ELb0ELb1ELb1ELb0EEENS1_19SingleTileSchedulerILb0ELb1ELb1ELi64EEEEEEEEEvNT_6ParamsE:
[----:B------:R-:W0:Y:S02]  /*0000*/  LDC R1, c[0x0][0x28] ;  /* 0x00000a00ff017b82 */ /* 0x000e240000000800 */
[----:B0-----:R-:W-:Y:S01]  /*0010*/  VIADD R1, R1, 0xfffffb80 ;  /* 0xfffffb8001017836 */ /* 0x001fe20000000000 */
[----:B------:R-:W0:Y:S01]  /*0020*/  S2R R3, SR_TID.X ;  /* 0x0000000000037919 */ /* 0x000e220000002100 */
[----:B------:R-:W-:Y:S01]  /*0030*/  ELECT P0, URZ, PT ;  /* 0x00000000003f782f */ /* 0x000fe20003800000 */
[----:B------:R-:W-:Y:S01]  /*0040*/  BSSY B0, `(.L_x_1988) ;  /* 0x0000011000007945 */ /* 0x000fe20003800000 */
[----:B------:R-:W-:Y:S02]  /*0050*/  ULDC UR4, c[0x0][0x20] ;  /* 0x0000080000047ab9 */ /* 0x000fe40000000800 */
[----:B------:R-:W-:Y:S01]  /*0060*/  IADD3 R16, P1, R1, UR4, RZ ;  /* 0x0000000401107c10 */ /* 0x000fe2000ff3e0ff */
[----:B------:R-:W-:-:S04]  /*0070*/  ULDC UR4, c[0x0][0x24] ;  /* 0x0000090000047ab9 */ /* 0x000fc80000000800 */
[----:B------:R-:W-:Y:S01]  /*0080*/  IMAD.X R17, RZ, RZ, UR4, P1 ;  /* 0x00000004ff117e24 */ /* 0x000fe200088e06ff */
        /* <DEDUP_REMOVED lines=12> */
.L_x_1989:
[----:B------:R-:W-:Y:S05]  /*0150*/  BSYNC B0 ;  /* 0x0000000000007941 */ /* 0x000fea0003800000 */
.L_x_1988:
        /* <DEDUP_REMOVED lines=10> */
[----:B------:R-:W-:Y:S01]  /*0200*/  SHF.R.U32.HI R159, RZ, 0x7, R3 ;  /* 0x00000007ff9f7819 */ /* 0x000fe20000011603 */
[----:B------:R-:W-:-:S04]  /*0210*/  VOTEU.ANY UP2, P0 ;  /* 0x00000000003f7886 */ /* 0x000fc80000040100 */
[----:B------:R2:W3:Y:S01]  /*0220*/  SHFL.IDX PT, R6, R159, RZ, 0x1f ;  /* 0x00001fff9f067589 */ /* 0x0004e200000e0000 */
[----:B0-----:R-:W-:Y:S01]  /*0230*/  ISETP.NE.AND P1, PT, R2, RZ, PT ;  /* 0x000000ff0200720c */ /* 0x001fe20003f25270 */
[----:B-1----:R-:W-:Y:S02]  /*0240*/  @UP0 ULEA UR8, UR8, UR6, 0x18 ;  /* 0x0000000608080291 */ /* 0x002fe4000f8ec03f */
[----:B------:R-:W-:-:S04]  /*0250*/  @UP0 UIADD3 UR6, -UR7, 0x100000, URZ ;  /* 0x0010000007060890 */ /* 0x000fc8000fffe13f */
[----:B------:R-:W-:Y:S02]  /*0260*/  @UP0 USHF.L.U32 UR7, UR6, 0xb, URZ ;  /* 0x0000000b06070899 */ /* 0x000fe4000800063f */
[----:B------:R-:W-:Y:S01]  /*0270*/  @UP0 USHF.L.U32 UR6, UR6, 0x1, URZ ;  /* 0x0000000106060899 */ /* 0x000fe2000800063f */
[----:B------:R-:W-:Y:S01]  /*0280*/  VOTEU.ANY UP0, P0 ;  /* 0x00000000003f7886 */ /* 0x000fe20000000100 */
[----:B------:R-:W0:Y:S04]  /*0290*/  FENCE.VIEW.ASYNC.S ;  /* 0x00000000000073c6 */ /* 0x000e280000000000 */
[----:B0-----:R2:W0:Y:S01]  /*02a0*/  @UP0 SYNCS.EXCH.64 URZ, [UR8+0x38800], UR4 ;  /* 0x03880004083f05b2 */ /* 0x0014220008000100 */
[----:B------:R2:W1:Y:S05]  /*02b0*/  @UP1 SYNCS.EXCH.64 URZ, [UR8+0x38810], UR4 ;  /* 0x03881004083f15b2 */ /* 0x00046a0008000100 */
[----:B------:R2:W4:Y:S02]  /*02c0*/  @UP2 SYNCS.EXCH.64 URZ, [UR8+0x38820], UR6 ;  /* 0x03882006083f25b2 */ /* 0x0005240008000100 */
[----:B--23--:R-:W-:Y:S05]  /*02d0*/  @P1 BRA `(.L_x_1990) ;  /* 0x0000000000381947 */ /* 0x00cfea0003800000 */
[----:B------:R-:W2:Y:S01]  /*02e0*/  S2UR UR5, SR_CgaCtaId ;  /* 0x00000000000579c3 */ /* 0x000ea20000008800 */
[----:B------:R-:W-:Y:S01]  /*02f0*/  UMOV UR4, 0x400 ;  /* 0x0000040000047882 */ /* 0x000fe20000000000 */
[----:B------:R-:W-:Y:S01]  /*0300*/  UMOV UR7, 0x1 ;  /* 0x0000000100077882 */ /* 0x000fe20000000000 */
[----:B------:R-:W-:Y:S01]  /*0310*/  ELECT P0, URZ, PT ;  /* 0x00000000003f782f */ /* 0x000fe20003800000 */
[----:B--2---:R-:W-:Y:S02]  /*0320*/  ULEA UR6, UR5, UR4, 0x18 ;  /* 0x0000000405067291 */ /* 0x004fe4000f8ec03f */
[----:B------:R-:W-:-:S04]  /*0330*/  UIADD3 UR4, -UR7, 0x100000, URZ ;  /* 0x0010000007047890 */ /* 0x000fc8000fffe13f */
[----:B------:R-:W-:Y:S02]  /*0340*/  USHF.L.U32 UR5, UR4, 0xb, URZ ;  /* 0x0000000b04057899 */ /* 0x000fe4000800063f */
[----:B------:R-:W-:Y:S01]  /*0350*/  USHF.L.U32 UR4, UR4, 0x1, URZ ;  /* 0x0000000104047899 */ /* 0x000fe2000800063f */
[----:B------:R-:W2:Y:S11]  /*0360*/  FENCE.VIEW.ASYNC.S ;  /* 0x00000000000073c6 */ /* 0x000eb60000000000 */
[----:B--2---:R2:W3:Y:S01]  /*0370*/  SYNCS.EXCH.64 URZ, [UR6+0x38830], UR4 ;  /* 0x03883004063f75b2 */ /* 0x0044e20008000100 */
[----:B------:R2:W0:Y:S01]  /*0380*/  SYNCS.EXCH.64 URZ, [UR6+0x38840], UR4 ;  /* 0x03884004063f75b2 */ /* 0x0004220008000100 */
[----:B------:R2:W0:Y:S01]  /*0390*/  SYNCS.EXCH.64 URZ, [UR6+0x38838], UR4 ;  /* 0x03883804063f75b2 */ /* 0x0004220008000100 */
[----:B------:R2:W0:Y:S01]  /*03a0*/  SYNCS.EXCH.64 URZ, [UR6+0x38848], UR4 ;  /* 0x03884804063f75b2 */ /* 0x0004220008000100 */
[----:B------:R-:W-:Y:S01]  /*03b0*/  NOP ;  /* 0x0000000000007918 */ /* 0x000fe20000000000 */
.L_x_1990:
[----:B------:R-:W5:Y:S01]  /*03c0*/  SHFL.IDX PT, R2, R0, RZ, 0x1f ;  /* 0x00001fff00027589 */ /* 0x000f6200000e0000 */
[----:B------:R-:W-:Y:S01]  /*03d0*/  NOP ;  /* 0x0000000000007918 */ /* 0x000fe20000000000 */
[----:B-----5:R-:W-:-:S13]  /*03e0*/  ISETP.NE.AND P0, PT, R2, RZ, PT ;  /* 0x000000ff0200720c */ /* 0x020fda0003f05270 */
[----:B------:R-:W-:Y:S05]  /*03f0*/  @P0 BRA `(.L_x_1991) ;  /* 0x0000000000480947 */ /* 0x000fea0003800000 */
[----:B--2---:R-:W2:Y:S01]  /*0400*/  S2UR UR5, SR_CgaCtaId ;  /* 0x00000000000579c3 */ /* 0x004ea20000008800 */
[----:B------:R-:W-:Y:S01]  /*0410*/  UMOV UR4, 0x400 ;  /* 0x0000040000047882 */ /* 0x000fe20000000000 */
[----:B------:R-:W-:Y:S01]  /*0420*/  UMOV UR6, 0x1 ;  /* 0x0000000100067882 */ /* 0x000fe20000000000 */
[----:B------:R-:W-:Y:S01]  /*0430*/  UMOV UR9, 0x2 ;  /* 0x0000000200097882 */ /* 0x000fe20000000000 */
[----:B------:R-:W-:-:S04]  /*0440*/  UIADD3 UR6, -UR6, 0x100000, URZ ;  /* 0x0010000006067890 */ /* 0x000fc8000fffe13f */
[----:B------:R-:W-:Y:S02]  /*0450*/  USHF.L.U32 UR7, UR6, 0xb, URZ ;  /* 0x0000000b06077899 */ /* 0x000fe4000800063f */
[----:B------:R-:W-:Y:S01]  /*0460*/  USHF.L.U32 UR6, UR6, 0x1, URZ ;  /* 0x0000000106067899 */ /* 0x000fe2000800063f */
[----:B------:R-:W-:Y:S01]  /*0470*/  ELECT P0, URZ, PT ;  /* 0x00000000003f782f */ /* 0x000fe20003800000 */
[----:B--2---:R-:W-:Y:S02]  /*0480*/  ULEA UR8, UR5, UR4, 0x18 ;  /* 0x0000000405087291 */ /* 0x004fe4000f8ec03f */
[----:B------:R-:W-:-:S04]  /*0490*/  UIADD3 UR4, -UR9, 0x100000, URZ ;  /* 0x0010000009047890 */ /* 0x000fc8000fffe13f */
[----:B------:R-:W-:Y:S02]  /*04a0*/  USHF.L.U32 UR5, UR4, 0xb, URZ ;  /* 0x0000000b04057899 */ /* 0x000fe4000800063f */
[----:B------:R-:W-:Y:S01]  /*04b0*/  USHF.L.U32 UR4, UR4, 0x1, URZ ;  /* 0x0000000104047899 */ /* 0x000fe2000800063f */
[----:B------:R-:W2:Y:S03]  /*04c0*/  FENCE.VIEW.ASYNC.S ;  /* 0x00000000000073c6 */ /* 0x000ea60000000000 */
[----:B--2---:R2:W0:Y:S08]  /*04d0*/  SYNCS.EXCH.64 URZ, [UR8+0x38850], UR6 ;  /* 0x03885006083f75b2 */ /* 0x0044300008000100 */
[----:B------:R2:W0:Y:S01]  /*04e0*/  SYNCS.EXCH.64 URZ, [UR8+0x38860], UR4 ;  /* 0x03886004083f75b2 */ /* 0x0004220008000100 */
[----:B------:R2:W0:Y:S01]  /*04f0*/  SYNCS.EXCH.64 URZ, [UR8+0x38858], UR6 ;  /* 0x03885806083f75b2 */ /* 0x0004220008000100 */
[----:B------:R2:W0:Y:S01]  /*0500*/  SYNCS.EXCH.64 URZ, [UR8+0x38868], UR4 ;  /* 0x03886804083f75b2 */ /* 0x0004220008000100 */
[----:B------:R-:W-:Y:S01]  /*0510*/  NOP ;  /* 0x0000000000007918 */ /* 0x000fe20000000000 */
.L_x_1991:
[----:B------:R-:W5:Y:S01]  /*0520*/  SHFL.IDX PT, R2, R0, RZ, 0x1f ;  /* 0x00001fff00027589 */ /* 0x000f6200000e0000 */
[----:B------:R-:W-:Y:S01]  /*0530*/  NOP ;  /* 0x0000000000007918 */ /* 0x000fe20000000000 */
[----:B-----5:R-:W-:-:S13]  /*0540*/  ISETP.NE.AND P0, PT, R2, RZ, PT ;  /* 0x000000ff0200720c */ /* 0x020fda0003f05270 */
[----:B------:R-:W-:Y:S05]  /*0550*/  @P0 BRA `(.L_x_1992) ;  /* 0x0000000000380947 */ /* 0x000fea0003800000 */
[----:B--2---:R-:W2:Y:S01]  /*0560*/  S2UR UR5, SR_CgaCtaId ;  /* 0x00000000000579c3 */ /* 0x004ea20000008800 */
        /* <DEDUP_REMOVED lines=8> */
[----:B--2---:R2:W0:Y:S01]  /*05f0*/  SYNCS.EXCH.64 URZ, [UR6+0x38870], UR4 ;  /* 0x03887004063f75b2 */ /* 0x0044220008000100 */
[----:B------:R2:W0:Y:S01]  /*0600*/  SYNCS.EXCH.64 URZ, [UR6+0x38880], UR4 ;  /* 0x03888004063f75b2 */ /* 0x0004220008000100 */
[----:B------:R2:W0:Y:S01]  /*0610*/  SYNCS.EXCH.64 URZ, [UR6+0x38878], UR4 ;  /* 0x03887804063f75b2 */ /* 0x0004220008000100 */
[----:B------:R2:W0:Y:S01]  /*0620*/  SYNCS.EXCH.64 URZ, [UR6+0x38888], UR4 ;  /* 0x03888804063f75b2 */ /* 0x0004220008000100 */
[----:B------:R-:W-:Y:S01]  /*0630*/  NOP ;  /* 0x0000000000007918 */ /* 0x000fe20000000000 */
.L_x_1992:
        /* <DEDUP_REMOVED lines=8> */
[----:B------:R-:W-:Y:S01]  /*06c0*/  ELECT P0, URZ, PT ;  /* 0x00000000003f782f */ /* 0x000fe20003800000 */
[----:B--2---:R-:W-:Y:S02]  /*06d0*/  ULEA UR8, UR5, UR4, 0x18 ;  /* 0x0000000405087291 */ /* 0x004fe4000f8ec03f */
[----:B------:R-:W-:-:S04]  /*06e0*/  UIADD3 UR4, -UR6, 0x100000, URZ ;  /* 0x0010000006047890 */ /* 0x000fc8000fffe13f */
[----:B------:R-:W-:Y:S02]  /*06f0*/  USHF.L.U32 UR5, UR4, 0xb, URZ ;  /* 0x0000000b04057899 */ /* 0x000fe4000800063f */
[----:B------:R-:W-:Y:S02]  /*0700*/  USHF.L.U32 UR4, UR4, 0x1, URZ ;  /* 0x0000000104047899 */ /* 0x000fe4000800063f */
        /* <DEDUP_REMOVED lines=9> */
.L_x_1993:
        /* <DEDUP_REMOVED lines=22> */
.L_x_1994:
[----:B------:R-:W-:Y:S01]  /*0900*/  IMAD.MOV.U32 R3, RZ, RZ, 0x1 ;  /* 0x00000001ff037424 */ /* 0x000fe200078e00ff */
[----:B------:R-:W-:Y:S01]  /*0910*/  ISETP.NE.AND P0, PT, R6, RZ, PT ;  /* 0x000000ff0600720c */ /* 0x000fe20003f05270 */
[----:B------:R-:W-:Y:S01]  /*0920*/  NOP ;  /* 0x0000000000007918 */ /* 0x000fe20000000000 */
[----:B01-34-:R-:W-:Y:S01]  /*0930*/  BAR.SYNC.DEFER_BLOCKING 0x0 ;  /* 0x0000000000007b1d */ /* 0x01bfe20000010000 */
[C---:B------:R-:W-:Y:S02]  /*0940*/  IADD3 R22, P1, R16.reuse, 0x70, RZ ;  /* 0x0000007010167810 */ /* 0x040fe40007f3e0ff */
[----:B------:R-:W-:Y:S02]  /*0950*/  SEL R3, R3, 0x2, !P0 ;  /* 0x0000000203037807 */ /* 0x000fe40004000000 */
[C---:B------:R-:W-:Y:S01]  /*0960*/  IADD3 R37, P2, R16.reuse, 0x1f4, RZ ;  /* 0x000001f410257810 */ /* 0x040fe20007f5e0ff */
[----:B------:R-:W-:Y:S01]  /*0970*/  ULDC.64 UR44, c[0x0][0x208] ;  /* 0x00008200002c7ab9 */ /* 0x000fe20000000a00 */
[----:B------:R-:W-:Y:S01]  /*0980*/  IADD3 R2, P3, R16, 0x230, RZ ;  /* 0x0000023010027810 */ /* 0x000fe20007f7e0ff */
[----:B------:R0:W-:Y:S01]  /*0990*/  STL [R1+0x44c], R3 ;  /* 0x00044c0301007387 */ /* 0x0001e20000100800 */
[----:B------:R-:W-:Y:S01]  /*09a0*/  BSSY B6, `(.L_x_1995) ;  /* 0x0002d7c000067945 */ /* 0x000fe20003800000 */
[----:B------:R-:W-:-:S02]  /*09b0*/  IMAD.X R57, RZ, RZ, R17, P1 ;  /* 0x000000ffff397224 */ /* 0x000fc400008e0611 */
[--C-:B------:R-:W-:Y:S02]  /*09c0*/  IMAD.X R44, RZ, RZ, R17.reuse, P2 ;  /* 0x000000ffff2c7224 */ /* 0x100fe400010e0611 */
[----:B------:R-:W-:Y:S01]  /*09d0*/  IMAD.X R23, RZ, RZ, R17, P3 ;  /* 0x000000ffff177224 */ /* 0x000fe200018e0611 */
[----:B------:R-:W-:Y:S06]  /*09e0*/  @!P0 BRA `(.L_x_1996) ;  /* 0x0000027c003c8947 */ /* 0x000fec0003800000 */
.L_x_1997:
[----:B------:R-:W-:-:S08]  /*09f0*/  NOP ;  /* 0x0000000000007918 */ /* 0x000fd00000000000 */
[----:B------:R-:W1:Y:S02]  /*0a00*/  USETMAXREG.TRY_ALLOC.CTAPOOL UP0, 0xf0 ;  /* 0x000000f0000079c8 */ /* 0x000e640008000600 */
[----:B-1----:R-:W-:-:S13]  /*0a10*/  PLOP3.LUT P0, PT, PT, PT, UP0, 0x80, 0x0 ;  /* 0x000000000000781c */ /* 0x002fda0003f0f008 */
[----:B------:R-:W-:Y:S05]  /*0a20*/  @!P0 BRA `(.L_x_1997) ;  /* 0xfffffffc00f08947 */ /* 0x000fea000383ffff */
[----:B------:R-:W1:Y:S01]  /*0a30*/  S2R R7, SR_TID.X ;  /* 0x0000000000077919 */ /* 0x000e620000002100 */
[----:B0-----:R-:W0:Y:S01]  /*0a40*/  LDC R3, c[0x0][0xd50] ;  /* 0x00035400ff037b82 */ /* 0x001e220000000800 */
[----:B------:R3:W-:Y:S04]  /*0a50*/  STL.64 [R1+0x1e8], RZ ;  /* 0x0001e8ff01007387 */ /* 0x0007e80000100a00 */
[----:B------:R3:W-:Y:S03]  /*0a60*/  STL [R1+0x1f0], RZ ;  /* 0x0001f0ff01007387 */ /* 0x0007e60000100800 */
[----:B--2---:R-:W2:Y:S01]  /*0a70*/  S2UR UR4, SR_CTAID.Y ;  /* 0x00000000000479c3 */ /* 0x004ea20000002600 */
[----:B------:R3:W-:Y:S07]  /*0a80*/  STL [R1+0x1f4], RZ ;  /* 0x0001f4ff01007387 */ /* 0x0007ee0000100800 */
[----:B------:R-:W4:Y:S01]  /*0a90*/  S2UR UR36, SR_CTAID.Z ;  /* 0x00000000002479c3 */ /* 0x000f220000002700 */
[----:B0-----:R-:W-:-:S02]  /*0aa0*/  ISETP.NE.AND P1, PT, R3, 0x1, PT ;  /* 0x000000010300780c */ /* 0x001fc40003f25270 */
[----:B-1----:R-:W-:Y:S01]  /*0ab0*/  LOP3.LUT R0, R7, 0xffffff80, RZ, 0xc0, !PT ;  /* 0xffffff8007007812 */ /* 0x002fe200078ec0ff */
[----:B--2---:R-:W-:-:S03]  /*0ac0*/  IMAD.U32 R157, RZ, RZ, UR4 ;  /* 0x00000004ff9d7e24 */ /* 0x004fc6000f8e00ff */
[----:B------:R-:W-:-:S07]  /*0ad0*/  ISETP.NE.AND P0, PT, R0, 0x80, PT ;  /* 0x000000800000780c */ /* 0x000fce0003f05270 */
[----:B------:R-:W0:Y:S08]  /*0ae0*/  @P1 LDC R0, c[0x0][0xd54] ;  /* 0x00035500ff001b82 */ /* 0x000e300000000800 */
[----:B------:R-:W1:Y:S08]  /*0af0*/  @P1 LDC R5, c[0x0][0xd58] ;  /* 0x00035600ff051b82 */ /* 0x000e700000000800 */
[----:B------:R-:W-:Y:S06]  /*0b00*/  @!P0 BAR.ARV 0x8, 0x100 ;  /* 0x0204000000008b1d */ /* 0x000fec0000002000 */
[----:B------:R-:W-:Y:S01]  /*0b10*/  ISETP.GE.U32.AND P0, PT, R7, 0x100, PT ;  /* 0x000001000700780c */ /* 0x000fe20003f06070 */
[----:B0-----:R-:W-:-:S12]  /*0b20*/  @P1 IMAD.HI.U32 R0, R0, UR4, RZ ;  /* 0x0000000400001c27 */ /* 0x001fd8000f8e00ff */
[----:B------:R-:W-:Y:S06]  /*0b30*/  @P0 BAR.ARV 0xf, 0x100 ;  /* 0x03c4000000000b1d */ /* 0x000fec0000002000 */
[----:B----4-:R-:W-:Y:S02]  /*0b40*/  ISETP.LE.AND P0, PT, RZ, UR36, PT ;  /* 0x00000024ff007c0c */ /* 0x010fe4000bf03270 */
[----:B-1----:R-:W-:Y:S02]  /*0b50*/  @P1 SHF.R.U32.HI R157, RZ, R5, R0 ;  /* 0x00000005ff9d1219 */ /* 0x002fe40000011600 */
[----:B------:R-:W-:-:S03]  /*0b60*/  IADD3 R34, P1, R16, 0x1e8, RZ ;  /* 0x000001e810227810 */ /* 0x000fc60007f3e0ff */
[----:B------:R-:W-:Y:S02]  /*0b70*/  IMAD.MOV R156, RZ, RZ, -R157 ;  /* 0x000000ffff9c7224 */ /* 0x000fe400078e0a9d */
[----:B------:R-:W-:Y:S02]  /*0b80*/  IMAD.X R35, RZ, RZ, R17, P1 ;  /* 0x000000ffff237224 */ /* 0x000fe400008e0611 */
[----:B------:R-:W-:Y:S02]  /*0b90*/  IMAD R156, R3, R156, UR4 ;  /* 0x00000004039c7e24 */ /* 0x000fe4000f8e029c */
[----:B---3--:R-:W-:Y:S05]  /*0ba0*/  @!P0 BRA `(.L_x_1998) ;  /* 0x000002d4006c8947 */ /* 0x008fea0003800000 */
[----:B------:R-:W0:Y:S01]  /*0bb0*/  LDC.64 R8, c[0x0][0x418] ;  /* 0x00010600ff087b82 */ /* 0x000e220000000a00 */
[----:B------:R-:W1:Y:S01]  /*0bc0*/  S2R R10, SR_TID.X ;  /* 0x00000000000a7919 */ /* 0x000e620000002100 */
[C---:B------:R-:W-:Y:S01]  /*0bd0*/  IADD3 R155, P3, R16.reuse, 0x200, RZ ;  /* 0x00000200109b7810 */ /* 0x040fe20007f7e0ff */
[----:B------:R-:W-:Y:S01]  /*0be0*/  USHF.R.S32.HI UR37, URZ, 0x1f, UR36 ;  /* 0x0000001f3f257899 */ /* 0x000fe20008011424 */
[C---:B------:R-:W-:Y:S01]  /*0bf0*/  IADD3 R40, P2, R16.reuse, 0x38, RZ ;  /* 0x0000003810287810 */ /* 0x040fe20007f5e0ff */
[----:B------:R2:W-:Y:S01]  /*0c00*/  STL.128 [R1+0x200], RZ ;  /* 0x000200ff01007387 */ /* 0x0005e20000100c00 */
[C---:B------:R-:W-:Y:S01]  /*0c10*/  IADD3 R24, P6, R16.reuse, 0x78, RZ ;  /* 0x0000007810187810 */ /* 0x040fe20007fde0ff */
[--C-:B------:R-:W-:Y:S01]  /*0c20*/  IMAD.X R153, RZ, RZ, R17.reuse, P3 ;  /* 0x000000ffff997224 */ /* 0x100fe200018e0611 */
[----:B------:R-:W3:Y:S01]  /*0c30*/  LDC R0, c[0x0][0xa80] ;  /* 0x0002a000ff007b82 */ /* 0x000ee20000000800 */
[C---:B------:R-:W-:Y:S01]  /*0c40*/  IADD3 R42, P5, R16.reuse, 0x80, RZ ;  /* 0x00000080102a7810 */ /* 0x040fe20007fbe0ff */
[----:B------:R2:W-:Y:S01]  /*0c50*/  STL.128 [R1+0x210], RZ ;  /* 0x000210ff01007387 */ /* 0x0005e20000100c00 */
[C---:B------:R-:W-:Y:S01]  /*0c60*/  IADD3 R38, P4, R16.reuse, 0x88, RZ ;  /* 0x0000008810267810 */ /* 0x040fe20007f9e0ff */
[--C-:B------:R-:W-:Y:S01]  /*0c70*/  IMAD.X R19, RZ, RZ, R17.reuse, P2 ;  /* 0x000000ffff137224 */ /* 0x100fe200010e0611 */
[C---:B------:R-:W-:Y:S01]  /*0c80*/  IADD3 R28, P3, R16.reuse, 0x94, RZ ;  /* 0x00000094101c7810 */ /* 0x040fe20007f7e0ff */
[----:B------:R2:W-:Y:S01]  /*0c90*/  STL.128 [R1+0x230], RZ ;  /* 0x000230ff01007387 */ /* 0x0005e20000100c00 */
[--C-:B------:R-:W-:Y:S01]  /*0ca0*/  IMAD.X R25, RZ, RZ, R17.reuse, P6 ;  /* 0x000000ffff197224 */ /* 0x100fe200030e0611 */
[----:B------:R-:W4:Y:S01]  /*0cb0*/  LDC R29, c[0x0][0x424] ;  /* 0x00010900ff1d7b82 */ /* 0x000f220000000800 */
[--C-:B------:R-:W-:Y:S01]  /*0cc0*/  IMAD.X R73, RZ, RZ, R17.reuse, P5 ;  /* 0x000000ffff497224 */ /* 0x100fe200028e0611 */
[----:B------:R2:W-:Y:S01]  /*0cd0*/  STL.128 [R1+0x240], RZ ;  /* 0x000240ff01007387 */ /* 0x0005e20000100c00 */
[--C-:B------:R-:W-:Y:S01]  /*0ce0*/  IMAD.X R65, RZ, RZ, R17.reuse, P4 ;  /* 0x000000ffff417224 */ /* 0x100fe200020e0611 */
[C---:B------:R-:W-:Y:S01]  /*0cf0*/  IADD3 R36, P2, R16.reuse, 0x98, RZ ;  /* 0x0000009810247810 */ /* 0x040fe20007f5e0ff */
[--C-:B------:R-:W-:Y:S01]  /*0d00*/  IMAD.X R75, RZ, RZ, R17.reuse, P3 ;  /* 0x000000ffff4b7224 */ /* 0x100fe200018e0611 */
[----:B------:R2:W-:Y:S01]  /*0d10*/  STL.128 [R1+0x250], RZ ;  /* 0x000250ff01007387 */ /* 0x0005e20000100c00 */
[----:B------:R-:W-:Y:S01]  /*0d20*/  IADD3 R66, P6, R16, 0xa0, RZ ;  /* 0x000000a010427810 */ /* 0x000fe20007fde0ff */
[----:B------:R-:W5:Y:S01]  /*0d30*/  LDC R4, c[0x0][0x2f0] ;  /* 0x0000bc00ff047b82 */ /* 0x000f620000000800 */
[----:B0-----:R-:W-:Y:S01]  /*0d40*/  ISETP.NE.U32.AND P0, PT, R8, RZ, PT ;  /* 0x000000ff0800720c */ /* 0x001fe20003f05070 */
[----:B------:R2:W-:Y:S01]  /*0d50*/  STL.128 [R1+0x260], RZ ;  /* 0x000260ff01007387 */ /* 0x0005e20000100c00 */
[C---:B------:R-:W-:Y:S01]  /*0d60*/  IADD3 R43, P5, R16.reuse, 0xa8, RZ ;  /* 0x000000a8102b7810 */ /* 0x040fe20007fbe0ff */
[--C-:B------:R-:W-:Y:S01]  /*0d70*/  IMAD.X R41, RZ, RZ, R17.reuse, P2 ;  /* 0x000000ffff297224 */ /* 0x100fe200010e0611 */
[----:B------:R-:W-:Y:S01]  /*0d80*/  ISETP.NE.AND.EX P0, PT, R9, RZ, PT, P0 ;  /* 0x000000ff0900720c */ /* 0x000fe20003f05300 */
[----:B------:R2:W-:Y:S01]  /*0d90*/  STL.128 [R1+0x270], RZ ;  /* 0x000270ff01007387 */ /* 0x0005e20000100c00 */
[C---:B------:R-:W-:Y:S01]  /*0da0*/  IADD3 R63, P4, R16.reuse, 0xb0, RZ ;  /* 0x000000b0103f7810 */ /* 0x040fe20007f9e0ff */
[--C-:B------:R-:W-:Y:S01]  /*0db0*/  IMAD.X R67, RZ, RZ, R17.reuse, P6 ;  /* 0x000000ffff437224 */ /* 0x100fe200030e0611 */
[C---:B------:R-:W-:Y:S01]  /*0dc0*/  IADD3 R61, P3, R16.reuse, 0xb8, RZ ;  /* 0x000000b8103d7810 */ /* 0x040fe20007f7e0ff */
[----:B---3--:R2:W-:Y:S01]  /*0dd0*/  STL [R1+0x220], R0 ;  /* 0x0002200001007387 */ /* 0x0085e20000100800 */
[--C-:B------:R-:W-:Y:S01]  /*0de0*/  IMAD.X R54, RZ, RZ, R17.reuse, P5 ;  /* 0x000000ffff367224 */ /* 0x100fe200028e0611 */
[C---:B------:R-:W-:Y:S01]  /*0df0*/  IADD3 R50, P2, R16.reuse, 0xc0, RZ ;  /* 0x000000c010327810 */ /* 0x040fe20007f5e0ff */
[--C-:B------:R-:W-:Y:S01]  /*0e00*/  IMAD.X R64, RZ, RZ, R17.reuse, P4 ;  /* 0x000000ffff407224 */ /* 0x100fe200020e0611 */
[----:B------:R2:W-:Y:S01]  /*0e10*/  STL.128 [R1+0x280], RZ ;  /* 0x000280ff01007387 */ /* 0x0005e20000100c00 */
[----:B------:R-:W-:Y:S01]  /*0e20*/  IADD3 R30, P6, R16, 0xd0, RZ ;  /* 0x000000d0101e7810 */ /* 0x000fe20007fde0ff */
[--C-:B------:R-:W-:Y:S01]  /*0e30*/  IMAD.X R62, RZ, RZ, R17.reuse, P3 ;  /* 0x000000ffff3e7224 */ /* 0x100fe200018e0611 */
[----:B----4-:R-:W-:Y:S01]  /*0e40*/  SEL R29, R29, 0x1, P0 ;  /* 0x000000011d1d7807 */ /* 0x010fe20000000000 */
[----:B------:R2:W-:Y:S01]  /*0e50*/  STL.128 [R1+0x290], RZ ;  /* 0x000290ff01007387 */ /* 0x0005e20000100c00 */
[----:B------:R-:W-:Y:S01]  /*0e60*/  ISETP.NE.AND P0, PT, R6, 0x1, PT ;  /* 0x000000010600780c */ /* 0x000fe20003f05270 */
[--C-:B------:R-:W-:Y:S01]  /*0e70*/  IMAD.X R51, RZ, RZ, R17.reuse, P2 ;  /* 0x000000ffff337224 */ /* 0x100fe200010e0611 */
[C---:B------:R-:W-:Y:S01]  /*0e80*/  IADD3 R55, P5, R16.reuse, 0xd8, RZ ;  /* 0x000000d810377810 */ /* 0x040fe20007fbe0ff */
[----:B------:R2:W-:Y:S01]  /*0e90*/  STL.128 [R1+0x2a0], RZ ;  /* 0x0002a0ff01007387 */ /* 0x0005e20000100c00 */
[----:B------:R-:W-:Y:S01]  /*0ea0*/  IADD3 R68, P4, R16, 0xe8, RZ ;  /* 0x000000e810447810 */ /* 0x000fe20007f9e0ff */
[--C-:B------:R-:W-:Y:S01]  /*0eb0*/  IMAD.X R31, RZ, RZ, R17.reuse, P6 ;  /* 0x000000ffff1f7224 */ /* 0x100fe200030e0611 */
[----:B-1----:R-:W-:Y:S01]  /*0ec0*/  LOP3.LUT R10, R10, 0x7f, RZ, 0xc0, !PT ;  /* 0x0000007f0a0a7812 */ /* 0x002fe200078ec0ff */
[----:B------:R2:W-:Y:S01]  /*0ed0*/  STL.128 [R1+0x2b0], RZ ;  /* 0x0002b0ff01007387 */ /* 0x0005e20000100c00 */
[--C-:B------:R-:W-:Y:S01]  /*0ee0*/  IMAD.X R58, RZ, RZ, R17.reuse, P5 ;  /* 0x000000ffff3a7224 */ /* 0x100fe200028e0611 */
[C---:B------:R-:W-:Y:S01]  /*0ef0*/  IADD3 R52, P3, R16.reuse, 0xec, RZ ;  /* 0x000000ec10347810 */ /* 0x040fe20007f7e0ff */
[----:B------:R-:W-:Y:S01]  /*0f00*/  IMAD.X R69, RZ, RZ, R17, P4 ;  /* 0x000000ffff457224 */ /* 0x000fe200020e0611 */
[----:B------:R2:W-:Y:S01]  /*0f10*/  STL.128 [R1+0x2c0], RZ ;  /* 0x0002c0ff01007387 */ /* 0x0005e20000100c00 */
[C---:B------:R-:W-:Y:S01]  /*0f20*/  IADD3 R49, P2, R16.reuse, 0x11c, RZ ;  /* 0x0000011c10317810 */ /* 0x040fe20007f5e0ff */
[----:B-----5:R-:W-:Y:S01]  /*0f30*/  IMAD R29, R29, R4, RZ ;  /* 0x000000041d1d7224 */ /* 0x020fe200078e02ff */
[C---:B------:R-:W-:Y:S01]  /*0f40*/  IADD3 R59, P6, R16.reuse, 0x120, RZ ;  /* 0x00000120103b7810 */ /* 0x040fe20007fde0ff */
[----:B------:R2:W-:Y:S01]  /*0f50*/  STL.128 [R1+0x2d0], RZ ;  /* 0x0002d0ff01007387 */ /* 0x0005e20000100c00 */
[C---:B------:R-:W-:Y:S01]  /*0f60*/  IADD3 R45, P5, R16.reuse, 0x128, RZ ;  /* 0x00000128102d7810 */ /* 0x040fe20007fbe0ff */
[C---:B------:R-:W-:Y:S01]  /*0f70*/  VIADD R39, R16.reuse, 0x148 ;  /* 0x0000014810277836 */ /* 0x040fe20000000000 */
[----:B------:R-:W-:Y:S01]  /*0f80*/  IADD3 R32, P4, R16, 0x140, RZ ;  /* 0x0000014010207810 */ /* 0x000fe20007f9e0ff */
[----:B------:R2:W-:Y:S01]  /*0f90*/  STL.128 [R1+0x2e0], RZ ;  /* 0x0002e0ff01007387 */ /* 0x0005e20000100c00 */
[----:B------:R-:W-:Y:S01]  /*0fa0*/  ISETP.NE.AND P1, PT, R10, RZ, PT ;  /* 0x000000ff0a00720c */ /* 0x000fe20003f25270 */
[----:B------:R-:W-:-:S02]  /*0fb0*/  VIADD R18, R7, 0xffffff80 ;  /* 0xffffff8007127836 */ /* 0x000fc40000000000 */
[----:B------:R2:W-:Y:S01]  /*0fc0*/  STL.128 [R1+0x2f0], RZ ;  /* 0x0002f0ff01007387 */ /* 0x0005e20000100c00 */
[--C-:B------:R-:W-:Y:S01]  /*0fd0*/  IMAD.X R53, RZ, RZ, R17.reuse, P3 ;  /* 0x000000ffff357224 */ /* 0x100fe200018e0611 */
[----:B------:R-:W-:Y:S01]  /*0fe0*/  SEL R4, RZ, 0x1, P1 ;  /* 0x00000001ff047807 */ /* 0x000fe20000800000 */
[--C-:B------:R-:W-:Y:S01]  /*0ff0*/  IMAD.X R48, RZ, RZ, R17.reuse, P2 ;  /* 0x000000ffff307224 */ /* 0x100fe200010e0611 */
[----:B------:R2:W-:Y:S01]  /*1000*/  STL.128 [R1+0x300], RZ ;  /* 0x000300ff01007387 */ /* 0x0005e20000100c00 */
[--C-:B------:R-:W-:Y:S02]  /*1010*/  IMAD.X R60, RZ, RZ, R17.reuse, P6 ;  /* 0x000000ffff3c7224 */ /* 0x100fe400030e0611 */
[--C-:B------:R-:W-:Y:S01]  /*1020*/  IMAD.X R56, RZ, RZ, R17.reuse, P5 ;  /* 0x000000ffff387224 */ /* 0x100fe200028e0611 */
[----:B------:R2:W-:Y:S01]  /*1030*/  STL.128 [R1+0x310], RZ ;  /* 0x000310ff01007387 */ /* 0x0005e20000100c00 */
[----:B------:R-:W-:-:S03]  /*1040*/  IMAD.X R33, RZ, RZ, R17, P4 ;  /* 0x000000ffff217224 */ /* 0x000fc600020e0611 */
[----:B------:R2:W-:Y:S04]  /*1050*/  STL.128 [R1+0x320], RZ ;  /* 0x000320ff01007387 */ /* 0x0005e80000100c00 */
        /* <DEDUP_REMOVED lines=15> */
[----:B------:R2:W-:Y:S01]  /*1150*/  STL.128 [R1+0x420], RZ ;  /* 0x000420ff01007387 */ /* 0x0005e20000100c00 */
[----:B------:R-:W0:Y:S01]  /*1160*/  S2R R12, SR_CTAID.X ;  /* 0x00000000000c7919 */ /* 0x000e220000002500 */
[----:B------:R-:W-:Y:S05]  /*1170*/  @!P0 BRA `(.L_x_1999) ;  /* 0x0000008000c08947 */ /* 0x000fea0003800000 */
[----:B--2---:R-:W1:Y:S01]  /*1180*/  LDC R0, c[0x0][0x448] ;  /* 0x00011200ff007b82 */ /* 0x004e620000000800 */
[----:B0-----:R-:W-:-:S07]  /*1190*/  IMAD.SHL.U32 R12, R12, 0x40, RZ ;  /* 0x000000400c0c7824 */ /* 0x001fce00078e00ff */
[----:B------:R-:W0:Y:S08]  /*11a0*/  LDC.64 R8, c[0x0][0xad8] ;  /* 0x0002b600ff087b82 */ /* 0x000e300000000a00 */
[----:B------:R-:W2:Y:S01]  /*11b0*/  LDC R6, c[0x0][0x288] ;  /* 0x0000a200ff067b82 */ /* 0x000ea20000000800 */
[----:B-1----:R-:W-:Y:S02]  /*11c0*/  ISETP.NE.AND P1, PT, R0, 0x1, PT ;  /* 0x000000010000780c */ /* 0x002fe40003f25270 */
[----:B0-----:R-:W-:-:S11]  /*11d0*/  ISETP.GE.AND P2, PT, R9, 0x1, PT ;  /* 0x000000010900780c */ /* 0x001fd60003f46270 */
[----:B------:R-:W0:Y:S01]  /*11e0*/  @P1 LDC R3, c[0x0][0x44c] ;  /* 0x00011300ff031b82 */ /* 0x000e220000000800 */
[----:B------:R-:W-:-:S07]  /*11f0*/  @P1 VIADD R0, R12, 0x3f ;  /* 0x0000003f0c001836 */ /* 0x000fce0000000000 */
[----:B------:R-:W1:Y:S01]  /*1200*/  @P1 LDC R5, c[0x0][0x450] ;  /* 0x00011400ff051b82 */ /* 0x000e620000000800 */
[----:B0-----:R-:W-:Y:S01]  /*1210*/  @P1 IMAD.HI.U32 R2, R0, R3, RZ ;  /* 0x0000000300021227 */ /* 0x001fe200078e00ff */
[----:B--2---:R-:W-:-:S03]  /*1220*/  IADD3 R3, R29, 0x1, -R6 ;  /* 0x000000011d037810 */ /* 0x004fc60007ffe806 */
[----:B------:R-:W-:Y:S01]  /*1230*/  VIADD R0, R12, 0x3f ;  /* 0x0000003f0c007836 */ /* 0x000fe20000000000 */
[----:B-1----:R-:W-:-:S05]  /*1240*/  @P1 SHF.R.U32.HI R0, RZ, R5, R2 ;  /* 0x00000005ff001219 */ /* 0x002fca0000011602 */
[----:B------:R-:W-:-:S04]  /*1250*/  IMAD.IADD R3, R3, 0x1, R0 ;  /* 0x0000000103037824 */ /* 0x000fc800078e0200 */
[----:B------:R-:W-:Y:S01]  /*1260*/  IMAD.IADD R0, R3, 0x1, R8 ;  /* 0x0000000103007824 */ /* 0x000fe200078e0208 */
[----:B------:R-:W-:Y:S06]  /*1270*/  @!P2 BRA `(.L_x_2000) ;  /* 0x000000000040a947 */ /* 0x000fec0003800000 */
[C---:B------:R-:W-:Y:S01]  /*1280*/  ISETP.GT.AND P0, PT, R3.reuse, RZ, PT ;  /* 0x000000ff0300720c */ /* 0x040fe20003f04270 */
[----:B------:R-:W-:-:S12]  /*1290*/  VIADD R2, R3, 0xffffffff ;  /* 0xffffffff03027836 */ /* 0x000fd80000000000 */
[----:B------:R-:W-:Y:S05]  /*12a0*/  @P0 BRA `(.L_x_2001) ;  /* 0x00000000001c0947 */ /* 0x000fea0003800000 */
[----:B------:R-:W-:Y:S01]  /*12b0*/  ISETP.NE.AND P0, PT, R9, 0x1, PT ;  /* 0x000000010900780c */ /* 0x000fe20003f05270 */
[----:B------:R-:W-:-:S12]  /*12c0*/  IMAD.MOV R3, RZ, RZ, -R3 ;  /* 0x000000ffff037224 */ /* 0x000fd800078e0a03 */
[----:B------:R-:W0:Y:S02]  /*12d0*/  @P0 LDC.64 R4, c[0x0][0xae0] ;  /* 0x0002b800ff040b82 */ /* 0x000e240000000a00 */
[----:B0-----:R-:W-:-:S05]  /*12e0*/  @P0 IMAD.HI.U32 R2, R3, R4, RZ ;  /* 0x0000000403020227 */ /* 0x001fca00078e00ff */
[----:B------:R-:W-:-:S04]  /*12f0*/  @P0 SHF.R.U32.HI R3, RZ, R5, R2 ;  /* 0x00000005ff030219 */ /* 0x000fc80000011602 */
[----:B------:R-:W-:Y:S01]  /*1300*/  LOP3.LUT R2, RZ, R3, RZ, 0x33, !PT ;  /* 0x00000003ff027212 */ /* 0x000fe200078e33ff */
[----:B------:R-:W-:Y:S06]  /*1310*/  BRA `(.L_x_2002) ;  /* 0x0000000000107947 */ /* 0x000fec0003800000 */
.L_x_2001:
[----:B------:R-:W-:-:S13]  /*1320*/  ISETP.NE.AND P0, PT, R9, 0x1, PT ;  /* 0x000000010900780c */ /* 0x000fda0003f05270 */
[----:B------:R-:W0:Y:S02]  /*1330*/  @P0 LDC.64 R4, c[0x0][0xae0] ;  /* 0x0002b800ff040b82 */ /* 0x000e240000000a00 */
[----:B0-----:R-:W-:-:S05]  /*1340*/  @P0 IMAD.HI.U32 R4, R2, R4, RZ ;  /* 0x0000000402040227 */ /* 0x001fca00078e00ff */
[----:B------:R-:W-:-:S07]  /*1350*/  @P0 SHF.R.U32.HI R2, RZ, R5, R4 ;  /* 0x00000005ff020219 */ /* 0x000fce0000011604 */
.L_x_2002:
[----:B------:R-:W-:-:S05]  /*1360*/  IMAD R3, R2, R9, R9 ;  /* 0x0000000902037224 */ /* 0x000fca00078e0209 */
[----:B------:R-:W-:-:S07]  /*1370*/  VIMNMX R0, R0, R3, PT ;  /* 0x0000000300007248 */ /* 0x000fce0003fe0100 */
.L_x_2000:
[----:B------:R-:W0:Y:S01]  /*1380*/  @P1 LDC R7, c[0x0][0x44c] ;  /* 0x00011300ff071b82 */ /* 0x000e220000000800 */
[----:B------:R-:W-:Y:S01]  /*1390*/  VIADD R2, R0, 0x3f ;  /* 0x0000003f00027836 */ /* 0x000fe20000000000 */
[----:B------:R-:W-:Y:S01]  /*13a0*/  ULDC UR4, c[0x0][0xad4] ;  /* 0x0002b50000047ab9 */ /* 0x000fe20000000800 */
[----:B------:R-:W-:-:S03]  /*13b0*/  VIADD R0, R29, 0x3f ;  /* 0x0000003f1d007836 */ /* 0x000fc60000000000 */
[----:B------:R-:W-:Y:S02]  /*13c0*/  SHF.R.S32.HI R5, RZ, 0x1f, R2 ;  /* 0x0000001fff057819 */ /* 0x000fe40000011402 */
[----:B------:R-:W1:Y:S01]  /*13d0*/  @P1 LDC R11, c[0x0][0x450] ;  /* 0x00011400ff0b1b82 */ /* 0x000e620000000800 */
[----:B------:R-:W-:Y:S02]  /*13e0*/  SHF.R.S32.HI R3, RZ, 0x1f, R0 ;  /* 0x0000001fff037819 */ /* 0x000fe40000011400 */
[----:B------:R-:W-:Y:S02]  /*13f0*/  LEA.HI R5, R5, R2, RZ, 0x6 ;  /* 0x0000000205057211 */ /* 0x000fe400078f30ff */
[----:B------:R-:W-:Y:S02]  /*1400*/  LEA.HI R3, R3, R0, RZ, 0x6 ;  /* 0x0000000003037211 */ /* 0x000fe400078f30ff */
[----:B------:R-:W-:Y:S02]  /*1410*/  SHF.R.S32.HI R0, RZ, 0x6, R5 ;  /* 0x00000006ff007819 */ /* 0x000fe40000011405 */
[----:B------:R-:W-:Y:S01]  /*1420*/  SHF.R.S32.HI R3, RZ, 0x6, R3 ;  /* 0x00000006ff037819 */ /* 0x000fe20000011403 */
[----:B0-----:R-:W-:-:S05]  /*1430*/  @P1 IMAD.HI.U32 R4, R12, R7, RZ ;  /* 0x000000070c041227 */ /* 0x001fca00078e00ff */
[----:B-1----:R-:W-:Y:S02]  /*1440*/  @P1 SHF.R.U32.HI R12, RZ, R11, R4 ;  /* 0x0000000bff0c1219 */ /* 0x002fe40000011604 */
[----:B------:R-:W-:Y:S02]  /*1450*/  VIMNMX R11, R3, R0, PT ;  /* 0x00000000030b7248 */ /* 0x000fe40003fe0100 */
[----:B------:R-:W-:-:S05]  /*1460*/  IADD3 R12, R12, -R6, R29 ;  /* 0x800000060c0c7210 */ /* 0x000fca0007ffe01d */
[----:B------:R-:W-:Y:S01]  /*1470*/  VIADD R0, R12, -UR4 ;  /* 0x800000040c007c36 */ /* 0x000fe20008000000 */
[----:B------:R-:W-:Y:S06]  /*1480*/  @!P2 BRA `(.L_x_2003) ;  /* 0x00000000003ca947 */ /* 0x000fec0003800000 */
[----:B------:R-:W-:-:S13]  /*1490*/  ISETP.GT.AND P0, PT, R12, -0x1, PT ;  /* 0xffffffff0c00780c */ /* 0x000fda0003f04270 */
[----:B------:R-:W-:Y:S05]  /*14a0*/  @P0 BRA `(.L_x_2004) ;  /* 0x00000000001c0947 */ /* 0x000fea0003800000 */
[----:B------:R-:W-:Y:S02]  /*14b0*/  ISETP.NE.AND P0, PT, R9, 0x1, PT ;  /* 0x000000010900780c */ /* 0x000fe40003f05270 */
[----:B------:R-:W-:-:S11]  /*14c0*/  LOP3.LUT R3, RZ, R12, RZ, 0x33, !PT ;  /* 0x0000000cff037212 */ /* 0x000fd600078e33ff */
[----:B------:R-:W0:Y:S02]  /*14d0*/  @P0 LDC.64 R4, c[0x0][0xae0] ;  /* 0x0002b800ff040b82 */ /* 0x000e240000000a00 */
[----:B0-----:R-:W-:-:S05]  /*14e0*/  @P0 IMAD.HI.U32 R2, R3, R4, RZ ;  /* 0x0000000403020227 */ /* 0x001fca00078e00ff */
[----:B------:R-:W-:-:S04]  /*14f0*/  @P0 SHF.R.U32.HI R3, RZ, R5, R2 ;  /* 0x00000005ff030219 */ /* 0x000fc80000011602 */
[----:B------:R-:W-:Y:S01]  /*1500*/  LOP3.LUT R12, RZ, R3, RZ, 0x33, !PT ;  /* 0x00000003ff0c7212 */ /* 0x000fe200078e33ff */
[----:B------:R-:W-:Y:S06]  /*1510*/  BRA `(.L_x_2005) ;  /* 0x0000000000107947 */ /* 0x000fec0003800000 */
.L_x_2004:
[----:B------:R-:W-:-:S13]  /*1520*/  ISETP.NE.AND P0, PT, R9, 0x1, PT ;  /* 0x000000010900780c */ /* 0x000fda0003f05270 */
[----:B------:R-:W0:Y:S02]  /*1530*/  @P0 LDC.64 R2, c[0x0][0xae0] ;  /* 0x0002b800ff020b82 */ /* 0x000e240000000a00 */
[----:B0-----:R-:W-:-:S05]  /*1540*/  @P0 IMAD.HI.U32 R2, R12, R2, RZ ;  /* 0x000000020c020227 */ /* 0x001fca00078e00ff */
[----:B------:R-:W-:-:S07]  /*1550*/  @P0 SHF.R.U32.HI R12, RZ, R3, R2 ;  /* 0x00000003ff0c0219 */ /* 0x000fce0000011602 */
.L_x_2005:
[----:B------:R-:W-:-:S05]  /*1560*/  IMAD R3, R12, R9, RZ ;  /* 0x000000090c037224 */ /* 0x000fca00078e02ff */
[----:B------:R-:W-:-:S07]  /*1570*/  VIMNMX R0, R0, R3, !PT ;  /* 0x0000000300007248 */ /* 0x000fce0007fe0100 */
.L_x_2003:
[----:B------:R-:W-:Y:S01]  /*1580*/  SHF.R.S32.HI R3, RZ, 0x1f, R0 ;  /* 0x0000001fff037819 */ /* 0x000fe20000011400 */
[----:B------:R-:W-:Y:S01]  /*1590*/  IMAD.MOV.U32 R231, RZ, RZ, RZ ;  /* 0x000000ffffe77224 */ /* 0x000fe200078e00ff */
[----:B------:R-:W-:Y:S02]  /*15a0*/  LOP3.LUT R6, R156, 0xffff, RZ, 0xc0, !PT ;  /* 0x0000ffff9c067812 */ /* 0x000fe400078ec0ff */
[----:B------:R-:W-:-:S04]  /*15b0*/  LEA.HI R3, R3, R0, RZ, 0x6 ;  /* 0x0000000003037211 */ /* 0x000fc800078f30ff */
[----:B------:R-:W-:-:S04]  /*15c0*/  SHF.R.S32.HI R3, RZ, 0x6, R3 ;  /* 0x00000006ff037819 */ /* 0x000fc80000011403 */
[----:B------:R-:W-:-:S04]  /*15d0*/  VIMNMX R9, RZ, R3, !PT ;  /* 0x00000003ff097248 */ /* 0x000fc80007fe0100 */
[----:B------:R-:W-:-:S13]  /*15e0*/  ISETP.GT.AND P0, PT, R11, R9, PT ;  /* 0x000000090b00720c */ /* 0x000fda0003f04270 */
[----:B------:R-:W-:Y:S05]  /*15f0*/  @!P0 BRA `(.L_x_2006) ;  /* 0x00000000007c8947 */ /* 0x000fea0003800000 */
[----:B------:R-:W-:-:S04]  /*1600*/  SHF.R.U32.HI R0, RZ, 0x10, R156 ;  /* 0x00000010ff007819 */ /* 0x000fc8000001169c */
[----:B------:R-:W-:-:S13]  /*1610*/  ISETP.NE.AND P0, PT, R0, RZ, PT ;  /* 0x000000ff0000720c */ /* 0x000fda0003f05270 */
[----:B------:R-:W0:Y:S02]  /*1620*/  @!P0 LDC R0, c[0x0][0xae8] ;  /* 0x0002ba00ff008b82 */ /* 0x000e240000000800 */
[-C--:B0-----:R-:W-:Y:S02]  /*1630*/  IABS R8, R0.reuse ;  /* 0x0000000000087213 */ /* 0x081fe40000000000 */
[----:B------:R-:W-:Y:S02]  /*1640*/  IADD3 R2, R0, -0x1, R11 ;  /* 0xffffffff00027810 */ /* 0x000fe40007ffe00b */
[----:B------:R-:W0:Y:S03]  /*1650*/  I2F.RP R4, R8 ;  /* 0x0000000800047306 */ /* 0x000e260000209400 */
[----:B------:R-:W-:Y:S01]  /*1660*/  IMAD.IADD R5, R2, 0x1, -R9 ;  /* 0x0000000102057824 */ /* 0x000fe200078e0a09 */
[----:B------:R-:W-:-:S04]  /*1670*/  IABS R2, R0 ;  /* 0x0000000000027213 */ /* 0x000fc80000000000 */
[----:B------:R-:W-:Y:S02]  /*1680*/  IABS R10, R5 ;  /* 0x00000005000a7213 */ /* 0x000fe40000000000 */
[----:B------:R-:W-:-:S04]  /*1690*/  LOP3.LUT R5, R5, R0, RZ, 0x3c, !PT ;  /* 0x0000000005057212 */ /* 0x000fc800078e3cff */
[----:B------:R-:W-:Y:S01]  /*16a0*/  ISETP.GE.AND P2, PT, R5, RZ, PT ;  /* 0x000000ff0500720c */ /* 0x000fe20003f46270 */
[----:B0-----:R-:W0:Y:S02]  /*16b0*/  MUFU.RCP R4, R4 ;  /* 0x0000000400047308 */ /* 0x001e240000001000 */
[----:B0-----:R-:W-:Y:S02]  /*16c0*/  VIADD R3, R4, 0xffffffe ;  /* 0x0ffffffe04037836 */ /* 0x001fe40000000000 */
[----:B------:R-:W-:Y:S02]  /*16d0*/  IMAD.MOV R4, RZ, RZ, -R2 ;  /* 0x000000ffff047224 */ /* 0x000fe400078e0a02 */
[----:B------:R-:W-:Y:S02]  /*16e0*/  IMAD.MOV.U32 R2, RZ, RZ, RZ ;  /* 0x000000ffff027224 */ /* 0x000fe400078e00ff */
[----:B------:R-:W0:Y:S02]  /*16f0*/  F2I.FTZ.U32.TRUNC.NTZ R3, R3 ;  /* 0x0000000300037305 */ /* 0x000e24000021f000 */
[----:B0-----:R-:W-:-:S04]  /*1700*/  IMAD.MOV R7, RZ, RZ, -R3 ;  /* 0x000000ffff077224 */ /* 0x001fc800078e0a03 */
[----:B------:R-:W-:-:S04]  /*1710*/  IMAD R7, R7, R8, RZ ;  /* 0x0000000807077224 */ /* 0x000fc800078e02ff */
[----:B------:R-:W-:-:S04]  /*1720*/  IMAD.HI.U32 R2, R3, R7, R2 ;  /* 0x0000000703027227 */ /* 0x000fc800078e0002 */
[----:B------:R-:W-:-:S04]  /*1730*/  IMAD.MOV.U32 R3, RZ, RZ, R10 ;  /* 0x000000ffff037224 */ /* 0x000fc800078e000a */
        /* <DEDUP_REMOVED lines=10> */
[----:B------:R-:W-:-:S07]  /*17e0*/  IMAD.MOV.U32 R231, RZ, RZ, R2 ;  /* 0x000000ffffe77224 */ /* 0x000fce00078e0002 */
.L_x_2006:
[----:B------:R-:W-:Y:S01]  /*17f0*/  IMAD R0, R6, R231, R9 ;  /* 0x000000e706007224 */ /* 0x000fe200078e0209 */
[----:B------:R-:W-:-:S04]  /*1800*/  PRMT R3, RZ, 0x7610, R3 ;  /* 0x00007610ff037816 */ /* 0x000fc80000000003 */
[----:B------:R-:W-:-:S04]  /*1810*/  VIADDMNMX R231, R0, R231, R11, PT ;  /* 0x000000e700e77246 */ /* 0x000fc8000380010b */
[----:B------:R-:W-:-:S13]  /*1820*/  ISETP.GT.AND P0, PT, R231, R0, PT ;  /* 0x00000000e700720c */ /* 0x000fda0003f04270 */
[----:B------:R-:W-:Y:S05]  /*1830*/  @!P0 BRA `(.L_x_2007) ;  /* 0x0000024000f48947 */ /* 0x000fea0003800000 */
[----:B------:R-:W2:Y:S04]  /*1840*/  LDL R3, [R1+0x1e8] ;  /* 0x0001e80001037983 */ /* 0x000ea80000100800 */
[----:B------:R-:W3:Y:S04]  /*1850*/  LDL R24, [R1+0x230] ;  /* 0x0002300001187983 */ /* 0x000ee80000100800 */
[----:B------:R-:W4:Y:S04]  /*1860*/  LDL R36, [R1+0x234] ;  /* 0x0002340001247983 */ /* 0x000f280000100800 */
[----:B------:R-:W5:Y:S04]  /*1870*/  LDL R38, [R1+0x238] ;  /* 0x0002380001267983 */ /* 0x000f680000100800 */
        /* <DEDUP_REMOVED lines=124> */
[----:B------:R-:W5:Y:S01]  /*2040*/  LDL R227, [R1+0x42c] ;  /* 0x00042c0001e37983 */ /* 0x000f620000100800 */
[----:B------:R-:W-:-:S04]  /*2050*/  SHF.R.S32.HI R229, RZ, 0x1f, R18 ;  /* 0x0000001fffe57819 */ /* 0x000fc80000011412 */
[----:B------:R-:W-:-:S04]  /*2060*/  LEA.HI R229, R229, R18, RZ, 0x7 ;  /* 0x00000012e5e57211 */ /* 0x000fc800078f38ff */
[----:B------:R-:W-:-:S06]  /*2070*/  SHF.R.S32.HI R2, RZ, 0x7, R229 ;  /* 0x00000007ff027819 */ /* 0x000fcc00000114e5 */
[----:B------:R-:W0:Y:S01]  /*2080*/  SHFL.IDX PT, R2, R2, RZ, 0x1f ;  /* 0x00001fff02027589 */ /* 0x000e2200000e0000 */
[----:B------:R-:W1:Y:S01]  /*2090*/  S2UR UR7, SR_CgaCtaId ;  /* 0x00000000000779c3 */ /* 0x000e620000008800 */
[----:B------:R-:W-:Y:S01]  /*20a0*/  UMOV UR6, 0x400 ;  /* 0x0000040000067882 */ /* 0x000fe20000000000 */
[----:B0-----:R-:W-:Y:S01]  /*20b0*/  R2UR UR4, R2 ;  /* 0x00000000020472ca */ /* 0x001fe200000e0000 */
[----:B-1----:R-:W-:-:S12]  /*20c0*/  ULEA UR21, UR7, UR6, 0x18 ;  /* 0x0000000607157291 */ /* 0x002fd8000f8ec03f */
[----:B------:R-:W-:-:S04]  /*20d0*/  ULEA.HI UR5, UR4, UR4, URZ, 0x1 ;  /* 0x0000000404057291 */ /* 0x000fc8000f8f083f */
[----:B------:R-:W-:-:S04]  /*20e0*/  ULOP3.LUT UR5, UR5, 0x1fffe, URZ, 0xc0, !UPT ;  /* 0x0001fffe05057892 */ /* 0x000fc8000f8ec03f */
[----:B------:R-:W-:-:S04]  /*20f0*/  UIADD3 UR5, UR4, -UR5, URZ ;  /* 0x8000000504057290 */ /* 0x000fc8000fffe03f */
[----:B------:R-:W-:-:S04]  /*2100*/  ULEA UR5, UR5, UR21, 0xf ;  /* 0x0000001505057291 */ /* 0x000fc8000f8e783f */
[----:B------:R-:W-:-:S04]  /*2110*/  UIADD3 UR5, UR5, 0x400, URZ ;  /* 0x0000040005057890 */ /* 0x000fc8000fffe03f */
[----:B------:R-:W-:-:S04]  /*2120*/  USHF.R.U32.HI UR5, URZ, 0x4, UR5 ;  /* 0x000000043f057899 */ /* 0x000fc80008011605 */
[----:B------:R-:W-:-:S04]  /*2130*/  ULOP3.LUT UR5, UR5, 0x3fff, URZ, 0xc0, !UPT ;  /* 0x00003fff05057892 */ /* 0x000fc8000f8ec03f */
[----:B------:R-:W-:Y:S02]  /*2140*/  ULOP3.LUT UR20, UR5, 0x2000000, URZ, 0xfc, !UPT ;  /* 0x0200000005147892 */ /* 0x000fe4000f8efc3f */
[----:B------:R-:W-:-:S04]  /*2150*/  UIADD3 UR4, UR21, 0x36400, URZ ;  /* 0x0003640015047890 */ /* 0x000fc8000fffe03f */
[----:B--2---:R-:W-:Y:S01]  /*2160*/  LEA R2, R3, UR20, 0xc ;  /* 0x0000001403027c11 */ /* 0x004fe2000f8e60ff */
[----:B------:R-:W-:Y:S01]  /*2170*/  IMAD.MOV.U32 R3, RZ, RZ, 0x40000040 ;  /* 0x40000040ff037424 */ /* 0x000fe200078e00ff */
[----:B------:R-:W-:Y:S02]  /*2180*/  USHF.R.U32.HI UR4, URZ, 0x4, UR4 ;  /* 0x000000043f047899 */ /* 0x000fe40008011604 */
[----:B------:R-:W-:Y:S02]  /*2190*/  R2UR UR6, R2 ;  /* 0x00000000020672ca */ /* 0x000fe400000e0000 */
[----:B------:R-:W-:Y:S01]  /*21a0*/  R2UR UR7, R3 ;  /* 0x00000000030772ca */ /* 0x000fe200000e0000 */
[----:B------:R-:W-:Y:S01]  /*21b0*/  ULOP3.LUT UR4, UR4, 0x3fff, URZ, 0xc0, !UPT ;  /* 0x00003fff04047892 */ /* 0x000fe2000f8ec03f */
[----:B---3--:R-:W-:Y:S03]  /*21c0*/  STL [R1+0x230], R24 ;  /* 0x0002301801007387 */ /* 0x008fe60000100800 */
[----:B------:R-:W-:Y:S01]  /*21d0*/  ULOP3.LUT UR16, UR4, 0x10000, URZ, 0xfc, !UPT ;  /* 0x0001000004107892 */ /* 0x000fe2000f8efc3f */
[----:B----4-:R-:W-:Y:S04]  /*21e0*/  STL [R1+0x234], R36 ;  /* 0x0002342401007387 */ /* 0x010fe80000100800 */
[----:B-----5:R-:W-:Y:S04]  /*21f0*/  STL [R1+0x238], R38 ;  /* 0x0002382601007387 */ /* 0x020fe80000100800 */
[----:B------:R-:W-:Y:S04]  /*2200*/  STL [R1+0x23c], R40 ;  /* 0x00023c2801007387 */ /* 0x000fe80000100800 */
        /* <DEDUP_REMOVED lines=22> */
[----:B------:R0:W-:Y:S01]  /*2370*/  STL [R1+0x2a4], R76 ;  /* 0x0002a44c01007387 */ /* 0x0001e20000100800 */
[----:B------:R-:W-:Y:S06]  /*2380*/  BAR.SYNC.DEFER_BLOCKING 0xe, 0x100 ;  /* 0x0384000000007b1d */ /* 0x000fec0000010000 */
[----:B------:R-:W-:Y:S01]  /*2390*/  UMOV UR4, UR16 ;  /* 0x0000001000047c82 */ /* 0x000fe20008000000 */
[----:B------:R-:W-:Y:S01]  /*23a0*/  UMOV UR5, 0x40000040 ;  /* 0x4000004000057882 */ /* 0x000fe20000000000 */
[----:B0-----:R-:W-:-:S06]  /*23b0*/  WARPGROUP.ARRIVE ;  /* 0x00000000000079c5 */ /* 0x001fcc0000000000 */
[----:B------:R-:W-:Y:S01]  /*23c0*/  HGMMA.64x256x16.F32 R24, gdesc[UR4].tnspB, RZ, !UPT, gsb0 ;  /* 0x43e00000041879f0 */ /* 0x000fe2000c0008ff */
[----:B------:R0:W-:Y:S04]  /*23d0*/  STL [R1+0x2a8], R4 ;  /* 0x0002a80401007387 */ /* 0x0001e80000100800 */
[----:B------:R1:W-:Y:S01]  /*23e0*/  STL [R1+0x374], R5 ;  /* 0x0003740501007387 */ /* 0x0003e20000100800 */
[----:B0-----:R-:W-:Y:S02]  /*23f0*/  VIADD R4, R2, 0x80 ;  /* 0x0000008002047836 */ /* 0x001fe40000000000 */
[----:B-1----:R-:W-:-:S03]  /*2400*/  IMAD.MOV.U32 R5, RZ, RZ, 0x40000040 ;  /* 0x40000040ff057424 */ /* 0x002fc600078e00ff */
[----:B------:R-:W-:Y:S02]  /*2410*/  R2UR UR10, R4 ;  /* 0x00000000040a72ca */ /* 0x000fe400000e0000 */
[----:B------:R-:W-:Y:S01]  /*2420*/  R2UR UR11, R5 ;  /* 0x00000000050b72ca */ /* 0x000fe200000e0000 */
[----:B------:R-:W-:Y:S01]  /*2430*/  UIADD3 UR8, UR16, 0x2, URZ ;  /* 0x0000000210087890 */ /* 0x000fe2000fffe03f */
        /* <DEDUP_REMOVED lines=60> */
[----:B------:R-:W-:Y:S01]  /*2800*/  STL [R1+0x394], R21 ;  /* 0x0003941501007387 */ /* 0x000fe20000100800 */
[----:B------:R-:W-:-:S03]  /*2810*/  WARPGROUP.DEPBAR.LE gsb0, 0x0 ;  /* 0x00008000000079c5 */ /* 0x000fc60000010000 */
        /* <DEDUP_REMOVED lines=38> */
[----:B------:R-:W-:Y:S04]  /*2a80*/  STL.128 [R1+0x230], R24 ;  /* 0x0002301801007387 */ /* 0x000fe80000100c00 */
        /* <DEDUP_REMOVED lines=30> */
[----:B------:R0:W-:Y:S01]  /*2c70*/  STL.128 [R1+0x420], R148 ;  /* 0x0004209401007387 */ /* 0x0001e20000100c00 */
[----:B------:R-:W-:Y:S01]  /*2c80*/  UMOV UR9, 0x40000040 ;  /* 0x4000004000097882 */ /* 0x000fe20000000000 */
[----:B0-----:R-:W-:-:S06]  /*2c90*/  WARPGROUP.ARRIVE ;  /* 0x00000000000079c5 */ /* 0x001fcc0000000000 */
[----:B------:R-:W-:Y:S01]  /*2ca0*/  HGMMA.64x256x16.F32 R24, gdesc[UR8].tnspB, R24, gsb0 ;  /* 0x43e00000081879f0 */ /* 0x000fe20008000818 */
[----:B------:R-:W-:Y:S02]  /*2cb0*/  VIADD R4, R2, 0x100 ;  /* 0x0000010002047836 */ /* 0x000fe40000000000 */
[----:B------:R-:W-:-:S03]  /*2cc0*/  IMAD.MOV.U32 R5, RZ, RZ, 0x40000040 ;  /* 0x40000040ff057424 */ /* 0x000fc600078e00ff */
[----:B------:R-:W-:Y:S02]  /*2cd0*/  R2UR UR14, R4 ;  /* 0x00000000040e72ca */ /* 0x000fe400000e0000 */
[----:B------:R-:W-:Y:S01]  /*2ce0*/  R2UR UR15, R5 ;  /* 0x00000000050f72ca */ /* 0x000fe200000e0000 */
[----:B------:R-:W-:Y:S01]  /*2cf0*/  UIADD3 UR12, UR16, 0x4, URZ ;  /* 0x00000004100c7890 */ /* 0x000fe2000fffe03f */
[----:B------:R-:W-:Y:S01]  /*2d00*/  UMOV UR13, 0x40000040 ;  /* 0x40000040000d7882 */ /* 0x000fe20000000000 */
[----:B------:R-:W-:Y:S02]  /*2d10*/  VIADD R2, R2, 0x180 ;  /* 0x0000018002027836 */ /* 0x000fe40000000000 */
[----:B------:R-:W-:-:S03]  /*2d20*/  IMAD.MOV.U32 R3, RZ, RZ, 0x40000040 ;  /* 0x40000040ff037424 */ /* 0x000fc600078e00ff */
[----:B------:R-:W-:Y:S02]  /*2d30*/  R2UR UR18, R2 ;  /* 0x00000000021272ca */ /* 0x000fe400000e0000 */
[----:B------:R-:W-:Y:S01]  /*2d40*/  R2UR UR19, R3 ;  /* 0x00000000031372ca */ /* 0x000fe200000e0000 */
[----:B------:R-:W-:Y:S01]  /*2d50*/  UIADD3 UR16, UR16, 0x6, URZ ;  /* 0x0000000610107890 */ /* 0x000fe2000fffe03f */
[----:B------:R-:W-:Y:S01]  /*2d60*/  UMOV UR17, 0x40000040 ;  /* 0x4000004000117882 */ /* 0x000fe20000000000 */
[----:B------:R-:W-:Y:S02]  /*2d70*/  WARPGROUP.DEPBAR.LE gsb0, 0x0 ;  /* 0x00008000000079c5 */ /* 0x000fe40000010000 */
        /* <DEDUP_REMOVED lines=31> */
[----:B------:R0:W-:Y:S02]  /*2f70*/  STL.128 [R1+0x420], R148 ;  /* 0x0004209401007387 */ /* 0x0001e40000100c00 */
[----:B0-----:R-:W-:-:S06]  /*2f80*/  WARPGROUP.ARRIVE ;  /* 0x00000000000079c5 */ /* 0x001fcc0000000000 */
[----:B------:R-:W-:Y:S03]  /*2f90*/  HGMMA.64x256x16.F32 R24, gdesc[UR12].tnspB, R24, gsb0 ;  /* 0x43e000000c1879f0 */ /* 0x000fe60008000818 */
        /* <DEDUP_REMOVED lines=37> */
[----:B------:R-:W2:Y:S04]  /*31f0*/  LDL R2, [R1+0x230] ;  /* 0x0002300001027983 */ /* 0x000ea80000100800 */
        /* <DEDUP_REMOVED lines=10> */
[----:B------:R0:W-:Y:S04]  /*32a0*/  STL.128 [R1+0x2e0], R68 ;  /* 0x0002e04401007387 */ /* 0x0001e80000100c00 */
        /* <DEDUP_REMOVED lines=18> */
[----:B------:R-:W-:Y:S04]  /*33d0*/  STL.128 [R1+0x410], R144 ;  /* 0x0004109001007387 */ /* 0x000fe80000100c00 */
[----:B------:R-:W-:Y:S04]  /*33e0*/  STL.128 [R1+0x420], R148 ;  /* 0x0004209401007387 */ /* 0x000fe80000100c00 */
[----:B0-----:R-:W2:Y:S04]  /*33f0*/  LDL R68, [R1+0x234] ;  /* 0x0002340001447983 */ /* 0x001ea80000100800 */
[----:B------:R-:W2:Y:S04]  /*3400*/  LDL R70, [R1+0x238] ;  /* 0x0002380001467983 */ /* 0x000ea80000100800 */
[----:B-1----:R-:W2:Y:S04]  /*3410*/  LDL R72, [R1+0x23c] ;  /* 0x00023c0001487983 */ /* 0x002ea80000100800 */
[----:B------:R-:W2:Y:S04]  /*3420*/  LDL R74, [R1+0x244] ;  /* 0x00024400014a7983 */ /* 0x000ea80000100800 */
[----:B---3--:R-:W3:Y:S04]  /*3430*/  LDL R76, [R1+0x248] ;  /* 0x00024800014c7983 */ /* 0x008ee80000100800 */
[----:B------:R-:W3:Y:S04]  /*3440*/  LDL R78, [R1+0x24c] ;  /* 0x00024c00014e7983 */ /* 0x000ee80000100800 */
[----:B------:R-:W3:Y:S04]  /*3450*/  LDL R6, [R1+0x250] ;  /* 0x0002500001067983 */ /* 0x000ee80000100800 */
[----:B----4-:R-:W4:Y:S04]  /*3460*/  LDL R80, [R1+0x254] ;  /* 0x0002540001507983 */ /* 0x010f280000100800 */
[----:B------:R-:W4:Y:S04]  /*3470*/  LDL R82, [R1+0x258] ;  /* 0x0002580001527983 */ /* 0x000f280000100800 */
[----:B-----5:R-:W5:Y:S04]  /*3480*/  LDL R84, [R1+0x25c] ;  /* 0x00025c0001547983 */ /* 0x020f680000100800 */
        /* <DEDUP_REMOVED lines=117> */
[----:B------:R-:W0:Y:S01]  /*3be0*/  S2R R233, SR_TID.X ;  /* 0x0000000000e97919 */ /* 0x000e220000002100 */
[----:B------:R-:W-:-:S05]  /*3bf0*/  LOP3.LUT R229, R229, 0xffffff80, RZ, 0xc0, !PT ;  /* 0xffffff80e5e57812 */ /* 0x000fca00078ec0ff */
[----:B------:R-:W-:Y:S01]  /*3c00*/  IMAD.IADD R229, R18, 0x1, -R229 ;  /* 0x0000000112e57824 */ /* 0x000fe200078e0ae5 */
[----:B--2---:R1:W-:Y:S04]  /*3c10*/  STL [R1+0x230], R2 ;  /* 0x0002300201007387 */ /* 0x0043e80000100800 */
[----:B------:R-:W-:Y:S04]  /*3c20*/  STL [R1+0x234], R68 ;  /* 0x0002344401007387 */ /* 0x000fe80000100800 */
[----:B------:R-:W-:Y:S01]  /*3c30*/  STL [R1+0x238], R70 ;  /* 0x0002384601007387 */ /* 0x000fe20000100800 */
[----:B-1----:R-:W-:-:S03]  /*3c40*/  SHF.R.S32.HI R2, RZ, 0x1f, R229 ;  /* 0x0000001fff027819 */ /* 0x002fc600000114e5 */
[----:B------:R-:W-:Y:S04]  /*3c50*/  STL [R1+0x23c], R72 ;  /* 0x00023c4801007387 */ /* 0x000fe80000100800 */
[----:B------:R-:W-:Y:S04]  /*3c60*/  STL [R1+0x244], R74 ;  /* 0x0002444a01007387 */ /* 0x000fe80000100800 */
[----:B---3--:R-:W-:Y:S04]  /*3c70*/  STL [R1+0x248], R76 ;  /* 0x0002484c01007387 */ /* 0x008fe80000100800 */
[----:B------:R-:W-:Y:S01]  /*3c80*/  STL [R1+0x24c], R78 ;  /* 0x00024c4e01007387 */ /* 0x000fe20000100800 */
[----:B0-----:R-:W-:-:S03]  /*3c90*/  LOP3.LUT R233, R233, 0x7f, RZ, 0xc0, !PT ;  /* 0x0000007fe9e97812 */ /* 0x001fc600078ec0ff */
[----:B------:R-:W-:Y:S04]  /*3ca0*/  STL [R1+0x250], R6 ;  /* 0x0002500601007387 */ /* 0x000fe80000100800 */
[----:B----4-:R-:W-:Y:S04]  /*3cb0*/  STL [R1+0x254], R80 ;  /* 0x0002545001007387 */ /* 0x010fe80000100800 */
[----:B------:R-:W-:Y:S04]  /*3cc0*/  STL [R1+0x258], R82 ;  /* 0x0002585201007387 */ /* 0x000fe80000100800 */
        /* <DEDUP_REMOVED lines=117> */
[----:B------:R-:W-:Y:S06]  /*4420*/  BAR.ARV 0xf, 0x100 ;  /* 0x03c4000000007b1d */ /* 0x000fec0000002000 */
[----:B0-----:R-:W-:Y:S01]  /*4430*/  LEA.HI R3, R2, R229, RZ, 0x2 ;  /* 0x000000e502037211 */ /* 0x001fe200078f10ff */
[----:B------:R0:W-:Y:S01]  /*4440*/  STL [R1+0x240], R4 ;  /* 0x0002400401007387 */ /* 0x0001e20000100800 */
[----:B------:R-:W-:-:S02]  /*4450*/  ISETP.NE.AND P1, PT, R233, RZ, PT ;  /* 0x000000ffe900720c */ /* 0x000fc40003f25270 */
[--C-:B0-----:R-:W-:Y:S02]  /*4460*/  SHF.R.S32.HI R4, RZ, 0x2, R3.reuse ;  /* 0x00000002ff047819 */ /* 0x101fe40000011403 */
[----:B------:R-:W-:-:S04]  /*4470*/  SHF.R.S32.HI R3, RZ, 0x1f, R3 ;  /* 0x0000001fff037819 */ /* 0x000fc80000011403 */
[----:B------:R-:W-:Y:S01]  /*4480*/  LEA.HI R3, R3, R4, RZ, 0x3 ;  /* 0x0000000403037211 */ /* 0x000fe200078f18ff */
[----:B------:R-:W-:Y:S01]  /*4490*/  VIADD R231, R231, 0xfffffffe ;  /* 0xfffffffee7e77836 */ /* 0x000fe20000000000 */
[----:B------:R-:W-:Y:S02]  /*44a0*/  LEA.HI R2, R2, R229, RZ, 0x5 ;  /* 0x000000e502027211 */ /* 0x000fe400078f28ff */
[----:B------:R-:W-:Y:S01]  /*44b0*/  LOP3.LUT R3, R3, 0xfffffff8, RZ, 0xc0, !PT ;  /* 0xfffffff803037812 */ /* 0x000fe200078ec0ff */
[----:B------:R-:W-:Y:S01]  /*44c0*/  BSSY B0, `(.L_x_2008) ;  /* 0x000000a000007945 */ /* 0x000fe20003800000 */
[----:B------:R-:W-:Y:S02]  /*44d0*/  ISETP.GE.AND P0, PT, R231, R0, PT ;  /* 0x00000000e700720c */ /* 0x000fe40003f06270 */
[----:B------:R-:W-:Y:S01]  /*44e0*/  SHF.R.S32.HI R2, RZ, 0x5, R2 ;  /* 0x00000005ff027819 */ /* 0x000fe20000011402 */
[----:B------:R-:W-:Y:S01]  /*44f0*/  IMAD.IADD R3, R4, 0x1, -R3 ;  /* 0x0000000104037824 */ /* 0x000fe200078e0a03 */
[----:B------:R-:W-:Y:S09]  /*4500*/  @P1 BRA `(.L_x_2009) ;  /* 0x0000000000141947 */ /* 0x000ff20003800000 */
[----:B------:R-:W2:Y:S02]  /*4510*/  LDL R4, [R1+0x1e8] ;  /* 0x0001e80001047983 */ /* 0x000ea40000100800 */
[----:B--2---:R-:W-:-:S05]  /*4520*/  LEA R4, R4, UR21, 0x3 ;  /* 0x0000001504047c11 */ /* 0x004fca000f8e18ff */
[----:B------:R-:W-:-:S05]  /*4530*/  VIADD R4, R4, 0x38860 ;  /* 0x0003886004047836 */ /* 0x000fca0000000000 */
[----:B------:R-:W-:-:S04]  /*4540*/  PRMT R4, RZ, 0x654, R4 ;  /* 0x00000654ff047816 */ /* 0x000fc80000000004 */
[----:B------:R0:W-:Y:S03]  /*4550*/  SYNCS.ARRIVE.TRANS64.RED.A1T0 RZ, [R4+URZ], RZ ;  /* 0x000000ff04ff79a7 */ /* 0x0001e6000810043f */
.L_x_2009:
[----:B------:R-:W-:Y:S05]  /*4560*/  BSYNC B0 ;  /* 0x0000000000007941 */ /* 0x000fea0003800000 */
.L_x_2008:
[----:B------:R-:W-:Y:S01]  /*4570*/  IMAD R152, R2, 0x10, R3 ;  /* 0x0000001002987824 */ /* 0x000fe200078e0203 */
[----:B------:R-:W-:Y:S06]  /*4580*/  @!P0 BRA `(.L_x_2010) ;  /* 0x0000003c00608947 */ /* 0x000fec0003800000 */
.L_x_2013:
[----:B------:R-:W2:Y:S04]  /*4590*/  LDL R153, [R1+0x1e8] ;  /* 0x0001e80001997983 */ /* 0x000ea80000100800 */
[----:B0-----:R-:W3:Y:S04]  /*45a0*/  LDL.64 R46, [R1+0x240] ;  /* 0x00024000012e7983 */ /* 0x001ee80000100a00 */
[----:B------:R-:W4:Y:S04]  /*45b0*/  LDL.64 R48, [R1+0x250] ;  /* 0x0002500001307983 */ /* 0x000f280000100a00 */
[----:B------:R-:W5:Y:S04]  /*45c0*/  LDL.64 R50, [R1+0x260] ;  /* 0x0002600001327983 */ /* 0x000f680000100a00 */
        /* <DEDUP_REMOVED lines=56> */
[----:B-1----:R-:W5:Y:S04]  /*4950*/  LDL.64 R2, [R1+0x3e8] ;  /* 0x0003e80001027983 */ /* 0x002f680000100a00 */
[----:B------:R-:W5:Y:S04]  /*4960*/  LDL.64 R10, [R1+0x3f8] ;  /* 0x0003f800010a7983 */ /* 0x000f680000100a00 */
[----:B------:R-:W5:Y:S04]  /*4970*/  LDL.64 R8, [R1+0x408] ;  /* 0x0004080001087983 */ /* 0x000f680000100a00 */
[----:B------:R-:W5:Y:S04]  /*4980*/  LDL.64 R6, [R1+0x418] ;  /* 0x0004180001067983 */ /* 0x000f680000100a00 */
[----:B0-----:R-:W5:Y:S01]  /*4990*/  LDL.64 R4, [R1+0x428] ;  /* 0x0004280001047983 */ /* 0x001f620000100a00 */
[----:B--2---:R-:W-:-:S05]  /*49a0*/  IMAD R40, R153, 0x40, R152 ;  /* 0x0000004099287824 */ /* 0x004fca00078e0298 */
[----:B------:R-:W-:Y:S01]  /*49b0*/  LEA R40, R40, UR21, 0x2 ;  /* 0x0000001528287c11 */ /* 0x000fe2000f8e10ff */
[----:B------:R-:W-:Y:S06]  /*49c0*/  BAR.SYNC.DEFER_BLOCKING 0xe, 0x100 ;  /* 0x0384000000007b1d */ /* 0x000fec0000010000 */
[----:B------:R-:W3:Y:S04]  /*49d0*/  LDS R43, [R40+0x38400] ;  /* 0x03840000282b7984 */ /* 0x000ee80000000800 */
[----:B------:R0:W1:Y:S01]  /*49e0*/  LDS R42, [R40+0x38420] ;  /* 0x03842000282a7984 */ /* 0x0000620000000800 */
[C---:B---3--:R-:W-:Y:S01]  /*49f0*/  FMUL.FTZ R47, R43.reuse, R47 ;  /* 0x0000002f2b2f7220 */ /* 0x048fe20000410000 */
[C---:B------:R-:W-:Y:S01]  /*4a00*/  FMUL.FTZ R46, R43.reuse, R46 ;  /* 0x0000002e2b2e7220 */ /* 0x040fe20000410000 */
[C---:B----4-:R-:W-:Y:S01]  /*4a10*/  FMUL.FTZ R49, R43.reuse, R49 ;  /* 0x000000312b317220 */ /* 0x050fe20000410000 */
[C---:B------:R-:W-:Y:S01]  /*4a20*/  FMUL.FTZ R48, R43.reuse, R48 ;  /* 0x000000302b307220 */ /* 0x040fe20000410000 */
[C---:B-----5:R-:W-:Y:S01]  /*4a30*/  FMUL.FTZ R51, R43.reuse, R51 ;  /* 0x000000332b337220 */ /* 0x060fe20000410000 */
[C---:B------:R-:W-:Y:S01]  /*4a40*/  FMUL.FTZ R50, R43.reuse, R50 ;  /* 0x000000322b327220 */ /* 0x040fe20000410000 */
        /* <DEDUP_REMOVED lines=53> */
[----:B------:R-:W-:Y:S01]  /*4da0*/  FMUL.FTZ R104, R43, R104 ;  /* 0x000000682b687220 */ /* 0x000fe20000410000 */
[-C--:B0-----:R-:W-:Y:S01]  /*4db0*/  FMUL.FTZ R40, R44, R43.reuse ;  /* 0x0000002b2c287220 */ /* 0x081fe20000410000 */
[----:B------:R-:W-:Y:S01]  /*4dc0*/  FMUL.FTZ R41, R45, R43 ;  /* 0x0000002b2d297220 */ /* 0x000fe20000410000 */
[C---:B------:R-:W-:Y:S01]  /*4dd0*/  FMUL.FTZ R107, R43.reuse, R107 ;  /* 0x0000006b2b6b7220 */ /* 0x040fe20000410000 */
[----:B------:R-:W-:Y:S01]  /*4de0*/  FMUL.FTZ R106, R43, R106 ;  /* 0x0000006a2b6a7220 */ /* 0x000fe20000410000 */
[C---:B-1----:R-:W-:Y:S01]  /*4df0*/  FMUL.FTZ R109, R42.reuse, R109 ;  /* 0x0000006d2a6d7220 */ /* 0x042fe20000410000 */
[C---:B------:R-:W-:Y:S01]  /*4e00*/  FMUL.FTZ R108, R42.reuse, R108 ;  /* 0x0000006c2a6c7220 */ /* 0x040fe20000410000 */
[C---:B------:R-:W-:Y:S01]  /*4e10*/  FMUL.FTZ R111, R42.reuse, R111 ;  /* 0x0000006f2a6f7220 */ /* 0x040fe20000410000 */
[C---:B------:R-:W-:Y:S01]  /*4e20*/  FMUL.FTZ R110, R42.reuse, R110 ;  /* 0x0000006e2a6e7220 */ /* 0x040fe20000410000 */
[----:B------:R-:W-:Y:S01]  /*4e30*/  STL.64 [R1+0x240], R46 ;  /* 0x0002402e01007387 */ /* 0x000fe20000100a00 */
[C---:B------:R-:W-:Y:S01]  /*4e40*/  FMUL.FTZ R113, R42.reuse, R113 ;  /* 0x000000712a717220 */ /* 0x040fe20000410000 */
[----:B------:R-:W-:-:S02]  /*4e50*/  FMUL.FTZ R112, R42, R112 ;  /* 0x000000702a707220 */ /* 0x000fc40000410000 */
[----:B------:R-:W-:Y:S01]  /*4e60*/  STL.64 [R1+0x250], R48 ;  /* 0x0002503001007387 */ /* 0x000fe20000100a00 */
[C---:B------:R-:W-:Y:S01]  /*4e70*/  FMUL.FTZ R115, R42.reuse, R115 ;  /* 0x000000732a737220 */ /* 0x040fe20000410000 */
[C---:B------:R-:W-:Y:S02]  /*4e80*/  FMUL.FTZ R114, R42.reuse, R114 ;  /* 0x000000722a727220 */ /* 0x040fe40000410000 */
[----:B------:R-:W-:Y:S01]  /*4e90*/  STL.64 [R1+0x260], R50 ;  /* 0x0002603201007387 */ /* 0x000fe20000100a00 */
[C---:B------:R-:W-:Y:S01]  /*4ea0*/  FMUL.FTZ R117, R42.reuse, R117 ;  /* 0x000000752a757220 */ /* 0x040fe20000410000 */
[C---:B------:R-:W-:Y:S02]  /*4eb0*/  FMUL.FTZ R116, R42.reuse, R116 ;  /* 0x000000742a747220 */ /* 0x040fe40000410000 */
        /* <DEDUP_REMOVED lines=21> */
[----:B------:R0:W-:Y:S01]  /*5010*/  STL.64 [R1+0x2e0], R66 ;  /* 0x0002e04201007387 */ /* 0x0001e20000100a00 */
[C---:B------:R-:W-:Y:S01]  /*5020*/  FMUL.FTZ R133, R42.reuse, R133 ;  /* 0x000000852a857220 */ /* 0x040fe20000410000 */
[C---:B------:R-:W-:Y:S02]  /*5030*/  FMUL.FTZ R132, R42.reuse, R132 ;  /* 0x000000842a847220 */ /* 0x040fe40000410000 */
[----:B------:R1:W-:Y:S01]  /*5040*/  STL.64 [R1+0x2f0], R68 ;  /* 0x0002f04401007387 */ /* 0x0003e20000100a00 */
[C---:B------:R-:W-:Y:S01]  /*5050*/  FMUL.FTZ R39, R42.reuse, R39 ;  /* 0x000000272a277220 */ /* 0x040fe20000410000 */
[C---:B------:R-:W-:Y:S02]  /*5060*/  FMUL.FTZ R38, R42.reuse, R38 ;  /* 0x000000262a267220 */ /* 0x040fe40000410000 */
[----:B------:R2:W-:Y:S01]  /*5070*/  STL.64 [R1+0x300], R70 ;  /* 0x0003004601007387 */ /* 0x0005e20000100a00 */
        /* <DEDUP_REMOVED lines=52> */
[----:B------:R-:W-:Y:S02]  /*53c0*/  FMUL.FTZ R4, R42, R4 ;  /* 0x000000042a047220 */ /* 0x000fe40000410000 */
[----:B------:R-:W-:Y:S04]  /*53d0*/  STL.64 [R1+0x230], R40 ;  /* 0x0002302801007387 */ /* 0x000fe80000100a00 */
        /* <DEDUP_REMOVED lines=23> */
[----:B------:R3:W-:Y:S04]  /*5550*/  STL.64 [R1+0x398], R12 ;  /* 0x0003980c01007387 */ /* 0x0007e80000100a00 */
        /* <DEDUP_REMOVED lines=8> */
[----:B------:R5:W-:Y:S04]  /*55e0*/  STL.64 [R1+0x428], R4 ;  /* 0x0004280401007387 */ /* 0x000be80000100a00 */
[----:B0-----:R-:W5:Y:S04]  /*55f0*/  LDL R66, [R1+0x234] ;  /* 0x0002340001427983 */ /* 0x001f680000100800 */
[----:B-1----:R-:W5:Y:S04]  /*5600*/  LDL R68, [R1+0x238] ;  /* 0x0002380001447983 */ /* 0x002f680000100800 */
[----:B--2---:R-:W2:Y:S04]  /*5610*/  LDL R70, [R1+0x23c] ;  /* 0x00023c0001467983 */ /* 0x004ea80000100800 */
[----:B---3--:R-:W3:Y:S04]  /*5620*/  LDL R12, [R1+0x240] ;  /* 0x00024000010c7983 */ /* 0x008ee80000100800 */
[----:B------:R-:W3:Y:S04]  /*5630*/  LDL R72, [R1+0x244] ;  /* 0x0002440001487983 */ /* 0x000ee80000100800 */
[----:B------:R-:W3:Y:S04]  /*5640*/  LDL R74, [R1+0x248] ;  /* 0x00024800014a7983 */ /* 0x000ee80000100800 */
[----:B------:R-:W3:Y:S04]  /*5650*/  LDL R76, [R1+0x24c] ;  /* 0x00024c00014c7983 */ /* 0x000ee80000100800 */
[----:B----4-:R-:W4:Y:S04]  /*5660*/  LDL R2, [R1+0x250] ;  /* 0x0002500001027983 */ /* 0x010f280000100800 */
[----:B------:R-:W4:Y:S04]  /*5670*/  LDL R78, [R1+0x254] ;  /* 0x00025400014e7983 */ /* 0x000f280000100800 */
[----:B------:R-:W4:Y:S04]  /*5680*/  LDL R80, [R1+0x258] ;  /* 0x0002580001507983 */ /* 0x000f280000100800 */
        /* <DEDUP_REMOVED lines=117> */
[----:B------:R-:W-:Y:S04]  /*5de0*/  STL [R1+0x230], R40 ;  /* 0x0002302801007387 */ /* 0x000fe80000100800 */
[----:B------:R-:W-:Y:S04]  /*5df0*/  STL [R1+0x234], R66 ;  /* 0x0002344201007387 */ /* 0x000fe80000100800 */
[----:B------:R-:W-:Y:S04]  /*5e00*/  STL [R1+0x238], R68 ;  /* 0x0002384401007387 */ /* 0x000fe80000100800 */
[----:B--2---:R-:W-:Y:S04]  /*5e10*/  STL [R1+0x23c], R70 ;  /* 0x00023c4601007387 */ /* 0x004fe80000100800 */
[----:B---3--:R-:W-:Y:S04]  /*5e20*/  STL [R1+0x240], R12 ;  /* 0x0002400c01007387 */ /* 0x008fe80000100800 */
[----:B------:R-:W-:Y:S04]  /*5e30*/  STL [R1+0x244], R72 ;  /* 0x0002444801007387 */ /* 0x000fe80000100800 */
[----:B------:R-:W-:Y:S04]  /*5e40*/  STL [R1+0x248], R74 ;  /* 0x0002484a01007387 */ /* 0x000fe80000100800 */
[----:B------:R-:W-:Y:S04]  /*5e50*/  STL [R1+0x24c], R76 ;  /* 0x00024c4c01007387 */ /* 0x000fe80000100800 */
[----:B----4-:R-:W-:Y:S04]  /*5e60*/  STL [R1+0x250], R2 ;  /* 0x0002500201007387 */ /* 0x010fe80000100800 */
[----:B------:R-:W-:Y:S04]  /*5e70*/  STL [R1+0x254], R78 ;  /* 0x0002544e01007387 */ /* 0x000fe80000100800 */
[----:B------:R-:W-:Y:S04]  /*5e80*/  STL [R1+0x258], R80 ;  /* 0x0002585001007387 */ /* 0x000fe80000100800 */
        /* <DEDUP_REMOVED lines=41> */
[----:B------:R0:W-:Y:S04]  /*6120*/  STL [R1+0x300], R26 ;  /* 0x0003001a01007387 */ /* 0x0001e80000100800 */
        /* <DEDUP_REMOVED lines=74> */
[----:B------:R5:W-:Y:S04]  /*65d0*/  STL [R1+0x42c], R65 ;  /* 0x00042c4101007387 */ /* 0x000be80000100800 */
[----:B0-----:R-:W5:Y:S04]  /*65e0*/  LDL.128 R24, [R1+0x230] ;  /* 0x0002300001187983 */ /* 0x001f680000100c00 */
[----:B-1----:R-:W5:Y:S04]  /*65f0*/  LDL.128 R28, [R1+0x240] ;  /* 0x00024000011c7983 */ /* 0x002f680000100c00 */
[----:B--2---:R-:W2:Y:S04]  /*6600*/  LDL.128 R32, [R1+0x250] ;  /* 0x0002500001207983 */ /* 0x004ea80000100c00 */
[----:B---3--:R-:W2:Y:S04]  /*6610*/  LDL.128 R36, [R1+0x260] ;  /* 0x0002600001247983 */ /* 0x008ea80000100c00 */
[----:B----4-:R-:W2:Y:S04]  /*6620*/  LDL.128 R40, [R1+0x270] ;  /* 0x0002700001287983 */ /* 0x010ea80000100c00 */
[----:B-----5:R-:W2:Y:S04]  /*6630*/  LDL.128 R44, [R1+0x280] ;  /* 0x00028000012c7983 */ /* 0x020ea80000100c00 */
[----:B------:R-:W2:Y:S04]  /*6640*/  LDL.128 R48, [R1+0x290] ;  /* 0x0002900001307983 */ /* 0x000ea80000100c00 */
        /* <DEDUP_REMOVED lines=24> */
[----:B------:R-:W2:Y:S01]  /*67d0*/  LDL.128 R148, [R1+0x420] ;  /* 0x0004200001947983 */ /* 0x000ea20000100c00 */
[----:B------:R-:W-:-:S02]  /*67e0*/  VIADD R2, R153, 0x1 ;  /* 0x0000000199027836 */ /* 0x000fc40000000000 */
[----:B------:R-:W-:Y:S02]  /*67f0*/  IMAD.MOV.U32 R5, RZ, RZ, 0x40000040 ;  /* 0x40000040ff057424 */ /* 0x000fe400078e00ff */
[----:B------:R-:W-:Y:S01]  /*6800*/  IMAD.MOV.U32 R7, RZ, RZ, 0x40000040 ;  /* 0x40000040ff077424 */ /* 0x000fe200078e00ff */
[----:B------:R-:W-:Y:S01]  /*6810*/  ISETP.NE.AND P0, PT, R2, 0x2, PT ;  /* 0x000000020200780c */ /* 0x000fe20003f05270 */
[----:B------:R0:W-:Y:S01]  /*6820*/  STL [R1+0x1e8], R2 ;  /* 0x0001e80201007387 */ /* 0x0001e20000100800 */
[----:B------:R-:W-:Y:S01]  /*6830*/  R2UR UR7, R5 ;  /* 0x00000000050772ca */ /* 0x000fe200000e0000 */
[----:B------:R-:W-:Y:S01]  /*6840*/  IMAD.MOV.U32 R3, RZ, RZ, 0x40000040 ;  /* 0x40000040ff037424 */ /* 0x000fe200078e00ff */
[----:B------:R-:W-:Y:S01]  /*6850*/  R2UR UR11, R7 ;  /* 0x00000000070b72ca */ /* 0x000fe200000e0000 */
[----:B------:R-:W-:-:S03]  /*6860*/  IMAD.MOV.U32 R5, RZ, RZ, 0x40000040 ;  /* 0x40000040ff057424 */ /* 0x000fc600078e00ff */
[----:B------:R-:W-:Y:S02]  /*6870*/  R2UR UR15, R3 ;  /* 0x00000000030f72ca */ /* 0x000fe400000e0000 */
[----:B------:R-:W-:-:S03]  /*6880*/  R2UR UR19, R5 ;  /* 0x00000000051372ca */ /* 0x000fc600000e0000 */
[----:B0-----:R-:W-:-:S05]  /*6890*/  @!P0 IMAD.MOV.U32 R2, RZ, RZ, RZ ;  /* 0x000000ffff028224 */ /* 0x001fca00078e00ff */
[----:B------:R-:W-:-:S04]  /*68a0*/  LEA R4, R2, UR20, 0xc ;  /* 0x0000001402047c11 */ /* 0x000fc8000f8e60ff */
[C---:B------:R-:W-:Y:S01]  /*68b0*/  R2UR UR6, R4.reuse ;  /* 0x00000000040672ca */ /* 0x040fe200000e0000 */
[C---:B------:R-:W-:Y:S02]  /*68c0*/  VIADD R6, R4.reuse, 0x80 ;  /* 0x0000008004067836 */ /* 0x040fe40000000000 */
[C---:B------:R-:W-:Y:S02]  /*68d0*/  VIADD R2, R4.reuse, 0x100 ;  /* 0x0000010004027836 */ /* 0x040fe40000000000 */
[----:B------:R-:W-:Y:S01]  /*68e0*/  VIADD R4, R4, 0x180 ;  /* 0x0000018004047836 */ /* 0x000fe20000000000 */
[----:B------:R-:W-:Y:S02]  /*68f0*/  R2UR UR10, R6 ;  /* 0x00000000060a72ca */ /* 0x000fe400000e0000 */
[----:B------:R-:W-:Y:S02]  /*6900*/  R2UR UR14, R2 ;  /* 0x00000000020e72ca */ /* 0x000fe400000e0000 */
[----:B------:R-:W-:Y:S01]  /*6910*/  R2UR UR18, R4 ;  /* 0x00000000041272ca */ /* 0x000fe200000e0000 */
[----:B------:R-:W3:Y:S04]  /*6920*/  LDL R2, [R1+0x1f0] ;  /* 0x0001f00001027983 */ /* 0x000ee80000100800 */
[----:B------:R-:W4:Y:S01]  /*6930*/  @!P0 LDL R4, [R1+0x1ec] ;  /* 0x0001ec0001048983 */ /* 0x000f220000100800 */
[----:B--2---:R-:W-:-:S06]  /*6940*/  WARPGROUP.ARRIVE ;  /* 0x00000000000079c5 */ /* 0x004fcc0000000000 */
        /* <DEDUP_REMOVED lines=139> */
[----:B------:R-:W4:Y:S04]  /*7200*/  LDL R6, [R1+0x230] ;  /* 0x0002300001067983 */ /* 0x000f280000100800 */
[----:B0-----:R-:W4:Y:S04]  /*7210*/  LDL R70, [R1+0x234] ;  /* 0x0002340001467983 */ /* 0x001f280000100800 */
[----:B-1----:R-:W4:Y:S04]  /*7220*/  LDL R72, [R1+0x238] ;  /* 0x0002380001487983 */ /* 0x002f280000100800 */
[----:B------:R-:W4:Y:S04]  /*7230*/  LDL R74, [R1+0x23c] ;  /* 0x00023c00014a7983 */ /* 0x000f280000100800 */
[----:B------:R-:W4:Y:S04]  /*7240*/  LDL R8, [R1+0x240] ;  /* 0x0002400001087983 */ /* 0x000f280000100800 */
[----:B--2---:R-:W2:Y:S04]  /*7250*/  LDL R76, [R1+0x244] ;  /* 0x00024400014c7983 */ /* 0x004ea80000100800 */
[----:B------:R-:W2:Y:S04]  /*7260*/  LDL R78, [R1+0x248] ;  /* 0x00024800014e7983 */ /* 0x000ea80000100800 */
[----:B-----5:R-:W5:Y:S04]  /*7270*/  LDL R80, [R1+0x24c] ;  /* 0x00024c0001507983 */ /* 0x020f680000100800 */
[----:B------:R-:W5:Y:S04]  /*7280*/  LDL R10, [R1+0x250] ;  /* 0x00025000010a7983 */ /* 0x000f680000100800 */
[----:B------:R-:W5:Y:S04]  /*7290*/  LDL R82, [R1+0x254] ;  /* 0x0002540001527983 */ /* 0x000f680000100800 */
[----:B---3--:R-:W3:Y:S04]  /*72a0*/  LDL R84, [R1+0x258] ;  /* 0x0002580001547983 */ /* 0x008ee80000100800 */
[----:B------:R-:W3:Y:S04]  /*72b0*/  LDL R86, [R1+0x25c] ;  /* 0x00025c0001567983 */ /* 0x000ee80000100800 */
[----:B------:R-:W3:Y:S04]  /*72c0*/  LDL R12, [R1+0x260] ;  /* 0x00026000010c7983 */ /* 0x000ee80000100800 */
[----:B----4-:R-:W4:Y:S04]  /*72d0*/  LDL R88, [R1+0x264] ;  /* 0x0002640001587983 */ /* 0x010f280000100800 */
[----:B------:R-:W4:Y:S04]  /*72e0*/  LDL R90, [R1+0x268] ;  /* 0x00026800015a7983 */ /* 0x000f280000100800 */
        /* <DEDUP_REMOVED lines=112> */
[----:B------:R-:W4:Y:S01]  /*79f0*/  LDL R29, [R1+0x42c] ;  /* 0x00042c00011d7983 */ /* 0x000f220000100800 */
[----:B------:R-:W-:-:S03]  /*7a00*/  VIADD R2, R2, 0x1 ;  /* 0x0000000102027836 */ /* 0x000fc60000000000 */
[----:B------:R0:W-:Y:S04]  /*7a10*/  STL [R1+0x230], R6 ;  /* 0x0002300601007387 */ /* 0x0001e80000100800 */
[----:B------:R0:W-:Y:S04]  /*7a20*/  STL [R1+0x1f0], R2 ;  /* 0x0001f00201007387 */ /* 0x0001e80000100800 */
[----:B------:R0:W-:Y:S04]  /*7a30*/  STL [R1+0x234], R70 ;  /* 0x0002344601007387 */ /* 0x0001e80000100800 */
[----:B------:R0:W-:Y:S04]  /*7a40*/  STL [R1+0x238], R72 ;  /* 0x0002384801007387 */ /* 0x0001e80000100800 */
[----:B------:R0:W-:Y:S04]  /*7a50*/  STL [R1+0x23c], R74 ;  /* 0x00023c4a01007387 */ /* 0x0001e80000100800 */
[----:B------:R0:W-:Y:S04]  /*7a60*/  STL [R1+0x240], R8 ;  /* 0x0002400801007387 */ /* 0x0001e80000100800 */
[----:B--2---:R0:W-:Y:S04]  /*7a70*/  STL [R1+0x244], R76 ;  /* 0x0002444c01007387 */ /* 0x0041e80000100800 */
[----:B------:R0:W-:Y:S04]  /*7a80*/  STL [R1+0x248], R78 ;  /* 0x0002484e01007387 */ /* 0x0001e80000100800 */
[----:B-----5:R0:W-:Y:S04]  /*7a90*/  STL [R1+0x24c], R80 ;  /* 0x00024c5001007387 */ /* 0x0201e80000100800 */
[----:B------:R0:W-:Y:S04]  /*7aa0*/  STL [R1+0x250], R10 ;  /* 0x0002500a01007387 */ /* 0x0001e80000100800 */
[----:B------:R0:W-:Y:S04]  /*7ab0*/  STL [R1+0x254], R82 ;  /* 0x0002545201007387 */ /* 0x0001e80000100800 */
[----:B---3--:R0:W-:Y:S04]  /*7ac0*/  STL [R1+0x258], R84 ;  /* 0x0002585401007387 */ /* 0x0081e80000100800 */
[----:B------:R0:W-:Y:S04]  /*7ad0*/  STL [R1+0x25c], R86 ;  /* 0x00025c5601007387 */ /* 0x0001e80000100800 */
[----:B------:R0:W-:Y:S04]  /*7ae0*/  STL [R1+0x260], R12 ;  /* 0x0002600c01007387 */ /* 0x0001e80000100800 */
[----:B----4-:R0:W-:Y:S04]  /*7af0*/  STL [R1+0x264], R88 ;  /* 0x0002645801007387 */ /* 0x0101e80000100800 */
[----:B------:R0:W-:Y:S04]  /*7b00*/  STL [R1+0x268], R90 ;  /* 0x0002685a01007387 */ /* 0x0001e80000100800 */
        /* <DEDUP_REMOVED lines=112> */
[----:B------:R0:W-:Y:S01]  /*8210*/  STL [R1+0x42c], R29 ;  /* 0x00042c1d01007387 */ /* 0x0001e20000100800 */
[----:B------:R-:W-:Y:S01]  /*8220*/  @!P0 LOP3.LUT R4, R4, 0x1, RZ, 0x3c, !PT ;  /* 0x0000000104048812 */ /* 0x000fe200078e3cff */
[----:B------:R-:W-:Y:S02]  /*8230*/  BSSY B0, `(.L_x_2011) ;  /* 0x000000b000007945 */ /* 0x000fe40003800000 */
[----:B------:R0:W-:Y:S04]  /*8240*/  @!P0 STL [R1+0x1e8], RZ ;  /* 0x0001e8ff01008387 */ /* 0x0001e80000100800 */
[----:B------:R0:W-:Y:S01]  /*8250*/  @!P0 STL [R1+0x1ec], R4 ;  /* 0x0001ec0401008387 */ /* 0x0001e20000100800 */
[----:B------:R-:W-:Y:S06]  /*8260*/  BAR.ARV 0xf, 0x100 ;  /* 0x03c4000000007b1d */ /* 0x000fec0000002000 */
[----:B------:R-:W-:Y:S01]  /*8270*/  ISETP.GT.AND P0, PT, R231, R0, PT ;  /* 0x00000000e700720c */ /* 0x000fe20003f04270 */
[----:B------:R-:W-:-:S12]  /*8280*/  @P1 BRA `(.L_x_2012) ;  /* 0x0000000000141947 */ /* 0x000fd80003800000 */
[----:B0-----:R-:W2:Y:S02]  /*8290*/  LDL R2, [R1+0x1e8] ;  /* 0x0001e80001027983 */ /* 0x001ea40000100800 */
[----:B--2---:R-:W-:-:S05]  /*82a0*/  LEA R2, R2, UR21, 0x3 ;  /* 0x0000001502027c11 */ /* 0x004fca000f8e18ff */
[----:B------:R-:W-:-:S05]  /*82b0*/  VIADD R2, R2, 0x38860 ;  /* 0x0003886002027836 */ /* 0x000fca0000000000 */
[----:B------:R-:W-:-:S04]  /*82c0*/  PRMT R2, RZ, 0x654, R2 ;  /* 0x00000654ff027816 */ /* 0x000fc80000000002 */
[----:B------:R1:W-:Y:S03]  /*82d0*/  SYNCS.ARRIVE.TRANS64.RED.A1T0 RZ, [R2+URZ], RZ ;  /* 0x000000ff02ff79a7 */ /* 0x0003e6000810043f */
.L_x_2012:
[----:B------:R-:W-:Y:S05]  /*82e0*/  BSYNC B0 ;  /* 0x0000000000007941 */ /* 0x000fea0003800000 */
.L_x_2011:
[----:B------:R-:W-:Y:S01]  /*82f0*/  VIADD R231, R231, 0xffffffff ;  /* 0xffffffffe7e77836 */ /* 0x000fe20000000000 */
[----:B------:R-:W-:Y:S06]  /*8300*/  @P0 BRA `(.L_x_2013) ;  /* 0xffffffc000a00947 */ /* 0x000fec000383ffff */
.L_x_2010:
        /* <DEDUP_REMOVED lines=65> */
[----:B------:R-:W5:Y:S04]  /*8720*/  LDL R38, [R1+0x1f0] ;  /* 0x0001f00001267983 */ /* 0x000f680000100800 */
[----:B------:R-:W5:Y:S01]  /*8730*/  LDL R0, [R1+0x1e8] ;  /* 0x0001e80001007983 */ /* 0x000f620000100800 */
[----:B--2---:R-:W-:-:S05]  /*8740*/  IMAD R152, R39, 0x40, R152 ;  /* 0x0000004027987824 */ /* 0x004fca00078e0298 */
[----:B------:R-:W-:Y:S01]  /*8750*/  LEA R152, R152, UR21, 0x2 ;  /* 0x0000001598987c11 */ /* 0x000fe2000f8e10ff */
[----:B------:R-:W-:Y:S06]  /*8760*/  BAR.SYNC.DEFER_BLOCKING 0xe, 0x100 ;  /* 0x0384000000007b1d */ /* 0x000fec0000010000 */
[----:B------:R-:W-:Y:S04]  /*8770*/  LDS R39, [R152+0x38400] ;  /* 0x0384000098277984 */ /* 0x000fe80000000800 */
[----:B------:R-:W3:Y:S01]  /*8780*/  LDS R152, [R152+0x38420] ;  /* 0x0384200098987984 */ /* 0x000ee20000000800 */
[----:B------:R-:W-:Y:S01]  /*8790*/  BSSY B0, `(.L_x_2014) ;  /* 0x00000cd000007945 */ /* 0x000fe20003800000 */
[C---:B---3--:R-:W-:Y:S01]  /*87a0*/  FMUL.FTZ R19, R152.reuse, R19 ;  /* 0x0000001398137220 */ /* 0x048fe20000410000 */
[C---:B------:R-:W-:Y:S01]  /*87b0*/  FMUL.FTZ R18, R152.reuse, R18 ;  /* 0x0000001298127220 */ /* 0x040fe20000410000 */
[C---:B----4-:R-:W-:Y:S01]  /*87c0*/  FMUL.FTZ R43, R39.reuse, R43 ;  /* 0x0000002b272b7220 */ /* 0x050fe20000410000 */
[C---:B------:R-:W-:Y:S01]  /*87d0*/  FMUL.FTZ R42, R39.reuse, R42 ;  /* 0x0000002a272a7220 */ /* 0x040fe20000410000 */
[C---:B-----5:R-:W-:Y:S01]  /*87e0*/  FMUL.FTZ R45, R39.reuse, R45 ;  /* 0x0000002d272d7220 */ /* 0x060fe20000410000 */
[C---:B------:R-:W-:Y:S01]  /*87f0*/  FMUL.FTZ R44, R39.reuse, R44 ;  /* 0x0000002c272c7220 */ /* 0x040fe20000410000 */
[----:B------:R0:W-:Y:S01]  /*8800*/  STL.64 [R1+0x368], R18 ;  /* 0x0003681201007387 */ /* 0x0001e20000100a00 */
        /* <DEDUP_REMOVED lines=116> */
[C---:B0-----:R-:W-:Y:S01]  /*8f50*/  FMUL.FTZ R19, R152.reuse, R3 ;  /* 0x0000000398137220 */ /* 0x041fe20000410000 */
[C---:B------:R-:W-:Y:S01]  /*8f60*/  FMUL.FTZ R18, R152.reuse, R2 ;  /* 0x0000000298127220 */ /* 0x040fe20000410000 */
[C---:B------:R-:W-:Y:S01]  /*8f70*/  FMUL.FTZ R7, R152.reuse, R7 ;  /* 0x0000000798077220 */ /* 0x040fe20000410000 */
[C---:B------:R-:W-:Y:S01]  /*8f80*/  FMUL.FTZ R6, R152.reuse, R6 ;  /* 0x0000000698067220 */ /* 0x040fe20000410000 */
[C---:B------:R-:W-:Y:S01]  /*8f90*/  FMUL.FTZ R5, R152.reuse, R5 ;  /* 0x0000000598057220 */ /* 0x040fe20000410000 */
[----:B------:R-:W-:Y:S01]  /*8fa0*/  FMUL.FTZ R4, R152, R4 ;  /* 0x0000000498047220 */ /* 0x000fe20000410000 */
[----:B------:R-:W-:-:S02]  /*8fb0*/  VIADD R38, R38, 0x1 ;  /* 0x0000000126267836 */ /* 0x000fc40000000000 */
[----:B------:R-:W-:Y:S01]  /*8fc0*/  VIADD R0, R0, 0x1 ;  /* 0x0000000100007836 */ /* 0x000fe20000000000 */
[----:B------:R0:W-:Y:S04]  /*8fd0*/  STL.64 [R1+0x230], R42 ;  /* 0x0002302a01007387 */ /* 0x0001e80000100a00 */
        /* <DEDUP_REMOVED lines=62> */
[----:B------:R0:W-:Y:S04]  /*93c0*/  STL [R1+0x1f0], R38 ;  /* 0x0001f02601007387 */ /* 0x0001e80000100800 */
[----:B------:R0:W-:Y:S01]  /*93d0*/  STL [R1+0x1e8], R0 ;  /* 0x0001e80001007387 */ /* 0x0001e20000100800 */
[----:B------:R-:W-:Y:S06]  /*93e0*/  BAR.ARV 0xf, 0x100 ;  /* 0x03c4000000007b1d */ /* 0x000fec0000002000 */
[----:B------:R-:W-:Y:S01]  /*93f0*/  ISETP.NE.AND P0, PT, R0, 0x2, PT ;  /* 0x000000020000780c */ /* 0x000fe20003f05270 */
[----:B------:R-:W-:-:S12]  /*9400*/  IMAD.MOV.U32 R3, RZ, RZ, 0x1 ;  /* 0x00000001ff037424 */ /* 0x000fd800078e00ff */
[----:B0-----:R-:W-:Y:S05]  /*9410*/  @P0 BRA `(.L_x_2015) ;  /* 0x0000000000100947 */ /* 0x001fea0003800000 */
[----:B------:R-:W2:Y:S04]  /*9420*/  LDL R0, [R1+0x1ec] ;  /* 0x0001ec0001007983 */ /* 0x000ea80000100800 */
[----:B------:R0:W-:Y:S01]  /*9430*/  STL [R1+0x1e8], RZ ;  /* 0x0001e8ff01007387 */ /* 0x0001e20000100800 */
[----:B--2---:R-:W-:-:S05]  /*9440*/  LOP3.LUT R0, R0, 0x1, RZ, 0x3c, !PT ;  /* 0x0000000100007812 */ /* 0x004fca00078e3cff */
[----:B------:R0:W-:Y:S02]  /*9450*/  STL [R1+0x1ec], R0 ;  /* 0x0001ec0001007387 */ /* 0x0001e40000100800 */
.L_x_2015:
[----:B------:R-:W-:Y:S05]  /*9460*/  BSYNC B0 ;  /* 0x0000000000007941 */ /* 0x000fea0003800000 */
.L_x_2014:
[----:B------:R-:W-:Y:S05]  /*9470*/  BRA `(.L_x_2007) ;  /* 0x000001c400e47947 */ /* 0x000fea0003800000 */
.L_x_1999:
[----:B------:R-:W3:Y:S01]  /*9480*/  LDL.LU R15, [R1+0x44c] ;  /* 0x00044c00010f7983 */ /* 0x000ee20000300800 */
[----:B------:R-:W1:Y:S01]  /*9490*/  LDC R3, c[0x0][0x448] ;  /* 0x00011200ff037b82 */ /* 0x000e620000000800 */
[----:B------:R-:W-:Y:S01]  /*94a0*/  MOV R71, 0x400 ;  /* 0x0000040000477802 */ /* 0x000fe20000000f00 */
[----:B------:R-:W-:Y:S01]  /*94b0*/  IMAD.MOV.U32 R10, RZ, RZ, R4 ;  /* 0x000000ffff0a7224 */ /* 0x000fe200078e0004 */
[----:B------:R-:W4:Y:S01]  /*94c0*/  S2R R6, SR_CgaCtaId ;  /* 0x0000000000067919 */ /* 0x000f220000008800 */
[----:B------:R-:W-:Y:S02]  /*94d0*/  IMAD.MOV.U32 R8, RZ, RZ, 0x10000 ;  /* 0x00010000ff087424 */ /* 0x000fe400078e00ff */
[----:B------:R-:W-:Y:S01]  /*94e0*/  IMAD.MOV.U32 R11, RZ, RZ, 0x100 ;  /* 0x00000100ff0b7424 */ /* 0x000fe200078e00ff */
[----:B--2---:R-:W2:Y:S01]  /*94f0*/  S2R R0, SR_SWINHI ;  /* 0x0000000000007919 */ /* 0x004ea20000002f00 */
[----:B------:R-:W5:Y:S01]  /*9500*/  LDC.64 R20, c[0x0][0xad8] ;  /* 0x0002b600ff147b82 */ /* 0x000f620000000a00 */
[----:B------:R-:W-:-:S02]  /*9510*/  IMAD.MOV.U32 R5, RZ, RZ, 0x80 ;  /* 0x00000080ff057424 */ /* 0x000fc400078e00ff */
[----:B------:R-:W-:Y:S01]  /*9520*/  IMAD.MOV.U32 R7, RZ, RZ, RZ ;  /* 0x000000ffff077224 */ /* 0x000fe200078e00ff */
[----:B0-----:R-:W-:Y:S01]  /*9530*/  STL [R1+0x70], R12 ;  /* 0x0000700c01007387 */ /* 0x001fe20000100800 */
[----:B------:R-:W-:Y:S02]  /*9540*/  IMAD.MOV.U32 R14, RZ, RZ, 0x2000 ;  /* 0x00002000ff0e7424 */ /* 0x000fe400078e00ff */
[----:B------:R-:W-:Y:S01]  /*9550*/  IMAD.MOV.U32 R46, RZ, RZ, 0x1 ;  /* 0x00000001ff2e7424 */ /* 0x000fe200078e00ff */
[----:B------:R-:W0:Y:S01]  /*9560*/  LDC R160, c[0x0][0x288] ;  /* 0x0000a200ffa07b82 */ /* 0x000e220000000800 */
[----:B------:R-:W-:Y:S01]  /*9570*/  IMAD.MOV.U32 R47, RZ, RZ, RZ ;  /* 0x000000ffff2f7224 */ /* 0x000fe200078e00ff */
[----:B------:R-:W-:Y:S04]  /*9580*/  STL.64 [R1], RZ ;  /* 0x000000ff01007387 */ /* 0x000fe80000100a00 */
[----:B------:R-:W-:Y:S01]  /*9590*/  STL.64 [R1+0x60], R46 ;  /* 0x0000602e01007387 */ /* 0x000fe20000100a00 */
[----:B-1----:R-:W-:-:S03]  /*95a0*/  ISETP.NE.AND P0, PT, R3, 0x1, PT ;  /* 0x000000010300780c */ /* 0x002fc60003f05270 */
[----:B------:R-:W-:Y:S01]  /*95b0*/  STL.64 [R1+0x38], RZ ;  /* 0x000038ff01007387 */ /* 0x000fe20000100a00 */
[----:B----4-:R-:W-:Y:S01]  /*95c0*/  LEA R71, R6, R71, 0x18 ;  /* 0x0000004706477211 */ /* 0x010fe200078ec0ff */
[----:B------:R-:W-:-:S08]  /*95d0*/  IMAD.MOV.U32 R6, RZ, RZ, 0x1 ;  /* 0x00000001ff067424 */ /* 0x000fd000078e00ff */
[----:B------:R-:W1:Y:S01]  /*95e0*/  @P0 LDC R13, c[0x0][0x44c] ;  /* 0x00011300ff0d0b82 */ /* 0x000e620000000800 */
[----:B------:R-:W-:Y:S02]  /*95f0*/  MOV R26, R71 ;  /* 0x00000047001a7202 */ /* 0x000fe40000000f00 */
[----:B--2---:R-:W-:Y:S01]  /*9600*/  MOV R27, R0 ;  /* 0x00000000001b7202 */ /* 0x004fe20000000f00 */
[----:B------:R2:W-:Y:S01]  /*9610*/  STL.128 [R1+0x20], R4 ;  /* 0x0000200401007387 */ /* 0x0005e20000100c00 */
[----:B0-----:R-:W-:Y:S02]  /*9620*/  IADD3 R158, R29, 0x1, -R160 ;  /* 0x000000011d9e7810 */ /* 0x001fe40007ffe8a0 */
[C---:B------:R-:W-:Y:S02]  /*9630*/  IADD3 R0, P2, R26.reuse, 0x38850, RZ ;  /* 0x000388501a007810 */ /* 0x040fe40007f5e0ff */
[----:B------:R-:W-:-:S03]  /*9640*/  IADD3 R3, P3, R26, 0x38860, RZ ;  /* 0x000388601a037810 */ /* 0x000fc60007f7e0ff */
[--C-:B--2---:R-:W-:Y:S02]  /*9650*/  IMAD.X R5, RZ, RZ, R27.reuse, P2 ;  /* 0x000000ffff057224 */ /* 0x104fe400010e061b */
[----:B------:R-:W-:Y:S02]  /*9660*/  IMAD.X R7, RZ, RZ, R27, P3 ;  /* 0x000000ffff077224 */ /* 0x000fe400018e061b */
[----:B------:R-:W-:Y:S02]  /*9670*/  IMAD.MOV.U32 R6, RZ, RZ, R3 ;  /* 0x000000ffff067224 */ /* 0x000fe400078e0003 */
[----:B------:R-:W-:Y:S02]  /*9680*/  IMAD.SHL.U32 R3, R12, 0x40, RZ ;  /* 0x000000400c037824 */ /* 0x000fe400078e00ff */
[----:B------:R-:W-:Y:S01]  /*9690*/  IMAD.MOV.U32 R4, RZ, RZ, R0 ;  /* 0x000000ffff047224 */ /* 0x000fe200078e0000 */
[----:B------:R-:W-:Y:S01]  /*96a0*/  STL.64 [R1+0x68], R6 ;  /* 0x0000680601007387 */ /* 0x000fe20000100a00 */
[----:B------:R-:W-:-:S03]  /*96b0*/  @P0 VIADD R0, R3, 0x3f ;  /* 0x0000003f03000836 */ /* 0x000fc60000000000 */
[----:B------:R0:W-:Y:S01]  /*96c0*/  STL.128 [R1+0x40], R4 ;  /* 0x0000400401007387 */ /* 0x0001e20000100c00 */
[----:B-1----:R-:W-:-:S04]  /*96d0*/  @P0 IMAD.HI.U32 R0, R0, R13, RZ ;  /* 0x0000000d00000227 */ /* 0x002fc800078e00ff */
[----:B0-----:R-:W-:Y:S02]  /*96e0*/  VIADD R5, R3, 0x3f ;  /* 0x0000003f03057836 */ /* 0x001fe40000000000 */
[----:B---3--:R-:W-:Y:S01]  /*96f0*/  IMAD.MOV.U32 R9, RZ, RZ, R15 ;  /* 0x000000ffff097224 */ /* 0x008fe200078e000f */
[----:B------:R0:W-:Y:S04]  /*9700*/  STL.64 [R1+0x18], R14 ;  /* 0x0000180e01007387 */ /* 0x0001e80000100a00 */
[----:B------:R1:W-:Y:S01]  /*9710*/  STL.128 [R1+0x50], R8 ;  /* 0x0000500801007387 */ /* 0x0003e20000100c00 */
[----:B0-----:R-:W-:-:S05]  /*9720*/  IADD3 R14, P1, R26, 0x38830, RZ ;  /* 0x000388301a0e7810 */ /* 0x001fca0007f3e0ff */
[----:B------:R-:W-:Y:S01]  /*9730*/  IMAD.X R15, RZ, RZ, R27, P1 ;  /* 0x000000ffff0f7224 */ /* 0x000fe200008e061b */
[----:B-1----:R-:W0:Y:S01]  /*9740*/  @P0 LDC R11, c[0x0][0x450] ;  /* 0x00011400ff0b0b82 */ /* 0x002e220000000800 */
[----:B------:R-:W-:-:S03]  /*9750*/  IADD3 R8, P2, R26, 0x38840, RZ ;  /* 0x000388401a087810 */ /* 0x000fc60007f5e0ff */
[----:B------:R1:W-:Y:S02]  /*9760*/  STL.64 [R1+0x8], R14 ;  /* 0x0000080e01007387 */ /* 0x0003e40000100a00 */
[----:B------:R-:W-:Y:S01]  /*9770*/  IMAD.X R9, RZ, RZ, R27, P2 ;  /* 0x000000ffff097224 */ /* 0x000fe200010e061b */
[----:B-----5:R-:W-:-:S04]  /*9780*/  ISETP.GE.AND P2, PT, R21, 0x1, PT ;  /* 0x000000011500780c */ /* 0x020fc80003f46270 */
[----:B------:R1:W-:Y:S04]  /*9790*/  STL.64 [R1+0x10], R8 ;  /* 0x0000100801007387 */ /* 0x0003e80000100a00 */
[----:B------:R1:W-:Y:S01]  /*97a0*/  STL.64 [R1+0x30], R8 ;  /* 0x0000300801007387 */ /* 0x0003e20000100a00 */
[----:B0-----:R-:W-:-:S05]  /*97b0*/  @P0 SHF.R.U32.HI R5, RZ, R11, R0 ;  /* 0x0000000bff050219 */ /* 0x001fca0000011600 */
[----:B------:R-:W-:-:S04]  /*97c0*/  IMAD.IADD R5, R158, 0x1, R5 ;  /* 0x000000019e057824 */ /* 0x000fc800078e0205 */
[----:B------:R-:W-:Y:S01]  /*97d0*/  IMAD.IADD R0, R5, 0x1, R20 ;  /* 0x0000000105007824 */ /* 0x000fe200078e0214 */
[----:B-1----:R-:W-:Y:S06]  /*97e0*/  @!P2 BRA `(.L_x_2016) ;  /* 0x000000000040a947 */ /* 0x002fec0003800000 */
        /* <DEDUP_REMOVED lines=10> */
.L_x_2017:
[----:B------:R-:W-:-:S13]  /*9890*/  ISETP.NE.AND P1, PT, R21, 0x1, PT ;  /* 0x000000011500780c */ /* 0x000fda0003f25270 */
[----:B------:R-:W0:Y:S02]  /*98a0*/  @P1 LDC.64 R6, c[0x0][0xae0] ;  /* 0x0002b800ff061b82 */ /* 0x000e240000000a00 */
[----:B0-----:R-:W-:-:S05]  /*98b0*/  @P1 IMAD.HI.U32 R6, R4, R6, RZ ;  /* 0x0000000604061227 */ /* 0x001fca00078e00ff */
[----:B------:R-:W-:-:S07]  /*98c0*/  @P1 SHF.R.U32.HI R4, RZ, R7, R6 ;  /* 0x00000007ff041219 */ /* 0x000fce0000011606 */
.L_x_2018:
[----:B------:R-:W-:-:S05]  /*98d0*/  IMAD R5, R4, R21, R21 ;  /* 0x0000001504057224 */ /* 0x000fca00078e0215 */
[----:B------:R-:W-:-:S07]  /*98e0*/  VIMNMX R0, R0, R5, PT ;  /* 0x0000000500007248 */ /* 0x000fce0003fe0100 */
.L_x_2016:
[----:B------:R-:W0:Y:S01]  /*98f0*/  @P0 LDC R4, c[0x0][0x44c] ;  /* 0x00011300ff040b82 */ /* 0x000e220000000800 */
[----:B------:R-:W-:Y:S01]  /*9900*/  VIADD R0, R0, 0x3f ;  /* 0x0000003f00007836 */ /* 0x000fe20000000000 */
[----:B------:R-:W-:Y:S01]  /*9910*/  ULDC UR4, c[0x0][0xad4] ;  /* 0x0002b50000047ab9 */ /* 0x000fe20000000800 */
[C---:B------:R-:W-:Y:S02]  /*9920*/  VIADD R6, R29.reuse, 0x3f ;  /* 0x0000003f1d067836 */ /* 0x040fe40000000000 */
[----:B------:R-:W-:Y:S01]  /*9930*/  IMAD.IADD R160, R29, 0x1, -R160 ;  /* 0x000000011da07824 */ /* 0x000fe200078e0aa0 */
[----:B------:R-:W-:Y:S02]  /*9940*/  SHF.R.S32.HI R5, RZ, 0x1f, R0 ;  /* 0x0000001fff057819 */ /* 0x000fe40000011400 */
[----:B------:R-:W1:Y:S01]  /*9950*/  @P0 LDC R9, c[0x0][0x450] ;  /* 0x00011400ff090b82 */ /* 0x000e620000000800 */
[----:B------:R-:W-:Y:S02]  /*9960*/  SHF.R.S32.HI R7, RZ, 0x1f, R6 ;  /* 0x0000001fff077819 */ /* 0x000fe40000011406 */
[----:B------:R-:W-:-:S02]  /*9970*/  LEA.HI R5, R5, R0, RZ, 0x6 ;  /* 0x0000000005057211 */ /* 0x000fc400078f30ff */
[----:B------:R-:W-:Y:S02]  /*9980*/  LEA.HI R7, R7, R6, RZ, 0x6 ;  /* 0x0000000607077211 */ /* 0x000fe400078f30ff */
[----:B------:R-:W-:Y:S02]  /*9990*/  SHF.R.S32.HI R5, RZ, 0x6, R5 ;  /* 0x00000006ff057819 */ /* 0x000fe40000011405 */
[----:B------:R-:W-:-:S04]  /*99a0*/  SHF.R.S32.HI R8, RZ, 0x6, R7 ;  /* 0x00000006ff087819 */ /* 0x000fc80000011407 */
[----:B------:R-:W-:Y:S01]  /*99b0*/  VIMNMX R8, R5, R8, PT ;  /* 0x0000000805087248 */ /* 0x000fe20003fe0100 */
[----:B0-----:R-:W-:-:S05]  /*99c0*/  @P0 IMAD.HI.U32 R4, R3, R4, RZ ;  /* 0x0000000403040227 */ /* 0x001fca00078e00ff */
[----:B-1----:R-:W-:-:S05]  /*99d0*/  @P0 SHF.R.U32.HI R3, RZ, R9, R4 ;  /* 0x00000009ff030219 */ /* 0x002fca0000011604 */
[----:B------:R-:W-:-:S04]  /*99e0*/  IMAD.IADD R3, R160, 0x1, R3 ;  /* 0x00000001a0037824 */ /* 0x000fc800078e0203 */
        /* <DEDUP_REMOVED lines=11> */
.L_x_2020:
[----:B------:R-:W-:-:S13]  /*9aa0*/  ISETP.NE.AND P0, PT, R21, 0x1, PT ;  /* 0x000000011500780c */ /* 0x000fda0003f05270 */
[----:B------:R-:W0:Y:S02]  /*9ab0*/  @P0 LDC.64 R4, c[0x0][0xae0] ;  /* 0x0002b800ff040b82 */ /* 0x000e240000000a00 */
[----:B0-----:R-:W-:-:S05]  /*9ac0*/  @P0 IMAD.HI.U32 R4, R3, R4, RZ ;  /* 0x0000000403040227 */ /* 0x001fca00078e00ff */
[----:B------:R-:W-:-:S07]  /*9ad0*/  @P0 SHF.R.U32.HI R3, RZ, R5, R4 ;  /* 0x00000005ff030219 */ /* 0x000fce0000011604 */
.L_x_2021:
[----:B------:R-:W-:-:S05]  /*9ae0*/  IMAD R3, R3, R21, RZ ;  /* 0x0000001503037224 */ /* 0x000fca00078e02ff */
[----:B------:R-:W-:-:S07]  /*9af0*/  VIMNMX R0, R0, R3, !PT ;  /* 0x0000000300007248 */ /* 0x000fce0007fe0100 */
.L_x_2019:
        /* <DEDUP_REMOVED lines=13> */
[----:B------:R-:W0:Y:S01]  /*9bd0*/  I2F.RP R3, R6 ;  /* 0x0000000600037306 */ /* 0x000e220000209400 */
[----:B------:R-:W-:Y:S02]  /*9be0*/  IABS R12, R11 ;  /* 0x0000000b000c7213 */ /* 0x000fe40000000000 */
[----:B------:R-:W-:-:S05]  /*9bf0*/  IMAD.IADD R0, R0, 0x1, -R9 ;  /* 0x0000000100007824 */ /* 0x000fca00078e0a09 */
        /* <DEDUP_REMOVED lines=23> */
.L_x_2022:
[----:B------:R-:W-:Y:S01]  /*9d70*/  IMAD R154, R154, R161, R9 ;  /* 0x000000a19a9a7224 */ /* 0x000fe200078e0209 */
[----:B------:R-:W-:-:S04]  /*9d80*/  PRMT R3, RZ, 0x7610, R3 ;  /* 0x00007610ff037816 */ /* 0x000fc80000000003 */
[----:B------:R-:W-:-:S04]  /*9d90*/  VIADDMNMX R161, R154, R161, R8, PT ;  /* 0x000000a19aa17246 */ /* 0x000fc80003800108 */
[----:B------:R-:W-:-:S13]  /*9da0*/  ISETP.GT.AND P0, PT, R161, R154, PT ;  /* 0x0000009aa100720c */ /* 0x000fda0003f04270 */
[----:B------:R-:W-:Y:S05]  /*9db0*/  @!P0 BRA `(.L_x_2007) ;  /* 0x000001bc00948947 */ /* 0x000fea0003800000 */
[----:B------:R-:W-:Y:S01]  /*9dc0*/  SHF.R.S32.HI R3, RZ, 0x1f, R18 ;  /* 0x0000001fff037819 */ /* 0x000fe20000011412 */
[C---:B------:R-:W-:Y:S01]  /*9dd0*/  VIADD R9, R71.reuse, 0x400 ;  /* 0x0000040047097836 */ /* 0x040fe20000000000 */
[----:B------:R-:W-:Y:S01]  /*9de0*/  IADD3 R12, P0, R26, 0x38400, RZ ;  /* 0x000384001a0c7810 */ /* 0x000fe20007f1e0ff */
[----:B------:R-:W-:Y:S01]  /*9df0*/  VIADD R10, R71, 0x26400 ;  /* 0x00026400470a7836 */ /* 0x000fe20000000000 */
[----:B------:R-:W-:Y:S01]  /*9e00*/  LEA.HI R46, R3, R18, RZ, 0x7 ;  /* 0x00000012032e7211 */ /* 0x000fe200078f38ff */
[----:B------:R-:W-:Y:S01]  /*9e10*/  VIADD R8, R71, 0x22400 ;  /* 0x0002240047087836 */ /* 0x000fe20000000000 */
[----:B------:R-:W-:Y:S01]  /*9e20*/  STL [R1+0x94], R18 ;  /* 0x0000941201007387 */ /* 0x000fe20000100800 */
[----:B------:R-:W-:Y:S01]  /*9e30*/  IMAD.MOV.U32 R4, RZ, RZ, 0x1 ;  /* 0x00000001ff047424 */ /* 0x000fe200078e00ff */
[----:B------:R-:W-:Y:S01]  /*9e40*/  SHF.R.S32.HI R70, RZ, 0x7, R46 ;  /* 0x00000007ff467819 */ /* 0x000fe2000001142e */
[----:B------:R-:W-:Y:S01]  /*9e50*/  IMAD.MOV.U32 R5, RZ, RZ, RZ ;  /* 0x000000ffff057224 */ /* 0x000fe200078e00ff */
[----:B------:R-:W-:Y:S01]  /*9e60*/  SHF.R.U32.HI R10, RZ, 0x4, R10 ;  /* 0x00000004ff0a7819 */ /* 0x000fe2000001160a */
[----:B------:R-:W-:Y:S01]  /*9e70*/  IMAD.MOV.U32 R6, RZ, RZ, 0x1 ;  /* 0x00000001ff067424 */ /* 0x000fe200078e00ff */
[----:B------:R-:W-:Y:S01]  /*9e80*/  SHF.R.U32.HI R8, RZ, 0x4, R8 ;  /* 0x00000004ff087819 */ /* 0x000fe20000011608 */
[----:B------:R-:W0:Y:S01]  /*9e90*/  SHFL.IDX PT, R0, R70, RZ, 0x1f ;  /* 0x00001fff46007589 */ /* 0x000e2200000e0000 */
[----:B------:R-:W-:Y:S01]  /*9ea0*/  IMAD.MOV.U32 R7, RZ, RZ, RZ ;  /* 0x000000ffff077224 */ /* 0x000fe200078e00ff */
[----:B------:R-:W-:Y:S01]  /*9eb0*/  LOP3.LUT R10, R10, 0x3fff, RZ, 0xc0, !PT ;  /* 0x00003fff0a0a7812 */ /* 0x000fe200078ec0ff */
[----:B------:R-:W-:Y:S01]  /*9ec0*/  IMAD.X R13, RZ, RZ, R27, P0 ;  /* 0x000000ffff0d7224 */ /* 0x000fe200000e061b */
[----:B------:R-:W-:Y:S01]  /*9ed0*/  LOP3.LUT R8, R8, 0x3fff, RZ, 0xc0, !PT ;  /* 0x00003fff08087812 */ /* 0x000fe200078ec0ff */
[----:B------:R-:W-:Y:S01]  /*9ee0*/  IMAD.MOV.U32 R11, RZ, RZ, 0x40000040 ;  /* 0x40000040ff0b7424 */ /* 0x000fe200078e00ff */
[----:B------:R1:W-:Y:S02]  /*9ef0*/  STL.128 [R1+0x80], R4 ;  /* 0x0000800401007387 */ /* 0x0003e40000100c00 */
[----:B------:R-:W-:-:S02]  /*9f00*/  LOP3.LUT R8, R8, 0x10000, RZ, 0xfc, !PT ;  /* 0x0001000008087812 */ /* 0x000fc400078efcff */
[----:B------:R2:W-:Y:S01]  /*9f10*/  STL.64 [R1+0x78], R12 ;  /* 0x0000780c01007387 */ /* 0x0005e20000100a00 */
[----:B-1----:R-:W-:Y:S01]  /*9f20*/  LOP3.LUT R4, R10, 0x10000, RZ, 0xfc, !PT ;  /* 0x000100000a047812 */ /* 0x002fe200078efcff */
[----:B------:R-:W-:Y:S01]  /*9f30*/  IMAD.MOV.U32 R5, RZ, RZ, 0x40000040 ;  /* 0x40000040ff057424 */ /* 0x000fe200078e00ff */
[----:B0-----:R-:W-:Y:S01]  /*9f40*/  LEA.HI R3, R0, R0, RZ, 0x1 ;  /* 0x0000000000037211 */ /* 0x001fe200078f08ff */
[----:B------:R-:W-:Y:S02]  /*9f50*/  IMAD.MOV.U32 R7, RZ, RZ, 0x40000040 ;  /* 0x40000040ff077424 */ /* 0x000fe400078e00ff */
[----:B--2---:R-:W-:Y:S01]  /*9f60*/  IMAD.MOV.U32 R13, RZ, RZ, 0x40000040 ;  /* 0x40000040ff0d7424 */ /* 0x004fe200078e00ff */
[----:B------:R-:W-:-:S05]  /*9f70*/  LOP3.LUT R3, R3, 0x6, RZ, 0xc0, !PT ;  /* 0x0000000603037812 */ /* 0x000fca00078ec0ff */
[----:B------:R-:W-:Y:S02]  /*9f80*/  IMAD.IADD R0, R0, 0x1, -R3 ;  /* 0x0000000100007824 */ /* 0x000fe400078e0a03 */
[----:B------:R-:W-:Y:S02]  /*9f90*/  VIADD R3, R71, 0x20400 ;  /* 0x0002040047037836 */ /* 0x000fe40000000000 */
[--C-:B------:R-:W-:Y:S01]  /*9fa0*/  IMAD R0, R0, 0x8000, R9.reuse ;  /* 0x0000800000007824 */ /* 0x100fe200078e0209 */
[----:B------:R-:W-:Y:S02]  /*9fb0*/  SHF.R.U32.HI R9, RZ, 0x4, R9 ;  /* 0x00000004ff097819 */ /* 0x000fe40000011609 */
[----:B------:R-:W-:Y:S02]  /*9fc0*/  SHF.R.U32.HI R3, RZ, 0x4, R3 ;  /* 0x00000004ff037819 */ /* 0x000fe40000011603 */
[----:B------:R-:W-:Y:S02]  /*9fd0*/  SHF.R.U32.HI R0, RZ, 0x4, R0 ;  /* 0x00000004ff007819 */ /* 0x000fe40000011600 */
[----:B------:R-:W-:-:S02]  /*9fe0*/  LOP3.LUT R9, R9, 0x3fff, RZ, 0xc0, !PT ;  /* 0x00003fff09097812 */ /* 0x000fc400078ec0ff */
[----:B------:R-:W-:Y:S02]  /*9ff0*/  LOP3.LUT R3, R3, 0x3fff, RZ, 0xc0, !PT ;  /* 0x00003fff03037812 */ /* 0x000fe400078ec0ff */
[----:B------:R-:W-:Y:S02]  /*a000*/  LOP3.LUT R0, R0, 0x3fff, RZ, 0xc0, !PT ;  /* 0x00003fff00007812 */ /* 0x000fe400078ec0ff */
[----:B------:R-:W-:Y:S01]  /*a010*/  LOP3.LUT R6, R9, 0x10000, RZ, 0xfc, !PT ;  /* 0x0001000009067812 */ /* 0x000fe200078efcff */
[----:B------:R-:W-:Y:S01]  /*a020*/  IMAD.MOV.U32 R9, RZ, RZ, 0x40000040 ;  /* 0x40000040ff097424 */ /* 0x000fe200078e00ff */
[----:B------:R-:W-:Y:S02]  /*a030*/  LOP3.LUT R12, R3, 0x10000, RZ, 0xfc, !PT ;  /* 0x00010000030c7812 */ /* 0x000fe400078efcff */
[----:B------:R-:W-:Y:S01]  /*a040*/  LOP3.LUT R10, R0, 0x2000000, RZ, 0xfc, !PT ;  /* 0x02000000000a7812 */ /* 0x000fe200078efcff */
[----:B------:R0:W-:Y:S01]  /*a050*/  STL.128 [R1+0xb0], R4 ;  /* 0x0000b00401007387 */ /* 0x0001e20000100c00 */
[----:B------:R-:W-:-:S03]  /*a060*/  VIADD R0, R71, 0x36400 ;  /* 0x0003640047007836 */ /* 0x000fc60000000000 */
[----:B------:R0:W-:Y:S02]  /*a070*/  STL.64 [R1+0x98], R12 ;  /* 0x0000980c01007387 */ /* 0x0001e40000100a00 */
[----:B------:R-:W-:Y:S01]  /*a080*/  LOP3.LUT P0, RZ, R0, 0x3ff, RZ, 0xc0, !PT ;  /* 0x000003ff00ff7812 */ /* 0x000fe2000780c0ff */
[----:B------:R-:W-:Y:S01]  /*a090*/  IMAD.MOV.U32 R0, RZ, RZ, R18 ;  /* 0x000000ffff007224 */ /* 0x000fe200078e0012 */
[----:B------:R0:W-:Y:S11]  /*a0a0*/  STL.128 [R1+0xa0], R8 ;  /* 0x0000a00801007387 */ /* 0x0001f60000100c00 */
[----:B------:R-:W-:Y:S05]  /*a0b0*/  @!P0 BRA `(.L_x_2023) ;  /* 0x0000000000448947 */ /* 0x000fea0003800000 */
[----:B------:R-:W-:Y:S01]  /*a0c0*/  MOV R0, 0x0 ;  /* 0x0000000000007802 */ /* 0x000fe20000000f00 */
[----:B------:R-:W-:Y:S01]  /*a0d0*/  ULDC.64 UR4, c[0x4][0x90] ;  /* 0x0100240000047ab9 */ /* 0x000fe20000000a00 */
[----:B------:R-:W-:Y:S01]  /*a0e0*/  ULDC.64 UR6, c[0x4][0x20] ;  /* 0x0100080000067ab9 */ /* 0x000fe20000000a00 */
[----:B0-----:R-:W-:Y:S01]  /*a0f0*/  IMAD.U32 R4, RZ, RZ, UR4 ;  /* 0x00000004ff047e24 */ /* 0x001fe2000f8e00ff */
        /* <DEDUP_REMOVED lines=12> */
.L_x_2024:
[----:B------:R1:W5:Y:S02]  /*a1c0*/  LDL R0, [R1+0x94] ;  /* 0x0000940001007983 */ /* 0x0003640000100800 */
.L_x_2023:
[----:B------:R-:W2:Y:S01]  /*a1d0*/  LDL R47, [R1+0x1f4] ;  /* 0x0001f400012f7983 */ /* 0x000ea20000100800 */
[----:B-----5:R-:W-:Y:S01]  /*a1e0*/  SHF.R.S32.HI R3, RZ, 0x1f, R0 ;  /* 0x0000001fff037819 */ /* 0x020fe20000011400 */
[----:B0-----:R-:W-:Y:S01]  /*a1f0*/  IMAD.MOV.U32 R4, RZ, RZ, R28 ;  /* 0x000000ffff047224 */ /* 0x001fe200078e001c */
[----:B------:R-:W-:Y:S01]  /*a200*/  LOP3.LUT R11, R46, 0xffffff80, RZ, 0xc0, !PT ;  /* 0xffffff802e0b7812 */ /* 0x000fe200078ec0ff */
[----:B------:R-:W0:Y:S01]  /*a210*/  S2R R13, SR_TID.X ;  /* 0x00000000000d7919 */ /* 0x000e220000002100 */
[CC--:B------:R-:W-:Y:S01]  /*a220*/  LEA.HI R8, R3.reuse, R0.reuse, RZ, 0x4 ;  /* 0x0000000003087211 */ /* 0x0c0fe200078f20ff */
[----:B------:R-:W-:Y:S01]  /*a230*/  IMAD.MOV.U32 R5, RZ, RZ, R75 ;  /* 0x000000ffff057224 */ /* 0x000fe200078e004b */
[----:B------:R-:W-:Y:S01]  /*a240*/  LEA.HI R3, R3, R0, RZ, 0x5 ;  /* 0x0000000003037211 */ /* 0x000fe200078f28ff */
[----:B------:R-:W-:Y:S01]  /*a250*/  IMAD.MOV.U32 R6, RZ, RZ, R50 ;  /* 0x000000ffff067224 */ /* 0x000fe200078e0032 */
[----:B------:R-:W-:Y:S01]  /*a260*/  LOP3.LUT R9, R8, 0xfffffff0, RZ, 0xc0, !PT ;  /* 0xfffffff008097812 */ /* 0x000fe200078ec0ff */
[----:B------:R-:W-:Y:S01]  /*a270*/  IMAD.MOV.U32 R7, RZ, RZ, R51 ;  /* 0x000000ffff077224 */ /* 0x000fe200078e0033 */
[----:B------:R3:W-:Y:S01]  /*a280*/  STL.64 [R1+0xe0], R24 ;  /* 0x0000e01801007387 */ /* 0x0007e20000100a00 */
[----:B------:R-:W-:Y:S01]  /*a290*/  IMAD.IADD R12, R18, 0x1, -R11 ;  /* 0x00000001120c7824 */ /* 0x000fe200078e0a0b */
[----:B------:R-:W4:Y:S01]  /*a2a0*/  LDC.64 R50, c[0x0][0xad8] ;  /* 0x0002b600ff327b82 */ /* 0x000f220000000a00 */
[----:B------:R-:W-:Y:S01]  /*a2b0*/  IMAD.IADD R9, R0, 0x1, -R9 ;  /* 0x0000000100097824 */ /* 0x000fe200078e0a09 */
[----:B------:R1:W-:Y:S01]  /*a2c0*/  STL.128 [R1+0x130], R4 ;  /* 0x0001300401007387 */ /* 0x0003e20000100c00 */
[----:B------:R-:W-:Y:S01]  /*a2d0*/  IMAD.SHL.U32 R3, R3, 0x20, RZ ;  /* 0x0000002003037824 */ /* 0x000fe200078e00ff */
[----:B------:R-:W-:Y:S01]  /*a2e0*/  LEA.HI R11, R70, R70, RZ, 0x1 ;  /* 0x00000046460b7211 */ /* 0x000fe200078f08ff */
[----:B------:R-:W-:Y:S01]  /*a2f0*/  BSSY B0, `(.L_x_2025) ;  /* 0x000004d000007945 */ /* 0x000fe20003800000 */
[----:B------:R-:W-:Y:S01]  /*a300*/  SHF.R.S32.HI R10, RZ, 0x1f, R9 ;  /* 0x0000001fff0a7819 */ /* 0x000fe20000011409 */
[----:B------:R4:W-:Y:S01]  /*a310*/  STL.64 [R1+0xd8], R30 ;  /* 0x0000d81e01007387 */ /* 0x0009e20000100a00 */
[----:B------:R-:W4:Y:S01]  /*a320*/  LDC.64 R74, c[0x0][0xae0] ;  /* 0x0002b800ff4a7b82 */ /* 0x000f220000000a00 */
[----:B------:R-:W-:-:S02]  /*a330*/  LOP3.LUT R3, R3, 0xfffffc00, RZ, 0xc0, !PT ;  /* 0xfffffc0003037812 */ /* 0x000fc400078ec0ff */
[----:B------:R-:W-:Y:S01]  /*a340*/  LEA.HI R10, R10, R9, RZ, 0x3 ;  /* 0x000000090a0a7211 */ /* 0x000fe200078f18ff */
[----:B------:R-:W-:Y:S01]  /*a350*/  STL.U8 [R1+0xe8], RZ ;  /* 0x0000e8ff01007387 */ /* 0x000fe20000100000 */
[----:B------:R-:W-:-:S03]  /*a360*/  LOP3.LUT R11, R11, 0xfffffe, RZ, 0xc0, !PT ;  /* 0x00fffffe0b0b7812 */ /* 0x000fc600078ec0ff */
[----:B---3--:R-:W3:Y:S01]  /*a370*/  LDC.64 R24, c[0x0][0xad0] ;  /* 0x0002b400ff187b82 */ /* 0x008ee20000000a00 */
[----:B------:R-:W-:Y:S01]  /*a380*/  STL.U8 [R1+0x140], RZ ;  /* 0x000140ff01007387 */ /* 0x000fe20000100000 */
[C---:B-1----:R-:W-:Y:S01]  /*a390*/  LOP3.LUT R4, R10.reuse, 0xfffffff8, RZ, 0xc0, !PT ;  /* 0xfffffff80a047812 */ /* 0x042fe200078ec0ff */
[----:B------:R-:W-:Y:S02]  /*a3a0*/  IMAD.SHL.U32 R10, R10, 0x40, RZ ;  /* 0x000000400a0a7824 */ /* 0x000fe400078e00ff */
[----:B------:R-:W-:Y:S02]  /*a3b0*/  IMAD.IADD R11, R70, 0x1, -R11 ;  /* 0x00000001460b7824 */ /* 0x000fe400078e0a0b */
[----:B0-----:R-:W-:Y:S01]  /*a3c0*/  VIADD R14, R13, 0xffffff80 ;  /* 0xffffff800d0e7836 */ /* 0x001fe20000000000 */
[----:B------:R-:W-:Y:S01]  /*a3d0*/  SHF.R.S32.HI R13, RZ, 0x1f, R12 ;  /* 0x0000001fff0d7819 */ /* 0x000fe2000001140c */
[----:B------:R-:W-:Y:S01]  /*a3e0*/  IMAD.IADD R4, R9, 0x1, -R4 ;  /* 0x0000000109047824 */ /* 0x000fe200078e0a04 */
[----:B------:R-:W-:Y:S01]  /*a3f0*/  SHF.R.U32.HI R9, RZ, 0x1, R8 ;  /* 0x00000001ff097819 */ /* 0x000fe20000011608 */
[----:B------:R-:W0:Y:S01]  /*a400*/  LDC R28, c[0x0][0x288] ;  /* 0x0000a200ff1c7b82 */ /* 0x000e220000000800 */
[----:B------:R-:W-:Y:S01]  /*a410*/  LEA.HI R6, R13, R12, RZ, 0x2 ;  /* 0x0000000c0d067211 */ /* 0x000fe200078f10ff */
[----:B------:R-:W-:Y:S01]  /*a420*/  IMAD.SHL.U32 R0, R4, 0x40, RZ ;  /* 0x0000004004007824 */ /* 0x000fe200078e00ff */
[----:B------:R-:W-:Y:S01]  /*a430*/  LOP3.LUT R10, R10, 0xfffffe00, RZ, 0xc0, !PT ;  /* 0xfffffe000a0a7812 */ /* 0x000fe200078ec0ff */
[----:B------:R1:W-:Y:S01]  /*a440*/  STL [R1+0xec], R14 ;  /* 0x0000ec0e01007387 */ /* 0x0003e20000100800 */
[----:B------:R-:W-:Y:S01]  /*a450*/  LOP3.LUT R5, R6, 0x7ffffffc, RZ, 0xc0, !PT ;  /* 0x7ffffffc06057812 */ /* 0x000fe200078ec0ff */
[----:B----4-:R-:W-:Y:S01]  /*a460*/  IMAD.MOV.U32 R31, RZ, RZ, R50 ;  /* 0x000000ffff1f7224 */ /* 0x010fe200078e0032 */
[----:B------:R-:W-:Y:S01]  /*a470*/  SHF.R.S32.HI R7, RZ, 0x2, R6 ;  /* 0x00000002ff077819 */ /* 0x000fe20000011406 */
[----:B------:R-:W-:Y:S01]  /*a480*/  IMAD.MOV.U32 R50, RZ, RZ, R74 ;  /* 0x000000ffff327224 */ /* 0x000fe200078e004a */
[----:B------:R-:W-:Y:S01]  /*a490*/  SHF.R.S32.HI R6, RZ, 0x1f, R6 ;  /* 0x0000001fff067819 */ /* 0x000fe20000011406 */
[----:B------:R-:W-:Y:S01]  /*a4a0*/  IMAD.IADD R8, R12, 0x1, -R5 ;  /* 0x000000010c087824 */ /* 0x000fe200078e0a05 */
[----:B------:R-:W-:-:S02]  /*a4b0*/  LOP3.LUT R0, R0, 0x1c0, RZ, 0xc0, !PT ;  /* 0x000001c000007812 */ /* 0x000fc400078ec0ff */
[----:B------:R-:W-:Y:S01]  /*a4c0*/  LEA.HI R6, R6, R7, RZ, 0x3 ;  /* 0x0000000706067211 */ /* 0x000fe200078f18ff */
[----:B------:R-:W-:Y:S01]  /*a4d0*/  IMAD R21, R11, 0x80, R8 ;  /* 0x000000800b157824 */ /* 0x000fe200078e0208 */
[----:B------:R-:W-:Y:S01]  /*a4e0*/  LOP3.LUT R9, R0, 0x8, R9, 0xf8, !PT ;  /* 0x0000000800097812 */ /* 0x000fe200078ef809 */
[----:B------:R-:W-:Y:S01]  /*a4f0*/  IMAD.MOV.U32 R8, RZ, RZ, R49 ;  /* 0x000000ffff087224 */ /* 0x000fe200078e0031 */
[----:B------:R-:W-:Y:S01]  /*a500*/  LOP3.LUT R6, R6, 0xfffffff8, RZ, 0xc0, !PT ;  /* 0xfffffff806067812 */ /* 0x000fe200078ec0ff */
[----:B------:R-:W-:Y:S01]  /*a510*/  IMAD.MOV.U32 R49, RZ, RZ, R51 ;  /* 0x000000ffff317224 */ /* 0x000fe200078e0033 */
[----:B------:R-:W-:Y:S01]  /*a520*/  SHF.R.U32.HI R0, RZ, 0x3, R0 ;  /* 0x00000003ff007819 */ /* 0x000fe20000011600 */
[----:B------:R-:W-:Y:S01]  /*a530*/  IMAD.SHL.U32 R21, R21, 0x2, RZ ;  /* 0x0000000215157824 */ /* 0x000fe200078e00ff */
[----:B------:R-:W-:Y:S01]  /*a540*/  LEA.HI R12, R13, R12, RZ, 0x5 ;  /* 0x0000000c0d0c7211 */ /* 0x000fe200078f28ff */
[----:B------:R-:W-:Y:S01]  /*a550*/  IMAD.IADD R7, R7, 0x1, -R6 ;  /* 0x0000000107077824 */ /* 0x000fe200078e0a06 */
[----:B------:R-:W-:Y:S01]  /*a560*/  LOP3.LUT R0, R9, R0, RZ, 0x3c, !PT ;  /* 0x0000000009007212 */ /* 0x000fe200078e3cff */
[----:B------:R-:W4:Y:S01]  /*a570*/  LDC R6, c[0x0][0x450] ;  /* 0x00011400ff067b82 */ /* 0x000f220000000800 */
[C---:B------:R-:W-:Y:S01]  /*a580*/  LOP3.LUT P0, RZ, R4.reuse, 0x2, RZ, 0xc0, !PT ;  /* 0x0000000204ff7812 */ /* 0x040fe2000780c0ff */
[----:B------:R-:W-:Y:S01]  /*a590*/  IMAD.MOV.U32 R13, RZ, RZ, 0x20 ;  /* 0x00000020ff0d7424 */ /* 0x000fe200078e00ff */
[----:B------:R-:W-:Y:S01]  /*a5a0*/  LOP3.LUT P1, RZ, R4, 0x4, RZ, 0xc0, !PT ;  /* 0x0000000404ff7812 */ /* 0x000fe2000782c0ff */
[----:B------:R-:W-:Y:S01]  /*a5b0*/  IMAD.MOV.U32 R9, RZ, RZ, R48 ;  /* 0x000000ffff097224 */ /* 0x000fe200078e0030 */
[----:B------:R-:W-:Y:S01]  /*a5c0*/  SHF.R.S32.HI R12, RZ, 0x5, R12 ;  /* 0x00000005ff0c7819 */ /* 0x000fe2000001140c */
[----:B------:R-:W-:Y:S01]  /*a5d0*/  IMAD.MOV.U32 R48, RZ, RZ, RZ ;  /* 0x000000ffff307224 */ /* 0x000fe200078e00ff */
[----:B------:R-:W-:Y:S01]  /*a5e0*/  IADD3 R3, R0, R10, R3 ;  /* 0x0000000a00037210 */ /* 0x000fe20007ffe003 */
[----:B------:R-:W4:Y:S01]  /*a5f0*/  LDC.64 R4, c[0x0][0x448] ;  /* 0x00011200ff047b82 */ /* 0x000f220000000a00 */
[----:B------:R-:W-:Y:S01]  /*a600*/  IADD3 R10, P2, R16, 0x90, RZ ;  /* 0x00000090100a7810 */ /* 0x000fe20007f5e0ff */
[----:B------:R-:W-:Y:S01]  /*a610*/  IMAD R20, R12, 0x10, R7 ;  /* 0x000000100c147824 */ /* 0x000fe200078e0207 */
[----:B------:R-:W-:Y:S01]  /*a620*/  SEL R13, R13, 0xffffffe0, !P1 ;  /* 0xffffffe00d0d7807 */ /* 0x000fe20004800000 */
[----:B------:R-:W-:-:S02]  /*a630*/  IMAD.MOV.U32 R12, RZ, RZ, 0x10 ;  /* 0x00000010ff0c7424 */ /* 0x000fc400078e00ff */
[----:B-1----:R-:W-:Y:S01]  /*a640*/  IMAD.WIDE.U32 R14, R3, 0x2, R26 ;  /* 0x00000002030e7825 */ /* 0x002fe200078e001a */
[----:B------:R-:W-:Y:S02]  /*a650*/  STL.64 [R1+0xd0], R20 ;  /* 0x0000d01401007387 */ /* 0x000fe40000100a00 */
[----:B------:R-:W-:Y:S01]  /*a660*/  SEL R12, R12, 0xfffffff0, !P0 ;  /* 0xfffffff00c0c7807 */ /* 0x000fe20004000000 */
[----:B------:R-:W-:Y:S01]  /*a670*/  IMAD.X R11, RZ, RZ, R17, P2 ;  /* 0x000000ffff0b7224 */ /* 0x000fe200010e0611 */
[----:B------:R-:W-:Y:S01]  /*a680*/  IADD3 R14, P0, R14, 0x36400, RZ ;  /* 0x000364000e0e7810 */ /* 0x000fe20007f1e0ff */
[----:B---3--:R-:W-:Y:S02]  /*a690*/  IMAD.MOV.U32 R30, RZ, RZ, R25 ;  /* 0x000000ffff1e7224 */ /* 0x008fe400078e0019 */
[----:B------:R-:W-:Y:S01]  /*a6a0*/  IMAD.MOV.U32 R51, RZ, RZ, R75 ;  /* 0x000000ffff337224 */ /* 0x000fe200078e004b */
[----:B------:R1:W-:Y:S01]  /*a6b0*/  STL.128 [R1+0x120], R8 ;  /* 0x0001200801007387 */ /* 0x0003e20000100c00 */
[----:B------:R-:W-:-:S02]  /*a6c0*/  IMAD.X R15, RZ, RZ, R15, P0 ;  /* 0x000000ffff0f7224 */ /* 0x000fc400000e060f */
[----:B------:R-:W-:Y:S01]  /*a6d0*/  IMAD.MOV.U32 R7, RZ, RZ, R24 ;  /* 0x000000ffff077224 */ /* 0x000fe200078e0018 */
[----:B------:R-:W-:Y:S04]  /*a6e0*/  STL.64 [R1+0xc0], R12 ;  /* 0x0000c00c01007387 */ /* 0x000fe80000100a00 */
[----:B------:R-:W-:Y:S04]  /*a6f0*/  STL.64 [R1+0xc8], R14 ;  /* 0x0000c80e01007387 */ /* 0x000fe80000100a00 */
[----:B0-----:R-:W-:Y:S04]  /*a700*/  STL.128 [R1+0xf0], R28 ;  /* 0x0000f01c01007387 */ /* 0x001fe80000100c00 */
[----:B------:R-:W-:Y:S01]  /*a710*/  STL.128 [R1+0x100], R48 ;  /* 0x0001003001007387 */ /* 0x000fe20000100c00 */
[----:B-1----:R-:W-:-:S03]  /*a720*/  IADD3 R8, P1, R16, 0x430, RZ ;  /* 0x0000043010087810 */ /* 0x002fc60007f3e0ff */
[----:B----4-:R0:W-:Y:S02]  /*a730*/  STL.128 [R1+0x110], R4 ;  /* 0x0001100401007387 */ /* 0x0101e40000100c00 */
[----:B0-----:R-:W-:Y:S02]  /*a740*/  IMAD.MOV.U32 R4, RZ, RZ, R42 ;  /* 0x000000ffff047224 */ /* 0x001fe400078e002a */
[----:B------:R-:W-:Y:S01]  /*a750*/  IMAD.MOV.U32 R5, RZ, RZ, R73 ;  /* 0x000000ffff057224 */ /* 0x000fe200078e0049 */
[----:B--2---:R-:W-:-:S04]  /*a760*/  LEA.HI R0, R47, R47, RZ, 0x1 ;  /* 0x0000002f2f007211 */ /* 0x004fc800078f08ff */
[----:B------:R-:W-:-:S05]  /*a770*/  LOP3.LUT R0, R0, 0xfffffffe, RZ, 0xc0, !PT ;  /* 0xfffffffe00007812 */ /* 0x000fca00078ec0ff */
[----:B------:R-:W-:-:S05]  /*a780*/  IMAD.IADD R0, R47, 0x1, -R0 ;  /* 0x000000012f007824 */ /* 0x000fca00078e0a00 */
[----:B------:R-:W-:-:S04]  /*a790*/  SHF.L.U32 R0, R0, 0x1f, RZ ;  /* 0x0000001f00007819 */ /* 0x000fc800000006ff */
[----:B------:R-:W0:Y:S02]  /*a7a0*/  SYNCS.PHASECHK.TRANS64.TRYWAIT P0, [R71+URZ+0x38800], R0 ;  /* 0x03880000470075a7 */ /* 0x000e24000800017f */
[----:B0-----:R-:W-:Y:S05]  /*a7b0*/  @!P0 BRA `(.L_x_2026) ;  /* 0x0000023800708947 */ /* 0x001fea0003800000 */
.L_x_2237:
[----:B------:R-:W-:Y:S05]  /*a7c0*/  BSYNC B0 ;  /* 0x0000000000007941 */ /* 0x000fea0003800000 */
.L_x_2025:
[----:B------:R-:W-:Y:S01]  /*a7d0*/  IMAD.MOV.U32 R6, RZ, RZ, R68 ;  /* 0x000000ffff067224 */ /* 0x000fe200078e0044 */
[----:B------:R-:W-:Y:S01]  /*a7e0*/  STL.64 [R1+0x148], R34 ;  /* 0x0001482201007387 */ /* 0x000fe20000100a00 */
[----:B------:R-:W-:Y:S01]  /*a7f0*/  IMAD.MOV.U32 R7, RZ, RZ, R69 ;  /* 0x000000ffff077224 */ /* 0x000fe200078e0045 */
[----:B------:R-:W-:Y:S01]  /*a800*/  BSSY B0, `(.L_x_2027) ;  /* 0x000002b000007945 */ /* 0x000fe20003800000 */
[----:B------:R-:W-:Y:S01]  /*a810*/  IMAD.X R9, RZ, RZ, R17, P1 ;  /* 0x000000ffff097224 */ /* 0x000fe200008e0611 */
[----:B------:R-:W-:Y:S01]  /*a820*/  STL.64 [R1+0x1e0], R32 ;  /* 0x0001e02001007387 */ /* 0x000fe20000100a00 */
[----:B------:R-:W-:Y:S01]  /*a830*/  IMAD.MOV.U32 R24, RZ, RZ, R66 ;  /* 0x000000ffff187224 */ /* 0x000fe200078e0042 */
[----:B0-----:R-:W-:Y:S01]  /*a840*/  MOV R0, 0xaab0 ;  /* 0x0000aab000007802 */ /* 0x001fe20000000f00 */
[----:B------:R-:W-:Y:S01]  /*a850*/  IMAD.MOV.U32 R25, RZ, RZ, R67 ;  /* 0x000000ffff197224 */ /* 0x000fe200078e0043 */
[----:B------:R0:W-:Y:S01]  /*a860*/  STL.128 [R1+0x150], R4 ;  /* 0x0001500401007387 */ /* 0x0001e20000100c00 */
[----:B------:R-:W-:-:S02]  /*a870*/  IMAD.MOV.U32 R18, RZ, RZ, R36 ;  /* 0x000000ffff127224 */ /* 0x000fc400078e0024 */
[----:B------:R-:W-:Y:S01]  /*a880*/  VIADD R3, R161, 0xffffffff ;  /* 0xffffffffa1037836 */ /* 0x000fe20000000000 */
[----:B------:R-:W-:Y:S01]  /*a890*/  STL.128 [R1+0x170], R24 ;  /* 0x0001701801007387 */ /* 0x000fe20000100c00 */
[----:B0-----:R-:W-:Y:S02]  /*a8a0*/  IMAD.MOV.U32 R4, RZ, RZ, R37 ;  /* 0x000000ffff047224 */ /* 0x001fe400078e0025 */
[----:B------:R-:W-:Y:S02]  /*a8b0*/  IMAD.MOV.U32 R5, RZ, RZ, R44 ;  /* 0x000000ffff057224 */ /* 0x000fe400078e002c */
[----:B------:R-:W-:Y:S02]  /*a8c0*/  IMAD.MOV.U32 R6, RZ, RZ, R40 ;  /* 0x000000ffff067224 */ /* 0x000fe400078e0028 */
[----:B------:R-:W-:Y:S02]  /*a8d0*/  IMAD.MOV.U32 R7, RZ, RZ, R19 ;  /* 0x000000ffff077224 */ /* 0x000fe400078e0013 */
[----:B------:R-:W-:-:S03]  /*a8e0*/  IMAD.MOV.U32 R19, RZ, RZ, R41 ;  /* 0x000000ffff137224 */ /* 0x000fc600078e0029 */
[----:B------:R0:W-:Y:S04]  /*a8f0*/  STL.128 [R1+0x180], R4 ;  /* 0x0001800401007387 */ /* 0x0001e80000100c00 */
[----:B------:R-:W-:Y:S01]  /*a900*/  STL.128 [R1+0x160], R16 ;  /* 0x0001601001007387 */ /* 0x000fe20000100c00 */
[----:B0-----:R-:W-:Y:S02]  /*a910*/  IMAD.MOV.U32 R4, RZ, RZ, R38 ;  /* 0x000000ffff047224 */ /* 0x001fe400078e0026 */
[----:B------:R-:W-:Y:S02]  /*a920*/  IMAD.MOV.U32 R5, RZ, RZ, R65 ;  /* 0x000000ffff057224 */ /* 0x000fe400078e0041 */
[----:B------:R-:W-:Y:S02]  /*a930*/  IMAD.MOV.U32 R6, RZ, RZ, R63 ;  /* 0x000000ffff067224 */ /* 0x000fe400078e003f */
[----:B------:R-:W-:-:S05]  /*a940*/  IMAD.MOV.U32 R7, RZ, RZ, R64 ;  /* 0x000000ffff077224 */ /* 0x000fca00078e0040 */
[----:B------:R0:W-:Y:S02]  /*a950*/  STL.128 [R1+0x190], R4 ;  /* 0x0001900401007387 */ /* 0x0001e40000100c00 */
        /* <DEDUP_REMOVED lines=20> */
[----:B0-----:R-:W-:Y:S05]  /*aaa0*/  CALL.REL.NOINC `($_ZN7cutlass13device_kernelIN5flash11enable_sm90INS1_16FlashAttnFwdSm90INS1_25CollectiveMainloopFwdSm90ILi2EN4cute5tupleIJNS5_1CILi1EEES8_S8_EEENS6_IJNS7_ILi64EEESA_SA_EEELi512ENS_6half_tEfNS_4arch4Sm90ELb0ELb1ELb1ELb0ELb0ELb0ELb1ELb0ELb0ELb1ELb1ELb0EEENS1_21CollectiveEpilogueFwdINS6_IJSA_NS7_ILi512EEESA_EEES9_SC_SE_Li256ELb0ELb1ELb1ELb0EEENS1_19SingleTileSchedulerILb0ELb1ELb1ELi64EEEEEEEEEvNT_6ParamsE$_ZZN5flash25CollectiveMainloopFwdSm90ILi2EN4cute5tupleIJNS1_1CILi1EEES4_S4_EEENS2_IJNS3_ILi64EEES6_S6_EEELi512EN7cutlass6half_tEfNS8_4arch4Sm90ELb0ELb1ELb1ELb0ELb0ELb0ELb1ELb0ELb0ELb1ELb1ELb0EE3mmaINS_16FlashAttnFwdSm90ISC_NS_21CollectiveEpilogueFwdINS2_IJS6_NS3_ILi512EEES6_EEES5_S9_SB_Li256ELb0ELb1ELb1ELb0EEENS_19SingleTileSchedulerILb0ELb1ELb1ELi64EEEE13SharedStorageENS1_6TensorINS1_11ArrayEngineIfLm128EEENS1_6LayoutINS2_IJNS2_IJNS3_ILi2EEESR_NS3_ILi32EEEEEES4_S4_EEENS2_IJNS2_IJS4_SR_NS3_ILi4EEEEEENS3_ILi0EEESX_EEEEEEENS_7SoftmaxILi2ELi0EEEEEbRKNSC_6ParamsENS8_25PipelineTmaAsyncNoClusterILi2ENS8_16PipelineTmaAsyncILi2EEEEES19_RNS8_13PipelineStateILj2EEERT0_RT1_iRiRKNS_16SeqlenInfoQKNewKILb0ELb0EEENS2_IJiiiiEEERT_ENKUliT_T0_T1_E_clIZSD_ISM_S10_S12_EbS15_S19_S19_S1C_S1E_S1G_iS1H_S1L_S1M_S1O_EUlRS1P_iE0_NS3_ILb1EEES1W_EEDaiS1P_S1Q_S1R_) ;  /* 0x0000024c00ec7944 */ /* 0x001fea0003c00000 */
[----:B------:R-:W-:Y:S05]  /*aab0*/  BSYNC B0 ;  /* 0x0000000000007941 */ /* 0x000fea0003800000 */
.L_x_2027:
[----:B------:R-:W2:Y:S01]  /*aac0*/  LDL R4, [R1+0x70] ;  /* 0x0000700001047983 */ /* 0x000ea20000100800 */
[----:B------:R-:W0:Y:S08]  /*aad0*/  LDC R0, c[0x0][0x448] ;  /* 0x00011200ff007b82 */ /* 0x000e300000000800 */
[----:B------:R-:W1:Y:S01]  /*aae0*/  LDC.64 R6, c[0x0][0xad8] ;  /* 0x0002b600ff067b82 */ /* 0x000e620000000a00 */
[----:B0-----:R-:W-:-:S13]  /*aaf0*/  ISETP.NE.AND P0, PT, R0, 0x1, PT ;  /* 0x000000010000780c */ /* 0x001fda0003f05270 */
[----:B------:R-:W0:Y:S08]  /*ab00*/  @P0 LDC R3, c[0x0][0x44c] ;  /* 0x00011300ff030b82 */ /* 0x000e300000000800 */
[----:B------:R-:W3:Y:S01]  /*ab10*/  @P0 LDC R5, c[0x0][0x450] ;  /* 0x00011400ff050b82 */ /* 0x000ee20000000800 */
[----:B--2---:R-:W-:-:S04]  /*ab20*/  IMAD.SHL.U32 R4, R4, 0x40, RZ ;  /* 0x0000004004047824 */ /* 0x004fc800078e00ff */
[----:B0-----:R-:W-:-:S04]  /*ab30*/  @P0 IMAD.HI.U32 R0, R4, R3, RZ ;  /* 0x0000000304000227 */ /* 0x001fc800078e00ff */
[----:B------:R-:W-:Y:S01]  /*ab40*/  IMAD.MOV.U32 R3, RZ, RZ, R4 ;  /* 0x000000ffff037224 */ /* 0x000fe200078e0004 */
[----:B---3--:R-:W-:Y:S01]  /*ab50*/  @P0 SHF.R.U32.HI R3, RZ, R5, R0 ;  /* 0x00000005ff030219 */ /* 0x008fe20000011600 */
[----:B------:R-:W-:Y:S01]  /*ab60*/  VIADD R0, R161, 0xfffffffe ;  /* 0xfffffffea1007836 */ /* 0x000fe20000000000 */
[----:B-1----:R-:W-:-:S03]  /*ab70*/  ISETP.GE.AND P0, PT, R7, 0x1, PT ;  /* 0x000000010700780c */ /* 0x002fc60003f06270 */
[----:B------:R-:W-:-:S04]  /*ab80*/  IMAD.IADD R5, R160, 0x1, R3 ;  /* 0x00000001a0057824 */ /* 0x000fc800078e0203 */
[----:B------:R-:W-:-:S06]  /*ab90*/  IMAD.IADD R6, R5, 0x1, R6 ;  /* 0x0000000105067824 */ /* 0x000fcc00078e0206 */
[----:B------:R-:W-:Y:S05]  /*aba0*/  @!P0 BRA `(.L_x_2028) ;  /* 0x0000000000488947 */ /* 0x000fea0003800000 */
[C---:B------:R-:W-:Y:S01]  /*abb0*/  ISETP.GT.AND P0, PT, R5.reuse, RZ, PT ;  /* 0x000000ff0500720c */ /* 0x040fe20003f04270 */
[----:B------:R-:W-:Y:S01]  /*abc0*/  BSSY B0, `(.L_x_2029) ;  /* 0x000000e000007945 */ /* 0x000fe20003800000 */
[----:B------:R-:W-:-:S11]  /*abd0*/  VIADD R3, R5, 0xffffffff ;  /* 0xffffffff05037836 */ /* 0x000fd60000000000 */
        /* <DEDUP_REMOVED lines=8> */
.L_x_2030:
[----:B------:R-:W-:-:S13]  /*ac60*/  ISETP.NE.AND P0, PT, R7, 0x1, PT ;  /* 0x000000010700780c */ /* 0x000fda0003f05270 */
[----:B------:R-:W0:Y:S02]  /*ac70*/  @P0 LDC.64 R8, c[0x0][0xae0] ;  /* 0x0002b800ff080b82 */ /* 0x000e240000000a00 */
[----:B0-----:R-:W-:-:S05]  /*ac80*/  @P0 IMAD.HI.U32 R8, R3, R8, RZ ;  /* 0x0000000803080227 */ /* 0x001fca00078e00ff */
[----:B------:R-:W-:-:S07]  /*ac90*/  @P0 SHF.R.U32.HI R3, RZ, R9, R8 ;  /* 0x00000009ff030219 */ /* 0x000fce0000011608 */
.L_x_2031:
[----:B------:R-:W-:Y:S05]  /*aca0*/  BSYNC B0 ;  /* 0x0000000000007941 */ /* 0x000fea0003800000 */
.L_x_2029:
[----:B------:R-:W-:-:S05]  /*acb0*/  IMAD R3, R3, R7, R7 ;  /* 0x0000000703037224 */ /* 0x000fca00078e0207 */
[----:B------:R-:W-:-:S07]  /*acc0*/  VIMNMX R6, R6, R3, PT ;  /* 0x0000000306067248 */ /* 0x000fce0003fe0100 */
.L_x_2028:
[----:B------:R-:W-:-:S04]  /*acd0*/  SHF.R.S32.HI R3, RZ, 0x1f, R6 ;  /* 0x0000001fff037819 */ /* 0x000fc80000011406 */
[----:B------:R-:W-:-:S04]  /*ace0*/  LEA.HI R3, R3, R6, RZ, 0x6 ;  /* 0x0000000603037211 */ /* 0x000fc800078f30ff */
[----:B------:R-:W-:-:S04]  /*acf0*/  SHF.R.S32.HI R3, RZ, 0x6, R3 ;  /* 0x00000006ff037819 */ /* 0x000fc80000011403 */
[----:B------:R-:W-:-:S04]  /*ad00*/  VIMNMX R3, R154, R3, !PT ;  /* 0x000000039a037248 */ /* 0x000fc80007fe0100 */
[----:B------:R-:W-:-:S13]  /*ad10*/  ISETP.GE.AND P0, PT, R0, R3, PT ;  /* 0x000000030000720c */ /* 0x000fda0003f06270 */
[----:B------:R-:W-:Y:S05]  /*ad20*/  @!P0 BRA `(.L_x_2032) ;  /* 0x0000007c00bc8947 */ /* 0x000fea0003800000 */
.L_x_2063:
[----:B-1----:R-:W2:Y:S04]  /*ad30*/  LDL R60, [R1+0x1e8] ;  /* 0x0001e800013c7983 */ /* 0x002ea80000100800 */
[----:B0-----:R-:W3:Y:S04]  /*ad40*/  LDL R4, [R1+0x1f0] ;  /* 0x0001f00001047983 */ /* 0x001ee80000100800 */
[----:B------:R-:W4:Y:S01]  /*ad50*/  LDL R5, [R1+0x1c] ;  /* 0x00001c0001057983 */ /* 0x000f220000100800 */
[----:B--2---:R-:W-:-:S05]  /*ad60*/  VIADD R6, R60, 0x1 ;  /* 0x000000013c067836 */ /* 0x004fca0000000000 */
[----:B------:R-:W-:-:S13]  /*ad70*/  ISETP.NE.AND P0, PT, R6, 0x2, PT ;  /* 0x000000020600780c */ /* 0x000fda0003f05270 */
[----:B------:R0:W5:Y:S04]  /*ad80*/  @P0 LDL R8, [R1+0x1ec] ;  /* 0x0001ec0001080983 */ /* 0x0001680000100800 */
[----:B------:R-:W2:Y:S01]  /*ad90*/  @!P0 LDL R7, [R1+0x1ec] ;  /* 0x0001ec0001078983 */ /* 0x000ea20000100800 */
[----:B---3--:R-:W-:Y:S01]  /*ada0*/  VIADD R4, R4, 0x1 ;  /* 0x0000000104047836 */ /* 0x008fe20000000000 */
[----:B----4-:R-:W-:Y:S02]  /*adb0*/  LOP3.LUT R5, R5, 0x1, RZ, 0xfc, !PT ;  /* 0x0000000105057812 */ /* 0x010fe400078efcff */
[----:B------:R1:W-:Y:S04]  /*adc0*/  STL [R1+0x1e8], R6 ;  /* 0x0001e80601007387 */ /* 0x0003e80000100800 */
[----:B------:R0:W-:Y:S04]  /*add0*/  STL [R1+0x1f0], R4 ;  /* 0x0001f00401007387 */ /* 0x0001e80000100800 */
[----:B------:R0:W-:Y:S01]  /*ade0*/  @!P0 STL [R1+0x1e8], RZ ;  /* 0x0001e8ff01008387 */ /* 0x0001e20000100800 */
[----:B------:R-:W-:Y:S01]  /*adf0*/  ISETP.NE.AND P1, PT, R5, 0x3, PT ;  /* 0x000000030500780c */ /* 0x000fe20003f25270 */
[----:B------:R-:W-:Y:S05]  /*ae00*/  YIELD ;  /* 0x0000000000007946 */ /* 0x000fea0003800000 */
[----:B------:R-:W-:Y:S01]  /*ae10*/  BSSY B0, `(.L_x_2033) ;  /* 0x0000006000007945 */ /* 0x000fe20003800000 */
[----:B-1----:R-:W-:Y:S01]  /*ae20*/  @!P0 IMAD.MOV.U32 R6, RZ, RZ, RZ ;  /* 0x000000ffff068224 */ /* 0x002fe200078e00ff */
[----:B--2---:R-:W-:-:S05]  /*ae30*/  @!P0 LOP3.LUT R8, R7, 0x1, RZ, 0x3c, !PT ;  /* 0x0000000107088812 */ /* 0x004fca00078e3cff */
[----:B------:R0:W-:Y:S01]  /*ae40*/  @!P0 STL [R1+0x1ec], R8 ;  /* 0x0001ec0801008387 */ /* 0x0001e20000100800 */
[----:B------:R-:W-:Y:S05]  /*ae50*/  @!P1 BRA `(.L_x_2034) ;  /* 0x0000000000049947 */ /* 0x000fea0003800000 */
[----:B------:R-:W-:Y:S01]  /*ae60*/  BPT.TRAP 0x1 ;  /* 0x000000040000795c */ /* 0x000fe20000300000 */
.L_x_2034:
[----:B------:R-:W-:Y:S05]  /*ae70*/  BSYNC B0 ;  /* 0x0000000000007941 */ /* 0x000fea0003800000 */
.L_x_2033:
[----:B0-----:R-:W2:Y:S01]  /*ae80*/  LDL.64 R4, [R1+0x8] ;  /* 0x0000080001047983 */ /* 0x001ea20000100a00 */
[----:B-----5:R-:W-:Y:S02]  /*ae90*/  SHF.L.U32 R7, R8, 0x1f, RZ ;  /* 0x0000001f08077819 */ /* 0x020fe400000006ff */
[----:B--2---:R-:W-:-:S05]  /*aea0*/  MOV R5, R4 ;  /* 0x0000000400057202 */ /* 0x004fca0000000f00 */
[----:B------:R-:W-:-:S04]  /*aeb0*/  IMAD R6, R6, 0x8, R5 ;  /* 0x0000000806067824 */ /* 0x000fc800078e0205 */
[----:B------:R0:W1:Y:S01]  /*aec0*/  SYNCS.PHASECHK.TRANS64.TRYWAIT P0, [R6+URZ], R7 ;  /* 0x00000007060075a7 */ /* 0x000062000800017f */
[----:B------:R0:W5:Y:S01]  /*aed0*/  LDL.64 R8, [R1+0x1e8] ;  /* 0x0001e80001087983 */ /* 0x0001620000100a00 */
[----:B------:R-:W-:Y:S04]  /*aee0*/  BSSY B0, `(.L_x_2035) ;  /* 0x0000003000007945 */ /* 0x000fe80003800000 */
[----:B------:R-:W-:Y:S05]  /*aef0*/  @!P1 BRA `(.L_x_2036) ;  /* 0x0000000000049947 */ /* 0x000fea0003800000 */
[----:B------:R-:W-:Y:S01]  /*af00*/  BPT.TRAP 0x1 ;  /* 0x000000040000795c */ /* 0x000fe20000300000 */
.L_x_2036:
[----:B------:R-:W-:Y:S05]  /*af10*/  BSYNC B0 ;  /* 0x0000000000007941 */ /* 0x000fea0003800000 */
.L_x_2035:
[----:B------:R-:W-:Y:S04]  /*af20*/  BSSY B0, `(.L_x_2037) ;  /* 0x0000006000007945 */ /* 0x000fe80003800000 */
[----:B-1----:R-:W-:Y:S05]  /*af30*/  @P0 BRA `(.L_x_2038) ;  /* 0x0000000000100947 */ /* 0x002fea0003800000 */
[----:B-----5:R-:W-:Y:S01]  /*af40*/  IMAD R8, R8, 0x8, R5 ;  /* 0x0000000808087824 */ /* 0x020fe200078e0205 */
[----:B------:R-:W-:-:S04]  /*af50*/  SHF.L.U32 R9, R9, 0x1f, RZ ;  /* 0x0000001f09097819 */ /* 0x000fc800000006ff */
[----:B------:R-:W1:Y:S02]  /*af60*/  SYNCS.PHASECHK.TRANS64.TRYWAIT P0, [R8+URZ], R9 ;  /* 0x00000009080075a7 */ /* 0x000e64000800017f */
[----:B-1----:R-:W-:Y:S05]  /*af70*/  @!P0 BRA `(.L_x_2039) ;  /* 0x0000023000948947 */ /* 0x002fea0003800000 */
.L_x_2038:
[----:B------:R-:W-:Y:S05]  /*af80*/  BSYNC B0 ;  /* 0x0000000000007941 */ /* 0x000fea0003800000 */
.L_x_2037:
[----:B0-----:R-:W2:Y:S04]  /*af90*/  LDL R7, [R1+0x1e8] ;  /* 0x0001e80001077983 */ /* 0x001ea80000100800 */
[----:B------:R-:W2:Y:S01]  /*afa0*/  LD.E.64 R4, desc[UR44][R16.64+0xa0] ;  /* 0x0000a02c10047980 */ /* 0x000ea2000c101b00 */
[----:B------:R-:W-:Y:S05]  /*afb0*/  WARPSYNC.ALL ;  /* 0x0000000000007948 */ /* 0x000fea0003800000 */
[----:B------:R0:W-:Y:S04]  /*afc0*/  STL [R1+0x80], RZ ;  /* 0x000080ff01007387 */ /* 0x0001e80000100800 */
[----:B-1---5:R-:W3:Y:S01]  /*afd0*/  LD.E.64 R8, desc[UR44][R16.64+0x98] ;  /* 0x0000982c10087980 */ /* 0x022ee2000c101b00 */
[----:B------:R-:W-:-:S02]  /*afe0*/  IMAD.MOV.U32 R6, RZ, RZ, 0x1 ;  /* 0x00000001ff067424 */ /* 0x000fc400078e00ff */
[----:B--2---:R-:W-:Y:S01]  /*aff0*/  IMAD R4, R7, 0x200, R4 ;  /* 0x0000020007047824 */ /* 0x004fe200078e0204 */
[----:B------:R-:W-:Y:S01]  /*b000*/  R2UR UR7, R5 ;  /* 0x00000000050772ca */ /* 0x000fe200000e0000 */
[----:B------:R-:W2:Y:S04]  /*b010*/  LDL R7, [R1+0x54] ;  /* 0x0000540001077983 */ /* 0x000ea80000100800 */
[----:B------:R0:W-:Y:S04]  /*b020*/  STL [R1+0x80], R6 ;  /* 0x0000800601007387 */ /* 0x0001e80000100800 */
[----:B------:R-:W4:Y:S04]  /*b030*/  LD.E.64 R10, desc[UR44][R16.64+0x98] ;  /* 0x0000982c100a7980 */ /* 0x000f28000c101b00 */
[----:B------:R0:W-:Y:S04]  /*b040*/  STL [R1+0x80], R6 ;  /* 0x0000800601007387 */ /* 0x0001e80000100800 */
[----:B------:R-:W2:Y:S04]  /*b050*/  LD.E.64 R12, desc[UR44][R16.64+0x98] ;  /* 0x0000982c100c7980 */ /* 0x000ea8000c101b00 */
[----:B------:R0:W-:Y:S04]  /*b060*/  STL [R1+0x80], R6 ;  /* 0x0000800601007387 */ /* 0x0001e80000100800 */
[----:B------:R-:W2:Y:S01]  /*b070*/  LD.E.64 R14, desc[UR44][R16.64+0x98] ;  /* 0x0000982c100e7980 */ /* 0x000ea2000c101b00 */
[----:B------:R-:W-:Y:S01]  /*b080*/  R2UR UR6, R4 ;  /* 0x00000000040672ca */ /* 0x000fe200000e0000 */
[----:B------:R-:W-:-:S02]  /*b090*/  WARPGROUP.ARRIVE ;  /* 0x00000000000079c5 */ /* 0x000fc40000000000 */
[----:B------:R0:W5:Y:S01]  /*b0a0*/  LDL.64 R18, [R1+0x1e8] ;  /* 0x0001e80001127983 */ /* 0x0001620000100a00 */
[----:B---3--:R-:W-:Y:S02]  /*b0b0*/  R2UR UR4, R8 ;  /* 0x00000000080472ca */ /* 0x008fe400000e0000 */
[----:B------:R-:W-:-:S13]  /*b0c0*/  R2UR UR5, R9 ;  /* 0x00000000090572ca */ /* 0x000fda00000e0000 */
[----:B------:R-:W-:Y:S01]  /*b0d0*/  HGMMA.64x64x16.F32 R24, gdesc[UR4], RZ, !UPT, gsb0 ;  /* 0x00e00000041879f0 */ /* 0x000fe2000c0008ff */
[----:B----4-:R-:W-:Y:S02]  /*b0e0*/  VIADD R10, R10, 0x2 ;  /* 0x000000020a0a7836 */ /* 0x010fe40000000000 */
[----:B------:R-:W-:Y:S02]  /*b0f0*/  VIADD R8, R4, 0x2 ;  /* 0x0000000204087836 */ /* 0x000fe40000000000 */
[----:B------:R-:W-:Y:S01]  /*b100*/  IMAD.MOV.U32 R9, RZ, RZ, R5 ;  /* 0x000000ffff097224 */ /* 0x000fe200078e0005 */
[----:B------:R-:W-:Y:S02]  /*b110*/  R2UR UR4, R10 ;  /* 0x000000000a0472ca */ /* 0x000fe400000e0000 */
[----:B------:R-:W-:Y:S02]  /*b120*/  R2UR UR6, R8 ;  /* 0x00000000080672ca */ /* 0x000fe400000e0000 */
[----:B------:R-:W-:-:S02]  /*b130*/  R2UR UR7, R9 ;  /* 0x00000000090772ca */ /* 0x000fc400000e0000 */
[----:B------:R-:W-:Y:S01]  /*b140*/  R2UR UR5, R11 ;  /* 0x000000000b0572ca */ /* 0x000fe200000e0000 */
[----:B------:R-:W-:Y:S02]  /*b150*/  WARPGROUP.DEPBAR.LE gsb0, 0x0 ;  /* 0x00008000000079c5 */ /* 0x000fe40000010000 */
[----:B------:R-:W-:-:S10]  /*b160*/  WARPGROUP.ARRIVE ;  /* 0x00000000000079c5 */ /* 0x000fd40000000000 */
[----:B------:R-:W-:Y:S01]  /*b170*/  HGMMA.64x64x16.F32 R24, gdesc[UR4], R24, gsb0 ;  /* 0x00e00000041879f0 */ /* 0x000fe20008000818 */
[----:B--2---:R-:W-:Y:S02]  /*b180*/  VIADD R12, R12, 0x4 ;  /* 0x000000040c0c7836 */ /* 0x004fe40000000000 */
        /* <DEDUP_REMOVED lines=10> */
[----:B------:R-:W-:Y:S01]  /*b230*/  VIADD R14, R14, 0x6 ;  /* 0x000000060e0e7836 */ /* 0x000fe20000000000 */
[----:B------:R-:W-:Y:S02]  /*b240*/  R2UR UR7, R5 ;  /* 0x00000000050772ca */ /* 0x000fe400000e0000 */
[----:B------:R-:W-:Y:S02]  /*b250*/  R2UR UR6, R4 ;  /* 0x00000000040672ca */ /* 0x000fe400000e0000 */
[----:B------:R-:W-:Y:S02]  /*b260*/  R2UR UR4, R14 ;  /* 0x000000000e0472ca */ /* 0x000fe400000e0000 */
[----:B------:R-:W-:Y:S01]  /*b270*/  R2UR UR5, R15 ;  /* 0x000000000f0572ca */ /* 0x000fe200000e0000 */
[----:B------:R-:W-:-:S02]  /*b280*/  WARPGROUP.DEPBAR.LE gsb0, 0x0 ;  /* 0x00008000000079c5 */ /* 0x000fc40000010000 */
[----:B------:R-:W-:-:S10]  /*b290*/  WARPGROUP.ARRIVE ;  /* 0x00000000000079c5 */ /* 0x000fd40000000000 */
[----:B------:R-:W-:Y:S01]  /*b2a0*/  HGMMA.64x64x16.F32 R24, gdesc[UR4], R24, gsb0 ;  /* 0x00e00000041879f0 */ /* 0x000fe20008000818 */
[----:B------:R0:W-:Y:S01]  /*b2b0*/  STL [R1+0x80], R6 ;  /* 0x0000800601007387 */ /* 0x0001e20000100800 */
[----:B------:R-:W-:-:S04]  /*b2c0*/  LOP3.LUT R7, R7, 0x1, RZ, 0xfc, !PT ;  /* 0x0000000107077812 */ /* 0x000fc800078efcff */
[----:B------:R-:W-:Y:S01]  /*b2d0*/  ISETP.NE.AND P1, PT, R7, 0x3, PT ;  /* 0x000000030700780c */ /* 0x000fe20003f25270 */
[----:B------:R-:W-:Y:S01]  /*b2e0*/  BSSY B0, `(.L_x_2040) ;  /* 0x0000004000007945 */ /* 0x000fe20003800000 */
[----:B------:R-:W-:-:S11]  /*b2f0*/  WARPGROUP.DEPBAR.LE gsb0, 0x0 ;  /* 0x00008000000079c5 */ /* 0x000fd60000010000 */
[----:B0-----:R-:W-:Y:S05]  /*b300*/  @!P1 BRA `(.L_x_2041) ;  /* 0x0000000000049947 */ /* 0x001fea0003800000 */
[----:B------:R-:W-:Y:S01]  /*b310*/  BPT.TRAP 0x1 ;  /* 0x000000040000795c */ /* 0x000fe20000300000 */
.L_x_2041:
[----:B------:R-:W-:Y:S05]  /*b320*/  BSYNC B0 ;  /* 0x0000000000007941 */ /* 0x000fea0003800000 */
.L_x_2040:
[----:B------:R-:W2:Y:S01]  /*b330*/  LDL.64 R4, [R1+0x40] ;  /* 0x0000400001047983 */ /* 0x000ea20000100a00 */
[----:B-----5:R-:W-:Y:S01]  /*b340*/  SHF.L.U32 R19, R19, 0x1f, RZ ;  /* 0x0000001f13137819 */ /* 0x020fe200000006ff */
[----:B------:R-:W-:Y:S01]  /*b350*/  BSSY B0, `(.L_x_2042) ;  /* 0x0000006000007945 */ /* 0x000fe20003800000 */
[----:B--2---:R-:W-:-:S05]  /*b360*/  MOV R5, R4 ;  /* 0x0000000400057202 */ /* 0x004fca0000000f00 */
[----:B------:R-:W-:-:S04]  /*b370*/  IMAD R18, R18, 0x8, R5 ;  /* 0x0000000812127824 */ /* 0x000fc800078e0205 */
[----:B------:R0:W1:Y:S01]  /*b380*/  SYNCS.PHASECHK.TRANS64.TRYWAIT P0, [R18+URZ], R19 ;  /* 0x00000013120075a7 */ /* 0x000062000800017f */
[----:B------:R-:W-:Y:S05]  /*b390*/  @!P1 BRA `(.L_x_2043) ;  /* 0x0000000000049947 */ /* 0x000fea0003800000 */
[----:B------:R-:W-:Y:S01]  /*b3a0*/  BPT.TRAP 0x1 ;  /* 0x000000040000795c */ /* 0x000fe20000300000 */
.L_x_2043:
[----:B------:R-:W-:Y:S05]  /*b3b0*/  BSYNC B0 ;  /* 0x0000000000007941 */ /* 0x000fea0003800000 */
.L_x_2042:
[----:B------:R-:W-:Y:S04]  /*b3c0*/  BSSY B0, `(.L_x_2044) ;  /* 0x0000004000007945 */ /* 0x000fe80003800000 */
[----:B-1----:R-:W-:Y:S05]  /*b3d0*/  @P0 BRA `(.L_x_2045) ;  /* 0x0000000000080947 */ /* 0x002fea0003800000 */
[----:B------:R-:W1:Y:S02]  /*b3e0*/  SYNCS.PHASECHK.TRANS64.TRYWAIT P0, [R18+URZ], R19 ;  /* 0x00000013120075a7 */ /* 0x000e64000800017f */
[----:B-1----:R-:W-:Y:S05]  /*b3f0*/  @!P0 BRA `(.L_x_2046) ;  /* 0x0000022c00888947 */ /* 0x002fea0003800000 */
.L_x_2045:
[----:B------:R-:W-:Y:S05]  /*b400*/  BSYNC B0 ;  /* 0x0000000000007941 */ /* 0x000fea0003800000 */
.L_x_2044:
[----:B------:R-:W2:Y:S01]  /*b410*/  S2R R4, SR_TID.X ;  /* 0x0000000000047919 */ /* 0x000ea20000002100 */
[----:B------:R-:W3:Y:S01]  /*b420*/  LDL R7, [R1+0x1e8] ;  /* 0x0001e80001077983 */ /* 0x000ee20000100800 */
[----:B--2---:R-:W-:-:S03]  /*b430*/  LOP3.LUT R8, R4, 0x7f, RZ, 0xc0, !PT ;  /* 0x0000007f04087812 */ /* 0x004fc600078ec0ff */
[----:B------:R-:W3:Y:S01]  /*b440*/  LD.E.64 R4, desc[UR44][R16.64+0xb8] ;  /* 0x0000b82c10047980 */ /* 0x000ee2000c101b00 */
[----:B------:R-:W-:Y:S05]  /*b450*/  WARPSYNC.ALL ;  /* 0x0000000000007948 */ /* 0x000fea0003800000 */
[----:B------:R-:W-:Y:S01]  /*b460*/  ISETP.NE.AND P0, PT, R8, RZ, PT ;  /* 0x000000ff0800720c */ /* 0x000fe20003f05270 */
[----:B01----:R-:W2:Y:S04]  /*b470*/  LDL R18, [R1+0x88] ;  /* 0x0000880001127983 */ /* 0x003ea80000100800 */
[----:B------:R-:W4:Y:S04]  /*b480*/  LD.E.64 R8, desc[UR44][R16.64+0xb0] ;  /* 0x0000b02c10087980 */ /* 0x000f28000c101b00 */
[----:B------:R-:W-:Y:S04]  /*b490*/  STL [R1+0x88], R6 ;  /* 0x0000880601007387 */ /* 0x000fe80000100800 */
[----:B------:R-:W5:Y:S04]  /*b4a0*/  LD.E.64 R10, desc[UR44][R16.64+0xb0] ;  /* 0x0000b02c100a7980 */ /* 0x000f68000c101b00 */
[----:B------:R-:W-:Y:S04]  /*b4b0*/  STL [R1+0x88], R6 ;  /* 0x0000880601007387 */ /* 0x000fe80000100800 */
[----:B------:R-:W5:Y:S04]  /*b4c0*/  LD.E.64 R12, desc[UR44][R16.64+0xb0] ;  /* 0x0000b02c100c7980 */ /* 0x000f68000c101b00 */
[----:B------:R-:W-:Y:S04]  /*b4d0*/  STL [R1+0x88], R6 ;  /* 0x0000880601007387 */ /* 0x000fe80000100800 */
[----:B------:R-:W5:Y:S01]  /*b4e0*/  LD.E.64 R14, desc[UR44][R16.64+0xb0] ;  /* 0x0000b02c100e7980 */ /* 0x000f62000c101b00 */
[----:B---3--:R-:W-:Y:S01]  /*b4f0*/  IMAD R4, R7, 0x1000, R4 ;  /* 0x0000100007047824 */ /* 0x008fe200078e0204 */
[----:B------:R-:W-:-:S02]  /*b500*/  R2UR UR7, R5 ;  /* 0x00000000050772ca */ /* 0x000fc400000e0000 */
[----:B------:R-:W-:Y:S02]  /*b510*/  STL [R1+0x88], R6 ;  /* 0x0000880601007387 */ /* 0x000fe40000100800 */
[----:B------:R-:W-:Y:S02]  /*b520*/  R2UR UR6, R4 ;  /* 0x00000000040672ca */ /* 0x000fe400000e0000 */
[----:B--2---:R-:W-:Y:S02]  /*b530*/  ISETP.NE.U32.AND P1, PT, R18, RZ, PT ;  /* 0x000000ff1200720c */ /* 0x004fe40003f25070 */
[----:B------:R-:W2:Y:S01]  /*b540*/  LD.E.64 R18, desc[UR44][R16.64+0xb0] ;  /* 0x0000b02c10127980 */ /* 0x000ea2000c101b00 */
[----:B------:R-:W-:Y:S01]  /*b550*/  WARPGROUP.ARRIVE ;  /* 0x00000000000079c5 */ /* 0x000fe20000000000 */
[----:B----4-:R-:W-:Y:S01]  /*b560*/  R2UR UR4, R8 ;  /* 0x00000000080472ca */ /* 0x010fe200000e0000 */
[----:B------:R-:W-:Y:S01]  /*b570*/  VIADD R8, R4, 0x2 ;  /* 0x0000000204087836 */ /* 0x000fe20000000000 */
[----:B------:R-:W-:Y:S01]  /*b580*/  R2UR UR5, R9 ;  /* 0x00000000090572ca */ /* 0x000fe200000e0000 */
[----:B-----5:R-:W-:-:S06]  /*b590*/  VIADD R10, R10, 0x2 ;  /* 0x000000020a0a7836 */ /* 0x020fcc0000000000 */
[----:B------:R-:W-:Y:S01]  /*b5a0*/  VOTEU.ANY UP0, P1 ;  /* 0x00000000003f7886 */ /* 0x000fe20000800100 */
[----:B------:R-:W-:Y:S05]  /*b5b0*/  STL [R1+0x88], R6 ;  /* 0x0000880601007387 */ /* 0x000fea0000100800 */
[----:B------:R-:W-:Y:S01]  /*b5c0*/  HGMMA.64x64x16.F32 R24, gdesc[UR4], R24, UP0, gsb0 ;  /* 0x00e00000041879f0 */ /* 0x000fe2000b800818 */
[----:B------:R-:W-:Y:S01]  /*b5d0*/  IMAD.MOV.U32 R9, RZ, RZ, R5 ;  /* 0x000000ffff097224 */ /* 0x000fe200078e0005 */
[----:B------:R-:W-:Y:S02]  /*b5e0*/  R2UR UR6, R8 ;  /* 0x00000000080672ca */ /* 0x000fe400000e0000 */
[----:B------:R-:W-:-:S02]  /*b5f0*/  R2UR UR4, R10 ;  /* 0x000000000a0472ca */ /* 0x000fc400000e0000 */
[----:B------:R-:W-:Y:S02]  /*b600*/  R2UR UR7, R9 ;  /* 0x00000000090772ca */ /* 0x000fe400000e0000 */
[----:B------:R-:W-:Y:S01]  /*b610*/  R2UR UR5, R11 ;  /* 0x000000000b0572ca */ /* 0x000fe200000e0000 */
[----:B------:R-:W-:Y:S02]  /*b620*/  WARPGROUP.DEPBAR.LE gsb0, 0x0 ;  /* 0x00008000000079c5 */ /* 0x000fe40000010000 */
[----:B------:R-:W3:Y:S01]  /*b630*/  LD.E.64 R20, desc[UR44][R16.64+0xb0] ;  /* 0x0000b02c10147980 */ /* 0x000ee2000c101b00 */
[----:B------:R-:W-:Y:S01]  /*b640*/  WARPGROUP.ARRIVE ;  /* 0x00000000000079c5 */ /* 0x000fe20000000000 */
[----:B------:R-:W-:Y:S02]  /*b650*/  VIADD R12, R12, 0x4 ;  /* 0x000000040c0c7836 */ /* 0x000fe40000000000 */
[----:B------:R-:W-:Y:S01]  /*b660*/  VIADD R8, R4, 0x4 ;  /* 0x0000000404087836 */ /* 0x000fe20000000000 */
[----:B------:R-:W-:Y:S05]  /*b670*/  STL [R1+0x88], R6 ;  /* 0x0000880601007387 */ /* 0x000fea0000100800 */
[----:B------:R-:W-:Y:S01]  /*b680*/  HGMMA.64x64x16.F32 R24, gdesc[UR4], R24, gsb0 ;  /* 0x00e00000041879f0 */ /* 0x000fe20008000818 */
[----:B------:R-:W-:Y:S01]  /*b690*/  IMAD.MOV.U32 R9, RZ, RZ, R5 ;  /* 0x000000ffff097224 */ /* 0x000fe200078e0005 */
[----:B------:R-:W-:-:S02]  /*b6a0*/  R2UR UR6, R8 ;  /* 0x00000000080672ca */ /* 0x000fc400000e0000 */
[----:B------:R-:W-:Y:S02]  /*b6b0*/  R2UR UR4, R12 ;  /* 0x000000000c0472ca */ /* 0x000fe400000e0000 */
[----:B------:R-:W-:Y:S02]  /*b6c0*/  R2UR UR7, R9 ;  /* 0x00000000090772ca */ /* 0x000fe400000e0000 */
[----:B------:R-:W-:Y:S01]  /*b6d0*/  R2UR UR5, R13 ;  /* 0x000000000d0572ca */ /* 0x000fe200000e0000 */
[----:B------:R-:W-:Y:S02]  /*b6e0*/  WARPGROUP.DEPBAR.LE gsb0, 0x0 ;  /* 0x00008000000079c5 */ /* 0x000fe40000010000 */
[----:B------:R-:W4:Y:S01]  /*b6f0*/  LD.E.64 R10, desc[UR44][R16.64+0xb0] ;  /* 0x0000b02c100a7980 */ /* 0x000f22000c101b00 */
        /* <DEDUP_REMOVED lines=11> */
[----:B------:R-:W5:Y:S01]  /*b7b0*/  LD.E.64 R12, desc[UR44][R16.64+0xb0] ;  /* 0x0000b02c100c7980 */ /* 0x000f62000c101b00 */
[----:B------:R-:W-:Y:S01]  /*b7c0*/  WARPGROUP.ARRIVE ;  /* 0x00000000000079c5 */ /* 0x000fe20000000000 */
[----:B------:R-:W-:Y:S02]  /*b7d0*/  VIADD R8, R4, 0x200 ;  /* 0x0000020004087836 */ /* 0x000fe40000000000 */
[----:B------:R-:W-:Y:S01]  /*b7e0*/  IMAD.MOV.U32 R9, RZ, RZ, R5 ;  /* 0x000000ffff097224 */ /* 0x000fe200078e0005 */
[----:B------:R-:W-:Y:S05]  /*b7f0*/  STL [R1+0x88], R6 ;  /* 0x0000880601007387 */ /* 0x000fea0000100800 */
[----:B------:R-:W-:Y:S01]  /*b800*/  HGMMA.64x64x16.F32 R24, gdesc[UR4], R24, gsb0 ;  /* 0x00e00000041879f0 */ /* 0x000fe20008000818 */
[----:B------:R-:W-:-:S02]  /*b810*/  R2UR UR6, R8 ;  /* 0x00000000080672ca */ /* 0x000fc400000e0000 */
[----:B------:R-:W-:Y:S01]  /*b820*/  R2UR UR7, R9 ;  /* 0x00000000090772ca */ /* 0x000fe200000e0000 */
[----:B--2---:R-:W-:Y:S01]  /*b830*/  VIADD R18, R18, 0x200 ;  /* 0x0000020012127836 */ /* 0x004fe20000000000 */
[----:B------:R-:W-:-:S04]  /*b840*/  R2UR UR5, R19 ;  /* 0x00000000130572ca */ /* 0x000fc800000e0000 */
[----:B------:R-:W-:Y:S01]  /*b850*/  R2UR UR4, R18 ;  /* 0x00000000120472ca */ /* 0x000fe200000e0000 */
[----:B------:R-:W-:Y:S02]  /*b860*/  WARPGROUP.DEPBAR.LE gsb0, 0x0 ;  /* 0x00008000000079c5 */ /* 0x000fe40000010000 */
[----:B------:R-:W2:Y:S01]  /*b870*/  LD.E.64 R14, desc[UR44][R16.64+0xb0] ;  /* 0x0000b02c100e7980 */ /* 0x000ea2000c101b00 */
[----:B------:R-:W-:Y:S01]  /*b880*/  WARPGROUP.ARRIVE ;  /* 0x00000000000079c5 */ /* 0x000fe20000000000 */
[----:B------:R-:W-:Y:S02]  /*b890*/  VIADD R8, R4, 0x202 ;  /* 0x0000020204087836 */ /* 0x000fe40000000000 */
[----:B------:R-:W-:Y:S01]  /*b8a0*/  IMAD.MOV.U32 R9, RZ, RZ, R5 ;  /* 0x000000ffff097224 */ /* 0x000fe200078e0005 */
[----:B------:R-:W-:Y:S05]  /*b8b0*/  STL [R1+0x88], R6 ;  /* 0x0000880601007387 */ /* 0x000fea0000100800 */
[----:B------:R-:W-:Y:S01]  /*b8c0*/  HGMMA.64x64x16.F32 R24, gdesc[UR4], R24, gsb0 ;  /* 0x00e00000041879f0 */ /* 0x000fe20008000818 */
[----:B------:R-:W-:-:S02]  /*b8d0*/  R2UR UR6, R8 ;  /* 0x00000000080672ca */ /* 0x000fc400000e0000 */
[----:B------:R-:W-:Y:S01]  /*b8e0*/  R2UR UR7, R9 ;  /* 0x00000000090772ca */ /* 0x000fe200000e0000 */
[----:B---3--:R-:W-:Y:S01]  /*b8f0*/  VIADD R20, R20, 0x202 ;  /* 0x0000020214147836 */ /* 0x008fe20000000000 */
[----:B------:R-:W-:-:S04]  /*b900*/  R2UR UR5, R21 ;  /* 0x00000000150572ca */ /* 0x000fc800000e0000 */
[----:B------:R-:W-:Y:S01]  /*b910*/  R2UR UR4, R20 ;  /* 0x00000000140472ca */ /* 0x000fe200000e0000 */
[----:B------:R-:W-:Y:S02]  /*b920*/  WARPGROUP.DEPBAR.LE gsb0, 0x0 ;  /* 0x00008000000079c5 */ /* 0x000fe40000010000 */
[----:B------:R-:W3:Y:S01]  /*b930*/  LD.E.64 R18, desc[UR44][R16.64+0xb0] ;  /* 0x0000b02c10127980 */ /* 0x000ee2000c101b00 */
[----:B------:R-:W-:Y:S01]  /*b940*/  WARPGROUP.ARRIVE ;  /* 0x00000000000079c5 */ /* 0x000fe20000000000 */
[----:B------:R-:W-:Y:S02]  /*b950*/  VIADD R8, R4, 0x204 ;  /* 0x0000020404087836 */ /* 0x000fe40000000000 */
[----:B------:R-:W-:Y:S01]  /*b960*/  IMAD.MOV.U32 R9, RZ, RZ, R5 ;  /* 0x000000ffff097224 */ /* 0x000fe200078e0005 */
[----:B------:R-:W-:Y:S05]  /*b970*/  STL [R1+0x88], R6 ;  /* 0x0000880601007387 */ /* 0x000fea0000100800 */
[----:B------:R-:W-:Y:S01]  /*b980*/  HGMMA.64x64x16.F32 R24, gdesc[UR4], R24, gsb0 ;  /* 0x00e00000041879f0 */ /* 0x000fe20008000818 */
[----:B------:R-:W-:-:S02]  /*b990*/  R2UR UR6, R8 ;  /* 0x00000000080672ca */ /* 0x000fc400000e0000 */
[----:B------:R-:W-:Y:S01]  /*b9a0*/  R2UR UR7, R9 ;  /* 0x00000000090772ca */ /* 0x000fe200000e0000 */
[----:B----4-:R-:W-:Y:S01]  /*b9b0*/  VIADD R10, R10, 0x204 ;  /* 0x000002040a0a7836 */ /* 0x010fe20000000000 */
[----:B------:R-:W-:-:S04]  /*b9c0*/  R2UR UR5, R11 ;  /* 0x000000000b0572ca */ /* 0x000fc800000e0000 */
[----:B------:R-:W-:Y:S01]  /*b9d0*/  R2UR UR4, R10 ;  /* 0x000000000a0472ca */ /* 0x000fe200000e0000 */
[----:B------:R-:W-:Y:S02]  /*b9e0*/  WARPGROUP.DEPBAR.LE gsb0, 0x0 ;  /* 0x00008000000079c5 */ /* 0x000fe40000010000 */
[----:B------:R-:W4:Y:S01]  /*b9f0*/  LD.E.64 R20, desc[UR44][R16.64+0xb0] ;  /* 0x0000b02c10147980 */ /* 0x000f22000c101b00 */
[----:B------:R-:W-:Y:S01]  /*ba00*/  WARPGROUP.ARRIVE ;  /* 0x00000000000079c5 */ /* 0x000fe20000000000 */
[----:B------:R-:W-:Y:S02]  /*ba10*/  VIADD R8, R4, 0x206 ;  /* 0x0000020604087836 */ /* 0x000fe40000000000 */
[----:B------:R-:W-:Y:S01]  /*ba20*/  IMAD.MOV.U32 R9, RZ, RZ, R5 ;  /* 0x000000ffff097224 */ /* 0x000fe200078e0005 */
[----:B------:R-:W-:Y:S05]  /*ba30*/  STL [R1+0x88], R6 ;  /* 0x0000880601007387 */ /* 0x000fea0000100800 */
[----:B------:R-:W-:Y:S01]  /*ba40*/  HGMMA.64x64x16.F32 R24, gdesc[UR4], R24, gsb0 ;  /* 0x00e00000041879f0 */ /* 0x000fe20008000818 */
[----:B------:R-:W-:-:S02]  /*ba50*/  R2UR UR6, R8 ;  /* 0x00000000080672ca */ /* 0x000fc400000e0000 */
[----:B------:R-:W-:Y:S01]  /*ba60*/  R2UR UR7, R9 ;  /* 0x00000000090772ca */ /* 0x000fe200000e0000 */
[----:B-----5:R-:W-:Y:S01]  /*ba70*/  VIADD R12, R12, 0x206 ;  /* 0x000002060c0c7836 */ /* 0x020fe20000000000 */
[----:B------:R-:W-:-:S04]  /*ba80*/  R2UR UR5, R13 ;  /* 0x000000000d0572ca */ /* 0x000fc800000e0000 */
        /* <DEDUP_REMOVED lines=101> */
[----:B------:R-:W0:Y:S06]  /*c0e0*/  SHFL.IDX PT, R7, R159, RZ, 0x1f ;  /* 0x00001fff9f077589 */ /* 0x000e2c00000e0000 */
[----:B------:R-:W-:Y:S01]  /*c0f0*/  HGMMA.64x64x16.F32 R24, gdesc[UR4], R24, gsb0 ;  /* 0x00e00000041879f0 */ /* 0x000fe20008000818 */
[----:B------:R-:W-:Y:S01]  /*c100*/  IMAD.MOV.U32 R57, RZ, RZ, R5 ;  /* 0x000000ffff397224 */ /* 0x000fe200078e0005 */
[----:B------:R-:W-:Y:S01]  /*c110*/  UMOV UR4, 0x1 ;  /* 0x0000000100047882 */ /* 0x000fe20000000000 */
[----:B------:R-:W-:Y:S01]  /*c120*/  STL [R1+0x88], R6 ;  /* 0x0000880601007387 */ /* 0x000fe20000100800 */
[----:B------:R-:W-:-:S02]  /*c130*/  UISETP.NE.U32.AND UP0, UPT, UR4, URZ, UPT ;  /* 0x0000003f0400728c */ /* 0x000fc4000bf05070 */
[----:B------:R-:W-:Y:S02]  /*c140*/  R2UR UR11, R57 ;  /* 0x00000000390b72ca */ /* 0x000fe400000e0000 */
[----:B0-----:R-:W-:-:S04]  /*c150*/  ISETP.GT.AND P1, PT, R7, 0x7f, PT ;  /* 0x0000007f0700780c */ /* 0x001fc80003f24270 */
[----:B------:R-:W-:-:S05]  /*c160*/  SEL R7, RZ, 0x2, !P1 ;  /* 0x00000002ff077807 */ /* 0x000fca0004800000 */
[----:B------:R-:W-:Y:S01]  /*c170*/  IMAD.IADD R56, R7, 0x1, R8 ;  /* 0x0000000107387824 */ /* 0x000fe200078e0208 */
[----:B--2---:R-:W-:-:S04]  /*c180*/  IADD3 R10, R10, 0x800, R7 ;  /* 0x000008000a0a7810 */ /* 0x004fc80007ffe007 */
[----:B------:R-:W-:Y:S02]  /*c190*/  R2UR UR10, R56 ;  /* 0x00000000380a72ca */ /* 0x000fe400000e0000 */
[----:B------:R-:W-:Y:S02]  /*c1a0*/  R2UR UR8, R10 ;  /* 0x000000000a0872ca */ /* 0x000fe400000e0000 */
[----:B------:R-:W-:Y:S01]  /*c1b0*/  R2UR UR9, R11 ;  /* 0x000000000b0972ca */ /* 0x000fe200000e0000 */
[----:B------:R-:W-:Y:S02]  /*c1c0*/  WARPGROUP.DEPBAR.LE gsb0, 0x0 ;  /* 0x00008000000079c5 */ /* 0x000fe40000010000 */
[----:B------:R-:W2:Y:S01]  /*c1d0*/  LD.E.64 R20, desc[UR44][R16.64+0xb0] ;  /* 0x0000b02c10147980 */ /* 0x000ea2000c101b00 */
[----:B------:R-:W-:Y:S01]  /*c1e0*/  WARPGROUP.ARRIVE ;  /* 0x00000000000079c5 */ /* 0x000fe20000000000 */
[----:B------:R-:W-:Y:S02]  /*c1f0*/  IMAD.MOV.U32 R11, RZ, RZ, 0x4 ;  /* 0x00000004ff0b7424 */ /* 0x000fe400078e00ff */
[----:B------:R-:W-:Y:S01]  /*c200*/  IMAD.MOV.U32 R59, RZ, RZ, R5 ;  /* 0x000000ffff3b7224 */ /* 0x000fe200078e0005 */
[----:B------:R-:W-:Y:S05]  /*c210*/  STL [R1+0x88], R6 ;  /* 0x0000880601007387 */ /* 0x000fea0000100800 */
[----:B------:R-:W-:Y:S01]  /*c220*/  HGMMA.64x64x16.F32 R24, gdesc[UR8], R24, UP0, gsb0 ;  /* 0x00e00000081879f0 */ /* 0x000fe2000b800818 */
[----:B------:R-:W-:Y:S01]  /*c230*/  SEL R9, R11, 0x2, P1 ;  /* 0x000000020b097807 */ /* 0x000fe20000800000 */
[----:B------:R-:W2:Y:S04]  /*c240*/  @!P0 LDL R10, [R1+0x1e8] ;  /* 0x0001e800010a8983 */ /* 0x000ea80000100800 */
[----:B------:R-:W-:Y:S01]  /*c250*/  IMAD.IADD R58, R8, 0x1, R9 ;  /* 0x00000001083a7824 */ /* 0x000fe200078e0209 */
[----:B------:R-:W-:-:S04]  /*c260*/  R2UR UR7, R59 ;  /* 0x000000003b0772ca */ /* 0x000fc800000e0000 */
[----:B------:R-:W-:Y:S02]  /*c270*/  R2UR UR6, R58 ;  /* 0x000000003a0672ca */ /* 0x000fe400000e0000 */
[----:B---3--:R-:W-:Y:S02]  /*c280*/  IADD3 R12, R9, 0x800, R12 ;  /* 0x00000800090c7810 */ /* 0x008fe40007ffe00c */
[----:B------:R-:W-:Y:S02]  /*c290*/  R2UR UR5, R13 ;  /* 0x000000000d0572ca */ /* 0x000fe400000e0000 */
[----:B------:R-:W-:Y:S01]  /*c2a0*/  R2UR UR4, R12 ;  /* 0x000000000c0472ca */ /* 0x000fe200000e0000 */
[----:B------:R-:W-:Y:S02]  /*c2b0*/  WARPGROUP.DEPBAR.LE gsb0, 0x0 ;  /* 0x00008000000079c5 */ /* 0x000fe40000010000 */
[----:B------:R-:W3:Y:S01]  /*c2c0*/  LD.E.64 R56, desc[UR44][R16.64+0xb0] ;  /* 0x0000b02c10387980 */ /* 0x000ee2000c101b00 */
[----:B------:R-:W-:Y:S01]  /*c2d0*/  WARPGROUP.ARRIVE ;  /* 0x00000000000079c5 */ /* 0x000fe20000000000 */
[----:B------:R-:W-:Y:S01]  /*c2e0*/  SEL R11, R11, 0x6, !P1 ;  /* 0x000000060b0b7807 */ /* 0x000fe20004800000 */
[----:B------:R-:W-:Y:S01]  /*c2f0*/  IMAD.MOV.U32 R13, RZ, RZ, R5 ;  /* 0x000000ffff0d7224 */ /* 0x000fe200078e0005 */
[----:B------:R-:W-:Y:S06]  /*c300*/  STL [R1+0x88], R6 ;  /* 0x0000880601007387 */ /* 0x000fec0000100800 */
[----:B------:R-:W-:Y:S01]  /*c310*/  HGMMA.64x64x16.F32 R24, gdesc[UR4], R24, gsb0 ;  /* 0x00e00000041879f0 */ /* 0x000fe20008000818 */
[----:B------:R-:W-:Y:S01]  /*c320*/  IMAD.IADD R12, R8, 0x1, R11 ;  /* 0x00000001080c7824 */ /* 0x000fe200078e020b */
[----:B------:R-:W-:-:S04]  /*c330*/  R2UR UR7, R13 ;  /* 0x000000000d0772ca */ /* 0x000fc800000e0000 */
[----:B------:R-:W-:Y:S02]  /*c340*/  R2UR UR6, R12 ;  /* 0x000000000c0672ca */ /* 0x000fe400000e0000 */
[----:B----4-:R-:W-:Y:S02]  /*c350*/  IADD3 R14, R11, 0x800, R14 ;  /* 0x000008000b0e7810 */ /* 0x010fe40007ffe00e */
[----:B------:R-:W-:Y:S02]  /*c360*/  R2UR UR5, R15 ;  /* 0x000000000f0572ca */ /* 0x000fe400000e0000 */
[----:B------:R-:W-:Y:S01]  /*c370*/  R2UR UR4, R14 ;  /* 0x000000000e0472ca */ /* 0x000fe200000e0000 */
[----:B------:R-:W-:Y:S02]  /*c380*/  WARPGROUP.DEPBAR.LE gsb0, 0x0 ;  /* 0x00008000000079c5 */ /* 0x000fe40000010000 */
[----:B------:R-:W4:Y:S01]  /*c390*/  LD.E.64 R58, desc[UR44][R16.64+0xb0] ;  /* 0x0000b02c103a7980 */ /* 0x000f22000c101b00 */
[----:B------:R-:W-:Y:S01]  /*c3a0*/  WARPGROUP.ARRIVE ;  /* 0x00000000000079c5 */ /* 0x000fe20000000000 */
[----:B------:R-:W-:-:S02]  /*c3b0*/  IMAD.MOV.U32 R8, RZ, RZ, 0x28 ;  /* 0x00000028ff087424 */ /* 0x000fc400078e00ff */
[----:B------:R-:W-:Y:S01]  /*c3c0*/  IMAD.MOV.U32 R13, RZ, RZ, 0xa00 ;  /* 0x00000a00ff0d7424 */ /* 0x000fe200078e00ff */
[----:B------:R-:W-:Y:S05]  /*c3d0*/  STL [R1+0x88], R6 ;  /* 0x0000880601007387 */ /* 0x000fea0000100800 */
[----:B------:R-:W-:Y:S01]  /*c3e0*/  HGMMA.64x64x16.F32 R24, gdesc[UR4], R24, gsb0 ;  /* 0x00e00000041879f0 */ /* 0x000fe20008000818 */
[----:B------:R-:W-:Y:S02]  /*c3f0*/  SEL R8, R8, 0x26, P1 ;  /* 0x0000002608087807 */ /* 0x000fe40000800000 */
[----:B------:R-:W-:-:S05]  /*c400*/  SEL R13, R13, 0x980, P1 ;  /* 0x000009800d0d7807 */ /* 0x000fca0000800000 */
[----:B------:R-:W-:-:S05]  /*c410*/  IMAD.IADD R8, R8, 0x1, R13 ;  /* 0x0000000108087824 */ /* 0x000fca00078e020d */
[----:B------:R-:W-:-:S05]  /*c420*/  LOP3.LUT R13, R8, 0xa06, RZ, 0xc0, !PT ;  /* 0x00000a06080d7812 */ /* 0x000fca00078ec0ff */
[----:B------:R-:W-:-:S05]  /*c430*/  IMAD.IADD R12, R4, 0x1, R13 ;  /* 0x00000001040c7824 */ /* 0x000fca00078e020d */
[----:B------:R-:W-:Y:S01]  /*c440*/  R2UR UR6, R12 ;  /* 0x000000000c0672ca */ /* 0x000fe200000e0000 */
[----:B-----5:R-:W-:Y:S02]  /*c450*/  IMAD.IADD R18, R13, 0x1, R18 ;  /* 0x000000010d127824 */ /* 0x020fe400078e0212 */
[----:B------:R-:W-:Y:S01]  /*c460*/  IMAD.MOV.U32 R13, RZ, RZ, R5 ;  /* 0x000000ffff0d7224 */ /* 0x000fe200078e0005 */
[----:B------:R-:W-:Y:S02]  /*c470*/  R2UR UR5, R19 ;  /* 0x00000000130572ca */ /* 0x000fe400000e0000 */
[----:B------:R-:W-:Y:S02]  /*c480*/  R2UR UR4, R18 ;  /* 0x00000000120472ca */ /* 0x000fe400000e0000 */
[----:B------:R-:W-:Y:S01]  /*c490*/  R2UR UR7, R13 ;  /* 0x000000000d0772ca */ /* 0x000fe200000e0000 */
[----:B------:R-:W-:Y:S02]  /*c4a0*/  WARPGROUP.DEPBAR.LE gsb0, 0x0 ;  /* 0x00008000000079c5 */ /* 0x000fe40000010000 */
[----:B------:R-:W5:Y:S01]  /*c4b0*/  LD.E.64 R14, desc[UR44][R16.64+0xb0] ;  /* 0x0000b02c100e7980 */ /* 0x000f62000c101b00 */
[----:B------:R-:W-:Y:S01]  /*c4c0*/  WARPGROUP.ARRIVE ;  /* 0x00000000000079c5 */ /* 0x000fe20000000000 */
[----:B------:R-:W-:-:S02]  /*c4d0*/  VIADD R8, R4, 0xa00 ;  /* 0x00000a0004087836 */ /* 0x000fc40000000000 */
[----:B------:R-:W-:Y:S01]  /*c4e0*/  IMAD.MOV.U32 R13, RZ, RZ, R5 ;  /* 0x000000ffff0d7224 */ /* 0x000fe200078e0005 */
[----:B------:R-:W-:Y:S01]  /*c4f0*/  STL [R1+0x88], R6 ;  /* 0x0000880601007387 */ /* 0x000fe20000100800 */
[----:B------:R-:W-:-:S04]  /*c500*/  IMAD.IADD R12, R7, 0x1, R8 ;  /* 0x00000001070c7824 */ /* 0x000fc800078e0208 */
[----:B------:R-:W-:Y:S01]  /*c510*/  HGMMA.64x64x16.F32 R24, gdesc[UR4], R24, gsb0 ;  /* 0x00e00000041879f0 */ /* 0x000fe20008000818 */
[----:B------:R-:W-:Y:S02]  /*c520*/  R2UR UR7, R13 ;  /* 0x000000000d0772ca */ /* 0x000fe400000e0000 */
[----:B------:R-:W-:Y:S02]  /*c530*/  R2UR UR6, R12 ;  /* 0x000000000c0672ca */ /* 0x000fe400000e0000 */
[----:B--2---:R-:W-:Y:S02]  /*c540*/  IADD3 R20, R7, 0xa00, R20 ;  /* 0x00000a0007147810 */ /* 0x004fe40007ffe014 */
[----:B------:R-:W-:Y:S02]  /*c550*/  R2UR UR5, R21 ;  /* 0x00000000150572ca */ /* 0x000fe400000e0000 */
[----:B------:R-:W-:Y:S01]  /*c560*/  R2UR UR4, R20 ;  /* 0x00000000140472ca */ /* 0x000fe200000e0000 */
[----:B------:R-:W-:-:S02]  /*c570*/  WARPGROUP.DEPBAR.LE gsb0, 0x0 ;  /* 0x00008000000079c5 */ /* 0x000fc40000010000 */
[----:B------:R-:W2:Y:S01]  /*c580*/  LD.E.64 R18, desc[UR44][R16.64+0xb0] ;  /* 0x0000b02c10127980 */ /* 0x000ea2000c101b00 */
[----:B------:R-:W-:Y:S01]  /*c590*/  WARPGROUP.ARRIVE ;  /* 0x00000000000079c5 */ /* 0x000fe20000000000 */
[----:B------:R-:W-:Y:S02]  /*c5a0*/  IMAD.IADD R12, R9, 0x1, R8 ;  /* 0x00000001090c7824 */ /* 0x000fe400078e0208 */
[----:B------:R-:W-:Y:S01]  /*c5b0*/  IMAD.MOV.U32 R13, RZ, RZ, R5 ;  /* 0x000000ffff0d7224 */ /* 0x000fe200078e0005 */
[----:B------:R-:W-:Y:S05]  /*c5c0*/  STL [R1+0x88], R6 ;  /* 0x0000880601007387 */ /* 0x000fea0000100800 */
[----:B------:R-:W-:Y:S01]  /*c5d0*/  HGMMA.64x64x16.F32 R24, gdesc[UR4], R24, gsb0 ;  /* 0x00e00000041879f0 */ /* 0x000fe20008000818 */
[----:B------:R-:W-:-:S02]  /*c5e0*/  R2UR UR6, R12 ;  /* 0x000000000c0672ca */ /* 0x000fc400000e0000 */
[----:B------:R-:W-:Y:S02]  /*c5f0*/  R2UR UR7, R13 ;  /* 0x000000000d0772ca */ /* 0x000fe400000e0000 */
[----:B---3--:R-:W-:Y:S02]  /*c600*/  IADD3 R56, R9, 0xa00, R56 ;  /* 0x00000a0009387810 */ /* 0x008fe40007ffe038 */
[----:B------:R-:W-:Y:S02]  /*c610*/  R2UR UR5, R57 ;  /* 0x00000000390572ca */ /* 0x000fe400000e0000 */
[----:B------:R-:W-:Y:S01]  /*c620*/  R2UR UR4, R56 ;  /* 0x00000000380472ca */ /* 0x000fe200000e0000 */
[----:B------:R-:W-:Y:S02]  /*c630*/  WARPGROUP.DEPBAR.LE gsb0, 0x0 ;  /* 0x00008000000079c5 */ /* 0x000fe40000010000 */
[----:B------:R-:W3:Y:S01]  /*c640*/  LD.E.64 R20, desc[UR44][R16.64+0xb0] ;  /* 0x0000b02c10147980 */ /* 0x000ee2000c101b00 */
[----:B------:R-:W-:Y:S01]  /*c650*/  WARPGROUP.ARRIVE ;  /* 0x00000000000079c5 */ /* 0x000fe20000000000 */
[----:B------:R-:W-:-:S02]  /*c660*/  IMAD.IADD R12, R11, 0x1, R8 ;  /* 0x000000010b0c7824 */ /* 0x000fc400078e0208 */
[----:B------:R-:W-:Y:S01]  /*c670*/  IMAD.MOV.U32 R13, RZ, RZ, R5 ;  /* 0x000000ffff0d7224 */ /* 0x000fe200078e0005 */
[----:B------:R-:W-:Y:S05]  /*c680*/  STL [R1+0x88], R6 ;  /* 0x0000880601007387 */ /* 0x000fea0000100800 */
[----:B------:R-:W-:Y:S01]  /*c690*/  HGMMA.64x64x16.F32 R24, gdesc[UR4], R24, gsb0 ;  /* 0x00e00000041879f0 */ /* 0x000fe20008000818 */
[----:B------:R-:W-:Y:S02]  /*c6a0*/  R2UR UR6, R12 ;  /* 0x000000000c0672ca */ /* 0x000fe400000e0000 */
[----:B------:R-:W-:Y:S02]  /*c6b0*/  R2UR UR7, R13 ;  /* 0x000000000d0772ca */ /* 0x000fe400000e0000 */
[----:B----4-:R-:W-:-:S02]  /*c6c0*/  IADD3 R58, R11, 0xa00, R58 ;  /* 0x00000a000b3a7810 */ /* 0x010fc40007ffe03a */
[----:B------:R-:W-:Y:S02]  /*c6d0*/  R2UR UR5, R59 ;  /* 0x000000003b0572ca */ /* 0x000fe400000e0000 */
[----:B------:R-:W-:Y:S01]  /*c6e0*/  R2UR UR4, R58 ;  /* 0x000000003a0472ca */ /* 0x000fe200000e0000 */
[----:B------:R-:W-:Y:S02]  /*c6f0*/  WARPGROUP.DEPBAR.LE gsb0, 0x0 ;  /* 0x00008000000079c5 */ /* 0x000fe40000010000 */
[----:B------:R-:W4:Y:S01]  /*c700*/  LD.E.64 R56, desc[UR44][R16.64+0xb0] ;  /* 0x0000b02c10387980 */ /* 0x000f22000c101b00 */
[----:B------:R-:W-:Y:S01]  /*c710*/  WARPGROUP.ARRIVE ;  /* 0x00000000000079c5 */ /* 0x000fe20000000000 */
[----:B------:R-:W-:Y:S02]  /*c720*/  IMAD.MOV.U32 R8, RZ, RZ, 0x30 ;  /* 0x00000030ff087424 */ /* 0x000fe400078e00ff */
[----:B------:R-:W-:Y:S01]  /*c730*/  IMAD.MOV.U32 R13, RZ, RZ, 0xc00 ;  /* 0x00000c00ff0d7424 */ /* 0x000fe200078e00ff */
[----:B------:R-:W-:Y:S05]  /*c740*/  STL [R1+0x88], R6 ;  /* 0x0000880601007387 */ /* 0x000fea0000100800 */
[----:B------:R-:W-:Y:S01]  /*c750*/  HGMMA.64x64x16.F32 R24, gdesc[UR4], R24, gsb0 ;  /* 0x00e00000041879f0 */ /* 0x000fe20008000818 */
[----:B------:R-:W-:-:S02]  /*c760*/  SEL R8, R8, 0x2e, P1 ;  /* 0x0000002e08087807 */ /* 0x000fc40000800000 */
        /* <DEDUP_REMOVED lines=69> */
[----:B------:R-:W5:Y:S06]  /*cbc0*/  @!P0 LDL.64 R58, [R1+0x30] ;  /* 0x00003000013a8983 */ /* 0x000f6c0000100a00 */
[----:B------:R-:W-:Y:S01]  /*cbd0*/  HGMMA.64x64x16.F32 R24, gdesc[UR4], R24, gsb0 ;  /* 0x00e00000041879f0 */ /* 0x000fe20008000818 */
[----:B------:R-:W-:Y:S02]  /*cbe0*/  IMAD.IADD R12, R7, 0x1, R8 ;  /* 0x00000001070c7824 */ /* 0x000fe400078e0208 */
[----:B------:R-:W-:-:S03]  /*cbf0*/  IMAD.MOV.U32 R13, RZ, RZ, R5 ;  /* 0x000000ffff0d7224 */ /* 0x000fc600078e0005 */
[----:B------:R-:W-:Y:S02]  /*cc00*/  R2UR UR6, R12 ;  /* 0x000000000c0672ca */ /* 0x000fe400000e0000 */
[----:B------:R-:W-:Y:S02]  /*cc10*/  R2UR UR7, R13 ;  /* 0x000000000d0772ca */ /* 0x000fe400000e0000 */
[----:B--2---:R-:W-:Y:S02]  /*cc20*/  IADD3 R14, R7, 0xe00, R14 ;  /* 0x00000e00070e7810 */ /* 0x004fe40007ffe00e */
[----:B------:R-:W-:Y:S02]  /*cc30*/  R2UR UR5, R15 ;  /* 0x000000000f0572ca */ /* 0x000fe400000e0000 */
[----:B------:R-:W-:Y:S01]  /*cc40*/  R2UR UR4, R14 ;  /* 0x000000000e0472ca */ /* 0x000fe200000e0000 */
[----:B------:R-:W-:Y:S02]  /*cc50*/  WARPGROUP.DEPBAR.LE gsb0, 0x0 ;  /* 0x00008000000079c5 */ /* 0x000fe40000010000 */
[----:B------:R-:W-:-:S10]  /*cc60*/  WARPGROUP.ARRIVE ;  /* 0x00000000000079c5 */ /* 0x000fd40000000000 */
[----:B------:R-:W-:Y:S01]  /*cc70*/  HGMMA.64x64x16.F32 R24, gdesc[UR4], R24, gsb0 ;  /* 0x00e00000041879f0 */ /* 0x000fe20008000818 */
[----:B------:R-:W-:Y:S02]  /*cc80*/  IMAD.IADD R12, R9, 0x1, R8 ;  /* 0x00000001090c7824 */ /* 0x000fe400078e0208 */
[----:B------:R-:W-:-:S03]  /*cc90*/  IMAD.MOV.U32 R13, RZ, RZ, R5 ;  /* 0x000000ffff0d7224 */ /* 0x000fc600078e0005 */
[----:B------:R-:W-:Y:S02]  /*cca0*/  R2UR UR6, R12 ;  /* 0x000000000c0672ca */ /* 0x000fe400000e0000 */
[----:B------:R-:W-:Y:S02]  /*ccb0*/  R2UR UR7, R13 ;  /* 0x000000000d0772ca */ /* 0x000fe400000e0000 */
[----:B---3--:R-:W-:Y:S02]  /*ccc0*/  IADD3 R18, R9, 0xe00, R18 ;  /* 0x00000e0009127810 */ /* 0x008fe40007ffe012 */
        /* <DEDUP_REMOVED lines=9> */
[----:B----4-:R-:W-:Y:S02]  /*cd60*/  IADD3 R20, R11, 0xe00, R20 ;  /* 0x00000e000b147810 */ /* 0x010fe40007ffe014 */
[----:B------:R-:W-:Y:S02]  /*cd70*/  R2UR UR5, R21 ;  /* 0x00000000150572ca */ /* 0x000fe400000e0000 */
[----:B------:R-:W-:Y:S01]  /*cd80*/  R2UR UR4, R20 ;  /* 0x00000000140472ca */ /* 0x000fe200000e0000 */
[----:B------:R-:W-:Y:S02]  /*cd90*/  WARPGROUP.DEPBAR.LE gsb0, 0x0 ;  /* 0x00008000000079c5 */ /* 0x000fe40000010000 */
[----:B------:R-:W-:-:S10]  /*cda0*/  WARPGROUP.ARRIVE ;  /* 0x00000000000079c5 */ /* 0x000fd40000000000 */
[----:B------:R-:W-:Y:S01]  /*cdb0*/  HGMMA.64x64x16.F32 R24, gdesc[UR4], R24, gsb0 ;  /* 0x00e00000041879f0 */ /* 0x000fe20008000818 */
[----:B------:R-:W-:Y:S02]  /*cdc0*/  IMAD.MOV.U32 R7, RZ, RZ, 0x40 ;  /* 0x00000040ff077424 */ /* 0x000fe400078e00ff */
[----:B------:R-:W-:-:S03]  /*cdd0*/  IMAD.MOV.U32 R8, RZ, RZ, 0x1000 ;  /* 0x00001000ff087424 */ /* 0x000fc600078e00ff */
[----:B------:R-:W-:Y:S02]  /*cde0*/  SEL R7, R7, 0x3e, P1 ;  /* 0x0000003e07077807 */ /* 0x000fe40000800000 */
[----:B------:R-:W-:-:S05]  /*cdf0*/  SEL R8, R8, 0xf80, P1 ;  /* 0x00000f8008087807 */ /* 0x000fca0000800000 */
[----:B------:R-:W-:-:S05]  /*ce00*/  IMAD.IADD R7, R7, 0x1, R8 ;  /* 0x0000000107077824 */ /* 0x000fca00078e0208 */
[----:B------:R-:W-:-:S05]  /*ce10*/  LOP3.LUT R7, R7, 0x1e06, RZ, 0xc0, !PT ;  /* 0x00001e0607077812 */ /* 0x000fca00078ec0ff */
[----:B------:R-:W-:Y:S01]  /*ce20*/  IMAD.IADD R4, R4, 0x1, R7 ;  /* 0x0000000104047824 */ /* 0x000fe200078e0207 */
[----:B------:R-:W-:-:S04]  /*ce30*/  R2UR UR7, R5 ;  /* 0x00000000050772ca */ /* 0x000fc800000e0000 */
[----:B------:R-:W-:Y:S01]  /*ce40*/  R2UR UR6, R4 ;  /* 0x00000000040672ca */ /* 0x000fe200000e0000 */
[----:B-----5:R-:W-:Y:S01]  /*ce50*/  IMAD.IADD R56, R7, 0x1, R56 ;  /* 0x0000000107387824 */ /* 0x020fe200078e0238 */
[----:B------:R-:W-:-:S04]  /*ce60*/  R2UR UR5, R57 ;  /* 0x00000000390572ca */ /* 0x000fc800000e0000 */
[----:B------:R-:W-:Y:S01]  /*ce70*/  R2UR UR4, R56 ;  /* 0x00000000380472ca */ /* 0x000fe200000e0000 */
[----:B------:R-:W-:Y:S02]  /*ce80*/  WARPGROUP.DEPBAR.LE gsb0, 0x0 ;  /* 0x00008000000079c5 */ /* 0x000fe40000010000 */
[----:B------:R-:W-:-:S10]  /*ce90*/  WARPGROUP.ARRIVE ;  /* 0x00000000000079c5 */ /* 0x000fd40000000000 */
[----:B------:R-:W-:Y:S01]  /*cea0*/  HGMMA.64x64x16.F32 R24, gdesc[UR4], R24, gsb0 ;  /* 0x00e00000041879f0 */ /* 0x000fe20008000818 */
[----:B------:R-:W-:-:S05]  /*ceb0*/  @!P0 MOV R59, R58 ;  /* 0x0000003a003b8202 */ /* 0x000fca0000000f00 */
[----:B------:R-:W-:Y:S01]  /*cec0*/  @!P0 IMAD R10, R10, 0x8, R59 ;  /* 0x000000080a0a8824 */ /* 0x000fe200078e023b */
[----:B------:R0:W-:Y:S04]  /*ced0*/  STL [R1+0x88], R6 ;  /* 0x0000880601007387 */ /* 0x0001e80000100800 */
[----:B------:R-:W-:Y:S01]  /*cee0*/  @!P0 PRMT R10, RZ, 0x654, R10 ;  /* 0x00000654ff0a8816 */ /* 0x000fe2000000000a */
[----:B------:R-:W-:-:S03]  /*cef0*/  WARPGROUP.DEPBAR.LE gsb0, 0x0 ;  /* 0x00008000000079c5 */ /* 0x000fc60000010000 */
[----:B------:R1:W-:Y:S01]  /*cf00*/  @!P0 SYNCS.ARRIVE.TRANS64.RED.A1T0 RZ, [R10+URZ], RZ ;  /* 0x000000ff0aff89a7 */ /* 0x0003e2000810043f */
[----:B------:R-:W2:Y:S04]  /*cf10*/  LDL.64 R4, [R1+0x120] ;  /* 0x0001200001047983 */ /* 0x000ea80000100a00 */
[----:B------:R-:W0:Y:S04]  /*cf20*/  LDL R7, [R1+0xec] ;  /* 0x0000ec0001077983 */ /* 0x000e280000100800 */
[----:B------:R-:W3:Y:S04]  /*cf30*/  LDL.64 R20, [R1+0x110] ;  /* 0x0001100001147983 */ /* 0x000ee80000100a00 */
[----:B------:R-:W4:Y:S04]  /*cf40*/  LDL R18, [R1+0x70] ;  /* 0x0000700001127983 */ /* 0x000f280000100800 */
[----:B------:R-:W5:Y:S04]  /*cf50*/  LDL R19, [R1+0x118] ;  /* 0x0001180001137983 */ /* 0x000f680000100800 */
[----:B------:R-:W4:Y:S04]  /*cf60*/  LDL.128 R12, [R1+0x100] ;  /* 0x00010000010c7983 */ /* 0x000f280000100c00 */
[----:B-1----:R-:W5:Y:S04]  /*cf70*/  LDL.128 R8, [R1+0xf0] ;  /* 0x0000f00001087983 */ /* 0x002f680000100c00 */
[----:B--2---:R1:W2:Y:S01]  /*cf80*/  LD.E R4, desc[UR44][R4.64] ;  /* 0x0000002c04047980 */ /* 0x0042a2000c101900 */
[----:B0-----:R-:W-:-:S04]  /*cf90*/  SHF.R.S32.HI R6, RZ, 0x1f, R7 ;  /* 0x0000001fff067819 */ /* 0x001fc80000011407 */
[----:B-1----:R-:W-:Y:S02]  /*cfa0*/  LEA.HI R5, R6, R7, RZ, 0x7 ;  /* 0x0000000706057211 */ /* 0x002fe400078f38ff */
[----:B---3--:R-:W-:Y:S02]  /*cfb0*/  ISETP.NE.AND P1, PT, R20, 0x1, PT ;  /* 0x000000011400780c */ /* 0x008fe40003f25270 */
[----:B----4-:R-:W-:Y:S01]  /*cfc0*/  ISETP.GE.AND P2, PT, R13, 0x1, PT ;  /* 0x000000010d00780c */ /* 0x010fe20003f46270 */
[----:B------:R-:W-:Y:S01]  /*cfd0*/  BSSY B0, `(.L_x_2047) ;  /* 0x0000077000007945 */ /* 0x000fe20003800000 */
[----:B--2---:R-:W-:-:S04]  /*cfe0*/  FMUL.FTZ R30, R30, R4 ;  /* 0x000000041e1e7220 */ /* 0x004fc80000410000 */
[----:B------:R0:W1:Y:S01]  /*cff0*/  MUFU.TANH R163, R30 ;  /* 0x0000001e00a37308 */ /* 0x0000620000002400 */
[-C--:B------:R-:W-:Y:S01]  /*d000*/  FMUL.FTZ R32, R32, R4.reuse ;  /* 0x0000000420207220 */ /* 0x080fe20000410000 */
[----:B0-----:R-:W-:Y:S01]  /*d010*/  LOP3.LUT R30, R5, 0xffffff80, RZ, 0xc0, !PT ;  /* 0xffffff80051e7812 */ /* 0x001fe200078ec0ff */
[----:B------:R-:W-:-:S04]  /*d020*/  FMUL.FTZ R29, R29, R4 ;  /* 0x000000041d1d7220 */ /* 0x000fc80000410000 */
[----:B------:R-:W-:Y:S01]  /*d030*/  IMAD.IADD R30, R7, 0x1, -R30 ;  /* 0x00000001071e7824 */ /* 0x000fe200078e0a1e */
[----:B------:R0:W2:Y:S01]  /*d040*/  MUFU.TANH R75, R32 ;  /* 0x00000020004b7308 */ /* 0x0000a20000002400 */
[----:B------:R-:W-:-:S03]  /*d050*/  FMUL.FTZ R31, R31, R4 ;  /* 0x000000041f1f7220 */ /* 0x000fc60000410000 */
[----:B------:R-:W-:-:S04]  /*d060*/  SHF.R.S32.HI R5, RZ, 0x1f, R30 ;  /* 0x0000001fff057819 */ /* 0x000fc8000001141e */
[----:B------:R3:W4:Y:S01]  /*d070*/  MUFU.TANH R151, R29 ;  /* 0x0000001d00977308 */ /* 0x0007220000002400 */
[----:B0-----:R-:W-:-:S04]  /*d080*/  LEA.HI R32, R6, R7, RZ, 0x2 ;  /* 0x0000000706207211 */ /* 0x001fc800078f10ff */
[----:B------:R-:W-:Y:S02]  /*d090*/  LOP3.LUT R32, R32, 0xfffffffc, RZ, 0xc0, !PT ;  /* 0xfffffffc20207812 */ /* 0x000fe400078ec0ff */
[-C--:B---3--:R-:W-:Y:S01]  /*d0a0*/  LEA.HI R29, R5, R30.reuse, RZ, 0x2 ;  /* 0x0000001e051d7211 */ /* 0x088fe200078f10ff */
[----:B------:R0:W3:Y:S03]  /*d0b0*/  MUFU.TANH R175, R31 ;  /* 0x0000001f00af7308 */ /* 0x0000e60000002400 */
[--C-:B------:R-:W-:Y:S01]  /*d0c0*/  SHF.R.S32.HI R6, RZ, 0x2, R29.reuse ;  /* 0x00000002ff067819 */ /* 0x100fe2000001141d */
[----:B------:R-:W-:Y:S01]  /*d0d0*/  IMAD.IADD R32, R7, 0x1, -R32 ;  /* 0x0000000107207824 */ /* 0x000fe200078e0a20 */
[----:B0-----:R-:W-:Y:S02]  /*d0e0*/  SHF.R.S32.HI R31, RZ, 0x1f, R29 ;  /* 0x0000001fff1f7819 */ /* 0x001fe4000001141d */
[----:B------:R-:W-:-:S02]  /*d0f0*/  LEA.HI R5, R5, R30, RZ, 0x5 ;  /* 0x0000001e05057211 */ /* 0x000fc400078f28ff */
[----:B------:R-:W-:Y:S02]  /*d100*/  LEA.HI R31, R31, R6, RZ, 0x3 ;  /* 0x000000061f1f7211 */ /* 0x000fe400078f18ff */
[----:B------:R-:W-:Y:S02]  /*d110*/  LEA.HI R7, R32, R32, RZ, 0x1 ;  /* 0x0000002020077211 */ /* 0x000fe400078f08ff */
[----:B------:R-:W-:Y:S02]  /*d120*/  LOP3.LUT R31, R31, 0xfffffff8, RZ, 0xc0, !PT ;  /* 0xfffffff81f1f7812 */ /* 0x000fe400078ec0ff */
[----:B------:R-:W-:Y:S02]  /*d130*/  SHF.R.S32.HI R5, RZ, 0x5, R5 ;  /* 0x00000005ff057819 */ /* 0x000fe40000011405 */
[----:B------:R-:W-:Y:S01]  /*d140*/  LOP3.LUT R7, R7, 0x1ffffffe, RZ, 0xc0, !PT ;  /* 0x1ffffffe07077812 */ /* 0x000fe200078ec0ff */
[----:B------:R-:W-:Y:S02]  /*d150*/  IMAD.IADD R31, R6, 0x1, -R31 ;  /* 0x00000001061f7824 */ /* 0x000fe400078e0a1f */
[----:B------:R-:W-:-:S02]  /*d160*/  IMAD R6, R18, 0x4, R5 ;  /* 0x0000000412067824 */ /* 0x000fc400078e0205 */
[----:B------:R-:W-:Y:S02]  /*d170*/  IMAD.IADD R7, R32, 0x1, -R7 ;  /* 0x0000000120077824 */ /* 0x000fe400078e0a07 */
[----:B------:R-:W-:-:S04]  /*d180*/  IMAD.U32 R6, R6, 0x10, R31 ;  /* 0x0000001006067824 */ /* 0x000fc800078e001f */
[----:B------:R-:W-:-:S04]  /*d190*/  IMAD R6, R7, 0x8, R6 ;  /* 0x0000000807067824 */ /* 0x000fc800078e0206 */
[----:B------:R-:W-:-:S05]  /*d1a0*/  @P1 IMAD.HI.U32 R18, R6, R21, RZ ;  /* 0x0000001506121227 */ /* 0x000fca00078e00ff */
[----:B-----5:R-:W-:Y:S01]  /*d1b0*/  @P1 SHF.R.U32.HI R6, RZ, R19, R18 ;  /* 0x00000013ff061219 */ /* 0x020fe20000011612 */
[----:B------:R-:W-:Y:S01]  /*d1c0*/  IMAD.SHL.U32 R19, R0, 0x40, RZ ;  /* 0x0000004000137824 */ /* 0x000fe200078e00ff */
[----:B------:R-:W-:-:S03]  /*d1d0*/  LOP3.LUT R29, R29, 0x7ffffffc, RZ, 0xc0, !PT ;  /* 0x7ffffffc1d1d7812 */ /* 0x000fc600078ec0ff */
[----:B------:R-:W0:Y:S01]  /*d1e0*/  SHFL.IDX PT, R7, R6, RZ, 0x1c1f ;  /* 0x001c1fff06077589 */ /* 0x000e2200000e0000 */
[----:B------:R-:W-:Y:S01]  /*d1f0*/  IADD3 R18, -R19, 0x1, RZ ;  /* 0x0000000113127810 */ /* 0x000fe20007ffe1ff */
[----:B------:R-:W-:Y:S02]  /*d200*/  IMAD.IADD R29, R30, 0x1, -R29 ;  /* 0x000000011e1d7824 */ /* 0x000fe400078e0a1d */
        /* <DEDUP_REMOVED lines=28> */
[----:B------:R-:W-:Y:S01]  /*d3d0*/  IMAD R18, R29, -0x2, R18 ;  /* 0xfffffffe1d127824 */ /* 0x000fe200078e0212 */
[----:B------:R-:W0:Y:S01]  /*d3e0*/  MUFU.TANH R24, R24 ;  /* 0x0000001800187308 */ /* 0x000e220000002400 */
[----:B------:R-:W-:-:S03]  /*d3f0*/  LOP3.LUT R5, RZ, R10, RZ, 0x33, !PT ;  /* 0x0000000aff057212 */ /* 0x000fc600078e33ff */
[----:B------:R-:W-:-:S04]  /*d400*/  IADD3 R18, -R8, R18, R9 ;  /* 0x0000001208127210 */ /* 0x000fc80007ffe109 */
[----:B------:R-:W0:Y:S01]  /*d410*/  MUFU.TANH R25, R25 ;  /* 0x0000001900197308 */ /* 0x000e220000002400 */
[----:B------:R-:W-:-:S07]  /*d420*/  IMAD.IADD R11, R18, 0x1, R11 ;  /* 0x00000001120b7824 */ /* 0x000fce00078e020b */
        /* <DEDUP_REMOVED lines=24> */
[----:B------:R-:W1:Y:S08]  /*d5b0*/  MUFU.TANH R54, R54 ;  /* 0x0000003600367308 */ /* 0x000e700000002400 */
[----:B------:R1:W1:Y:S01]  /*d5c0*/  MUFU.TANH R180, R4 ;  /* 0x0000000400b47308 */ /* 0x0002620000002400 */
[----:B------:R-:W-:-:S02]  /*d5d0*/  IMAD.IADD R18, R18, 0x1, R5 ;  /* 0x0000000112127824 */ /* 0x000fc400078e0205 */
[----:B------:R-:W-:Y:S02]  /*d5e0*/  IMAD.IADD R20, R12, 0x1, -R19 ;  /* 0x000000010c147824 */ /* 0x000fe400078e0a13 */
[--C-:B0-----:R-:W-:Y:S02]  /*d5f0*/  IMAD.IADD R10, R11, 0x1, R7.reuse ;  /* 0x000000010b0a7824 */ /* 0x101fe400078e0207 */
[----:B------:R-:W-:Y:S01]  /*d600*/  IMAD.IADD R5, R18, 0x1, R7 ;  /* 0x0000000112057824 */ /* 0x000fe200078e0207 */
[----:B--234-:R-:W-:Y:S06]  /*d610*/  @!P2 BRA `(.L_x_2048) ;  /* 0x000000000048a947 */ /* 0x01cfec0003800000 */
[----:B-1----:R-:W-:Y:S01]  /*d620*/  IADD3 R4, -R8, R9, R7 ;  /* 0x0000000908047210 */ /* 0x002fe20007ffe107 */
[----:B------:R-:W-:Y:S03]  /*d630*/  BSSY B1, `(.L_x_2049) ;  /* 0x000000c000017945 */ /* 0x000fe60003800000 */
[----:B------:R-:W-:-:S13]  /*d640*/  ISETP.GT.AND P1, PT, R4, -0x1, PT ;  /* 0xffffffff0400780c */ /* 0x000fda0003f24270 */
[----:B------:R-:W-:Y:S05]  /*d650*/  @P1 BRA `(.L_x_2050) ;  /* 0x0000000000181947 */ /* 0x000fea0003800000 */
[----:B------:R-:W-:Y:S02]  /*d660*/  ISETP.NE.AND P1, PT, R13, 0x1, PT ;  /* 0x000000010d00780c */ /* 0x000fe40003f25270 */
[----:B------:R-:W-:-:S11]  /*d670*/  LOP3.LUT R7, RZ, R4, RZ, 0x33, !PT ;  /* 0x00000004ff077212 */ /* 0x000fd600078e33ff */
[----:B------:R-:W-:-:S05]  /*d680*/  @P1 IMAD.HI.U32 R4, R7, R14, RZ ;  /* 0x0000000e07041227 */ /* 0x000fca00078e00ff */
[----:B------:R-:W-:-:S04]  /*d690*/  @P1 SHF.R.U32.HI R7, RZ, R15, R4 ;  /* 0x0000000fff071219 */ /* 0x000fc80000011604 */
[----:B------:R-:W-:Y:S01]  /*d6a0*/  LOP3.LUT R4, RZ, R7, RZ, 0x33, !PT ;  /* 0x00000007ff047212 */ /* 0x000fe200078e33ff */
[----:B------:R-:W-:Y:S06]  /*d6b0*/  BRA `(.L_x_2051) ;  /* 0x00000000000c7947 */ /* 0x000fec0003800000 */
.L_x_2050:
[----:B------:R-:W-:-:S13]  /*d6c0*/  ISETP.NE.AND P1, PT, R13, 0x1, PT ;  /* 0x000000010d00780c */ /* 0x000fda0003f25270 */
[----:B------:R-:W-:-:S05]  /*d6d0*/  @P1 IMAD.HI.U32 R12, R4, R14, RZ ;  /* 0x0000000e040c1227 */ /* 0x000fca00078e00ff */
[----:B------:R-:W-:-:S07]  /*d6e0*/  @P1 SHF.R.U32.HI R4, RZ, R15, R12 ;  /* 0x0000000fff041219 */ /* 0x000fce000001160c */
.L_x_2051:
[----:B------:R-:W-:Y:S05]  /*d6f0*/  BSYNC B1 ;  /* 0x0000000000017941 */ /* 0x000fea0003800000 */
.L_x_2049:
[----:B------:R-:W-:-:S04]  /*d700*/  IMAD R4, R4, R13, -R19 ;  /* 0x0000000d04047224 */ /* 0x000fc800078e0a13 */
[----:B------:R-:W-:-:S05]  /*d710*/  IMAD R4, R29, -0x2, R4 ;  /* 0xfffffffe1d047824 */ /* 0x000fca00078e0204 */
[----:B------:R-:W-:Y:S02]  /*d720*/  VIMNMX R5, R5, R4, !PT ;  /* 0x0000000405057248 */ /* 0x000fe40007fe0100 */
[----:B------:R-:W-:-:S07]  /*d730*/  VIADDMNMX R10, R4, R13, R10, PT ;  /* 0x0000000d040a7246 */ /* 0x000fce000380010a */
.L_x_2048:
[----:B------:R-:W-:Y:S05]  /*d740*/  BSYNC B0 ;  /* 0x0000000000007941 */ /* 0x000fea0003800000 */
.L_x_2047:
[C---:B------:R-:W-:Y:S01]  /*d750*/  ISETP.GE.AND P1, PT, R20.reuse, 0x2, PT ;  /* 0x000000021400780c */ /* 0x040fe20003f26270 */
[----:B------:R-:W0:Y:S01]  /*d760*/  SHFL.IDX PT, R6, R6, 0x1, 0x1c1f ;  /* 0x003c1f0006067f89 */ /* 0x000e2200000e0000 */
[C---:B------:R-:W-:Y:S01]  /*d770*/  ISETP.GE.AND P5, PT, R20.reuse, 0xa, PT ;  /* 0x0000000a1400780c */ /* 0x040fe20003fa6270 */
[----:B------:R-:W-:Y:S01]  /*d780*/  BSSY B0, `(.L_x_2052) ;  /* 0x0000060000007945 */ /* 0x000fe20003800000 */
[----:B------:R-:W-:Y:S02]  /*d790*/  ISETP.GT.AND P3, PT, R5, 0x1, !P1 ;  /* 0x000000010500780c */ /* 0x000fe40004f64270 */
[----:B------:R-:W-:Y:S02]  /*d7a0*/  ISETP.GE.AND P2, PT, R20, 0x9, PT ;  /* 0x000000091400780c */ /* 0x000fe40003f46270 */
[----:B------:R-:W-:Y:S02]  /*d7b0*/  ISETP.LT.OR P3, PT, R10, 0x2, P3 ;  /* 0x000000020a00780c */ /* 0x000fe40001f61670 */
[----:B------:R-:W-:-:S02]  /*d7c0*/  P2R R12, PR, RZ, 0x20 ;  /* 0x00000020ff0c7803 */ /* 0x000fc40000000000 */
[----:B------:R-:W-:Y:S02]  /*d7d0*/  FSEL R61, R25, -INF , !P3 ;  /* 0xff800000193d7808 */ /* 0x000fe40005800000 */
[C---:B------:R-:W-:Y:S02]  /*d7e0*/  ISETP.GT.AND P3, PT, R5.reuse, 0x9, !P5 ;  /* 0x000000090500780c */ /* 0x040fe40006f64270 */
[----:B------:R-:W-:Y:S02]  /*d7f0*/  ISETP.GT.AND P4, PT, R5, 0x8, !P2 ;  /* 0x000000080500780c */ /* 0x000fe40005784270 */
[----:B------:R-:W-:Y:S02]  /*d800*/  ISETP.LT.OR P3, PT, R10, 0xa, P3 ;  /* 0x0000000a0a00780c */ /* 0x000fe40001f61670 */
[----:B------:R-:W-:Y:S02]  /*d810*/  ISETP.GE.AND P5, PT, R20, 0x11, PT ;  /* 0x000000111400780c */ /* 0x000fe40003fa6270 */
[----:B------:R-:W-:-:S02]  /*d820*/  FSEL R151, R151, -INF , !P3 ;  /* 0xff80000097977808 */ /* 0x000fc40005800000 */
[----:B------:R-:W-:Y:S01]  /*d830*/  ISETP.LT.OR P4, PT, R10, 0x9, P4 ;  /* 0x000000090a00780c */ /* 0x000fe20002781670 */
[----:B0-----:R-:W-:Y:S01]  /*d840*/  IMAD.IADD R7, R18, 0x1, R6 ;  /* 0x0000000112077824 */ /* 0x001fe200078e0206 */
[----:B------:R-:W-:Y:S02]  /*d850*/  ISETP.GT.AND P3, PT, R5, 0x10, !P5 ;  /* 0x000000100500780c */ /* 0x000fe40006f64270 */
[----:B------:R-:W-:Y:S02]  /*d860*/  FSEL R65, R28, -INF , !P4 ;  /* 0xff8000001c417808 */ /* 0x000fe40006000000 */
[----:B------:R-:W-:Y:S02]  /*d870*/  ISETP.LT.OR P3, PT, R10, 0x11, P3 ;  /* 0x000000110a00780c */ /* 0x000fe40001f61670 */
[----:B------:R-:W-:Y:S02]  /*d880*/  ISETP.GE.AND P4, PT, R20, 0x12, PT ;  /* 0x000000121400780c */ /* 0x000fe40003f86270 */
[----:B------:R-:W-:-:S02]  /*d890*/  FSEL R75, R75, -INF , !P3 ;  /* 0xff8000004b4b7808 */ /* 0x000fc40005800000 */
[----:B------:R-:W-:Y:S02]  /*d8a0*/  ISETP.GT.AND P3, PT, R5, 0x11, !P4 ;  /* 0x000000110500780c */ /* 0x000fe40006764270 */
[----:B------:R-:W-:Y:S02]  /*d8b0*/  P2R R25, PR, RZ, 0x10 ;  /* 0x00000010ff197803 */ /* 0x000fe40000000000 */
[----:B------:R-:W-:Y:S02]  /*d8c0*/  ISETP.LT.OR P3, PT, R10, 0x12, P3 ;  /* 0x000000120a00780c */ /* 0x000fe40001f61670 */
[----:B------:R-:W-:Y:S02]  /*d8d0*/  ISETP.GE.AND P4, PT, R20, 0x19, PT ;  /* 0x000000191400780c */ /* 0x000fe40003f86270 */
[----:B------:R-:W-:Y:S02]  /*d8e0*/  FSEL R165, R33, -INF , !P3 ;  /* 0xff80000021a57808 */ /* 0x000fe40005800000 */
[----:B------:R-:W-:-:S02]  /*d8f0*/  ISETP.GT.AND P3, PT, R5, 0x18, !P4 ;  /* 0x000000180500780c */ /* 0x000fc40006764270 */
[----:B------:R-:W-:Y:S02]  /*d900*/  P2R R28, PR, RZ, 0x10 ;  /* 0x00000010ff1c7803 */ /* 0x000fe40000000000 */
[----:B------:R-:W-:Y:S02]  /*d910*/  ISETP.LT.OR P3, PT, R10, 0x19, P3 ;  /* 0x000000190a00780c */ /* 0x000fe40001f61670 */
[----:B------:R-:W-:Y:S02]  /*d920*/  ISETP.GE.AND P4, PT, R20, 0x1a, PT ;  /* 0x0000001a1400780c */ /* 0x000fe40003f86270 */
[----:B------:R-:W-:Y:S02]  /*d930*/  FSEL R85, R36, -INF , !P3 ;  /* 0xff80000024557808 */ /* 0x000fe40005800000 */
[----:B------:R-:W-:Y:S02]  /*d940*/  ISETP.GT.AND P3, PT, R5, 0x19, !P4 ;  /* 0x000000190500780c */ /* 0x000fe40006764270 */
[----:B------:R-:W-:-:S02]  /*d950*/  P2R R30, PR, RZ, 0x10 ;  /* 0x00000010ff1e7803 */ /* 0x000fc40000000000 */
[----:B------:R-:W-:Y:S02]  /*d960*/  ISETP.LT.OR P3, PT, R10, 0x1a, P3 ;  /* 0x0000001a0a00780c */ /* 0x000fe40001f61670 */
[----:B------:R-:W-:Y:S02]  /*d970*/  ISETP.GE.AND P4, PT, R20, 0x21, PT ;  /* 0x000000211400780c */ /* 0x000fe40003f86270 */
[----:B------:R-:W-:Y:S02]  /*d980*/  FSEL R147, R37, -INF , !P3 ;  /* 0xff80000025937808 */ /* 0x000fe40005800000 */
[----:B------:R-:W-:Y:S02]  /*d990*/  ISETP.GT.AND P3, PT, R5, 0x20, !P4 ;  /* 0x000000200500780c */ /* 0x000fe40006764270 */
[----:B------:R-:W-:Y:S02]  /*d9a0*/  P2R R31, PR, RZ, 0x10 ;  /* 0x00000010ff1f7803 */ /* 0x000fe40000000000 */
[----:B------:R-:W-:-:S02]  /*d9b0*/  ISETP.LT.OR P3, PT, R10, 0x21, P3 ;  /* 0x000000210a00780c */ /* 0x000fc40001f61670 */
[----:B------:R-:W-:Y:S02]  /*d9c0*/  ISETP.GE.AND P4, PT, R20, 0x22, PT ;  /* 0x000000221400780c */ /* 0x000fe40003f86270 */
[----:B------:R-:W-:Y:S02]  /*d9d0*/  FSEL R95, R40, -INF , !P3 ;  /* 0xff800000285f7808 */ /* 0x000fe40005800000 */
[----:B------:R-:W-:Y:S02]  /*d9e0*/  ISETP.GT.AND P3, PT, R5, 0x21, !P4 ;  /* 0x000000210500780c */ /* 0x000fe40006764270 */
[----:B------:R-:W-:Y:S02]  /*d9f0*/  P2R R32, PR, RZ, 0x10 ;  /* 0x00000010ff207803 */ /* 0x000fe40000000000 */
[----:B------:R-:W-:Y:S02]  /*da00*/  ISETP.LT.OR P3, PT, R10, 0x22, P3 ;  /* 0x000000220a00780c */ /* 0x000fe40001f61670 */
[----:B------:R-:W-:-:S02]  /*da10*/  ISETP.GE.AND P4, PT, R20, 0x29, PT ;  /* 0x000000291400780c */ /* 0x000fc40003f86270 */
[----:B------:R-:W-:Y:S02]  /*da20*/  FSEL R149, R41, -INF , !P3 ;  /* 0xff80000029957808 */ /* 0x000fe40005800000 */
[----:B------:R-:W-:Y:S02]  /*da30*/  ISETP.GT.AND P3, PT, R5, 0x28, !P4 ;  /* 0x000000280500780c */ /* 0x000fe40006764270 */
[----:B------:R-:W-:Y:S02]  /*da40*/  P2R R33, PR, RZ, 0x10 ;  /* 0x00000010ff217803 */ /* 0x000fe40000000000 */
[----:B------:R-:W-:Y:S02]  /*da50*/  ISETP.LT.OR P3, PT, R10, 0x29, P3 ;  /* 0x000000290a00780c */ /* 0x000fe40001f61670 */
[----:B------:R-:W-:Y:S02]  /*da60*/  ISETP.GE.AND P4, PT, R20, 0x2a, PT ;  /* 0x0000002a1400780c */ /* 0x000fe40003f86270 */
[----:B------:R-:W-:-:S02]  /*da70*/  FSEL R105, R44, -INF , !P3 ;  /* 0xff8000002c697808 */ /* 0x000fc40005800000 */
[----:B------:R-:W-:Y:S02]  /*da80*/  ISETP.GT.AND P3, PT, R5, 0x29, !P4 ;  /* 0x000000290500780c */ /* 0x000fe40006764270 */
[----:B------:R-:W-:Y:S02]  /*da90*/  P2R R36, PR, RZ, 0x10 ;  /* 0x00000010ff247803 */ /* 0x000fe40000000000 */
[----:B------:R-:W-:Y:S02]  /*daa0*/  ISETP.LT.OR P3, PT, R10, 0x2a, P3 ;  /* 0x0000002a0a00780c */ /* 0x000fe40001f61670 */
[----:B------:R-:W-:Y:S02]  /*dab0*/  P2R R21, PR, RZ, 0x20 ;  /* 0x00000020ff157803 */ /* 0x000fe40000000000 */
[----:B------:R-:W-:Y:S02]  /*dac0*/  FSEL R145, R45, -INF , !P3 ;  /* 0xff8000002d917808 */ /* 0x000fe40005800000 */
[----:B------:R-:W-:-:S04]  /*dad0*/  ISETP.GE.AND P3, PT, R20, 0x31, PT ;  /* 0x000000311400780c */ /* 0x000fc80003f66270 */
[----:B------:R-:W-:-:S04]  /*dae0*/  ISETP.GT.AND P4, PT, R5, 0x30, !P3 ;  /* 0x000000300500780c */ /* 0x000fc80005f84270 */
[----:B------:R-:W-:-:S04]  /*daf0*/  ISETP.LT.OR P4, PT, R10, 0x31, P4 ;  /* 0x000000310a00780c */ /* 0x000fc80002781670 */
        /* <DEDUP_REMOVED lines=10> */
[----:B-1----:R-:W-:Y:S02]  /*dba0*/  P2R R4, PR, RZ, 0x40 ;  /* 0x00000040ff047803 */ /* 0x002fe40000000000 */
[----:B------:R-:W-:-:S04]  /*dbb0*/  ISETP.GT.AND P6, PT, R5, RZ, !P6 ;  /* 0x000000ff0500720c */ /* 0x000fc800077c4270 */
[----:B------:R-:W-:-:S04]  /*dbc0*/  ISETP.LT.OR P6, PT, R10, 0x1, P6 ;  /* 0x000000010a00780c */ /* 0x000fc800037c1670 */
[----:B------:R-:W-:Y:S02]  /*dbd0*/  FSEL R141, R24, -INF , !P6 ;  /* 0xff800000188d7808 */ /* 0x000fe40007000000 */
[----:B------:R-:W-:-:S04]  /*dbe0*/  ISETP.GE.AND P6, PT, R20, 0x3a, PT ;  /* 0x0000003a1400780c */ /* 0x000fc80003fc6270 */
[----:B------:R-:W-:Y:S02]  /*dbf0*/  P2R R20, PR, RZ, 0x40 ;  /* 0x00000040ff147803 */ /* 0x000fe40000000000 */
[----:B------:R-:W-:-:S04]  /*dc00*/  ISETP.GT.AND P6, PT, R5, 0x39, !P6 ;  /* 0x000000390500780c */ /* 0x000fc800077c4270 */
[----:B------:R-:W-:Y:S01]  /*dc10*/  ISETP.LT.OR P6, PT, R10, 0x3a, P6 ;  /* 0x0000003a0a00780c */ /* 0x000fe200037c1670 */
[----:B------:R-:W-:-:S03]  /*dc20*/  IMAD.IADD R10, R11, 0x1, R6 ;  /* 0x000000010b0a7824 */ /* 0x000fc600078e0206 */
[----:B------:R-:W-:Y:S02]  /*dc30*/  FSEL R173, R53, -INF , !P6 ;  /* 0xff80000035ad7808 */ /* 0x000fe40007000000 */
[----:B------:R-:W-:-:S13]  /*dc40*/  ISETP.GE.AND P6, PT, R13, 0x1, PT ;  /* 0x000000010d00780c */ /* 0x000fda0003fc6270 */
[----:B------:R-:W-:Y:S05]  /*dc50*/  @!P6 BRA `(.L_x_2053) ;  /* 0x000000000048e947 */ /* 0x000fea0003800000 */
[----:B------:R-:W-:Y:S01]  /*dc60*/  IADD3 R8, -R8, R9, R6 ;  /* 0x0000000908087210 */ /* 0x000fe20007ffe106 */
        /* <DEDUP_REMOVED lines=9> */
.L_x_2055:
[----:B------:R-:W-:-:S13]  /*dd00*/  ISETP.NE.AND P6, PT, R13, 0x1, PT ;  /* 0x000000010d00780c */ /* 0x000fda0003fc5270 */
[----:B------:R-:W-:-:S05]  /*dd10*/  @P6 IMAD.HI.U32 R14, R8, R14, RZ ;  /* 0x0000000e080e6227 */ /* 0x000fca00078e00ff */
[----:B------:R-:W-:-:S07]  /*dd20*/  @P6 SHF.R.U32.HI R8, RZ, R15, R14 ;  /* 0x0000000fff086219 */ /* 0x000fce000001160e */
.L_x_2056:
[----:B------:R-:W-:Y:S05]  /*dd30*/  BSYNC B1 ;  /* 0x0000000000017941 */ /* 0x000fea0003800000 */
.L_x_2054:
[----:B------:R-:W-:-:S04]  /*dd40*/  IMAD R8, R8, R13, -R19 ;  /* 0x0000000d08087224 */ /* 0x000fc800078e0a13 */
[----:B------:R-:W-:-:S05]  /*dd50*/  IMAD R8, R29, -0x2, R8 ;  /* 0xfffffffe1d087824 */ /* 0x000fca00078e0208 */
[----:B------:R-:W-:Y:S02]  /*dd60*/  VIADDMNMX R10, R8, R13, R10, PT ;  /* 0x0000000d080a7246 */ /* 0x000fe4000380010a */
[----:B------:R-:W-:-:S07]  /*dd70*/  VIMNMX R7, R7, R8, !PT ;  /* 0x0000000807077248 */ /* 0x000fce0007fe0100 */
.L_x_2053:
[----:B------:R-:W-:Y:S05]  /*dd80*/  BSYNC B0 ;  /* 0x0000000000007941 */ /* 0x000fea0003800000 */
.L_x_2052:
[C---:B------:R-:W-:Y:S01]  /*dd90*/  ISETP.GT.AND P1, PT, R7.reuse, 0x1, !P1 ;  /* 0x000000010700780c */ /* 0x040fe20004f24270 */
[----:B------:R-:W2:Y:S01]  /*dda0*/  LDL.64 R14, [R1+0xd8] ;  /* 0x0000d800010e7983 */ /* 0x000ea20000100a00 */
[----:B------:R-:W-:Y:S02]  /*ddb0*/  ISETP.GT.AND P2, PT, R7, 0x8, !P2 ;  /* 0x000000080700780c */ /* 0x000fe40005744270 */
[C---:B------:R-:W-:Y:S02]  /*ddc0*/  ISETP.LT.OR P1, PT, R10.reuse, 0x2, P1 ;  /* 0x000000020a00780c */ /* 0x040fe40000f21670 */
[----:B------:R-:W-:Y:S02]  /*ddd0*/  ISETP.LT.OR P2, PT, R10, 0x9, P2 ;  /* 0x000000090a00780c */ /* 0x000fe40001741670 */
[----:B------:R-:W-:Y:S02]  /*dde0*/  FSEL R139, R27, -INF , !P1 ;  /* 0xff8000001b8b7808 */ /* 0x000fe40004800000 */
[----:B------:R-:W-:-:S02]  /*ddf0*/  ISETP.NE.AND P1, PT, R12, RZ, PT ;  /* 0x000000ff0c00720c */ /* 0x000fc40003f25270 */
[----:B------:R-:W-:Y:S01]  /*de00*/  FSEL R163, R163, -INF , !P2 ;  /* 0xff800000a3a37808 */ /* 0x000fe20005000000 */
[----:B------:R-:W3:Y:S01]  /*de10*/  LDL.64 R12, [R1+0x210] ;  /* 0x00021000010c7983 */ /* 0x000ee20000100a00 */
[----:B------:R-:W-:Y:S02]  /*de20*/  ISETP.GT.AND P1, PT, R7, 0x9, !P1 ;  /* 0x000000090700780c */ /* 0x000fe40004f24270 */
[----:B------:R-:W-:Y:S02]  /*de30*/  ISETP.NE.AND P2, PT, R28, RZ, PT ;  /* 0x000000ff1c00720c */ /* 0x000fe40003f45270 */
[----:B------:R-:W-:Y:S02]  /*de40*/  ISETP.LT.OR P1, PT, R10, 0xa, P1 ;  /* 0x0000000a0a00780c */ /* 0x000fe40000f21670 */
[----:B------:R-:W-:Y:S02]  /*de50*/  ISETP.NE.AND P6, PT, R31, RZ, PT ;  /* 0x000000ff1f00720c */ /* 0x000fe40003fc5270 */
[----:B------:R-:W-:-:S02]  /*de60*/  FSEL R175, R175, -INF , !P1 ;  /* 0xff800000afaf7808 */ /* 0x000fc40004800000 */
[----:B------:R-:W-:-:S04]  /*de70*/  ISETP.NE.AND P1, PT, R21, RZ, PT ;  /* 0x000000ff1500720c */ /* 0x000fc80003f25270 */
[----:B------:R-:W-:-:S04]  /*de80*/  ISETP.GT.AND P1, PT, R7, 0x10, !P1 ;  /* 0x000000100700780c */ /* 0x000fc80004f24270 */
[----:B------:R-:W-:-:S04]  /*de90*/  ISETP.LT.OR P1, PT, R10, 0x11, P1 ;  /* 0x000000110a00780c */ /* 0x000fc80000f21670 */
[----:B------:R-:W-:Y:S02]  /*dea0*/  FSEL R167, R34, -INF , !P1 ;  /* 0xff80000022a77808 */ /* 0x000fe40004800000 */
[----:B------:R-:W-:-:S04]  /*deb0*/  ISETP.NE.AND P1, PT, R25, RZ, PT ;  /* 0x000000ff1900720c */ /* 0x000fc80003f25270 */
[----:B------:R-:W-:-:S04]  /*dec0*/  ISETP.GT.AND P1, PT, R7, 0x11, !P1 ;  /* 0x000000110700780c */ /* 0x000fc80004f24270 */
[----:B------:R-:W-:-:S04]  /*ded0*/  ISETP.LT.OR P1, PT, R10, 0x12, P1 ;  /* 0x000000120a00780c */ /* 0x000fc80000f21670 */
[----:B------:R-:W-:Y:S02]  /*dee0*/  FSEL R168, R35, -INF , !P1 ;  /* 0xff80000023a87808 */ /* 0x000fe40004800000 */
[----:B------:R-:W-:Y:S02]  /*def0*/  ISETP.GT.AND P1, PT, R7, 0x18, !P2 ;  /* 0x000000180700780c */ /* 0x000fe40005724270 */
[----:B------:R-:W-:Y:S02]  /*df00*/  ISETP.NE.AND P2, PT, R36, RZ, PT ;  /* 0x000000ff2400720c */ /* 0x000fe40003f45270 */
        /* <DEDUP_REMOVED lines=8> */
[----:B------:R-:W4:Y:S01]  /*df90*/  LDL.64 R20, [R1+0x200] ;  /* 0x0002000001147983 */ /* 0x000f220000100a00 */
[----:B------:R-:W-:-:S04]  /*dfa0*/  ISETP.LT.OR P1, PT, R10, 0x21, P1 ;  /* 0x000000210a00780c */ /* 0x000fc80000f21670 */
[----:B------:R-:W-:Y:S02]  /*dfb0*/  FSEL R171, R42, -INF , !P1 ;  /* 0xff8000002aab7808 */ /* 0x000fe40004800000 */
[----:B------:R-:W-:-:S04]  /*dfc0*/  ISETP.NE.AND P1, PT, R32, RZ, PT ;  /* 0x000000ff2000720c */ /* 0x000fc80003f25270 */
[----:B------:R-:W-:-:S04]  /*dfd0*/  ISETP.GT.AND P1, PT, R7, 0x21, !P1 ;  /* 0x000000210700780c */ /* 0x000fc80004f24270 */
[----:B------:R-:W-:-:S04]  /*dfe0*/  ISETP.LT.OR P1, PT, R10, 0x22, P1 ;  /* 0x000000220a00780c */ /* 0x000fc80000f21670 */
[----:B------:R-:W-:Y:S02]  /*dff0*/  FSEL R172, R43, -INF , !P1 ;  /* 0xff8000002bac7808 */ /* 0x000fe40004800000 */
[----:B------:R-:W-:-:S04]  /*e000*/  ISETP.NE.AND P1, PT, R4, RZ, PT ;  /* 0x000000ff0400720c */ /* 0x000fc80003f25270 */
[----:B------:R-:W-:-:S04]  /*e010*/  ISETP.GT.AND P1, PT, R7, RZ, !P1 ;  /* 0x000000ff0700720c */ /* 0x000fc80004f24270 */
[----:B------:R-:W-:-:S04]  /*e020*/  ISETP.LT.OR P1, PT, R10, 0x1, P1 ;  /* 0x000000010a00780c */ /* 0x000fc80000f21670 */
[----:B------:R-:W-:Y:S02]  /*e030*/  FSEL R130, R26, -INF , !P1 ;  /* 0xff8000001a827808 */ /* 0x000fe40004800000 */
[----:B------:R-:W-:-:S04]  /*e040*/  ISETP.NE.AND P1, PT, R33, RZ, PT ;  /* 0x000000ff2100720c */ /* 0x000fc80003f25270 */
[C---:B------:R-:W-:Y:S02]  /*e050*/  ISETP.GT.AND P1, PT, R7.reuse, 0x28, !P1 ;  /* 0x000000280700780c */ /* 0x040fe40004f24270 */
[C---:B------:R-:W-:Y:S02]  /*e060*/  ISETP.GT.AND P2, PT, R7.reuse, 0x29, !P2 ;  /* 0x000000290700780c */ /* 0x040fe40005744270 */
[C---:B------:R-:W-:Y:S02]  /*e070*/  ISETP.LT.OR P1, PT, R10.reuse, 0x29, P1 ;  /* 0x000000290a00780c */ /* 0x040fe40000f21670 */
[----:B------:R-:W-:Y:S02]  /*e080*/  ISETP.GT.AND P3, PT, R7, 0x30, !P3 ;  /* 0x000000300700780c */ /* 0x000fe40005f64270 */
[----:B------:R-:W-:Y:S02]  /*e090*/  ISETP.LT.OR P2, PT, R10, 0x2a, P2 ;  /* 0x0000002a0a00780c */ /* 0x000fe40001741670 */
[----:B------:R-:W-:-:S02]  /*e0a0*/  FSEL R176, R46, -INF , !P1 ;  /* 0xff8000002eb07808 */ /* 0x000fc40004800000 */
[----:B------:R-:W-:Y:S02]  /*e0b0*/  ISETP.GT.AND P4, PT, R7, 0x31, !P4 ;  /* 0x000000310700780c */ /* 0x000fe40006784270 */
[C---:B------:R-:W-:Y:S02]  /*e0c0*/  ISETP.LT.OR P3, PT, R10.reuse, 0x31, P3 ;  /* 0x000000310a00780c */ /* 0x040fe40001f61670 */
[----:B------:R-:W-:Y:S02]  /*e0d0*/  FSEL R177, R47, -INF , !P2 ;  /* 0xff8000002fb17808 */ /* 0x000fe40005000000 */
[----:B------:R-:W-:Y:S02]  /*e0e0*/  ISETP.GT.AND P5, PT, R7, 0x38, !P5 ;  /* 0x000000380700780c */ /* 0x000fe40006fa4270 */
[----:B------:R-:W-:Y:S02]  /*e0f0*/  ISETP.LT.OR P4, PT, R10, 0x32, P4 ;  /* 0x000000320a00780c */ /* 0x000fe40002781670 */
[----:B------:R-:W-:-:S02]  /*e100*/  FSEL R178, R50, -INF , !P3 ;  /* 0xff80000032b27808 */ /* 0x000fc40005800000 */
[----:B------:R-:W-:Y:S02]  /*e110*/  ISETP.GT.AND P6, PT, R7, 0x39, !P6 ;  /* 0x000000390700780c */ /* 0x000fe400077c4270 */
[C---:B------:R-:W-:Y:S02]  /*e120*/  ISETP.LT.OR P5, PT, R10.reuse, 0x39, P5 ;  /* 0x000000390a00780c */ /* 0x040fe40002fa1670 */
[----:B------:R-:W-:Y:S02]  /*e130*/  FSEL R174, R51, -INF , !P4 ;  /* 0xff80000033ae7808 */ /* 0x000fe40006000000 */
[----:B------:R-:W-:Y:S02]  /*e140*/  ISETP.LT.OR P6, PT, R10, 0x3a, P6 ;  /* 0x0000003a0a00780c */ /* 0x000fe400037c1670 */
[----:B------:R-:W-:Y:S01]  /*e150*/  FSEL R179, R54, -INF , !P5 ;  /* 0xff80000036b37808 */ /* 0x000fe20006800000 */
[----:B------:R-:W5:Y:S01]  /*e160*/  LDL R10, [R1+0x220] ;  /* 0x00022000010a7983 */ /* 0x000f620000100800 */
[----:B------:R-:W-:-:S02]  /*e170*/  FSEL R180, R180, -INF , !P6 ;  /* 0xff800000b4b47808 */ /* 0x000fc40007000000 */
[----:B----4-:R-:W-:-:S04]  /*e180*/  FMNMX.FTZ R4, R141, R20, !PT ;  /* 0x000000148d047209 */ /* 0x010fc80007810000 */
[----:B------:R-:W-:Y:S02]  /*e190*/  FMNMX.FTZ R5, R61, R4, !PT ;  /* 0x000000043d057209 */ /* 0x000fe40007810000 */
[----:B------:R-:W-:Y:S02]  /*e1a0*/  FMNMX.FTZ R4, R130, R21, !PT ;  /* 0x0000001582047209 */ /* 0x000fe40007810000 */
[----:B------:R-:W-:Y:S02]  /*e1b0*/  FMNMX.FTZ R5, R65, R5, !PT ;  /* 0x0000000541057209 */ /* 0x000fe40007810000 */
[----:B------:R-:W-:Y:S02]  /*e1c0*/  FMNMX.FTZ R4, R139, R4, !PT ;  /* 0x000000048b047209 */ /* 0x000fe40007810000 */
[----:B------:R-:W-:Y:S02]  /*e1d0*/  FMNMX.FTZ R5, R151, R5, !PT ;  /* 0x0000000597057209 */ /* 0x000fe40007810000 */
[----:B------:R-:W-:-:S02]  /*e1e0*/  FMNMX.FTZ R4, R163, R4, !PT ;  /* 0x00000004a3047209 */ /* 0x000fc40007810000 */
        /* <DEDUP_REMOVED lines=23> */
[----:B------:R-:W-:-:S03]  /*e360*/  FMNMX.FTZ R5, R179, R6, !PT ;  /* 0x00000006b3057209 */ /* 0x000fc60007810000 */
[----:B------:R-:W0:Y:S01]  /*e370*/  SHFL.BFLY PT, R7, R4, 0x2, 0x1f ;  /* 0x0c401f0004077f89 */ /* 0x000e2200000e0000 */
[----:B------:R-:W-:-:S05]  /*e380*/  FMNMX.FTZ R5, R180, R5, !PT ;  /* 0x00000005b4057209 */ /* 0x000fca0007810000 */
[----:B------:R-:W-:Y:S04]  /*e390*/  STL.64 [R1+0x200], R4 ;  /* 0x0002000401007387 */ /* 0x000fe80000100a00 */
[----:B------:R-:W4:Y:S01]  /*e3a0*/  LDL R18, [R1+0x204] ;  /* 0x0002040001127983 */ /* 0x000f220000100800 */
[----:B0-----:R-:W-:-:S05]  /*e3b0*/  FMNMX.FTZ R6, R4, R7, !PT ;  /* 0x0000000704067209 */ /* 0x001fca0007810000 */
[----:B------:R-:W0:Y:S02]  /*e3c0*/  SHFL.BFLY PT, R7, R6, 0x1, 0x1f ;  /* 0x0c201f0006077f89 */ /* 0x000e2400000e0000 */
[----:B0-----:R-:W-:-:S05]  /*e3d0*/  FMNMX.FTZ R8, R6, R7, !PT ;  /* 0x0000000706087209 */ /* 0x001fca0007810000 */
[----:B------:R-:W-:Y:S04]  /*e3e0*/  STL [R1+0x200], R8 ;  /* 0x0002000801007387 */ /* 0x000fe80000100800 */
[----:B------:R-:W2:Y:S04]  /*e3f0*/  LDL R9, [R1+0x200] ;  /* 0x0002000001097983 */ /* 0x000ea80000100800 */
[----:B----4-:R-:W0:Y:S02]  /*e400*/  SHFL.BFLY PT, R7, R18, 0x2, 0x1f ;  /* 0x0c401f0012077f89 */ /* 0x010e2400000e0000 */
[----:B0-----:R-:W-:-:S05]  /*e410*/  FMNMX.FTZ R7, R7, R18, !PT ;  /* 0x0000001207077209 */ /* 0x001fca0007810000 */
[----:B------:R-:W0:Y:S01]  /*e420*/  SHFL.BFLY PT, R4, R7, 0x1, 0x1f ;  /* 0x0c201f0007047f89 */ /* 0x000e2200000e0000 */
[----:B--2---:R-:W-:Y:S02]  /*e430*/  FSETP.NEU.FTZ.AND P1, PT, R9, -INF , PT ;  /* 0xff8000000900780b */ /* 0x004fe40003f3d000 */
[----:B0-----:R-:W-:Y:S02]  /*e440*/  FMNMX.FTZ R4, R7, R4, !PT ;  /* 0x0000000407047209 */ /* 0x001fe40007810000 */
[----:B------:R-:W-:Y:S02]  /*e450*/  FSEL R5, R9, RZ, P1 ;  /* 0x000000ff09057208 */ /* 0x000fe40000800000 */
[----:B------:R-:W-:-:S04]  /*e460*/  FSETP.NEU.FTZ.AND P1, PT, R4, -INF , PT ;  /* 0xff8000000400780b */ /* 0x000fc80003f3d000 */
[----:B------:R-:W-:Y:S01]  /*e470*/  FSEL R6, R4, RZ, P1 ;  /* 0x000000ff04067208 */ /* 0x000fe20000800000 */
[----:B------:R-:W-:-:S04]  /*e480*/  FADD.FTZ R5, R20, -R5 ;  /* 0x8000000514057221 */ /* 0x000fc80000010000 */
[----:B------:R-:W-:Y:S01]  /*e490*/  FADD.FTZ R21, R21, -R6 ;  /* 0x8000000615157221 */ /* 0x000fe20000010000 */
[----:B-----5:R-:W-:-:S03]  /*e4a0*/  FMUL.FTZ R5, R5, R10 ;  /* 0x0000000a05057220 */ /* 0x020fc60000410000 */
[----:B------:R-:W-:Y:S01]  /*e4b0*/  FMUL.FTZ R21, R10, R21 ;  /* 0x000000150a157220 */ /* 0x000fe20000410000 */
[----:B------:R-:W3:Y:S08]  /*e4c0*/  MUFU.EX2 R183, R5 ;  /* 0x0000000500b77308 */ /* 0x000ef00000000800 */
[----:B------:R-:W0:Y:S01]  /*e4d0*/  MUFU.EX2 R182, R21 ;  /* 0x0000001500b67308 */ /* 0x000e220000000800 */
[----:B------:R1:W-:Y:S01]  /*e4e0*/  STL [R1+0x204], R4 ;  /* 0x0002040401007387 */ /* 0x0003e20000100800 */
[----:B---3--:R-:W-:Y:S01]  /*e4f0*/  FMUL.FTZ R12, R183, R12 ;  /* 0x0000000cb70c7220 */ /* 0x008fe20000410000 */
[----:B0-----:R-:W-:-:S05]  /*e500*/  FMUL.FTZ R13, R13, R182 ;  /* 0x000000b60d0d7220 */ /* 0x001fca0000410000 */
[----:B------:R1:W-:Y:S04]  /*e510*/  STL.64 [R1+0x210], R12 ;  /* 0x0002100c01007387 */ /* 0x0003e80000100a00 */
[----:B------:R-:W2:Y:S01]  /*e520*/  LD.E R6, desc[UR44][R14.64+0x4] ;  /* 0x0000042c0e067980 */ /* 0x000ea2000c101900 */
[----:B------:R-:W-:Y:S01]  /*e530*/  BSSY B0, `(.L_x_2057) ;  /* 0x000000c000007945 */ /* 0x000fe20003800000 */
[----:B--2---:R-:W-:-:S13]  /*e540*/  ISETP.NE.AND P1, PT, R6, RZ, PT ;  /* 0x000000ff0600720c */ /* 0x004fda0003f25270 */
[----:B-1----:R-:W-:Y:S05]  /*e550*/  @P1 BRA `(.L_x_2058) ;  /* 0x0000000000241947 */ /* 0x002fea0003800000 */
[----:B------:R-:W2:Y:S04]  /*e560*/  LDL.64 R8, [R1+0xe0] ;  /* 0x0000e00001087983 */ /* 0x000ea80000100a00 */
[----:B------:R-:W3:Y:S04]  /*e570*/  LD.E R15, desc[UR44][R14.64] ;  /* 0x0000002c0e0f7980 */ /* 0x000ee8000c101900 */
[----:B--2---:R-:W2:Y:S01]  /*e580*/  LD.E.64 R6, desc[UR44][R8.64] ;  /* 0x0000002c08067980 */ /* 0x004ea2000c101b00 */
[----:B---3--:R-:W-:-:S04]  /*e590*/  IMAD R4, R60, 0x40, R15 ;  /* 0x000000403c047824 */ /* 0x008fc800078e020f */
[----:B--2---:R-:W-:-:S05]  /*e5a0*/  IMAD.WIDE R4, R4, 0x4, R6 ;  /* 0x0000000404047825 */ /* 0x004fca00078e0206 */
[----:B------:R0:W-:Y:S04]  /*e5b0*/  ST.E desc[UR44][R4.64], R183 ;  /* 0x000000b704007985 */ /* 0x0001e8000c10192c */
[----:B------:R-:W2:Y:S04]  /*e5c0*/  LDL.64 R14, [R1+0xd8] ;  /* 0x0000d800010e7983 */ /* 0x000ea80000100a00 */
[----:B--2---:R-:W2:Y:S02]  /*e5d0*/  LD.E R6, desc[UR44][R14.64+0x4] ;  /* 0x0000042c0e067980 */ /* 0x004ea4000c101900 */
[----:B0-2---:R-:W-:-:S13]  /*e5e0*/  ISETP.NE.AND P1, PT, R6, RZ, PT ;  /* 0x000000ff0600720c */ /* 0x005fda0003f25270 */
.L_x_2058:
[----:B------:R-:W-:Y:S05]  /*e5f0*/  BSYNC B0 ;  /* 0x0000000000007941 */ /* 0x000fea0003800000 */
.L_x_2057:
[----:B------:R-:W-:Y:S04]  /*e600*/  BSSY B0, `(.L_x_2059) ;  /* 0x0000009000007945 */ /* 0x000fe80003800000 */
[----:B------:R-:W-:Y:S05]  /*e610*/  @P1 BRA `(.L_x_2060) ;  /* 0x00000000001c1947 */ /* 0x000fea0003800000 */
[----:B------:R-:W2:Y:S04]  /*e620*/  LDL.64 R6, [R1+0xe0] ;  /* 0x0000e00001067983 */ /* 0x000ea80000100a00 */
[----:B------:R-:W3:Y:S04]  /*e630*/  LD.E R15, desc[UR44][R14.64] ;  /* 0x0000002c0e0f7980 */ /* 0x000ee8000c101900 */
[----:B--2---:R-:W2:Y:S01]  /*e640*/  LD.E.64 R4, desc[UR44][R6.64] ;  /* 0x0000002c06047980 */ /* 0x004ea2000c101b00 */
[----:B---3--:R-:W-:-:S04]  /*e650*/  IMAD R60, R60, 0x40, R15 ;  /* 0x000000403c3c7824 */ /* 0x008fc800078e020f */
[----:B------:R-:W-:-:S04]  /*e660*/  VIADD R60, R60, 0x8 ;  /* 0x000000083c3c7836 */ /* 0x000fc80000000000 */
[----:B--2---:R-:W-:-:S05]  /*e670*/  IMAD.WIDE R4, R60, 0x4, R4 ;  /* 0x000000043c047825 */ /* 0x004fca00078e0204 */
[----:B------:R0:W-:Y:S02]  /*e680*/  ST.E desc[UR44][R4.64], R182 ;  /* 0x000000b604007985 */ /* 0x0001e4000c10192c */
.L_x_2060:
[----:B------:R-:W-:Y:S05]  /*e690*/  BSYNC B0 ;  /* 0x0000000000007941 */ /* 0x000fea0003800000 */
.L_x_2059:
[----:B------:R-:W2:Y:S04]  /*e6a0*/  LDL R186, [R1+0x220] ;  /* 0x0002200001ba7983 */ /* 0x000ea80000100800 */
[----:B------:R-:W2:Y:S04]  /*e6b0*/  LDL.64 R124, [R1+0x200] ;  /* 0x00020000017c7983 */ /* 0x000ea80000100a00 */
[----:B------:R-:W3:Y:S04]  /*e6c0*/  LDL.64 R40, [R1+0x210] ;  /* 0x0002100001287983 */ /* 0x000ee80000100a00 */
[----:B0-----:R-:W4:Y:S04]  /*e6d0*/  LDL.64 R4, [R1+0x138] ;  /* 0x0001380001047983 */ /* 0x001f280000100a00 */
[----:B------:R-:W5:Y:S04]  /*e6e0*/  LDL.64 R42, [R1+0x420] ;  /* 0x00042000012a7983 */ /* 0x000f680000100a00 */
[----:B------:R-:W4:Y:S04]  /*e6f0*/  LDL.64 R44, [R1+0x428] ;  /* 0x00042800012c7983 */ /* 0x000f280000100a00 */
        /* <DEDUP_REMOVED lines=48> */
[----:B------:R-:W4:Y:S01]  /*ea00*/  LDL.64 R136, [R1+0x408] ;  /* 0x0004080001887983 */ /* 0x000f220000100a00 */
[CC--:B--2---:R-:W-:Y:S01]  /*ea10*/  FMUL.FTZ R50, R124.reuse, R186.reuse ;  /* 0x000000ba7c327220 */ /* 0x0c4fe20000410000 */
[----:B------:R-:W-:Y:S01]  /*ea20*/  FSETP.NEU.FTZ.AND P1, PT, R124, -INF , PT ;  /* 0xff8000007c00780b */ /* 0x000fe20003f3d000 */
[----:B------:R-:W-:-:S03]  /*ea30*/  FMUL.FTZ R131, R125, R186 ;  /* 0x000000ba7d837220 */ /* 0x000fc60000410000 */
[----:B------:R-:W-:Y:S02]  /*ea40*/  FSEL R128, R50, RZ, P1 ;  /* 0x000000ff32807208 */ /* 0x000fe40000800000 */
[----:B------:R-:W-:Y:S01]  /*ea50*/  FSETP.NEU.FTZ.AND P1, PT, R125, -INF , PT ;  /* 0xff8000007d00780b */ /* 0x000fe20003f3d000 */
[----:B------:R-:W2:Y:S03]  /*ea60*/  LDL.64 R50, [R1+0x340] ;  /* 0x0003400001327983 */ /* 0x000ea60000100a00 */
[----:B------:R-:W-:Y:S01]  /*ea70*/  FSEL R181, R131, RZ, P1 ;  /* 0x000000ff83b57208 */ /* 0x000fe20000800000 */
[-CC-:B------:R-:W-:Y:S01]  /*ea80*/  FFMA.FTZ R141, R141, R186.reuse, -R128.reuse ;  /* 0x000000ba8d8d7223 */ /* 0x180fe20000010880 */
        /* <DEDUP_REMOVED lines=14> */
[-C--:B------:R-:W-:Y:S01]  /*eb70*/  FFMA.FTZ R173, R173, R186.reuse, -R128 ;  /* 0x000000baadad7223 */ /* 0x080fe20000010880 */
[-CC-:B------:R-:W-:Y:S01]  /*eb80*/  FFMA.FTZ R148, R130, R186.reuse, -R181.reuse ;  /* 0x000000ba82947223 */ /* 0x180fe200000108b5 */
[-CC-:B------:R-:W-:Y:S01]  /*eb90*/  FFMA.FTZ R161, R139, R186.reuse, -R181.reuse ;  /* 0x000000ba8ba17223 */ /* 0x180fe200000108b5 */
[----:B------:R-:W2:Y:S04]  /*eba0*/  LDL.64 R60, [R1+0x390] ;  /* 0x00039000013c7983 */ /* 0x000ea80000100a00 */
        /* <DEDUP_REMOVED lines=10> */
[----:B------:R-:W2:Y:S01]  /*ec50*/  LDL.64 R138, [R1+0x418] ;  /* 0x00041800018a7983 */ /* 0x000ea20000100a00 */
[----:B------:R-:W3:Y:S01]  /*ec60*/  MUFU.EX2 R148, R148 ;  /* 0x0000009400947308 */ /* 0x000ee20000000800 */
[-CC-:B------:R-:W-:Y:S01]  /*ec70*/  FFMA.FTZ R163, R163, R186.reuse, -R181.reuse ;  /* 0x000000baa3a37223 */ /* 0x180fe200000108b5 */
[----:B------:R-:W-:-:S06]  /*ec80*/  FFMA.FTZ R150, R175, R186, -R181 ;  /* 0x000000baaf967223 */ /* 0x000fcc00000108b5 */
[----:B------:R-:W0:Y:S01]  /*ec90*/  MUFU.EX2 R141, R141 ;  /* 0x0000008d008d7308 */ /* 0x000e220000000800 */
[----:B------:R-:W-:-:S07]  /*eca0*/  FFMA.FTZ R167, R167, R186, -R181 ;  /* 0x000000baa7a77223 */ /* 0x000fce00000108b5 */
[----:B------:R-:W-:Y:S08]  /*ecb0*/  MUFU.EX2 R160, R160 ;  /* 0x000000a000a07308 */ /* 0x000ff00000000800 */
[----:B------:R-:W1:Y:S01]  /*ecc0*/  MUFU.EX2 R161, R161 ;  /* 0x000000a100a17308 */ /* 0x000e620000000800 */
[----:B------:R-:W-:-:S07]  /*ecd0*/  FFMA.FTZ R168, R168, R186, -R181 ;  /* 0x000000baa8a87223 */ /* 0x000fce00000108b5 */
[----:B------:R-:W-:Y:S01]  /*ece0*/  MUFU.EX2 R162, R162 ;  /* 0x000000a200a27308 */ /* 0x000fe20000000800 */
[----:B------:R-:W-:-:S07]  /*ecf0*/  FFMA.FTZ R184, R170, R186, -R181 ;  /* 0x000000baaab87223 */ /* 0x000fce00000108b5 */
[----:B------:R-:W5:Y:S01]  /*ed00*/  MUFU.EX2 R163, R163 ;  /* 0x000000a300a37308 */ /* 0x000f620000000800 */
[----:B---3--:R-:W-:Y:S01]  /*ed10*/  FADD.FTZ R170, R148, R41 ;  /* 0x0000002994aa7221 */ /* 0x008fe20000010000 */
[----:B0-----:R-:W-:-:S06]  /*ed20*/  FADD.FTZ R41, R141, R40 ;  /* 0x000000288d297221 */ /* 0x001fcc0000010000 */
[----:B------:R-:W-:Y:S01]  /*ed30*/  MUFU.EX2 R151, R151 ;  /* 0x0000009700977308 */ /* 0x000fe20000000800 */
[----:B------:R-:W-:-:S07]  /*ed40*/  FFMA.FTZ R169, R169, R186, -R181 ;  /* 0x000000baa9a97223 */ /* 0x000fce00000108b5 */
[----:B------:R-:W0:Y:S01]  /*ed50*/  MUFU.EX2 R150, R150 ;  /* 0x0000009600967308 */ /* 0x000e220000000800 */
[----:B-1----:R-:W-:Y:S01]  /*ed60*/  FADD.FTZ R170, R161, R170 ;  /* 0x000000aaa1aa7221 */ /* 0x002fe20000010000 */
[----:B------:R-:W-:-:S06]  /*ed70*/  FADD.FTZ R41, R160, R41 ;  /* 0x00000029a0297221 */ /* 0x000fcc0000010000 */
[----:B------:R-:W-:Y:S08]  /*ed80*/  MUFU.EX2 R164, R164 ;  /* 0x000000a400a47308 */ /* 0x000ff00000000800 */
[----:B------:R-:W1:Y:S01]  /*ed90*/  MUFU.EX2 R167, R167 ;  /* 0x000000a700a77308 */ /* 0x000e620000000800 */
[----:B------:R-:W-:Y:S01]  /*eda0*/  FFMA.FTZ R175, R171, R186, -R181 ;  /* 0x000000baabaf7223 */ /* 0x000fe200000108b5 */
[----:B-----5:R-:W-:Y:S01]  /*edb0*/  FADD.FTZ R171, R163, R170 ;  /* 0x000000aaa3ab7221 */ /* 0x020fe20000010000 */
[----:B------:R-:W-:-:S05]  /*edc0*/  FADD.FTZ R40, R162, R41 ;  /* 0x00000029a2287221 */ /* 0x000fca0000010000 */
[----:B------:R-:W-:Y:S08]  /*edd0*/  MUFU.EX2 R165, R165 ;  /* 0x000000a500a57308 */ /* 0x000ff00000000800 */
[----:B------:R-:W3:Y:S01]  /*ede0*/  MUFU.EX2 R168, R168 ;  /* 0x000000a800a87308 */ /* 0x000ee20000000800 */
[----:B0-----:R-:W-:Y:S01]  /*edf0*/  FADD.FTZ R170, R150, R171 ;  /* 0x000000ab96aa7221 */ /* 0x001fe20000010000 */
[----:B------:R-:W-:-:S06]  /*ee00*/  FADD.FTZ R41, R151, R40 ;  /* 0x0000002897297221 */ /* 0x000fcc0000010000 */
[----:B------:R-:W-:Y:S01]  /*ee10*/  MUFU.EX2 R166, R166 ;  /* 0x000000a600a67308 */ /* 0x000fe20000000800 */
[----:B------:R-:W-:-:S07]  /*ee20*/  FFMA.FTZ R172, R172, R186, -R181 ;  /* 0x000000baacac7223 */ /* 0x000fce00000108b5 */
[----:B------:R-:W0:Y:S01]  /*ee30*/  MUFU.EX2 R169, R169 ;  /* 0x000000a900a97308 */ /* 0x000e220000000800 */
[----:B-1----:R-:W-:Y:S01]  /*ee40*/  FADD.FTZ R171, R167, R170 ;  /* 0x000000aaa7ab7221 */ /* 0x002fe20000010000 */
[----:B------:R-:W-:-:S06]  /*ee50*/  FADD.FTZ R40, R164, R41 ;  /* 0x00000029a4287221 */ /* 0x000fcc0000010000 */
[----:B------:R-:W-:Y:S01]  /*ee60*/  MUFU.EX2 R147, R147 ;  /* 0x0000009300937308 */ /* 0x000fe20000000800 */
[----:B------:R-:W-:-:S07]  /*ee70*/  FFMA.FTZ R176, R176, R186, -R181 ;  /* 0x000000bab0b07223 */ /* 0x000fce00000108b5 */
[----:B------:R-:W1:Y:S01]  /*ee80*/  MUFU.EX2 R184, R184 ;  /* 0x000000b800b87308 */ /* 0x000e620000000800 */
[----:B---3--:R-:W-:Y:S01]  /*ee90*/  FADD.FTZ R170, R168, R171 ;  /* 0x000000aba8aa7221 */ /* 0x008fe20000010000 */
[----:B------:R-:W-:-:S06]  /*eea0*/  FADD.FTZ R41, R165, R40 ;  /* 0x00000028a5297221 */ /* 0x000fcc0000010000 */
[----:B------:R-:W-:Y:S01]  /*eeb0*/  MUFU.EX2 R140, R140 ;  /* 0x0000008c008c7308 */ /* 0x000fe20000000800 */
[----:B------:R-:W-:-:S07]  /*eec0*/  FFMA.FTZ R185, R177, R186, -R181 ;  /* 0x000000bab1b97223 */ /* 0x000fce00000108b5 */
        /* <DEDUP_REMOVED lines=23> */
[----:B------:R-:W-:Y:S08]  /*f040*/  MUFU.EX2 R144, R144 ;  /* 0x0000009000907308 */ /* 0x000ff00000000800 */
[----:B------:R-:W1:Y:S01]  /*f050*/  MUFU.EX2 R174, R174 ;  /* 0x000000ae00ae7308 */ /* 0x000e620000000800 */
[----:B---3--:R-:W-:Y:S01]  /*f060*/  FADD.FTZ R170, R185, R170 ;  /* 0x000000aab9aa7221 */ /* 0x008fe20000010000 */
[----:B------:R-:W-:-:S06]  /*f070*/  FADD.FTZ R40, R145, R40 ;  /* 0x0000002891287221 */ /* 0x000fcc0000010000 */
[----:B------:R-:W-:Y:S08]  /*f080*/  MUFU.EX2 R146, R146 ;  /* 0x0000009200927308 */ /* 0x000ff00000000800 */
[----:B------:R-:W3:Y:S01]  /*f090*/  MUFU.EX2 R179, R179 ;  /* 0x000000b300b37308 */ /* 0x000ee20000000800 */
[----:B0-----:R-:W-:Y:S01]  /*f0a0*/  FADD.FTZ R171, R177, R170 ;  /* 0x000000aab1ab7221 */ /* 0x001fe20000010000 */
[----:B------:R-:W-:-:S06]  /*f0b0*/  FADD.FTZ R41, R143, R40 ;  /* 0x000000288f297221 */ /* 0x000fcc0000010000 */
[----:B------:R-:W0:Y:S08]  /*f0c0*/  MUFU.EX2 R173, R173 ;  /* 0x000000ad00ad7308 */ /* 0x000e300000000800 */
[----:B------:R-:W5:Y:S01]  /*f0d0*/  MUFU.EX2 R180, R180 ;  /* 0x000000b400b47308 */ /* 0x000f620000000800 */
[----:B-1----:R-:W-:Y:S01]  /*f0e0*/  FADD.FTZ R40, R174, R171 ;  /* 0x000000abae287221 */ /* 0x002fe20000010000 */
[----:B------:R-:W-:-:S03]  /*f0f0*/  FADD.FTZ R41, R144, R41 ;  /* 0x0000002990297221 */ /* 0x000fc60000010000 */
[----:B---3--:R-:W-:Y:S01]  /*f100*/  FADD.FTZ R171, R179, R40 ;  /* 0x00000028b3ab7221 */ /* 0x008fe20000010000 */
[----:B------:R-:W-:-:S04]  /*f110*/  FADD.FTZ R170, R146, R41 ;  /* 0x0000002992aa7221 */ /* 0x000fc80000010000 */
[----:B0-----:R-:W-:Y:S01]  /*f120*/  FADD.FTZ R170, R173, R170 ;  /* 0x000000aaadaa7221 */ /* 0x001fe20000010000 */
[----:B-----5:R-:W-:-:S05]  /*f130*/  FADD.FTZ R171, R180, R171 ;  /* 0x000000abb4ab7221 */ /* 0x020fca0000010000 */
[----:B------:R-:W-:Y:S01]  /*f140*/  STL.64 [R1+0x210], R170 ;  /* 0x000210aa01007387 */ /* 0x000fe20000100a00 */
[----:B------:R-:W-:Y:S01]  /*f150*/  BAR.SYNC.DEFER_BLOCKING 0xf, 0x100 ;  /* 0x03c4000000007b1d */ /* 0x000fe20000010000 */
[C---:B------:R-:W-:Y:S01]  /*f160*/  FMUL.FTZ R187, R183.reuse, R43 ;  /* 0x0000002bb7bb7220 */ /* 0x040fe20000410000 */
[C---:B------:R-:W-:Y:S01]  /*f170*/  FMUL.FTZ R186, R183.reuse, R42 ;  /* 0x0000002ab7ba7220 */ /* 0x040fe20000410000 */
[C---:B----4-:R-:W-:Y:S01]  /*f180*/  FMUL.FTZ R45, R182.reuse, R45 ;  /* 0x0000002db62d7220 */ /* 0x050fe20000410000 */
[C---:B------:R-:W-:Y:S02]  /*f190*/  FMUL.FTZ R44, R182.reuse, R44 ;  /* 0x0000002cb62c7220 */ /* 0x040fe40000410000 */
[----:B------:R-:W3:Y:S04]  /*f1a0*/  LD.E.64 R40, desc[UR44][R4.64+0x8] ;  /* 0x0000082c04287980 */ /* 0x000ee8000c101b00 */
[----:B------:R-:W4:Y:S01]  /*f1b0*/  LD.E.64 R42, desc[UR44][R4.64] ;  /* 0x0000002c042a7980 */ /* 0x000f22000c101b00 */
        /* <DEDUP_REMOVED lines=34> */
[C---:B--2---:R-:W-:Y:S01]  /*f3e0*/  FMUL.FTZ R51, R183.reuse, R51 ;  /* 0x00000033b7337220 */ /* 0x044fe20000410000 */
        /* <DEDUP_REMOVED lines=153> */
[----:B0-----:R-:W4:Y:S04]  /*fd80*/  LDL R8, [R1+0x230] ;  /* 0x0002300001087983 */ /* 0x001f280000100800 */
[----:B-1----:R-:W4:Y:S04]  /*fd90*/  LDL R80, [R1+0x234] ;  /* 0x0002340001507983 */ /* 0x002f280000100800 */
[----:B--2---:R-:W2:Y:S04]  /*fda0*/  LDL R82, [R1+0x238] ;  /* 0x0002380001527983 */ /* 0x004ea80000100800 */
        /* <DEDUP_REMOVED lines=125> */
[----:B------:R-:W-:-:S02]  /*10580*/  MOV R40, R40 ;  /* 0x0000002800287202 */ /* 0x000fc40000000f00 */
[----:B------:R-:W-:Y:S02]  /*10590*/  F2FP.F16.F32.PACK_AB R164, R165, R164 ;  /* 0x000000a4a5a4723e */ /* 0x000fe400000000ff */
[----:B------:R-:W-:Y:S01]  /*105a0*/  F2FP.F16.F32.PACK_AB R160, R160, R141 ;  /* 0x0000008da0a0723e */ /* 0x000fe200000000ff */
[--C-:B------:R-:W-:Y:S01]  /*105b0*/  IMAD R5, R43, 0x2, R40.reuse ;  /* 0x000000022b057824 */ /* 0x100fe200078e0228 */
[----:B------:R-:W-:Y:S01]  /*105c0*/  F2FP.F16.F32.PACK_AB R161, R161, R148 ;  /* 0x00000094a1a1723e */ /* 0x000fe200000000ff */
[----:B------:R-:W-:Y:S01]  /*105d0*/  IMAD R4, R42, 0x2, R40 ;  /* 0x000000022a047824 */ /* 0x000fe200078e0228 */
[----:B------:R-:W-:Y:S02]  /*105e0*/  F2FP.F16.F32.PACK_AB R162, R151, R162 ;  /* 0x000000a297a2723e */ /* 0x000fe400000000ff */
[----:B------:R-:W-:Y:S02]  /*105f0*/  F2FP.F16.F32.PACK_AB R163, R150, R163 ;  /* 0x000000a396a3723e */ /* 0x000fe400000000ff */
[----:B------:R-:W-:-:S02]  /*10600*/  F2FP.F16.F32.PACK_AB R165, R168, R167 ;  /* 0x000000a7a8a5723e */ /* 0x000fc400000000ff */
[----:B------:R-:W-:Y:S02]  /*10610*/  F2FP.F16.F32.PACK_AB R166, R147, R166 ;  /* 0x000000a693a6723e */ /* 0x000fe400000000ff */
[----:B------:R-:W-:Y:S01]  /*10620*/  F2FP.F16.F32.PACK_AB R167, R184, R169 ;  /* 0x000000a9b8a7723e */ /* 0x000fe200000000ff */
[----:B------:R-:W-:Y:S01]  /*10630*/  IMAD R6, R42, 0x2, R5 ;  /* 0x000000022a067824 */ /* 0x000fe200078e0205 */
[----:B------:R-:W-:Y:S02]  /*10640*/  F2FP.F16.F32.PACK_AB R168, R149, R140 ;  /* 0x0000008c95a8723e */ /* 0x000fe400000000ff */
[----:B------:R-:W-:Y:S02]  /*10650*/  F2FP.F16.F32.PACK_AB R169, R172, R175 ;  /* 0x000000afaca9723e */ /* 0x000fe400000000ff */
[----:B------:R-:W-:Y:S02]  /*10660*/  F2FP.F16.F32.PACK_AB R170, R145, R142 ;  /* 0x0000008e91aa723e */ /* 0x000fe400000000ff */
[----:B------:R-:W-:-:S02]  /*10670*/  F2FP.F16.F32.PACK_AB R171, R185, R176 ;  /* 0x000000b0b9ab723e */ /* 0x000fc400000000ff */
[----:B------:R-:W-:Y:S02]  /*10680*/  F2FP.F16.F32.PACK_AB R176, R144, R143 ;  /* 0x0000008f90b0723e */ /* 0x000fe400000000ff */
[----:B------:R-:W-:Y:S02]  /*10690*/  F2FP.F16.F32.PACK_AB R177, R174, R177 ;  /* 0x000000b1aeb1723e */ /* 0x000fe400000000ff */
[----:B------:R-:W-:Y:S02]  /*106a0*/  F2FP.F16.F32.PACK_AB R178, R173, R146 ;  /* 0x00000092adb2723e */ /* 0x000fe400000000ff */
[----:B------:R-:W-:Y:S01]  /*106b0*/  F2FP.F16.F32.PACK_AB R179, R180, R179 ;  /* 0x000000b3b4b3723e */ /* 0x000fe200000000ff */
[----:B------:R-:W-:Y:S04]  /*106c0*/  STSM.16.M88.4 [R40], R160 ;  /* 0x000000a028007844 */ /* 0x000fe80000000200 */
[----:B------:R-:W-:Y:S04]  /*106d0*/  STSM.16.M88.4 [R4], R164 ;  /* 0x000000a404007844 */ /* 0x000fe80000000200 */
[----:B------:R0:W-:Y:S04]  /*106e0*/  STSM.16.M88.4 [R5], R168 ;  /* 0x000000a805007844 */ /* 0x0001e80000000200 */
[----:B------:R-:W-:Y:S04]  /*106f0*/  STSM.16.M88.4 [R6], R176 ;  /* 0x000000b006007844 */ /* 0x000fe80000000200 */
[----:B------:R-:W4:Y:S04]  /*10700*/  LD.E.64 R172, desc[UR44][R16.64+0xa8] ;  /* 0x0000a82c10ac7980 */ /* 0x000f28000c101b00 */
[----:B0-----:R-:W4:Y:S04]  /*10710*/  LDL R5, [R1+0x1e8] ;  /* 0x0001e80001057983 */ /* 0x001f280000100800 */
[----:B------:R-:W-:Y:S04]  /*10720*/  STL [R1+0x230], R8 ;  /* 0x0002300801007387 */ /* 0x000fe80000100800 */
[----:B------:R-:W-:Y:S04]  /*10730*/  STL [R1+0x234], R80 ;  /* 0x0002345001007387 */ /* 0x000fe80000100800 */
[----:B--2---:R-:W-:Y:S04]  /*10740*/  STL [R1+0x238], R82 ;  /* 0x0002385201007387 */ /* 0x004fe80000100800 */
[----:B-----5:R-:W-:Y:S04]  /*10750*/  STL [R1+0x23c], R84 ;  /* 0x00023c5401007387 */ /* 0x020fe80000100800 */
[----:B------:R-:W-:Y:S04]  /*10760*/  STL [R1+0x240], R10 ;  /* 0x0002400a01007387 */ /* 0x000fe80000100800 */
[----:B------:R-:W-:Y:S04]  /*10770*/  STL [R1+0x244], R86 ;  /* 0x0002445601007387 */ /* 0x000fe80000100800 */
[----:B---3--:R-:W-:Y:S04]  /*10780*/  STL [R1+0x248], R88 ;  /* 0x0002485801007387 */ /* 0x008fe80000100800 */
[----:B------:R-:W-:Y:S04]  /*10790*/  STL [R1+0x24c], R90 ;  /* 0x00024c5a01007387 */ /* 0x000fe80000100800 */
[----:B------:R-:W-:Y:S04]  /*107a0*/  STL [R1+0x250], R12 ;  /* 0x0002500c01007387 */ /* 0x000fe80000100800 */
[----:B----4-:R-:W-:Y:S04]  /*107b0*/  STL [R1+0x254], R92 ;  /* 0x0002545c01007387 */ /* 0x010fe80000100800 */
        /* <DEDUP_REMOVED lines=80> */
[----:B------:R1:W-:Y:S04]  /*10cc0*/  STL [R1+0x398], R31 ;  /* 0x0003981f01007387 */ /* 0x0003e80000100800 */
[----:B------:R-:W-:Y:S04]  /*10cd0*/  STL [R1+0x39c], R33 ;  /* 0x00039c2101007387 */ /* 0x000fe80000100800 */
[----:B------:R-:W-:Y:S04]  /*10ce0*/  STL [R1+0x3a0], R62 ;  /* 0x0003a03e01007387 */ /* 0x000fe80000100800 */
[----:B------:R2:W-:Y:S04]  /*10cf0*/  STL [R1+0x3a4], R35 ;  /* 0x0003a42301007387 */ /* 0x0005e80000100800 */
        /* <DEDUP_REMOVED lines=31> */
[----:B------:R5:W-:Y:S04]  /*10ef0*/  STL [R1+0x424], R87 ;  /* 0x0004245701007387 */ /* 0x000be80000100800 */
[----:B------:R-:W-:Y:S04]  /*10f00*/  STL [R1+0x428], R89 ;  /* 0x0004285901007387 */ /* 0x000fe80000100800 */
[----:B------:R5:W-:Y:S04]  /*10f10*/  STL [R1+0x42c], R91 ;  /* 0x00042c5b01007387 */ /* 0x000be80000100800 */
[----:B0-----:R-:W5:Y:S04]  /*10f20*/  LDL.128 R24, [R1+0x230] ;  /* 0x0002300001187983 */ /* 0x001f680000100c00 */
[----:B-1----:R-:W5:Y:S04]  /*10f30*/  LDL.128 R28, [R1+0x240] ;  /* 0x00024000011c7983 */ /* 0x002f680000100c00 */
[----:B--2---:R-:W2:Y:S04]  /*10f40*/  LDL.128 R32, [R1+0x250] ;  /* 0x0002500001207983 */ /* 0x004ea80000100c00 */
[----:B---3--:R-:W2:Y:S04]  /*10f50*/  LDL.128 R36, [R1+0x260] ;  /* 0x0002600001247983 */ /* 0x008ea80000100c00 */
[----:B------:R-:W2:Y:S04]  /*10f60*/  LDL.128 R40, [R1+0x270] ;  /* 0x0002700001287983 */ /* 0x000ea80000100c00 */
        /* <DEDUP_REMOVED lines=27> */
[----:B------:R-:W-:Y:S01]  /*11120*/  IMAD R172, R5, 0x1000, R172 ;  /* 0x0000100005ac7824 */ /* 0x000fe200078e02ac */
[----:B------:R-:W-:-:S04]  /*11130*/  R2UR UR7, R173 ;  /* 0x00000000ad0772ca */ /* 0x000fc800000e0000 */
[C---:B------:R-:W-:Y:S01]  /*11140*/  R2UR UR6, R172.reuse ;  /* 0x00000000ac0672ca */ /* 0x040fe200000e0000 */
[----:B------:R-:W-:Y:S02]  /*11150*/  VIADD R4, R172, 0x80 ;  /* 0x00000080ac047836 */ /* 0x000fe40000000000 */
[----:B------:R-:W-:Y:S01]  /*11160*/  IMAD.MOV.U32 R5, RZ, RZ, R173 ;  /* 0x000000ffff057224 */ /* 0x000fe200078e00ad */
[----:B--2---:R-:W-:-:S09]  /*11170*/  WARPGROUP.ARRIVE ;  /* 0x00000000000079c5 */ /* 0x004fd20000000000 */
[----:B------:R-:W-:Y:S01]  /*11180*/  HGMMA.64x256x16.F32 R24, R160, gdesc[UR4].tnspB, R24, gsb0 ;  /* 0x43e00004a0187df0 */ /* 0x000fe20008000818 */
[----:B------:R-:W-:Y:S02]  /*11190*/  R2UR UR6, R4 ;  /* 0x00000000040672ca */ /* 0x000fe400000e0000 */
[----:B------:R-:W-:Y:S01]  /*111a0*/  R2UR UR7, R5 ;  /* 0x00000000050772ca */ /* 0x000fe200000e0000 */
[----:B------:R-:W-:Y:S02]  /*111b0*/  VIADD R4, R172, 0x100 ;  /* 0x00000100ac047836 */ /* 0x000fe40000000000 */
[----:B------:R-:W-:Y:S01]  /*111c0*/  IMAD.MOV.U32 R5, RZ, RZ, R173 ;  /* 0x000000ffff057224 */ /* 0x000fe200078e00ad */
        /* <DEDUP_REMOVED lines=34> */
[----:B------:R-:W-:Y:S01]  /*113f0*/  HGMMA.64x256x16.F32 R24, R164, gdesc[UR4].tnspB, R24, gsb0 ;  /* 0x43e00004a4187df0 */ /* 0x000fe20008000818 */
[----:B------:R-:W-:Y:S02]  /*11400*/  R2UR UR6, R4 ;  /* 0x00000000040672ca */ /* 0x000fe400000e0000 */
[----:B------:R-:W-:Y:S01]  /*11410*/  R2UR UR7, R5 ;  /* 0x00000000050772ca */ /* 0x000fe200000e0000 */
[----:B------:R-:W-:Y:S01]  /*11420*/  VIADD R172, R172, 0x180 ;  /* 0x00000180acac7836 */ /* 0x000fe20000000000 */
        /* <DEDUP_REMOVED lines=71> */
[----:B------:R-:W-:Y:S03]  /*118a0*/  HGMMA.64x256x16.F32 R24, R176, gdesc[UR4].tnspB, R24, gsb0 ;  /* 0x43e00004b0187df0 */ /* 0x000fe60008000818 */
        /* <DEDUP_REMOVED lines=33> */
[----:B------:R-:W5:Y:S04]  /*11ac0*/  LDL R4, [R1+0x230] ;  /* 0x0002300001047983 */ /* 0x000f680000100800 */
[----:B0-----:R-:W5:Y:S04]  /*11ad0*/  LDL R72, [R1+0x234] ;  /* 0x0002340001487983 */ /* 0x001f680000100800 */
[----:B------:R-:W5:Y:S04]  /*11ae0*/  LDL R74, [R1+0x238] ;  /* 0x00023800014a7983 */ /* 0x000f680000100800 */
[----:B-1----:R-:W5:Y:S04]  /*11af0*/  LDL R76, [R1+0x23c] ;  /* 0x00023c00014c7983 */ /* 0x002f680000100800 */
[----:B------:R-:W5:Y:S04]  /*11b00*/  LDL R6, [R1+0x240] ;  /* 0x0002400001067983 */ /* 0x000f680000100800 */
[----:B------:R-:W5:Y:S04]  /*11b10*/  LDL R78, [R1+0x244] ;  /* 0x00024400014e7983 */ /* 0x000f680000100800 */
[----:B--2---:R-:W2:Y:S04]  /*11b20*/  LDL R80, [R1+0x248] ;  /* 0x0002480001507983 */ /* 0x004ea80000100800 */
[----:B------:R-:W2:Y:S04]  /*11b30*/  LDL R82, [R1+0x24c] ;  /* 0x00024c0001527983 */ /* 0x000ea80000100800 */
[----:B------:R-:W2:Y:S04]  /*11b40*/  LDL R8, [R1+0x250] ;  /* 0x0002500001087983 */ /* 0x000ea80000100800 */
[----:B---3--:R-:W3:Y:S04]  /*11b50*/  LDL R84, [R1+0x254] ;  /* 0x0002540001547983 */ /* 0x008ee80000100800 */
[----:B------:R-:W3:Y:S04]  /*11b60*/  LDL R86, [R1+0x258] ;  /* 0x0002580001567983 */ /* 0x000ee80000100800 */
[----:B----4-:R-:W4:Y:S04]  /*11b70*/  LDL R88, [R1+0x25c] ;  /* 0x00025c0001587983 */ /* 0x010f280000100800 */
        /* <DEDUP_REMOVED lines=116> */
[----:B------:R-:W-:Y:S01]  /*122c0*/  @!PT LDS RZ, [RZ] ;  /* 0x00000000fffff984 */ /* 0x000fe20000000800 */
[----:B------:R-:W-:Y:S01]  /*122d0*/  @!PT LDS RZ, [RZ] ;  /* 0x00000000fffff984 */ /* 0x000fe20000000800 */
[----:B------:R-:W-:Y:S01]  /*122e0*/  @!PT LDS RZ, [RZ] ;  /* 0x00000000fffff984 */ /* 0x000fe20000000800 */
[----:B------:R-:W-:Y:S01]  /*122f0*/  @!PT LDS RZ, [RZ] ;  /* 0x00000000fffff984 */ /* 0x000fe20000000800 */
[----:B------:R0:W-:Y:S06]  /*12300*/  MEMBAR.ALL.CTA ;  /* 0x0000000000007992 */ /* 0x0001ec0000008000 */
[----:B0-----:R-:W0:Y:S01]  /*12310*/  FENCE.VIEW.ASYNC.S ;  /* 0x00000000000073c6 */ /* 0x001e220000000000 */
[----:B------:R-:W-:Y:S03]  /*12320*/  BSSY B0, `(.L_x_2061) ;  /* 0x000008a000007945 */ /* 0x000fe60003800000 */
        /* <DEDUP_REMOVED lines=8> */
[----:B------:R1:W-:Y:S04]  /*123b0*/  STL [R1+0x250], R8 ;  /* 0x0002500801007387 */ /* 0x0003e80000100800 */
[----:B---3--:R1:W-:Y:S04]  /*123c0*/  STL [R1+0x254], R84 ;  /* 0x0002545401007387 */ /* 0x0083e80000100800 */
[----:B------:R1:W-:Y:S04]  /*123d0*/  STL [R1+0x258], R86 ;  /* 0x0002585601007387 */ /* 0x0003e80000100800 */
[----:B----4-:R1:W-:Y:S04]  /*123e0*/  STL [R1+0x25c], R88 ;  /* 0x00025c5801007387 */ /* 0x0103e80000100800 */
[----:B------:R1:W-:Y:S04]  /*123f0*/  STL [R1+0x260], R10 ;  /* 0x0002600a01007387 */ /* 0x0003e80000100800 */
[----:B------:R1:W-:Y:S04]  /*12400*/  STL [R1+0x264], R90 ;  /* 0x0002645a01007387 */ /* 0x0003e80000100800 */
[----:B-----5:R1:W-:Y:S04]  /*12410*/  STL [R1+0x268], R92 ;  /* 0x0002685c01007387 */ /* 0x0203e80000100800 */
        /* <DEDUP_REMOVED lines=113> */
[----:B0-----:R-:W-:Y:S01]  /*12b30*/  NOP ;  /* 0x0000000000007918 */ /* 0x001fe20000000000 */
[----:B------:R-:W-:Y:S06]  /*12b40*/  BAR.ARV 0xe, 0x100 ;  /* 0x0384000000007b1d */ /* 0x000fec0000002000 */
[----:B------:R-:W-:Y:S05]  /*12b50*/  @P0 BRA `(.L_x_2062) ;  /* 0x0000000000180947 */ /* 0x000fea0003800000 */
[----:B-1----:R-:W2:Y:S04]  /*12b60*/  LDL.64 R6, [R1+0x68] ;  /* 0x0000680001067983 */ /* 0x002ea80000100a00 */
[----:B------:R-:W3:Y:S01]  /*12b70*/  LDL R4, [R1+0x1e8] ;  /* 0x0001e80001047983 */ /* 0x000ee20000100800 */
[----:B--2---:R-:W-:-:S05]  /*12b80*/  MOV R5, R6 ;  /* 0x0000000600057202 */ /* 0x004fca0000000f00 */
[----:B---3--:R-:W-:-:S05]  /*12b90*/  IMAD R4, R4, 0x8, R5 ;  /* 0x0000000804047824 */ /* 0x008fca00078e0205 */
[----:B------:R-:W-:-:S04]  /*12ba0*/  PRMT R4, RZ, 0x654, R4 ;  /* 0x00000654ff047816 */ /* 0x000fc80000000004 */
[----:B------:R0:W-:Y:S03]  /*12bb0*/  SYNCS.ARRIVE.TRANS64.RED.A1T0 RZ, [R4+URZ], RZ ;  /* 0x000000ff04ff79a7 */ /* 0x0001e6000810043f */
.L_x_2062:
[----:B------:R-:W-:Y:S05]  /*12bc0*/  BSYNC B0 ;  /* 0x0000000000007941 */ /* 0x000fea0003800000 */
.L_x_2061:
[C---:B------:R-:W-:Y:S01]  /*12bd0*/  ISETP.GT.AND P0, PT, R0.reuse, R3, PT ;  /* 0x000000030000720c */ /* 0x040fe20003f04270 */
[----:B------:R-:W-:-:S12]  /*12be0*/  VIADD R0, R0, 0xffffffff ;  /* 0xffffffff00007836 */ /* 0x000fd80000000000 */
[----:B------:R-:W-:Y:S05]  /*12bf0*/  @P0 BRA `(.L_x_2063) ;  /* 0xffffff80004c0947 */ /* 0x000fea000383ffff */
[----:B01----:R-:W2:Y:S02]  /*12c00*/  LDL R4, [R1+0x70] ;  /* 0x0000700001047983 */ /* 0x003ea40000100800 */
[----:B--2---:R-:W-:-:S07]  /*12c10*/  IMAD.SHL.U32 R4, R4, 0x40, RZ ;  /* 0x0000004004047824 */ /* 0x004fce00078e00ff */
.L_x_2032:
[----:B------:R-:W0:Y:S01]  /*12c20*/  LDC R3, c[0x0][0x448] ;  /* 0x00011200ff037b82 */ /* 0x000e220000000800 */
[----:B------:R-:W-:-:S07]  /*12c30*/  ULDC UR4, c[0x0][0xad4] ;  /* 0x0002b50000047ab9 */ /* 0x000fce0000000800 */
[----:B------:R-:W1:Y:S01]  /*12c40*/  LDC R8, c[0x0][0xadc] ;  /* 0x0002b700ff087b82 */ /* 0x000e620000000800 */
[----:B0-----:R-:W-:Y:S01]  /*12c50*/  ISETP.NE.AND P0, PT, R3, 0x1, PT ;  /* 0x000000010300780c */ /* 0x001fe20003f05270 */
[----:B------:R-:W-:-:S12]  /*12c60*/  VIADD R3, R4, 0x3f ;  /* 0x0000003f04037836 */ /* 0x000fd80000000000 */
[----:B------:R-:W0:Y:S08]  /*12c70*/  @P0 LDC R6, c[0x0][0x44c] ;  /* 0x00011300ff060b82 */ /* 0x000e300000000800 */
[----:B------:R-:W2:Y:S01]  /*12c80*/  @P0 LDC R5, c[0x0][0x450] ;  /* 0x00011400ff050b82 */ /* 0x000ea20000000800 */
[----:B0-----:R-:W-:-:S05]  /*12c90*/  @P0 IMAD.HI.U32 R4, R3, R6, RZ ;  /* 0x0000000603040227 */ /* 0x001fca00078e00ff */
[----:B--2---:R-:W-:Y:S02]  /*12ca0*/  @P0 SHF.R.U32.HI R3, RZ, R5, R4 ;  /* 0x00000005ff030219 */ /* 0x004fe40000011604 */
[----:B-1----:R-:W-:-:S03]  /*12cb0*/  ISETP.GE.AND P0, PT, R8, 0x1, PT ;  /* 0x000000010800780c */ /* 0x002fc60003f06270 */
[----:B------:R-:W-:-:S04]  /*12cc0*/  IMAD.IADD R3, R158, 0x1, R3 ;  /* 0x000000019e037824 */ /* 0x000fc800078e0203 */
[----:B------:R-:W-:-:S06]  /*12cd0*/  VIADD R4, R3, -UR4 ;  /* 0x8000000403047c36 */ /* 0x000fcc0008000000 */
[----:B------:R-:W-:Y:S05]  /*12ce0*/  @!P0 BRA `(.L_x_2064) ;  /* 0x0000000000448947 */ /* 0x000fea0003800000 */
[----:B------:R-:W-:Y:S01]  /*12cf0*/  ISETP.GT.AND P0, PT, R3, -0x1, PT ;  /* 0xffffffff0300780c */ /* 0x000fe20003f04270 */
[----:B------:R-:W-:-:S12]  /*12d00*/  BSSY B0, `(.L_x_2065) ;  /* 0x000000d000007945 */ /* 0x000fd80003800000 */
        /* <DEDUP_REMOVED lines=8> */
.L_x_2066:
[----:B------:R-:W-:-:S13]  /*12d90*/  ISETP.NE.AND P0, PT, R8, 0x1, PT ;  /* 0x000000010800780c */ /* 0x000fda0003f05270 */
[----:B------:R-:W0:Y:S02]  /*12da0*/  @P0 LDC.64 R6, c[0x0][0xae0] ;  /* 0x0002b800ff060b82 */ /* 0x000e240000000a00 */
[----:B0-----:R-:W-:-:S05]  /*12db0*/  @P0 IMAD.HI.U32 R6, R3, R6, RZ ;  /* 0x0000000603060227 */ /* 0x001fca00078e00ff */
[----:B------:R-:W-:-:S07]  /*12dc0*/  @P0 SHF.R.U32.HI R3, RZ, R7, R6 ;  /* 0x00000007ff030219 */ /* 0x000fce0000011606 */
.L_x_2067:
[----:B------:R-:W-:Y:S05]  /*12dd0*/  BSYNC B0 ;  /* 0x0000000000007941 */ /* 0x000fea0003800000 */
.L_x_2065:
[----:B------:R-:W-:-:S05]  /*12de0*/  IMAD R3, R3, R8, RZ ;  /* 0x0000000803037224 */ /* 0x000fca00078e02ff */
[----:B------:R-:W-:-:S07]  /*12df0*/  VIMNMX R4, R4, R3, !PT ;  /* 0x0000000304047248 */ /* 0x000fce0007fe0100 */
.L_x_2064:
[----:B------:R-:W-:-:S05]  /*12e00*/  VIADD R4, R4, 0x3f ;  /* 0x0000003f04047836 */ /* 0x000fca0000000000 */
[----:B------:R-:W-:-:S04]  /*12e10*/  SHF.R.S32.HI R3, RZ, 0x1f, R4 ;  /* 0x0000001fff037819 */ /* 0x000fc80000011404 */
[----:B------:R-:W-:-:S04]  /*12e20*/  LEA.HI R3, R3, R4, RZ, 0x6 ;  /* 0x0000000403037211 */ /* 0x000fc800078f30ff */
[----:B------:R-:W-:-:S04]  /*12e30*/  SHF.R.S32.HI R3, RZ, 0x6, R3 ;  /* 0x00000006ff037819 */ /* 0x000fc80000011403 */
[----:B------:R-:W-:-:S04]  /*12e40*/  VIMNMX R169, R154, R3, !PT ;  /* 0x000000039aa97248 */ /* 0x000fc80007fe0100 */
[----:B------:R-:W-:-:S13]  /*12e50*/  ISETP.GE.AND P0, PT, R0, R169, PT ;  /* 0x000000a90000720c */ /* 0x000fda0003f06270 */
[----:B------:R-:W-:Y:S05]  /*12e60*/  @!P0 BRA `(.L_x_2068) ;  /* 0x0000007000188947 */ /* 0x000fea0003800000 */
.L_x_2089:
        /* <DEDUP_REMOVED lines=13> */
[----:B------:R-:W-:Y:S01]  /*12f40*/  IMAD.MOV.U32 R10, RZ, RZ, R0 ;  /* 0x000000ffff0a7224 */ /* 0x000fe200078e0000 */
[----:B------:R-:W-:Y:S05]  /*12f50*/  YIELD ;  /* 0x0000000000007946 */ /* 0x000fea0003800000 */
[----:B------:R-:W-:Y:S01]  /*12f60*/  BSSY B0, `(.L_x_2069) ;  /* 0x0000008000007945 */ /* 0x000fe20003800000 */
[----:B------:R-:W-:Y:S01]  /*12f70*/  VIADD R0, R0, 0xffffffff ;  /* 0xffffffff00007836 */ /* 0x000fe20000000000 */
[----:B------:R-:W-:Y:S01]  /*12f80*/  ISETP.GT.AND P0, PT, R10, R169, PT ;  /* 0x000000a90a00720c */ /* 0x000fe20003f04270 */
[----:B-1----:R-:W-:Y:S01]  /*12f90*/  @!P1 IMAD.MOV.U32 R6, RZ, RZ, RZ ;  /* 0x000000ffff069224 */ /* 0x002fe200078e00ff */
[----:B--2---:R-:W-:-:S05]  /*12fa0*/  @!P1 LOP3.LUT R8, R7, 0x1, RZ, 0x3c, !PT ;  /* 0x0000000107089812 */ /* 0x004fca00078e3cff */
[----:B------:R0:W-:Y:S01]  /*12fb0*/  @!P1 STL [R1+0x1ec], R8 ;  /* 0x0001ec0801009387 */ /* 0x0001e20000100800 */
[----:B------:R-:W-:Y:S05]  /*12fc0*/  @!P2 BRA `(.L_x_2070) ;  /* 0x000000000004a947 */ /* 0x000fea0003800000 */
[----:B------:R-:W-:Y:S01]  /*12fd0*/  BPT.TRAP 0x1 ;  /* 0x000000040000795c */ /* 0x000fe20000300000 */
.L_x_2070:
[----:B------:R-:W-:Y:S05]  /*12fe0*/  BSYNC B0 ;  /* 0x0000000000007941 */ /* 0x000fea0003800000 */
.L_x_2069:
[----:B0-----:R-:W2:Y:S02]  /*12ff0*/  LDL.64 R4, [R1+0x8] ;  /* 0x0000080001047983 */ /* 0x001ea40000100a00 */
[----:B--2---:R-:W-:Y:S02]  /*13000*/  MOV R3, R4 ;  /* 0x0000000400037202 */ /* 0x004fe40000000f00 */
[----:B-----5:R-:W-:-:S03]  /*13010*/  SHF.L.U32 R5, R8, 0x1f, RZ ;  /* 0x0000001f08057819 */ /* 0x020fc600000006ff */
[----:B------:R-:W-:-:S04]  /*13020*/  IMAD R6, R6, 0x8, R3 ;  /* 0x0000000806067824 */ /* 0x000fc800078e0203 */
[----:B------:R0:W1:Y:S01]  /*13030*/  SYNCS.PHASECHK.TRANS64.TRYWAIT P1, [R6+URZ], R5 ;  /* 0x00000005060075a7 */ /* 0x000062000802017f */
[----:B------:R0:W5:Y:S01]  /*13040*/  LDL.64 R8, [R1+0x1e8] ;  /* 0x0001e80001087983 */ /* 0x0001620000100a00 */
[----:B------:R-:W-:Y:S04]  /*13050*/  BSSY B0, `(.L_x_2071) ;  /* 0x0000003000007945 */ /* 0x000fe80003800000 */
[----:B------:R-:W-:Y:S05]  /*13060*/  @!P2 BRA `(.L_x_2072) ;  /* 0x000000000004a947 */ /* 0x000fea0003800000 */
[----:B------:R-:W-:Y:S01]  /*13070*/  BPT.TRAP 0x1 ;  /* 0x000000040000795c */ /* 0x000fe20000300000 */
.L_x_2072:
[----:B------:R-:W-:Y:S05]  /*13080*/  BSYNC B0 ;  /* 0x0000000000007941 */ /* 0x000fea0003800000 */
.L_x_2071:
[----:B------:R-:W-:Y:S04]  /*13090*/  BSSY B0, `(.L_x_2073) ;  /* 0x0000006000007945 */ /* 0x000fe80003800000 */
[----:B-1----:R-:W-:Y:S05]  /*130a0*/  @P1 BRA `(.L_x_2074) ;  /* 0x0000000000101947 */ /* 0x002fea0003800000 */
[----:B-----5:R-:W-:Y:S01]  /*130b0*/  IMAD R8, R8, 0x8, R3 ;  /* 0x0000000808087824 */ /* 0x020fe200078e0203 */
[----:B------:R-:W-:-:S04]  /*130c0*/  SHF.L.U32 R9, R9, 0x1f, RZ ;  /* 0x0000001f09097819 */ /* 0x000fc800000006ff */
[----:B------:R-:W1:Y:S02]  /*130d0*/  SYNCS.PHASECHK.TRANS64.TRYWAIT P1, [R8+URZ], R9 ;  /* 0x00000009080075a7 */ /* 0x000e64000802017f */
[----:B-1----:R-:W-:Y:S05]  /*130e0*/  @!P1 BRA `(.L_x_2075) ;  /* 0x000001b000609947 */ /* 0x002fea0003800000 */
.L_x_2074:
[----:B------:R-:W-:Y:S05]  /*130f0*/  BSYNC B0 ;  /* 0x0000000000007941 */ /* 0x000fea0003800000 */
.L_x_2073:
[----:B------:R-:W2:Y:S04]  /*13100*/  LDL R3, [R1+0x1e8] ;  /* 0x0001e80001037983 */ /* 0x000ea80000100800 */
[----:B0-----:R-:W2:Y:S01]  /*13110*/  LD.E.64 R4, desc[UR44][R16.64+0xa0] ;  /* 0x0000a02c10047980 */ /* 0x001ea2000c101b00 */
        /* <DEDUP_REMOVED lines=55> */
.L_x_2077:
[----:B------:R-:W-:Y:S05]  /*13490*/  BSYNC B0 ;  /* 0x0000000000007941 */ /* 0x000fea0003800000 */
.L_x_2076:
        /* <DEDUP_REMOVED lines=8> */
.L_x_2079:
[----:B------:R-:W-:Y:S05]  /*13520*/  BSYNC B0 ;  /* 0x0000000000007941 */ /* 0x000fea0003800000 */
.L_x_2078:
[----:B------:R-:W-:Y:S04]  /*13530*/  BSSY B0, `(.L_x_2080) ;  /* 0x0000004000007945 */ /* 0x000fe80003800000 */
[----:B-1----:R-:W-:Y:S05]  /*13540*/  @P1 BRA `(.L_x_2081) ;  /* 0x0000000000081947 */ /* 0x002fea0003800000 */
[----:B------:R-:W1:Y:S02]  /*13550*/  SYNCS.PHASECHK.TRANS64.TRYWAIT P1, [R18+URZ], R19 ;  /* 0x00000013120075a7 */ /* 0x000e64000802017f */
[----:B-1----:R-:W-:Y:S05]  /*13560*/  @!P1 BRA `(.L_x_2082) ;  /* 0x000001ac00549947 */ /* 0x002fea0003800000 */
.L_x_2081:
[----:B------:R-:W-:Y:S05]  /*13570*/  BSYNC B0 ;  /* 0x0000000000007941 */ /* 0x000fea0003800000 */
.L_x_2080:
[----:B------:R-:W2:Y:S04]  /*13580*/  LDL R7, [R1+0x88] ;  /* 0x0000880001077983 */ /* 0x000ea80000100800 */
[----:B------:R-:W3:Y:S04]  /*13590*/  LDL R3, [R1+0x1e8] ;  /* 0x0001e80001037983 */ /* 0x000ee80000100800 */
[----:B------:R-:W3:Y:S04]  /*135a0*/  LD.E.64 R4, desc[UR44][R16.64+0xb8] ;  /* 0x0000b82c10047980 */ /* 0x000ee8000c101b00 */
[----:B------:R-:W4:Y:S04]  /*135b0*/  LD.E.64 R8, desc[UR44][R16.64+0xb0] ;  /* 0x0000b02c10087980 */ /* 0x000f28000c101b00 */
[----:B------:R-:W-:Y:S04]  /*135c0*/  STL [R1+0x88], R6 ;  /* 0x0000880601007387 */ /* 0x000fe80000100800 */
[----:B------:R-:W5:Y:S04]  /*135d0*/  LD.E.64 R10, desc[UR44][R16.64+0xb0] ;  /* 0x0000b02c100a7980 */ /* 0x000f68000c101b00 */
[----:B------:R-:W-:Y:S04]  /*135e0*/  STL [R1+0x88], R6 ;  /* 0x0000880601007387 */ /* 0x000fe80000100800 */
[----:B------:R-:W5:Y:S04]  /*135f0*/  LD.E.64 R12, desc[UR44][R16.64+0xb0] ;  /* 0x0000b02c100c7980 */ /* 0x000f68000c101b00 */
[----:B------:R-:W-:Y:S04]  /*13600*/  STL [R1+0x88], R6 ;  /* 0x0000880601007387 */ /* 0x000fe80000100800 */
[----:B------:R-:W5:Y:S01]  /*13610*/  LD.E.64 R14, desc[UR44][R16.64+0xb0] ;  /* 0x0000b02c100e7980 */ /* 0x000f62000c101b00 */
[----:B------:R-:W-:Y:S05]  /*13620*/  WARPSYNC.ALL ;  /* 0x0000000000007948 */ /* 0x000fea0003800000 */
[----:B------:R-:W-:Y:S04]  /*13630*/  STL [R1+0x88], R6 ;  /* 0x0000880601007387 */ /* 0x000fe80000100800 */
[----:B01----:R-:W5:Y:S01]  /*13640*/  LD.E.64 R18, desc[UR44][R16.64+0xb0] ;  /* 0x0000b02c10127980 */ /* 0x003f62000c101b00 */
[----:B------:R-:W-:-:S03]  /*13650*/  WARPGROUP.ARRIVE ;  /* 0x00000000000079c5 */ /* 0x000fc60000000000 */
[----:B------:R-:W-:Y:S01]  /*13660*/  STL [R1+0x88], R6 ;  /* 0x0000880601007387 */ /* 0x000fe20000100800 */
[----:B--2---:R-:W-:Y:S01]  /*13670*/  ISETP.NE.U32.AND P1, PT, R7, RZ, PT ;  /* 0x000000ff0700720c */ /* 0x004fe20003f25070 */
[----:B---3--:R-:W-:Y:S01]  /*13680*/  IMAD R4, R3, 0x1000, R4 ;  /* 0x0000100003047824 */ /* 0x008fe200078e0204 */
[----:B------:R-:W-:Y:S02]  /*13690*/  R2UR UR7, R5 ;  /* 0x00000000050772ca */ /* 0x000fe400000e0000 */
[----:B----4-:R-:W-:Y:S02]  /*136a0*/  R2UR UR4, R8 ;  /* 0x00000000080472ca */ /* 0x010fe400000e0000 */
[----:B------:R-:W-:Y:S02]  /*136b0*/  R2UR UR6, R4 ;  /* 0x00000000040672ca */ /* 0x000fe400000e0000 */
[----:B------:R-:W-:-:S05]  /*136c0*/  R2UR UR5, R9 ;  /* 0x00000000090572ca */ /* 0x000fca00000e0000 */
[----:B------:R-:W-:-:S08]  /*136d0*/  VOTEU.ANY UP0, P1 ;  /* 0x00000000003f7886 */ /* 0x000fd00000800100 */
[----:B------:R-:W-:Y:S01]  /*136e0*/  HGMMA.64x64x16.F32 R24, gdesc[UR4], R24, UP0, gsb0 ;  /* 0x00e00000041879f0 */ /* 0x000fe2000b800818 */
[----:B-----5:R-:W-:Y:S02]  /*136f0*/  VIADD R10, R10, 0x2 ;  /* 0x000000020a0a7836 */ /* 0x020fe40000000000 */
[----:B------:R-:W-:Y:S02]  /*13700*/  VIADD R8, R4, 0x2 ;  /* 0x0000000204087836 */ /* 0x000fe40000000000 */
[----:B------:R-:W-:Y:S01]  /*13710*/  IMAD.MOV.U32 R9, RZ, RZ, R5 ;  /* 0x000000ffff097224 */ /* 0x000fe200078e0005 */
[----:B------:R-:W-:Y:S02]  /*13720*/  R2UR UR4, R10 ;  /* 0x000000000a0472ca */ /* 0x000fe400000e0000 */
[----:B------:R-:W-:Y:S02]  /*13730*/  R2UR UR6, R8 ;  /* 0x00000000080672ca */ /* 0x000fe400000e0000 */
[----:B------:R-:W-:-:S02]  /*13740*/  R2UR UR7, R9 ;  /* 0x00000000090772ca */ /* 0x000fc400000e0000 */
[----:B------:R-:W-:Y:S01]  /*13750*/  R2UR UR5, R11 ;  /* 0x000000000b0572ca */ /* 0x000fe200000e0000 */
[----:B------:R-:W-:Y:S02]  /*13760*/  WARPGROUP.DEPBAR.LE gsb0, 0x0 ;  /* 0x00008000000079c5 */ /* 0x000fe40000010000 */
[----:B------:R-:W2:Y:S01]  /*13770*/  LD.E.64 R20, desc[UR44][R16.64+0xb0] ;  /* 0x0000b02c10147980 */ /* 0x000ea2000c101b00 */
[----:B------:R-:W-:-:S09]  /*13780*/  WARPGROUP.ARRIVE ;  /* 0x00000000000079c5 */ /* 0x000fd20000000000 */
[----:B------:R-:W-:Y:S01]  /*13790*/  HGMMA.64x64x16.F32 R24, gdesc[UR4], R24, gsb0 ;  /* 0x00e00000041879f0 */ /* 0x000fe20008000818 */
[----:B------:R-:W-:Y:S02]  /*137a0*/  VIADD R12, R12, 0x4 ;  /* 0x000000040c0c7836 */ /* 0x000fe40000000000 */
[----:B------:R-:W-:Y:S02]  /*137b0*/  VIADD R8, R4, 0x4 ;  /* 0x0000000404087836 */ /* 0x000fe40000000000 */
[----:B------:R-:W-:Y:S01]  /*137c0*/  IMAD.MOV.U32 R9, RZ, RZ, R5 ;  /* 0x000000ffff097224 */ /* 0x000fe200078e0005 */
[----:B------:R-:W-:Y:S02]  /*137d0*/  R2UR UR4, R12 ;  /* 0x000000000c0472ca */ /* 0x000fe400000e0000 */
[----:B------:R-:W-:Y:S02]  /*137e0*/  R2UR UR6, R8 ;  /* 0x00000000080672ca */ /* 0x000fe400000e0000 */
[----:B------:R-:W-:-:S02]  /*137f0*/  R2UR UR7, R9 ;  /* 0x00000000090772ca */ /* 0x000fc400000e0000 */
[----:B------:R-:W-:Y:S01]  /*13800*/  R2UR UR5, R13 ;  /* 0x000000000d0572ca */ /* 0x000fe200000e0000 */
[----:B------:R-:W-:Y:S01]  /*13810*/  STL [R1+0x88], R6 ;  /* 0x0000880601007387 */ /* 0x000fe20000100800 */
[----:B------:R-:W-:-:S03]  /*13820*/  WARPGROUP.DEPBAR.LE gsb0, 0x0 ;  /* 0x00008000000079c5 */ /* 0x000fc60000010000 */
[----:B------:R-:W3:Y:S01]  /*13830*/  LD.E.64 R10, desc[UR44][R16.64+0xb0] ;  /* 0x0000b02c100a7980 */ /* 0x000ee2000c101b00 */
[----:B------:R-:W-:-:S07]  /*13840*/  WARPGROUP.ARRIVE ;  /* 0x00000000000079c5 */ /* 0x000fce0000000000 */
        /* <DEDUP_REMOVED lines=10> */
[----:B------:R-:W4:Y:S01]  /*138f0*/  LD.E.64 R12, desc[UR44][R16.64+0xb0] ;  /* 0x0000b02c100c7980 */ /* 0x000f22000c101b00 */
        /* <DEDUP_REMOVED lines=11> */
[----:B------:R-:W5:Y:S01]  /*139b0*/  LD.E.64 R14, desc[UR44][R16.64+0xb0] ;  /* 0x0000b02c100e7980 */ /* 0x000f62000c101b00 */
[----:B------:R-:W-:-:S07]  /*139c0*/  WARPGROUP.ARRIVE ;  /* 0x00000000000079c5 */ /* 0x000fce0000000000 */
[----:B------:R-:W-:Y:S01]  /*139d0*/  HGMMA.64x64x16.F32 R24, gdesc[UR4], R24, gsb0 ;  /* 0x00e00000041879f0 */ /* 0x000fe20008000818 */
[----:B------:R-:W-:Y:S02]  /*139e0*/  VIADD R8, R4, 0x202 ;  /* 0x0000020204087836 */ /* 0x000fe40000000000 */
[----:B------:R-:W-:-:S03]  /*139f0*/  IMAD.MOV.U32 R9, RZ, RZ, R5 ;  /* 0x000000ffff097224 */ /* 0x000fc600078e0005 */
[----:B------:R-:W-:Y:S02]  /*13a00*/  R2UR UR6, R8 ;  /* 0x00000000080672ca */ /* 0x000fe400000e0000 */
[----:B------:R-:W-:Y:S01]  /*13a10*/  R2UR UR7, R9 ;  /* 0x00000000090772ca */ /* 0x000fe200000e0000 */
[----:B------:R-:W-:Y:S01]  /*13a20*/  STL [R1+0x88], R6 ;  /* 0x0000880601007387 */ /* 0x000fe20000100800 */
[----:B--2---:R-:W-:Y:S01]  /*13a30*/  VIADD R20, R20, 0x202 ;  /* 0x0000020214147836 */ /* 0x004fe20000000000 */
[----:B------:R-:W-:-:S04]  /*13a40*/  R2UR UR5, R21 ;  /* 0x00000000150572ca */ /* 0x000fc800000e0000 */
[----:B------:R-:W-:Y:S01]  /*13a50*/  R2UR UR4, R20 ;  /* 0x00000000140472ca */ /* 0x000fe200000e0000 */
[----:B------:R-:W-:Y:S02]  /*13a60*/  WARPGROUP.DEPBAR.LE gsb0, 0x0 ;  /* 0x00008000000079c5 */ /* 0x000fe40000010000 */
[----:B------:R-:W2:Y:S01]  /*13a70*/  LD.E.64 R18, desc[UR44][R16.64+0xb0] ;  /* 0x0000b02c10127980 */ /* 0x000ea2000c101b00 */
[----:B------:R-:W-:-:S09]  /*13a80*/  WARPGROUP.ARRIVE ;  /* 0x00000000000079c5 */ /* 0x000fd20000000000 */
[----:B------:R-:W-:Y:S01]  /*13a90*/  HGMMA.64x64x16.F32 R24, gdesc[UR4], R24, gsb0 ;  /* 0x00e00000041879f0 */ /* 0x000fe20008000818 */
[----:B------:R-:W-:Y:S02]  /*13aa0*/  VIADD R8, R4, 0x204 ;  /* 0x0000020404087836 */ /* 0x000fe40000000000 */
[----:B------:R-:W-:-:S03]  /*13ab0*/  IMAD.MOV.U32 R9, RZ, RZ, R5 ;  /* 0x000000ffff097224 */ /* 0x000fc600078e0005 */
[----:B------:R-:W-:Y:S02]  /*13ac0*/  R2UR UR6, R8 ;  /* 0x00000000080672ca */ /* 0x000fe400000e0000 */
[----:B------:R-:W-:Y:S01]  /*13ad0*/  R2UR UR7, R9 ;  /* 0x00000000090772ca */ /* 0x000fe200000e0000 */
[----:B------:R-:W-:Y:S01]  /*13ae0*/  STL [R1+0x88], R6 ;  /* 0x0000880601007387 */ /* 0x000fe20000100800 */
[----:B---3--:R-:W-:Y:S01]  /*13af0*/  VIADD R10, R10, 0x204 ;  /* 0x000002040a0a7836 */ /* 0x008fe20000000000 */
[----:B------:R-:W-:-:S04]  /*13b00*/  R2UR UR5, R11 ;  /* 0x000000000b0572ca */ /* 0x000fc800000e0000 */
[----:B------:R-:W-:Y:S01]  /*13b10*/  R2UR UR4, R10 ;  /* 0x000000000a0472ca */ /* 0x000fe200000e0000 */
[----:B------:R-:W-:Y:S02]  /*13b20*/  WARPGROUP.DEPBAR.LE gsb0, 0x0 ;  /* 0x00008000000079c5 */ /* 0x000fe40000010000 */
[----:B------:R-:W3:Y:S01]  /*13b30*/  LD.E.64 R20, desc[UR44][R16.64+0xb0] ;  /* 0x0000b02c10147980 */ /* 0x000ee2000c101b00 */
[----:B------:R-:W-:-:S09]  /*13b40*/  WARPGROUP.ARRIVE ;  /* 0x00000000000079c5 */ /* 0x000fd20000000000 */
[----:B------:R-:W-:Y:S01]  /*13b50*/  HGMMA.64x64x16.F32 R24, gdesc[UR4], R24, gsb0 ;  /* 0x00e00000041879f0 */ /* 0x000fe20008000818 */
[----:B------:R-:W-:Y:S02]  /*13b60*/  VIADD R8, R4, 0x206 ;  /* 0x0000020604087836 */ /* 0x000fe40000000000 */
[----:B------:R-:W-:-:S03]  /*13b70*/  IMAD.MOV.U32 R9, RZ, RZ, R5 ;  /* 0x000000ffff097224 */ /* 0x000fc600078e0005 */
[----:B------:R-:W-:Y:S02]  /*13b80*/  R2UR UR6, R8 ;  /* 0x00000000080672ca */ /* 0x000fe400000e0000 */
[----:B------:R-:W-:Y:S01]  /*13b90*/  R2UR UR7, R9 ;  /* 0x00000000090772ca */ /* 0x000fe200000e0000 */
[----:B------:R-:W-:Y:S01]  /*13ba0*/  STL [R1+0x88], R6 ;  /* 0x0000880601007387 */ /* 0x000fe20000100800 */
[----:B----4-:R-:W-:Y:S01]  /*13bb0*/  VIADD R12, R12, 0x206 ;  /* 0x000002060c0c7836 */ /* 0x010fe20000000000 */
[----:B------:R-:W-:-:S04]  /*13bc0*/  R2UR UR5, R13 ;  /* 0x000000000d0572ca */ /* 0x000fc800000e0000 */
[----:B------:R-:W-:Y:S01]  /*13bd0*/  R2UR UR4, R12 ;  /* 0x000000000c0472ca */ /* 0x000fe200000e0000 */
[----:B------:R-:W-:Y:S02]  /*13be0*/  WARPGROUP.DEPBAR.LE gsb0, 0x0 ;  /* 0x00008000000079c5 */ /* 0x000fe40000010000 */
[----:B------:R-:W4:Y:S01]  /*13bf0*/  LD.E.64 R10, desc[UR44][R16.64+0xb0] ;  /* 0x0000b02c100a7980 */ /* 0x000f22000c101b00 */
[----:B------:R-:W-:-:S09]  /*13c00*/  WARPGROUP.ARRIVE ;  /* 0x00000000000079c5 */ /* 0x000fd20000000000 */
[----:B------:R-:W-:Y:S01]  /*13c10*/  HGMMA.64x64x16.F32 R24, gdesc[UR4], R24, gsb0 ;  /* 0x00e00000041879f0 */ /* 0x000fe20008000818 */
[----:B------:R-:W-:Y:S02]  /*13c20*/  VIADD R8, R4, 0x400 ;  /* 0x0000040004087836 */ /* 0x000fe40000000000 */
[----:B------:R-:W-:-:S03]  /*13c30*/  IMAD.MOV.U32 R9, RZ, RZ, R5 ;  /* 0x000000ffff097224 */ /* 0x000fc600078e0005 */
[----:B------:R-:W-:Y:S02]  /*13c40*/  R2UR UR6, R8 ;  /* 0x00000000080672ca */ /* 0x000fe400000e0000 */
[----:B------:R-:W-:Y:S01]  /*13c50*/  R2UR UR7, R9 ;  /* 0x00000000090772ca */ /* 0x000fe200000e0000 */
[----:B------:R-:W-:Y:S01]  /*13c60*/  STL [R1+0x88], R6 ;  /* 0x0000880601007387 */ /* 0x000fe20000100800 */
[----:B-----5:R-:W-:Y:S01]  /*13c70*/  VIADD R14, R14, 0x400 ;  /* 0x000004000e0e7836 */ /* 0x020fe20000000000 */
[----:B------:R-:W-:-:S04]  /*13c80*/  R2UR UR5, R15 ;  /* 0x000000000f0572ca */ /* 0x000fc800000e0000 */
[----:B------:R-:W-:Y:S01]  /*13c90*/  R2UR UR4, R14 ;  /* 0x000000000e0472ca */ /* 0x000fe200000e0000 */
[----:B------:R-:W-:Y:S02]  /*13ca0*/  WARPGROUP.DEPBAR.LE gsb0, 0x0 ;  /* 0x00008000000079c5 */ /* 0x000fe40000010000 */
[----:B------:R-:W5:Y:S01]  /*13cb0*/  LD.E.64 R12, desc[UR44][R16.64+0xb0] ;  /* 0x0000b02c100c7980 */ /* 0x000f62000c101b00 */
[----:B------:R-:W-:-:S09]  /*13cc0*/  WARPGROUP.ARRIVE ;  /* 0x00000000000079c5 */ /* 0x000fd20000000000 */
        /* <DEDUP_REMOVED lines=85> */
[----:B------:R-:W0:Y:S01]  /*14220*/  SHFL.IDX PT, R3, R159, RZ, 0x1f ;  /* 0x00001fff9f037589 */ /* 0x000e2200000e0000 */
[----:B------:R-:W-:Y:S02]  /*14230*/  VIADD R8, R4, 0x800 ;  /* 0x0000080004087836 */ /* 0x000fe40000000000 */
[----:B------:R-:W-:Y:S01]  /*14240*/  IMAD.MOV.U32 R57, RZ, RZ, R5 ;  /* 0x000000ffff397224 */ /* 0x000fe200078e0005 */
[----:B------:R-:W-:Y:S02]  /*14250*/  UMOV UR4, 0x1 ;  /* 0x0000000100047882 */ /* 0x000fe40000000000 */
[----:B------:R-:W-:Y:S02]  /*14260*/  UISETP.NE.U32.AND UP0, UPT, UR4, URZ, UPT ;  /* 0x0000003f0400728c */ /* 0x000fe4000bf05070 */
[----:B------:R-:W-:Y:S02]  /*14270*/  R2UR UR11, R57 ;  /* 0x00000000390b72ca */ /* 0x000fe400000e0000 */
[----:B0-----:R-:W-:-:S04]  /*14280*/  ISETP.GT.AND P1, PT, R3, 0x7f, PT ;  /* 0x0000007f0300780c */ /* 0x001fc80003f24270 */
[----:B------:R-:W-:-:S05]  /*14290*/  SEL R3, RZ, 0x2, !P1 ;  /* 0x00000002ff037807 */ /* 0x000fca0004800000 */
[----:B------:R-:W-:Y:S01]  /*142a0*/  IMAD.IADD R56, R3, 0x1, R8 ;  /* 0x0000000103387824 */ /* 0x000fe200078e0208 */
[----:B-----5:R-:W-:-:S04]  /*142b0*/  IADD3 R10, R10, 0x800, R3 ;  /* 0x000008000a0a7810 */ /* 0x020fc80007ffe003 */
[----:B------:R-:W-:Y:S02]  /*142c0*/  R2UR UR10, R56 ;  /* 0x00000000380a72ca */ /* 0x000fe400000e0000 */
[----:B------:R-:W-:Y:S02]  /*142d0*/  R2UR UR8, R10 ;  /* 0x000000000a0872ca */ /* 0x000fe400000e0000 */
[----:B------:R-:W-:Y:S01]  /*142e0*/  R2UR UR9, R11 ;  /* 0x000000000b0972ca */ /* 0x000fe200000e0000 */
[----:B------:R-:W-:Y:S01]  /*142f0*/  STL [R1+0x88], R6 ;  /* 0x0000880601007387 */ /* 0x000fe20000100800 */
[----:B------:R-:W-:-:S03]  /*14300*/  WARPGROUP.DEPBAR.LE gsb0, 0x0 ;  /* 0x00008000000079c5 */ /* 0x000fc60000010000 */
[----:B------:R-:W5:Y:S01]  /*14310*/  LD.E.64 R20, desc[UR44][R16.64+0xb0] ;  /* 0x0000b02c10147980 */ /* 0x000f62000c101b00 */
[----:B------:R-:W-:-:S07]  /*14320*/  WARPGROUP.ARRIVE ;  /* 0x00000000000079c5 */ /* 0x000fce0000000000 */
[----:B------:R-:W-:Y:S01]  /*14330*/  HGMMA.64x64x16.F32 R24, gdesc[UR8], R24, UP0, gsb0 ;  /* 0x00e00000081879f0 */ /* 0x000fe2000b800818 */
[----:B------:R-:W-:-:S05]  /*14340*/  IMAD.MOV.U32 R9, RZ, RZ, 0x4 ;  /* 0x00000004ff097424 */ /* 0x000fca00078e00ff */
[----:B------:R-:W-:Y:S01]  /*14350*/  SEL R7, R9, 0x2, P1 ;  /* 0x0000000209077807 */ /* 0x000fe20000800000 */
[----:B------:R-:W-:-:S04]  /*14360*/  IMAD.MOV.U32 R11, RZ, RZ, R5 ;  /* 0x000000ffff0b7224 */ /* 0x000fc800078e0005 */
[----:B------:R-:W-:Y:S01]  /*14370*/  IMAD.IADD R10, R8, 0x1, R7 ;  /* 0x00000001080a7824 */ /* 0x000fe200078e0207 */
[----:B------:R-:W-:-:S04]  /*14380*/  R2UR UR7, R11 ;  /* 0x000000000b0772ca */ /* 0x000fc800000e0000 */
[----:B------:R-:W-:Y:S01]  /*14390*/  R2UR UR6, R10 ;  /* 0x000000000a0672ca */ /* 0x000fe200000e0000 */
[----:B------:R-:W-:Y:S01]  /*143a0*/  STL [R1+0x88], R6 ;  /* 0x0000880601007387 */ /* 0x000fe20000100800 */
[----:B--2---:R-:W-:Y:S02]  /*143b0*/  IADD3 R12, R7, 0x800, R12 ;  /* 0x00000800070c7810 */ /* 0x004fe40007ffe00c */
[----:B------:R-:W-:Y:S02]  /*143c0*/  R2UR UR5, R13 ;  /* 0x000000000d0572ca */ /* 0x000fe400000e0000 */
[----:B------:R-:W-:Y:S01]  /*143d0*/  R2UR UR4, R12 ;  /* 0x000000000c0472ca */ /* 0x000fe200000e0000 */
[----:B------:R-:W-:Y:S02]  /*143e0*/  WARPGROUP.DEPBAR.LE gsb0, 0x0 ;  /* 0x00008000000079c5 */ /* 0x000fe40000010000 */
[----:B------:R-:W2:Y:S01]  /*143f0*/  LD.E.64 R56, desc[UR44][R16.64+0xb0] ;  /* 0x0000b02c10387980 */ /* 0x000ea2000c101b00 */
[----:B------:R-:W-:-:S09]  /*14400*/  WARPGROUP.ARRIVE ;  /* 0x00000000000079c5 */ /* 0x000fd20000000000 */
[----:B------:R-:W-:Y:S01]  /*14410*/  HGMMA.64x64x16.F32 R24, gdesc[UR4], R24, gsb0 ;  /* 0x00e00000041879f0 */ /* 0x000fe20008000818 */
[----:B------:R-:W-:Y:S01]  /*14420*/  SEL R9, R9, 0x6, !P1 ;  /* 0x0000000609097807 */ /* 0x000fe20004800000 */
[----:B------:R-:W-:-:S04]  /*14430*/  IMAD.MOV.U32 R11, RZ, RZ, R5 ;  /* 0x000000ffff0b7224 */ /* 0x000fc800078e0005 */
[----:B------:R-:W-:Y:S01]  /*14440*/  IMAD.IADD R10, R8, 0x1, R9 ;  /* 0x00000001080a7824 */ /* 0x000fe200078e0209 */
[----:B------:R-:W-:-:S04]  /*14450*/  R2UR UR7, R11 ;  /* 0x000000000b0772ca */ /* 0x000fc800000e0000 */
[----:B------:R-:W-:Y:S01]  /*14460*/  R2UR UR6, R10 ;  /* 0x000000000a0672ca */ /* 0x000fe200000e0000 */
[----:B------:R-:W-:Y:S01]  /*14470*/  STL [R1+0x88], R6 ;  /* 0x0000880601007387 */ /* 0x000fe20000100800 */
[----:B---3--:R-:W-:Y:S02]  /*14480*/  IADD3 R14, R9, 0x800, R14 ;  /* 0x00000800090e7810 */ /* 0x008fe40007ffe00e */
[----:B------:R-:W-:Y:S02]  /*14490*/  R2UR UR5, R15 ;  /* 0x000000000f0572ca */ /* 0x000fe400000e0000 */
[----:B------:R-:W-:Y:S01]  /*144a0*/  R2UR UR4, R14 ;  /* 0x000000000e0472ca */ /* 0x000fe200000e0000 */
[----:B------:R-:W-:Y:S02]  /*144b0*/  WARPGROUP.DEPBAR.LE gsb0, 0x0 ;  /* 0x00008000000079c5 */ /* 0x000fe40000010000 */
[----:B------:R-:W3:Y:S01]  /*144c0*/  LD.E.64 R12, desc[UR44][R16.64+0xb0] ;  /* 0x0000b02c100c7980 */ /* 0x000ee2000c101b00 */
[----:B------:R-:W-:-:S09]  /*144d0*/  WARPGROUP.ARRIVE ;  /* 0x00000000000079c5 */ /* 0x000fd20000000000 */
[----:B------:R-:W-:Y:S01]  /*144e0*/  HGMMA.64x64x16.F32 R24, gdesc[UR4], R24, gsb0 ;  /* 0x00e00000041879f0 */ /* 0x000fe20008000818 */
[----:B------:R-:W-:Y:S02]  /*144f0*/  IMAD.MOV.U32 R8, RZ, RZ, 0x28 ;  /* 0x00000028ff087424 */ /* 0x000fe400078e00ff */
[----:B------:R-:W-:-:S03]  /*14500*/  IMAD.MOV.U32 R11, RZ, RZ, 0xa00 ;  /* 0x00000a00ff0b7424 */ /* 0x000fc600078e00ff */
[----:B------:R-:W-:Y:S02]  /*14510*/  SEL R8, R8, 0x26, P1 ;  /* 0x0000002608087807 */ /* 0x000fe40000800000 */
[----:B------:R-:W-:-:S05]  /*14520*/  SEL R11, R11, 0x980, P1 ;  /* 0x000009800b0b7807 */ /* 0x000fca0000800000 */
[----:B------:R-:W-:-:S05]  /*14530*/  IMAD.IADD R8, R8, 0x1, R11 ;  /* 0x0000000108087824 */ /* 0x000fca00078e020b */
[----:B------:R-:W-:-:S05]  /*14540*/  LOP3.LUT R11, R8, 0xa06, RZ, 0xc0, !PT ;  /* 0x00000a06080b7812 */ /* 0x000fca00078ec0ff */
[----:B------:R-:W-:-:S05]  /*14550*/  IMAD.IADD R10, R4, 0x1, R11 ;  /* 0x00000001040a7824 */ /* 0x000fca00078e020b */
[----:B------:R-:W-:Y:S01]  /*14560*/  R2UR UR6, R10 ;  /* 0x000000000a0672ca */ /* 0x000fe200000e0000 */
[----:B----4-:R-:W-:Y:S02]  /*14570*/  IMAD.IADD R18, R11, 0x1, R18 ;  /* 0x000000010b127824 */ /* 0x010fe400078e0212 */
[----:B------:R-:W-:Y:S01]  /*14580*/  IMAD.MOV.U32 R11, RZ, RZ, R5 ;  /* 0x000000ffff0b7224 */ /* 0x000fe200078e0005 */
[----:B------:R-:W-:Y:S02]  /*14590*/  R2UR UR5, R19 ;  /* 0x00000000130572ca */ /* 0x000fe400000e0000 */
[----:B------:R-:W-:Y:S02]  /*145a0*/  R2UR UR4, R18 ;  /* 0x00000000120472ca */ /* 0x000fe400000e0000 */
[----:B------:R-:W-:Y:S01]  /*145b0*/  R2UR UR7, R11 ;  /* 0x000000000b0772ca */ /* 0x000fe200000e0000 */
[----:B------:R-:W-:Y:S01]  /*145c0*/  STL [R1+0x88], R6 ;  /* 0x0000880601007387 */ /* 0x000fe20000100800 */
[----:B------:R-:W-:-:S03]  /*145d0*/  WARPGROUP.DEPBAR.LE gsb0, 0x0 ;  /* 0x00008000000079c5 */ /* 0x000fc60000010000 */
[----:B------:R-:W4:Y:S01]  /*145e0*/  LD.E.64 R14, desc[UR44][R16.64+0xb0] ;  /* 0x0000b02c100e7980 */ /* 0x000f22000c101b00 */
[----:B------:R-:W-:-:S07]  /*145f0*/  WARPGROUP.ARRIVE ;  /* 0x00000000000079c5 */ /* 0x000fce0000000000 */
[----:B------:R-:W-:Y:S01]  /*14600*/  HGMMA.64x64x16.F32 R24, gdesc[UR4], R24, gsb0 ;  /* 0x00e00000041879f0 */ /* 0x000fe20008000818 */
[----:B------:R-:W-:Y:S02]  /*14610*/  VIADD R8, R4, 0xa00 ;  /* 0x00000a0004087836 */ /* 0x000fe40000000000 */
[----:B------:R-:W-:Y:S02]  /*14620*/  IMAD.MOV.U32 R11, RZ, RZ, R5 ;  /* 0x000000ffff0b7224 */ /* 0x000fe400078e0005 */
[----:B------:R-:W-:-:S03]  /*14630*/  IMAD.IADD R10, R3, 0x1, R8 ;  /* 0x00000001030a7824 */ /* 0x000fc600078e0208 */
[----:B------:R-:W-:Y:S02]  /*14640*/  R2UR UR7, R11 ;  /* 0x000000000b0772ca */ /* 0x000fe400000e0000 */
[----:B------:R-:W-:Y:S01]  /*14650*/  R2UR UR6, R10 ;  /* 0x000000000a0672ca */ /* 0x000fe200000e0000 */
[----:B------:R-:W-:Y:S01]  /*14660*/  STL [R1+0x88], R6 ;  /* 0x0000880601007387 */ /* 0x000fe20000100800 */
[----:B-----5:R-:W-:Y:S02]  /*14670*/  IADD3 R20, R3, 0xa00, R20 ;  /* 0x00000a0003147810 */ /* 0x020fe40007ffe014 */
[----:B------:R-:W-:Y:S02]  /*14680*/  R2UR UR5, R21 ;  /* 0x00000000150572ca */ /* 0x000fe400000e0000 */
[----:B------:R-:W-:Y:S01]  /*14690*/  R2UR UR4, R20 ;  /* 0x00000000140472ca */ /* 0x000fe200000e0000 */
[----:B------:R-:W-:Y:S02]  /*146a0*/  WARPGROUP.DEPBAR.LE gsb0, 0x0 ;  /* 0x00008000000079c5 */ /* 0x000fe40000010000 */
[----:B------:R-:W5:Y:S01]  /*146b0*/  LD.E.64 R18, desc[UR44][R16.64+0xb0] ;  /* 0x0000b02c10127980 */ /* 0x000f62000c101b00 */
[----:B------:R-:W-:-:S09]  /*146c0*/  WARPGROUP.ARRIVE ;  /* 0x00000000000079c5 */ /* 0x000fd20000000000 */
[----:B------:R-:W-:Y:S01]  /*146d0*/  HGMMA.64x64x16.F32 R24, gdesc[UR4], R24, gsb0 ;  /* 0x00e00000041879f0 */ /* 0x000fe20008000818 */
[----:B------:R-:W-:Y:S02]  /*146e0*/  IMAD.IADD R10, R7, 0x1, R8 ;  /* 0x00000001070a7824 */ /* 0x000fe400078e0208 */
[----:B------:R-:W-:-:S03]  /*146f0*/  IMAD.MOV.U32 R11, RZ, RZ, R5 ;  /* 0x000000ffff0b7224 */ /* 0x000fc600078e0005 */
[----:B------:R-:W-:Y:S02]  /*14700*/  R2UR UR6, R10 ;  /* 0x000000000a0672ca */ /* 0x000fe400000e0000 */
        /* <DEDUP_REMOVED lines=9> */
[----:B------:R-:W-:Y:S02]  /*147a0*/  IMAD.IADD R10, R9, 0x1, R8 ;  /* 0x00000001090a7824 */ /* 0x000fe400078e0208 */
[----:B------:R-:W-:-:S03]  /*147b0*/  IMAD.MOV.U32 R11, RZ, RZ, R5 ;  /* 0x000000ffff0b7224 */ /* 0x000fc600078e0005 */
[----:B------:R-:W-:Y:S02]  /*147c0*/  R2UR UR6, R10 ;  /* 0x000000000a0672ca */ /* 0x000fe400000e0000 */
        /* <DEDUP_REMOVED lines=73> */
[----:B------:R-:W-:Y:S02]  /*14c60*/  IMAD.MOV.U32 R11, RZ, RZ, R13 ;  /* 0x000000ffff0b7224 */ /* 0x000fe400078e000d */
        /* <DEDUP_REMOVED lines=8> */
[----:B------:R-:W-:Y:S03]  /*14cf0*/  HGMMA.64x64x16.F32 R24, gdesc[UR4], R24, gsb0 ;  /* 0x00e00000041879f0 */ /* 0x000fe60008000818 */
[----:B------:R-:W0:Y:S01]  /*14d00*/  S2R R59, SR_TID.X ;  /* 0x00000000003b7919 */ /* 0x000e220000002100 */
[----:B------:R-:W-:Y:S02]  /*14d10*/  VIADD R8, R4, 0xe00 ;  /* 0x00000e0004087836 */ /* 0x000fe40000000000 */
[----:B------:R-:W-:Y:S02]  /*14d20*/  IMAD.MOV.U32 R11, RZ, RZ, R5 ;  /* 0x000000ffff0b7224 */ /* 0x000fe400078e0005 */
[----:B------:R-:W-:-:S03]  /*14d30*/  IMAD.IADD R10, R3, 0x1, R8 ;  /* 0x00000001030a7824 */ /* 0x000fc600078e0208 */
[----:B------:R-:W-:Y:S02]  /*14d40*/  R2UR UR7, R11 ;  /* 0x000000000b0772ca */ /* 0x000fe400000e0000 */
[----:B------:R-:W-:Y:S02]  /*14d50*/  R2UR UR6, R10 ;  /* 0x000000000a0672ca */ /* 0x000fe400000e0000 */
[----:B-----5:R-:W-:Y:S02]  /*14d60*/  IADD3 R14, R3, 0xe00, R14 ;  /* 0x00000e00030e7810 */ /* 0x020fe40007ffe00e */
[----:B------:R-:W-:Y:S02]  /*14d70*/  R2UR UR5, R15 ;  /* 0x000000000f0572ca */ /* 0x000fe400000e0000 */
[----:B------:R-:W-:Y:S02]  /*14d80*/  R2UR UR4, R14 ;  /* 0x000000000e0472ca */ /* 0x000fe400000e0000 */
[----:B0-----:R-:W-:-:S04]  /*14d90*/  LOP3.LUT R59, R59, 0x7f, RZ, 0xc0, !PT ;  /* 0x0000007f3b3b7812 */ /* 0x001fc800078ec0ff */
[----:B------:R-:W-:-:S13]  /*14da0*/  ISETP.NE.AND P2, PT, R59, RZ, PT ;  /* 0x000000ff3b00720c */ /* 0x000fda0003f45270 */
[----:B------:R-:W5:Y:S04]  /*14db0*/  @!P2 LDL.64 R56, [R1+0x30] ;  /* 0x000030000138a983 */ /* 0x000f680000100a00 */
[----:B------:R-:W5:Y:S01]  /*14dc0*/  @!P2 LDL R59, [R1+0x1e8] ;  /* 0x0001e800013ba983 */ /* 0x000f620000100800 */
[----:B------:R-:W-:Y:S02]  /*14dd0*/  WARPGROUP.DEPBAR.LE gsb0, 0x0 ;  /* 0x00008000000079c5 */ /* 0x000fe40000010000 */
[----:B------:R-:W-:-:S06]  /*14de0*/  WARPGROUP.ARRIVE ;  /* 0x00000000000079c5 */ /* 0x000fcc0000000000 */
        /* <DEDUP_REMOVED lines=11> */
[----:B------:R-:W-:-:S05]  /*14ea0*/  IMAD.IADD R8, R9, 0x1, R8 ;  /* 0x0000000109087824 */ /* 0x000fca00078e0208 */
[----:B------:R-:W-:Y:S02]  /*14eb0*/  R2UR UR6, R8 ;  /* 0x00000000080672ca */ /* 0x000fe400000e0000 */
[----:B---3--:R-:W-:Y:S01]  /*14ec0*/  IADD3 R20, R9, 0xe00, R20 ;  /* 0x00000e0009147810 */ /* 0x008fe20007ffe014 */
[----:B------:R-:W-:Y:S01]  /*14ed0*/  IMAD.MOV.U32 R9, RZ, RZ, R5 ;  /* 0x000000ffff097224 */ /* 0x000fe200078e0005 */
[----:B------:R-:W-:Y:S02]  /*14ee0*/  R2UR UR5, R21 ;  /* 0x00000000150572ca */ /* 0x000fe400000e0000 */
        /* <DEDUP_REMOVED lines=14> */
[----:B----4-:R-:W-:Y:S01]  /*14fd0*/  IMAD.IADD R12, R3, 0x1, R12 ;  /* 0x00000001030c7824 */ /* 0x010fe200078e020c */
[----:B------:R-:W-:-:S04]  /*14fe0*/  R2UR UR5, R13 ;  /* 0x000000000d0572ca */ /* 0x000fc800000e0000 */
[----:B------:R-:W-:Y:S01]  /*14ff0*/  R2UR UR4, R12 ;  /* 0x000000000c0472ca */ /* 0x000fe200000e0000 */
[----:B------:R-:W-:Y:S02]  /*15000*/  WARPGROUP.DEPBAR.LE gsb0, 0x0 ;  /* 0x00008000000079c5 */ /* 0x000fe40000010000 */
[----:B------:R-:W-:-:S10]  /*15010*/  WARPGROUP.ARRIVE ;  /* 0x00000000000079c5 */ /* 0x000fd40000000000 */
[----:B------:R-:W-:Y:S01]  /*15020*/  HGMMA.64x64x16.F32 R24, gdesc[UR4], R24, gsb0 ;  /* 0x00e00000041879f0 */ /* 0x000fe20008000818 */
[----:B------:R0:W-:Y:S01]  /*15030*/  STL [R1+0x88], R6 ;  /* 0x0000880601007387 */ /* 0x0001e20000100800 */
[----:B-----5:R-:W-:-:S05]  /*15040*/  @!P2 MOV R56, R56 ;  /* 0x000000380038a202 */ /* 0x020fca0000000f00 */
[----:B------:R-:W-:-:S05]  /*15050*/  @!P2 IMAD R59, R59, 0x8, R56 ;  /* 0x000000083b3ba824 */ /* 0x000fca00078e0238 */
[----:B------:R-:W-:Y:S01]  /*15060*/  @!P2 PRMT R59, RZ, 0x654, R59 ;  /* 0x00000654ff3ba816 */ /* 0x000fe2000000003b */
[----:B------:R-:W-:-:S03]  /*15070*/  WARPGROUP.DEPBAR.LE gsb0, 0x0 ;  /* 0x00008000000079c5 */ /* 0x000fc60000010000 */
[----:B------:R1:W-:Y:S01]  /*15080*/  @!P2 SYNCS.ARRIVE.TRANS64.RED.A1T0 RZ, [R59+URZ], RZ ;  /* 0x000000ff3bffa9a7 */ /* 0x0003e2000810043f */
[----:B------:R-:W2:Y:S04]  /*15090*/  LDL.64 R10, [R1+0x120] ;  /* 0x00012000010a7983 */ /* 0x000ea80000100a00 */
[----:B------:R-:W0:Y:S04]  /*150a0*/  LDL.64 R8, [R1+0x200] ;  /* 0x0002000001087983 */ /* 0x000e280000100a00 */
[----:B------:R-:W3:Y:S04]  /*150b0*/  LDL R13, [R1+0x220] ;  /* 0x00022000010d7983 */ /* 0x000ee80000100800 */
[----:B------:R-:W4:Y:S04]  /*150c0*/  LDL.64 R14, [R1+0x210] ;  /* 0x00021000010e7983 */ /* 0x000f280000100a00 */
[----:B------:R-:W5:Y:S04]  /*150d0*/  LDL.64 R18, [R1+0xd8] ;  /* 0x0000d80001127983 */ /* 0x000f680000100a00 */
[----:B--2---:R-:W2:Y:S02]  /*150e0*/  LD.E R10, desc[UR44][R10.64] ;  /* 0x0000002c0a0a7980 */ /* 0x004ea4000c101900 */
[-C--:B--2---:R-:W-:Y:S01]  /*150f0*/  FMUL.FTZ R57, R24, R10.reuse ;  /* 0x0000000a18397220 */ /* 0x084fe20000410000 */
[-C--:B------:R-:W-:Y:S01]  /*15100*/  FMUL.FTZ R4, R26, R10.reuse ;  /* 0x0000000a1a047220 */ /* 0x080fe20000410000 */
[-C--:B------:R-:W-:Y:S01]  /*15110*/  FMUL.FTZ R5, R25, R10.reuse ;  /* 0x0000000a19057220 */ /* 0x080fe20000410000 */
[-C--:B------:R-:W-:Y:S01]  /*15120*/  FMUL.FTZ R3, R27, R10.reuse ;  /* 0x0000000a1b037220 */ /* 0x080fe20000410000 */
[----:B------:R-:W-:-:S02]  /*15130*/  FMUL.FTZ R66, R28, R10 ;  /* 0x0000000a1c427220 */ /* 0x000fc40000410000 */
[----:B------:R-:W0:Y:S01]  /*15140*/  MUFU.TANH R57, R57 ;  /* 0x0000003900397308 */ /* 0x000e220000002400 */
[-C--:B------:R-:W-:Y:S01]  /*15150*/  FMUL.FTZ R167, R30, R10.reuse ;  /* 0x0000000a1ea77220 */ /* 0x080fe20000410000 */
[----:B------:R-:W-:-:S06]  /*15160*/  FMUL.FTZ R163, R29, R10 ;  /* 0x0000000a1da37220 */ /* 0x000fcc0000410000 */
[----:B------:R-:W2:Y:S01]  /*15170*/  MUFU.TANH R4, R4 ;  /* 0x0000000400047308 */ /* 0x000ea20000002400 */
[----:B------:R-:W-:-:S07]  /*15180*/  FMUL.FTZ R158, R31, R10 ;  /* 0x0000000a1f9e7220 */ /* 0x000fce0000410000 */
[----:B------:R-:W1:Y:S01]  /*15190*/  MUFU.TANH R5, R5 ;  /* 0x0000000500057308 */ /* 0x000e620000002400 */
[-C--:B------:R-:W-:Y:S01]  /*151a0*/  FMUL.FTZ R77, R32, R10.reuse ;  /* 0x0000000a204d7220 */ /* 0x080fe20000410000 */
[----:B------:R-:W-:-:S06]  /*151b0*/  FMUL.FTZ R168, R34, R10 ;  /* 0x0000000a22a87220 */ /* 0x000fcc0000410000 */
[----:B------:R-:W3:Y:S01]  /*151c0*/  MUFU.TANH R3, R3 ;  /* 0x0000000300037308 */ /* 0x000ee20000002400 */
[----:B------:R-:W-:-:S07]  /*151d0*/  FMUL.FTZ R165, R33, R10 ;  /* 0x0000000a21a57220 */ /* 0x000fce0000410000 */
[----:B------:R-:W4:Y:S01]  /*151e0*/  MUFU.TANH R66, R66 ;  /* 0x0000004200427308 */ /* 0x000f220000002400 */
[----:B------:R-:W-:-:S07]  /*151f0*/  FMUL.FTZ R170, R35, R10 ;  /* 0x0000000a23aa7220 */ /* 0x000fce0000410000 */
[----:B------:R-:W5:Y:S01]  /*15200*/  MUFU.TANH R167, R167 ;  /* 0x000000a700a77308 */ /* 0x000f620000002400 */
[----:B0-----:R-:W-:Y:S01]  /*15210*/  FMNMX.FTZ R6, R57, R8, !PT ;  /* 0x0000000839067209 */ /* 0x001fe20007810000 */
[----:B------:R-:W-:Y:S01]  /*15220*/  FMUL.FTZ R87, R36, R10 ;  /* 0x0000000a24577220 */ /* 0x000fe20000410000 */
[----:B--2---:R-:W-:-:S05]  /*15230*/  FMNMX.FTZ R12, R4, R9, !PT ;  /* 0x00000009040c7209 */ /* 0x004fca0007810000 */
[----:B------:R-:W0:Y:S01]  /*15240*/  MUFU.TANH R163, R163 ;  /* 0x000000a300a37308 */ /* 0x000e220000002400 */
[----:B------:R-:W-:-:S07]  /*15250*/  FMUL.FTZ R172, R38, R10 ;  /* 0x0000000a26ac7220 */ /* 0x000fce0000410000 */
[----:B------:R-:W2:Y:S01]  /*15260*/  MUFU.TANH R158, R158 ;  /* 0x0000009e009e7308 */ /* 0x000ea20000002400 */
[----:B-1----:R-:W-:Y:S01]  /*15270*/  FMNMX.FTZ R7, R5, R6, !PT ;  /* 0x0000000605077209 */ /* 0x002fe20007810000 */
[----:B------:R-:W-:Y:S01]  /*15280*/  FMUL.FTZ R149, R37, R10 ;  /* 0x0000000a25957220 */ /* 0x000fe20000410000 */
[----:B---3--:R-:W-:-:S05]  /*15290*/  FMNMX.FTZ R12, R3, R12, !PT ;  /* 0x0000000c030c7209 */ /* 0x008fca0007810000 */
[----:B------:R-:W1:Y:S01]  /*152a0*/  MUFU.TANH R77, R77 ;  /* 0x0000004d004d7308 */ /* 0x000e620000002400 */
[----:B------:R-:W-:-:S07]  /*152b0*/  FMUL.FTZ R173, R39, R10 ;  /* 0x0000000a27ad7220 */ /* 0x000fce0000410000 */
[----:B------:R-:W3:Y:S01]  /*152c0*/  MUFU.TANH R168, R168 ;  /* 0x000000a800a87308 */ /* 0x000ee20000002400 */
[----:B----4-:R-:W-:Y:S01]  /*152d0*/  FMNMX.FTZ R6, R66, R7, !PT ;  /* 0x0000000742067209 */ /* 0x010fe20007810000 */
[----:B------:R-:W-:Y:S01]  /*152e0*/  FMUL.FTZ R97, R40, R10 ;  /* 0x0000000a28617220 */ /* 0x000fe20000410000 */
[----:B-----5:R-:W-:-:S05]  /*152f0*/  FMNMX.FTZ R7, R167, R12, !PT ;  /* 0x0000000ca7077209 */ /* 0x020fca0007810000 */
        /* <DEDUP_REMOVED lines=45> */
[----:B-1----:R-:W-:Y:S02]  /*155d0*/  FMNMX.FTZ R6, R107, R6, !PT ;  /* 0x000000066b067209 */ /* 0x002fe40007810000 */
[----:B---3--:R-:W-:-:S05]  /*155e0*/  FMNMX.FTZ R10, R176, R7, !PT ;  /* 0x00000007b00a7209 */ /* 0x008fca0007810000 */
[----:B------:R-:W1:Y:S08]  /*155f0*/  MUFU.TANH R123, R123 ;  /* 0x0000007b007b7308 */ /* 0x000e700000002400 */
[----:B------:R-:W3:Y:S01]  /*15600*/  MUFU.TANH R179, R179 ;  /* 0x000000b300b37308 */ /* 0x000ee20000002400 */
[----:B----4-:R-:W-:Y:S02]  /*15610*/  FMNMX.FTZ R6, R147, R6, !PT ;  /* 0x0000000693067209 */ /* 0x010fe40007810000 */
[----:B-----5:R-:W-:-:S05]  /*15620*/  FMNMX.FTZ R7, R177, R10, !PT ;  /* 0x0000000ab1077209 */ /* 0x020fca0007810000 */
[----:B------:R-:W4:Y:S08]  /*15630*/  MUFU.TANH R125, R125 ;  /* 0x0000007d007d7308 */ /* 0x000f300000002400 */
[----:B------:R-:W5:Y:S01]  /*15640*/  MUFU.TANH R180, R180 ;  /* 0x000000b400b47308 */ /* 0x000f620000002400 */
[----:B0-----:R-:W-:Y:S02]  /*15650*/  FMNMX.FTZ R6, R145, R6, !PT ;  /* 0x0000000691067209 */ /* 0x001fe40007810000 */
[----:B--2---:R-:W-:-:S05]  /*15660*/  FMNMX.FTZ R10, R178, R7, !PT ;  /* 0x00000007b20a7209 */ /* 0x004fca0007810000 */
[----:B------:R-:W0:Y:S08]  /*15670*/  MUFU.TANH R171, R171 ;  /* 0x000000ab00ab7308 */ /* 0x000e300000002400 */
[----:B------:R-:W2:Y:S01]  /*15680*/  MUFU.TANH R181, R181 ;  /* 0x000000b500b57308 */ /* 0x000ea20000002400 */
[----:B-1----:R-:W-:Y:S02]  /*15690*/  FMNMX.FTZ R6, R123, R6, !PT ;  /* 0x000000067b067209 */ /* 0x002fe40007810000 */
[----:B---3--:R-:W-:-:S02]  /*156a0*/  FMNMX.FTZ R7, R179, R10, !PT ;  /* 0x0000000ab3077209 */ /* 0x008fc40007810000 */
[----:B----4-:R-:W-:Y:S02]  /*156b0*/  FMNMX.FTZ R6, R125, R6, !PT ;  /* 0x000000067d067209 */ /* 0x010fe40007810000 */
[----:B-----5:R-:W-:Y:S02]  /*156c0*/  FMNMX.FTZ R10, R180, R7, !PT ;  /* 0x00000007b40a7209 */ /* 0x020fe40007810000 */
[----:B0-----:R-:W-:Y:S02]  /*156d0*/  FMNMX.FTZ R6, R171, R6, !PT ;  /* 0x00000006ab067209 */ /* 0x001fe40007810000 */
[----:B--2---:R-:W-:-:S03]  /*156e0*/  FMNMX.FTZ R7, R181, R10, !PT ;  /* 0x0000000ab5077209 */ /* 0x004fc60007810000 */
[----:B------:R-:W0:Y:S04]  /*156f0*/  SHFL.BFLY PT, R11, R6, 0x2, 0x1f ;  /* 0x0c401f00060b7f89 */ /* 0x000e2800000e0000 */
[----:B------:R-:W-:Y:S04]  /*15700*/  STL.64 [R1+0x200], R6 ;  /* 0x0002000601007387 */ /* 0x000fe80000100a00 */
[----:B------:R-:W2:Y:S01]  /*15710*/  LDL R20, [R1+0x204] ;  /* 0x0002040001147983 */ /* 0x000ea20000100800 */
[----:B0-----:R-:W-:-:S05]  /*15720*/  FMNMX.FTZ R11, R6, R11, !PT ;  /* 0x0000000b060b7209 */ /* 0x001fca0007810000 */
[----:B------:R-:W0:Y:S02]  /*15730*/  SHFL.BFLY PT, R10, R11, 0x1, 0x1f ;  /* 0x0c201f000b0a7f89 */ /* 0x000e2400000e0000 */
[----:B0-----:R-:W-:-:S05]  /*15740*/  FMNMX.FTZ R10, R11, R10, !PT ;  /* 0x0000000a0b0a7209 */ /* 0x001fca0007810000 */
[----:B------:R-:W-:Y:S04]  /*15750*/  STL [R1+0x200], R10 ;  /* 0x0002000a01007387 */ /* 0x000fe80000100800 */
[----:B------:R-:W3:Y:S04]  /*15760*/  LDL R21, [R1+0x200] ;  /* 0x0002000001157983 */ /* 0x000ee80000100800 */
[----:B--2---:R-:W0:Y:S02]  /*15770*/  SHFL.BFLY PT, R7, R20, 0x2, 0x1f ;  /* 0x0c401f0014077f89 */ /* 0x004e2400000e0000 */
[----:B0-----:R-:W-:-:S05]  /*15780*/  FMNMX.FTZ R7, R7, R20, !PT ;  /* 0x0000001407077209 */ /* 0x001fca0007810000 */
[----:B------:R-:W0:Y:S02]  /*15790*/  SHFL.BFLY PT, R6, R7, 0x1, 0x1f ;  /* 0x0c201f0007067f89 */ /* 0x000e2400000e0000 */
[----:B0-----:R-:W-:Y:S01]  /*157a0*/  FMNMX.FTZ R6, R7, R6, !PT ;  /* 0x0000000607067209 */ /* 0x001fe20007810000 */
[----:B---3--:R-:W-:-:S04]  /*157b0*/  FADD.FTZ R8, R8, -R21 ;  /* 0x8000001508087221 */ /* 0x008fc80000010000 */
[----:B------:R-:W-:Y:S01]  /*157c0*/  FADD.FTZ R12, R9, -R6 ;  /* 0x80000006090c7221 */ /* 0x000fe20000010000 */
[----:B------:R-:W-:-:S03]  /*157d0*/  FMUL.FTZ R8, R8, R13 ;  /* 0x0000000d08087220 */ /* 0x000fc60000410000 */
[----:B------:R-:W-:Y:S01]  /*157e0*/  FMUL.FTZ R12, R13, R12 ;  /* 0x0000000c0d0c7220 */ /* 0x000fe20000410000 */
[----:B------:R-:W0:Y:S08]  /*157f0*/  MUFU.EX2 R139, R8 ;  /* 0x00000008008b7308 */ /* 0x000e300000000800 */
[----:B------:R-:W1:Y:S01]  /*15800*/  MUFU.EX2 R138, R12 ;  /* 0x0000000c008a7308 */ /* 0x000e620000000800 */
[----:B------:R2:W-:Y:S01]  /*15810*/  STL [R1+0x204], R6 ;  /* 0x0002040601007387 */ /* 0x0005e20000100800 */
[----:B0-----:R-:W-:Y:S01]  /*15820*/  FMUL.FTZ R14, R139, R14 ;  /* 0x0000000e8b0e7220 */ /* 0x001fe20000410000 */
[----:B-1----:R-:W-:-:S05]  /*15830*/  FMUL.FTZ R15, R15, R138 ;  /* 0x0000008a0f0f7220 */ /* 0x002fca0000410000 */
[----:B------:R2:W-:Y:S04]  /*15840*/  STL.64 [R1+0x210], R14 ;  /* 0x0002100e01007387 */ /* 0x0005e80000100a00 */
[----:B------:R-:W3:Y:S01]  /*15850*/  LD.E R7, desc[UR44][R18.64+0x4] ;  /* 0x0000042c12077980 */ /* 0x000ee2000c101900 */
[----:B------:R-:W-:Y:S01]  /*15860*/  BSSY B0, `(.L_x_2083) ;  /* 0x000000c000007945 */ /* 0x000fe20003800000 */
[----:B---3--:R-:W-:-:S13]  /*15870*/  ISETP.NE.AND P1, PT, R7, RZ, PT ;  /* 0x000000ff0700720c */ /* 0x008fda0003f25270 */
[----:B--2---:R-:W-:Y:S05]  /*15880*/  @P1 BRA `(.L_x_2084) ;  /* 0x0000000000241947 */ /* 0x004fea0003800000 */
        /* <DEDUP_REMOVED lines=9> */
.L_x_2084:
[----:B------:R-:W-:Y:S05]  /*15920*/  BSYNC B0 ;  /* 0x0000000000007941 */ /* 0x000fea0003800000 */
.L_x_2083:
        /* <DEDUP_REMOVED lines=9> */
.L_x_2086:
[----:B------:R-:W-:Y:S05]  /*159c0*/  BSYNC B0 ;  /* 0x0000000000007941 */ /* 0x000fea0003800000 */
.L_x_2085:
        /* <DEDUP_REMOVED lines=58> */
[-C--:B--2---:R-:W-:Y:S01]  /*15d70*/  FMUL.FTZ R132, R132, R182.reuse ;  /* 0x000000b684847220 */ /* 0x084fe20000410000 */
[----:B------:R-:W-:-:S03]  /*15d80*/  FMUL.FTZ R183, R133, R182 ;  /* 0x000000b685b77220 */ /* 0x000fc60000410000 */
        /* <DEDUP_REMOVED lines=27> */
[-CC-:B------:R-:W-:Y:S01]  /*15f40*/  FFMA.FTZ R161, R3, R182.reuse, -R183.reuse ;  /* 0x000000b603a17223 */ /* 0x180fe200000108b7 */
        /* <DEDUP_REMOVED lines=8> */
[----:B------:R-:W-:Y:S08]  /*15fd0*/  MUFU.EX2 R162, R162 ;  /* 0x000000a200a27308 */ /* 0x000ff00000000800 */
[----:B------:R-:W5:Y:S01]  /*15fe0*/  MUFU.EX2 R3, R3 ;  /* 0x0000000300037308 */ /* 0x000f620000000800 */
[----:B---3--:R-:W-:Y:S01]  /*15ff0*/  FADD.FTZ R184, R150, R47 ;  /* 0x0000002f96b87221 */ /* 0x008fe20000010000 */
[----:B0-----:R-:W-:-:S06]  /*16000*/  FADD.FTZ R47, R143, R46 ;  /* 0x0000002e8f2f7221 */ /* 0x001fcc0000010000 */
[----:B------:R-:W0:Y:S08]  /*16010*/  MUFU.EX2 R163, R163 ;  /* 0x000000a300a37308 */ /* 0x000e300000000800 */
[----:B------:R-:W-:Y:S01]  /*16020*/  MUFU.EX2 R158, R158 ;  /* 0x0000009e009e7308 */ /* 0x000fe20000000800 */
[----:B------:R-:W-:Y:S01]  /*16030*/  FFMA.FTZ R172, R172, R182, -R183 ;  /* 0x000000b6acac7223 */ /* 0x000fe200000108b7 */
[----:B-1----:R-:W-:Y:S01]  /*16040*/  FADD.FTZ R184, R161, R184 ;  /* 0x000000b8a1b87221 */ /* 0x002fe20000010000 */
[----:B------:R-:W-:-:S05]  /*16050*/  FADD.FTZ R47, R160, R47 ;  /* 0x0000002fa02f7221 */ /* 0x000fca0000010000 */
[----:B------:R-:W1:Y:S01]  /*16060*/  MUFU.EX2 R164, R164 ;  /* 0x000000a400a47308 */ /* 0x000e620000000800 */
[----:B------:R-:W-:-:S07]  /*16070*/  FFMA.FTZ R185, R173, R182, -R183 ;  /* 0x000000b6adb97223 */ /* 0x000fce00000108b7 */
[----:B------:R-:W3:Y:S01]  /*16080*/  MUFU.EX2 R167, R167 ;  /* 0x000000a700a77308 */ /* 0x000ee20000000800 */
[----:B-----5:R-:W-:Y:S01]  /*16090*/  FADD.FTZ R173, R3, R184 ;  /* 0x000000b803ad7221 */ /* 0x020fe20000010000 */
[----:B------:R-:W-:-:S06]  /*160a0*/  FADD.FTZ R46, R162, R47 ;  /* 0x0000002fa22e7221 */ /* 0x000fcc0000010000 */
[----:B------:R-:W5:Y:S01]  /*160b0*/  MUFU.EX2 R165, R165 ;  /* 0x000000a500a57308 */ /* 0x000f620000000800 */
[----:B------:R-:W-:-:S07]  /*160c0*/  FFMA.FTZ R174, R174, R182, -R183 ;  /* 0x000000b6aeae7223 */ /* 0x000fce00000108b7 */
[----:B------:R-:W5:Y:S01]  /*160d0*/  MUFU.EX2 R168, R168 ;  /* 0x000000a800a87308 */ /* 0x000f620000000800 */
[----:B0-----:R-:W-:Y:S01]  /*160e0*/  FADD.FTZ R47, R163, R46 ;  /* 0x0000002ea32f7221 */ /* 0x001fe20000010000 */
[----:B------:R-:W-:-:S06]  /*160f0*/  FFMA.FTZ R175, R175, R182, -R183 ;  /* 0x000000b6afaf7223 */ /* 0x000fcc00000108b7 */
[----:B------:R-:W-:Y:S08]  /*16100*/  MUFU.EX2 R166, R166 ;  /* 0x000000a600a67308 */ /* 0x000ff00000000800 */
[----:B------:R0:W5:Y:S01]  /*16110*/  MUFU.EX2 R170, R172 ;  /* 0x000000ac00aa7308 */ /* 0x0001620000000800 */
[----:B-1----:R-:W-:Y:S01]  /*16120*/  FADD.FTZ R46, R164, R47 ;  /* 0x0000002fa42e7221 */ /* 0x002fe20000010000 */
[----:B------:R-:W-:-:S06]  /*16130*/  FFMA.FTZ R176, R176, R182, -R183 ;  /* 0x000000b6b0b07223 */ /* 0x000fcc00000108b7 */
[----:B------:R-:W-:Y:S01]  /*16140*/  MUFU.EX2 R149, R149 ;  /* 0x0000009500957308 */ /* 0x000fe20000000800 */
[----:B0-----:R-:W-:-:S07]  /*16150*/  FADD.FTZ R172, R158, R173 ;  /* 0x000000ad9eac7221 */ /* 0x001fce0000010000 */
[----:B------:R-:W0:Y:S01]  /*16160*/  MUFU.EX2 R185, R185 ;  /* 0x000000b900b97308 */ /* 0x000e220000000800 */
[----:B---3--:R-:W-:Y:S01]  /*16170*/  FADD.FTZ R173, R167, R172 ;  /* 0x000000aca7ad7221 */ /* 0x008fe20000010000 */
[----:B-----5:R-:W-:-:S06]  /*16180*/  FADD.FTZ R47, R165, R46 ;  /* 0x0000002ea52f7221 */ /* 0x020fcc0000010000 */
[----:B------:R-:W-:Y:S01]  /*16190*/  MUFU.EX2 R142, R142 ;  /* 0x0000008e008e7308 */ /* 0x000fe20000000800 */
[----:B------:R-:W-:Y:S01]  /*161a0*/  FADD.FTZ R173, R168, R173 ;  /* 0x000000ada8ad7221 */ /* 0x000fe20000010000 */
[----:B------:R-:W-:-:S06]  /*161b0*/  FFMA.FTZ R187, R177, R182, -R183 ;  /* 0x000000b6b1bb7223 */ /* 0x000fcc00000108b7 */
[----:B------:R-:W1:Y:S01]  /*161c0*/  MUFU.EX2 R174, R174 ;  /* 0x000000ae00ae7308 */ /* 0x000e620000000800 */
[----:B------:R-:W-:Y:S01]  /*161d0*/  FADD.FTZ R172, R170, R173 ;  /* 0x000000adaaac7221 */ /* 0x000fe20000010000 */
        /* <DEDUP_REMOVED lines=21> */
[----:B------:R-:W-:Y:S08]  /*16330*/  MUFU.EX2 R148, R148 ;  /* 0x0000009400947308 */ /* 0x000ff00000000800 */
[----:B------:R-:W0:Y:S01]  /*16340*/  MUFU.EX2 R178, R178 ;  /* 0x000000b200b27308 */ /* 0x000e220000000800 */
[----:B-1----:R-:W-:Y:S01]  /*16350*/  FADD.FTZ R172, R187, R172 ;  /* 0x000000acbbac7221 */ /* 0x002fe20000010000 */
[----:B------:R-:W-:-:S06]  /*16360*/  FADD.FTZ R46, R147, R46 ;  /* 0x0000002e932e7221 */ /* 0x000fcc0000010000 */
[----:B------:R-:W-:Y:S08]  /*16370*/  MUFU.EX2 R146, R146 ;  /* 0x0000009200927308 */ /* 0x000ff00000000800 */
[----:B------:R-:W1:Y:S01]  /*16380*/  MUFU.EX2 R179, R179 ;  /* 0x000000b300b37308 */ /* 0x000e620000000800 */
[----:B---3--:R-:W-:Y:S01]  /*16390*/  FADD.FTZ R173, R177, R172 ;  /* 0x000000acb1ad7221 */ /* 0x008fe20000010000 */
[----:B------:R-:W-:-:S06]  /*163a0*/  FADD.FTZ R47, R145, R46 ;  /* 0x0000002e912f7221 */ /* 0x000fcc0000010000 */
[----:B------:R-:W3:Y:S08]  /*163b0*/  MUFU.EX2 R171, R171 ;  /* 0x000000ab00ab7308 */ /* 0x000ef00000000800 */
[----:B------:R-:W5:Y:S01]  /*163c0*/  MUFU.EX2 R180, R180 ;  /* 0x000000b400b47308 */ /* 0x000f620000000800 */
[----:B0-----:R-:W-:Y:S01]  /*163d0*/  FADD.FTZ R46, R178, R173 ;  /* 0x000000adb22e7221 */ /* 0x001fe20000010000 */
[----:B------:R-:W-:-:S03]  /*163e0*/  FADD.FTZ R47, R148, R47 ;  /* 0x0000002f942f7221 */ /* 0x000fc60000010000 */
[----:B-1----:R-:W-:Y:S01]  /*163f0*/  FADD.FTZ R173, R179, R46 ;  /* 0x0000002eb3ad7221 */ /* 0x002fe20000010000 */
[----:B------:R-:W-:-:S04]  /*16400*/  FADD.FTZ R172, R146, R47 ;  /* 0x0000002f92ac7221 */ /* 0x000fc80000010000 */
[----:B---3--:R-:W-:Y:S01]  /*16410*/  FADD.FTZ R172, R171, R172 ;  /* 0x000000acabac7221 */ /* 0x008fe20000010000 */
        /* <DEDUP_REMOVED lines=192> */
[----:B------:R-:W-:Y:S04]  /*17020*/  STL.64 [R1+0x3d8], R4 ;  /* 0x0003d80401007387 */ /* 0x000fe80000100a00 */
        /* <DEDUP_REMOVED lines=144> */
[----:B------:R-:W-:Y:S01]  /*17930*/  F2FP.F16.F32.PACK_AB R167, R185, R170 ;  /* 0x000000aab9a7723e */ /* 0x000fe200000000ff */
[----:B------:R-:W4:Y:S01]  /*17940*/  LDL R3, [R1+0x1e8] ;  /* 0x0001e80001037983 */ /* 0x000f220000100800 */
        /* <DEDUP_REMOVED lines=9> */
[----:B------:R-:W-:Y:S04]  /*179e0*/  STSM.16.M88.4 [R5], R172 ;  /* 0x000000ac05007844 */ /* 0x000fe80000000200 */
[----:B------:R-:W-:Y:S04]  /*179f0*/  STSM.16.M88.4 [R6], R176 ;  /* 0x000000b006007844 */ /* 0x000fe80000000200 */
[----:B------:R-:W4:Y:S04]  /*17a00*/  LD.E.64 R170, desc[UR44][R16.64+0xa8] ;  /* 0x0000a82c10aa7980 */ /* 0x000f28000c101b00 */
        /* <DEDUP_REMOVED lines=102> */
[----:B------:R5:W-:Y:S04]  /*18070*/  STL [R1+0x3c8], R45 ;  /* 0x0003c82d01007387 */ /* 0x000be80000100800 */
        /* <DEDUP_REMOVED lines=483> */
.L_x_2088:
[----:B------:R-:W-:Y:S05]  /*19eb0*/  BSYNC B0 ;  /* 0x0000000000007941 */ /* 0x000fea0003800000 */
.L_x_2087:
[----:B------:R-:W-:Y:S05]  /*19ec0*/  @P0 BRA `(.L_x_2089) ;  /* 0xffffff8c00e80947 */ /* 0x000fea000383ffff */
.L_x_2068:
[----:B------:R-:W-:-:S13]  /*19ed0*/  ISETP.GE.AND P0, PT, R0, R154, PT ;  /* 0x0000009a0000720c */ /* 0x000fda0003f06270 */
[----:B------:R-:W-:Y:S05]  /*19ee0*/  @!P0 BRA `(.L_x_2090) ;  /* 0x000000a800208947 */ /* 0x000fea0003800000 */
.L_x_2119:
[----:B01----:R-:W2:Y:S04]  /*19ef0*/  LD.E R15, desc[UR44][R16.64+0x1e8] ;  /* 0x0001e82c100f7980 */ /* 0x003ea8000c101900 */
[----:B0-----:R-:W3:Y:S04]  /*19f00*/  LD.E R3, desc[UR44][R16.64+0x1f0] ;  /* 0x0001f02c10037980 */ /* 0x001ee8000c101900 */
[----:B------:R-:W4:Y:S01]  /*19f10*/  LD.E R5, desc[UR44][R16.64+0x1c] ;  /* 0x00001c2c10057980 */ /* 0x000f22000c101900 */
[----:B--2---:R-:W-:-:S05]  /*19f20*/  VIADD R7, R15, 0x1 ;  /* 0x000000010f077836 */ /* 0x004fca0000000000 */
[----:B------:R-:W-:-:S13]  /*19f30*/  ISETP.NE.AND P0, PT, R7, 0x2, PT ;  /* 0x000000020700780c */ /* 0x000fda0003f05270 */
[----:B------:R0:W5:Y:S04]  /*19f40*/  @P0 LD.E R9, desc[UR44][R16.64+0x1ec] ;  /* 0x0001ec2c10090980 */ /* 0x000168000c101900 */
[----:B------:R-:W2:Y:S01]  /*19f50*/  @!P0 LD.E R4, desc[UR44][R16.64+0x1ec] ;  /* 0x0001ec2c10048980 */ /* 0x000ea2000c101900 */
[----:B---3--:R-:W-:Y:S01]  /*19f60*/  VIADD R3, R3, 0x1 ;  /* 0x0000000103037836 */ /* 0x008fe20000000000 */
[----:B----4-:R-:W-:Y:S02]  /*19f70*/  LOP3.LUT R5, R5, 0x1, RZ, 0xfc, !PT ;  /* 0x0000000105057812 */ /* 0x010fe400078efcff */
[----:B------:R1:W-:Y:S04]  /*19f80*/  ST.E desc[UR44][R16.64+0x1e8], R7 ;  /* 0x0001e80710007985 */ /* 0x0003e8000c10192c */
[----:B------:R0:W-:Y:S04]  /*19f90*/  ST.E desc[UR44][R16.64+0x1f0], R3 ;  /* 0x0001f00310007985 */ /* 0x0001e8000c10192c */
[----:B------:R0:W-:Y:S01]  /*19fa0*/  @!P0 ST.E desc[UR44][R16.64+0x1e8], RZ ;  /* 0x0001e8ff10008985 */ /* 0x0001e2000c10192c */
[----:B------:R-:W-:Y:S01]  /*19fb0*/  ISETP.NE.AND P1, PT, R5, 0x3, PT ;  /* 0x000000030500780c */ /* 0x000fe20003f25270 */
[----:B------:R-:W-:Y:S05]  /*19fc0*/  YIELD ;  /* 0x0000000000007946 */ /* 0x000fea0003800000 */
[----:B------:R-:W-:Y:S01]  /*19fd0*/  BSSY B0, `(.L_x_2091) ;  /* 0x0000006000007945 */ /* 0x000fe20003800000 */
[----:B-1----:R-:W-:Y:S01]  /*19fe0*/  @!P0 IMAD.MOV.U32 R7, RZ, RZ, RZ ;  /* 0x000000ffff078224 */ /* 0x002fe200078e00ff */
[----:B--2---:R-:W-:-:S05]  /*19ff0*/  @!P0 LOP3.LUT R9, R4, 0x1, RZ, 0x3c, !PT ;  /* 0x0000000104098812 */ /* 0x004fca00078e3cff */
[----:B------:R0:W-:Y:S01]  /*1a000*/  @!P0 ST.E desc[UR44][R16.64+0x1ec], R9 ;  /* 0x0001ec0910008985 */ /* 0x0001e2000c10192c */
[----:B------:R-:W-:Y:S05]  /*1a010*/  @!P1 BRA `(.L_x_2092) ;  /* 0x0000000000049947 */ /* 0x000fea0003800000 */
[----:B------:R-:W-:Y:S01]  /*1a020*/  BPT.TRAP 0x1 ;  /* 0x000000040000795c */ /* 0x000fe20000300000 */
.L_x_2092:
[----:B------:R-:W-:Y:S05]  /*1a030*/  BSYNC B0 ;  /* 0x0000000000007941 */ /* 0x000fea0003800000 */
.L_x_2091:
[----:B------:R-:W2:Y:S01]  /*1a040*/  LD.E.64 R4, desc[UR44][R16.64+0x8] ;  /* 0x0000082c10047980 */ /* 0x000ea2000c101b00 */
[----:B-----5:R-:W-:Y:S02]  /*1a050*/  SHF.L.U32 R8, R9, 0x1f, RZ ;  /* 0x0000001f09087819 */ /* 0x020fe400000006ff */
[----:B--2---:R-:W-:-:S05]  /*1a060*/  MOV R4, R4 ;  /* 0x0000000400047202 */ /* 0x004fca0000000f00 */
[----:B------:R-:W-:-:S04]  /*1a070*/  IMAD R7, R7, 0x8, R4 ;  /* 0x0000000807077824 */ /* 0x000fc800078e0204 */
[----:B------:R1:W2:Y:S01]  /*1a080*/  SYNCS.PHASECHK.TRANS64.TRYWAIT P0, [R7+URZ], R8 ;  /* 0x00000008070075a7 */ /* 0x0002a2000800017f */
[----:B------:R-:W3:Y:S04]  /*1a090*/  LD.E R4, desc[UR44][R16.64+0x1c] ;  /* 0x00001c2c10047980 */ /* 0x000ee8000c101900 */
[----:B0-----:R1:W5:Y:S04]  /*1a0a0*/  LD.E R3, desc[UR44][R16.64+0x1e8] ;  /* 0x0001e82c10037980 */ /* 0x001368000c101900 */
[----:B------:R1:W5:Y:S01]  /*1a0b0*/  LD.E R6, desc[UR44][R16.64+0x1ec] ;  /* 0x0001ec2c10067980 */ /* 0x000362000c101900 */
[----:B------:R-:W-:Y:S01]  /*1a0c0*/  BSSY B0, `(.L_x_2093) ;  /* 0x0000005000007945 */ /* 0x000fe20003800000 */
[----:B---3--:R-:W-:-:S04]  /*1a0d0*/  LOP3.LUT R4, R4, 0x1, RZ, 0xfc, !PT ;  /* 0x0000000104047812 */ /* 0x008fc800078efcff */
[----:B------:R-:W-:-:S13]  /*1a0e0*/  ISETP.NE.AND P1, PT, R4, 0x3, PT ;  /* 0x000000030400780c */ /* 0x000fda0003f25270 */
[----:B-12---:R-:W-:Y:S05]  /*1a0f0*/  @!P1 BRA `(.L_x_2094) ;  /* 0x0000000000049947 */ /* 0x006fea0003800000 */
[----:B------:R-:W-:Y:S01]  /*1a100*/  BPT.TRAP 0x1 ;  /* 0x000000040000795c */ /* 0x000fe20000300000 */
.L_x_2094:
[----:B------:R-:W-:Y:S05]  /*1a110*/  BSYNC B0 ;  /* 0x0000000000007941 */ /* 0x000fea0003800000 */
.L_x_2093:
[----:B------:R-:W-:Y:S04]  /*1a120*/  BSSY B0, `(.L_x_2095) ;  /* 0x0000008000007945 */ /* 0x000fe80003800000 */
[----:B------:R-:W-:Y:S05]  /*1a130*/  @P0 BRA `(.L_x_2096) ;  /* 0x0000000000180947 */ /* 0x000fea0003800000 */
[----:B------:R-:W2:Y:S01]  /*1a140*/  LD.E.64 R4, desc[UR44][R16.64+0x8] ;  /* 0x0000082c10047980 */ /* 0x000ea2000c101b00 */
[----:B-----5:R-:W-:Y:S02]  /*1a150*/  SHF.L.U32 R6, R6, 0x1f, RZ ;  /* 0x0000001f06067819 */ /* 0x020fe400000006ff */
[----:B--2---:R-:W-:-:S05]  /*1a160*/  MOV R4, R4 ;  /* 0x0000000400047202 */ /* 0x004fca0000000f00 */
[----:B------:R-:W-:-:S04]  /*1a170*/  IMAD R3, R3, 0x8, R4 ;  /* 0x0000000803037824 */ /* 0x000fc800078e0204 */
[----:B------:R-:W0:Y:S02]  /*1a180*/  SYNCS.PHASECHK.TRANS64.TRYWAIT P0, [R3+URZ], R6 ;  /* 0x00000006030075a7 */ /* 0x000e24000800017f */
[----:B0-----:R-:W-:Y:S05]  /*1a190*/  @!P0 BRA `(.L_x_2097) ;  /* 0x00000140005c8947 */ /* 0x001fea0003800000 */
.L_x_2096:
[----:B------:R-:W-:Y:S05]  /*1a1a0*/  BSYNC B0 ;  /* 0x0000000000007941 */ /* 0x000fea0003800000 */
.L_x_2095:
[----:B------:R-:W2:Y:S04]  /*1a1b0*/  LD.E R5, desc[UR44][R16.64+0x1e8] ;  /* 0x0001e82c10057980 */ /* 0x000ea8000c101900 */
[----:B------:R-:W2:Y:S01]  /*1a1c0*/  LD.E.64 R8, desc[UR44][R16.64+0xa0] ;  /* 0x0000a02c10087980 */ /* 0x000ea2000c101b00 */
[----:B------:R-:W-:Y:S05]  /*1a1d0*/  WARPSYNC.ALL ;  /* 0x0000000000007948 */ /* 0x000fea0003800000 */
[----:B------:R-:W3:Y:S04]  /*1a1e0*/  LD.E.64 R18, desc[UR44][R16.64+0x98] ;  /* 0x0000982c10127980 */ /* 0x000ee8000c101b00 */
[----:B0----5:R-:W4:Y:S04]  /*1a1f0*/  LD.E.64 R6, desc[UR44][R16.64+0x98] ;  /* 0x0000982c10067980 */ /* 0x021f28000c101b00 */
[----:B------:R-:W4:Y:S04]  /*1a200*/  LD.E.64 R10, desc[UR44][R16.64+0x98] ;  /* 0x0000982c100a7980 */ /* 0x000f28000c101b00 */
[----:B------:R-:W4:Y:S01]  /*1a210*/  LD.E.64 R12, desc[UR44][R16.64+0x98] ;  /* 0x0000982c100c7980 */ /* 0x000f22000c101b00 */
[----:B--2---:R-:W-:-:S02]  /*1a220*/  IMAD R4, R5, 0x200, R8 ;  /* 0x0000020005047824 */ /* 0x004fc400078e0208 */
[----:B------:R-:W-:-:S03]  /*1a230*/  IMAD.MOV.U32 R5, RZ, RZ, R9 ;  /* 0x000000ffff057224 */ /* 0x000fc600078e0009 */
[C---:B------:R-:W-:Y:S02]  /*1a240*/  R2UR UR6, R4.reuse ;  /* 0x00000000040672ca */ /* 0x040fe400000e0000 */
[----:B------:R-:W-:Y:S01]  /*1a250*/  R2UR UR7, R5 ;  /* 0x00000000050772ca */ /* 0x000fe200000e0000 */
[----:B------:R0:W-:Y:S01]  /*1a260*/  ST.E desc[UR44][R16.64+0x80], RZ ;  /* 0x000080ff10007985 */ /* 0x0001e2000c10192c */
[----:B------:R-:W-:Y:S01]  /*1a270*/  VIADD R8, R4, 0x2 ;  /* 0x0000000204087836 */ /* 0x000fe20000000000 */
[----:B---3--:R-:W-:Y:S02]  /*1a280*/  R2UR UR4, R18 ;  /* 0x00000000120472ca */ /* 0x008fe400000e0000 */
[----:B------:R-:W-:Y:S01]  /*1a290*/  R2UR UR5, R19 ;  /* 0x00000000130572ca */ /* 0x000fe200000e0000 */
[----:B------:R-:W2:Y:S01]  /*1a2a0*/  LD.E R18, desc[UR44][R16.64+0x54] ;  /* 0x0000542c10127980 */ /* 0x000ea2000c101900 */
[----:B------:R-:W-:-:S11]  /*1a2b0*/  WARPGROUP.ARRIVE ;  /* 0x00000000000079c5 */ /* 0x000fd60000000000 */
[----:B------:R-:W-:Y:S01]  /*1a2c0*/  HGMMA.64x64x16.F32 R24, gdesc[UR4], RZ, !UPT, gsb0 ;  /* 0x00e00000041879f0 */ /* 0x000fe2000c0008ff */
[----:B----4-:R-:W-:Y:S01]  /*1a2d0*/  VIADD R6, R6, 0x2 ;  /* 0x0000000206067836 */ /* 0x010fe20000000000 */
[----:B------:R-:W-:Y:S01]  /*1a2e0*/  R2UR UR6, R8 ;  /* 0x00000000080672ca */ /* 0x000fe200000e0000 */
[----:B------:R-:W-:Y:S01]  /*1a2f0*/  IMAD.MOV.U32 R19, RZ, RZ, 0x1 ;  /* 0x00000001ff137424 */ /* 0x000fe200078e00ff */
[----:B------:R-:W-:Y:S02]  /*1a300*/  R2UR UR7, R9 ;  /* 0x00000000090772ca */ /* 0x000fe400000e0000 */
[----:B------:R-:W-:Y:S02]  /*1a310*/  R2UR UR4, R6 ;  /* 0x00000000060472ca */ /* 0x000fe400000e0000 */
[----:B------:R-:W-:Y:S01]  /*1a320*/  R2UR UR5, R7 ;  /* 0x00000000070572ca */ /* 0x000fe200000e0000 */
[----:B------:R-:W-:Y:S02]  /*1a330*/  WARPGROUP.DEPBAR.LE gsb0, 0x0 ;  /* 0x00008000000079c5 */ /* 0x000fe40000010000 */
[----:B------:R0:W5:Y:S04]  /*1a340*/  LD.E R3, desc[UR44][R16.64+0x1e8] ;  /* 0x0001e82c10037980 */ /* 0x000168000c101900 */
[----:B------:R0:W5:Y:S01]  /*1a350*/  LD.E R14, desc[UR44][R16.64+0x1ec] ;  /* 0x0001ec2c100e7980 */ /* 0x000162000c101900 */
[----:B------:R-:W-:Y:S01]  /*1a360*/  VIADD R6, R10, 0x4 ;  /* 0x000000040a067836 */ /* 0x000fe20000000000 */
[----:B------:R-:W-:Y:S01]  /*1a370*/  BSSY B0, `(.L_x_2098) ;  /* 0x0000020000007945 */ /* 0x000fe20003800000 */
[----:B------:R-:W-:Y:S01]  /*1a380*/  VIADD R8, R4, 0x4 ;  /* 0x0000000404087836 */ /* 0x000fe20000000000 */
[----:B------:R0:W-:Y:S01]  /*1a390*/  ST.E desc[UR44][R16.64+0x80], R19 ;  /* 0x0000801310007985 */ /* 0x0001e2000c10192c */
[----:B------:R-:W-:Y:S01]  /*1a3a0*/  WARPGROUP.ARRIVE ;  /* 0x00000000000079c5 */ /* 0x000fe20000000000 */
[----:B------:R-:W-:-:S02]  /*1a3b0*/  IMAD.MOV.U32 R7, RZ, RZ, R11 ;  /* 0x000000ffff077224 */ /* 0x000fc400078e000b */
[----:B------:R-:W-:-:S03]  /*1a3c0*/  IMAD.MOV.U32 R5, RZ, RZ, R13 ;  /* 0x000000ffff057224 */ /* 0x000fc600078e000d */
[----:B------:R-:W-:Y:S01]  /*1a3d0*/  HGMMA.64x64x16.F32 R24, gdesc[UR4], R24, gsb0 ;  /* 0x00e00000041879f0 */ /* 0x000fe20008000818 */
[----:B------:R-:W-:Y:S02]  /*1a3e0*/  R2UR UR6, R8 ;  /* 0x00000000080672ca */ /* 0x000fe400000e0000 */
[----:B------:R-:W-:Y:S02]  /*1a3f0*/  R2UR UR7, R9 ;  /* 0x00000000090772ca */ /* 0x000fe400000e0000 */
[----:B------:R-:W-:Y:S01]  /*1a400*/  R2UR UR4, R6 ;  /* 0x00000000060472ca */ /* 0x000fe200000e0000 */
[----:B------:R-:W-:Y:S01]  /*1a410*/  VIADD R6, R4, 0x6 ;  /* 0x0000000604067836 */ /* 0x000fe20000000000 */
[----:B------:R-:W-:Y:S01]  /*1a420*/  R2UR UR5, R7 ;  /* 0x00000000070572ca */ /* 0x000fe200000e0000 */
[----:B------:R-:W-:Y:S02]  /*1a430*/  VIADD R4, R12, 0x6 ;  /* 0x000000060c047836 */ /* 0x000fe40000000000 */
[----:B------:R-:W-:Y:S01]  /*1a440*/  IMAD.MOV.U32 R7, RZ, RZ, R9 ;  /* 0x000000ffff077224 */ /* 0x000fe200078e0009 */
[----:B------:R-:W-:-:S02]  /*1a450*/  WARPGROUP.DEPBAR.LE gsb0, 0x0 ;  /* 0x00008000000079c5 */ /* 0x000fc40000010000 */
[----:B------:R0:W-:Y:S01]  /*1a460*/  ST.E desc[UR44][R16.64+0x80], R19 ;  /* 0x0000801310007985 */ /* 0x0001e2000c10192c */
[----:B------:R-:W-:-:S06]  /*1a470*/  WARPGROUP.ARRIVE ;  /* 0x00000000000079c5 */ /* 0x000fcc0000000000 */
[----:B------:R-:W-:Y:S01]  /*1a480*/  HGMMA.64x64x16.F32 R24, gdesc[UR4], R24, gsb0 ;  /* 0x00e00000041879f0 */ /* 0x000fe20008000818 */
[----:B------:R-:W-:Y:S02]  /*1a490*/  R2UR UR6, R6 ;  /* 0x00000000060672ca */ /* 0x000fe400000e0000 */
[----:B------:R-:W-:Y:S02]  /*1a4a0*/  R2UR UR7, R7 ;  /* 0x00000000070772ca */ /* 0x000fe400000e0000 */
[----:B------:R-:W-:Y:S02]  /*1a4b0*/  R2UR UR4, R4 ;  /* 0x00000000040472ca */ /* 0x000fe400000e0000 */
[----:B------:R-:W-:Y:S01]  /*1a4c0*/  R2UR UR5, R5 ;  /* 0x00000000050572ca */ /* 0x000fe200000e0000 */
[----:B------:R-:W-:Y:S02]  /*1a4d0*/  WARPGROUP.DEPBAR.LE gsb0, 0x0 ;  /* 0x00008000000079c5 */ /* 0x000fe40000010000 */
[----:B------:R0:W-:Y:S01]  /*1a4e0*/  ST.E desc[UR44][R16.64+0x80], R19 ;  /* 0x0000801310007985 */ /* 0x0001e2000c10192c */
[----:B------:R-:W-:-:S09]  /*1a4f0*/  WARPGROUP.ARRIVE ;  /* 0x00000000000079c5 */ /* 0x000fd20000000000 */
[----:B------:R-:W-:Y:S01]  /*1a500*/  HGMMA.64x64x16.F32 R24, gdesc[UR4], R24, gsb0 ;  /* 0x00e00000041879f0 */ /* 0x000fe20008000818 */
[----:B--2---:R-:W-:-:S04]  /*1a510*/  LOP3.LUT R18, R18, 0x1, RZ, 0xfc, !PT ;  /* 0x0000000112127812 */ /* 0x004fc800078efcff */
[----:B------:R-:W-:Y:S01]  /*1a520*/  ISETP.NE.AND P0, PT, R18, 0x3, PT ;  /* 0x000000031200780c */ /* 0x000fe20003f05270 */
[----:B------:R-:W-:Y:S02]  /*1a530*/  WARPGROUP.DEPBAR.LE gsb0, 0x0 ;  /* 0x00008000000079c5 */ /* 0x000fe40000010000 */
[----:B------:R0:W-:Y:S10]  /*1a540*/  ST.E desc[UR44][R16.64+0x80], R19 ;  /* 0x0000801310007985 */ /* 0x0001f4000c10192c */
[----:B------:R-:W-:Y:S05]  /*1a550*/  @!P0 BRA `(.L_x_2099) ;  /* 0x0000000000048947 */ /* 0x000fea0003800000 */
[----:B------:R-:W-:Y:S01]  /*1a560*/  BPT.TRAP 0x1 ;  /* 0x000000040000795c */ /* 0x000fe20000300000 */
.L_x_2099:
[----:B------:R-:W-:Y:S05]  /*1a570*/  BSYNC B0 ;  /* 0x0000000000007941 */ /* 0x000fea0003800000 */
.L_x_2098:
[----:B------:R-:W2:Y:S01]  /*1a580*/  LD.E.64 R4, desc[UR44][R16.64+0x40] ;  /* 0x0000402c10047980 */ /* 0x000ea2000c101b00 */
[----:B-----5:R-:W-:Y:S02]  /*1a590*/  SHF.L.U32 R14, R14, 0x1f, RZ ;  /* 0x0000001f0e0e7819 */ /* 0x020fe400000006ff */
[----:B--2---:R-:W-:-:S05]  /*1a5a0*/  MOV R4, R4 ;  /* 0x0000000400047202 */ /* 0x004fca0000000f00 */
[----:B------:R-:W-:-:S04]  /*1a5b0*/  IMAD R3, R3, 0x8, R4 ;  /* 0x0000000803037824 */ /* 0x000fc800078e0204 */
[----:B------:R1:W2:Y:S01]  /*1a5c0*/  SYNCS.PHASECHK.TRANS64.TRYWAIT P0, [R3+URZ], R14 ;  /* 0x0000000e030075a7 */ /* 0x0002a2000800017f */
[----:B------:R-:W3:Y:S04]  /*1a5d0*/  LD.E R4, desc[UR44][R16.64+0x54] ;  /* 0x0000542c10047980 */ /* 0x000ee8000c101900 */
[----:B------:R1:W5:Y:S04]  /*1a5e0*/  LD.E R6, desc[UR44][R16.64+0x1e8] ;  /* 0x0001e82c10067980 */ /* 0x000368000c101900 */
[----:B------:R1:W5:Y:S01]  /*1a5f0*/  LD.E R7, desc[UR44][R16.64+0x1ec] ;  /* 0x0001ec2c10077980 */ /* 0x000362000c101900 */
[----:B------:R-:W-:Y:S01]  /*1a600*/  BSSY B0, `(.L_x_2100) ;  /* 0x0000005000007945 */ /* 0x000fe20003800000 */
[----:B---3--:R-:W-:-:S04]  /*1a610*/  LOP3.LUT R4, R4, 0x1, RZ, 0xfc, !PT ;  /* 0x0000000104047812 */ /* 0x008fc800078efcff */
[----:B------:R-:W-:-:S13]  /*1a620*/  ISETP.NE.AND P1, PT, R4, 0x3, PT ;  /* 0x000000030400780c */ /* 0x000fda0003f25270 */
[----:B-12---:R-:W-:Y:S05]  /*1a630*/  @!P1 BRA `(.L_x_2101) ;  /* 0x0000000000049947 */ /* 0x006fea0003800000 */
[----:B------:R-:W-:Y:S01]  /*1a640*/  BPT.TRAP 0x1 ;  /* 0x000000040000795c */ /* 0x000fe20000300000 */
.L_x_2101:
[----:B------:R-:W-:Y:S05]  /*1a650*/  BSYNC B0 ;  /* 0x0000000000007941 */ /* 0x000fea0003800000 */
.L_x_2100:
[----:B------:R-:W-:Y:S04]  /*1a660*/  BSSY B0, `(.L_x_2102) ;  /* 0x0000008000007945 */ /* 0x000fe80003800000 */
[----:B------:R-:W-:Y:S05]  /*1a670*/  @P0 BRA `(.L_x_2103) ;  /* 0x0000000000180947 */ /* 0x000fea0003800000 */
[----:B------:R-:W2:Y:S01]  /*1a680*/  LD.E.64 R4, desc[UR44][R16.64+0x40] ;  /* 0x0000402c10047980 */ /* 0x000ea2000c101b00 */
[----:B-----5:R-:W-:Y:S02]  /*1a690*/  SHF.L.U32 R7, R7, 0x1f, RZ ;  /* 0x0000001f07077819 */ /* 0x020fe400000006ff */
[----:B--2---:R-:W-:-:S05]  /*1a6a0*/  MOV R5, R4 ;  /* 0x0000000400057202 */ /* 0x004fca0000000f00 */
[----:B------:R-:W-:-:S04]  /*1a6b0*/  IMAD R6, R6, 0x8, R5 ;  /* 0x0000000806067824 */ /* 0x000fc800078e0205 */
[----:B------:R-:W1:Y:S02]  /*1a6c0*/  SYNCS.PHASECHK.TRANS64.TRYWAIT P0, [R6+URZ], R7 ;  /* 0x00000007060075a7 */ /* 0x000e64000800017f */
[----:B-1----:R-:W-:Y:S05]  /*1a6d0*/  @!P0 BRA `(.L_x_2104) ;  /* 0x0000013c00208947 */ /* 0x002fea0003800000 */
.L_x_2103:
[----:B------:R-:W-:Y:S05]  /*1a6e0*/  BSYNC B0 ;  /* 0x0000000000007941 */ /* 0x000fea0003800000 */
.L_x_2102:
[----:B------:R-:W2:Y:S04]  /*1a6f0*/  LD.E R14, desc[UR44][R16.64+0x88] ;  /* 0x0000882c100e7980 */ /* 0x000ea8000c101900 */
[----:B------:R-:W3:Y:S04]  /*1a700*/  LD.E R3, desc[UR44][R16.64+0x1e8] ;  /* 0x0001e82c10037980 */ /* 0x000ee8000c101900 */
[----:B------:R-:W3:Y:S04]  /*1a710*/  LD.E.64 R4, desc[UR44][R16.64+0xb8] ;  /* 0x0000b82c10047980 */ /* 0x000ee8000c101b00 */
[----:B-1---5:R-:W4:Y:S04]  /*1a720*/  LD.E.64 R6, desc[UR44][R16.64+0xb0] ;  /* 0x0000b02c10067980 */ /* 0x022f28000c101b00 */
[----:B------:R-:W4:Y:S04]  /*1a730*/  LD.E.64 R8, desc[UR44][R16.64+0xb0] ;  /* 0x0000b02c10087980 */ /* 0x000f28000c101b00 */
[----:B------:R-:W4:Y:S04]  /*1a740*/  LD.E.64 R10, desc[UR44][R16.64+0xb0] ;  /* 0x0000b02c100a7980 */ /* 0x000f28000c101b00 */
[----:B------:R-:W4:Y:S01]  /*1a750*/  LD.E.64 R12, desc[UR44][R16.64+0xb0] ;  /* 0x0000b02c100c7980 */ /* 0x000f22000c101b00 */
[----:B------:R-:W-:Y:S05]  /*1a760*/  WARPSYNC.ALL ;  /* 0x0000000000007948 */ /* 0x000fea0003800000 */
[----:B------:R-:W4:Y:S01]  /*1a770*/  LD.E.64 R20, desc[UR44][R16.64+0xb0] ;  /* 0x0000b02c10147980 */ /* 0x000f22000c101b00 */
[----:B------:R-:W-:Y:S01]  /*1a780*/  WARPGROUP.ARRIVE ;  /* 0x00000000000079c5 */ /* 0x000fe20000000000 */
[----:B--2---:R-:W-:Y:S01]  /*1a790*/  ISETP.NE.U32.AND P0, PT, R14, RZ, PT ;  /* 0x000000ff0e00720c */ /* 0x004fe20003f05070 */
[----:B---3--:R-:W-:Y:S01]  /*1a7a0*/  IMAD R4, R3, 0x1000, R4 ;  /* 0x0000100003047824 */ /* 0x008fe200078e0204 */
[----:B------:R-:W-:-:S02]  /*1a7b0*/  R2UR UR7, R5 ;  /* 0x00000000050772ca */ /* 0x000fc400000e0000 */
[----:B----4-:R-:W-:Y:S02]  /*1a7c0*/  R2UR UR4, R6 ;  /* 0x00000000060472ca */ /* 0x010fe400000e0000 */
[----:B------:R-:W-:Y:S02]  /*1a7d0*/  R2UR UR6, R4 ;  /* 0x00000000040672ca */ /* 0x000fe400000e0000 */
[----:B------:R-:W-:-:S05]  /*1a7e0*/  R2UR UR5, R7 ;  /* 0x00000000070572ca */ /* 0x000fca00000e0000 */
[----:B------:R-:W-:-:S08]  /*1a7f0*/  VOTEU.ANY UP0, P0 ;  /* 0x00000000003f7886 */ /* 0x000fd00000000100 */
[----:B------:R-:W-:Y:S01]  /*1a800*/  HGMMA.64x64x16.F32 R24, gdesc[UR4], R24, UP0, gsb0 ;  /* 0x00e00000041879f0 */ /* 0x000fe2000b800818 */
[----:B------:R-:W-:Y:S02]  /*1a810*/  VIADD R6, R8, 0x2 ;  /* 0x0000000208067836 */ /* 0x000fe40000000000 */
[----:B------:R-:W-:Y:S02]  /*1a820*/  IMAD.MOV.U32 R7, RZ, RZ, R9 ;  /* 0x000000ffff077224 */ /* 0x000fe400078e0009 */
[----:B------:R-:W-:Y:S02]  /*1a830*/  VIADD R8, R4, 0x2 ;  /* 0x0000000204087836 */ /* 0x000fe40000000000 */
[----:B------:R-:W-:Y:S01]  /*1a840*/  IMAD.MOV.U32 R9, RZ, RZ, R5 ;  /* 0x000000ffff097224 */ /* 0x000fe200078e0005 */
[----:B------:R-:W-:Y:S02]  /*1a850*/  R2UR UR4, R6 ;  /* 0x00000000060472ca */ /* 0x000fe400000e0000 */
[----:B------:R-:W-:-:S02]  /*1a860*/  R2UR UR6, R8 ;  /* 0x00000000080672ca */ /* 0x000fc400000e0000 */
[----:B------:R-:W-:Y:S02]  /*1a870*/  R2UR UR7, R9 ;  /* 0x00000000090772ca */ /* 0x000fe400000e0000 */
[----:B------:R-:W-:Y:S01]  /*1a880*/  R2UR UR5, R7 ;  /* 0x00000000070572ca */ /* 0x000fe200000e0000 */
[----:B------:R-:W-:Y:S02]  /*1a890*/  WARPGROUP.DEPBAR.LE gsb0, 0x0 ;  /* 0x00008000000079c5 */ /* 0x000fe40000010000 */
[----:B------:R-:W2:Y:S04]  /*1a8a0*/  LD.E.64 R56, desc[UR44][R16.64+0xb0] ;  /* 0x0000b02c10387980 */ /* 0x000ea8000c101b00 */
[----:B------:R-:W-:Y:S01]  /*1a8b0*/  ST.E desc[UR44][R16.64+0x88], R19 ;  /* 0x0000881310007985 */ /* 0x000fe2000c10192c */
[----:B------:R-:W-:-:S06]  /*1a8c0*/  WARPGROUP.ARRIVE ;  /* 0x00000000000079c5 */ /* 0x000fcc0000000000 */
[----:B------:R-:W-:Y:S01]  /*1a8d0*/  HGMMA.64x64x16.F32 R24, gdesc[UR4], R24, gsb0 ;  /* 0x00e00000041879f0 */ /* 0x000fe20008000818 */
[----:B------:R-:W-:Y:S02]  /*1a8e0*/  VIADD R6, R10, 0x4 ;  /* 0x000000040a067836 */ /* 0x000fe40000000000 */
[----:B------:R-:W-:Y:S02]  /*1a8f0*/  VIADD R8, R4, 0x4 ;  /* 0x0000000404087836 */ /* 0x000fe40000000000 */
[----:B------:R-:W-:Y:S02]  /*1a900*/  IMAD.MOV.U32 R7, RZ, RZ, R11 ;  /* 0x000000ffff077224 */ /* 0x000fe400078e000b */
[----:B------:R-:W-:Y:S01]  /*1a910*/  IMAD.MOV.U32 R9, RZ, RZ, R5 ;  /* 0x000000ffff097224 */ /* 0x000fe200078e0005 */
[----:B------:R-:W-:Y:S02]  /*1a920*/  R2UR UR6, R8 ;  /* 0x00000000080672ca */ /* 0x000fe400000e0000 */
[----:B------:R-:W-:-:S02]  /*1a930*/  R2UR UR4, R6 ;  /* 0x00000000060472ca */ /* 0x000fc400000e0000 */
[----:B------:R-:W-:Y:S02]  /*1a940*/  R2UR UR7, R9 ;  /* 0x00000000090772ca */ /* 0x000fe400000e0000 */
[----:B------:R-:W-:Y:S01]  /*1a950*/  R2UR UR5, R7 ;  /* 0x00000000070572ca */ /* 0x000fe200000e0000 */
[----:B------:R-:W-:Y:S02]  /*1a960*/  WARPGROUP.DEPBAR.LE gsb0, 0x0 ;  /* 0x00008000000079c5 */ /* 0x000fe40000010000 */
[----:B------:R-:W3:Y:S04]  /*1a970*/  LD.E.64 R58, desc[UR44][R16.64+0xb0] ;  /* 0x0000b02c103a7980 */ /* 0x000ee8000c101b00 */
        /* <DEDUP_REMOVED lines=12> */
[----:B------:R-:W4:Y:S04]  /*1aa40*/  LD.E.64 R10, desc[UR44][R16.64+0xb0] ;  /* 0x0000b02c100a7980 */ /* 0x000f28000c101b00 */
        /* <DEDUP_REMOVED lines=17> */
[----:B------:R-:W-:-:S03]  /*1ab60*/  IMAD.MOV.U32 R9, RZ, RZ, R5 ;  /* 0x000000ffff097224 */ /* 0x000fc600078e0005 */
[----:B------:R-:W-:Y:S02]  /*1ab70*/  R2UR UR6, R8 ;  /* 0x00000000080672ca */ /* 0x000fe400000e0000 */
[----:B------:R-:W-:Y:S01]  /*1ab80*/  R2UR UR7, R9 ;  /* 0x00000000090772ca */ /* 0x000fe200000e0000 */
[----:B--2---:R-:W-:Y:S02]  /*1ab90*/  VIADD R6, R56, 0x202 ;  /* 0x0000020238067836 */ /* 0x004fe40000000000 */
[----:B------:R-:W-:-:S03]  /*1aba0*/  IMAD.MOV.U32 R7, RZ, RZ, R57 ;  /* 0x000000ffff077224 */ /* 0x000fc600078e0039 */
        /* <DEDUP_REMOVED lines=8> */
[----:B------:R-:W-:-:S03]  /*1ac30*/  IMAD.MOV.U32 R9, RZ, RZ, R5 ;  /* 0x000000ffff097224 */ /* 0x000fc600078e0005 */
[----:B------:R-:W-:Y:S02]  /*1ac40*/  R2UR UR6, R8 ;  /* 0x00000000080672ca */ /* 0x000fe400000e0000 */
[----:B------:R-:W-:Y:S01]  /*1ac50*/  R2UR UR7, R9 ;  /* 0x00000000090772ca */ /* 0x000fe200000e0000 */
[----:B---3--:R-:W-:Y:S02]  /*1ac60*/  VIADD R6, R58, 0x204 ;  /* 0x000002043a067836 */ /* 0x008fe40000000000 */
[----:B------:R-:W-:-:S03]  /*1ac70*/  IMAD.MOV.U32 R7, RZ, RZ, R59 ;  /* 0x000000ffff077224 */ /* 0x000fc600078e003b */
        /* <DEDUP_REMOVED lines=8> */
[----:B------:R-:W-:-:S03]  /*1ad00*/  IMAD.MOV.U32 R9, RZ, RZ, R5 ;  /* 0x000000ffff097224 */ /* 0x000fc600078e0005 */
[----:B------:R-:W-:Y:S02]  /*1ad10*/  R2UR UR6, R8 ;  /* 0x00000000080672ca */ /* 0x000fe400000e0000 */
[----:B------:R-:W-:Y:S01]  /*1ad20*/  R2UR UR7, R9 ;  /* 0x00000000090772ca */ /* 0x000fe200000e0000 */
[----:B----4-:R-:W-:Y:S02]  /*1ad30*/  VIADD R6, R10, 0x206 ;  /* 0x000002060a067836 */ /* 0x010fe40000000000 */
[----:B------:R-:W-:-:S03]  /*1ad40*/  IMAD.MOV.U32 R7, RZ, RZ, R11 ;  /* 0x000000ffff077224 */ /* 0x000fc600078e000b */
        /* <DEDUP_REMOVED lines=11> */
[----:B------:R-:W-:Y:S02]  /*1ae00*/  VIADD R6, R12, 0x400 ;  /* 0x000004000c067836 */ /* 0x000fe40000000000 */
        /* <DEDUP_REMOVED lines=94> */
[----:B------:R-:W1:Y:S01]  /*1b3f0*/  SHFL.IDX PT, R3, R159, RZ, 0x1f ;  /* 0x00001fff9f037589 */ /* 0x000e6200000e0000 */
[----:B------:R-:W-:-:S03]  /*1b400*/  WARPGROUP.DEPBAR.LE gsb0, 0x0 ;  /* 0x00008000000079c5 */ /* 0x000fc60000010000 */
[----:B------:R-:W4:Y:S04]  /*1b410*/  LD.E.64 R64, desc[UR44][R16.64+0xb0] ;  /* 0x0000b02c10407980 */ /* 0x000f28000c101b00 */
[----:B------:R-:W-:Y:S01]  /*1b420*/  ST.E desc[UR44][R16.64+0x88], R19 ;  /* 0x0000881310007985 */ /* 0x000fe2000c10192c */
[----:B------:R-:W-:-:S06]  /*1b430*/  WARPGROUP.ARRIVE ;  /* 0x00000000000079c5 */ /* 0x000fcc0000000000 */
[----:B------:R-:W-:Y:S01]  /*1b440*/  HGMMA.64x64x16.F32 R24, gdesc[UR4], R24, gsb0 ;  /* 0x00e00000041879f0 */ /* 0x000fe20008000818 */
[----:B-1----:R-:W-:Y:S01]  /*1b450*/  ISETP.GT.AND P1, PT, R3, 0x7f, PT ;  /* 0x0000007f0300780c */ /* 0x002fe20003f24270 */
[----:B------:R-:W-:-:S03]  /*1b460*/  VIADD R10, R4, 0x800 ;  /* 0x00000800040a7836 */ /* 0x000fc60000000000 */
[----:B------:R-:W-:Y:S01]  /*1b470*/  SEL R3, RZ, 0x2, !P1 ;  /* 0x00000002ff037807 */ /* 0x000fe20004800000 */
[----:B------:R-:W-:-:S04]  /*1b480*/  IMAD.MOV.U32 R9, RZ, RZ, R5 ;  /* 0x000000ffff097224 */ /* 0x000fc800078e0005 */
[----:B------:R-:W-:Y:S01]  /*1b490*/  IMAD.IADD R8, R3, 0x1, R10 ;  /* 0x0000000103087824 */ /* 0x000fe200078e020a */
[----:B------:R-:W-:Y:S01]  /*1b4a0*/  R2UR UR11, R9 ;  /* 0x00000000090b72ca */ /* 0x000fe200000e0000 */
[----:B------:R-:W-:-:S03]  /*1b4b0*/  UMOV UR4, 0x1 ;  /* 0x0000000100047882 */ /* 0x000fc60000000000 */
[----:B------:R-:W-:Y:S01]  /*1b4c0*/  R2UR UR10, R8 ;  /* 0x00000000080a72ca */ /* 0x000fe200000e0000 */
[----:B------:R-:W-:Y:S01]  /*1b4d0*/  IMAD.MOV.U32 R7, RZ, RZ, R59 ;  /* 0x000000ffff077224 */ /* 0x000fe200078e003b */
[----:B------:R-:W-:Y:S01]  /*1b4e0*/  IADD3 R6, R58, 0x800, R3 ;  /* 0x000008003a067810 */ /* 0x000fe20007ffe003 */
[----:B------:R-:W-:-:S03]  /*1b4f0*/  UISETP.NE.U32.AND UP0, UPT, UR4, URZ, UPT ;  /* 0x0000003f0400728c */ /* 0x000fc6000bf05070 */
[----:B------:R-:W-:Y:S02]  /*1b500*/  R2UR UR8, R6 ;  /* 0x00000000060872ca */ /* 0x000fe400000e0000 */
[----:B------:R-:W-:Y:S01]  /*1b510*/  R2UR UR9, R7 ;  /* 0x00000000070972ca */ /* 0x000fe200000e0000 */
[----:B------:R-:W-:Y:S02]  /*1b520*/  WARPGROUP.DEPBAR.LE gsb0, 0x0 ;  /* 0x00008000000079c5 */ /* 0x000fe40000010000 */
[----:B------:R-:W4:Y:S04]  /*1b530*/  LD.E.64 R56, desc[UR44][R16.64+0xb0] ;  /* 0x0000b02c10387980 */ /* 0x000f28000c101b00 */
[----:B------:R-:W-:Y:S01]  /*1b540*/  ST.E desc[UR44][R16.64+0x88], R19 ;  /* 0x0000881310007985 */ /* 0x000fe2000c10192c */
[----:B------:R-:W-:-:S06]  /*1b550*/  WARPGROUP.ARRIVE ;  /* 0x00000000000079c5 */ /* 0x000fcc0000000000 */
[----:B------:R-:W-:Y:S01]  /*1b560*/  HGMMA.64x64x16.F32 R24, gdesc[UR8], R24, UP0, gsb0 ;  /* 0x00e00000081879f0 */ /* 0x000fe2000b800818 */
[----:B------:R-:W-:-:S05]  /*1b570*/  IMAD.MOV.U32 R21, RZ, RZ, 0x4 ;  /* 0x00000004ff157424 */ /* 0x000fca00078e00ff */
[----:B------:R-:W-:Y:S01]  /*1b580*/  SEL R13, R21, 0x2, P1 ;  /* 0x00000002150d7807 */ /* 0x000fe20000800000 */
[----:B------:R-:W-:-:S04]  /*1b590*/  IMAD.MOV.U32 R9, RZ, RZ, R5 ;  /* 0x000000ffff097224 */ /* 0x000fc800078e0005 */
[----:B------:R-:W-:Y:S01]  /*1b5a0*/  IMAD.IADD R8, R10, 0x1, R13 ;  /* 0x000000010a087824 */ /* 0x000fe200078e020d */
[----:B------:R-:W-:-:S04]  /*1b5b0*/  R2UR UR7, R9 ;  /* 0x00000000090772ca */ /* 0x000fc800000e0000 */
[----:B------:R-:W-:Y:S01]  /*1b5c0*/  R2UR UR6, R8 ;  /* 0x00000000080672ca */ /* 0x000fe200000e0000 */
[----:B--2---:R-:W-:Y:S01]  /*1b5d0*/  IMAD.MOV.U32 R7, RZ, RZ, R61 ;  /* 0x000000ffff077224 */ /* 0x004fe200078e003d */
[----:B------:R-:W-:-:S04]  /*1b5e0*/  IADD3 R6, R13, 0x800, R60 ;  /* 0x000008000d067810 */ /* 0x000fc80007ffe03c */
[----:B------:R-:W-:Y:S02]  /*1b5f0*/  R2UR UR4, R6 ;  /* 0x00000000060472ca */ /* 0x000fe400000e0000 */
[----:B------:R-:W-:Y:S01]  /*1b600*/  R2UR UR5, R7 ;  /* 0x00000000070572ca */ /* 0x000fe200000e0000 */
[----:B------:R-:W-:Y:S02]  /*1b610*/  WARPGROUP.DEPBAR.LE gsb0, 0x0 ;  /* 0x00008000000079c5 */ /* 0x000fe40000010000 */
[----:B------:R-:W2:Y:S04]  /*1b620*/  LD.E.64 R58, desc[UR44][R16.64+0xb0] ;  /* 0x0000b02c103a7980 */ /* 0x000ea8000c101b00 */
[----:B------:R-:W-:Y:S01]  /*1b630*/  ST.E desc[UR44][R16.64+0x88], R19 ;  /* 0x0000881310007985 */ /* 0x000fe2000c10192c */
[----:B------:R-:W-:-:S06]  /*1b640*/  WARPGROUP.ARRIVE ;  /* 0x00000000000079c5 */ /* 0x000fcc0000000000 */
[----:B------:R-:W-:Y:S01]  /*1b650*/  HGMMA.64x64x16.F32 R24, gdesc[UR4], R24, gsb0 ;  /* 0x00e00000041879f0 */ /* 0x000fe20008000818 */
[----:B------:R-:W-:Y:S01]  /*1b660*/  SEL R21, R21, 0x6, !P1 ;  /* 0x0000000615157807 */ /* 0x000fe20004800000 */
[----:B------:R-:W-:-:S04]  /*1b670*/  IMAD.MOV.U32 R9, RZ, RZ, R5 ;  /* 0x000000ffff097224 */ /* 0x000fc800078e0005 */
[----:B------:R-:W-:Y:S01]  /*1b680*/  IMAD.IADD R8, R10, 0x1, R21 ;  /* 0x000000010a087824 */ /* 0x000fe200078e0215 */
[----:B------:R-:W-:-:S04]  /*1b690*/  R2UR UR7, R9 ;  /* 0x00000000090772ca */ /* 0x000fc800000e0000 */
[----:B------:R-:W-:Y:S01]  /*1b6a0*/  R2UR UR6, R8 ;  /* 0x00000000080672ca */ /* 0x000fe200000e0000 */
[----:B---3--:R-:W-:Y:S01]  /*1b6b0*/  IMAD.MOV.U32 R7, RZ, RZ, R63 ;  /* 0x000000ffff077224 */ /* 0x008fe200078e003f */
[----:B------:R-:W-:-:S04]  /*1b6c0*/  IADD3 R6, R21, 0x800, R62 ;  /* 0x0000080015067810 */ /* 0x000fc80007ffe03e */
[----:B------:R-:W-:Y:S02]  /*1b6d0*/  R2UR UR4, R6 ;  /* 0x00000000060472ca */ /* 0x000fe400000e0000 */
[----:B------:R-:W-:Y:S01]  /*1b6e0*/  R2UR UR5, R7 ;  /* 0x00000000070572ca */ /* 0x000fe200000e0000 */
[----:B------:R-:W-:Y:S02]  /*1b6f0*/  WARPGROUP.DEPBAR.LE gsb0, 0x0 ;  /* 0x00008000000079c5 */ /* 0x000fe40000010000 */
[----:B------:R-:W3:Y:S04]  /*1b700*/  LD.E.64 R60, desc[UR44][R16.64+0xb0] ;  /* 0x0000b02c103c7980 */ /* 0x000ee8000c101b00 */
[----:B------:R-:W-:Y:S01]  /*1b710*/  ST.E desc[UR44][R16.64+0x88], R19 ;  /* 0x0000881310007985 */ /* 0x000fe2000c10192c */
[----:B------:R-:W-:-:S06]  /*1b720*/  WARPGROUP.ARRIVE ;  /* 0x00000000000079c5 */ /* 0x000fcc0000000000 */
[----:B------:R-:W-:Y:S01]  /*1b730*/  HGMMA.64x64x16.F32 R24, gdesc[UR4], R24, gsb0 ;  /* 0x00e00000041879f0 */ /* 0x000fe20008000818 */
[----:B------:R-:W-:Y:S02]  /*1b740*/  IMAD.MOV.U32 R6, RZ, RZ, 0x28 ;  /* 0x00000028ff067424 */ /* 0x000fe400078e00ff */
[----:B------:R-:W-:-:S03]  /*1b750*/  IMAD.MOV.U32 R7, RZ, RZ, 0xa00 ;  /* 0x00000a00ff077424 */ /* 0x000fc600078e00ff */
[----:B------:R-:W-:Y:S02]  /*1b760*/  SEL R6, R6, 0x26, P1 ;  /* 0x0000002606067807 */ /* 0x000fe40000800000 */
[----:B------:R-:W-:-:S05]  /*1b770*/  SEL R7, R7, 0x980, P1 ;  /* 0x0000098007077807 */ /* 0x000fca0000800000 */
[----:B------:R-:W-:-:S05]  /*1b780*/  IMAD.IADD R6, R6, 0x1, R7 ;  /* 0x0000000106067824 */ /* 0x000fca00078e0207 */
[----:B------:R-:W-:Y:S01]  /*1b790*/  LOP3.LUT R9, R6, 0xa06, RZ, 0xc0, !PT ;  /* 0x00000a0606097812 */ /* 0x000fe200078ec0ff */
[----:B----4-:R-:W-:-:S04]  /*1b7a0*/  IMAD.MOV.U32 R7, RZ, RZ, R65 ;  /* 0x000000ffff077224 */ /* 0x010fc800078e0041 */
[----:B------:R-:W-:Y:S02]  /*1b7b0*/  IMAD.IADD R6, R9, 0x1, R64 ;  /* 0x0000000109067824 */ /* 0x000fe400078e0240 */
[----:B------:R-:W-:Y:S02]  /*1b7c0*/  IMAD.IADD R8, R4, 0x1, R9 ;  /* 0x0000000104087824 */ /* 0x000fe400078e0209 */
[----:B------:R-:W-:Y:S01]  /*1b7d0*/  IMAD.MOV.U32 R9, RZ, RZ, R5 ;  /* 0x000000ffff097224 */ /* 0x000fe200078e0005 */
[----:B------:R-:W-:Y:S02]  /*1b7e0*/  R2UR UR4, R6 ;  /* 0x00000000060472ca */ /* 0x000fe400000e0000 */
[----:B------:R-:W-:Y:S02]  /*1b7f0*/  R2UR UR6, R8 ;  /* 0x00000000080672ca */ /* 0x000fe400000e0000 */
[----:B------:R-:W-:Y:S02]  /*1b800*/  R2UR UR7, R9 ;  /* 0x00000000090772ca */ /* 0x000fe400000e0000 */
[----:B------:R-:W-:Y:S01]  /*1b810*/  R2UR UR5, R7 ;  /* 0x00000000070572ca */ /* 0x000fe200000e0000 */
[----:B------:R-:W-:-:S02]  /*1b820*/  WARPGROUP.DEPBAR.LE gsb0, 0x0 ;  /* 0x00008000000079c5 */ /* 0x000fc40000010000 */
[----:B------:R-:W4:Y:S04]  /*1b830*/  LD.E.64 R62, desc[UR44][R16.64+0xb0] ;  /* 0x0000b02c103e7980 */ /* 0x000f28000c101b00 */
[----:B------:R-:W-:Y:S01]  /*1b840*/  ST.E desc[UR44][R16.64+0x88], R19 ;  /* 0x0000881310007985 */ /* 0x000fe2000c10192c */
[----:B------:R-:W-:-:S06]  /*1b850*/  WARPGROUP.ARRIVE ;  /* 0x00000000000079c5 */ /* 0x000fcc0000000000 */
[----:B------:R-:W-:Y:S01]  /*1b860*/  HGMMA.64x64x16.F32 R24, gdesc[UR4], R24, gsb0 ;  /* 0x00e00000041879f0 */ /* 0x000fe20008000818 */
[----:B------:R-:W-:Y:S02]  /*1b870*/  VIADD R10, R4, 0xa00 ;  /* 0x00000a00040a7836 */ /* 0x000fe40000000000 */
[----:B------:R-:W-:Y:S02]  /*1b880*/  IMAD.MOV.U32 R9, RZ, RZ, R5 ;  /* 0x000000ffff097224 */ /* 0x000fe400078e0005 */
[----:B------:R-:W-:-:S03]  /*1b890*/  IMAD.IADD R8, R3, 0x1, R10 ;  /* 0x0000000103087824 */ /* 0x000fc600078e020a */
[----:B------:R-:W-:Y:S02]  /*1b8a0*/  R2UR UR7, R9 ;  /* 0x00000000090772ca */ /* 0x000fe400000e0000 */
[----:B------:R-:W-:Y:S01]  /*1b8b0*/  R2UR UR6, R8 ;  /* 0x00000000080672ca */ /* 0x000fe200000e0000 */
[----:B------:R-:W-:Y:S01]  /*1b8c0*/  IMAD.MOV.U32 R7, RZ, RZ, R57 ;  /* 0x000000ffff077224 */ /* 0x000fe200078e0039 */
[----:B------:R-:W-:-:S04]  /*1b8d0*/  IADD3 R6, R3, 0xa00, R56 ;  /* 0x00000a0003067810 */ /* 0x000fc80007ffe038 */
[----:B------:R-:W-:Y:S02]  /*1b8e0*/  R2UR UR4, R6 ;  /* 0x00000000060472ca */ /* 0x000fe400000e0000 */
[----:B------:R-:W-:Y:S01]  /*1b8f0*/  R2UR UR5, R7 ;  /* 0x00000000070572ca */ /* 0x000fe200000e0000 */
[----:B------:R-:W-:Y:S02]  /*1b900*/  WARPGROUP.DEPBAR.LE gsb0, 0x0 ;  /* 0x00008000000079c5 */ /* 0x000fe40000010000 */
[----:B------:R-:W4:Y:S04]  /*1b910*/  LD.E.64 R64, desc[UR44][R16.64+0xb0] ;  /* 0x0000b02c10407980 */ /* 0x000f28000c101b00 */
[----:B------:R-:W-:Y:S01]  /*1b920*/  ST.E desc[UR44][R16.64+0x88], R19 ;  /* 0x0000881310007985 */ /* 0x000fe2000c10192c */
[----:B------:R-:W-:-:S06]  /*1b930*/  WARPGROUP.ARRIVE ;  /* 0x00000000000079c5 */ /* 0x000fcc0000000000 */
[----:B------:R-:W-:Y:S01]  /*1b940*/  HGMMA.64x64x16.F32 R24, gdesc[UR4], R24, gsb0 ;  /* 0x00e00000041879f0 */ /* 0x000fe20008000818 */
[----:B------:R-:W-:Y:S02]  /*1b950*/  IMAD.IADD R8, R13, 0x1, R10 ;  /* 0x000000010d087824 */ /* 0x000fe400078e020a */
[----:B------:R-:W-:-:S03]  /*1b960*/  IMAD.MOV.U32 R9, RZ, RZ, R5 ;  /* 0x000000ffff097224 */ /* 0x000fc600078e0005 */
[----:B------:R-:W-:Y:S02]  /*1b970*/  R2UR UR6, R8 ;  /* 0x00000000080672ca */ /* 0x000fe400000e0000 */
        /* <DEDUP_REMOVED lines=10> */
[----:B------:R-:W-:Y:S02]  /*1ba20*/  IMAD.IADD R8, R21, 0x1, R10 ;  /* 0x0000000115087824 */ /* 0x000fe400078e020a */
[----:B------:R-:W-:-:S03]  /*1ba30*/  IMAD.MOV.U32 R9, RZ, RZ, R5 ;  /* 0x000000ffff097224 */ /* 0x000fc600078e0005 */
[----:B------:R-:W-:Y:S02]  /*1ba40*/  R2UR UR6, R8 ;  /* 0x00000000080672ca */ /* 0x000fe400000e0000 */
        /* <DEDUP_REMOVED lines=64> */
[----:B------:R-:W1:Y:S01]  /*1be50*/  S2R R18, SR_TID.X ;  /* 0x0000000000127919 */ /* 0x000e620000002100 */
        /* <DEDUP_REMOVED lines=9> */
[----:B------:R-:W-:Y:S01]  /*1bef0*/  IMAD.IADD R6, R6, 0x1, R7 ;  /* 0x0000000106067824 */ /* 0x000fe200078e0207 */
[----:B-1----:R-:W-:-:S04]  /*1bf00*/  LOP3.LUT R18, R18, 0x7f, RZ, 0xc0, !PT ;  /* 0x0000007f12127812 */ /* 0x002fc800078ec0ff */
[----:B------:R-:W-:Y:S02]  /*1bf10*/  LOP3.LUT R9, R6, 0xe06, RZ, 0xc0, !PT ;  /* 0x00000e0606097812 */ /* 0x000fe400078ec0ff */
[----:B------:R-:W-:Y:S01]  /*1bf20*/  ISETP.NE.AND P0, PT, R18, RZ, PT ;  /* 0x000000ff1200720c */ /* 0x000fe20003f05270 */
[----:B----4-:R-:W-:Y:S02]  /*1bf30*/  IMAD.MOV.U32 R7, RZ, RZ, R61 ;  /* 0x000000ffff077224 */ /* 0x010fe400078e003d */
[----:B------:R-:W-:Y:S02]  /*1bf40*/  IMAD.IADD R6, R9, 0x1, R60 ;  /* 0x0000000109067824 */ /* 0x000fe400078e023c */
[----:B------:R-:W-:Y:S02]  /*1bf50*/  IMAD.IADD R8, R4, 0x1, R9 ;  /* 0x0000000104087824 */ /* 0x000fe400078e0209 */
[----:B------:R-:W-:Y:S01]  /*1bf60*/  IMAD.MOV.U32 R9, RZ, RZ, R5 ;  /* 0x000000ffff097224 */ /* 0x000fe200078e0005 */
[----:B------:R-:W-:-:S02]  /*1bf70*/  R2UR UR4, R6 ;  /* 0x00000000060472ca */ /* 0x000fc400000e0000 */
[----:B------:R-:W-:Y:S02]  /*1bf80*/  R2UR UR6, R8 ;  /* 0x00000000080672ca */ /* 0x000fe400000e0000 */
[----:B------:R-:W-:Y:S02]  /*1bf90*/  R2UR UR7, R9 ;  /* 0x00000000090772ca */ /* 0x000fe400000e0000 */
[----:B------:R-:W-:Y:S01]  /*1bfa0*/  R2UR UR5, R7 ;  /* 0x00000000070572ca */ /* 0x000fe200000e0000 */
[----:B------:R-:W-:Y:S02]  /*1bfb0*/  WARPGROUP.DEPBAR.LE gsb0, 0x0 ;  /* 0x00008000000079c5 */ /* 0x000fe40000010000 */
[----:B------:R-:W4:Y:S04]  /*1bfc0*/  LD.E.64 R58, desc[UR44][R16.64+0xb0] ;  /* 0x0000b02c103a7980 */ /* 0x000f28000c101b00 */
[----:B------:R-:W4:Y:S04]  /*1bfd0*/  @!P0 LD.E.64 R10, desc[UR44][R16.64+0x30] ;  /* 0x0000302c100a8980 */ /* 0x000f28000c101b00 */
[----:B------:R-:W4:Y:S04]  /*1bfe0*/  @!P0 LD.E R14, desc[UR44][R16.64+0x1e8] ;  /* 0x0001e82c100e8980 */ /* 0x000f28000c101900 */
[----:B------:R-:W-:Y:S01]  /*1bff0*/  ST.E desc[UR44][R16.64+0x88], R19 ;  /* 0x0000881310007985 */ /* 0x000fe2000c10192c */
[----:B------:R-:W-:-:S06]  /*1c000*/  WARPGROUP.ARRIVE ;  /* 0x00000000000079c5 */ /* 0x000fcc0000000000 */
[----:B------:R-:W-:Y:S01]  /*1c010*/  HGMMA.64x64x16.F32 R24, gdesc[UR4], R24, gsb0 ;  /* 0x00e00000041879f0 */ /* 0x000fe20008000818 */
[----:B------:R-:W-:Y:S02]  /*1c020*/  VIADD R12, R4, 0xe00 ;  /* 0x00000e00040c7836 */ /* 0x000fe40000000000 */
[----:B------:R-:W-:Y:S02]  /*1c030*/  IMAD.MOV.U32 R9, RZ, RZ, R5 ;  /* 0x000000ffff097224 */ /* 0x000fe400078e0005 */
[----:B------:R-:W-:-:S03]  /*1c040*/  IMAD.IADD R8, R3, 0x1, R12 ;  /* 0x0000000103087824 */ /* 0x000fc600078e020c */
[----:B------:R-:W-:Y:S01]  /*1c050*/  R2UR UR7, R9 ;  /* 0x00000000090772ca */ /* 0x000fe200000e0000 */
[----:B------:R-:W-:Y:S01]  /*1c060*/  IMAD.MOV.U32 R7, RZ, RZ, R63 ;  /* 0x000000ffff077224 */ /* 0x000fe200078e003f */
[----:B------:R-:W-:Y:S02]  /*1c070*/  IADD3 R6, R3, 0xe00, R62 ;  /* 0x00000e0003067810 */ /* 0x000fe40007ffe03e */
[----:B------:R-:W-:Y:S02]  /*1c080*/  R2UR UR6, R8 ;  /* 0x00000000080672ca */ /* 0x000fe400000e0000 */
[----:B------:R-:W-:Y:S02]  /*1c090*/  R2UR UR4, R6 ;  /* 0x00000000060472ca */ /* 0x000fe400000e0000 */
[----:B------:R-:W-:Y:S01]  /*1c0a0*/  R2UR UR5, R7 ;  /* 0x00000000070572ca */ /* 0x000fe200000e0000 */
[----:B------:R-:W-:Y:S02]  /*1c0b0*/  WARPGROUP.DEPBAR.LE gsb0, 0x0 ;  /* 0x00008000000079c5 */ /* 0x000fe40000010000 */
[----:B------:R-:W-:Y:S01]  /*1c0c0*/  ST.E desc[UR44][R16.64+0x88], R19 ;  /* 0x0000881310007985 */ /* 0x000fe2000c10192c */
[----:B------:R-:W-:-:S09]  /*1c0d0*/  WARPGROUP.ARRIVE ;  /* 0x00000000000079c5 */ /* 0x000fd20000000000 */
        /* <DEDUP_REMOVED lines=22> */
[----:B------:R-:W-:Y:S01]  /*1c240*/  ST.E desc[UR44][R16.64+0x88], R19 ;  /* 0x0000881310007985 */ /* 0x000fe2000c10192c */
[----:B------:R-:W-:-:S09]  /*1c250*/  WARPGROUP.ARRIVE ;  /* 0x00000000000079c5 */ /* 0x000fd20000000000 */
[----:B------:R-:W-:Y:S01]  /*1c260*/  HGMMA.64x64x16.F32 R24, gdesc[UR4], R24, gsb0 ;  /* 0x00e00000041879f0 */ /* 0x000fe20008000818 */
[----:B------:R-:W-:Y:S02]  /*1c270*/  IMAD.MOV.U32 R3, RZ, RZ, 0x40 ;  /* 0x00000040ff037424 */ /* 0x000fe400078e00ff */
[----:B------:R-:W-:-:S03]  /*1c280*/  IMAD.MOV.U32 R6, RZ, RZ, 0x1000 ;  /* 0x00001000ff067424 */ /* 0x000fc600078e00ff */
[----:B------:R-:W-:Y:S02]  /*1c290*/  SEL R3, R3, 0x3e, P1 ;  /* 0x0000003e03037807 */ /* 0x000fe40000800000 */
[----:B------:R-:W-:-:S05]  /*1c2a0*/  SEL R6, R6, 0xf80, P1 ;  /* 0x00000f8006067807 */ /* 0x000fca0000800000 */
[----:B------:R-:W-:-:S05]  /*1c2b0*/  IMAD.IADD R3, R3, 0x1, R6 ;  /* 0x0000000103037824 */ /* 0x000fca00078e0206 */
[----:B------:R-:W-:Y:S01]  /*1c2c0*/  LOP3.LUT R3, R3, 0x1e06, RZ, 0xc0, !PT ;  /* 0x00001e0603037812 */ /* 0x000fe200078ec0ff */
[----:B------:R-:W-:-:S04]  /*1c2d0*/  IMAD.MOV.U32 R7, RZ, RZ, R5 ;  /* 0x000000ffff077224 */ /* 0x000fc800078e0005 */
[----:B------:R-:W-:Y:S02]  /*1c2e0*/  IMAD.IADD R6, R4, 0x1, R3 ;  /* 0x0000000104067824 */ /* 0x000fe400078e0203 */
[----:B----4-:R-:W-:Y:S02]  /*1c2f0*/  IMAD.IADD R4, R3, 0x1, R58 ;  /* 0x0000000103047824 */ /* 0x010fe400078e023a */
[----:B------:R-:W-:Y:S01]  /*1c300*/  IMAD.MOV.U32 R5, RZ, RZ, R59 ;  /* 0x000000ffff057224 */ /* 0x000fe200078e003b */
[----:B------:R-:W-:Y:S02]  /*1c310*/  R2UR UR6, R6 ;  /* 0x00000000060672ca */ /* 0x000fe400000e0000 */
[----:B------:R-:W-:Y:S02]  /*1c320*/  R2UR UR7, R7 ;  /* 0x00000000070772ca */ /* 0x000fe400000e0000 */
[----:B------:R-:W-:Y:S02]  /*1c330*/  R2UR UR4, R4 ;  /* 0x00000000040472ca */ /* 0x000fe400000e0000 */
[----:B------:R-:W-:Y:S01]  /*1c340*/  R2UR UR5, R5 ;  /* 0x00000000050572ca */ /* 0x000fe200000e0000 */
[----:B------:R-:W-:-:S02]  /*1c350*/  WARPGROUP.DEPBAR.LE gsb0, 0x0 ;  /* 0x00008000000079c5 */ /* 0x000fc40000010000 */
[----:B------:R-:W-:Y:S01]  /*1c360*/  ST.E desc[UR44][R16.64+0x88], R19 ;  /* 0x0000881310007985 */ /* 0x000fe2000c10192c */
[----:B------:R-:W-:-:S09]  /*1c370*/  WARPGROUP.ARRIVE ;  /* 0x00000000000079c5 */ /* 0x000fd20000000000 */
[----:B------:R-:W-:Y:S01]  /*1c380*/  HGMMA.64x64x16.F32 R24, gdesc[UR4], R24, gsb0 ;  /* 0x00e00000041879f0 */ /* 0x000fe20008000818 */
[----:B------:R-:W-:-:S05]  /*1c390*/  @!P0 MOV R11, R10 ;  /* 0x0000000a000b8202 */ /* 0x000fca0000000f00 */
[----:B------:R-:W-:-:S05]  /*1c3a0*/  @!P0 IMAD R14, R14, 0x8, R11 ;  /* 0x000000080e0e8824 */ /* 0x000fca00078e020b */
[----:B------:R-:W-:Y:S01]  /*1c3b0*/  @!P0 PRMT R14, RZ, 0x654, R14 ;  /* 0x00000654ff0e8816 */ /* 0x000fe2000000000e */
[----:B------:R-:W-:Y:S02]  /*1c3c0*/  WARPGROUP.DEPBAR.LE gsb0, 0x0 ;  /* 0x00008000000079c5 */ /* 0x000fe40000010000 */
[----:B------:R0:W-:Y:S01]  /*1c3d0*/  ST.E desc[UR44][R16.64+0x88], R19 ;  /* 0x0000881310007985 */ /* 0x0001e2000c10192c */
[----:B------:R1:W-:Y:S03]  /*1c3e0*/  @!P0 SYNCS.ARRIVE.TRANS64.RED.A1T0 RZ, [R14+URZ], RZ ;  /* 0x000000ff0eff89a7 */ /* 0x0003e6000810043f */
[----:B------:R-:W2:Y:S04]  /*1c3f0*/  LD.E.64 R20, desc[UR44][R16.64+0x120] ;  /* 0x0001202c10147980 */ /* 0x000ea8000c101b00 */
[----:B------:R-:W0:Y:S04]  /*1c400*/  LDL R18, [R1+0xec] ;  /* 0x0000ec0001127983 */ /* 0x000e280000100800 */
[----:B------:R-:W3:Y:S04]  /*1c410*/  LDL.64 R12, [R1+0x110] ;  /* 0x00011000010c7983 */ /* 0x000ee80000100a00 */
[----:B------:R-:W4:Y:S04]  /*1c420*/  LDL R3, [R1+0x70] ;  /* 0x0000700001037983 */ /* 0x000f280000100800 */
[----:B-1----:R-:W4:Y:S04]  /*1c430*/  LDL R14, [R1+0x118] ;  /* 0x00011800010e7983 */ /* 0x002f280000100800 */
[----:B------:R-:W4:Y:S04]  /*1c440*/  LDL.128 R8, [R1+0x100] ;  /* 0x0001000001087983 */ /* 0x000f280000100c00 */
[----:B------:R-:W4:Y:S04]  /*1c450*/  LDL.128 R4, [R1+0xf0] ;  /* 0x0000f00001047983 */ /* 0x000f280000100c00 */
[----:B--2---:R1:W2:Y:S01]  /*1c460*/  LD.E R20, desc[UR44][R20.64] ;  /* 0x0000002c14147980 */ /* 0x0042a2000c101900 */
[----:B0-----:R-:W-:-:S04]  /*1c470*/  SHF.R.S32.HI R19, RZ, 0x1f, R18 ;  /* 0x0000001fff137819 */ /* 0x001fc80000011412 */
[----:B-1----:R-:W-:-:S04]  /*1c480*/  LEA.HI R21, R19, R18, RZ, 0x7 ;  /* 0x0000001213157211 */ /* 0x002fc800078f38ff */
[----:B------:R-:W-:-:S05]  /*1c490*/  LOP3.LUT R21, R21, 0xffffff80, RZ, 0xc0, !PT ;  /* 0xffffff8015157812 */ /* 0x000fca00078ec0ff */
[----:B------:R-:W-:Y:S01]  /*1c4a0*/  IMAD.IADD R21, R18, 0x1, -R21 ;  /* 0x0000000112157824 */ /* 0x000fe200078e0a15 */
[----:B---3--:R-:W-:Y:S02]  /*1c4b0*/  ISETP.NE.AND P1, PT, R12, 0x1, PT ;  /* 0x000000010c00780c */ /* 0x008fe40003f25270 */
[----:B----4-:R-:W-:Y:S01]  /*1c4c0*/  ISETP.GE.AND P2, PT, R9, 0x1, PT ;  /* 0x000000010900780c */ /* 0x010fe20003f46270 */
[----:B------:R-:W-:Y:S01]  /*1c4d0*/  BSSY B0, `(.L_x_2105) ;  /* 0x0000075000007945 */ /* 0x000fe20003800000 */
[-C--:B--2---:R-:W-:Y:S01]  /*1c4e0*/  FMUL.FTZ R30, R30, R20.reuse ;  /* 0x000000141e1e7220 */ /* 0x084fe20000410000 */
[-C--:B------:R-:W-:Y:S01]  /*1c4f0*/  FMUL.FTZ R31, R31, R20.reuse ;  /* 0x000000141f1f7220 */ /* 0x080fe20000410000 */
[-C--:B------:R-:W-:Y:S02]  /*1c500*/  FMUL.FTZ R29, R29, R20.reuse ;  /* 0x000000141d1d7220 */ /* 0x080fe40000410000 */
[----:B------:R0:W1:Y:S01]  /*1c510*/  MUFU.TANH R57, R30 ;  /* 0x0000001e00397308 */ /* 0x0000620000002400 */
[----:B------:R-:W-:-:S07]  /*1c520*/  FMUL.FTZ R32, R32, R20 ;  /* 0x0000001420207220 */ /* 0x000fce0000410000 */
[----:B------:R2:W3:Y:S01]  /*1c530*/  MUFU.TANH R58, R31 ;  /* 0x0000001f003a7308 */ /* 0x0004e20000002400 */
[----:B0-----:R-:W-:-:S07]  /*1c540*/  SHF.R.S32.HI R30, RZ, 0x1f, R21 ;  /* 0x0000001fff1e7819 */ /* 0x001fce0000011415 */
[----:B------:R0:W4:Y:S01]  /*1c550*/  MUFU.TANH R56, R29 ;  /* 0x0000001d00387308 */ /* 0x0001220000002400 */
[----:B--2---:R-:W-:-:S04]  /*1c560*/  LEA.HI R31, R19, R18, RZ, 0x2 ;  /* 0x00000012131f7211 */ /* 0x004fc800078f10ff */
[----:B------:R-:W-:Y:S02]  /*1c570*/  LOP3.LUT R31, R31, 0xfffffffc, RZ, 0xc0, !PT ;  /* 0xfffffffc1f1f7812 */ /* 0x000fe400078ec0ff */
[-C--:B0-----:R-:W-:Y:S01]  /*1c580*/  LEA.HI R29, R30, R21.reuse, RZ, 0x2 ;  /* 0x000000151e1d7211 */ /* 0x081fe200078f10ff */
[----:B------:R0:W2:Y:S03]  /*1c590*/  MUFU.TANH R59, R32 ;  /* 0x00000020003b7308 */ /* 0x0000a60000002400 */
[----:B------:R-:W-:Y:S01]  /*1c5a0*/  SHF.R.S32.HI R19, RZ, 0x2, R29 ;  /* 0x00000002ff137819 */ /* 0x000fe2000001141d */
[----:B------:R-:W-:Y:S01]  /*1c5b0*/  IMAD.IADD R31, R18, 0x1, -R31 ;  /* 0x00000001121f7824 */ /* 0x000fe200078e0a1f */
[----:B------:R-:W-:Y:S02]  /*1c5c0*/  LEA.HI R30, R30, R21, RZ, 0x5 ;  /* 0x000000151e1e7211 */ /* 0x000fe400078f28ff */
[----:B0-----:R-:W-:-:S04]  /*1c5d0*/  SHF.R.S32.HI R32, RZ, 0x1f, R29 ;  /* 0x0000001fff207819 */ /* 0x001fc8000001141d */
        /* <DEDUP_REMOVED lines=10> */
[----:B------:R-:W-:Y:S01]  /*1c680*/  @P1 IMAD.HI.U32 R13, R18, R13, RZ ;  /* 0x0000000d120d1227 */ /* 0x000fe200078e00ff */
[----:B------:R-:W-:-:S04]  /*1c690*/  LOP3.LUT R12, R29, 0x7ffffffc, RZ, 0xc0, !PT ;  /* 0x7ffffffc1d0c7812 */ /* 0x000fc800078ec0ff */
[----:B------:R-:W-:Y:S01]  /*1c6a0*/  @P1 SHF.R.U32.HI R18, RZ, R14, R13 ;  /* 0x0000000eff121219 */ /* 0x000fe2000001160d */
[----:B------:R-:W-:-:S04]  /*1c6b0*/  IMAD.SHL.U32 R30, R0, 0x40, RZ ;  /* 0x00000040001e7824 */ /* 0x000fc800078e00ff */
[----:B------:R-:W0:Y:S01]  /*1c6c0*/  SHFL.IDX PT, R29, R18, RZ, 0x1c1f ;  /* 0x001c1fff121d7589 */ /* 0x000e2200000e0000 */
[----:B------:R-:W-:Y:S01]  /*1c6d0*/  IADD3 R3, -R30, 0x1, RZ ;  /* 0x000000011e037810 */ /* 0x000fe20007ffe1ff */
        /* <DEDUP_REMOVED lines=26> */
[----:B------:R-:W-:-:S02]  /*1c880*/  IMAD.IADD R12, R21, 0x1, -R12 ;  /* 0x00000001150c7824 */ /* 0x000fc400078e0a0c */
[-C--:B------:R-:W-:Y:S01]  /*1c890*/  FMUL.FTZ R54, R54, R20.reuse ;  /* 0x0000001436367220 */ /* 0x080fe20000410000 */
[----:B------:R-:W-:Y:S01]  /*1c8a0*/  FMUL.FTZ R20, R55, R20 ;  /* 0x0000001437147220 */ /* 0x000fe20000410000 */
[----:B------:R-:W-:Y:S01]  /*1c8b0*/  IMAD R3, R12, -0x2, R3 ;  /* 0xfffffffe0c037824 */ /* 0x000fe200078e0203 */
[----:B------:R-:W0:Y:S04]  /*1c8c0*/  MUFU.TANH R24, R24 ;  /* 0x0000001800187308 */ /* 0x000e280000002400 */
[----:B------:R-:W-:-:S04]  /*1c8d0*/  IADD3 R14, -R4, R3, R5 ;  /* 0x00000003040e7210 */ /* 0x000fc80007ffe105 */
[----:B------:R-:W0:Y:S01]  /*1c8e0*/  MUFU.TANH R25, R25 ;  /* 0x0000001900197308 */ /* 0x000e220000002400 */
[----:B------:R-:W-:-:S07]  /*1c8f0*/  LOP3.LUT R3, RZ, R6, RZ, 0x33, !PT ;  /* 0x00000006ff037212 */ /* 0x000fce00078e33ff */
        /* <DEDUP_REMOVED lines=26> */
[----:B------:R-:W1:Y:S01]  /*1caa0*/  MUFU.TANH R20, R20 ;  /* 0x0000001400147308 */ /* 0x000e620000002400 */
[----:B------:R-:W-:-:S02]  /*1cab0*/  IMAD.IADD R14, R14, 0x1, R3 ;  /* 0x000000010e0e7824 */ /* 0x000fc400078e0203 */
[----:B------:R-:W-:Y:S02]  /*1cac0*/  IMAD.IADD R19, R8, 0x1, -R30 ;  /* 0x0000000108137824 */ /* 0x000fe400078e0a1e */
[--C-:B0-----:R-:W-:Y:S02]  /*1cad0*/  IMAD.IADD R6, R13, 0x1, R29.reuse ;  /* 0x000000010d067824 */ /* 0x101fe400078e021d */
[----:B------:R-:W-:Y:S01]  /*1cae0*/  IMAD.IADD R3, R14, 0x1, R29 ;  /* 0x000000010e037824 */ /* 0x000fe200078e021d */
[----:B--234-:R-:W-:Y:S06]  /*1caf0*/  @!P2 BRA `(.L_x_2106) ;  /* 0x000000000048a947 */ /* 0x01cfec0003800000 */
        /* <DEDUP_REMOVED lines=10> */
.L_x_2108:
[----:B------:R-:W-:-:S13]  /*1cba0*/  ISETP.NE.AND P1, PT, R9, 0x1, PT ;  /* 0x000000010900780c */ /* 0x000fda0003f25270 */
[----:B------:R-:W-:-:S05]  /*1cbb0*/  @P1 IMAD.HI.U32 R8, R7, R10, RZ ;  /* 0x0000000a07081227 */ /* 0x000fca00078e00ff */
[----:B------:R-:W-:-:S07]  /*1cbc0*/  @P1 SHF.R.U32.HI R7, RZ, R11, R8 ;  /* 0x0000000bff071219 */ /* 0x000fce0000011608 */
.L_x_2109:
[----:B------:R-:W-:Y:S05]  /*1cbd0*/  BSYNC B1 ;  /* 0x0000000000017941 */ /* 0x000fea0003800000 */
.L_x_2107:
[----:B------:R-:W-:-:S04]  /*1cbe0*/  IMAD R7, R7, R9, -R30 ;  /* 0x0000000907077224 */ /* 0x000fc800078e0a1e */
[----:B------:R-:W-:-:S05]  /*1cbf0*/  IMAD R8, R12, -0x2, R7 ;  /* 0xfffffffe0c087824 */ /* 0x000fca00078e0207 */
[----:B------:R-:W-:Y:S02]  /*1cc00*/  VIMNMX R3, R3, R8, !PT ;  /* 0x0000000803037248 */ /* 0x000fe40007fe0100 */
[----:B------:R-:W-:-:S07]  /*1cc10*/  VIADDMNMX R6, R8, R9, R6, PT ;  /* 0x0000000908067246 */ /* 0x000fce0003800106 */
.L_x_2106:
[----:B------:R-:W-:Y:S05]  /*1cc20*/  BSYNC B0 ;  /* 0x0000000000007941 */ /* 0x000fea0003800000 */
.L_x_2105:
[C---:B------:R-:W-:Y:S01]  /*1cc30*/  ISETP.GE.AND P1, PT, R19.reuse, 0x2, PT ;  /* 0x000000021300780c */ /* 0x040fe20003f26270 */
[----:B------:R-:W0:Y:S01]  /*1cc40*/  SHFL.IDX PT, R18, R18, 0x1, 0x1c1f ;  /* 0x003c1f0012127f89 */ /* 0x000e2200000e0000 */
[----:B------:R-:W-:Y:S01]  /*1cc50*/  ISETP.GE.AND P5, PT, R19, 0xa, PT ;  /* 0x0000000a1300780c */ /* 0x000fe20003fa6270 */
        /* <DEDUP_REMOVED lines=11> */
[----:B------:R-:W-:Y:S02]  /*1cd10*/  ISETP.LT.OR P4, PT, R6, 0x9, P4 ;  /* 0x000000090600780c */ /* 0x000fe40002781670 */
        /* <DEDUP_REMOVED lines=17> */
[C---:B------:R-:W-:Y:S02]  /*1ce30*/  ISETP.LT.OR P3, PT, R6.reuse, 0x1a, P3 ;  /* 0x0000001a0600780c */ /* 0x040fe40001f61670 */
        /* <DEDUP_REMOVED lines=35> */
[----:B------:R-:W-:Y:S02]  /*1d070*/  P2R R7, PR, RZ, 0x40 ;  /* 0x00000040ff077803 */ /* 0x000fe40000000000 */
[----:B------:R-:W-:-:S04]  /*1d080*/  ISETP.GT.AND P6, PT, R3, RZ, !P6 ;  /* 0x000000ff0300720c */ /* 0x000fc800077c4270 */
[----:B------:R-:W-:-:S04]  /*1d090*/  ISETP.LT.OR P6, PT, R6, 0x1, P6 ;  /* 0x000000010600780c */ /* 0x000fc800037c1670 */
[----:B------:R-:W-:Y:S02]  /*1d0a0*/  FSEL R24, R24, -INF , !P6 ;  /* 0xff80000018187808 */ /* 0x000fe40007000000 */
[----:B------:R-:W-:-:S04]  /*1d0b0*/  ISETP.GE.AND P6, PT, R19, 0x3a, PT ;  /* 0x0000003a1300780c */ /* 0x000fc80003fc6270 */
[----:B------:R-:W-:Y:S02]  /*1d0c0*/  P2R R19, PR, RZ, 0x40 ;  /* 0x00000040ff137803 */ /* 0x000fe40000000000 */
[----:B------:R-:W-:Y:S01]  /*1d0d0*/  ISETP.GT.AND P6, PT, R3, 0x39, !P6 ;  /* 0x000000390300780c */ /* 0x000fe200077c4270 */
[----:B0-----:R-:W-:-:S03]  /*1d0e0*/  IMAD.IADD R3, R14, 0x1, R18 ;  /* 0x000000010e037824 */ /* 0x001fc600078e0212 */
        /* <DEDUP_REMOVED lines=15> */
.L_x_2113:
[----:B------:R-:W-:-:S13]  /*1d1e0*/  ISETP.NE.AND P6, PT, R9, 0x1, PT ;  /* 0x000000010900780c */ /* 0x000fda0003fc5270 */
[----:B------:R-:W-:-:S05]  /*1d1f0*/  @P6 IMAD.HI.U32 R10, R4, R10, RZ ;  /* 0x0000000a040a6227 */ /* 0x000fca00078e00ff */
[----:B------:R-:W-:-:S07]  /*1d200*/  @P6 SHF.R.U32.HI R4, RZ, R11, R10 ;  /* 0x0000000bff046219 */ /* 0x000fce000001160a */
.L_x_2114:
[----:B------:R-:W-:Y:S05]  /*1d210*/  BSYNC B1 ;  /* 0x0000000000017941 */ /* 0x000fea0003800000 */
.L_x_2112:
[----:B------:R-:W-:-:S04]  /*1d220*/  IMAD R5, R4, R9, -R30 ;  /* 0x0000000904057224 */ /* 0x000fc800078e0a1e */
[----:B------:R-:W-:-:S05]  /*1d230*/  IMAD R12, R12, -0x2, R5 ;  /* 0xfffffffe0c0c7824 */ /* 0x000fca00078e0205 */
[----:B------:R-:W-:Y:S02]  /*1d240*/  VIADDMNMX R6, R12, R9, R6, PT ;  /* 0x000000090c067246 */ /* 0x000fe40003800106 */
[----:B------:R-:W-:-:S07]  /*1d250*/  VIMNMX R3, R3, R12, !PT ;  /* 0x0000000c03037248 */ /* 0x000fce0007fe0100 */
.L_x_2111:
[----:B------:R-:W-:Y:S05]  /*1d260*/  BSYNC B0 ;  /* 0x0000000000007941 */ /* 0x000fea0003800000 */
.L_x_2110:
[----:B------:R-:W2:Y:S01]  /*1d270*/  LD.E.64 R4, desc[UR44][R16.64+0x200] ;  /* 0x0002002c10047980 */ /* 0x000ea2000c101b00 */
[----:B------:R-:W-:Y:S02]  /*1d280*/  ISETP.GT.AND P1, PT, R3, 0x1, !P1 ;  /* 0x000000010300780c */ /* 0x000fe40004f24270 */
[----:B------:R-:W-:Y:S02]  /*1d290*/  ISETP.NE.AND P6, PT, R7, RZ, PT ;  /* 0x000000ff0700720c */ /* 0x000fe40003fc5270 */
[----:B------:R-:W-:Y:S02]  /*1d2a0*/  ISETP.LT.OR P1, PT, R6, 0x2, P1 ;  /* 0x000000020600780c */ /* 0x000fe40000f21670 */
[----:B------:R-:W-:Y:S02]  /*1d2b0*/  ISETP.GT.AND P2, PT, R3, 0x8, !P2 ;  /* 0x000000080300780c */ /* 0x000fe40005744270 */
[----:B------:R-:W-:Y:S02]  /*1d2c0*/  FSEL R30, R27, -INF , !P1 ;  /* 0xff8000001b1e7808 */ /* 0x000fe40004800000 */
[----:B------:R-:W-:-:S02]  /*1d2d0*/  ISETP.NE.AND P1, PT, R8, RZ, PT ;  /* 0x000000ff0800720c */ /* 0x000fc40003f25270 */
[C---:B------:R-:W-:Y:S02]  /*1d2e0*/  ISETP.LT.OR P2, PT, R6.reuse, 0x9, P2 ;  /* 0x000000090600780c */ /* 0x040fe40001741670 */
[----:B------:R-:W-:Y:S02]  /*1d2f0*/  ISETP.GT.AND P1, PT, R3, 0x9, !P1 ;  /* 0x000000090300780c */ /* 0x000fe40004f24270 */
[----:B-1----:R-:W-:Y:S02]  /*1d300*/  FSEL R74, R57, -INF , !P2 ;  /* 0xff800000394a7808 */ /* 0x002fe40005000000 */
        /* <DEDUP_REMOVED lines=27> */
[C---:B------:R-:W-:Y:S02]  /*1d4c0*/  ISETP.GT.AND P1, PT, R3.reuse, RZ, !P6 ;  /* 0x000000ff0300720c */ /* 0x040fe40007724270 */
[C---:B------:R-:W-:Y:S02]  /*1d4d0*/  ISETP.GT.AND P2, PT, R3.reuse, 0x29, !P2 ;  /* 0x000000290300780c */ /* 0x040fe40005744270 */
[----:B------:R-:W-:Y:S02]  /*1d4e0*/  ISETP.LT.OR P1, PT, R6, 0x1, P1 ;  /* 0x000000010600780c */ /* 0x000fe40000f21670 */
[----:B------:R-:W-:Y:S02]  /*1d4f0*/  ISETP.GT.AND P3, PT, R3, 0x30, !P3 ;  /* 0x000000300300780c */ /* 0x000fe40005f64270 */
[----:B------:R-:W-:-:S02]  /*1d500*/  FSEL R26, R26, -INF , !P1 ;  /* 0xff8000001a1a7808 */ /* 0x000fc40004800000 */
[----:B------:R-:W-:Y:S02]  /*1d510*/  ISETP.NE.AND P1, PT, R41, RZ, PT ;  /* 0x000000ff2900720c */ /* 0x000fe40003f25270 */
[C---:B------:R-:W-:Y:S02]  /*1d520*/  ISETP.GT.AND P4, PT, R3.reuse, 0x31, !P4 ;  /* 0x000000310300780c */ /* 0x040fe40006784270 */
[----:B------:R-:W-:Y:S02]  /*1d530*/  ISETP.GT.AND P1, PT, R3, 0x28, !P1 ;  /* 0x000000280300780c */ /* 0x000fe40004f24270 */
[----:B------:R-:W-:Y:S02]  /*1d540*/  ISETP.NE.AND P6, PT, R19, RZ, PT ;  /* 0x000000ff1300720c */ /* 0x000fe40003fc5270 */
[C---:B------:R-:W-:Y:S02]  /*1d550*/  ISETP.LT.OR P1, PT, R6.reuse, 0x29, P1 ;  /* 0x000000290600780c */ /* 0x040fe40000f21670 */
[----:B------:R-:W-:-:S02]  /*1d560*/  ISETP.LT.OR P2, PT, R6, 0x2a, P2 ;  /* 0x0000002a0600780c */ /* 0x000fc40001741670 */
[----:B------:R-:W-:Y:S02]  /*1d570*/  FSEL R46, R46, -INF , !P1 ;  /* 0xff8000002e2e7808 */ /* 0x000fe40004800000 */
        /* <DEDUP_REMOVED lines=9> */
[----:B------:R-:W-:Y:S02]  /*1d610*/  FSEL R54, R54, -INF , !P5 ;  /* 0xff80000036367808 */ /* 0x000fe40006800000 */
[----:B------:R-:W-:-:S02]  /*1d620*/  FSEL R86, R20, -INF , !P1 ;  /* 0xff80000014567808 */ /* 0x000fc40004800000 */
[----:B------:R-:W-:Y:S02]  /*1d630*/  LOP3.LUT R152, R155, 0x4, RZ, 0xfc, !PT ;  /* 0x000000049b987812 */ /* 0x000fe400078efcff */
[----:B--2---:R-:W-:-:S04]  /*1d640*/  FMNMX.FTZ R7, R24, R4, !PT ;  /* 0x0000000418077209 */ /* 0x004fc80007810000 */
[----:B------:R-:W-:-:S04]  /*1d650*/  FMNMX.FTZ R7, R32, R7, !PT ;  /* 0x0000000720077209 */ /* 0x000fc80007810000 */
        /* <DEDUP_REMOVED lines=11> */
[----:B------:R-:W-:Y:S02]  /*1d710*/  FMNMX.FTZ R8, R70, R7, !PT ;  /* 0x0000000746087209 */ /* 0x000fe40007810000 */
[----:B------:R-:W-:Y:S02]  /*1d720*/  FMNMX.FTZ R7, R26, R5, !PT ;  /* 0x000000051a077209 */ /* 0x000fe40007810000 */
[----:B------:R-:W-:Y:S02]  /*1d730*/  FMNMX.FTZ R8, R52, R8, !PT ;  /* 0x0000000834087209 */ /* 0x000fe40007810000 */
[----:B------:R-:W-:Y:S02]  /*1d740*/  FMNMX.FTZ R7, R30, R7, !PT ;  /* 0x000000071e077209 */ /* 0x000fe40007810000 */
[----:B------:R-:W-:Y:S02]  /*1d750*/  FMNMX.FTZ R9, R72, R8, !PT ;  /* 0x0000000848097209 */ /* 0x000fe40007810000 */
[----:B------:R-:W-:-:S03]  /*1d760*/  FMNMX.FTZ R7, R74, R7, !PT ;  /* 0x000000074a077209 */ /* 0x000fc60007810000 */
[----:B------:R-:W0:Y:S01]  /*1d770*/  SHFL.BFLY PT, R8, R9, 0x2, 0x1f ;  /* 0x0c401f0009087f89 */ /* 0x000e2200000e0000 */
[----:B------:R-:W-:-:S04]  /*1d780*/  FMNMX.FTZ R7, R58, R7, !PT ;  /* 0x000000073a077209 */ /* 0x000fc80007810000 */
[----:B------:R-:W-:-:S04]  /*1d790*/  FMNMX.FTZ R7, R34, R7, !PT ;  /* 0x0000000722077209 */ /* 0x000fc80007810000 */
[----:B------:R-:W-:-:S04]  /*1d7a0*/  FMNMX.FTZ R7, R76, R7, !PT ;  /* 0x000000074c077209 */ /* 0x000fc80007810000 */
[----:B------:R-:W-:-:S04]  /*1d7b0*/  FMNMX.FTZ R7, R38, R7, !PT ;  /* 0x0000000726077209 */ /* 0x000fc80007810000 */
[----:B------:R-:W-:-:S04]  /*1d7c0*/  FMNMX.FTZ R7, R78, R7, !PT ;  /* 0x000000074e077209 */ /* 0x000fc80007810000 */
[----:B------:R-:W-:Y:S02]  /*1d7d0*/  FMNMX.FTZ R7, R42, R7, !PT ;  /* 0x000000072a077209 */ /* 0x000fe40007810000 */
[----:B0-----:R-:W-:Y:S02]  /*1d7e0*/  FMNMX.FTZ R8, R9, R8, !PT ;  /* 0x0000000809087209 */ /* 0x001fe40007810000 */
        /* <DEDUP_REMOVED lines=8> */
[----:B0-----:R-:W-:Y:S01]  /*1d870*/  FMNMX.FTZ R11, R8, R11, !PT ;  /* 0x0000000b080b7209 */ /* 0x001fe20007810000 */
[----:B------:R-:W-:Y:S04]  /*1d880*/  ST.E desc[UR44][R16.64+0x200], R9 ;  /* 0x0002000910007985 */ /* 0x000fe8000c10192c */
[----:B------:R-:W-:Y:S04]  /*1d890*/  ST.E desc[UR44][R152.64], R7 ;  /* 0x0000000798007985 */ /* 0x000fe8000c10192c */
[----:B------:R-:W-:Y:S04]  /*1d8a0*/  ST.E desc[UR44][R16.64+0x200], R11 ;  /* 0x0002000b10007985 */ /* 0x000fe8000c10192c */
[----:B------:R-:W2:Y:S04]  /*1d8b0*/  LD.E R3, desc[UR44][R152.64] ;  /* 0x0000002c98037980 */ /* 0x000ea8000c101900 */
[----:B--2---:R-:W0:Y:S02]  /*1d8c0*/  SHFL.BFLY PT, R6, R3, 0x2, 0x1f ;  /* 0x0c401f0003067f89 */ /* 0x004e2400000e0000 */
[----:B0-----:R-:W-:-:S05]  /*1d8d0*/  FMNMX.FTZ R8, R3, R6, !PT ;  /* 0x0000000603087209 */ /* 0x001fca0007810000 */
[----:B------:R-:W0:Y:S02]  /*1d8e0*/  SHFL.BFLY PT, R13, R8, 0x1, 0x1f ;  /* 0x0c201f00080d7f89 */ /* 0x000e2400000e0000 */
[----:B0-----:R-:W-:-:S05]  /*1d8f0*/  FMNMX.FTZ R13, R8, R13, !PT ;  /* 0x0000000d080d7209 */ /* 0x001fca0007810000 */
[----:B------:R0:W-:Y:S04]  /*1d900*/  ST.E desc[UR44][R152.64], R13 ;  /* 0x0000000d98007985 */ /* 0x0001e8000c10192c */
[----:B------:R-:W2:Y:S04]  /*1d910*/  LD.E R10, desc[UR44][R16.64+0x200] ;  /* 0x0002002c100a7980 */ /* 0x000ea8000c101900 */
[----:B------:R-:W3:Y:S04]  /*1d920*/  LD.E R19, desc[UR44][R16.64+0x220] ;  /* 0x0002202c10137980 */ /* 0x000ee8000c101900 */
[----:B------:R-:W4:Y:S04]  /*1d930*/  LD.E R14, desc[UR44][R16.64+0x214] ;  /* 0x0002142c100e7980 */ /* 0x000f28000c101900 */
[----:B------:R-:W5:Y:S04]  /*1d940*/  LD.E R9, desc[UR44][R16.64+0x210] ;  /* 0x0002102c10097980 */ /* 0x000f68000c101900 */
[----:B------:R-:W5:Y:S01]  /*1d950*/  LD.E.64 R6, desc[UR44][R16.64+0xd8] ;  /* 0x0000d82c10067980 */ /* 0x000f62000c101b00 */
[----:B------:R-:W-:-:S04]  /*1d960*/  FSETP.NEU.FTZ.AND P1, PT, R13, -INF , PT ;  /* 0xff8000000d00780b */ /* 0x000fc80003f3d000 */
[----:B------:R-:W-:-:S05]  /*1d970*/  FSEL R12, R13, RZ, P1 ;  /* 0x000000ff0d0c7208 */ /* 0x000fca0000800000 */
[----:B------:R-:W-:Y:S01]  /*1d980*/  FADD.FTZ R12, R5, -R12 ;  /* 0x8000000c050c7221 */ /* 0x000fe20000010000 */
[----:B--2---:R-:W-:-:S04]  /*1d990*/  FSETP.NEU.FTZ.AND P1, PT, R10, -INF , PT ;  /* 0xff8000000a00780b */ /* 0x004fc80003f3d000 */
[----:B------:R-:W-:-:S05]  /*1d9a0*/  FSEL R3, R10, RZ, P1 ;  /* 0x000000ff0a037208 */ /* 0x000fca0000800000 */
[----:B------:R-:W-:Y:S01]  /*1d9b0*/  FADD.FTZ R4, R4, -R3 ;  /* 0x8000000304047221 */ /* 0x000fe20000010000 */
[----:B---3--:R-:W-:-:S03]  /*1d9c0*/  FMUL.FTZ R12, R19, R12 ;  /* 0x0000000c130c7220 */ /* 0x008fc60000410000 */
[----:B------:R-:W-:Y:S01]  /*1d9d0*/  FMUL.FTZ R4, R4, R19 ;  /* 0x0000001304047220 */ /* 0x000fe20000410000 */
[----:B------:R-:W4:Y:S08]  /*1d9e0*/  MUFU.EX2 R3, R12 ;  /* 0x0000000c00037308 */ /* 0x000f300000000800 */
[----:B------:R-:W5:Y:S01]  /*1d9f0*/  MUFU.EX2 R4, R4 ;  /* 0x0000000400047308 */ /* 0x000f620000000800 */
[----:B----4-:R-:W-:Y:S01]  /*1da00*/  FMUL.FTZ R5, R3, R14 ;  /* 0x0000000e03057220 */ /* 0x010fe20000410000 */
[----:B-----5:R-:W-:-:S04]  /*1da10*/  FMUL.FTZ R9, R4, R9 ;  /* 0x0000000904097220 */ /* 0x020fc80000410000 */
[----:B------:R0:W-:Y:S04]  /*1da20*/  ST.E desc[UR44][R16.64+0x214], R5 ;  /* 0x0002140510007985 */ /* 0x0001e8000c10192c */
[----:B------:R0:W-:Y:S04]  /*1da30*/  ST.E desc[UR44][R16.64+0x210], R9 ;  /* 0x0002100910007985 */ /* 0x0001e8000c10192c */
[----:B------:R-:W2:Y:S01]  /*1da40*/  LD.E R8, desc[UR44][R6.64+0x4] ;  /* 0x0000042c06087980 */ /* 0x000ea2000c101900 */
[----:B------:R-:W-:Y:S01]  /*1da50*/  BSSY B0, `(.L_x_2115) ;  /* 0x000000c000007945 */ /* 0x000fe20003800000 */
[----:B--2---:R-:W-:-:S13]  /*1da60*/  ISETP.NE.AND P1, PT, R8, RZ, PT ;  /* 0x000000ff0800720c */ /* 0x004fda0003f25270 */
[----:B0-----:R-:W-:Y:S05]  /*1da70*/  @P1 BRA `(.L_x_2116) ;  /* 0x0000000000241947 */ /* 0x001fea0003800000 */
[----:B------:R-:W2:Y:S04]  /*1da80*/  LD.E.64 R8, desc[UR44][R16.64+0xe0] ;  /* 0x0000e02c10087980 */ /* 0x000ea8000c101b00 */
[----:B------:R-:W3:Y:S04]  /*1da90*/  LD.E R6, desc[UR44][R6.64] ;  /* 0x0000002c06067980 */ /* 0x000ee8000c101900 */
[----:B--2---:R-:W2:Y:S01]  /*1daa0*/  LD.E.64 R8, desc[UR44][R8.64] ;  /* 0x0000002c08087980 */ /* 0x004ea2000c101b00 */
[----:B---3--:R-:W-:-:S04]  /*1dab0*/  IMAD R11, R15, 0x40, R6 ;  /* 0x000000400f0b7824 */ /* 0x008fc800078e0206 */
[----:B--2---:R-:W-:-:S05]  /*1dac0*/  IMAD.WIDE R10, R11, 0x4, R8 ;  /* 0x000000040b0a7825 */ /* 0x004fca00078e0208 */
[----:B------:R0:W-:Y:S04]  /*1dad0*/  ST.E desc[UR44][R10.64], R4 ;  /* 0x000000040a007985 */ /* 0x0001e8000c10192c */
[----:B------:R-:W2:Y:S04]  /*1dae0*/  LD.E.64 R6, desc[UR44][R16.64+0xd8] ;  /* 0x0000d82c10067980 */ /* 0x000ea8000c101b00 */
[----:B--2---:R-:W2:Y:S02]  /*1daf0*/  LD.E R5, desc[UR44][R6.64+0x4] ;  /* 0x0000042c06057980 */ /* 0x004ea4000c101900 */
[----:B0-2---:R-:W-:-:S13]  /*1db00*/  ISETP.NE.AND P1, PT, R5, RZ, PT ;  /* 0x000000ff0500720c */ /* 0x005fda0003f25270 */
.L_x_2116:
[----:B------:R-:W-:Y:S05]  /*1db10*/  BSYNC B0 ;  /* 0x0000000000007941 */ /* 0x000fea0003800000 */
.L_x_2115:
[----:B------:R-:W2:Y:S04]  /*1db20*/  @!P1 LD.E.64 R8, desc[UR44][R16.64+0xe0] ;  /* 0x0000e02c10089980 */ /* 0x000ea8000c101b00 */
[----:B------:R-:W3:Y:S04]  /*1db30*/  @!P1 LD.E R6, desc[UR44][R6.64] ;  /* 0x0000002c06069980 */ /* 0x000ee8000c101900 */
[----:B--2---:R-:W2:Y:S01]  /*1db40*/  @!P1 LD.E.64 R8, desc[UR44][R8.64] ;  /* 0x0000002c08089980 */ /* 0x004ea2000c101b00 */
[----:B---3--:R-:W-:-:S04]  /*1db50*/  @!P1 IMAD R15, R15, 0x40, R6 ;  /* 0x000000400f0f9824 */ /* 0x008fc800078e0206 */
[----:B------:R-:W-:-:S04]  /*1db60*/  @!P1 VIADD R11, R15, 0x8 ;  /* 0x000000080f0b9836 */ /* 0x000fc80000000000 */
[----:B--2---:R-:W-:-:S05]  /*1db70*/  @!P1 IMAD.WIDE R10, R11, 0x4, R8 ;  /* 0x000000040b0a9825 */ /* 0x004fca00078e0208 */
[----:B------:R0:W-:Y:S04]  /*1db80*/  @!P1 ST.E desc[UR44][R10.64], R3 ;  /* 0x000000030a009985 */ /* 0x0001e8000c10192c */
[----:B------:R-:W2:Y:S04]  /*1db90*/  LD.E R5, desc[UR44][R16.64+0x200] ;  /* 0x0002002c10057980 */ /* 0x000ea8000c101900 */
[----:B------:R-:W3:Y:S04]  /*1dba0*/  LD.E R12, desc[UR44][R16.64+0x220] ;  /* 0x0002202c100c7980 */ /* 0x000ee8000c101900 */
[----:B------:R-:W4:Y:S04]  /*1dbb0*/  LD.E R29, desc[UR44][R16.64+0x204] ;  /* 0x0002042c101d7980 */ /* 0x000f28000c101900 */
[----:B------:R-:W5:Y:S04]  /*1dbc0*/  LD.E R31, desc[UR44][R16.64+0x210] ;  /* 0x0002102c101f7980 */ /* 0x000f68000c101900 */
[----:B------:R-:W5:Y:S01]  /*1dbd0*/  LD.E R33, desc[UR44][R16.64+0x214] ;  /* 0x0002142c10217980 */ /* 0x000f62000c101900 */
[C---:B--2---:R-:W-:Y:S01]  /*1dbe0*/  FSETP.NEU.FTZ.AND P1, PT, R5.reuse, -INF , PT ;  /* 0xff8000000500780b */ /* 0x044fe20003f3d000 */
[----:B---3--:R-:W-:Y:S01]  /*1dbf0*/  FMUL.FTZ R6, R5, R12 ;  /* 0x0000000c05067220 */ /* 0x008fe20000410000 */
[----:B----4-:R-:W-:-:S04]  /*1dc00*/  FMUL.FTZ R20, R12, R29 ;  /* 0x0000001d0c147220 */ /* 0x010fc80000410000 */
[----:B------:R-:W-:Y:S02]  /*1dc10*/  FSEL R5, R6, RZ, P1 ;  /* 0x000000ff06057208 */ /* 0x000fe40000800000 */
[----:B------:R-:W-:-:S03]  /*1dc20*/  FSETP.NEU.FTZ.AND P1, PT, R29, -INF , PT ;  /* 0xff8000001d00780b */ /* 0x000fc60003f3d000 */
[-CC-:B------:R-:W-:Y:S01]  /*1dc30*/  FFMA.FTZ R9, R56, R12.reuse, -R5.reuse ;  /* 0x0000000c38097223 */ /* 0x180fe20000010805 */
[-CC-:B------:R-:W-:Y:S01]  /*1dc40*/  FFMA.FTZ R14, R62, R12.reuse, -R5.reuse ;  /* 0x0000000c3e0e7223 */ /* 0x180fe20000010805 */
[-CC-:B------:R-:W-:Y:S01]  /*1dc50*/  FFMA.FTZ R6, R24, R12.reuse, -R5.reuse ;  /* 0x0000000c18067223 */ /* 0x180fe20000010805 */
[-CC-:B------:R-:W-:Y:S01]  /*1dc60*/  FFMA.FTZ R7, R32, R12.reuse, -R5.reuse ;  /* 0x0000000c20077223 */ /* 0x180fe20000010805 */
[----:B------:R1:W-:Y:S01]  /*1dc70*/  MUFU.EX2 R13, R9 ;  /* 0x00000009000d7308 */ /* 0x0003e20000000800 */
[-CC-:B------:R-:W-:Y:S01]  /*1dc80*/  FFMA.FTZ R8, R28, R12.reuse, -R5.reuse ;  /* 0x0000000c1c087223 */ /* 0x180fe20000010805 */
[-CC-:B0-----:R-:W-:Y:S01]  /*1dc90*/  FFMA.FTZ R10, R60, R12.reuse, -R5.reuse ;  /* 0x0000000c3c0a7223 */ /* 0x181fe20000010805 */
[----:B------:R-:W-:-:S05]  /*1dca0*/  FFMA.FTZ R18, R44, R12, -R5 ;  /* 0x0000000c2c127223 */ /* 0x000fca0000010805 */
[----:B------:R0:W-:Y:S01]  /*1dcb0*/  MUFU.EX2 R15, R14 ;  /* 0x0000000e000f7308 */ /* 0x0001e20000000800 */
[----:B-1----:R-:W-:-:S07]  /*1dcc0*/  FFMA.FTZ R9, R66, R12, -R5 ;  /* 0x0000000c42097223 */ /* 0x002fce0000010805 */
[----:B------:R1:W-:Y:S01]  /*1dcd0*/  MUFU.EX2 R21, R9 ;  /* 0x0000000900157308 */ /* 0x0003e20000000800 */
[----:B0-----:R-:W-:-:S07]  /*1dce0*/  FFMA.FTZ R14, R68, R12, -R5 ;  /* 0x0000000c440e7223 */ /* 0x001fce0000010805 */
[----:B------:R0:W5:Y:S01]  /*1dcf0*/  MUFU.EX2 R172, R6 ;  /* 0x0000000600ac7308 */ /* 0x0001620000000800 */
[----:B-1----:R-:W-:-:S05]  /*1dd00*/  FSEL R9, R20, RZ, P1 ;  /* 0x000000ff14097208 */ /* 0x002fca0000800000 */
[-CC-:B------:R-:W-:Y:S01]  /*1dd10*/  FFMA.FTZ R20, R58, R12.reuse, -R9.reuse ;  /* 0x0000000c3a147223 */ /* 0x180fe20000010809 */
[-C--:B------:R-:W-:Y:S01]  /*1dd20*/  FFMA.FTZ R22, R76, R12.reuse, -R9 ;  /* 0x0000000c4c167223 */ /* 0x080fe20000010809 */
[----:B------:R1:W2:Y:S01]  /*1dd30*/  MUFU.EX2 R11, R7 ;  /* 0x00000007000b7308 */ /* 0x0002a20000000800 */
[-C--:B0-----:R-:W-:Y:S01]  /*1dd40*/  FFMA.FTZ R6, R36, R12.reuse, -R5 ;  /* 0x0000000c24067223 */ /* 0x081fe20000010805 */
[----:B------:R-:W-:-:S06]  /*1dd50*/  FFMA.FTZ R24, R38, R12, -R9 ;  /* 0x0000000c26187223 */ /* 0x000fcc0000010809 */
[----:B------:R0:W-:Y:S01]  /*1dd60*/  MUFU.EX2 R25, R14 ;  /* 0x0000000e00197308 */ /* 0x0001e20000000800 */
[----:B-1----:R-:W-:Y:S01]  /*1dd70*/  FFMA.FTZ R7, R64, R12, -R5 ;  /* 0x0000000c40077223 */ /* 0x002fe20000010805 */
[----:B-----5:R-:W-:-:S06]  /*1dd80*/  FADD.FTZ R28, R172, R31 ;  /* 0x0000001fac1c7221 */ /* 0x020fcc0000010000 */
[----:B------:R1:W-:Y:S01]  /*1dd90*/  MUFU.EX2 R170, R6 ;  /* 0x0000000600aa7308 */ /* 0x0003e20000000800 */
[-CC-:B0-----:R-:W-:Y:S01]  /*1dda0*/  FFMA.FTZ R14, R26, R12.reuse, -R9.reuse ;  /* 0x0000000c1a0e7223 */ /* 0x181fe20000010809 */
[----:B--2---:R-:W-:Y:S01]  /*1ddb0*/  FADD.FTZ R29, R11, R28 ;  /* 0x0000001c0b1d7221 */ /* 0x004fe20000010000 */
[----:B------:R-:W-:-:S05]  /*1ddc0*/  FFMA.FTZ R26, R80, R12, -R9 ;  /* 0x0000000c501a7223 */ /* 0x000fca0000010809 */
[----:B------:R0:W-:Y:S01]  /*1ddd0*/  MUFU.EX2 R19, R7 ;  /* 0x0000000700137308 */ /* 0x0001e20000000800 */
[----:B-1----:R-:W-:-:S07]  /*1dde0*/  FFMA.FTZ R6, R48, R12, -R5 ;  /* 0x0000000c30067223 */ /* 0x002fce0000010805 */
[----:B------:R1:W-:Y:S01]  /*1ddf0*/  MUFU.EX2 R160, R6 ;  /* 0x0000000600a07308 */ /* 0x0003e20000000800 */
[----:B0-----:R-:W-:-:S07]  /*1de00*/  FFMA.FTZ R7, R70, R12, -R5 ;  /* 0x0000000c46077223 */ /* 0x001fce0000010805 */
[----:B------:R-:W0:Y:S01]  /*1de10*/  MUFU.EX2 R14, R14 ;  /* 0x0000000e000e7308 */ /* 0x000e220000000800 */
[----:B-1----:R-:W-:-:S07]  /*1de20*/  FFMA.FTZ R6, R30, R12, -R9 ;  /* 0x0000000c1e067223 */ /* 0x002fce0000010809 */
[----:B------:R1:W2:Y:S08]  /*1de30*/  MUFU.EX2 R174, R8 ;  /* 0x0000000800ae7308 */ /* 0x0002b00000000800 */
[----:B------:R3:W-:Y:S01]  /*1de40*/  MUFU.EX2 R27, R7 ;  /* 0x00000007001b7308 */ /* 0x0007e20000000800 */
[----:B-1----:R-:W-:Y:S01]  /*1de50*/  FFMA.FTZ R8, R40, R12, -R5 ;  /* 0x0000000c28087223 */ /* 0x002fe20000010805 */
[----:B0-----:R-:W-:-:S06]  /*1de60*/  FADD.FTZ R30, R14, R33 ;  /* 0x000000210e1e7221 */ /* 0x001fcc0000010000 */
[----:B------:R0:W1:Y:S01]  /*1de70*/  MUFU.EX2 R173, R6 ;  /* 0x0000000600ad7308 */ /* 0x0000620000000800 */
[----:B---3--:R-:W-:Y:S01]  /*1de80*/  FFMA.FTZ R7, R74, R12, -R9 ;  /* 0x0000000c4a077223 */ /* 0x008fe20000010809 */
[----:B--2---:R-:W-:-:S04]  /*1de90*/  FADD.FTZ R32, R174, R29 ;  /* 0x0000001dae207221 */ /* 0x004fc80000010000 */
[----:B------:R-:W-:Y:S02]  /*1dea0*/  FADD.FTZ R29, R13, R32 ;  /* 0x000000200d1d7221 */ /* 0x000fe40000010000 */
[----:B------:R2:W-:Y:S01]  /*1deb0*/  MUFU.EX2 R164, R8 ;  /* 0x0000000800a47308 */ /* 0x0005e20000000800 */
[----:B0-----:R-:W-:-:S07]  /*1dec0*/  FFMA.FTZ R6, R78, R12, -R9 ;  /* 0x0000000c4e067223 */ /* 0x001fce0000010809 */
[----:B------:R0:W-:Y:S01]  /*1ded0*/  MUFU.EX2 R175, R7 ;  /* 0x0000000700af7308 */ /* 0x0001e20000000800 */
[-CC-:B--2---:R-:W-:Y:S01]  /*1dee0*/  FFMA.FTZ R8, R52, R12.reuse, -R5.reuse ;  /* 0x0000000c34087223 */ /* 0x184fe20000010805 */
[----:B-1----:R-:W-:Y:S01]  /*1def0*/  FADD.FTZ R30, R173, R30 ;  /* 0x0000001ead1e7221 */ /* 0x002fe20000010000 */
[----:B------:R-:W-:-:S05]  /*1df00*/  FFMA.FTZ R5, R72, R12, -R5 ;  /* 0x0000000c48057223 */ /* 0x000fca0000010805 */
[----:B------:R1:W-:Y:S01]  /*1df10*/  MUFU.EX2 R162, R8 ;  /* 0x0000000800a27308 */ /* 0x0003e20000000800 */
[----:B0-----:R-:W-:-:S07]  /*1df20*/  FFMA.FTZ R7, R42, R12, -R9 ;  /* 0x0000000c2a077223 */ /* 0x001fce0000010809 */
[----:B------:R-:W-:Y:S01]  /*1df30*/  MUFU.EX2 R20, R20 ;  /* 0x0000001400147308 */ /* 0x000fe20000000800 */
[----:B-1----:R-:W-:-:S07]  /*1df40*/  FFMA.FTZ R8, R34, R12, -R9 ;  /* 0x0000000c22087223 */ /* 0x002fce0000010809 */
[----:B------:R-:W0:Y:S08]  /*1df50*/  MUFU.EX2 R10, R10 ;  /* 0x0000000a000a7308 */ /* 0x000e300000000800 */
[----:B------:R1:W2:Y:S08]  /*1df60*/  MUFU.EX2 R169, R8 ;  /* 0x0000000800a97308 */ /* 0x0002b00000000800 */
[----:B------:R-:W3:Y:S01]  /*1df70*/  MUFU.EX2 R22, R22 ;  /* 0x0000001600167308 */ /* 0x000ee20000000800 */
[----:B0-----:R-:W-:Y:S01]  /*1df80*/  FADD.FTZ R32, R10, R29 ;  /* 0x0000001d0a207221 */ /* 0x001fe20000010000 */
[----:B-1----:R-:W-:-:S03]  /*1df90*/  FFMA.FTZ R8, R46, R12, -R9 ;  /* 0x0000000c2e087223 */ /* 0x002fc60000010809 */
[----:B------:R-:W-:-:S03]  /*1dfa0*/  FADD.FTZ R31, R15, R32 ;  /* 0x000000200f1f7221 */ /* 0x000fc60000010000 */
[----:B------:R-:W0:Y:S01]  /*1dfb0*/  MUFU.EX2 R24, R24 ;  /* 0x0000001800187308 */ /* 0x000e220000000800 */
[----:B------:R-:W-:-:S07]  /*1dfc0*/  FADD.FTZ R32, R170, R31 ;  /* 0x0000001faa207221 */ /* 0x000fce0000010000 */
[----:B------:R1:W-:Y:S08]  /*1dfd0*/  MUFU.EX2 R165, R7 ;  /* 0x0000000700a57308 */ /* 0x0003f00000000800 */
[----:B------:R4:W5:Y:S01]  /*1dfe0*/  MUFU.EX2 R171, R6 ;  /* 0x0000000600ab7308 */ /* 0x0009620000000800 */
[----:B-1----:R-:W-:-:S04]  /*1dff0*/  FADD.FTZ R7, R175, R30 ;  /* 0x0000001eaf077221 */ /* 0x002fc80000010000 */
[----:B------:R-:W-:Y:S01]  /*1e000*/  FADD.FTZ R30, R20, R7 ;  /* 0x00000007141e7221 */ /* 0x000fe20000010000 */
[-CC-:B------:R-:W-:Y:S02]  /*1e010*/  FFMA.FTZ R7, R50, R12.reuse, -R9.reuse ;  /* 0x0000000c32077223 */ /* 0x180fe40000010809 */
[----:B------:R-:W1:Y:S01]  /*1e020*/  MUFU.EX2 R26, R26 ;  /* 0x0000001a001a7308 */ /* 0x000e620000000800 */
[----:B--2---:R-:W-:Y:S01]  /*1e030*/  FADD.FTZ R29, R169, R30 ;  /* 0x0000001ea91d7221 */ /* 0x004fe20000010000 */
[----:B----4-:R-:W-:-:S03]  /*1e040*/  FFMA.FTZ R6, R82, R12, -R9 ;  /* 0x0000000c52067223 */ /* 0x010fc60000010809 */
[----:B---3--:R-:W-:-:S03]  /*1e050*/  FADD.FTZ R29, R22, R29 ;  /* 0x0000001d161d7221 */ /* 0x008fc60000010000 */
[----:B------:R-:W2:Y:S08]  /*1e060*/  MUFU.EX2 R18, R18 ;  /* 0x0000001200127308 */ /* 0x000eb00000000800 */
[----:B------:R3:W4:Y:S08]  /*1e070*/  MUFU.EX2 R167, R8 ;  /* 0x0000000800a77308 */ /* 0x0007300000000800 */
[----:B------:R0:W4:Y:S01]  /*1e080*/  MUFU.EX2 R28, R6 ;  /* 0x00000006001c7308 */ /* 0x0001220000000800 */
[----:B---3--:R-:W-:-:S07]  /*1e090*/  FFMA.FTZ R8, R84, R12, -R9 ;  /* 0x0000000c54087223 */ /* 0x008fce0000010809 */
[----:B------:R3:W4:Y:S01]  /*1e0a0*/  MUFU.EX2 R161, R7 ;  /* 0x0000000700a17308 */ /* 0x0007220000000800 */
[----:B0-----:R-:W-:Y:S01]  /*1e0b0*/  FADD.FTZ R6, R24, R29 ;  /* 0x0000001d18067221 */ /* 0x001fe20000010000 */
[----:B------:R-:W-:-:S03]  /*1e0c0*/  FADD.FTZ R29, R19, R32 ;  /* 0x00000020131d7221 */ /* 0x000fc60000010000 */
[----:B-----5:R-:W-:Y:S01]  /*1e0d0*/  FADD.FTZ R32, R171, R6 ;  /* 0x00000006ab207221 */ /* 0x020fe20000010000 */
[----:B------:R-:W-:Y:S01]  /*1e0e0*/  FADD.FTZ R34, R164, R29 ;  /* 0x0000001da4227221 */ /* 0x000fe20000010000 */
[-CC-:B------:R-:W-:Y:S01]  /*1e0f0*/  FFMA.FTZ R6, R54, R12.reuse, -R9.reuse ;  /* 0x0000000c36067223 */ /* 0x180fe20000010809 */
[----:B------:R0:W5:Y:S01]  /*1e100*/  MUFU.EX2 R30, R8 ;  /* 0x00000008001e7308 */ /* 0x0001620000000800 */
[----:B---3--:R-:W-:Y:S01]  /*1e110*/  FADD.FTZ R7, R165, R32 ;  /* 0x00000020a5077221 */ /* 0x008fe20000010000 */
[----:B------:R-:W-:Y:S01]  /*1e120*/  FADD.FTZ R29, R21, R34 ;  /* 0x00000022151d7221 */ /* 0x000fe20000010000 */
[----:B------:R-:W-:Y:S02]  /*1e130*/  FFMA.FTZ R9, R86, R12, -R9 ;  /* 0x0000000c56097223 */ /* 0x000fe40000010809 */
[----:B-1----:R-:W-:Y:S01]  /*1e140*/  FADD.FTZ R32, R26, R7 ;  /* 0x000000071a207221 */ /* 0x002fe20000010000 */
[----:B--2---:R-:W-:Y:S02]  /*1e150*/  FADD.FTZ R34, R18, R29 ;  /* 0x0000001d12227221 */ /* 0x004fe40000010000 */
[----:B------:R5:W1:Y:S01]  /*1e160*/  MUFU.EX2 R163, R6 ;  /* 0x0000000600a37308 */ /* 0x000a620000000800 */
[----:B----4-:R-:W-:Y:S01]  /*1e170*/  FADD.FTZ R7, R167, R32 ;  /* 0x00000020a7077221 */ /* 0x010fe20000010000 */
[----:B------:R-:W-:-:S03]  /*1e180*/  FADD.FTZ R29, R25, R34 ;  /* 0x00000022191d7221 */ /* 0x000fc60000010000 */
[----:B0-----:R-:W-:Y:S01]  /*1e190*/  FADD.FTZ R8, R28, R7 ;  /* 0x000000071c087221 */ /* 0x001fe20000010000 */
[----:B------:R-:W-:Y:S02]  /*1e1a0*/  FADD.FTZ R32, R160, R29 ;  /* 0x0000001da0207221 */ /* 0x000fe40000010000 */
[----:B------:R-:W0:Y:S01]  /*1e1b0*/  MUFU.EX2 R5, R5 ;  /* 0x0000000500057308 */ /* 0x000e220000000800 */
[----:B------:R-:W-:Y:S01]  /*1e1c0*/  FADD.FTZ R7, R161, R8 ;  /* 0x00000008a1077221 */ /* 0x000fe20000010000 */
[----:B------:R-:W-:-:S03]  /*1e1d0*/  FADD.FTZ R29, R27, R32 ;  /* 0x000000201b1d7221 */ /* 0x000fc60000010000 */
[----:B-----5:R-:W-:Y:S01]  /*1e1e0*/  FADD.FTZ R6, R30, R7 ;  /* 0x000000071e067221 */ /* 0x020fe20000010000 */
[----:B------:R-:W-:Y:S02]  /*1e1f0*/  FADD.FTZ R8, R162, R29 ;  /* 0x0000001da2087221 */ /* 0x000fe40000010000 */
[----:B------:R-:W2:Y:S01]  /*1e200*/  MUFU.EX2 R12, R9 ;  /* 0x00000009000c7308 */ /* 0x000ea20000000800 */
[----:B-1----:R-:W-:Y:S01]  /*1e210*/  FADD.FTZ R7, R163, R6 ;  /* 0x00000006a3077221 */ /* 0x002fe20000010000 */
[----:B0-----:R-:W-:-:S05]  /*1e220*/  FADD.FTZ R29, R5, R8 ;  /* 0x00000008051d7221 */ /* 0x001fca0000010000 */
[----:B------:R-:W-:Y:S01]  /*1e230*/  ST.E desc[UR44][R16.64+0x210], R29 ;  /* 0x0002101d10007985 */ /* 0x000fe2000c10192c */
[----:B--2---:R-:W-:-:S05]  /*1e240*/  FADD.FTZ R31, R12, R7 ;  /* 0x000000070c1f7221 */ /* 0x004fca0000010000 */
[----:B------:R-:W-:Y:S01]  /*1e250*/  ST.E desc[UR44][R16.64+0x214], R31 ;  /* 0x0002141f10007985 */ /* 0x000fe2000c10192c */
[----:B------:R-:W-:Y:S06]  /*1e260*/  BAR.SYNC.DEFER_BLOCKING 0xf, 0x100 ;  /* 0x03c4000000007b1d */ /* 0x000fec0000010000 */
[----:B------:R-:W2:Y:S04]  /*1e270*/  LD.E.64 R6, desc[UR44][R16.64+0x138] ;  /* 0x0001382c10067980 */ /* 0x000ea8000c101b00 */
[----:B--2---:R-:W2:Y:S04]  /*1e280*/  LD.E.64 R8, desc[UR44][R6.64+0x8] ;  /* 0x0000082c06087980 */ /* 0x004ea8000c101b00 */
[----:B------:R-:W3:Y:S01]  /*1e290*/  LD.E.64 R32, desc[UR44][R6.64] ;  /* 0x0000002c06207980 */ /* 0x000ee2000c101b00 */
[----:B------:R-:W-:-:S02]  /*1e2a0*/  F2FP.F16.F32.PACK_AB R172, R11, R172 ;  /* 0x000000ac0bac723e */ /* 0x000fc400000000ff */
[----:B------:R-:W-:Y:S02]  /*1e2b0*/  F2FP.F16.F32.PACK_AB R174, R13, R174 ;  /* 0x000000ae0dae723e */ /* 0x000fe400000000ff */
[----:B------:R-:W-:Y:S02]  /*1e2c0*/  F2FP.F16.F32.PACK_AB R173, R173, R14 ;  /* 0x0000000eadad723e */ /* 0x000fe400000000ff */
[----:B------:R-:W-:Y:S02]  /*1e2d0*/  F2FP.F16.F32.PACK_AB R175, R20, R175 ;  /* 0x000000af14af723e */ /* 0x000fe400000000ff */
[----:B------:R-:W-:Y:S02]  /*1e2e0*/  F2FP.F16.F32.PACK_AB R168, R15, R10 ;  /* 0x0000000a0fa8723e */ /* 0x000fe400000000ff */
[----:B------:R-:W-:Y:S02]  /*1e2f0*/  F2FP.F16.F32.PACK_AB R170, R19, R170 ;  /* 0x000000aa13aa723e */ /* 0x000fe400000000ff */
        /* <DEDUP_REMOVED lines=10> */
[----:B--2---:R-:W-:-:S05]  /*1e3a0*/  MOV R9, R8 ;  /* 0x0000000800097202 */ /* 0x004fca0000000f00 */
[--C-:B---3--:R-:W-:Y:S01]  /*1e3b0*/  IMAD R33, R33, 0x2, R9.reuse ;  /* 0x0000000221217824 */ /* 0x108fe200078e0209 */
[----:B------:R-:W-:Y:S01]  /*1e3c0*/  STSM.16.M88.4 [R9], R172 ;  /* 0x000000ac09007844 */ /* 0x000fe20000000200 */
[C---:B------:R-:W-:Y:S02]  /*1e3d0*/  IMAD R8, R32.reuse, 0x2, R9 ;  /* 0x0000000220087824 */ /* 0x040fe400078e0209 */
[----:B------:R-:W-:-:S03]  /*1e3e0*/  IMAD R32, R32, 0x2, R33 ;  /* 0x0000000220207824 */ /* 0x000fc600078e0221 */
[----:B------:R-:W-:Y:S04]  /*1e3f0*/  STSM.16.M88.4 [R8], R168 ;  /* 0x000000a808007844 */ /* 0x000fe80000000200 */
[----:B------:R-:W-:Y:S04]  /*1e400*/  STSM.16.M88.4 [R33], R164 ;  /* 0x000000a421007844 */ /* 0x000fe80000000200 */
[----:B------:R-:W-:Y:S04]  /*1e410*/  STSM.16.M88.4 [R32], R160 ;  /* 0x000000a020007844 */ /* 0x000fe80000000200 */
[----:B------:R-:W2:Y:S01]  /*1e420*/  LD.E R5, desc[UR44][R16.64+0x230] ;  /* 0x0002302c10057980 */ /* 0x000ea2000c101900 */
[----:B------:R-:W-:Y:S01]  /*1e430*/  LOP3.LUT R22, R2, 0x4, RZ, 0xfc, !PT ;  /* 0x0000000402167812 */ /* 0x000fe200078efcff */
[----:B--2---:R-:W-:-:S05]  /*1e440*/  FMUL.FTZ R5, R4, R5 ;  /* 0x0000000504057220 */ /* 0x004fca0000410000 */
[----:B------:R0:W-:Y:S04]  /*1e450*/  ST.E desc[UR44][R16.64+0x230], R5 ;  /* 0x0002300510007985 */ /* 0x0001e8000c10192c */
[----:B------:R-:W2:Y:S02]  /*1e460*/  LD.E R7, desc[UR44][R22.64] ;  /* 0x0000002c16077980 */ /* 0x000ea4000c101900 */
[----:B--2---:R-:W-:-:S05]  /*1e470*/  FMUL.FTZ R7, R4, R7 ;  /* 0x0000000704077220 */ /* 0x004fca0000410000 */
[----:B------:R1:W-:Y:S04]  /*1e480*/  ST.E desc[UR44][R22.64], R7 ;  /* 0x0000000716007985 */ /* 0x0003e8000c10192c */
[----:B0-----:R-:W2:Y:S04]  /*1e490*/  LD.E R5, desc[UR44][R16.64+0x270] ;  /* 0x0002702c10057980 */ /* 0x001ea8000c101900 */
[----:B------:R-:W3:Y:S04]  /*1e4a0*/  LD.E R131, desc[UR44][R16.64+0x424] ;  /* 0x0004242c10837980 */ /* 0x000ee8000c101900 */
[----:B------:R-:W4:Y:S04]  /*1e4b0*/  LD.E R9, desc[UR44][R16.64+0x240] ;  /* 0x0002402c10097980 */ /* 0x000f28000c101900 */
[----:B------:R-:W5:Y:S04]  /*1e4c0*/  LD.E R11, desc[UR44][R16.64+0x244] ;  /* 0x0002442c100b7980 */ /* 0x000f68000c101900 */
[----:B------:R-:W5:Y:S04]  /*1e4d0*/  LD.E R13, desc[UR44][R16.64+0x250] ;  /* 0x0002502c100d7980 */ /* 0x000f68000c101900 */
[----:B------:R-:W5:Y:S04]  /*1e4e0*/  LD.E R15, desc[UR44][R16.64+0x254] ;  /* 0x0002542c100f7980 */ /* 0x000f68000c101900 */
[----:B------:R-:W5:Y:S04]  /*1e4f0*/  LD.E R19, desc[UR44][R16.64+0x260] ;  /* 0x0002602c10137980 */ /* 0x000f68000c101900 */
[----:B------:R-:W5:Y:S04]  /*1e500*/  LD.E R21, desc[UR44][R16.64+0x264] ;  /* 0x0002642c10157980 */ /* 0x000f68000c101900 */
[----:B------:R-:W5:Y:S04]  /*1e510*/  LD.E R25, desc[UR44][R16.64+0x274] ;  /* 0x0002742c10197980 */ /* 0x000f68000c101900 */
[----:B------:R-:W5:Y:S04]  /*1e520*/  LD.E R27, desc[UR44][R16.64+0x280] ;  /* 0x0002802c101b7980 */ /* 0x000f68000c101900 */
[----:B-1----:R-:W5:Y:S04]  /*1e530*/  LD.E R7, desc[UR44][R16.64+0x284] ;  /* 0x0002842c10077980 */ /* 0x002f68000c101900 */
[----:B------:R-:W5:Y:S04]  /*1e540*/  LD.E R29, desc[UR44][R16.64+0x290] ;  /* 0x0002902c101d7980 */ /* 0x000f68000c101900 */
        /* <DEDUP_REMOVED lines=49> */
[----:B------:R-:W5:Y:S01]  /*1e860*/  LD.E R129, desc[UR44][R16.64+0x420] ;  /* 0x0004202c10817980 */ /* 0x000f62000c101900 */
[C---:B--2---:R-:W-:Y:S01]  /*1e870*/  FMUL.FTZ R5, R4.reuse, R5 ;  /* 0x0000000504057220 */ /* 0x044fe20000410000 */
[----:B---3--:R-:W-:-:S04]  /*1e880*/  FMUL.FTZ R131, R4, R131 ;  /* 0x0000008304837220 */ /* 0x008fc80000410000 */
[----:B------:R0:W-:Y:S01]  /*1e890*/  ST.E desc[UR44][R16.64+0x270], R5 ;  /* 0x0002700510007985 */ /* 0x0001e2000c10192c */
[C---:B----4-:R-:W-:Y:S01]  /*1e8a0*/  FMUL.FTZ R9, R4.reuse, R9 ;  /* 0x0000000904097220 */ /* 0x050fe20000410000 */
[C---:B-----5:R-:W-:Y:S01]  /*1e8b0*/  FMUL.FTZ R11, R4.reuse, R11 ;  /* 0x0000000b040b7220 */ /* 0x060fe20000410000 */
[C---:B------:R-:W-:Y:S01]  /*1e8c0*/  FMUL.FTZ R13, R4.reuse, R13 ;  /* 0x0000000d040d7220 */ /* 0x040fe20000410000 */
[--C-:B0-----:R-:W-:Y:S02]  /*1e8d0*/  IMAD.MOV.U32 R5, RZ, RZ, R23.reuse ;  /* 0x000000ffff057224 */ /* 0x101fe400078e0017 */
        /* <DEDUP_REMOVED lines=57> */
[C---:B------:R-:W-:Y:S01]  /*1ec70*/  LOP3.LUT R4, R2.reuse, 0x8, RZ, 0xfc, !PT ;  /* 0x0000000802047812 */ /* 0x040fe200078efcff */
[----:B------:R-:W-:Y:S04]  /*1ec80*/  ST.E desc[UR44][R16.64+0x424], R131 ;  /* 0x0004248310007985 */ /* 0x000fe8000c10192c */
        /* <DEDUP_REMOVED lines=8> */
[----:B------:R0:W-:Y:S04]  /*1ed10*/  ST.E desc[UR44][R16.64+0x284], R7 ;  /* 0x0002840710007985 */ /* 0x0001e8000c10192c */
[----:B------:R-:W-:Y:S04]  /*1ed20*/  ST.E desc[UR44][R16.64+0x290], R29 ;  /* 0x0002901d10007985 */ /* 0x000fe8000c10192c */
[----:B------:R-:W-:Y:S04]  /*1ed30*/  ST.E desc[UR44][R16.64+0x294], R31 ;  /* 0x0002941f10007985 */ /* 0x000fe8000c10192c */
[----:B------:R-:W-:Y:S04]  /*1ed40*/  ST.E desc[UR44][R16.64+0x2a0], R33 ;  /* 0x0002a02110007985 */ /* 0x000fe8000c10192c */
[----:B------:R1:W-:Y:S04]  /*1ed50*/  ST.E desc[UR44][R16.64+0x2a4], R35 ;  /* 0x0002a42310007985 */ /* 0x0003e8000c10192c */
        /* <DEDUP_REMOVED lines=47> */
[----:B------:R-:W2:Y:S01]  /*1f050*/  LD.E R8, desc[UR44][R4.64] ;  /* 0x0000002c04087980 */ /* 0x000ea2000c101900 */
[----:B------:R-:W-:Y:S01]  /*1f060*/  LOP3.LUT R6, R2, 0xc, RZ, 0xfc, !PT ;  /* 0x0000000c02067812 */ /* 0x000fe200078efcff */
[----:B0-----:R-:W-:-:S02]  /*1f070*/  IMAD.MOV.U32 R7, RZ, RZ, R23 ;  /* 0x000000ffff077224 */ /* 0x001fc400078e0017 */
[----:B--2---:R-:W-:-:S05]  /*1f080*/  FMUL.FTZ R9, R3, R8 ;  /* 0x0000000803097220 */ /* 0x004fca0000410000 */
[----:B------:R0:W-:Y:S04]  /*1f090*/  ST.E desc[UR44][R4.64], R9 ;  /* 0x0000000904007985 */ /* 0x0001e8000c10192c */
[----:B------:R-:W2:Y:S02]  /*1f0a0*/  LD.E R8, desc[UR44][R6.64] ;  /* 0x0000002c06087980 */ /* 0x000ea4000c101900 */
[----:B--2---:R-:W-:-:S05]  /*1f0b0*/  FMUL.FTZ R11, R3, R8 ;  /* 0x00000008030b7220 */ /* 0x004fca0000410000 */
[----:B------:R2:W-:Y:S04]  /*1f0c0*/  ST.E desc[UR44][R6.64], R11 ;  /* 0x0000000b06007985 */ /* 0x0005e8000c10192c */
[----:B------:R-:W3:Y:S04]  /*1f0d0*/  LD.E R134, desc[UR44][R16.64+0x42c] ;  /* 0x00042c2c10867980 */ /* 0x000ee8000c101900 */
[----:B------:R-:W0:Y:S04]  /*1f0e0*/  LD.E R8, desc[UR44][R16.64+0x248] ;  /* 0x0002482c10087980 */ /* 0x000e28000c101900 */
[----:B------:R-:W2:Y:S04]  /*1f0f0*/  LD.E R10, desc[UR44][R16.64+0x24c] ;  /* 0x00024c2c100a7980 */ /* 0x000ea8000c101900 */
        /* <DEDUP_REMOVED lines=59> */
[----:B-1----:R-:W5:Y:S01]  /*1f4b0*/  LD.E R35, desc[UR44][R16.64+0x230] ;  /* 0x0002302c10237980 */ /* 0x002f62000c101900 */
[C---:B---3--:R-:W-:Y:S01]  /*1f4c0*/  FMUL.FTZ R25, R3.reuse, R134 ;  /* 0x0000008603197220 */ /* 0x048fe20000410000 */
[----:B0-----:R-:W-:-:S04]  /*1f4d0*/  FMUL.FTZ R9, R3, R8 ;  /* 0x0000000803097220 */ /* 0x001fc80000410000 */
[----:B------:R0:W-:Y:S01]  /*1f4e0*/  ST.E desc[UR44][R16.64+0x42c], R25 ;  /* 0x00042c1910007985 */ /* 0x0001e2000c10192c */
[C---:B--2---:R-:W-:Y:S01]  /*1f4f0*/  FMUL.FTZ R11, R3.reuse, R10 ;  /* 0x0000000a030b7220 */ /* 0x044fe20000410000 */
[C---:B----4-:R-:W-:Y:S01]  /*1f500*/  FMUL.FTZ R13, R3.reuse, R12 ;  /* 0x0000000c030d7220 */ /* 0x050fe20000410000 */
[C---:B-----5:R-:W-:Y:S01]  /*1f510*/  FMUL.FTZ R15, R3.reuse, R14 ;  /* 0x0000000e030f7220 */ /* 0x060fe20000410000 */
[C---:B------:R-:W-:Y:S01]  /*1f520*/  FMUL.FTZ R19, R3.reuse, R18 ;  /* 0x0000001203137220 */ /* 0x040fe20000410000 */
[C---:B------:R-:W-:Y:S01]  /*1f530*/  FMUL.FTZ R21, R3.reuse, R20 ;  /* 0x0000001403157220 */ /* 0x040fe20000410000 */
[C---:B0-----:R-:W-:Y:S01]  /*1f540*/  FMUL.FTZ R25, R3.reuse, R26 ;  /* 0x0000001a03197220 */ /* 0x041fe20000410000 */
[C---:B------:R-:W-:Y:S01]  /*1f550*/  FMUL.FTZ R27, R3.reuse, R28 ;  /* 0x0000001c031b7220 */ /* 0x040fe20000410000 */
[C---:B------:R-:W-:Y:S01]  /*1f560*/  FMUL.FTZ R29, R3.reuse, R30 ;  /* 0x0000001e031d7220 */ /* 0x040fe20000410000 */
[C---:B------:R-:W-:Y:S01]  /*1f570*/  FMUL.FTZ R31, R3.reuse, R32 ;  /* 0x00000020031f7220 */ /* 0x040fe20000410000 */
[----:B------:R0:W-:Y:S04]  /*1f580*/  ST.E desc[UR44][R16.64+0x248], R9 ;  /* 0x0002480910007985 */ /* 0x0001e8000c10192c */
[----:B------:R1:W-:Y:S04]  /*1f590*/  ST.E desc[UR44][R16.64+0x24c], R11 ;  /* 0x00024c0b10007985 */ /* 0x0003e8000c10192c */
[----:B------:R2:W-:Y:S04]  /*1f5a0*/  ST.E desc[UR44][R16.64+0x258], R13 ;  /* 0x0002580d10007985 */ /* 0x0005e8000c10192c */
[----:B------:R3:W-:Y:S01]  /*1f5b0*/  ST.E desc[UR44][R16.64+0x25c], R15 ;  /* 0x00025c0f10007985 */ /* 0x0007e2000c10192c */
[----:B0-----:R-:W-:-:S03]  /*1f5c0*/  FMUL.FTZ R9, R3, R24 ;  /* 0x0000001803097220 */ /* 0x001fc60000410000 */
[----:B------:R0:W-:Y:S01]  /*1f5d0*/  ST.E desc[UR44][R16.64+0x268], R19 ;  /* 0x0002681310007985 */ /* 0x0001e2000c10192c */
[----:B-1----:R-:W-:-:S03]  /*1f5e0*/  FMUL.FTZ R11, R3, R34 ;  /* 0x00000022030b7220 */ /* 0x002fc60000410000 */
[----:B------:R1:W-:Y:S01]  /*1f5f0*/  ST.E desc[UR44][R16.64+0x26c], R21 ;  /* 0x00026c1510007985 */ /* 0x0003e2000c10192c */
[----:B--2---:R-:W-:-:S03]  /*1f600*/  FMUL.FTZ R13, R3, R36 ;  /* 0x00000024030d7220 */ /* 0x004fc60000410000 */
[----:B------:R2:W-:Y:S01]  /*1f610*/  ST.E desc[UR44][R16.64+0x27c], R25 ;  /* 0x00027c1910007985 */ /* 0x0005e2000c10192c */
[----:B---3--:R-:W-:-:S03]  /*1f620*/  FMUL.FTZ R15, R3, R38 ;  /* 0x00000026030f7220 */ /* 0x008fc60000410000 */
[----:B------:R3:W-:Y:S01]  /*1f630*/  ST.E desc[UR44][R16.64+0x288], R27 ;  /* 0x0002881b10007985 */ /* 0x0007e2000c10192c */
[----:B0-----:R-:W-:-:S03]  /*1f640*/  FMUL.FTZ R19, R3, R40 ;  /* 0x0000002803137220 */ /* 0x001fc60000410000 */
[----:B------:R0:W-:Y:S01]  /*1f650*/  ST.E desc[UR44][R16.64+0x28c], R29 ;  /* 0x00028c1d10007985 */ /* 0x0001e2000c10192c */
[----:B-1----:R-:W-:-:S03]  /*1f660*/  FMUL.FTZ R21, R3, R42 ;  /* 0x0000002a03157220 */ /* 0x002fc60000410000 */
[----:B------:R1:W-:Y:S01]  /*1f670*/  ST.E desc[UR44][R16.64+0x298], R31 ;  /* 0x0002981f10007985 */ /* 0x0003e2000c10192c */
[C---:B--2---:R-:W-:Y:S01]  /*1f680*/  FMUL.FTZ R25, R3.reuse, R46 ;  /* 0x0000002e03197220 */ /* 0x044fe20000410000 */
[C---:B---3--:R-:W-:Y:S01]  /*1f690*/  FMUL.FTZ R27, R3.reuse, R48 ;  /* 0x00000030031b7220 */ /* 0x048fe20000410000 */
[C---:B0-----:R-:W-:Y:S01]  /*1f6a0*/  FMUL.FTZ R29, R3.reuse, R50 ;  /* 0x00000032031d7220 */ /* 0x041fe20000410000 */
[C---:B-1----:R-:W-:Y:S01]  /*1f6b0*/  FMUL.FTZ R31, R3.reuse, R52 ;  /* 0x00000034031f7220 */ /* 0x042fe20000410000 */
        /* <DEDUP_REMOVED lines=61> */
[----:B------:R1:W-:Y:S01]  /*1fa90*/  ST.E desc[UR44][R16.64+0x38c], R11 ;  /* 0x00038c0b10007985 */ /* 0x0003e2000c10192c */
[----:B------:R-:W-:-:S03]  /*1faa0*/  FMUL.FTZ R33, R3, R132 ;  /* 0x0000008403217220 */ /* 0x000fc60000410000 */
        /* <DEDUP_REMOVED lines=17> */
[----:B-1----:R-:W-:Y:S01]  /*1fbc0*/  FMUL.FTZ R31, R3, R130 ;  /* 0x00000082031f7220 */ /* 0x002fe20000410000 */
[----:B------:R-:W-:Y:S04]  /*1fbd0*/  ST.E desc[UR44][R16.64+0x3b8], R9 ;  /* 0x0003b80910007985 */ /* 0x000fe8000c10192c */
[----:B------:R0:W-:Y:S04]  /*1fbe0*/  ST.E desc[UR44][R16.64+0x3dc], R11 ;  /* 0x0003dc0b10007985 */ /* 0x0001e8000c10192c */
        /* <DEDUP_REMOVED lines=8> */
[----:B------:R-:W-:Y:S04]  /*1fc70*/  ST.E desc[UR44][R16.64+0x428], R33 ;  /* 0x0004282110007985 */ /* 0x000fe8000c10192c */
[----:B------:R-:W-:Y:S04]  /*1fc80*/  ST.E desc[UR44][R16.64+0x230], R35 ;  /* 0x0002302310007985 */ /* 0x000fe8000c10192c */
[----:B0-----:R-:W2:Y:S04]  /*1fc90*/  LD.E R11, desc[UR44][R22.64] ;  /* 0x0000002c160b7980 */ /* 0x001ea8000c101900 */
[----:B------:R-:W5:Y:S04]  /*1fca0*/  LD.E R3, desc[UR44][R16.64+0x1e8] ;  /* 0x0001e82c10037980 */ /* 0x000f68000c101900 */
[----:B------:R-:W5:Y:S04]  /*1fcb0*/  LD.E.64 R8, desc[UR44][R16.64+0xa8] ;  /* 0x0000a82c10087980 */ /* 0x000f68000c101b00 */
[----:B--2---:R0:W-:Y:S04]  /*1fcc0*/  ST.E desc[UR44][R22.64], R11 ;  /* 0x0000000b16007985 */ /* 0x0041e8000c10192c */
[----:B-1----:R-:W2:Y:S04]  /*1fcd0*/  LD.E R13, desc[UR44][R4.64] ;  /* 0x0000002c040d7980 */ /* 0x002ea8000c101900 */
[----:B--2---:R1:W-:Y:S04]  /*1fce0*/  ST.E desc[UR44][R4.64], R13 ;  /* 0x0000000d04007985 */ /* 0x0043e8000c10192c */
[----:B------:R-:W2:Y:S04]  /*1fcf0*/  LD.E R15, desc[UR44][R6.64] ;  /* 0x0000002c060f7980 */ /* 0x000ea8000c101900 */
[----:B--2---:R2:W-:Y:S04]  /*1fd00*/  ST.E desc[UR44][R6.64], R15 ;  /* 0x0000000f06007985 */ /* 0x0045e8000c10192c */
[----:B---3--:R-:W3:Y:S04]  /*1fd10*/  LD.E R19, desc[UR44][R16.64+0x240] ;  /* 0x0002402c10137980 */ /* 0x008ee8000c101900 */
[----:B----4-:R-:W4:Y:S04]  /*1fd20*/  LD.E R21, desc[UR44][R16.64+0x244] ;  /* 0x0002442c10157980 */ /* 0x010f28000c101900 */
[----:B-----5:R-:W5:Y:S04]  /*1fd30*/  LD.E R25, desc[UR44][R16.64+0x248] ;  /* 0x0002482c10197980 */ /* 0x020f68000c101900 */
[----:B------:R-:W5:Y:S04]  /*1fd40*/  LD.E R27, desc[UR44][R16.64+0x24c] ;  /* 0x00024c2c101b7980 */ /* 0x000f68000c101900 */
[----:B------:R-:W5:Y:S04]  /*1fd50*/  LD.E R29, desc[UR44][R16.64+0x250] ;  /* 0x0002502c101d7980 */ /* 0x000f68000c101900 */
[----:B------:R-:W5:Y:S04]  /*1fd60*/  LD.E R31, desc[UR44][R16.64+0x254] ;  /* 0x0002542c101f7980 */ /* 0x000f68000c101900 */
[----:B0-----:R-:W5:Y:S04]  /*1fd70*/  LD.E R11, desc[UR44][R16.64+0x258] ;  /* 0x0002582c100b7980 */ /* 0x001f68000c101900 */
[----:B------:R-:W5:Y:S04]  /*1fd80*/  LD.E R33, desc[UR44][R16.64+0x25c] ;  /* 0x00025c2c10217980 */ /* 0x000f68000c101900 */
[----:B-1----:R-:W5:Y:S04]  /*1fd90*/  LD.E R13, desc[UR44][R16.64+0x260] ;  /* 0x0002602c100d7980 */ /* 0x002f68000c101900 */
[----:B------:R-:W5:Y:S04]  /*1fda0*/  LD.E R35, desc[UR44][R16.64+0x264] ;  /* 0x0002642c10237980 */ /* 0x000f68000c101900 */
[----:B--2---:R-:W2:Y:S04]  /*1fdb0*/  LD.E R15, desc[UR44][R16.64+0x268] ;  /* 0x0002682c100f7980 */ /* 0x004ea8000c101900 */
[----:B------:R-:W2:Y:S04]  /*1fdc0*/  LD.E R37, desc[UR44][R16.64+0x26c] ;  /* 0x00026c2c10257980 */ /* 0x000ea8000c101900 */
        /* <DEDUP_REMOVED lines=112> */
[----:B---3--:R-:W-:Y:S04]  /*204d0*/  ST.E desc[UR44][R16.64+0x240], R19 ;  /* 0x0002401310007985 */ /* 0x008fe8000c10192c */
[----:B----4-:R-:W-:Y:S04]  /*204e0*/  ST.E desc[UR44][R16.64+0x244], R21 ;  /* 0x0002441510007985 */ /* 0x010fe8000c10192c */
[----:B-----5:R-:W-:Y:S04]  /*204f0*/  ST.E desc[UR44][R16.64+0x248], R25 ;  /* 0x0002481910007985 */ /* 0x020fe8000c10192c */
[----:B------:R-:W-:Y:S04]  /*20500*/  ST.E desc[UR44][R16.64+0x24c], R27 ;  /* 0x00024c1b10007985 */ /* 0x000fe8000c10192c */
[----:B------:R-:W-:Y:S04]  /*20510*/  ST.E desc[UR44][R16.64+0x250], R29 ;  /* 0x0002501d10007985 */ /* 0x000fe8000c10192c */
[----:B------:R-:W-:Y:S04]  /*20520*/  ST.E desc[UR44][R16.64+0x254], R31 ;  /* 0x0002541f10007985 */ /* 0x000fe8000c10192c */
[----:B------:R-:W-:Y:S04]  /*20530*/  ST.E desc[UR44][R16.64+0x258], R11 ;  /* 0x0002580b10007985 */ /* 0x000fe8000c10192c */
[----:B------:R-:W-:Y:S04]  /*20540*/  ST.E desc[UR44][R16.64+0x25c], R33 ;  /* 0x00025c2110007985 */ /* 0x000fe8000c10192c */
[----:B------:R-:W-:Y:S04]  /*20550*/  ST.E desc[UR44][R16.64+0x260], R13 ;  /* 0x0002600d10007985 */ /* 0x000fe8000c10192c */
[----:B------:R-:W-:Y:S04]  /*20560*/  ST.E desc[UR44][R16.64+0x264], R35 ;  /* 0x0002642310007985 */ /* 0x000fe8000c10192c */
[----:B--2---:R-:W-:Y:S04]  /*20570*/  ST.E desc[UR44][R16.64+0x268], R15 ;  /* 0x0002680f10007985 */ /* 0x004fe8000c10192c */
        /* <DEDUP_REMOVED lines=113> */
[----:B0-----:R-:W5:Y:S04]  /*20c90*/  LD.E R24, desc[UR44][R16.64+0x230] ;  /* 0x0002302c10187980 */ /* 0x001f68000c101900 */
[----:B-1----:R-:W5:Y:S04]  /*20ca0*/  LD.E R28, desc[UR44][R16.64+0x240] ;  /* 0x0002402c101c7980 */ /* 0x002f68000c101900 */
[----:B------:R-:W5:Y:S04]  /*20cb0*/  LD.E R29, desc[UR44][R16.64+0x244] ;  /* 0x0002442c101d7980 */ /* 0x000f68000c101900 */
[----:B--2---:R-:W2:Y:S04]  /*20cc0*/  LD.E R30, desc[UR44][R16.64+0x248] ;  /* 0x0002482c101e7980 */ /* 0x004ea8000c101900 */
[----:B------:R-:W2:Y:S04]  /*20cd0*/  LD.E R31, desc[UR44][R16.64+0x24c] ;  /* 0x00024c2c101f7980 */ /* 0x000ea8000c101900 */
[----:B---3--:R-:W2:Y:S04]  /*20ce0*/  LD.E R32, desc[UR44][R16.64+0x250] ;  /* 0x0002502c10207980 */ /* 0x008ea8000c101900 */
[----:B------:R-:W2:Y:S04]  /*20cf0*/  LD.E R33, desc[UR44][R16.64+0x254] ;  /* 0x0002542c10217980 */ /* 0x000ea8000c101900 */
[----:B----4-:R-:W2:Y:S04]  /*20d00*/  LD.E R34, desc[UR44][R16.64+0x258] ;  /* 0x0002582c10227980 */ /* 0x010ea8000c101900 */
[----:B------:R-:W2:Y:S04]  /*20d10*/  LD.E R35, desc[UR44][R16.64+0x25c] ;  /* 0x00025c2c10237980 */ /* 0x000ea8000c101900 */
[----:B-----5:R-:W2:Y:S04]  /*20d20*/  LD.E R36, desc[UR44][R16.64+0x260] ;  /* 0x0002602c10247980 */ /* 0x020ea8000c101900 */
        /* <DEDUP_REMOVED lines=117> */
[----:B------:R-:W2:Y:S01]  /*21480*/  LD.E R151, desc[UR44][R16.64+0x42c] ;  /* 0x00042c2c10977980 */ /* 0x000ea2000c101900 */
        /* <DEDUP_REMOVED lines=139> */
[----:B------:R0:W-:Y:S02]  /*21d40*/  ST.E desc[UR44][R16.64+0x42c], R151 ;  /* 0x00042c9710007985 */ /* 0x0001e4000c10192c */
[----:B0-----:R-:W-:-:S06]  /*21d50*/  WARPGROUP.ARRIVE ;  /* 0x00000000000079c5 */ /* 0x001fcc0000000000 */
[----:B------:R-:W-:Y:S01]  /*21d60*/  HGMMA.64x256x16.F32 R24, R168, gdesc[UR4].tnspB, R24, gsb0 ;  /* 0x43e00004a8187df0 */ /* 0x000fe20008000818 */
[----:B------:R-:W-:Y:S02]  /*21d70*/  R2UR UR6, R10 ;  /* 0x000000000a0672ca */ /* 0x000fe400000e0000 */
[----:B------:R-:W-:Y:S01]  /*21d80*/  R2UR UR7, R11 ;  /* 0x000000000b0772ca */ /* 0x000fe200000e0000 */
[----:B------:R-:W-:Y:S01]  /*21d90*/  VIADD R8, R8, 0x180 ;  /* 0x0000018008087836 */ /* 0x000fe20000000000 */
        /* <DEDUP_REMOVED lines=263> */
[----:B------:R-:W-:Y:S03]  /*22e10*/  HGMMA.64x256x16.F32 R24, R160, gdesc[UR4].tnspB, R24, gsb0 ;  /* 0x43e00004a0187df0 */ /* 0x000fe60008000818 */
[----:B------:R-:W-:Y:S02]  /*22e20*/  WARPGROUP.DEPBAR.LE gsb0, 0x0 ;  /* 0x00008000000079c5 */ /* 0x000fe40000010000 */
[----:B------:R-:W-:Y:S04]  /*22e30*/  ST.E desc[UR44][R16.64+0x230], R24 ;  /* 0x0002301810007985 */ /* 0x000fe8000c10192c */
[----:B------:R0:W-:Y:S04]  /*22e40*/  ST.E desc[UR44][R22.64], R25 ;  /* 0x0000001916007985 */ /* 0x0001e8000c10192c */
[----:B------:R-:W-:Y:S04]  /*22e50*/  ST.E desc[UR44][R4.64], R26 ;  /* 0x0000001a04007985 */ /* 0x000fe8000c10192c */
[----:B------:R-:W-:Y:S04]  /*22e60*/  ST.E desc[UR44][R6.64], R27 ;  /* 0x0000001b06007985 */ /* 0x000fe8000c10192c */
[----:B------:R-:W2:Y:S04]  /*22e70*/  LD.E R3, desc[UR44][R16.64+0x230] ;  /* 0x0002302c10037980 */ /* 0x000ea8000c101900 */
        /* <DEDUP_REMOVED lines=124> */
[----:B--2---:R1:W-:Y:S04]  /*23640*/  ST.E desc[UR44][R16.64+0x230], R3 ;  /* 0x0002300310007985 */ /* 0x0043e8000c10192c */
[----:B------:R-:W2:Y:S04]  /*23650*/  LD.E R9, desc[UR44][R22.64] ;  /* 0x0000002c16097980 */ /* 0x000ea8000c101900 */
[----:B--2---:R2:W-:Y:S04]  /*23660*/  ST.E desc[UR44][R22.64], R9 ;  /* 0x0000000916007985 */ /* 0x0045e8000c10192c */
[----:B------:R-:W3:Y:S04]  /*23670*/  LD.E R11, desc[UR44][R4.64] ;  /* 0x0000002c040b7980 */ /* 0x000ee8000c101900 */
[----:B---3--:R3:W-:Y:S04]  /*23680*/  ST.E desc[UR44][R4.64], R11 ;  /* 0x0000000b04007985 */ /* 0x0087e8000c10192c */
[----:B------:R-:W4:Y:S04]  /*23690*/  LD.E R13, desc[UR44][R6.64] ;  /* 0x0000002c060d7980 */ /* 0x000f28000c101900 */
[----:B----4-:R4:W-:Y:S04]  /*236a0*/  ST.E desc[UR44][R6.64], R13 ;  /* 0x0000000d06007985 */ /* 0x0109e8000c10192c */
[----:B------:R-:W5:Y:S04]  /*236b0*/  LD.E R15, desc[UR44][R16.64+0x240] ;  /* 0x0002402c100f7980 */ /* 0x000f68000c101900 */
[----:B------:R-:W5:Y:S04]  /*236c0*/  LD.E R19, desc[UR44][R16.64+0x244] ;  /* 0x0002442c10137980 */ /* 0x000f68000c101900 */
[----:B------:R-:W5:Y:S04]  /*236d0*/  LD.E R21, desc[UR44][R16.64+0x248] ;  /* 0x0002482c10157980 */ /* 0x000f68000c101900 */
[----:B0-----:R-:W5:Y:S04]  /*236e0*/  LD.E R25, desc[UR44][R16.64+0x24c] ;  /* 0x00024c2c10197980 */ /* 0x001f68000c101900 */
[----:B-1----:R-:W5:Y:S04]  /*236f0*/  LD.E R3, desc[UR44][R16.64+0x250] ;  /* 0x0002502c10037980 */ /* 0x002f68000c101900 */
[----:B------:R-:W5:Y:S04]  /*23700*/  LD.E R27, desc[UR44][R16.64+0x254] ;  /* 0x0002542c101b7980 */ /* 0x000f68000c101900 */
[----:B--2---:R-:W2:Y:S04]  /*23710*/  LD.E R9, desc[UR44][R16.64+0x258] ;  /* 0x0002582c10097980 */ /* 0x004ea8000c101900 */
[----:B------:R-:W2:Y:S04]  /*23720*/  LD.E R29, desc[UR44][R16.64+0x25c] ;  /* 0x00025c2c101d7980 */ /* 0x000ea8000c101900 */
[----:B---3--:R-:W3:Y:S04]  /*23730*/  LD.E R5, desc[UR44][R16.64+0x260] ;  /* 0x0002602c10057980 */ /* 0x008ee8000c101900 */
[----:B------:R-:W3:Y:S04]  /*23740*/  LD.E R11, desc[UR44][R16.64+0x264] ;  /* 0x0002642c100b7980 */ /* 0x000ee8000c101900 */
[----:B----4-:R-:W4:Y:S04]  /*23750*/  LD.E R7, desc[UR44][R16.64+0x268] ;  /* 0x0002682c10077980 */ /* 0x010f28000c101900 */
[----:B------:R-:W4:Y:S04]  /*23760*/  LD.E R13, desc[UR44][R16.64+0x26c] ;  /* 0x00026c2c100d7980 */ /* 0x000f28000c101900 */
        /* <DEDUP_REMOVED lines=112> */
[----:B-----5:R0:W-:Y:S04]  /*23e70*/  ST.E desc[UR44][R16.64+0x240], R15 ;  /* 0x0002400f10007985 */ /* 0x0201e8000c10192c */
[----:B------:R0:W-:Y:S04]  /*23e80*/  ST.E desc[UR44][R16.64+0x244], R19 ;  /* 0x0002441310007985 */ /* 0x0001e8000c10192c */
[----:B------:R0:W-:Y:S04]  /*23e90*/  ST.E desc[UR44][R16.64+0x248], R21 ;  /* 0x0002481510007985 */ /* 0x0001e8000c10192c */
[----:B------:R0:W-:Y:S04]  /*23ea0*/  ST.E desc[UR44][R16.64+0x24c], R25 ;  /* 0x00024c1910007985 */ /* 0x0001e8000c10192c */
[----:B------:R0:W-:Y:S04]  /*23eb0*/  ST.E desc[UR44][R16.64+0x250], R3 ;  /* 0x0002500310007985 */ /* 0x0001e8000c10192c */
[----:B------:R0:W-:Y:S04]  /*23ec0*/  ST.E desc[UR44][R16.64+0x254], R27 ;  /* 0x0002541b10007985 */ /* 0x0001e8000c10192c */
[----:B--2---:R0:W-:Y:S04]  /*23ed0*/  ST.E desc[UR44][R16.64+0x258], R9 ;  /* 0x0002580910007985 */ /* 0x0041e8000c10192c */
[----:B------:R0:W-:Y:S04]  /*23ee0*/  ST.E desc[UR44][R16.64+0x25c], R29 ;  /* 0x00025c1d10007985 */ /* 0x0001e8000c10192c */
[----:B---3--:R0:W-:Y:S04]  /*23ef0*/  ST.E desc[UR44][R16.64+0x260], R5 ;  /* 0x0002600510007985 */ /* 0x0081e8000c10192c */
[----:B------:R0:W-:Y:S04]  /*23f00*/  ST.E desc[UR44][R16.64+0x264], R11 ;  /* 0x0002640b10007985 */ /* 0x0001e8000c10192c */
[----:B----4-:R0:W-:Y:S04]  /*23f10*/  ST.E desc[UR44][R16.64+0x268], R7 ;  /* 0x0002680710007985 */ /* 0x0101e8000c10192c */
        /* <DEDUP_REMOVED lines=112> */
[----:B------:R0:W-:Y:S01]  /*24620*/  ST.E desc[UR44][R16.64+0x42c], R30 ;  /* 0x00042c1e10007985 */ /* 0x0001e2000c10192c */
[----:B------:R-:W-:Y:S01]  /*24630*/  @!PT LDS RZ, [RZ] ;  /* 0x00000000fffff984 */ /* 0x000fe20000000800 */
[----:B------:R-:W-:Y:S01]  /*24640*/  @!PT LDS RZ, [RZ] ;  /* 0x00000000fffff984 */ /* 0x000fe20000000800 */
[----:B------:R-:W-:Y:S01]  /*24650*/  @!PT LDS RZ, [RZ] ;  /* 0x00000000fffff984 */ /* 0x000fe20000000800 */
[----:B------:R-:W-:Y:S01]  /*24660*/  @!PT LDS RZ, [RZ] ;  /* 0x00000000fffff984 */ /* 0x000fe20000000800 */
[----:B------:R1:W-:Y:S06]  /*24670*/  MEMBAR.ALL.CTA ;  /* 0x0000000000007992 */ /* 0x0003ec0000008000 */
[----:B-1----:R-:W1:Y:S01]  /*24680*/  FENCE.VIEW.ASYNC.S ;  /* 0x00000000000073c6 */ /* 0x002e620000000000 */
[----:B------:R-:W-:Y:S01]  /*24690*/  BSSY B0, `(.L_x_2117) ;  /* 0x000000a000007945 */ /* 0x000fe20003800000 */
[----:B-1----:R-:W-:Y:S01]  /*246a0*/  NOP ;  /* 0x0000000000007918 */ /* 0x002fe20000000000 */
[----:B------:R-:W-:Y:S06]  /*246b0*/  BAR.ARV 0xe, 0x100 ;  /* 0x0384000000007b1d */ /* 0x000fec0000002000 */
[----:B------:R-:W-:Y:S05]  /*246c0*/  @P0 BRA `(.L_x_2118) ;  /* 0x0000000000180947 */ /* 0x000fea0003800000 */
[----:B0-----:R-:W2:Y:S04]  /*246d0*/  LD.E.64 R4, desc[UR44][R16.64+0x68] ;  /* 0x0000682c10047980 */ /* 0x001ea8000c101b00 */
[----:B------:R-:W3:Y:S01]  /*246e0*/  LD.E R3, desc[UR44][R16.64+0x1e8] ;  /* 0x0001e82c10037980 */ /* 0x000ee2000c101900 */
[----:B--2---:R-:W-:-:S05]  /*246f0*/  MOV R4, R4 ;  /* 0x0000000400047202 */ /* 0x004fca0000000f00 */
[----:B---3--:R-:W-:-:S05]  /*24700*/  IMAD R3, R3, 0x8, R4 ;  /* 0x0000000803037824 */ /* 0x008fca00078e0204 */
[----:B------:R-:W-:-:S04]  /*24710*/  PRMT R3, RZ, 0x654, R3 ;  /* 0x00000654ff037816 */ /* 0x000fc80000000003 */
[----:B------:R1:W-:Y:S03]  /*24720*/  SYNCS.ARRIVE.TRANS64.RED.A1T0 RZ, [R3+URZ], RZ ;  /* 0x000000ff03ff79a7 */ /* 0x0003e6000810043f */
.L_x_2118:
[----:B------:R-:W-:Y:S05]  /*24730*/  BSYNC B0 ;  /* 0x0000000000007941 */ /* 0x000fea0003800000 */
.L_x_2117:
[C---:B------:R-:W-:Y:S01]  /*24740*/  ISETP.GT.AND P0, PT, R0.reuse, R154, PT ;  /* 0x0000009a0000720c */ /* 0x040fe20003f04270 */
[----:B------:R-:W-:-:S12]  /*24750*/  VIADD R0, R0, 0xffffffff ;  /* 0xffffffff00007836 */ /* 0x000fd80000000000 */
[----:B------:R-:W-:Y:S05]  /*24760*/  @P0 BRA `(.L_x_2119) ;  /* 0xffffff5400e00947 */ /* 0x000fea000383ffff */
.L_x_2090:
[----:B------:R-:W-:Y:S05]  /*24770*/  WARPSYNC.ALL ;  /* 0x0000000000007948 */ /* 0x000fea0003800000 */
[----:B01----:R-:W2:Y:S04]  /*24780*/  LDL R5, [R1+0x210] ;  /* 0x0002100001057983 */ /* 0x003ea80000100800 */
[----:B------:R-:W3:Y:S04]  /*24790*/  LDL R6, [R1+0x214] ;  /* 0x0002140001067983 */ /* 0x000ee80000100800 */
[----:B------:R-:W4:Y:S01]  /*247a0*/  LDL.64 R14, [R1+0xd8] ;  /* 0x0000d800010e7983 */ /* 0x000f220000100a00 */
[----:B------:R-:W-:Y:S01]  /*247b0*/  IMAD.MOV.U32 R8, RZ, RZ, -0x800000 ;  /* 0xff800000ff087424 */ /* 0x000fe200078e00ff */
[----:B------:R-:W-:Y:S08]  /*247c0*/  BAR.ARV 0x8, 0x100 ;  /* 0x0204000000007b1d */ /* 0x000ff00000002000 */
[----:B------:R-:W-:Y:S06]  /*247d0*/  BAR.SYNC.DEFER_BLOCKING 0xf, 0x100 ;  /* 0x03c4000000007b1d */ /* 0x000fec0000010000 */
[----:B--2---:R-:W0:Y:S02]  /*247e0*/  SHFL.BFLY PT, R0, R5, 0x2, 0x1f ;  /* 0x0c401f0005007f89 */ /* 0x004e2400000e0000 */
[----:B0-----:R-:W-:-:S05]  /*247f0*/  FADD.FTZ R0, R5, R0 ;  /* 0x0000000005007221 */ /* 0x001fca0000010000 */
[----:B------:R-:W0:Y:S02]  /*24800*/  SHFL.BFLY PT, R3, R0, 0x1, 0x1f ;  /* 0x0c201f0000037f89 */ /* 0x000e2400000e0000 */
[----:B0-----:R-:W-:-:S05]  /*24810*/  FADD.FTZ R2, R0, R3 ;  /* 0x0000000300027221 */ /* 0x001fca0000010000 */
[----:B------:R-:W-:Y:S04]  /*24820*/  STL [R1+0x210], R2 ;  /* 0x0002100201007387 */ /* 0x000fe80000100800 */
[----:B------:R-:W2:Y:S04]  /*24830*/  LDL R13, [R1+0x210] ;  /* 0x00021000010d7983 */ /* 0x000ea80000100800 */
[----:B---3--:R-:W0:Y:S02]  /*24840*/  SHFL.BFLY PT, R3, R6, 0x2, 0x1f ;  /* 0x0c401f0006037f89 */ /* 0x008e2400000e0000 */
[----:B0-----:R-:W-:-:S05]  /*24850*/  FADD.FTZ R3, R3, R6 ;  /* 0x0000000603037221 */ /* 0x001fca0000010000 */
[----:B------:R-:W0:Y:S02]  /*24860*/  SHFL.BFLY PT, R4, R3, 0x1, 0x1f ;  /* 0x0c201f0003047f89 */ /* 0x000e2400000e0000 */
[----:B0-----:R-:W-:-:S05]  /*24870*/  FADD.FTZ R4, R3, R4 ;  /* 0x0000000403047221 */ /* 0x001fca0000010000 */
[----:B------:R-:W-:-:S13]  /*24880*/  FSETP.NE.FTZ.AND P2, PT, R4, RZ, PT ;  /* 0x000000ff0400720b */ /* 0x000fda0003f55000 */
[----:B------:R-:W3:Y:S04]  /*24890*/  @P2 LDL R7, [R1+0x220] ;  /* 0x0002200001072983 */ /* 0x000ee80000100800 */
[----:B------:R-:W5:Y:S01]  /*248a0*/  @P2 LDL R10, [R1+0x204] ;  /* 0x00020400010a2983 */ /* 0x000f620000100800 */
[----:B--2---:R-:W-:-:S13]  /*248b0*/  FSETP.NE.FTZ.AND P1, PT, R13, RZ, PT ;  /* 0x000000ff0d00720b */ /* 0x004fda0003f35000 */
[----:B------:R-:W2:Y:S04]  /*248c0*/  @P1 LDL R5, [R1+0x220] ;  /* 0x0002200001051983 */ /* 0x000ea80000100800 */
[----:B------:R-:W4:Y:S01]  /*248d0*/  @P1 LDL R2, [R1+0x200] ;  /* 0x0002000001021983 */ /* 0x000f220000100800 */
[----:B------:R-:W0:Y:S08]  /*248e0*/  @P2 MUFU.LG2 R9, R4 ;  /* 0x0000000400092308 */ /* 0x000e300000000c00 */
[----:B------:R-:W1:Y:S01]  /*248f0*/  @P1 MUFU.LG2 R6, R13 ;  /* 0x0000000d00061308 */ /* 0x000e620000000c00 */
[----:B------:R-:W-:-:S02]  /*24900*/  IMAD.MOV.U32 R0, RZ, RZ, -0x800000 ;  /* 0xff800000ff007424 */ /* 0x000fc400078e00ff */
[----:B0-----:R-:W-:Y:S01]  /*24910*/  @P2 FMUL.FTZ R12, R9, 0.69314718246459960938 ;  /* 0x3f317218090c2820 */ /* 0x001fe20000410000 */
[----:B-1----:R-:W-:Y:S01]  /*24920*/  @P1 FMUL.FTZ R6, R6, 0.69314718246459960938 ;  /* 0x3f31721806061820 */ /* 0x002fe20000410000 */
[----:B------:R-:W-:Y:S01]  /*24930*/  STL [R1+0x214], R4 ;  /* 0x0002140401007387 */ /* 0x000fe20000100800 */
[----:B---3--:R-:W-:-:S04]  /*24940*/  @P2 FMUL.FTZ R7, R7, 0.69314718246459960938 ;  /* 0x3f31721807072820 */ /* 0x008fc80000410000 */
[----:B-----5:R-:W-:-:S05]  /*24950*/  @P2 FFMA.FTZ R8, R7, R10, R12 ;  /* 0x0000000a07082223 */ /* 0x020fca000001000c */
[----:B------:R0:W-:Y:S01]  /*24960*/  STL [R1+0x214], R8 ;  /* 0x0002140801007387 */ /* 0x0001e20000100800 */
[----:B--2---:R-:W-:-:S04]  /*24970*/  @P1 FMUL.FTZ R5, R5, 0.69314718246459960938 ;  /* 0x3f31721805051820 */ /* 0x004fc80000410000 */
[----:B----4-:R-:W-:-:S05]  /*24980*/  @P1 FFMA.FTZ R0, R5, R2, R6 ;  /* 0x0000000205001223 */ /* 0x010fca0000010006 */
[----:B------:R1:W-:Y:S04]  /*24990*/  STL [R1+0x210], R0 ;  /* 0x0002100001007387 */ /* 0x0003e80000100800 */
[----:B------:R-:W2:Y:S02]  /*249a0*/  LD.E R2, desc[UR44][R14.64+0x4] ;  /* 0x0000042c0e027980 */ /* 0x000ea4000c101900 */
[----:B--2---:R-:W-:Y:S02]  /*249b0*/  ISETP.NE.AND P0, PT, R2, RZ, PT ;  /* 0x000000ff0200720c */ /* 0x004fe40003f05270 */
[----:B------:R-:W2:Y:S11]  /*249c0*/  LDL R2, [R1+0x1e8] ;  /* 0x0001e80001027983 */ /* 0x000eb60000100800 */
[----:B------:R-:W3:Y:S04]  /*249d0*/  @!P0 LDL.64 R6, [R1+0xe0] ;  /* 0x0000e00001068983 */ /* 0x000ee80000100a00 */
[----:B------:R-:W2:Y:S01]  /*249e0*/  @!P0 LD.E R3, desc[UR44][R14.64] ;  /* 0x0000002c0e038980 */ /* 0x000ea2000c101900 */
[----:B------:R-:W-:-:S06]  /*249f0*/  IMAD.MOV.U32 R42, RZ, RZ, RZ ;  /* 0x000000ffff2a7224 */ /* 0x000fcc00078e00ff */
[----:B------:R-:W4:Y:S01]  /*24a00*/  @P1 MUFU.RCP R42, R13 ;  /* 0x0000000d002a1308 */ /* 0x000f220000001000 */
[----:B---3--:R-:W0:Y:S01]  /*24a10*/  @!P0 LD.E.64 R6, desc[UR44][R6.64] ;  /* 0x0000002c06068980 */ /* 0x008e22000c101b00 */
[----:B--2---:R-:W-:-:S04]  /*24a20*/  @!P0 IMAD R3, R2, 0x40, R3 ;  /* 0x0000004002038824 */ /* 0x004fc800078e0203 */
[----:B0-----:R-:W-:-:S05]  /*24a30*/  @!P0 IMAD.WIDE R8, R3, 0x4, R6 ;  /* 0x0000000403088825 */ /* 0x001fca00078e0206 */
[----:B----4-:R0:W-:Y:S04]  /*24a40*/  @!P0 ST.E desc[UR44][R8.64], R42 ;  /* 0x0000002a08008985 */ /* 0x0101e8000c10192c */
[----:B------:R-:W1:Y:S04]  /*24a50*/  @!P0 LDL.64 R14, [R1+0xd8] ;  /* 0x0000d800010e8983 */ /* 0x000e680000100a00 */
[----:B-1----:R-:W2:Y:S02]  /*24a60*/  @!P0 LD.E R0, desc[UR44][R14.64+0x4] ;  /* 0x0000042c0e008980 */ /* 0x002ea4000c101900 */
[----:B--2---:R-:W-:-:S13]  /*24a70*/  @!P0 ISETP.NE.AND P0, PT, R0, RZ, PT ;  /* 0x000000ff0000820c */ /* 0x004fda0003f05270 */
[----:B------:R-:W2:Y:S04]  /*24a80*/  @!P0 LDL.64 R10, [R1+0xe0] ;  /* 0x0000e000010a8983 */ /* 0x000ea80000100a00 */
[----:B------:R-:W3:Y:S01]  /*24a90*/  @!P0 LD.E R3, desc[UR44][R14.64] ;  /* 0x0000002c0e038980 */ /* 0x000ee2000c101900 */
[----:B------:R-:W-:-:S06]  /*24aa0*/  IMAD.MOV.U32 R0, RZ, RZ, RZ ;  /* 0x000000ffff007224 */ /* 0x000fcc00078e00ff */
[----:B------:R-:W1:Y:S01]  /*24ab0*/  @P2 MUFU.RCP R0, R4 ;  /* 0x0000000400002308 */ /* 0x000e620000001000 */
[----:B--2---:R-:W2:Y:S01]  /*24ac0*/  @!P0 LD.E.64 R10, desc[UR44][R10.64] ;  /* 0x0000002c0a0a8980 */ /* 0x004ea2000c101b00 */
[----:B---3--:R-:W-:-:S04]  /*24ad0*/  @!P0 IMAD R3, R2, 0x40, R3 ;  /* 0x0000004002038824 */ /* 0x008fc800078e0203 */
[----:B------:R-:W-:-:S04]  /*24ae0*/  @!P0 VIADD R3, R3, 0x8 ;  /* 0x0000000803038836 */ /* 0x000fc80000000000 */
[----:B--2---:R-:W-:-:S05]  /*24af0*/  @!P0 IMAD.WIDE R2, R3, 0x4, R10 ;  /* 0x0000000403028825 */ /* 0x004fca00078e020a */
[----:B-1----:R1:W-:Y:S04]  /*24b00*/  @!P0 ST.E desc[UR44][R2.64], R0 ;  /* 0x0000000002008985 */ /* 0x0023e8000c10192c */
[----:B------:R-:W2:Y:S04]  /*24b10*/  LDL R34, [R1+0x1e8] ;  /* 0x0001e80001227983 */ /* 0x000ea80000100800 */
[----:B------:R-:W3:Y:S04]  /*24b20*/  LDL.64 R12, [R1+0x388] ;  /* 0x00038800010c7983 */ /* 0x000ee80000100a00 */
        /* <DEDUP_REMOVED lines=26> */
[----:B0-----:R-:W5:Y:S04]  /*24cd0*/  LDL.64 R8, [R1+0x3d8] ;  /* 0x0003d80001087983 */ /* 0x001f680000100a00 */
[----:B------:R-:W5:Y:S04]  /*24ce0*/  LDL.64 R4, [R1+0x3e8] ;  /* 0x0003e80001047983 */ /* 0x000f680000100a00 */
[----:B------:R-:W5:Y:S04]  /*24cf0*/  LDL.64 R10, [R1+0x3f8] ;  /* 0x0003f800010a7983 */ /* 0x000f680000100a00 */
[----:B-1----:R-:W5:Y:S04]  /*24d00*/  LDL.64 R2, [R1+0x408] ;  /* 0x0004080001027983 */ /* 0x002f680000100a00 */
        /* <DEDUP_REMOVED lines=33> */
[----:B------:R-:W5:Y:S04]  /*24f20*/  LDL R35, [R1+0x1f0] ;  /* 0x0001f00001237983 */ /* 0x000f680000100800 */
[----:B------:R-:W5:Y:S01]  /*24f30*/  LDL R32, [R1+0x1f4] ;  /* 0x0001f40001207983 */ /* 0x000f620000100800 */
[----:B--2---:R-:W-:-:S05]  /*24f40*/  VIADD R34, R34, 0x1 ;  /* 0x0000000122227836 */ /* 0x004fca0000000000 */
[----:B------:R-:W-:-:S13]  /*24f50*/  ISETP.NE.AND P0, PT, R34, 0x2, PT ;  /* 0x000000022200780c */ /* 0x000fda0003f05270 */
[----:B------:R-:W2:Y:S01]  /*24f60*/  @!P0 LDL R33, [R1+0x1ec] ;  /* 0x0001ec0001218983 */ /* 0x000ea20000100800 */
[-C--:B---3--:R-:W-:Y:S01]  /*24f70*/  FMUL.FTZ R13, R13, R0.reuse ;  /* 0x000000000d0d7220 */ /* 0x088fe20000410000 */
[-C--:B------:R-:W-:Y:S01]  /*24f80*/  FMUL.FTZ R12, R12, R0.reuse ;  /* 0x000000000c0c7220 */ /* 0x080fe20000410000 */
[-C--:B----4-:R-:W-:Y:S01]  /*24f90*/  FMUL.FTZ R135, R135, R0.reuse ;  /* 0x0000000087877220 */ /* 0x090fe20000410000 */
[-C--:B------:R-:W-:Y:S01]  /*24fa0*/  FMUL.FTZ R134, R134, R0.reuse ;  /* 0x0000000086867220 */ /* 0x080fe20000410000 */
        /* <DEDUP_REMOVED lines=12> */
[----:B------:R2:W-:Y:S01]  /*25070*/  STL.64 [R1+0x388], R12 ;  /* 0x0003880c01007387 */ /* 0x0005e20000100a00 */
        /* <DEDUP_REMOVED lines=112> */
[----:B------:R-:W-:-:S02]  /*25780*/  VIADD R0, R35, 0x1 ;  /* 0x0000000123007836 */ /* 0x000fc40000000000 */
[----:B------:R-:W-:Y:S01]  /*25790*/  VIADD R32, R32, 0x1 ;  /* 0x0000000120207836 */ /* 0x000fe20000000000 */
[----:B------:R-:W-:Y:S04]  /*257a0*/  STL [R1+0x1e8], R34 ;  /* 0x0001e82201007387 */ /* 0x000fe80000100800 */
        /* <DEDUP_REMOVED lines=11> */
[----:B------:R-:W-:Y:S01]  /*25860*/  STL.64 [R1+0x2c0], R62 ;  /* 0x0002c03e01007387 */ /* 0x000fe20000100a00 */
[----:B--2---:R-:W-:-:S03]  /*25870*/  @!P0 LOP3.LUT R12, R33, 0x1, RZ, 0x3c, !PT ;  /* 0x00000001210c8812 */ /* 0x004fc600078e3cff */
        /* <DEDUP_REMOVED lines=50> */
[----:B------:R-:W-:Y:S04]  /*25ba0*/  STL [R1+0x1f0], R0 ;  /* 0x0001f00001007387 */ /* 0x000fe80000100800 */
[----:B------:R-:W-:Y:S04]  /*25bb0*/  @!P0 STL [R1+0x1ec], R12 ;  /* 0x0001ec0c01008387 */ /* 0x000fe80000100800 */
[----:B------:R-:W-:Y:S04]  /*25bc0*/  STL [R1+0x1f4], R32 ;  /* 0x0001f42001007387 */ /* 0x000fe80000100800 */
[----:B------:R-:W-:Y:S04]  /*25bd0*/  @!P0 STL [R1+0x1e8], RZ ;  /* 0x0001e8ff01008387 */ /* 0x000fe80000100800 */
[----:B------:R0:W-:Y:S02]  /*25be0*/  STL.64 [R1+0x408], R2 ;  /* 0x0004080201007387 */ /* 0x0001e40000100a00 */
[----:B0-----:R-:W-:Y:S01]  /*25bf0*/  IMAD.MOV.U32 R3, RZ, RZ, 0x1 ;  /* 0x00000001ff037424 */ /* 0x001fe200078e00ff */
[----:B------:R-:W-:Y:S06]  /*25c00*/  BAR.ARV 0xe, 0x100 ;  /* 0x0384000000007b1d */ /* 0x000fec0000002000 */
.L_x_2007:
[----:B0-----:R-:W-:-:S04]  /*25c10*/  PRMT R0, R3, 0x9910, RZ ;  /* 0x0000991003007816 */ /* 0x001fc800000000ff */
[----:B------:R-:W-:-:S13]  /*25c20*/  ISETP.NE.AND P0, PT, R0, RZ, PT ;  /* 0x000000ff0000720c */ /* 0x000fda0003f05270 */
[----:B------:R-:W-:Y:S05]  /*25c30*/  @!P0 BRA `(.L_x_2120) ;  /* 0x0000002400e08947 */ /* 0x000fea0003800000 */
[----:B------:R-:W0:Y:S01]  /*25c40*/  S2R R0, SR_TID.X ;  /* 0x0000000000007919 */ /* 0x000e220000002100 */
[----:B------:R-:W1:Y:S01]  /*25c50*/  S2UR UR5, SR_CgaCtaId ;  /* 0x00000000000579c3 */ /* 0x000e620000008800 */
[----:B------:R-:W-:Y:S01]  /*25c60*/  UMOV UR4, 0x400 ;  /* 0x0000040000047882 */ /* 0x000fe20000000000 */
[----:B------:R-:W-:-:S06]  /*25c70*/  SHF.R.S32.HI R14, RZ, 0x1f, R157 ;  /* 0x0000001fff0e7819 */ /* 0x000fcc000001149d */
[----:B------:R-:W-:Y:S01]  /*25c80*/  BAR.SYNC.DEFER_BLOCKING 0x1, 0x100 ;  /* 0x0044000000007b1d */ /* 0x000fe20000010000 */
[----:B------:R-:W-:-:S07]  /*25c90*/  SHF.R.S32.HI R16, RZ, 0x1f, R156 ;  /* 0x0000001fff107819 */ /* 0x000fce000001149c */
[----:B------:R-:W2:Y:S01]  /*25ca0*/  LDC R28, c[0x0][0xce8] ;  /* 0x00033a00ff1c7b82 */ /* 0x000ea20000000800 */
[----:B------:R-:W3:Y:S07]  /*25cb0*/  S2R R23, SR_CTAID.X ;  /* 0x0000000000177919 */ /* 0x000eee0000002500 */
[----:B------:R-:W4:Y:S01]  /*25cc0*/  LDC.64 R18, c[0x0][0xc40] ;  /* 0x00031000ff127b82 */ /* 0x000f220000000a00 */
[----:B-1----:R-:W-:-:S04]  /*25cd0*/  ULEA UR4, UR5, UR4, 0x18 ;  /* 0x0000000405047291 */ /* 0x002fc8000f8ec03f */
[----:B------:R-:W-:Y:S01]  /*25ce0*/  UIADD3 UR4, UR4, 0x38820, URZ ;  /* 0x0003882004047890 */ /* 0x000fe2000fffe03f */
[----:B0-----:R-:W-:-:S03]  /*25cf0*/  VIADD R5, R0, 0xffffff80 ;  /* 0xffffff8000057836 */ /* 0x001fc60000000000 */
[----:B------:R-:W-:Y:S01]  /*25d00*/  UPRMT UR4, URZ, 0x654, UR4 ;  /* 0x000006543f047896 */ /* 0x000fe20008000004 */
[----:B--2---:R-:W-:Y:S02]  /*25d10*/  ISETP.NE.AND P1, PT, R28, 0x1, PT ;  /* 0x000000011c00780c */ /* 0x004fe40003f25270 */
[----:B------:R-:W-:-:S04]  /*25d20*/  SHF.R.S32.HI R2, RZ, 0x1f, R5 ;  /* 0x0000001fff027819 */ /* 0x000fc80000011405 */
[----:B------:R-:W-:Y:S02]  /*25d30*/  LEA.HI R0, R2, R5, RZ, 0x7 ;  /* 0x0000000502007211 */ /* 0x000fe400078f38ff */
[----:B------:R-:W-:Y:S02]  /*25d40*/  SYNCS.ARRIVE.TRANS64.RED.A1T0 RZ, [UR4], RZ ;  /* 0x000000ffffff79a7 */ /* 0x000fe40008100404 */
[----:B------:R-:W-:Y:S02]  /*25d50*/  SHF.R.S32.HI R22, RZ, 0x7, R0 ;  /* 0x00000007ff167819 */ /* 0x000fe40000011400 */
[----:B------:R-:W-:-:S03]  /*25d60*/  LOP3.LUT R4, R0, 0xffffff80, RZ, 0xc0, !PT ;  /* 0xffffff8000047812 */ /* 0x000fc600078ec0ff */
[----:B------:R-:W0:Y:S02]  /*25d70*/  SHFL.IDX PT, R3, R22, RZ, 0x1f ;  /* 0x00001fff16037589 */ /* 0x000e2400000e0000 */
[----:B------:R-:W-:-:S05]  /*25d80*/  IMAD.IADD R24, R5, 0x1, -R4 ;  /* 0x0000000105187824 */ /* 0x000fca00078e0a04 */
[----:B------:R-:W-:-:S04]  /*25d90*/  SHF.R.S32.HI R21, RZ, 0x1f, R24 ;  /* 0x0000001fff157819 */ /* 0x000fc80000011418 */
[----:B------:R-:W-:-:S04]  /*25da0*/  LEA.HI R20, R21, R24, RZ, 0x2 ;  /* 0x0000001815147211 */ /* 0x000fc800078f10ff */
[--C-:B------:R-:W-:Y:S02]  /*25db0*/  SHF.R.S32.HI R25, RZ, 0x2, R20.reuse ;  /* 0x00000002ff197819 */ /* 0x100fe40000011414 */
[----:B------:R-:W-:-:S04]  /*25dc0*/  SHF.R.S32.HI R4, RZ, 0x1f, R20 ;  /* 0x0000001fff047819 */ /* 0x000fc80000011414 */
[----:B------:R-:W-:Y:S02]  /*25dd0*/  LEA.HI R4, R4, R25, RZ, 0x3 ;  /* 0x0000001904047211 */ /* 0x000fe400078f18ff */
[----:B0-----:R-:W-:Y:S02]  /*25de0*/  ISETP.NE.AND P0, PT, R3, RZ, PT ;  /* 0x000000ff0300720c */ /* 0x001fe40003f05270 */
[----:B------:R-:W-:Y:S02]  /*25df0*/  LEA.HI R3, R2, R5, RZ, 0x2 ;  /* 0x0000000502037211 */ /* 0x000fe400078f10ff */
[----:B------:R-:W-:Y:S02]  /*25e00*/  LOP3.LUT R26, R4, 0xfffffff8, RZ, 0xc0, !PT ;  /* 0xfffffff8041a7812 */ /* 0x000fe400078ec0ff */
[----:B------:R-:W-:-:S05]  /*25e10*/  LOP3.LUT R6, R3, 0xfffffffc, RZ, 0xc0, !PT ;  /* 0xfffffffc03067812 */ /* 0x000fca00078ec0ff */
[----:B------:R-:W-:Y:S02]  /*25e20*/  IMAD.IADD R27, R5, 0x1, -R6 ;  /* 0x00000001051b7824 */ /* 0x000fe400078e0a06 */
[----:B---34-:R-:W-:Y:S05]  /*25e30*/  @P0 BRA `(.L_x_2121) ;  /* 0x0000000400440947 */ /* 0x018fea0003800000 */
[----:B------:R-:W-:Y:S01]  /*25e40*/  LOP3.LUT R0, R0, 0xffffff80, RZ, 0xc0, !PT ;  /* 0xffffff8000007812 */ /* 0x000fe200078ec0ff */
[----:B------:R-:W0:Y:S01]  /*25e50*/  S2R R11, SR_CTAID.X ;  /* 0x00000000000b7919 */ /* 0x000e220000002500 */
[----:B------:R-:W1:Y:S01]  /*25e60*/  LDC R12, c[0x0][0xce8] ;  /* 0x00033a00ff0c7b82 */ /* 0x000e620000000800 */
[----:B------:R-:W-:Y:S01]  /*25e70*/  LEA.HI R9, R22, R22, RZ, 0x1 ;  /* 0x0000001616097211 */ /* 0x000fe200078f08ff */
[----:B------:R-:W-:Y:S01]  /*25e80*/  ULDC UR4, c[0x0][0xb88] ;  /* 0x0002e20000047ab9 */ /* 0x000fe20000000800 */
[----:B------:R-:W-:Y:S02]  /*25e90*/  IMAD.IADD R0, R5, 0x1, -R0 ;  /* 0x0000000105007824 */ /* 0x000fe400078e0a00 */
[----:B------:R-:W-:-:S03]  /*25ea0*/  LOP3.LUT R13, R9, 0xfffffe, RZ, 0xc0, !PT ;  /* 0x00fffffe090d7812 */ /* 0x000fc600078ec0ff */
[----:B------:R-:W-:Y:S02]  /*25eb0*/  SHF.R.S32.HI R3, RZ, 0x1f, R0 ;  /* 0x0000001fff037819 */ /* 0x000fe40000011400 */
[----:B------:R-:W-:Y:S02]  /*25ec0*/  IMAD.IADD R13, R22, 0x1, -R13 ;  /* 0x00000001160d7824 */ /* 0x000fe400078e0a0d */
[CC--:B------:R-:W-:Y:S02]  /*25ed0*/  LEA.HI R4, R3.reuse, R0.reuse, RZ, 0x2 ;  /* 0x0000000003047211 */ /* 0x0c0fe400078f10ff */
[----:B------:R-:W-:Y:S02]  /*25ee0*/  LEA.HI R3, R3, R0, RZ, 0x5 ;  /* 0x0000000003037211 */ /* 0x000fe400078f28ff */
[--C-:B------:R-:W-:Y:S02]  /*25ef0*/  SHF.R.S32.HI R6, RZ, 0x2, R4.reuse ;  /* 0x00000002ff067819 */ /* 0x100fe40000011404 */
[----:B------:R-:W-:-:S04]  /*25f00*/  SHF.R.S32.HI R7, RZ, 0x1f, R4 ;  /* 0x0000001fff077819 */ /* 0x000fc80000011404 */
[----:B------:R-:W-:Y:S02]  /*25f10*/  LEA.HI R8, R7, R6, RZ, 0x3 ;  /* 0x0000000607087211 */ /* 0x000fe400078f18ff */
[----:B------:R-:W-:Y:S02]  /*25f20*/  LOP3.LUT R7, R4, 0x7ffffffc, RZ, 0xc0, !PT ;  /* 0x7ffffffc04077812 */ /* 0x000fe400078ec0ff */
[----:B------:R-:W-:Y:S01]  /*25f30*/  LOP3.LUT R9, R8, 0xfffffff8, RZ, 0xc0, !PT ;  /* 0xfffffff808097812 */ /* 0x000fe200078ec0ff */
[----:B-1----:R-:W-:Y:S01]  /*25f40*/  IMAD R8, R12, UR4, RZ ;  /* 0x000000040c087c24 */ /* 0x002fe2000f8e02ff */
[----:B------:R-:W-:Y:S01]  /*25f50*/  SHF.R.S32.HI R4, RZ, 0x5, R3 ;  /* 0x00000005ff047819 */ /* 0x000fe20000011403 */
[----:B------:R-:W-:Y:S01]  /*25f60*/  IMAD.IADD R0, R0, 0x1, -R7 ;  /* 0x0000000100007824 */ /* 0x000fe200078e0a07 */
[----:B------:R-:W-:Y:S01]  /*25f70*/  ISETP.NE.AND P3, PT, R12, 0x1, PT ;  /* 0x000000010c00780c */ /* 0x000fe20003f65270 */
[----:B------:R-:W-:Y:S01]  /*25f80*/  IMAD.IADD R9, R6, 0x1, -R9 ;  /* 0x0000000106097824 */ /* 0x000fe200078e0a09 */
[----:B------:R-:W-:Y:S01]  /*25f90*/  ULDC.64 UR4, c[0x0][0xcd0] ;  /* 0x0003340000047ab9 */ /* 0x000fe20000000a00 */
[----:B------:R-:W-:Y:S01]  /*25fa0*/  IMAD.U32 R3, R13, -0x100, RZ ;  /* 0xffffff000d037824 */ /* 0x000fe200078e00ff */
[----:B------:R-:W1:Y:S01]  /*25fb0*/  LDC.64 R6, c[0x0][0xcd8] ;  /* 0x00033600ff067b82 */ /* 0x000e620000000a00 */
[----:B------:R-:W-:-:S02]  /*25fc0*/  IMAD.SHL.U32 R0, R0, 0x2, RZ ;  /* 0x0000000200007824 */ /* 0x000fc400078e00ff */
[----:B------:R-:W-:-:S03]  /*25fd0*/  IMAD R17, R4, 0x10, R9 ;  /* 0x0000001004117824 */ /* 0x000fc600078e0209 */
[----:B------:R-:W-:Y:S01]  /*25fe0*/  ISETP.NE.AND P0, PT, R0, R3, PT ;  /* 0x000000030000720c */ /* 0x000fe20003f05270 */
[----:B0-----:R-:W-:Y:S02]  /*25ff0*/  IMAD R13, R11, 0x40, R17 ;  /* 0x000000400b0d7824 */ /* 0x001fe400078e0211 */
[----:B------:R-:W0:Y:S03]  /*26000*/  @P3 LDC R4, c[0x0][0xcec] ;  /* 0x00033b00ff043b82 */ /* 0x000e260000000800 */
[----:B------:R-:W-:-:S13]  /*26010*/  ISETP.GE.OR P2, PT, R13, R8, P0 ;  /* 0x000000080d00720c */ /* 0x000fda0000746670 */
[----:B------:R-:W2:Y:S01]  /*26020*/  @!P2 LDL R15, [R1+0x210] ;  /* 0x00021000010fa983 */ /* 0x000ea20000100800 */
[----:B------:R-:W-:Y:S01]  /*26030*/  LEA.HI R0, R2, R5, RZ, 0x2 ;  /* 0x0000000502007211 */ /* 0x000fe200078f10ff */
[----:B------:R-:W-:Y:S01]  /*26040*/  IMAD R10, R14, UR4, RZ ;  /* 0x000000040e0a7c24 */ /* 0x000fe2000f8e02ff */
[----:B------:R-:W-:Y:S01]  /*26050*/  BSSY B0, `(.L_x_2121) ;  /* 0x000002f000007945 */ /* 0x000fe20003800000 */
[----:B------:R-:W-:Y:S01]  /*26060*/  VIADD R13, R13, 0x8 ;  /* 0x000000080d0d7836 */ /* 0x000fe20000000000 */
[----:B------:R-:W-:Y:S01]  /*26070*/  LOP3.LUT R0, R0, 0xfffffffc, RZ, 0xc0, !PT ;  /* 0xfffffffc00007812 */ /* 0x000fe200078ec0ff */
[----:B------:R-:W-:Y:S02]  /*26080*/  IMAD R9, R157, UR5, R10 ;  /* 0x000000059d097c24 */ /* 0x000fe4000f8e020a */
[----:B-1----:R-:W-:Y:S01]  /*26090*/  IMAD R10, R6, UR37, RZ ;  /* 0x00000025060a7c24 */ /* 0x002fe2000f8e02ff */
[----:B------:R-:W-:Y:S01]  /*260a0*/  ISETP.GE.OR P0, PT, R13, R8, P0 ;  /* 0x000000080d00720c */ /* 0x000fe20000706670 */
[----:B------:R-:W-:-:S02]  /*260b0*/  IMAD.IADD R0, R5, 0x1, -R0 ;  /* 0x0000000105007824 */ /* 0x000fc400078e0a00 */
[----:B------:R-:W1:Y:S03]  /*260c0*/  @P3 LDC R5, c[0x0][0xcf0] ;  /* 0x00033c00ff053b82 */ /* 0x000e660000000800 */
[----:B------:R-:W-:-:S04]  /*260d0*/  LEA.HI R2, R0, R0, RZ, 0x1 ;  /* 0x0000000000027211 */ /* 0x000fc800078f08ff */
[----:B------:R-:W-:-:S05]  /*260e0*/  LOP3.LUT R3, R2, 0x1ffffffe, RZ, 0xc0, !PT ;  /* 0x1ffffffe02037812 */ /* 0x000fca00078ec0ff */
[----:B------:R-:W-:Y:S02]  /*260f0*/  IMAD.IADD R0, R0, 0x1, -R3 ;  /* 0x0000000100007824 */ /* 0x000fe400078e0a03 */
[----:B------:R-:W-:Y:S01]  /*26100*/  IMAD.WIDE.U32 R2, R157, UR4, RZ ;  /* 0x000000049d027c25 */ /* 0x000fe2000f8e00ff */
[----:B------:R-:W-:-:S03]  /*26110*/  ULDC.64 UR4, c[0x0][0xce0] ;  /* 0x0003380000047ab9 */ /* 0x000fc60000000a00 */
[----:B------:R-:W-:Y:S02]  /*26120*/  IMAD R0, R0, 0x8, R17 ;  /* 0x0000000800007824 */ /* 0x000fe400078e0211 */
[----:B------:R-:W-:Y:S02]  /*26130*/  IMAD.IADD R3, R3, 0x1, R9 ;  /* 0x0000000103037824 */ /* 0x000fe400078e0209 */
[----:B------:R-:W-:Y:S02]  /*26140*/  IMAD R9, R11, 0x40, R0 ;  /* 0x000000400b097824 */ /* 0x000fe400078e0200 */
[----:B------:R-:W-:Y:S02]  /*26150*/  IMAD R17, R7, UR36, R10 ;  /* 0x0000002407117c24 */ /* 0x000fe4000f8e020a */
[----:B0-----:R-:W-:-:S04]  /*26160*/  @P3 IMAD.HI.U32 R4, R9, R4, RZ ;  /* 0x0000000409043227 */ /* 0x001fc800078e00ff */
[----:B------:R-:W-:Y:S01]  /*26170*/  IMAD.MOV.U32 R11, RZ, RZ, R9 ;  /* 0x000000ffff0b7224 */ /* 0x000fe200078e0009 */
[----:B-1----:R-:W-:Y:S01]  /*26180*/  @P3 SHF.R.U32.HI R11, RZ, R5, R4 ;  /* 0x00000005ff0b3219 */ /* 0x002fe20000011604 */
[----:B------:R-:W-:-:S04]  /*26190*/  IMAD.WIDE.U32 R6, R6, UR36, R2 ;  /* 0x0000002406067c25 */ /* 0x000fc8000f8e0002 */
[----:B------:R-:W-:Y:S02]  /*261a0*/  IMAD.IADD R7, R7, 0x1, R17 ;  /* 0x0000000107077824 */ /* 0x000fe400078e0211 */
[----:B------:R-:W-:Y:S02]  /*261b0*/  IMAD.MOV R5, RZ, RZ, -R11 ;  /* 0x000000ffff057224 */ /* 0x000fe400078e0a0b */
[----:B------:R-:W-:Y:S02]  /*261c0*/  IMAD R17, R16, UR4, RZ ;  /* 0x0000000410117c24 */ /* 0x000fe4000f8e02ff */
[----:B------:R-:W-:Y:S01]  /*261d0*/  IMAD.WIDE.U32 R2, R156, UR4, R6 ;  /* 0x000000049c027c25 */ /* 0x000fe2000f8e0006 */
[----:B------:R-:W-:-:S03]  /*261e0*/  SHF.R.S32.HI R7, RZ, 0x1f, R11 ;  /* 0x0000001fff077819 */ /* 0x000fc6000001140b */
[----:B------:R-:W-:Y:S01]  /*261f0*/  IMAD R5, R12, R5, R9 ;  /* 0x000000050c057224 */ /* 0x000fe200078e0209 */
[----:B------:R-:W-:Y:S01]  /*26200*/  IADD3 R2, P3, R11, R2, RZ ;  /* 0x000000020b027210 */ /* 0x000fe20007f7e0ff */
[----:B------:R-:W-:Y:S01]  /*26210*/  IMAD R17, R156, UR5, R17 ;  /* 0x000000059c117c24 */ /* 0x000fe2000f8e0211 */
[----:B------:R-:W-:Y:S02]  /*26220*/  ULDC.64 UR4, c[0x0][0xcc8] ;  /* 0x0003320000047ab9 */ /* 0x000fe40000000a00 */
[----:B------:R-:W-:Y:S02]  /*26230*/  SHF.R.S32.HI R0, RZ, 0x1f, R5 ;  /* 0x0000001fff007819 */ /* 0x000fe40000011405 */
[----:B------:R-:W-:-:S03]  /*26240*/  IADD3.X R3, R7, R3, R17, P3, !PT ;  /* 0x0000000307037210 */ /* 0x000fc60001ffe411 */
[----:B------:R-:W-:Y:S02]  /*26250*/  IMAD R0, R0, UR4, RZ ;  /* 0x0000000400007c24 */ /* 0x000fe4000f8e02ff */
[----:B------:R-:W-:-:S04]  /*26260*/  IMAD.WIDE.U32 R2, R5, UR4, R2 ;  /* 0x0000000405027c25 */ /* 0x000fc8000f8e0002 */
[----:B------:R-:W-:Y:S01]  /*26270*/  IMAD R5, R5, UR5, R0 ;  /* 0x0000000505057c24 */ /* 0x000fe2000f8e0200 */
[----:B------:R-:W-:Y:S02]  /*26280*/  ULDC.64 UR4, c[0x0][0xca8] ;  /* 0x00032a0000047ab9 */ /* 0x000fe40000000a00 */
[----:B------:R-:W-:Y:S01]  /*26290*/  LEA R0, P3, R2, UR4, 0x2 ;  /* 0x0000000402007c11 */ /* 0x000fe2000f8610ff */
[----:B------:R-:W-:-:S04]  /*262a0*/  IMAD.IADD R3, R3, 0x1, R5 ;  /* 0x0000000103037824 */ /* 0x000fc800078e0205 */
[----:B------:R-:W-:Y:S01]  /*262b0*/  SHFL.IDX PT, R4, R0, 0x1, 0x1c1f ;  /* 0x003c1f0000047f89 */ /* 0x000fe200000e0000 */
[----:B------:R-:W-:-:S03]  /*262c0*/  LEA.HI.X R6, R2, UR5, R3, 0x2, P3 ;  /* 0x0000000502067c11 */ /* 0x000fc600098f1403 */
[----:B------:R-:W-:Y:S04]  /*262d0*/  SHFL.IDX PT, R2, R0, RZ, 0x1c1f ;  /* 0x001c1fff00027589 */ /* 0x000fe800000e0000 */
[----:B------:R-:W2:Y:S04]  /*262e0*/  SHFL.IDX PT, R3, R6, RZ, 0x1c1f ;  /* 0x001c1fff06037589 */ /* 0x000ea800000e0000 */
[----:B------:R0:W1:Y:S04]  /*262f0*/  SHFL.IDX PT, R5, R6, 0x1, 0x1c1f ;  /* 0x003c1f0006057f89 */ /* 0x00006800000e0000 */
[----:B--2---:R0:W-:Y:S01]  /*26300*/  @!P2 ST.E desc[UR44][R2.64], R15 ;  /* 0x0000000f0200a985 */ /* 0x0041e2000c10192c */
[----:B-1----:R-:W-:Y:S05]  /*26310*/  @P0 BRA `(.L_x_2122) ;  /* 0x0000000000080947 */ /* 0x002fea0003800000 */
[----:B0-----:R-:W2:Y:S04]  /*26320*/  LDL R3, [R1+0x214] ;  /* 0x0002140001037983 */ /* 0x001ea80000100800 */
[----:B--2---:R1:W-:Y:S02]  /*26330*/  ST.E desc[UR44][R4.64], R3 ;  /* 0x0000000304007985 */ /* 0x0043e4000c10192c */
.L_x_2122:
[----:B------:R-:W-:Y:S05]  /*26340*/  BSYNC B0 ;  /* 0x0000000000007941 */ /* 0x000fea0003800000 */
.L_x_2121:
[----:B------:R-:W2:Y:S01]  /*26350*/  @P1 LDC R9, c[0x0][0xcec] ;  /* 0x00033b00ff091b82 */ /* 0x000ea20000000800 */
[----:B0-----:R-:W-:Y:S01]  /*26360*/  LEA.HI R2, R27, R27, RZ, 0x1 ;  /* 0x0000001b1b027211 */ /* 0x001fe200078f08ff */
[----:B------:R-:W-:Y:S01]  /*26370*/  IMAD.IADD R26, R25, 0x1, -R26 ;  /* 0x00000001191a7824 */ /* 0x000fe200078e0a1a */
[----:B------:R-:W-:Y:S01]  /*26380*/  LEA.HI R21, R21, R24, RZ, 0x5 ;  /* 0x0000001815157211 */ /* 0x000fe200078f28ff */
[----:B------:R-:W-:Y:S01]  /*26390*/  ULDC.64 UR4, c[0x0][0xc38] ;  /* 0x00030e0000047ab9 */ /* 0x000fe20000000a00 */
[----:B-1----:R-:W-:Y:S01]  /*263a0*/  LOP3.LUT R4, R2, 0x1ffffffe, RZ, 0xc0, !PT ;  /* 0x1ffffffe02047812 */ /* 0x002fe200078ec0ff */
[----:B------:R-:W-:Y:S01]  /*263b0*/  IMAD R0, R14, UR4, RZ ;  /* 0x000000040e007c24 */ /* 0x000fe2000f8e02ff */
[----:B------:R-:W-:Y:S01]  /*263c0*/  SHF.R.S32.HI R21, RZ, 0x5, R21 ;  /* 0x00000005ff157819 */ /* 0x000fe20000011415 */
[----:B------:R-:W0:Y:S01]  /*263d0*/  @P1 LDC R11, c[0x0][0xcf0] ;  /* 0x00033c00ff0b1b82 */ /* 0x000e220000000800 */
[----:B------:R-:W-:Y:S01]  /*263e0*/  IMAD.WIDE.U32 R2, R157, UR4, RZ ;  /* 0x000000049d027c25 */ /* 0x000fe2000f8e00ff */
[----:B------:R-:W-:Y:S03]  /*263f0*/  BSSY B0, `(.L_x_2123) ;  /* 0x0000112000007945 */ /* 0x000fe60003800000 */
[----:B------:R-:W-:-:S02]  /*26400*/  IMAD.IADD R27, R27, 0x1, -R4 ;  /* 0x000000011b1b7824 */ /* 0x000fc400078e0a04 */
[----:B------:R-:W-:Y:S02]  /*26410*/  IMAD R26, R21, 0x10, R26 ;  /* 0x00000010151a7824 */ /* 0x000fe400078e021a */
[----:B------:R-:W-:Y:S01]  /*26420*/  IMAD R5, R157, UR5, R0 ;  /* 0x000000059d057c24 */ /* 0x000fe2000f8e0200 */
[----:B------:R-:W-:Y:S01]  /*26430*/  ULDC.64 UR4, c[0x0][0xc48] ;  /* 0x0003120000047ab9 */ /* 0x000fe20000000a00 */
[----:B------:R-:W-:Y:S02]  /*26440*/  IMAD R4, R27, 0x8, R26 ;  /* 0x000000081b047824 */ /* 0x000fe400078e021a */
[----:B------:R-:W-:Y:S02]  /*26450*/  IMAD R0, R18, UR37, RZ ;  /* 0x0000002512007c24 */ /* 0x000fe4000f8e02ff */
[----:B------:R-:W-:Y:S02]  /*26460*/  IMAD R4, R23, 0x40, R4 ;  /* 0x0000004017047824 */ /* 0x000fe400078e0204 */
[----:B------:R-:W-:-:S02]  /*26470*/  IMAD.IADD R3, R3, 0x1, R5 ;  /* 0x0000000103037824 */ /* 0x000fc400078e0205 */
[----:B------:R-:W-:Y:S02]  /*26480*/  IMAD R7, R19, UR36, R0 ;  /* 0x0000002413077c24 */ /* 0x000fe4000f8e0200 */
[----:B--2---:R-:W-:-:S04]  /*26490*/  @P1 IMAD.HI.U32 R0, R4, R9, RZ ;  /* 0x0000000904001227 */ /* 0x004fc800078e00ff */
[----:B------:R-:W-:-:S04]  /*264a0*/  IMAD.WIDE.U32 R2, R18, UR36, R2 ;  /* 0x0000002412027c25 */ /* 0x000fc8000f8e0002 */
[----:B------:R-:W-:Y:S01]  /*264b0*/  IMAD.MOV.U32 R5, RZ, RZ, R4 ;  /* 0x000000ffff057224 */ /* 0x000fe200078e0004 */
[----:B0-----:R-:W-:Y:S01]  /*264c0*/  @P1 SHF.R.U32.HI R5, RZ, R11, R0 ;  /* 0x0000000bff051219 */ /* 0x001fe20000011600 */
[----:B------:R-:W-:Y:S02]  /*264d0*/  IMAD R9, R16, UR4, RZ ;  /* 0x0000000410097c24 */ /* 0x000fe4000f8e02ff */
[----:B------:R-:W-:Y:S01]  /*264e0*/  IMAD.IADD R3, R3, 0x1, R7 ;  /* 0x0000000103037824 */ /* 0x000fe200078e0207 */
[----:B------:R-:W-:Y:S01]  /*264f0*/  SHF.R.S32.HI R0, RZ, 0x1f, R5 ;  /* 0x0000001fff007819 */ /* 0x000fe20000011405 */
[C---:B------:R-:W-:Y:S02]  /*26500*/  IMAD R9, R156.reuse, UR5, R9 ;  /* 0x000000059c097c24 */ /* 0x040fe4000f8e0209 */
[----:B------:R-:W-:Y:S02]  /*26510*/  IMAD.MOV R7, RZ, RZ, -R5 ;  /* 0x000000ffff077224 */ /* 0x000fe400078e0a05 */
[----:B------:R-:W-:Y:S01]  /*26520*/  IMAD.WIDE.U32 R156, R156, UR4, R2 ;  /* 0x000000049c9c7c25 */ /* 0x000fe2000f8e0002 */
[----:B------:R-:W-:-:S03]  /*26530*/  ULDC.64 UR4, c[0x0][0xc30] ;  /* 0x00030c0000047ab9 */ /* 0x000fc60000000a00 */
[----:B------:R-:W-:Y:S02]  /*26540*/  IMAD R7, R28, R7, R4 ;  /* 0x000000071c077224 */ /* 0x000fe400078e0204 */
[----:B------:R-:W-:Y:S02]  /*26550*/  IMAD R0, R0, UR4, RZ ;  /* 0x0000000400007c24 */ /* 0x000fe4000f8e02ff */
[----:B------:R-:W-:Y:S02]  /*26560*/  IMAD.IADD R157, R157, 0x1, R9 ;  /* 0x000000019d9d7824 */ /* 0x000fe400078e0209 */
[C---:B------:R-:W-:Y:S01]  /*26570*/  IMAD R9, R5.reuse, UR5, R0 ;  /* 0x0000000505097c24 */ /* 0x040fe2000f8e0200 */
[----:B------:R-:W-:Y:S01]  /*26580*/  SHF.R.S32.HI R0, RZ, 0x1f, R7 ;  /* 0x0000001fff007819 */ /* 0x000fe20000011407 */
[----:B------:R-:W-:Y:S01]  /*26590*/  IMAD.WIDE.U32 R2, R5, UR4, R156 ;  /* 0x0000000405027c25 */ /* 0x000fe2000f8e009c */
[----:B------:R-:W-:-:S03]  /*265a0*/  ULDC.64 UR4, c[0x0][0xc28] ;  /* 0x00030a0000047ab9 */ /* 0x000fc60000000a00 */
[----:B------:R-:W-:Y:S02]  /*265b0*/  IMAD.IADD R3, R3, 0x1, R9 ;  /* 0x0000000103037824 */ /* 0x000fe400078e0209 */
[----:B------:R-:W-:Y:S02]  /*265c0*/  IMAD R0, R0, UR4, RZ ;  /* 0x0000000400007c24 */ /* 0x000fe4000f8e02ff */
[----:B------:R-:W-:-:S04]  /*265d0*/  IMAD.WIDE.U32 R2, R7, UR4, R2 ;  /* 0x0000000407027c25 */ /* 0x000fc8000f8e0002 */
[----:B------:R-:W-:Y:S01]  /*265e0*/  IMAD R21, R7, UR5, R0 ;  /* 0x0000000507157c24 */ /* 0x000fe2000f8e0200 */
[----:B------:R-:W-:Y:S01]  /*265f0*/  ULDC.64 UR4, c[0x0][0xc00] ;  /* 0x0003000000047ab9 */ /* 0x000fe20000000a00 */
[----:B------:R-:W-:Y:S01]  /*26600*/  IMAD R23, R23, 0x40, R26 ;  /* 0x0000004017177824 */ /* 0x000fe200078e021a */
[----:B------:R-:W-:Y:S01]  /*26610*/  LEA R19, P0, R2, UR4, 0x2 ;  /* 0x0000000402137c11 */ /* 0x000fe2000f8010ff */
[----:B------:R-:W-:Y:S01]  /*26620*/  IMAD.IADD R21, R3, 0x1, R21 ;  /* 0x0000000103157824 */ /* 0x000fe200078e0215 */
[----:B------:R-:W-:Y:S01]  /*26630*/  ULDC UR4, c[0x0][0xb88] ;  /* 0x0002e20000047ab9 */ /* 0x000fe20000000800 */
[----:B------:R-:W-:Y:S01]  /*26640*/  LOP3.LUT R3, R20, 0x7ffffffc, RZ, 0xc0, !PT ;  /* 0x7ffffffc14037812 */ /* 0x000fe200078ec0ff */
[----:B------:R-:W-:Y:S01]  /*26650*/  IMAD R20, R28, UR4, RZ ;  /* 0x000000041c147c24 */ /* 0x000fe2000f8e02ff */
[----:B------:R-:W-:Y:S01]  /*26660*/  LEA.HI R0, R22, R22, RZ, 0x1 ;  /* 0x0000001616007211 */ /* 0x000fe200078f08ff */
[----:B------:R0:W1:Y:S01]  /*26670*/  SHFL.IDX PT, R14, R19, RZ, 0x1c1f ;  /* 0x001c1fff130e7589 */ /* 0x00006200000e0000 */
[----:B------:R-:W-:Y:S01]  /*26680*/  LEA.HI.X R21, R2, UR5, R21, 0x2, P0 ;  /* 0x0000000502157c11 */ /* 0x000fe200080f1415 */
[----:B------:R-:W-:Y:S01]  /*26690*/  IMAD.IADD R3, R24, 0x1, -R3 ;  /* 0x0000000118037824 */ /* 0x000fe200078e0a03 */
[----:B------:R-:W-:-:S02]  /*266a0*/  ISETP.GE.AND P0, PT, R23, R20, PT ;  /* 0x000000141700720c */ /* 0x000fc40003f06270 */
[----:B------:R-:W-:Y:S01]  /*266b0*/  LOP3.LUT R5, R0, 0xfffffe, RZ, 0xc0, !PT ;  /* 0x00fffffe00057812 */ /* 0x000fe200078ec0ff */
[----:B------:R0:W2:Y:S04]  /*266c0*/  SHFL.IDX PT, R15, R21, RZ, 0x1c1f ;  /* 0x001c1fff150f7589 */ /* 0x0000a800000e0000 */
[----:B------:R-:W-:-:S04]  /*266d0*/  IMAD.IADD R22, R22, 0x1, -R5 ;  /* 0x0000000116167824 */ /* 0x000fc800078e0a05 */
[----:B------:R-:W-:-:S04]  /*266e0*/  IMAD R3, R22, 0x80, R3 ;  /* 0x0000008016037824 */ /* 0x000fc800078e0203 */
[----:B------:R-:W-:Y:S01]  /*266f0*/  IMAD.SHL.U32 R18, R3, 0x2, RZ ;  /* 0x0000000203127824 */ /* 0x000fe200078e00ff */
[----:B0-----:R-:W-:Y:S06]  /*26700*/  @P0 BRA `(.L_x_2124) ;  /* 0x0000000c00800947 */ /* 0x001fec0003800000 */
[----:B------:R-:W-:Y:S02]  /*26710*/  ULDC UR4, c[0x0][0xbc8] ;  /* 0x0002f20000047ab9 */ /* 0x000fe40000000800 */
[----:B------:R-:W-:-:S13]  /*26720*/  ISETP.GE.AND P0, PT, R18, UR4, PT ;  /* 0x0000000412007c0c */ /* 0x000fda000bf06270 */
[----:B------:R-:W3:Y:S01]  /*26730*/  @!P0 LDL.64 R12, [R1+0x230] ;  /* 0x00023000010c8983 */ /* 0x000ee20000100a00 */
[C---:B------:R-:W-:Y:S01]  /*26740*/  VIADD R4, R18.reuse, 0x8 ;  /* 0x0000000812047836 */ /* 0x040fe20000000000 */
[----:B------:R-:W-:-:S04]  /*26750*/  @!P0 LEA.HI R0, R18, R18, RZ, 0x1 ;  /* 0x0000001212008211 */ /* 0x000fc800078f08ff */
[----:B------:R-:W-:Y:S02]  /*26760*/  ISETP.GE.AND P1, PT, R4, UR4, PT ;  /* 0x0000000404007c0c */ /* 0x000fe4000bf26270 */
[----:B------:R-:W-:-:S05]  /*26770*/  @!P0 LOP3.LUT R0, R0, 0xfffffffe, RZ, 0xc0, !PT ;  /* 0xfffffffe00008812 */ /* 0x000fca00078ec0ff */
[----:B-12---:R-:W-:-:S05]  /*26780*/  @!P0 IMAD.WIDE R2, R0, 0x4, R14 ;  /* 0x0000000400028825 */ /* 0x006fca00078e020e */
[----:B---3--:R0:W-:Y:S04]  /*26790*/  @!P0 ST.E.64 desc[UR44][R2.64], R12 ;  /* 0x0000000c02008985 */ /* 0x0081e8000c101b2c */
[----:B------:R-:W2:Y:S01]  /*267a0*/  @!P1 LDL.64 R6, [R1+0x240] ;  /* 0x0002400001069983 */ /* 0x000ea20000100a00 */
[----:B------:R-:W-:Y:S01]  /*267b0*/  VIADD R0, R18, 0x10 ;  /* 0x0000001012007836 */ /* 0x000fe20000000000 */
[----:B------:R-:W-:-:S04]  /*267c0*/  @!P1 LEA.HI R4, R4, R4, RZ, 0x1 ;  /* 0x0000000404049211 */ /* 0x000fc800078f08ff */
[----:B------:R-:W-:Y:S02]  /*267d0*/  ISETP.GE.AND P0, PT, R0, UR4, PT ;  /* 0x0000000400007c0c */ /* 0x000fe4000bf06270 */
[----:B------:R-:W-:-:S05]  /*267e0*/  @!P1 LOP3.LUT R4, R4, 0xfffffffe, RZ, 0xc0, !PT ;  /* 0xfffffffe04049812 */ /* 0x000fca00078ec0ff */
[----:B------:R-:W-:-:S05]  /*267f0*/  @!P1 IMAD.WIDE R4, R4, 0x4, R14 ;  /* 0x0000000404049825 */ /* 0x000fca00078e020e */
[----:B--2---:R1:W-:Y:S04]  /*26800*/  @!P1 ST.E.64 desc[UR44][R4.64], R6 ;  /* 0x0000000604009985 */ /* 0x0043e8000c101b2c */
[----:B------:R-:W2:Y:S01]  /*26810*/  @!P0 LDL.64 R8, [R1+0x250] ;  /* 0x0002500001088983 */ /* 0x000ea20000100a00 */
[----:B------:R-:W-:Y:S01]  /*26820*/  VIADD R10, R18, 0x18 ;  /* 0x00000018120a7836 */ /* 0x000fe20000000000 */
[----:B------:R-:W-:-:S04]  /*26830*/  @!P0 LEA.HI R0, R0, R0, RZ, 0x1 ;  /* 0x0000000000008211 */ /* 0x000fc800078f08ff */
[----:B------:R-:W-:Y:S02]  /*26840*/  ISETP.GE.AND P1, PT, R10, UR4, PT ;  /* 0x000000040a007c0c */ /* 0x000fe4000bf26270 */
[----:B------:R-:W-:-:S05]  /*26850*/  @!P0 LOP3.LUT R0, R0, 0xfffffffe, RZ, 0xc0, !PT ;  /* 0xfffffffe00008812 */ /* 0x000fca00078ec0ff */
[----:B0-----:R-:W-:-:S05]  /*26860*/  @!P0 IMAD.WIDE R2, R0, 0x4, R14 ;  /* 0x0000000400028825 */ /* 0x001fca00078e020e */
[----:B--2---:R0:W-:Y:S04]  /*26870*/  @!P0 ST.E.64 desc[UR44][R2.64], R8 ;  /* 0x0000000802008985 */ /* 0x0041e8000c101b2c */
[----:B------:R-:W2:Y:S01]  /*26880*/  @!P1 LDL.64 R12, [R1+0x260] ;  /* 0x00026000010c9983 */ /* 0x000ea20000100a00 */
[----:B------:R-:W-:Y:S01]  /*26890*/  VIADD R0, R18, 0x20 ;  /* 0x0000002012007836 */ /* 0x000fe20000000000 */
[----:B------:R-:W-:-:S04]  /*268a0*/  @!P1 LEA.HI R10, R10, R10, RZ, 0x1 ;  /* 0x0000000a0a0a9211 */ /* 0x000fc800078f08ff */
[----:B------:R-:W-:Y:S02]  /*268b0*/  ISETP.GE.AND P0, PT, R0, UR4, PT ;  /* 0x0000000400007c0c */ /* 0x000fe4000bf06270 */
[----:B------:R-:W-:-:S05]  /*268c0*/  @!P1 LOP3.LUT R10, R10, 0xfffffffe, RZ, 0xc0, !PT ;  /* 0xfffffffe0a0a9812 */ /* 0x000fca00078ec0ff */
[----:B------:R-:W-:-:S05]  /*268d0*/  @!P1 IMAD.WIDE R10, R10, 0x4, R14 ;  /* 0x000000040a0a9825 */ /* 0x000fca00078e020e */
[----:B--2---:R2:W-:Y:S04]  /*268e0*/  @!P1 ST.E.64 desc[UR44][R10.64], R12 ;  /* 0x0000000c0a009985 */ /* 0x0045e8000c101b2c */
[----:B-1----:R-:W3:Y:S01]  /*268f0*/  @!P0 LDL.64 R4, [R1+0x270] ;  /* 0x0002700001048983 */ /* 0x002ee20000100a00 */
[----:B------:R-:W-:Y:S01]  /*26900*/  VIADD R6, R18, 0x28 ;  /* 0x0000002812067836 */ /* 0x000fe20000000000 */
[----:B------:R-:W-:-:S04]  /*26910*/  @!P0 LEA.HI R0, R0, R0, RZ, 0x1 ;  /* 0x0000000000008211 */ /* 0x000fc800078f08ff */
[----:B------:R-:W-:Y:S02]  /*26920*/  ISETP.GE.AND P1, PT, R6, UR4, PT ;  /* 0x0000000406007c0c */ /* 0x000fe4000bf26270 */
[----:B------:R-:W-:-:S05]  /*26930*/  @!P0 LOP3.LUT R0, R0, 0xfffffffe, RZ, 0xc0, !PT ;  /* 0xfffffffe00008812 */ /* 0x000fca00078ec0ff */
[----:B0-----:R-:W-:-:S05]  /*26940*/  @!P0 IMAD.WIDE R2, R0, 0x4, R14 ;  /* 0x0000000400028825 */ /* 0x001fca00078e020e */
[----:B---3--:R0:W-:Y:S04]  /*26950*/  @!P0 ST.E.64 desc[UR44][R2.64], R4 ;  /* 0x0000000402008985 */ /* 0x0081e8000c101b2c */
[----:B------:R-:W3:Y:S01]  /*26960*/  @!P1 LDL.64 R8, [R1+0x280] ;  /* 0x0002800001089983 */ /* 0x000ee20000100a00 */
[----:B------:R-:W-:Y:S01]  /*26970*/  VIADD R0, R18, 0x30 ;  /* 0x0000003012007836 */ /* 0x000fe20000000000 */
[----:B------:R-:W-:-:S04]  /*26980*/  @!P1 LEA.HI R6, R6, R6, RZ, 0x1 ;  /* 0x0000000606069211 */ /* 0x000fc800078f08ff */
[----:B------:R-:W-:Y:S02]  /*26990*/  ISETP.GE.AND P0, PT, R0, UR4, PT ;  /* 0x0000000400007c0c */ /* 0x000fe4000bf06270 */
[----:B------:R-:W-:-:S05]  /*269a0*/  @!P1 LOP3.LUT R6, R6, 0xfffffffe, RZ, 0xc0, !PT ;  /* 0xfffffffe06069812 */ /* 0x000fca00078ec0ff */
[----:B------:R-:W-:-:S05]  /*269b0*/  @!P1 IMAD.WIDE R6, R6, 0x4, R14 ;  /* 0x0000000406069825 */ /* 0x000fca00078e020e */
[----:B---3--:R1:W-:Y:S04]  /*269c0*/  @!P1 ST.E.64 desc[UR44][R6.64], R8 ;  /* 0x0000000806009985 */ /* 0x0083e8000c101b2c */
[----:B--2---:R-:W2:Y:S01]  /*269d0*/  @!P0 LDL.64 R10, [R1+0x290] ;  /* 0x00029000010a8983 */ /* 0x004ea20000100a00 */
        /* <DEDUP_REMOVED lines=129> */
[----:B0-----:R-:W-:-:S05]  /*271f0*/  @!P0 LOP3.LUT R3, R0, 0xfffffffe, RZ, 0xc0, !PT ;  /* 0xfffffffe00038812 */ /* 0x001fca00078ec0ff */
[----:B------:R-:W-:-:S05]  /*27200*/  @!P0 IMAD.WIDE R2, R3, 0x4, R14 ;  /* 0x0000000403028825 */ /* 0x000fca00078e020e */
        /* <DEDUP_REMOVED lines=12> */
[----:B0-----:R-:W-:-:S05]  /*272d0*/  @!P0 LOP3.LUT R3, R0, 0xfffffffe, RZ, 0xc0, !PT ;  /* 0xfffffffe00038812 */ /* 0x001fca00078ec0ff */
[----:B------:R-:W-:-:S05]  /*272e0*/  @!P0 IMAD.WIDE R2, R3, 0x4, R14 ;  /* 0x0000000403028825 */ /* 0x000fca00078e020e */
[----:B--2---:R0:W-:Y:S04]  /*272f0*/  @!P0 ST.E.64 desc[UR44][R2.64], R6 ;  /* 0x0000000602008985 */ /* 0x0041e8000c101b2c */
[----:B------:R-:W2:Y:S01]  /*27300*/  @!P1 LDL.64 R8, [R1+0x3e0] ;  /* 0x0003e00001089983 */ /* 0x000ea20000100a00 */
[----:B------:R-:W-:Y:S01]  /*27310*/  VIADD R0, R18, 0xe0 ;  /* 0x000000e012007836 */ /* 0x000fe20000000000 */
[----:B------:R-:W-:-:S04]  /*27320*/  @!P1 LEA.HI R10, R10, R10, RZ, 0x1 ;  /* 0x0000000a0a0a9211 */ /* 0x000fc800078f08ff */
[----:B------:R-:W-:Y:S02]  /*27330*/  ISETP.GE.AND P0, PT, R0, UR4, PT ;  /* 0x0000000400007c0c */ /* 0x000fe4000bf06270 */
[----:B-1----:R-:W-:-:S05]  /*27340*/  @!P1 LOP3.LUT R5, R10, 0xfffffffe, RZ, 0xc0, !PT ;  /* 0xfffffffe0a059812 */ /* 0x002fca00078ec0ff */
[----:B------:R-:W-:-:S05]  /*27350*/  @!P1 IMAD.WIDE R4, R5, 0x4, R14 ;  /* 0x0000000405049825 */ /* 0x000fca00078e020e */
[----:B--2---:R1:W-:Y:S04]  /*27360*/  @!P1 ST.E.64 desc[UR44][R4.64], R8 ;  /* 0x0000000804009985 */ /* 0x0043e8000c101b2c */
[----:B------:R-:W2:Y:S01]  /*27370*/  @!P0 LDL.64 R10, [R1+0x3f0] ;  /* 0x0003f000010a8983 */ /* 0x000ea20000100a00 */
        /* <DEDUP_REMOVED lines=21> */
[----:B------:R-:W-:-:S04]  /*274d0*/  @!P1 LEA.HI R12, R12, R12, RZ, 0x1 ;  /* 0x0000000c0c0c9211 */ /* 0x000fc800078f08ff */
[----:B------:R-:W-:-:S05]  /*274e0*/  @!P1 LOP3.LUT R11, R12, 0xfffffffe, RZ, 0xc0, !PT ;  /* 0xfffffffe0c0b9812 */ /* 0x000fca00078ec0ff */
[----:B------:R-:W-:-:S05]  /*274f0*/  @!P1 IMAD.WIDE R14, R11, 0x4, R14 ;  /* 0x000000040b0e9825 */ /* 0x000fca00078e020e */
[----:B--2---:R3:W-:Y:S02]  /*27500*/  @!P1 ST.E.64 desc[UR44][R14.64], R16 ;  /* 0x000000100e009985 */ /* 0x0047e4000c101b2c */
.L_x_2124:
[----:B------:R-:W-:Y:S05]  /*27510*/  BSYNC B0 ;  /* 0x0000000000007941 */ /* 0x000fea0003800000 */
.L_x_2123:
[----:B------:R-:W-:Y:S01]  /*27520*/  VIADD R23, R23, 0x8 ;  /* 0x0000000817177836 */ /* 0x000fe20000000000 */
[----:B--23--:R3:W4:Y:S04]  /*27530*/  SHFL.IDX PT, R15, R21, 0x1, 0x1c1f ;  /* 0x003c1f00150f7f89 */ /* 0x00c72800000e0000 */
[----:B------:R-:W-:Y:S01]  /*27540*/  ISETP.GE.AND P0, PT, R23, R20, PT ;  /* 0x000000141700720c */ /* 0x000fe20003f06270 */
[----:B-1----:R3:W0:-:S12]  /*27550*/  SHFL.IDX PT, R14, R19, 0x1, 0x1c1f ;  /* 0x003c1f00130e7f89 */ /* 0x00261800000e0000 */
[----:B---3--:R-:W-:Y:S05]  /*27560*/  @P0 BRA `(.L_x_1998) ;  /* 0x0000006800fc0947 */ /* 0x008fea0003800000 */
[----:B------:R-:W1:Y:S02]  /*27570*/  LDC R17, c[0x0][0xbc8] ;  /* 0x0002f200ff117b82 */ /* 0x000e640000000800 */
[----:B-1----:R-:W-:-:S13]  /*27580*/  ISETP.GE.AND P0, PT, R18, R17, PT ;  /* 0x000000111200720c */ /* 0x002fda0003f06270 */
[----:B------:R-:W2:Y:S01]  /*27590*/  @!P0 LDL.64 R10, [R1+0x238] ;  /* 0x00023800010a8983 */ /* 0x000ea20000100a00 */
[C---:B------:R-:W-:Y:S01]  /*275a0*/  VIADD R4, R18.reuse, 0x8 ;  /* 0x0000000812047836 */ /* 0x040fe20000000000 */
[----:B------:R-:W-:-:S04]  /*275b0*/  @!P0 LEA.HI R0, R18, R18, RZ, 0x1 ;  /* 0x0000001212008211 */ /* 0x000fc800078f08ff */
[----:B------:R-:W-:Y:S02]  /*275c0*/  ISETP.GE.AND P1, PT, R4, R17, PT ;  /* 0x000000110400720c */ /* 0x000fe40003f26270 */
[----:B------:R-:W-:-:S05]  /*275d0*/  @!P0 LOP3.LUT R0, R0, 0xfffffffe, RZ, 0xc0, !PT ;  /* 0xfffffffe00008812 */ /* 0x000fca00078ec0ff */
[----:B0---4-:R-:W-:-:S05]  /*275e0*/  @!P0 IMAD.WIDE R2, R0, 0x4, R14 ;  /* 0x0000000400028825 */ /* 0x011fca00078e020e */
[----:B--2---:R0:W-:Y:S04]  /*275f0*/  @!P0 ST.E.64 desc[UR44][R2.64], R10 ;  /* 0x0000000a02008985 */ /* 0x0041e8000c101b2c */
[----:B------:R-:W2:Y:S01]  /*27600*/  @!P1 LDL.64 R6, [R1+0x248] ;  /* 0x0002480001069983 */ /* 0x000ea20000100a00 */
[----:B------:R-:W-:Y:S01]  /*27610*/  VIADD R0, R18, 0x10 ;  /* 0x0000001012007836 */ /* 0x000fe20000000000 */
[----:B------:R-:W-:-:S04]  /*27620*/  @!P1 LEA.HI R4, R4, R4, RZ, 0x1 ;  /* 0x0000000404049211 */ /* 0x000fc800078f08ff */
[----:B------:R-:W-:Y:S02]  /*27630*/  ISETP.GE.AND P0, PT, R0, R17, PT ;  /* 0x000000110000720c */ /* 0x000fe40003f06270 */
[----:B------:R-:W-:-:S05]  /*27640*/  @!P1 LOP3.LUT R4, R4, 0xfffffffe, RZ, 0xc0, !PT ;  /* 0xfffffffe04049812 */ /* 0x000fca00078ec0ff */
[----:B------:R-:W-:-:S05]  /*27650*/  @!P1 IMAD.WIDE R4, R4, 0x4, R14 ;  /* 0x0000000404049825 */ /* 0x000fca00078e020e */
[----:B--2---:R1:W-:Y:S04]  /*27660*/  @!P1 ST.E.64 desc[UR44][R4.64], R6 ;  /* 0x0000000604009985 */ /* 0x0043e8000c101b2c */
[----:B------:R-:W2:Y:S01]  /*27670*/  @!P0 LDL.64 R8, [R1+0x258] ;  /* 0x0002580001088983 */ /* 0x000ea20000100a00 */
[----:B------:R-:W-:Y:S01]  /*27680*/  VIADD R12, R18, 0x18 ;  /* 0x00000018120c7836 */ /* 0x000fe20000000000 */
[----:B------:R-:W-:-:S04]  /*27690*/  @!P0 LEA.HI R0, R0, R0, RZ, 0x1 ;  /* 0x0000000000008211 */ /* 0x000fc800078f08ff */
[----:B------:R-:W-:Y:S02]  /*276a0*/  ISETP.GE.AND P1, PT, R12, R17, PT ;  /* 0x000000110c00720c */ /* 0x000fe40003f26270 */
[----:B------:R-:W-:-:S05]  /*276b0*/  @!P0 LOP3.LUT R0, R0, 0xfffffffe, RZ, 0xc0, !PT ;  /* 0xfffffffe00008812 */ /* 0x000fca00078ec0ff */
[----:B0-----:R-:W-:-:S05]  /*276c0*/  @!P0 IMAD.WIDE R2, R0, 0x4, R14 ;  /* 0x0000000400028825 */ /* 0x001fca00078e020e */
[----:B--2---:R0:W-:Y:S04]  /*276d0*/  @!P0 ST.E.64 desc[UR44][R2.64], R8 ;  /* 0x0000000802008985 */ /* 0x0041e8000c101b2c */
[----:B------:R-:W2:Y:S01]  /*276e0*/  @!P1 LDL.64 R10, [R1+0x268] ;  /* 0x00026800010a9983 */ /* 0x000ea20000100a00 */
[----:B------:R-:W-:Y:S01]  /*276f0*/  VIADD R0, R18, 0x20 ;  /* 0x0000002012007836 */ /* 0x000fe20000000000 */
[----:B------:R-:W-:-:S04]  /*27700*/  @!P1 LEA.HI R12, R12, R12, RZ, 0x1 ;  /* 0x0000000c0c0c9211 */ /* 0x000fc800078f08ff */
[----:B------:R-:W-:Y:S02]  /*27710*/  ISETP.GE.AND P0, PT, R0, R17, PT ;  /* 0x000000110000720c */ /* 0x000fe40003f06270 */
[----:B-1----:R-:W-:-:S05]  /*27720*/  @!P1 LOP3.LUT R4, R12, 0xfffffffe, RZ, 0xc0, !PT ;  /* 0xfffffffe0c049812 */ /* 0x002fca00078ec0ff */
        /* <DEDUP_REMOVED lines=118> */
[----:B0-----:R-:W-:-:S05]  /*27e90*/  @!P0 LOP3.LUT R3, R0, 0xfffffffe, RZ, 0xc0, !PT ;  /* 0xfffffffe00038812 */ /* 0x001fca00078ec0ff */
[----:B------:R-:W-:-:S05]  /*27ea0*/  @!P0 IMAD.WIDE R2, R3, 0x4, R14 ;  /* 0x0000000403028825 */ /* 0x000fca00078e020e */
        /* <DEDUP_REMOVED lines=55> */
[----:B------:R-:W-:-:S04]  /*28220*/  @!P0 IMAD.WIDE R2, R3, 0x4, R14 ;  /* 0x0000000403028825 */ /* 0x000fc800078e020e */
[----:B------:R-:W-:Y:S01]  /*28230*/  VIADD R0, R18, 0xf0 ;  /* 0x000000f012007836 */ /* 0x000fe20000000000 */
[----:B--2---:R0:W-:Y:S04]  /*28240*/  @!P0 ST.E.64 desc[UR44][R2.64], R6 ;  /* 0x0000000602008985 */ /* 0x0041e8000c101b2c */
[----:B------:R-:W2:Y:S01]  /*28250*/  @!P1 LDL.64 R8, [R1+0x408] ;  /* 0x0004080001089983 */ /* 0x000ea20000100a00 */
[----:B------:R-:W-:Y:S01]  /*28260*/  @!P1 LEA.HI R12, R12, R12, RZ, 0x1 ;  /* 0x0000000c0c0c9211 */ /* 0x000fe200078f08ff */
[----:B------:R-:W-:Y:S01]  /*28270*/  VIADD R18, R18, 0xf8 ;  /* 0x000000f812127836 */ /* 0x000fe20000000000 */
[----:B------:R-:W-:Y:S01]  /*28280*/  ISETP.GE.AND P0, PT, R0, R17, PT ;  /* 0x000000110000720c */ /* 0x000fe20003f06270 */
[----:B------:R-:W-:Y:S01]  /*28290*/  BSSY B0, `(.L_x_2125) ;  /* 0x000000b000007945 */ /* 0x000fe20003800000 */
[----:B------:R-:W-:-:S05]  /*282a0*/  @!P1 LOP3.LUT R13, R12, 0xfffffffe, RZ, 0xc0, !PT ;  /* 0xfffffffe0c0d9812 */ /* 0x000fca00078ec0ff */
[----:B-1----:R-:W-:-:S05]  /*282b0*/  @!P1 IMAD.WIDE R4, R13, 0x4, R14 ;  /* 0x000000040d049825 */ /* 0x002fca00078e020e */
[----:B--2---:R0:W-:Y:S01]  /*282c0*/  @!P1 ST.E.64 desc[UR44][R4.64], R8 ;  /* 0x0000000804009985 */ /* 0x0041e2000c101b2c */
[----:B------:R-:W-:Y:S01]  /*282d0*/  ISETP.GE.AND P1, PT, R18, R17, PT ;  /* 0x000000111200720c */ /* 0x000fe20003f26270 */
[----:B------:R-:W-:-:S12]  /*282e0*/  @P0 BRA `(.L_x_2126) ;  /* 0x0000000000140947 */ /* 0x000fd80003800000 */
[----:B0-----:R-:W2:Y:S01]  /*282f0*/  LDL.64 R4, [R1+0x418] ;  /* 0x0004180001047983 */ /* 0x001ea20000100a00 */
[----:B------:R-:W-:-:S04]  /*28300*/  LEA.HI R0, R0, R0, RZ, 0x1 ;  /* 0x0000000000007211 */ /* 0x000fc800078f08ff */
[----:B------:R-:W-:-:S05]  /*28310*/  LOP3.LUT R3, R0, 0xfffffffe, RZ, 0xc0, !PT ;  /* 0xfffffffe00037812 */ /* 0x000fca00078ec0ff */
[----:B------:R-:W-:-:S05]  /*28320*/  IMAD.WIDE R2, R3, 0x4, R14 ;  /* 0x0000000403027825 */ /* 0x000fca00078e020e */
[----:B--2---:R1:W-:Y:S02]  /*28330*/  ST.E.64 desc[UR44][R2.64], R4 ;  /* 0x0000000402007985 */ /* 0x0043e4000c101b2c */
.L_x_2126:
[----:B------:R-:W-:Y:S05]  /*28340*/  BSYNC B0 ;  /* 0x0000000000007941 */ /* 0x000fea0003800000 */
.L_x_2125:
[----:B------:R-:W-:Y:S05]  /*28350*/  @P1 BRA `(.L_x_1998) ;  /* 0x0000005c00801947 */ /* 0x000fea0003800000 */
[----:B01----:R-:W2:Y:S01]  /*28360*/  LDL.64 R4, [R1+0x428] ;  /* 0x0004280001047983 */ /* 0x003ea20000100a00 */
[----:B------:R-:W-:-:S04]  /*28370*/  LEA.HI R18, R18, R18, RZ, 0x1 ;  /* 0x0000001212127211 */ /* 0x000fc800078f08ff */
[----:B------:R-:W-:-:S05]  /*28380*/  LOP3.LUT R3, R18, 0xfffffffe, RZ, 0xc0, !PT ;  /* 0xfffffffe12037812 */ /* 0x000fca00078ec0ff */
[----:B------:R-:W-:-:S05]  /*28390*/  IMAD.WIDE R2, R3, 0x4, R14 ;  /* 0x0000000403027825 */ /* 0x000fca00078e020e */
[----:B--2---:R3:W-:Y:S01]  /*283a0*/  ST.E.64 desc[UR44][R2.64], R4 ;  /* 0x0000000402007985 */ /* 0x0047e2000c101b2c */
[----:B------:R-:W-:Y:S05]  /*283b0*/  BRA `(.L_x_1998) ;  /* 0x0000005c00687947 */ /* 0x000fea0003800000 */
.L_x_2120:
[----:B------:R-:W0:Y:S02]  /*283c0*/  S2R R0, SR_TID.X ;  /* 0x0000000000007919 */ /* 0x000e240000002100 */
[----:B0-----:R-:W-:-:S05]  /*283d0*/  VIADD R0, R0, 0xffffff80 ;  /* 0xffffff8000007836 */ /* 0x001fca0000000000 */
[----:B------:R-:W-:-:S13]  /*283e0*/  ISETP.GT.AND P0, PT, R0, 0x3f, PT ;  /* 0x0000003f0000780c */ /* 0x000fda0003f04270 */
[----:B------:R-:W-:Y:S05]  /*283f0*/  @P0 BRA `(.L_x_1998) ;  /* 0x0000005c00580947 */ /* 0x000fea0003800000 */
[----:B------:R-:W0:Y:S01]  /*28400*/  S2R R3, SR_CTAID.X ;  /* 0x0000000000037919 */ /* 0x000e220000002500 */
[----:B------:R-:W1:Y:S01]  /*28410*/  LDC R6, c[0x0][0xce8] ;  /* 0x00033a00ff067b82 */ /* 0x000e620000000800 */
[----:B------:R-:W-:Y:S02]  /*28420*/  ULDC UR4, c[0x0][0xb88] ;  /* 0x0002e20000047ab9 */ /* 0x000fe40000000800 */
[----:B-1----:R-:W-:Y:S02]  /*28430*/  IMAD R5, R6, UR4, RZ ;  /* 0x0000000406057c24 */ /* 0x002fe4000f8e02ff */
[----:B0-----:R-:W-:-:S05]  /*28440*/  IMAD R0, R3, 0x40, R0 ;  /* 0x0000004003007824 */ /* 0x001fca00078e0200 */
[----:B------:R-:W-:-:S13]  /*28450*/  ISETP.GE.AND P0, PT, R0, R5, PT ;  /* 0x000000050000720c */ /* 0x000fda0003f06270 */
[----:B------:R-:W-:Y:S05]  /*28460*/  @P0 BRA `(.L_x_1998) ;  /* 0x0000005c003c0947 */ /* 0x000fea0003800000 */
[----:B------:R-:W-:Y:S01]  /*28470*/  ISETP.NE.AND P0, PT, R6, 0x1, PT ;  /* 0x000000010600780c */ /* 0x000fe20003f05270 */
[----:B------:R-:W0:Y:S01]  /*28480*/  LDC.64 R12, c[0x0][0xcd8] ;  /* 0x00033600ff0c7b82 */ /* 0x000e220000000a00 */
[----:B------:R-:W-:Y:S01]  /*28490*/  SHF.R.S32.HI R2, RZ, 0x1f, R157 ;  /* 0x0000001fff027819 */ /* 0x000fe2000001149d */
[----:B------:R-:W-:Y:S01]  /*284a0*/  ULDC.64 UR4, c[0x0][0xcd0] ;  /* 0x0003340000047ab9 */ /* 0x000fe20000000a00 */
[----:B------:R-:W-:-:S03]  /*284b0*/  IMAD.MOV.U32 R5, RZ, RZ, R0 ;  /* 0x000000ffff057224 */ /* 0x000fc600078e0000 */
[----:B------:R-:W-:-:S04]  /*284c0*/  IMAD R2, R2, UR4, RZ ;  /* 0x0000000402027c24 */ /* 0x000fc8000f8e02ff */
[C---:B------:R-:W-:Y:S02]  /*284d0*/  IMAD R7, R157.reuse, UR5, R2 ;  /* 0x000000059d077c24 */ /* 0x040fe4000f8e0202 */
[----:B------:R-:W1:Y:S01]  /*284e0*/  @P0 LDC R9, c[0x0][0xcec] ;  /* 0x00033b00ff090b82 */ /* 0x000e620000000800 */
[----:B------:R-:W-:Y:S01]  /*284f0*/  IMAD.WIDE.U32 R2, R157, UR4, RZ ;  /* 0x000000049d027c25 */ /* 0x000fe2000f8e00ff */
[----:B------:R-:W-:-:S03]  /*28500*/  ULDC.64 UR4, c[0x0][0xce0] ;  /* 0x0003380000047ab9 */ /* 0x000fc60000000a00 */
[----:B------:R-:W-:-:S03]  /*28510*/  IMAD.IADD R3, R3, 0x1, R7 ;  /* 0x0000000103037824 */ /* 0x000fc600078e0207 */
[----:B------:R-:W2:Y:S01]  /*28520*/  @P0 LDC R11, c[0x0][0xcf0] ;  /* 0x00033c00ff0b0b82 */ /* 0x000ea20000000800 */
[C---:B0-----:R-:W-:Y:S02]  /*28530*/  IMAD R8, R12.reuse, UR37, RZ ;  /* 0x000000250c087c24 */ /* 0x041fe4000f8e02ff */
[----:B------:R-:W-:-:S04]  /*28540*/  IMAD.WIDE.U32 R2, R12, UR36, R2 ;  /* 0x000000240c027c25 */ /* 0x000fc8000f8e0002 */
[----:B------:R-:W-:-:S04]  /*28550*/  IMAD R13, R13, UR36, R8 ;  /* 0x000000240d0d7c24 */ /* 0x000fc8000f8e0208 */
[----:B------:R-:W-:Y:S02]  /*28560*/  IMAD.IADD R3, R13, 0x1, R3 ;  /* 0x000000010d037824 */ /* 0x000fe400078e0203 */
[----:B-1----:R-:W-:Y:S01]  /*28570*/  @P0 IMAD.HI.U32 R4, R0, R9, RZ ;  /* 0x0000000900040227 */ /* 0x002fe200078e00ff */
[----:B------:R-:W-:-:S03]  /*28580*/  SHF.R.S32.HI R9, RZ, 0x1f, R156 ;  /* 0x0000001fff097819 */ /* 0x000fc6000001149c */
[----:B------:R-:W-:Y:S01]  /*28590*/  IMAD.WIDE.U32 R2, R156, UR4, R2 ;  /* 0x000000049c027c25 */ /* 0x000fe2000f8e0002 */
[----:B--2---:R-:W-:-:S03]  /*285a0*/  @P0 SHF.R.U32.HI R5, RZ, R11, R4 ;  /* 0x0000000bff050219 */ /* 0x004fc60000011604 */
[----:B------:R-:W-:Y:S01]  /*285b0*/  IMAD R9, R9, UR4, RZ ;  /* 0x0000000409097c24 */ /* 0x000fe2000f8e02ff */
[----:B------:R-:W-:Y:S01]  /*285c0*/  IADD3 R2, P0, R5, R2, RZ ;  /* 0x0000000205027210 */ /* 0x000fe20007f1e0ff */
[----:B------:R-:W-:Y:S02]  /*285d0*/  IMAD.MOV R7, RZ, RZ, -R5 ;  /* 0x000000ffff077224 */ /* 0x000fe400078e0a05 */
        /* <DEDUP_REMOVED lines=16> */
.L_x_1996:
[----:B------:R-:W-:-:S08]  /*286e0*/  NOP ;  /* 0x0000000000007918 */ /* 0x000fd00000000000 */
[----:B0-----:R-:W0:-:S00]  /*286f0*/  USETMAXREG.DEALLOC.CTAPOOL 0x18 ;  /* 0x00000018000079c8 */ /* 0x001e0000080e0500 */
[----:B0-----:R-:W-:Y:S01]  /*28700*/  LOP3.LUT R0, R0, 0x3, RZ, 0xc0, !PT ;  /* 0x0000000300007812 */ /* 0x001fe200078ec0ff */
[----:B------:R-:W0:Y:S05]  /*28710*/  S2R R18, SR_CTAID.Z ;  /* 0x0000000000127919 */ /* 0x000e2a0000002700 */
[----:B--2---:R-:W1:Y:S01]  /*28720*/  S2UR UR6, SR_CTAID.Y ;  /* 0x00000000000679c3 */ /* 0x004e620000002600 */
        /* <DEDUP_REMOVED lines=13> */
.L_x_2127:
[----:B------:R-:W-:Y:S01]  /*28800*/  ULDC UR7, c[0x0][0xd50] ;  /* 0x0003540000077ab9 */ /* 0x000fe20000000800 */
[----:B------:R-:W-:Y:S01]  /*28810*/  UMOV UR36, UR6 ;  /* 0x0000000600247c82 */ /* 0x000fe20008000000 */
[----:B------:R-:W-:-:S11]  /*28820*/  UISETP.NE.AND UP0, UPT, UR7, 0x1, UPT ;  /* 0x000000010700788c */ /* 0x000fd6000bf05270 */
[----:B------:R-:W-:Y:S01]  /*28830*/  @UP0 ULDC UR4, c[0x0][0xd54] ;  /* 0x0003550000040ab9 */ /* 0x000fe20000000800 */
[----:B------:R-:W-:Y:S01]  /*28840*/  @UP0 ULDC UR8, c[0x0][0xd58] ;  /* 0x0003560000080ab9 */ /* 0x000fe20000000800 */
[----:B------:R-:W-:-:S04]  /*28850*/  UIMAD.WIDE.U32 UR4, UR6, UR4, URZ ;  /* 0x00000004060472a5 */ /* 0x000fc8000f8e003f */
[----:B------:R-:W-:-:S12]  /*28860*/  @UP0 USHF.R.U32.HI UR36, URZ, UR8, UR5 ;  /* 0x000000083f240299 */ /* 0x000fd80008011605 */
.L_x_2128:
[----:B------:R-:W-:Y:S01]  /*28870*/  ISETP.GE.AND P0, PT, R18, RZ, PT ;  /* 0x000000ff1200720c */ /* 0x000fe20003f06270 */
[----:B------:R-:W-:Y:S01]  /*28880*/  UIADD3 UR40, -UR36, URZ, URZ ;  /* 0x0000003f24287290 */ /* 0x000fe2000fffe13f */
[----:B------:R-:W-:Y:S02]  /*28890*/  IMAD.MOV.U32 R0, RZ, RZ, 0x1 ;  /* 0x00000001ff007424 */ /* 0x000fe400078e00ff */
[----:B------:R-:W-:Y:S01]  /*288a0*/  IMAD.MOV.U32 R6, RZ, RZ, RZ ;  /* 0x000000ffff067224 */ /* 0x000fe200078e00ff */
[----:B------:R-:W-:Y:S01]  /*288b0*/  UIMAD UR40, UR7, UR40, UR6 ;  /* 0x00000028072872a4 */ /* 0x000fe2000f8e0206 */
[----:B------:R-:W-:-:S07]  /*288c0*/  IMAD.MOV.U32 R7, RZ, RZ, 0x1 ;  /* 0x00000001ff077424 */ /* 0x000fce00078e00ff */
        /* <DEDUP_REMOVED lines=11> */
[----:B------:R-:W-:Y:S01]  /*28980*/  ULDC UR12, c[0x0][0x288] ;  /* 0x0000a200000c7ab9 */ /* 0x000fe20000000800 */
[----:B------:R-:W-:Y:S01]  /*28990*/  ULDC UR13, c[0x0][0x2f0] ;  /* 0x0000bc00000d7ab9 */ /* 0x000fe20000000800 */
[----:B------:R-:W-:Y:S01]  /*289a0*/  @UP1 ULDC UR7, c[0x0][0x44c] ;  /* 0x0001130000071ab9 */ /* 0x000fe20000000800 */
[----:B------:R-:W-:Y:S02]  /*289b0*/  UIADD3 UR9, -UR12, 0x1, URZ ;  /* 0x000000010c097890 */ /* 0x000fe4000fffe13f */
[----:B------:R-:W-:Y:S01]  /*289c0*/  PLOP3.LUT P1, PT, PT, PT, UP0, 0x80, 0x0 ;  /* 0x000000000000781c */ /* 0x000fe20003f2f008 */
[----:B------:R-:W-:Y:S01]  /*289d0*/  UIMAD UR10, UR11, UR13, 0x3f ;  /* 0x0000003f0b0a74a4 */ /* 0x000fe2000f8e020d */
[----:B------:R-:W-:Y:S01]  /*289e0*/  @UP1 ULDC UR14, c[0x0][0x450] ;  /* 0x00011400000e1ab9 */ /* 0x000fe20000000800 */
[----:B------:R-:W-:Y:S02]  /*289f0*/  UIMAD UR9, UR11, UR13, UR9 ;  /* 0x0000000d0b0972a4 */ /* 0x000fe4000f8e0209 */
[----:B0-----:R-:W-:-:S04]  /*28a00*/  USHF.L.U32 UR39, UR39, 0x6, URZ ;  /* 0x0000000627277899 */ /* 0x001fc8000800063f */
[----:B------:R-:W-:-:S04]  /*28a10*/  UIADD3 UR8, UR39, 0x3f, URZ ;  /* 0x0000003f27087890 */ /* 0x000fc8000fffe03f */
[----:B------:R-:W-:Y:S02]  /*28a20*/  UIMAD.WIDE.U32 UR6, UR8, UR7, URZ ;  /* 0x00000007080672a5 */ /* 0x000fe4000f8e003f */
[----:B------:R-:W-:Y:S02]  /*28a30*/  USHF.R.S32.HI UR6, URZ, 0x1f, UR10 ;  /* 0x0000001f3f067899 */ /* 0x000fe4000801140a */
[----:B------:R-:W-:Y:S02]  /*28a40*/  @UP1 USHF.R.U32.HI UR8, URZ, UR14, UR7 ;  /* 0x0000000e3f081299 */ /* 0x000fe40008011607 */
[----:B------:R-:W-:Y:S02]  /*28a50*/  ULEA.HI UR6, UR6, UR10, URZ, 0x6 ;  /* 0x0000000a06067291 */ /* 0x000fe4000f8f303f */
[----:B------:R-:W-:Y:S02]  /*28a60*/  UIADD3 UR9, UR9, UR8, URZ ;  /* 0x0000000809097290 */ /* 0x000fe4000fffe03f */
[----:B------:R-:W-:-:S02]  /*28a70*/  USHF.R.S32.HI UR42, URZ, 0x6, UR6 ;  /* 0x000000063f2a7899 */ /* 0x000fc40008011406 */
        /* <DEDUP_REMOVED lines=12> */
.L_x_2131:
[----:B------:R-:W-:-:S11]  /*28b40*/  UISETP.NE.AND UP0, UPT, UR5, 0x1, UPT ;  /* 0x000000010500788c */ /* 0x000fd6000bf05270 */
[----:B------:R-:W-:Y:S02]  /*28b50*/  @UP0 ULDC.64 UR14, c[0x0][0xae0] ;  /* 0x0002b800000e0ab9 */ /* 0x000fe40000000a00 */
[----:B------:R-:W-:-:S04]  /*28b60*/  UIMAD.WIDE.U32 UR6, UR8, UR14, URZ ;  /* 0x0000000e080672a5 */ /* 0x000fc8000f8e003f */
[----:B------:R-:W-:-:S12]  /*28b70*/  @UP0 USHF.R.U32.HI UR8, URZ, UR15, UR7 ;  /* 0x0000000f3f080299 */ /* 0x000fd80008011607 */
.L_x_2132:
[----:B------:R-:W-:-:S04]  /*28b80*/  UIMAD UR8, UR8, UR5, UR5 ;  /* 0x00000005080872a4 */ /* 0x000fc8000f8e0205 */
[----:B------:R-:W-:-:S04]  /*28b90*/  UISETP.LT.AND UP0, UPT, UR4, UR8, UPT ;  /* 0x000000080400728c */ /* 0x000fc8000bf01270 */
[----:B------:R-:W-:-:S12]  /*28ba0*/  USEL UR4, UR4, UR8, UP0 ;  /* 0x0000000804047287 */ /* 0x000fd80008000000 */
.L_x_2130:
        /* <DEDUP_REMOVED lines=8> */
[----:B------:R-:W-:-:S02]  /*28c30*/  @UP1 USHF.R.U32.HI UR4, URZ, UR10, UR7 ;  /* 0x0000000a3f041299 */ /* 0x000fc40008011607 */
[----:B------:R-:W-:Y:S02]  /*28c40*/  USHF.R.S32.HI UR41, URZ, 0x6, UR8 ;  /* 0x000000063f297899 */ /* 0x000fe40008011408 */
[----:B------:R-:W-:Y:S02]  /*28c50*/  UIADD3 UR9, UR9, UR4, URZ ;  /* 0x0000000409097290 */ /* 0x000fe4000fffe03f */
[----:B------:R-:W-:Y:S01]  /*28c60*/  UISETP.LT.AND UP0, UPT, UR41, UR42, UPT ;  /* 0x0000002a2900728c */ /* 0x000fe2000bf01270 */
[----:B------:R-:W-:-:S03]  /*28c70*/  ULDC UR4, c[0x0][0xad4] ;  /* 0x0002b50000047ab9 */ /* 0x000fc60000000800 */
        /* <DEDUP_REMOVED lines=13> */
.L_x_2134:
[----:B------:R-:W-:-:S11]  /*28d50*/  UISETP.NE.AND UP0, UPT, UR5, 0x1, UPT ;  /* 0x000000010500788c */ /* 0x000fd6000bf05270 */
[----:B------:R-:W-:Y:S02]  /*28d60*/  @UP0 ULDC.64 UR10, c[0x0][0xae0] ;  /* 0x0002b800000a0ab9 */ /* 0x000fe40000000a00 */
[----:B------:R-:W-:-:S04]  /*28d70*/  UIMAD.WIDE.U32 UR6, UR9, UR10, URZ ;  /* 0x0000000a090672a5 */ /* 0x000fc8000f8e003f */
[----:B------:R-:W-:-:S12]  /*28d80*/  @UP0 USHF.R.U32.HI UR9, URZ, UR11, UR7 ;  /* 0x0000000b3f090299 */ /* 0x000fd80008011607 */
.L_x_2135:
[----:B------:R-:W-:-:S04]  /*28d90*/  UIMAD UR5, UR9, UR5, URZ ;  /* 0x00000005090572a4 */ /* 0x000fc8000f8e023f */
[----:B------:R-:W-:-:S04]  /*28da0*/  UISETP.LT.AND UP0, UPT, UR4, UR5, UPT ;  /* 0x000000050400728c */ /* 0x000fc8000bf01270 */
[----:B------:R-:W-:-:S12]  /*28db0*/  USEL UR4, UR4, UR5, !UP0 ;  /* 0x0000000504047287 */ /* 0x000fd8000c000000 */
.L_x_2133:
[----:B------:R-:W-:Y:S01]  /*28dc0*/  USHF.R.S32.HI UR5, URZ, 0x1f, UR4 ;  /* 0x0000001f3f057899 */ /* 0x000fe20008011404 */
[----:B------:R0:W-:Y:S03]  /*28dd0*/  STL [R1+0x454], RZ ;  /* 0x000454ff01007387 */ /* 0x0001e60000100800 */
[----:B------:R-:W-:Y:S02]  /*28de0*/  ULEA.HI UR5, UR5, UR4, URZ, 0x6 ;  /* 0x0000000405057291 */ /* 0x000fe4000f8f303f */
[----:B------:R-:W-:Y:S02]  /*28df0*/  USHF.R.U32.HI UR4, URZ, 0x10, UR40 ;  /* 0x000000103f047899 */ /* 0x000fe40008011628 */
[----:B------:R-:W-:Y:S02]  /*28e00*/  USHF.R.S32.HI UR5, URZ, 0x6, UR5 ;  /* 0x000000063f057899 */ /* 0x000fe40008011405 */
[----:B------:R-:W-:-:S02]  /*28e10*/  UISETP.NE.AND UP0, UPT, UR4, URZ, UPT ;  /* 0x0000003f0400728c */ /* 0x000fc4000bf05270 */
[----:B------:R-:W-:Y:S02]  /*28e20*/  ULOP3.LUT UR40, UR40, 0xffff, URZ, 0xc0, !UPT ;  /* 0x0000ffff28287892 */ /* 0x000fe4000f8ec03f */
[----:B------:R-:W-:-:S04]  /*28e30*/  VIMNMX R7, RZ, UR5, !PT ;  /* 0x00000005ff077c48 */ /* 0x000fc8000ffe0100 */
[----:B------:R-:W-:Y:S01]  /*28e40*/  ISETP.LT.AND P0, PT, R7, UR8, PT ;  /* 0x0000000807007c0c */ /* 0x000fe2000bf01270 */
[----:B------:R0:W-:Y:S02]  /*28e50*/  STL [R1+0x450], R7 ;  /* 0x0004500701007387 */ /* 0x0001e40000100800 */
[----:B------:R-:W-:-:S10]  /*28e60*/  @!UP0 ULDC UR4, c[0x0][0xae8] ;  /* 0x0002ba0000048ab9 */ /* 0x000fd40000000800 */
[----:B0-----:R-:W-:Y:S05]  /*28e70*/  @!P0 BRA `(.L_x_2136) ;  /* 0x0000000000708947 */ /* 0x001fea0003800000 */
[----:B------:R-:W-:Y:S01]  /*28e80*/  IMAD.U32 R6, RZ, RZ, UR4 ;  /* 0x00000004ff067e24 */ /* 0x000fe2000f8e00ff */
[----:B------:R-:W-:Y:S01]  /*28e90*/  UIADD3 UR5, UR4, -0x1, UR8 ;  /* 0xffffffff04057890 */ /* 0x000fe2000fffe008 */
[----:B------:R-:W-:-:S03]  /*28ea0*/  IMAD.MOV.U32 R2, RZ, RZ, RZ ;  /* 0x000000ffff027224 */ /* 0x000fc600078e00ff */
[-C--:B------:R-:W-:Y:S02]  /*28eb0*/  IABS R0, R6.reuse ;  /* 0x0000000600007213 */ /* 0x080fe40000000000 */
[----:B------:R-:W-:Y:S02]  /*28ec0*/  IABS R6, R6 ;  /* 0x0000000600067213 */ /* 0x000fe40000000000 */
[----:B------:R-:W0:Y:S08]  /*28ed0*/  I2F.RP R4, R0 ;  /* 0x0000000000047306 */ /* 0x000e300000209400 */
[----:B0-----:R-:W0:Y:S02]  /*28ee0*/  MUFU.RCP R4, R4 ;  /* 0x0000000400047308 */ /* 0x001e240000001000 */
[----:B0-----:R-:W-:-:S06]  /*28ef0*/  VIADD R3, R4, 0xffffffe ;  /* 0x0ffffffe04037836 */ /* 0x001fcc0000000000 */
[----:B------:R-:W0:Y:S02]  /*28f00*/  F2I.FTZ.U32.TRUNC.NTZ R3, R3 ;  /* 0x0000000300037305 */ /* 0x000e24000021f000 */
[----:B0-----:R-:W-:-:S04]  /*28f10*/  IMAD.MOV R5, RZ, RZ, -R3 ;  /* 0x000000ffff057224 */ /* 0x001fc800078e0a03 */
[----:B------:R-:W-:-:S04]  /*28f20*/  IMAD R5, R5, R0, RZ ;  /* 0x0000000005057224 */ /* 0x000fc800078e02ff */
[----:B------:R-:W-:Y:S01]  /*28f30*/  IMAD.HI.U32 R5, R3, R5, R2 ;  /* 0x0000000503057227 */ /* 0x000fe200078e0002 */
[----:B------:R-:W-:-:S03]  /*28f40*/  IADD3 R2, -R7, UR5, RZ ;  /* 0x0000000507027c10 */ /* 0x000fc6000fffe1ff */
[----:B------:R-:W-:Y:S01]  /*28f50*/  IMAD.MOV R3, RZ, RZ, -R6 ;  /* 0x000000ffff037224 */ /* 0x000fe200078e0a06 */
[----:B------:R-:W-:Y:S02]  /*28f60*/  IABS R4, R2 ;  /* 0x0000000200047213 */ /* 0x000fe40000000000 */
[----:B------:R-:W-:-:S03]  /*28f70*/  LOP3.LUT R2, R2, UR4, RZ, 0x3c, !PT ;  /* 0x0000000402027c12 */ /* 0x000fc6000f8e3cff */
[----:B------:R-:W-:Y:S01]  /*28f80*/  IMAD.HI.U32 R5, R5, R4, RZ ;  /* 0x0000000405057227 */ /* 0x000fe200078e00ff */
[----:B------:R-:W-:-:S03]  /*28f90*/  ISETP.GE.AND P2, PT, R2, RZ, PT ;  /* 0x000000ff0200720c */ /* 0x000fc60003f46270 */
        /* <DEDUP_REMOVED lines=8> */
[----:B------:R-:W-:-:S05]  /*29020*/  @!P1 LOP3.LUT R5, RZ, UR4, RZ, 0x33, !PT ;  /* 0x00000004ff059c12 */ /* 0x000fca000f8e33ff */
[----:B------:R0:W-:Y:S02]  /*29030*/  STL [R1+0x454], R5 ;  /* 0x0004540501007387 */ /* 0x0001e40000100800 */
.L_x_2136:
[----:B------:R-:W2:Y:S01]  /*29040*/  LDL R2, [R1+0x454] ;  /* 0x0004540001027983 */ /* 0x000ea20000100800 */
[----:B------:R-:W-:Y:S02]  /*29050*/  IMAD.MOV.U32 R6, RZ, RZ, RZ ;  /* 0x000000ffff067224 */ /* 0x000fe400078e00ff */
[----:B--2---:R-:W-:Y:S02]  /*29060*/  IMAD R0, R2, UR40, R7 ;  /* 0x0000002802007c24 */ /* 0x004fe4000f8e0207 */
[----:B------:R-:W-:-:S03]  /*29070*/  IMAD.MOV.U32 R7, RZ, RZ, 0x1 ;  /* 0x00000001ff077424 */ /* 0x000fc600078e00ff */
[----:B------:R-:W-:Y:S01]  /*29080*/  VIADDMNMX R19, R0, R2, UR8, PT ;  /* 0x0000000800137e46 */ /* 0x000fe2000b800102 */
[----:B------:R1:W-:Y:S03]  /*29090*/  STL [R1+0x448], R0 ;  /* 0x0004480001007387 */ /* 0x0003e60000100800 */
[----:B------:R-:W-:Y:S01]  /*290a0*/  ISETP.GT.AND P0, PT, R19, R0, PT ;  /* 0x000000001300720c */ /* 0x000fe20003f04270 */
[----:B------:R2:W-:Y:S01]  /*290b0*/  STL [R1+0x468], R19 ;  /* 0x0004681301007387 */ /* 0x0005e20000100800 */
[----:B-1----:R-:W-:-:S11]  /*290c0*/  IMAD.MOV.U32 R0, RZ, RZ, 0x1 ;  /* 0x00000001ff007424 */ /* 0x002fd600078e00ff */
[----:B--2---:R-:W-:Y:S05]  /*290d0*/  @!P0 BRA `(.L_x_2129) ;  /* 0x0000004c00608947 */ /* 0x004fea0003800000 */
[----:B------:R-:W1:Y:S01]  /*290e0*/  S2UR UR4, SR_CgaCtaId ;  /* 0x00000000000479c3 */ /* 0x000e620000008800 */
[----:B------:R-:W-:Y:S02]  /*290f0*/  UMOV UR38, 0x400 ;  /* 0x0000040000267882 */ /* 0x000fe40000000000 */
[----:B-1----:R-:W-:-:S04]  /*29100*/  ULEA UR38, UR4, UR38, 0x18 ;  /* 0x0000002604267291 */ /* 0x002fc8000f8ec03f */
        /* <DEDUP_REMOVED lines=10> */
[----:B0-----:R-:W-:Y:S02]  /*291b0*/  IMAD.U32 R5, RZ, RZ, UR7 ;  /* 0x00000007ff057e24 */ /* 0x001fe4000f8e00ff */
        /* <DEDUP_REMOVED lines=9> */
.L_x_2137:
        /* <DEDUP_REMOVED lines=8> */
[----:B------:R1:W2:Y:S01]  /*292d0*/  LDC.64 R2, c[0x4][R16] ;  /* 0x0100000010027b82 */ /* 0x0002a20000000a00 */
[----:B------:R-:W-:Y:S02]  /*292e0*/  IMAD.U32 R4, RZ, RZ, UR6 ;  /* 0x00000006ff047e24 */ /* 0x000fe4000f8e00ff */
[----:B0-----:R-:W-:Y:S02]  /*292f0*/  IMAD.U32 R5, RZ, RZ, UR7 ;  /* 0x00000007ff057e24 */ /* 0x001fe4000f8e00ff */
[----:B------:R-:W-:Y:S02]  /*29300*/  IMAD.U32 R6, RZ, RZ, UR8 ;  /* 0x00000008ff067e24 */ /* 0x000fe4000f8e00ff */
[----:B------:R-:W-:-:S02]  /*29310*/  IMAD.U32 R7, RZ, RZ, UR9 ;  /* 0x00000009ff077e24 */ /* 0x000fc4000f8e00ff */
[----:B------:R-:W-:Y:S02]  /*29320*/  IMAD.U32 R10, RZ, RZ, UR4 ;  /* 0x00000004ff0a7e24 */ /* 0x000fe4000f8e00ff */
[----:B------:R-:W-:Y:S02]  /*29330*/  IMAD.U32 R11, RZ, RZ, UR5 ;  /* 0x00000005ff0b7e24 */ /* 0x000fe4000f8e00ff */
[----:B------:R-:W-:Y:S02]  /*29340*/  IMAD.MOV.U32 R8, RZ, RZ, 0x70 ;  /* 0x00000070ff087424 */ /* 0x000fe400078e00ff */
[----:B------:R-:W-:Y:S02]  /*29350*/  IMAD.MOV.U32 R12, RZ, RZ, 0x1 ;  /* 0x00000001ff0c7424 */ /* 0x000fe400078e00ff */
[----:B-1----:R-:W-:-:S07]  /*29360*/  IMAD.MOV.U32 R13, RZ, RZ, RZ ;  /* 0x000000ffff0d7224 */ /* 0x002fce00078e00ff */
[----:B------:R-:W-:-:S07]  /*29370*/  LEPC R20, `(.L_x_2139) ;  /* 0x000000001014794e */ /* 0x000fce0000000000 */
[----:B--2---:R-:W-:Y:S05]  /*29380*/  CALL.ABS.NOINC R2 ;  /* 0x0000000002007343 */ /* 0x004fea0003c00000 */
.L_x_2139:
        /* <DEDUP_REMOVED lines=15> */
.L_x_2138:
[----:B------:R-:W1:Y:S02]  /*29480*/  LDC.64 R2, c[0x0][0xaf0] ;  /* 0x0002bc00ff027b82 */ /* 0x000e640000000a00 */
[----:B-1----:R-:W-:-:S04]  /*29490*/  ISETP.NE.U32.AND P0, PT, R2, RZ, PT ;  /* 0x000000ff0200720c */ /* 0x002fc80003f05070 */
[----:B------:R-:W-:-:S13]  /*294a0*/  ISETP.NE.AND.EX P0, PT, R3, RZ, PT, P0 ;  /* 0x000000ff0300720c */ /* 0x000fda0003f05300 */
[----:B------:R-:W1:Y:S02]  /*294b0*/  @P0 LDC.64 R2, c[0x0][0xaf0] ;  /* 0x0002bc00ff020b82 */ /* 0x000e640000000a00 */
[----:B-1----:R-:W-:-:S05]  /*294c0*/  @P0 IMAD.WIDE R2, R18, 0x4, R2 ;  /* 0x0000000412020825 */ /* 0x002fca00078e0202 */
[----:B------:R1:W2:Y:S01]  /*294d0*/  @P0 LDG.E R18, desc[UR44][R2.64] ;  /* 0x0000002c02120981 */ /* 0x0002a2000c1e1900 */
[----:B------:R-:W-:Y:S01]  /*294e0*/  UMOV UR4, 0xffffffff ;  /* 0xffffffff00047882 */ /* 0x000fe20000000000 */
[----:B------:R-:W-:Y:S01]  /*294f0*/  LOP3.LUT R17, R17, 0xfffffffe, RZ, 0xc0, !PT ;  /* 0xfffffffe11117812 */ /* 0x000fe200078ec0ff */
[----:B------:R-:W-:Y:S01]  /*29500*/  VIADD R0, R19, 0xffffffff ;  /* 0xffffffff13007836 */ /* 0x000fe20000000000 */
[----:B------:R-:W3:Y:S01]  /*29510*/  S2R R16, SR_TID.X ;  /* 0x0000000000107919 */ /* 0x000ee20000002100 */
[----:B-1----:R-:W1:Y:S02]  /*29520*/  LDC.64 R2, c[0x0][0x418] ;  /* 0x00010600ff027b82 */ /* 0x002e640000000a00 */
[----:B-1----:R-:W-:Y:S02]  /*29530*/  ISETP.NE.U32.AND P0, PT, R2, RZ, PT ;  /* 0x000000ff0200720c */ /* 0x002fe40003f05070 */
[----:B---3--:R-:W-:Y:S02]  /*29540*/  SHF.R.U32.HI R4, RZ, 0x5, R16 ;  /* 0x00000005ff047819 */ /* 0x008fe40000011610 */
[----:B------:R-:W-:-:S02]  /*29550*/  ISETP.NE.AND.EX P1, PT, R3, RZ, PT, P0 ;  /* 0x000000ff0300720c */ /* 0x000fc40003f25300 */
[----:B------:R-:W-:-:S11]  /*29560*/  LOP3.LUT R4, R4, 0x3, RZ, 0xc0, !PT ;  /* 0x0000000304047812 */ /* 0x000fd600078ec0ff */
[----:B------:R-:W-:Y:S02]  /*29570*/  @P1 LOP3.LUT R17, R17, 0x1, RZ, 0xfc, !PT ;  /* 0x0000000111111812 */ /* 0x000fe400078efcff */
[----:B--2---:R-:W-:Y:S02]  /*29580*/  SHF.R.S32.HI R19, RZ, 0x1f, R18 ;  /* 0x0000001fff137819 */ /* 0x004fe40000011412 */
[----:B------:R-:W-:Y:S01]  /*29590*/  SEL R16, R18, RZ, !P1 ;  /* 0x000000ff12107207 */ /* 0x000fe20004800000 */
[----:B------:R-:W-:Y:S06]  /*295a0*/  BRA.DIV UR4, `(.L_x_2140) ;  /* 0x0000004e04807947 */ /* 0x000fec000b800000 */
[----:B------:R1:W2:Y:S02]  /*295b0*/  SHFL.IDX PT, R14, R4, RZ, 0x1f ;  /* 0x00001fff040e7589 */ /* 0x0002a400000e0000 */
.L_x_2239:
[----:B------:R3:W-:Y:S01]  /*295c0*/  STL [R1+0x444], R0 ;  /* 0x0004440001007387 */ /* 0x0007e20000100800 */
[----:B--2---:R-:W-:Y:S02]  /*295d0*/  ISETP.NE.AND P0, PT, R14, RZ, PT ;  /* 0x000000ff0e00720c */ /* 0x004fe40003f05270 */
[----:B------:R-:W-:Y:S02]  /*295e0*/  PLOP3.LUT P2, PT, PT, PT, PT, 0x8, 0x0 ;  /* 0x000000000000781c */ /* 0x000fe40003f4e170 */
[----:B------:R-:W-:-:S11]  /*295f0*/  LOP3.LUT R17, R17, 0xfffffffd, RZ, 0xc0, !PT ;  /* 0xfffffffd11117812 */ /* 0x000fd600078ec0ff */
[----:B------:R-:W-:Y:S01]  /*29600*/  @P2 LOP3.LUT R17, R17, 0x2, RZ, 0xfc, !PT ;  /* 0x0000000211112812 */ /* 0x000fe200078efcff */
[----:B---3--:R-:W-:Y:S06]  /*29610*/  @P0 BRA `(.L_x_2141) ;  /* 0x0000000000e40947 */ /* 0x008fec0003800000 */
[----:B------:R-:W-:-:S03]  /*29620*/  UMOV UR4, 0xffffffff ;  /* 0xffffffff00047882 */ /* 0x000fc60000000000 */
[----:B------:R-:W-:Y:S05]  /*29630*/  BRA.DIV UR4, `(.L_x_2142) ;  /* 0x0000004e047c7947 */ /* 0x000fea000b800000 */
[----:B------:R-:W-:-:S13]  /*29640*/  ELECT P6, URZ, PT ;  /* 0x00000000003f782f */ /* 0x000fda00038c0000 */
.L_x_2242:
[----:B------:R-:W-:Y:S05]  /*29650*/  @!P6 BRA `(.L_x_2141) ;  /* 0x0000000000d4e947 */ /* 0x000fea0003800000 */
[----:B------:R-:W-:Y:S01]  /*29660*/  IMAD.MOV.U32 R16, RZ, RZ, R18 ;  /* 0x000000ffff107224 */ /* 0x000fe200078e0012 */
[----:B------:R-:W-:Y:S06]  /*29670*/  @!P1 BRA `(.L_x_2143) ;  /* 0x00000000004c9947 */ /* 0x000fec0003800000 */
[----:B------:R-:W2:Y:S01]  /*29680*/  LDC R6, c[0x0][0x43c] ;  /* 0x00010f00ff067b82 */ /* 0x000ea20000000800 */
[----:B------:R-:W-:Y:S01]  /*29690*/  IMAD.MOV.U32 R7, RZ, RZ, R0 ;  /* 0x000000ffff077224 */ /* 0x000fe200078e0000 */
[----:B------:R-:W-:Y:S01]  /*296a0*/  ULDC.64 UR4, c[0x0][0x428] ;  /* 0x00010a0000047ab9 */ /* 0x000fe20000000a00 */
[----:B--2---:R-:W-:-:S13]  /*296b0*/  ISETP.NE.AND P0, PT, R6, 0x1, PT ;  /* 0x000000010600780c */ /* 0x004fda0003f05270 */
[----:B01----:R-:W0:Y:S02]  /*296c0*/  @P0 LDC.64 R4, c[0x0][0x440] ;  /* 0x00011000ff040b82 */ /* 0x003e240000000a00 */
[----:B0-----:R-:W-:-:S04]  /*296d0*/  @P0 IMAD.HI.U32 R0, R7, R4, RZ ;  /* 0x0000000407000227 */ /* 0x001fc800078e00ff */
[----:B------:R-:W-:Y:S01]  /*296e0*/  IMAD.MOV.U32 R4, RZ, RZ, R7 ;  /* 0x000000ffff047224 */ /* 0x000fe200078e0007 */
[----:B------:R-:W-:-:S05]  /*296f0*/  @P0 SHF.R.U32.HI R4, RZ, R5, R0 ;  /* 0x00000005ff040219 */ /* 0x000fca0000011600 */
[----:B------:R-:W-:-:S04]  /*29700*/  IMAD.MOV R5, RZ, RZ, -R4 ;  /* 0x000000ffff057224 */ /* 0x000fc800078e0a04 */
[----:B------:R-:W-:Y:S01]  /*29710*/  IMAD R7, R6, R5, R7 ;  /* 0x0000000506077224 */ /* 0x000fe200078e0207 */
[----:B------:R-:W-:-:S04]  /*29720*/  SHF.R.S32.HI R5, RZ, 0x1f, R4 ;  /* 0x0000001fff057819 */ /* 0x000fc80000011404 */
[----:B------:R0:W-:Y:S01]  /*29730*/  STL [R1+0x444], R7 ;  /* 0x0004440701007387 */ /* 0x0001e20000100800 */
[----:B------:R-:W-:-:S03]  /*29740*/  IMAD.WIDE.U32 R4, R18, UR4, R4 ;  /* 0x0000000412047c25 */ /* 0x000fc6000f8e0004 */
[----:B------:R-:W-:Y:S01]  /*29750*/  LEA R2, P0, R4, R2, 0x2 ;  /* 0x0000000204027211 */ /* 0x000fe200078010ff */
[----:B0-----:R-:W-:-:S04]  /*29760*/  IMAD R7, R19, UR4, RZ ;  /* 0x0000000413077c24 */ /* 0x001fc8000f8e02ff */
[----:B------:R-:W-:-:S04]  /*29770*/  IMAD R7, R18, UR5, R7 ;  /* 0x0000000512077c24 */ /* 0x000fc8000f8e0207 */
[----:B------:R-:W-:-:S05]  /*29780*/  IMAD.IADD R0, R5, 0x1, R7 ;  /* 0x0000000105007824 */ /* 0x000fca00078e0207 */
[----:B------:R-:W-:-:S05]  /*29790*/  LEA.HI.X R3, R4, R3, R0, 0x2, P0 ;  /* 0x0000000304037211 */ /* 0x000fca00000f1400 */
[----:B------:R2:W5:Y:S02]  /*297a0*/  LDG.E R16, desc[UR44][R2.64] ;  /* 0x0000002c02107981 */ /* 0x000564000c1e1900 */
.L_x_2143:
[----:B------:R-:W-:Y:S01]  /*297b0*/  IMAD.MOV.U32 R0, RZ, RZ, 0x1 ;  /* 0x00000001ff007424 */ /* 0x000fe200078e00ff */
[----:B------:R-:W3:Y:S04]  /*297c0*/  S2R R8, SR_TID.X ;  /* 0x0000000000087919 */ /* 0x000ee80000002100 */
[----:B------:R-:W-:-:S04]  /*297d0*/  SHF.L.U32 R0, R0, 0x1f, RZ ;  /* 0x0000001f00007819 */ /* 0x000fc800000006ff */
[----:B------:R-:W4:Y:S01]  /*297e0*/  SYNCS.PHASECHK.TRANS64.TRYWAIT P0, [UR38+0x38840], R0 ;  /* 0x03884000ff0075a7 */ /* 0x000f220008000166 */
[----:B---3--:R-:W-:-:S04]  /*297f0*/  LOP3.LUT R8, R8, 0x7f, RZ, 0xc0, !PT ;  /* 0x0000007f08087812 */ /* 0x008fc800078ec0ff */
[----:B------:R-:W-:Y:S01]  /*29800*/  ISETP.NE.AND P1, PT, R8, RZ, PT ;  /* 0x000000ff0800720c */ /* 0x000fe20003f25270 */
[----:B----4-:R-:W-:-:S12]  /*29810*/  @!P0 BRA `(.L_x_2144) ;  /* 0x0000004c00248947 */ /* 0x010fd80003800000 */
.L_x_2243:
[----:B------:R-:W-:Y:S05]  /*29820*/  @P1 BRA `(.L_x_2145) ;  /* 0x0000000000181947 */ /* 0x000fea0003800000 */
[----:B--2---:R-:W2:Y:S01]  /*29830*/  S2R R2, SR_TID.X ;  /* 0x0000000000027919 */ /* 0x004ea20000002100 */
[----:B------:R-:W-:-:S04]  /*29840*/  IMAD.MOV.U32 R0, RZ, RZ, 0x2000 ;  /* 0x00002000ff007424 */ /* 0x000fc800078e00ff */
[----:B------:R3:W-:Y:S01]  /*29850*/  SYNCS.ARRIVE.TRANS64 RZ, [UR38+0x38830], R0 ;  /* 0x03883000ffff79a7 */ /* 0x0007e20008000026 */
[----:B--2---:R-:W-:-:S13]  /*29860*/  LOP3.LUT P0, RZ, R2, 0x1f, RZ, 0xc0, !PT ;  /* 0x0000001f02ff7812 */ /* 0x004fda000780c0ff */
[----:B---3--:R-:W-:Y:S05]  /*29870*/  @!P0 BRA `(.L_x_2145) ;  /* 0x0000000000048947 */ /* 0x008fea0003800000 */
[----:B------:R-:W-:Y:S01]  /*29880*/  BPT.TRAP 0x1 ;  /* 0x000000040000795c */ /* 0x000fe20000300000 */
.L_x_2145:
[----:B--2---:R-:W2:Y:S01]  /*29890*/  LDL R0, [R1+0x444] ;  /* 0x0004440001007983 */ /* 0x004ea20000100800 */
        /* <DEDUP_REMOVED lines=16> */
[----:B--2---:R-:W-:Y:S01]  /*299a0*/  NOP ;  /* 0x0000000000007918 */ /* 0x004fe20000000000 */
.L_x_2141:
[----:B------:R-:W-:Y:S05]  /*299b0*/  WARPSYNC.ALL ;  /* 0x0000000000007948 */ /* 0x000fea0003800000 */
[----:B------:R-:W-:Y:S01]  /*299c0*/  UIADD3 UR4, UR38, 0x20400, URZ ;  /* 0x0002040026047890 */ /* 0x000fe2000fffe03f */
[----:B------:R-:W-:Y:S01]  /*299d0*/  BAR.SYNC.DEFER_BLOCKING 0x8, 0x100 ;  /* 0x0204000000007b1d */ /* 0x000fe20000010000 */
[----:B------:R-:W-:Y:S02]  /*299e0*/  USHF.R.S32.HI UR43, URZ, 0x1f, UR36 ;  /* 0x0000001f3f2b7899 */ /* 0x000fe40008011424 */
[----:B------:R-:W-:-:S06]  /*299f0*/  ULOP3.LUT UP0, URZ, UR4, 0x3ff, URZ, 0xc0, !UPT ;  /* 0x000003ff043f7892 */ /* 0x000fcc000f80c03f */
[----:B------:R-:W-:-:S13]  /*29a00*/  PLOP3.LUT P0, PT, PT, PT, UP0, 0x80, 0x0 ;  /* 0x000000000000781c */ /* 0x000fda0003f0f008 */
[----:B------:R-:W-:Y:S05]  /*29a10*/  @!P0 BRA `(.L_x_2146) ;  /* 0x0000000000408947 */ /* 0x000fea0003800000 */
[----:B------:R-:W-:Y:S01]  /*29a20*/  MOV R2, 0x0 ;  /* 0x0000000000027802 */ /* 0x000fe20000000f00 */
[----:B------:R-:W-:Y:S01]  /*29a30*/  ULDC.64 UR4, c[0x4][0x90] ;  /* 0x0100240000047ab9 */ /* 0x000fe20000000a00 */
[----:B------:R-:W-:Y:S01]  /*29a40*/  ULDC.64 UR6, c[0x4][0x98] ;  /* 0x0100260000067ab9 */ /* 0x000fe20000000a00 */
[----:B------:R-:W-:Y:S01]  /*29a50*/  ULDC.64 UR8, c[0x4][0x20] ;  /* 0x0100080000087ab9 */ /* 0x000fe20000000a00 */
[----:B-1----:R-:W-:Y:S02]  /*29a60*/  IMAD.U32 R4, RZ, RZ, UR4 ;  /* 0x00000004ff047e24 */ /* 0x002fe4000f8e00ff */
        /* <DEDUP_REMOVED lines=11> */
.L_x_2146:
[----:B------:R-:W2:Y:S01]  /*29b20*/  LDC R7, c[0x0][0x448] ;  /* 0x00011200ff077b82 */ /* 0x000ea20000000800 */
[----:B------:R-:W3:Y:S01]  /*29b30*/  S2R R10, SR_TID.X ;  /* 0x00000000000a7919 */ /* 0x000ee20000002100 */
[----:B------:R-:W-:Y:S02]  /*29b40*/  ULDC.64 UR8, c[0x0][0x2d8] ;  /* 0x0000b60000087ab9 */ /* 0x000fe40000000a00 */
[----:B------:R-:W-:Y:S01]  /*29b50*/  UIMAD UR6, UR43, UR8, URZ ;  /* 0x000000082b0672a4 */ /* 0x000fe2000f8e023f */
[----:B-1----:R-:W1:Y:S01]  /*29b60*/  S2R R4, SR_CTAID.Z ;  /* 0x0000000000047919 */ /* 0x002e620000002700 */
[----:B------:R-:W-:Y:S02]  /*29b70*/  UIMAD.WIDE.U32 UR4, UR36, UR8, URZ ;  /* 0x00000008240472a5 */ /* 0x000fe4000f8e003f */
[----:B------:R-:W-:Y:S01]  /*29b80*/  UIMAD UR6, UR36, UR9, UR6 ;  /* 0x00000009240672a4 */ /* 0x000fe2000f8e0206 */
[----:B------:R-:W4:Y:S03]  /*29b90*/  S2R R9, SR_CTAID.Z ;  /* 0x0000000000097919 */ /* 0x000f260000002700 */
[----:B------:R-:W-:Y:S01]  /*29ba0*/  UIADD3 UR5, UR5, UR6, URZ ;  /* 0x0000000605057290 */ /* 0x000fe2000fffe03f */
[----:B--2---:R-:W-:-:S02]  /*29bb0*/  ISETP.NE.AND P0, PT, R7, 0x1, PT ;  /* 0x000000010700780c */ /* 0x004fc40003f05270 */
[C---:B---3--:R-:W-:Y:S01]  /*29bc0*/  LOP3.LUT R8, R10.reuse, 0x7f, RZ, 0xc0, !PT ;  /* 0x0000007f0a087812 */ /* 0x048fe200078ec0ff */
[----:B------:R-:W-:-:S10]  /*29bd0*/  IMAD.SHL.U32 R3, R10, 0x10, RZ ;  /* 0x000000100a037824 */ /* 0x000fd400078e00ff */
[----:B------:R-:W2:Y:S01]  /*29be0*/  @P0 LDC R0, c[0x0][0x44c] ;  /* 0x00011300ff000b82 */ /* 0x000ea20000000800 */
[----:B------:R-:W-:Y:S02]  /*29bf0*/  SHF.R.U32.HI R6, RZ, 0x3, R8 ;  /* 0x00000003ff067819 */ /* 0x000fe40000011608 */
[----:B-1----:R-:W-:Y:S02]  /*29c00*/  SHF.R.S32.HI R4, RZ, 0x1f, R4 ;  /* 0x0000001fff047819 */ /* 0x002fe40000011404 */
[----:B------:R-:W-:-:S03]  /*29c10*/  LOP3.LUT R3, R6, 0x70, R3, 0xf8, !PT ;  /* 0x0000007006037812 */ /* 0x000fc600078ef803 */
[----:B------:R-:W1:Y:S02]  /*29c20*/  @P0 LDC R2, c[0x0][0x450] ;  /* 0x00011400ff020b82 */ /* 0x000e640000000800 */
[----:B0-----:R-:W-:-:S04]  /*29c30*/  VIADD R5, R3, UR39 ;  /* 0x0000002703057c36 */ /* 0x001fc80008000000 */
[----:B--2---:R-:W-:-:S04]  /*29c40*/  @P0 IMAD.HI.U32 R3, R5, R0, RZ ;  /* 0x0000000005030227 */ /* 0x004fc800078e00ff */
[----:B------:R-:W-:Y:S01]  /*29c50*/  IMAD.MOV.U32 R0, RZ, RZ, R5 ;  /* 0x000000ffff007224 */ /* 0x000fe200078e0005 */
[----:B-1----:R-:W-:Y:S02]  /*29c60*/  @P0 SHF.R.U32.HI R0, RZ, R2, R3 ;  /* 0x00000002ff000219 */ /* 0x002fe40000011603 */
[----:B------:R-:W0:Y:S02]  /*29c70*/  LDC.64 R2, c[0x0][0x2e0] ;  /* 0x0000b800ff027b82 */ /* 0x000e240000000a00 */
[----:B0-----:R-:W-:-:S04]  /*29c80*/  IMAD R4, R4, R2, RZ ;  /* 0x0000000204047224 */ /* 0x001fc800078e02ff */
[C---:B----4-:R-:W-:Y:S02]  /*29c90*/  IMAD R4, R9.reuse, R3, R4 ;  /* 0x0000000309047224 */ /* 0x050fe400078e0204 */
[----:B------:R-:W-:Y:S01]  /*29ca0*/  IMAD.WIDE.U32 R2, R9, R2, UR4 ;  /* 0x0000000409027e25 */ /* 0x000fe2000f8e0002 */
[----:B------:R-:W-:-:S03]  /*29cb0*/  ULDC.64 UR4, c[0x0][0x2d0] ;  /* 0x0000b40000047ab9 */ /* 0x000fc60000000a00 */
[----:B------:R-:W-:Y:S01]  /*29cc0*/  IMAD.IADD R3, R3, 0x1, R4 ;  /* 0x0000000103037824 */ /* 0x000fe200078e0204 */
[----:B------:R-:W-:Y:S01]  /*29cd0*/  SHF.R.S32.HI R4, RZ, 0x1f, R0 ;  /* 0x0000001fff047819 */ /* 0x000fe20000011400 */
[----:B------:R-:W-:-:S04]  /*29ce0*/  IMAD.WIDE.U32 R2, R0, UR4, R2 ;  /* 0x0000000400027c25 */ /* 0x000fc8000f8e0002 */
[----:B------:R-:W-:-:S04]  /*29cf0*/  IMAD R4, R4, UR4, RZ ;  /* 0x0000000404047c24 */ /* 0x000fc8000f8e02ff */
[----:B------:R-:W-:Y:S01]  /*29d00*/  IMAD R4, R0, UR5, R4 ;  /* 0x0000000500047c24 */ /* 0x000fe2000f8e0204 */
[----:B------:R-:W-:Y:S01]  /*29d10*/  ULDC.64 UR4, c[0x0][0x2c8] ;  /* 0x0000b20000047ab9 */ /* 0x000fe20000000a00 */
[----:B------:R-:W-:Y:S02]  /*29d20*/  IMAD.MOV R0, RZ, RZ, -R0 ;  /* 0x000000ffff007224 */ /* 0x000fe400078e0a00 */
[----:B------:R-:W-:Y:S02]  /*29d30*/  IMAD.IADD R3, R3, 0x1, R4 ;  /* 0x0000000103037824 */ /* 0x000fe400078e0204 */
[----:B------:R-:W-:-:S04]  /*29d40*/  IMAD R0, R7, R0, R5 ;  /* 0x0000000007007224 */ /* 0x000fc800078e0205 */
[----:B------:R-:W-:Y:S01]  /*29d50*/  IMAD.WIDE.U32 R2, R0, UR4, R2 ;  /* 0x0000000400027c25 */ /* 0x000fe2000f8e0002 */
[----:B------:R-:W-:-:S05]  /*29d60*/  SHF.R.S32.HI R4, RZ, 0x1f, R0 ;  /* 0x0000001fff047819 */ /* 0x000fca0000011400 */
[----:B------:R-:W-:-:S04]  /*29d70*/  IMAD R4, R4, UR4, RZ ;  /* 0x0000000404047c24 */ /* 0x000fc8000f8e02ff */
[----:B------:R-:W-:Y:S01]  /*29d80*/  IMAD R5, R0, UR5, R4 ;  /* 0x0000000500057c24 */ /* 0x000fe2000f8e0204 */
[----:B------:R-:W-:Y:S01]  /*29d90*/  ULDC.64 UR4, c[0x0][0x280] ;  /* 0x0000a00000047ab9 */ /* 0x000fe20000000a00 */
[----:B------:R-:W-:Y:S01]  /*29da0*/  IMAD.SHL.U32 R4, R8, 0x8, RZ ;  /* 0x0000000808047824 */ /* 0x000fe200078e00ff */
        /* <DEDUP_REMOVED lines=14> */
[----:B------:R-:W-:Y:S02]  /*29e90*/  VIADD R10, R6, UR39 ;  /* 0x00000027060a7c36 */ /* 0x000fe40008000000 */
[----:B------:R-:W1:Y:S01]  /*29ea0*/  SHFL.IDX PT, R4, R3, RZ, 0x181f ;  /* 0x00181fff03047589 */ /* 0x000e6200000e0000 */
[----:B------:R-:W-:Y:S02]  /*29eb0*/  IMAD R2, R7, UR4, RZ ;  /* 0x0000000407027c24 */ /* 0x000fe4000f8e02ff */
[C---:B------:R-:W-:Y:S01]  /*29ec0*/  VIADD R11, R10.reuse, 0x10 ;  /* 0x000000100a0b7836 */ /* 0x040fe20000000000 */
[----:B------:R-:W-:Y:S01]  /*29ed0*/  STL [R1+0x440], R10 ;  /* 0x0004400a01007387 */ /* 0x000fe20000100800 */
[C---:B------:R-:W-:Y:S01]  /*29ee0*/  VIADD R7, R10.reuse, 0x20 ;  /* 0x000000200a077836 */ /* 0x040fe20000000000 */
[----:B------:R-:W-:-:S02]  /*29ef0*/  ISETP.GE.AND P1, PT, R10, R2, PT ;  /* 0x000000020a00720c */ /* 0x000fc40003f26270 */
[----:B------:R-:W-:Y:S04]  /*29f00*/  STL [R1+0x460], R11 ;  /* 0x0004600b01007387 */ /* 0x000fe80000100800 */
[----:B------:R-:W-:Y:S07]  /*29f10*/  STL [R1+0x464], R7 ;  /* 0x0004640701007387 */ /* 0x000fee0000100800 */
[----:B------:R-:W-:-:S02]  /*29f20*/  @!P1 LEA R6, R8, UR38, 0x1 ;  /* 0x0000002608069c11 */ /* 0x000fc4000f8e08ff */
[----:B0-----:R-:W-:-:S05]  /*29f30*/  @!P1 LEA R5, P2, R9, R5, 0x1 ;  /* 0x0000000509059211 */ /* 0x001fca00078408ff */
[----:B-1----:R-:W-:-:S05]  /*29f40*/  @!P1 IMAD.X R4, RZ, RZ, R4, P2 ;  /* 0x000000ffff049224 */ /* 0x002fca00010e0604 */
[----:B------:R-:W-:-:S04]  /*29f50*/  @!P1 LOP3.LUT R5, R5, R4, RZ, 0x3c, !PT ;  /* 0x0000000405059212 */ /* 0x000fc800078e3cff */
[----:B------:R-:W-:-:S04]  /*29f60*/  @!P1 LOP3.LUT R4, R5, R4, RZ, 0x3c, !PT ;  /* 0x0000000405049212 */ /* 0x000fc800078e3cff */
[----:B------:R-:W-:-:S05]  /*29f70*/  @!P1 LOP3.LUT R5, R5, R4, RZ, 0x3c, !PT ;  /* 0x0000000405059212 */ /* 0x000fca00078e3cff */
[----:B------:R-:W-:Y:S01]  /*29f80*/  @!PT LDS RZ, [RZ] ;  /* 0x00000000fffff984 */ /* 0x000fe20000000800 */
[----:B------:R0:W-:Y:S01]  /*29f90*/  @!P1 LDGSTS.E.BYPASS.LTC128B.128 [R6+0x20400], desc[UR44][R4.64], !P0 ;  /* 0x2040000004069fae */ /* 0x0001e2000c101d6c */
[----:B------:R-:W-:-:S03]  /*29fa0*/  ISETP.GE.AND P1, PT, R11, R2, PT ;  /* 0x000000020b00720c */ /* 0x000fc60003f26270 */
[----:B0-----:R-:W0:Y:S10]  /*29fb0*/  SHFL.IDX PT, R5, R0, 0x1, 0x181f ;  /* 0x00381f0000057f89 */ /* 0x001e3400000e0000 */
[----:B------:R-:W-:Y:S01]  /*29fc0*/  @!P1 LEA R6, R8, UR38, 0x1 ;  /* 0x0000002608069c11 */ /* 0x000fe2000f8e08ff */
[----:B------:R-:W1:Y:S01]  /*29fd0*/  SHFL.IDX PT, R4, R3, 0x1, 0x181f ;  /* 0x00381f0003047f89 */ /* 0x000e6200000e0000 */
[----:B0-----:R-:W-:-:S05]  /*29fe0*/  @!P1 LEA R5, P2, R9, R5, 0x1 ;  /* 0x0000000509059211 */ /* 0x001fca00078408ff */
[----:B-1----:R-:W-:-:S05]  /*29ff0*/  @!P1 IMAD.X R4, RZ, RZ, R4, P2 ;  /* 0x000000ffff049224 */ /* 0x002fca00010e0604 */
[----:B------:R-:W-:-:S04]  /*2a000*/  @!P1 LOP3.LUT R5, R5, R4, RZ, 0x3c, !PT ;  /* 0x0000000405059212 */ /* 0x000fc800078e3cff */
[----:B------:R-:W-:-:S04]  /*2a010*/  @!P1 LOP3.LUT R4, R5, R4, RZ, 0x3c, !PT ;  /* 0x0000000405049212 */ /* 0x000fc800078e3cff */
[----:B------:R-:W-:-:S05]  /*2a020*/  @!P1 LOP3.LUT R5, R5, R4, RZ, 0x3c, !PT ;  /* 0x0000000405059212 */ /* 0x000fca00078e3cff */
[----:B------:R0:W-:Y:S01]  /*2a030*/  @!P1 LDGSTS.E.BYPASS.LTC128B.128 [R6+0x20c00], desc[UR44][R4.64], !P0 ;  /* 0x20c0000004069fae */ /* 0x0001e2000c101d6c */
[----:B------:R-:W-:-:S03]  /*2a040*/  ISETP.GE.AND P1, PT, R7, R2, PT ;  /* 0x000000020700720c */ /* 0x000fc60003f26270 */
[----:B0-----:R-:W0:Y:S10]  /*2a050*/  SHFL.IDX PT, R5, R0, 0x2, 0x181f ;  /* 0x00581f0000057f89 */ /* 0x001e3400000e0000 */
[----:B------:R-:W-:Y:S01]  /*2a060*/  @!P1 LEA R6, R8, UR38, 0x1 ;  /* 0x0000002608069c11 */ /* 0x000fe2000f8e08ff */
[----:B------:R-:W1:Y:S04]  /*2a070*/  SHFL.IDX PT, R4, R3, 0x2, 0x181f ;  /* 0x00581f0003047f89 */ /* 0x000e6800000e0000 */
[----:B------:R-:W2:Y:S04]  /*2a080*/  SHFL.IDX PT, R0, R0, 0x3, 0x181f ;  /* 0x00781f0000007f89 */ /* 0x000ea800000e0000 */
[----:B------:R-:W3:Y:S01]  /*2a090*/  SHFL.IDX PT, R3, R3, 0x3, 0x181f ;  /* 0x00781f0003037f89 */ /* 0x000ee200000e0000 */
[----:B0-----:R-:W-:-:S05]  /*2a0a0*/  @!P1 LEA R5, P2, R9, R5, 0x1 ;  /* 0x0000000509059211 */ /* 0x001fca00078408ff */
[----:B-1----:R-:W-:-:S05]  /*2a0b0*/  @!P1 IMAD.X R4, RZ, RZ, R4, P2 ;  /* 0x000000ffff049224 */ /* 0x002fca00010e0604 */
[----:B------:R-:W-:-:S04]  /*2a0c0*/  @!P1 LOP3.LUT R5, R5, R4, RZ, 0x3c, !PT ;  /* 0x0000000405059212 */ /* 0x000fc800078e3cff */
[----:B------:R-:W-:-:S04]  /*2a0d0*/  @!P1 LOP3.LUT R4, R5, R4, RZ, 0x3c, !PT ;  /* 0x0000000405049212 */ /* 0x000fc800078e3cff */
[----:B------:R-:W-:-:S05]  /*2a0e0*/  @!P1 LOP3.LUT R5, R5, R4, RZ, 0x3c, !PT ;  /* 0x0000000405059212 */ /* 0x000fca00078e3cff */
[----:B--23--:R1:W-:Y:S02]  /*2a0f0*/  @!P1 LDGSTS.E.BYPASS.LTC128B.128 [R6+0x21400], desc[UR44][R4.64], !P0 ;  /* 0x2140000004069fae */ /* 0x00c3e4000c101d6c */
.L_x_2252:
[----:B01----:R-:W2:Y:S02]  /*2a100*/  LDL R4, [R1+0x440] ;  /* 0x0004400001047983 */ /* 0x003ea40000100800 */
        /* <DEDUP_REMOVED lines=13> */
[----:B-1----:R-:W1:Y:S01]  /*2a1e0*/  LDC.64 R2, c[0x0][0x3d8] ;  /* 0x0000f600ff027b82 */ /* 0x002e620000000a00 */
[----:B------:R-:W-:Y:S01]  /*2a1f0*/  NOP ;  /* 0x0000000000007918 */ /* 0x000fe20000000000 */
[C---:B-1----:R-:W-:Y:S01]  /*2a200*/  IMAD R0, R2.reuse, UR43, RZ ;  /* 0x0000002b02007c24 */ /* 0x042fe2000f8e02ff */
[----:B------:R-:W-:Y:S01]  /*2a210*/  UIADD3 UR4, UR38, 0x26400, URZ ;  /* 0x0002640026047890 */ /* 0x000fe2000fffe03f */
[----:B0-----:R-:W-:Y:S01]  /*2a220*/  IMAD.WIDE.U32 R4, R2, UR36, RZ ;  /* 0x0000002402047c25 */ /* 0x001fe2000f8e00ff */
        /* <DEDUP_REMOVED lines=24> */
.L_x_2148:
[----:B0-----:R-:W2:Y:S01]  /*2a3b0*/  LDL.LU.64 R4, [R1+0x470] ;  /* 0x0004700001047983 */ /* 0x001ea20000300a00 */
[----:B------:R-:W0:Y:S01]  /*2a3c0*/  LDC R7, c[0x0][0x448] ;  /* 0x00011200ff077b82 */ /* 0x000e220000000800 */
[----:B------:R-:W-:Y:S02]  /*2a3d0*/  ULDC.64 UR4, c[0x0][0x3e0] ;  /* 0x0000f80000047ab9 */ /* 0x000fe40000000a00 */
[----:B------:R-:W2:Y:S01]  /*2a3e0*/  LDL.LU.64 R2, [R1+0x458] ;  /* 0x0004580001027983 */ /* 0x000ea20000300a00 */
[----:B------:R-:W1:Y:S01]  /*2a3f0*/  S2R R0, SR_CTAID.Z ;  /* 0x0000000000007919 */ /* 0x000e620000002700 */
[----:B0-----:R-:W-:Y:S02]  /*2a400*/  ISETP.NE.AND P0, PT, R7, 0x1, PT ;  /* 0x000000010700780c */ /* 0x001fe40003f05270 */
[----:B-1----:R-:W-:-:S05]  /*2a410*/  SHF.R.S32.HI R0, RZ, 0x1f, R0 ;  /* 0x0000001fff007819 */ /* 0x002fca0000011400 */
[----:B------:R-:W-:Y:S01]  /*2a420*/  IMAD R0, R0, UR4, RZ ;  /* 0x0000000400007c24 */ /* 0x000fe2000f8e02ff */
[----:B------:R-:W0:Y:S02]  /*2a430*/  S2R R8, SR_TID.X ;  /* 0x0000000000087919 */ /* 0x000e240000002100 */
[----:B0-----:R-:W-:-:S05]  /*2a440*/  IMAD.SHL.U32 R10, R8, 0x8, RZ ;  /* 0x00000008080a7824 */ /* 0x001fca00078e00ff */
[----:B------:R-:W-:Y:S02]  /*2a450*/  LOP3.LUT R10, R10, 0x38, RZ, 0xc0, !PT ;  /* 0x000000380a0a7812 */ /* 0x000fe400078ec0ff */
[----:B------:R-:W-:Y:S01]  /*2a460*/  LOP3.LUT R17, R17, 0xfffffff7, RZ, 0xc0, !PT ;  /* 0xfffffff711117812 */ /* 0x000fe200078ec0ff */
[----:B--2---:R-:W-:Y:S02]  /*2a470*/  IMAD.MOV.U32 R2, RZ, RZ, R4 ;  /* 0x000000ffff027224 */ /* 0x004fe400078e0004 */
[----:B------:R-:W0:Y:S01]  /*2a480*/  S2R R4, SR_CTAID.Z ;  /* 0x0000000000047919 */ /* 0x000e220000002700 */
[----:B------:R-:W1:Y:S01]  /*2a490*/  S2R R5, SR_TID.X ;  /* 0x0000000000057919 */ /* 0x000e620000002100 */
[C---:B0-----:R-:W-:Y:S02]  /*2a4a0*/  IMAD R0, R4.reuse, UR5, R0 ;  /* 0x0000000504007c24 */ /* 0x041fe4000f8e0200 */
[----:B------:R-:W-:Y:S01]  /*2a4b0*/  IMAD.WIDE.U32 R2, R4, UR4, R2 ;  /* 0x0000000404027c25 */ /* 0x000fe2000f8e0002 */
[----:B------:R-:W-:-:S03]  /*2a4c0*/  ULDC.64 UR4, c[0x0][0x3d0] ;  /* 0x0000f40000047ab9 */ /* 0x000fc60000000a00 */
[----:B------:R-:W-:Y:S02]  /*2a4d0*/  IMAD.IADD R3, R3, 0x1, R0 ;  /* 0x0000000103037824 */ /* 0x000fe400078e0200 */
[----:B------:R-:W0:Y:S01]  /*2a4e0*/  @P0 LDC R0, c[0x0][0x44c] ;  /* 0x00011300ff000b82 */ /* 0x000e220000000800 */
[C---:B-1----:R-:W-:Y:S01]  /*2a4f0*/  LOP3.LUT R4, R5.reuse, 0x7f, RZ, 0xc0, !PT ;  /* 0x0000007f05047812 */ /* 0x042fe200078ec0ff */
[----:B------:R-:W-:-:S06]  /*2a500*/  IMAD.SHL.U32 R15, R5, 0x10, RZ ;  /* 0x00000010050f7824 */ /* 0x000fcc00078e00ff */
[----:B------:R-:W1:Y:S01]  /*2a510*/  @P0 LDC R5, c[0x0][0x450] ;  /* 0x00011400ff050b82 */ /* 0x000e620000000800 */
[----:B------:R-:W-:-:S04]  /*2a520*/  SHF.R.U32.HI R6, RZ, 0x3, R4 ;  /* 0x00000003ff067819 */ /* 0x000fc80000011604 */
[----:B------:R-:W-:-:S05]  /*2a530*/  LOP3.LUT R6, R6, 0x70, R15, 0xf8, !PT ;  /* 0x0000007006067812 */ /* 0x000fca00078ef80f */
[----:B------:R-:W-:-:S04]  /*2a540*/  VIADD R6, R6, UR39 ;  /* 0x0000002706067c36 */ /* 0x000fc80008000000 */
[----:B0-----:R-:W-:-:S04]  /*2a550*/  @P0 IMAD.HI.U32 R0, R6, R0, RZ ;  /* 0x0000000006000227 */ /* 0x001fc800078e00ff */
[----:B------:R-:W-:Y:S01]  /*2a560*/  IMAD.MOV.U32 R4, RZ, RZ, R6 ;  /* 0x000000ffff047224 */ /* 0x000fe200078e0006 */
[----:B-1----:R-:W-:-:S04]  /*2a570*/  @P0 SHF.R.U32.HI R4, RZ, R5, R0 ;  /* 0x00000005ff040219 */ /* 0x002fc80000011600 */
[--C-:B------:R-:W-:Y:S01]  /*2a580*/  SHF.R.S32.HI R5, RZ, 0x1f, R4.reuse ;  /* 0x0000001fff057819 */ /* 0x100fe20000011404 */
[----:B------:R-:W-:-:S04]  /*2a590*/  IMAD.MOV R0, RZ, RZ, -R4 ;  /* 0x000000ffff007224 */ /* 0x000fc800078e0a04 */
[----:B------:R-:W-:Y:S02]  /*2a5a0*/  IMAD R0, R7, R0, R6 ;  /* 0x0000000007007224 */ /* 0x000fe400078e0206 */
[----:B------:R-:W-:Y:S02]  /*2a5b0*/  IMAD R5, R5, UR4, RZ ;  /* 0x0000000405057c24 */ /* 0x000fe4000f8e02ff */
[----:B------:R-:W-:-:S04]  /*2a5c0*/  IMAD.WIDE.U32 R2, R4, UR4, R2 ;  /* 0x0000000404027c25 */ /* 0x000fc8000f8e0002 */
        /* <DEDUP_REMOVED lines=28> */
[----:B------:R-:W-:Y:S02]  /*2a790*/  LOP3.LUT R2, R10, 0x180, RZ, 0xfc, !PT ;  /* 0x000001800a027812 */ /* 0x000fe400078efcff */
        /* <DEDUP_REMOVED lines=27> */
[----:B------:R-:W-:Y:S01]  /*2a950*/  LOP3.LUT R17, R17, 0xffffefff, RZ, 0xc0, !PT ;  /* 0xffffefff11117812 */ /* 0x000fe200078ec0ff */
[----:B------:R-:W5:Y:S03]  /*2a960*/  SHFL.IDX PT, R3, R0, RZ, 0x181f ;  /* 0x00181fff00037589 */ /* 0x000f6600000e0000 */
[----:B------:R-:W-:-:S04]  /*2a970*/  @P1 LOP3.LUT R17, R17, 0x1000, RZ, 0xfc, !PT ;  /* 0x0000100011111812 */ /* 0x000fc800078efcff */
[C---:B------:R-:W-:Y:S02]  /*2a980*/  LOP3.LUT P1, RZ, R17.reuse, 0x8, RZ, 0xc0, !PT ;  /* 0x0000000811ff7812 */ /* 0x040fe4000782c0ff */
        /* <DEDUP_REMOVED lines=11> */
[----:B------:R-:W0:Y:S10]  /*2aa40*/  SHFL.IDX PT, R2, R6, RZ, 0x181f ;  /* 0x00181fff06027589 */ /* 0x000e3400000e0000 */
[----:B-----5:R-:W-:-:S02]  /*2aa50*/  @!P2 LEA R3, P6, R13, R3, 0x1 ;  /* 0x000000030d03a211 */ /* 0x020fc400078c08ff */
[----:B------:R-:W-:-:S04]  /*2aa60*/  @!P2 LOP3.LUT R8, R4, 0x40, RZ, 0xc0, !PT ;  /* 0x000000400408a812 */ /* 0x000fc800078ec0ff */
[----:B------:R-:W-:Y:S02]  /*2aa70*/  @!P2 SHF.R.U32.HI R8, RZ, 0x2, R8 ;  /* 0x00000002ff08a819 */ /* 0x000fe40000011608 */
[----:B------:R-:W-:Y:S02]  /*2aa80*/  @!P2 LEA R9, R11, UR38, 0x1 ;  /* 0x000000260b09ac11 */ /* 0x000fe4000f8e08ff */
[----:B------:R-:W-:Y:S01]  /*2aa90*/  @!P2 ISETP.NE.U32.AND P4, PT, R8, RZ, PT ;  /* 0x000000ff0800a20c */ /* 0x000fe20003f85070 */
[----:B0-----:R-:W-:-:S05]  /*2aaa0*/  @!P2 IMAD.X R2, RZ, RZ, R2, P6 ;  /* 0x000000ffff02a224 */ /* 0x001fca00030e0602 */
[----:B------:R-:W-:-:S04]  /*2aab0*/  @!P2 LOP3.LUT R3, R3, R2, RZ, 0x3c, !PT ;  /* 0x000000020303a212 */ /* 0x000fc800078e3cff */
[----:B------:R-:W-:Y:S02]  /*2aac0*/  @!P2 LOP3.LUT R2, R3, R2, RZ, 0x3c, !PT ;  /* 0x000000020302a212 */ /* 0x000fe400078e3cff */
[----:B------:R-:W-:Y:S02]  /*2aad0*/  @!P2 LOP3.LUT R8, R5, 0x80, RZ, 0xc0, !PT ;  /* 0x000000800508a812 */ /* 0x000fe400078ec0ff */
        /* <DEDUP_REMOVED lines=14> */
[----:B---3--:R-:W-:-:S13]  /*2abc0*/  ISETP.GE.AND P2, PT, R10, R7, PT ;  /* 0x000000070a00720c */ /* 0x008fda0003f46270 */
        /* <DEDUP_REMOVED lines=19> */
[----:B------:R-:W-:-:S13]  /*2ad00*/  @!P2 ISETP.NE.U32.AND P4, PT, R8, RZ, PT ;  /* 0x000000ff0800a20c */ /* 0x000fda0003f85070 */
[----:B------:R0:W-:Y:S01]  /*2ad10*/  @!P2 LDGSTS.E.BYPASS.LTC128B.128 [R21+0x34c00], desc[UR44][R2.64+0x380], P4 ;  /* 0x34c003800215afae */ /* 0x0001e2000a101d6c */
[----:B----4-:R-:W-:-:S03]  /*2ad20*/  ISETP.GE.AND P2, PT, R15, R7, PT ;  /* 0x000000070f00720c */ /* 0x010fc60003f46270 */
[----:B0-----:R-:W0:Y:S04]  /*2ad30*/  SHFL.IDX PT, R3, R0, 0x2, 0x181f ;  /* 0x00581f0000037f89 */ /* 0x001e2800000e0000 */
[----:B------:R-:W1:Y:S06]  /*2ad40*/  SHFL.IDX PT, R2, R6, 0x2, 0x181f ;  /* 0x00581f0006027f89 */ /* 0x000e6c00000e0000 */
[----:B------:R-:W-:-:S02]  /*2ad50*/  @!P2 LOP3.LUT R8, R4, 0x40, RZ, 0xc0, !PT ;  /* 0x000000400408a812 */ /* 0x000fc400078ec0ff */
[----:B0-----:R-:W-:-:S05]  /*2ad60*/  @!P2 LEA R3, P4, R13, R3, 0x1 ;  /* 0x000000030d03a211 */ /* 0x001fca00078808ff */
[----:B-1----:R-:W-:Y:S01]  /*2ad70*/  @!P2 IMAD.X R2, RZ, RZ, R2, P4 ;  /* 0x000000ffff02a224 */ /* 0x002fe200020e0602 */
[----:B------:R-:W-:-:S04]  /*2ad80*/  LOP3.LUT P4, RZ, R17, 0x10, RZ, 0xc0, !PT ;  /* 0x0000001011ff7812 */ /* 0x000fc8000788c0ff */
[----:B------:R-:W-:-:S04]  /*2ad90*/  @!P2 LOP3.LUT R3, R3, R2, RZ, 0x3c, !PT ;  /* 0x000000020303a212 */ /* 0x000fc800078e3cff */
[----:B------:R-:W-:Y:S02]  /*2ada0*/  @!P2 LOP3.LUT R2, R3, R2, RZ, 0x3c, !PT ;  /* 0x000000020302a212 */ /* 0x000fe400078e3cff */
[----:B------:R-:W-:Y:S02]  /*2adb0*/  @!P2 LEA R9, R11, UR38, 0x1 ;  /* 0x000000260b09ac11 */ /* 0x000fe4000f8e08ff */
[----:B------:R-:W-:Y:S02]  /*2adc0*/  @!P2 LOP3.LUT R3, R3, R2, RZ, 0x3c, !PT ;  /* 0x000000020303a212 */ /* 0x000fe400078e3cff */
[----:B------:R-:W-:-:S03]  /*2add0*/  @!P2 SHF.R.U32.HI R8, RZ, 0x2, R8 ;  /* 0x00000002ff08a819 */ /* 0x000fc60000011608 */
        /* <DEDUP_REMOVED lines=11> */
[----:B------:R-:W2:Y:S04]  /*2ae90*/  SHFL.IDX PT, R6, R6, 0x3, 0x181f ;  /* 0x00781f0006067f89 */ /* 0x000ea800000e0000 */
[----:B------:R1:W3:Y:S06]  /*2aea0*/  SHFL.IDX PT, R14, R0, 0x3, 0x181f ;  /* 0x00781f00000e7f89 */ /* 0x0002ec00000e0000 */
[----:B------:R1:W-:Y:S02]  /*2aeb0*/  @!P2 LDGSTS.E.BYPASS.LTC128B.128 [R9+0x35400], desc[UR44][R2.64+0x380], P4 ;  /* 0x354003800209afae */ /* 0x0003e4000a101d6c */
.L_x_2262:
[----:B-1----:R-:W4:Y:S01]  /*2aec0*/  LDL.LU R0, [R1+0x478] ;  /* 0x0004780001007983 */ /* 0x002f220000300800 */
[----:B------:R-:W-:Y:S01]  /*2aed0*/  BSSY B0, `(.L_x_2150) ;  /* 0x0000024000007945 */ /* 0x000fe20003800000 */
[----:B----4-:R-:W-:-:S13]  /*2aee0*/  ISETP.GE.AND P2, PT, R0, R7, PT ;  /* 0x000000070000720c */ /* 0x010fda0003f46270 */
[----:B------:R-:W-:Y:S05]  /*2aef0*/  @P2 BRA `(.L_x_2151) ;  /* 0x0000000000842947 */ /* 0x000fea0003800000 */
[----:B------:R-:W1:Y:S01]  /*2af00*/  S2R R0, SR_TID.X ;  /* 0x0000000000007919 */ /* 0x000e620000002100 */
[C---:B------:R-:W-:Y:S02]  /*2af10*/  LOP3.LUT P6, RZ, R17.reuse, 0x10, RZ, 0xc0, !PT ;  /* 0x0000001011ff7812 */ /* 0x040fe400078cc0ff */
[C---:B------:R-:W-:Y:S01]  /*2af20*/  LOP3.LUT P4, RZ, R17.reuse, 0x8, RZ, 0xc0, !PT ;  /* 0x0000000811ff7812 */ /* 0x040fe2000788c0ff */
[----:B0-----:R-:W0:Y:S01]  /*2af30*/  S2R R3, SR_TID.X ;  /* 0x0000000000037919 */ /* 0x001e220000002100 */
[----:B------:R-:W-:Y:S02]  /*2af40*/  LOP3.LUT P3, RZ, R17, 0x4, RZ, 0xc0, !PT ;  /* 0x0000000411ff7812 */ /* 0x000fe4000786c0ff */
[----:B------:R-:W-:Y:S02]  /*2af50*/  LOP3.LUT R4, R4, 0x40, RZ, 0xc0, !PT ;  /* 0x0000004004047812 */ /* 0x000fe400078ec0ff */
[----:B------:R-:W-:Y:S02]  /*2af60*/  LOP3.LUT R5, R5, 0x80, RZ, 0xc0, !PT ;  /* 0x0000008005057812 */ /* 0x000fe400078ec0ff */
[----:B------:R-:W-:-:S02]  /*2af70*/  SHF.R.U32.HI R4, RZ, 0x2, R4 ;  /* 0x00000002ff047819 */ /* 0x000fc40000011604 */
[----:B------:R-:W-:Y:S02]  /*2af80*/  SHF.R.U32.HI R5, RZ, 0x3, R5 ;  /* 0x00000003ff057819 */ /* 0x000fe40000011605 */
[----:B-1----:R-:W-:Y:S01]  /*2af90*/  LOP3.LUT R0, R0, 0x7f, RZ, 0xc0, !PT ;  /* 0x0000007f00007812 */ /* 0x002fe200078ec0ff */
[----:B0-----:R-:W-:-:S04]  /*2afa0*/  IMAD.SHL.U32 R2, R3, 0x8, RZ ;  /* 0x0000000803027824 */ /* 0x001fc800078e00ff */
[----:B------:R-:W-:Y:S02]  /*2afb0*/  IMAD.SHL.U32 R8, R0, 0x8, RZ ;  /* 0x0000000800087824 */ /* 0x000fe400078e00ff */
[----:B------:R-:W-:Y:S01]  /*2afc0*/  IMAD.SHL.U32 R0, R3, 0x8, RZ ;  /* 0x0000000803007824 */ /* 0x000fe200078e00ff */
[----:B------:R-:W-:-:S04]  /*2afd0*/  LOP3.LUT R2, R2, 0x38, RZ, 0xc0, !PT ;  /* 0x0000003802027812 */ /* 0x000fc800078ec0ff */
[----:B------:R-:W-:Y:S02]  /*2afe0*/  LOP3.LUT R0, R0, 0x1f8, RZ, 0xc0, !PT ;  /* 0x000001f800007812 */ /* 0x000fe400078ec0ff */
[----:B---3--:R-:W-:Y:S02]  /*2aff0*/  LEA R2, P2, R2, R14, 0x1 ;  /* 0x0000000e02027211 */ /* 0x008fe400078408ff */
[----:B------:R-:W-:-:S03]  /*2b000*/  LOP3.LUT R0, R0, 0x38, R3, 0x78, !PT ;  /* 0x0000003800007812 */ /* 0x000fc600078e7803 */
[----:B--2---:R-:W-:Y:S01]  /*2b010*/  IMAD.X R3, RZ, RZ, R6, P2 ;  /* 0x000000ffff037224 */ /* 0x004fe200010e0606 */
        /* <DEDUP_REMOVED lines=15> */
.L_x_2151:
[----:B------:R-:W-:Y:S05]  /*2b110*/  BSYNC B0 ;  /* 0x0000000000007941 */ /* 0x000fea0003800000 */
.L_x_2150:
[----:B------:R-:W-:Y:S01]  /*2b120*/  NOP ;  /* 0x0000000000007918 */ /* 0x000fe20000000000 */
[----:B------:R-:W-:Y:S01]  /*2b130*/  SYNCS.ARRIVE.TRANS64.RED.A0T1 RZ, [UR38+0x38810], RZ ;  /* 0x038810ffffff79a7 */ /* 0x000fe20008200426 */
[----:B01----:R-:W-:Y:S01]  /*2b140*/  IMAD.MOV.U32 R2, RZ, RZ, 0x1 ;  /* 0x00000001ff027424 */ /* 0x003fe200078e00ff */
[----:B------:R-:W-:Y:S04]  /*2b150*/  ARRIVES.LDGSTSBAR.64.TRANSCNT [UR38+0x38810] ;  /* 0x03881000ff0079b0 */ /* 0x000fe80008000aa6 */
[----:B------:R-:W-:Y:S01]  /*2b160*/  SHF.L.U32 R2, R2, 0x1f, RZ ;  /* 0x0000001f02027819 */ /* 0x000fe200000006ff */
[----:B------:R-:W-:Y:S01]  /*2b170*/  NOP ;  /* 0x0000000000007918 */ /* 0x000fe20000000000 */
[----:B------:R-:W-:Y:S02]  /*2b180*/  SYNCS.ARRIVE.TRANS64.A1T0 RZ, [UR38+0x38810], RZ ;  /* 0x038810ffffff79a7 */ /* 0x000fe40008100026 */
[----:B------:R-:W0:Y:S02]  /*2b190*/  SYNCS.PHASECHK.TRANS64.TRYWAIT P0, [UR38+0x38820], R2 ;  /* 0x03882002ff0075a7 */ /* 0x000e240008000166 */
[----:B0-----:R-:W-:Y:S05]  /*2b1a0*/  @!P0 BRA `(.L_x_2152) ;  /* 0x0000004000c88947 */ /* 0x001fea0003800000 */
.L_x_2263:
[----:B------:R-:W-:Y:S01]  /*2b1b0*/  LOP3.LUT P0, RZ, R17, 0x2, RZ, 0xc0, !PT ;  /* 0x0000000211ff7812 */ /* 0x000fe2000780c0ff */
[----:B------:R-:W-:Y:S01]  /*2b1c0*/  BSSY B0, `(.L_x_2153) ;  /* 0x000007f000007945 */ /* 0x000fe20003800000 */
[----:B------:R-:W-:-:S11]  /*2b1d0*/  IMAD.MOV.U32 R0, RZ, RZ, 0x1 ;  /* 0x00000001ff007424 */ /* 0x000fd600078e00ff */
[----:B------:R-:W-:Y:S05]  /*2b1e0*/  @!P0 BRA `(.L_x_2154) ;  /* 0x0000000400f08947 */ /* 0x000fea0003800000 */
[----:B------:R-:W1:Y:S01]  /*2b1f0*/  SYNCS.PHASECHK.TRANS64.TRYWAIT P0, [UR38+0x38860], R2 ;  /* 0x03886002ff0075a7 */ /* 0x000e620008000166 */
[----:B0-----:R-:W0:Y:S02]  /*2b200*/  S2R R3, SR_TID.X ;  /* 0x0000000000037919 */ /* 0x001e240000002100 */
[----:B0-----:R-:W-:-:S04]  /*2b210*/  LOP3.LUT R3, R3, 0x7f, RZ, 0xc0, !PT ;  /* 0x0000007f03037812 */ /* 0x001fc800078ec0ff */
[----:B------:R-:W-:Y:S01]  /*2b220*/  ISETP.NE.AND P1, PT, R3, RZ, PT ;  /* 0x000000ff0300720c */ /* 0x000fe20003f25270 */
[----:B-1----:R-:W-:-:S12]  /*2b230*/  @!P0 BRA `(.L_x_2155) ;  /* 0x0000004000bc8947 */ /* 0x002fd80003800000 */
.L_x_2264:
        /* <DEDUP_REMOVED lines=8> */
.L_x_2157:
[----:B------:R-:W-:Y:S05]  /*2b2c0*/  BSYNC B1 ;  /* 0x0000000000017941 */ /* 0x000fea0003800000 */
.L_x_2156:
[----:B0-----:R-:W4:Y:S01]  /*2b2d0*/  LDL.LU R2, [R1+0x444] ;  /* 0x0004440001027983 */ /* 0x001f220000300800 */
        /* <DEDUP_REMOVED lines=9> */
[----:B----4-:R-:W-:-:S08]  /*2b370*/  IMAD.SHL.U32 R2, R2, 0x40, RZ ;  /* 0x0000004002027824 */ /* 0x010fd000078e00ff */
.L_x_2158:
        /* <DEDUP_REMOVED lines=13> */
.L_x_2159:
        /* <DEDUP_REMOVED lines=13> */
.L_x_2160:
        /* <DEDUP_REMOVED lines=13> */
.L_x_2161:
        /* <DEDUP_REMOVED lines=13> */
.L_x_2162:
        /* <DEDUP_REMOVED lines=13> */
.L_x_2163:
        /* <DEDUP_REMOVED lines=13> */
.L_x_2164:
        /* <DEDUP_REMOVED lines=13> */
.L_x_2165:
        /* <DEDUP_REMOVED lines=8> */
.L_x_2154:
[----:B------:R-:W-:Y:S05]  /*2b9b0*/  BSYNC B0 ;  /* 0x0000000000007941 */ /* 0x000fea0003800000 */
.L_x_2153:
[----:B------:R-:W4:Y:S04]  /*2b9c0*/  LDL.LU R4, [R1+0x468] ;  /* 0x0004680001047983 */ /* 0x000f280000300800 */
[----:B0-----:R-:W5:Y:S01]  /*2b9d0*/  LDL R3, [R1+0x448] ;  /* 0x0004480001037983 */ /* 0x001f620000100800 */
[----:B------:R-:W-:Y:S02]  /*2b9e0*/  IMAD.MOV.U32 R7, RZ, RZ, RZ ;  /* 0x000000ffff077224 */ /* 0x000fe400078e00ff */
[----:B--2---:R-:W-:Y:S02]  /*2b9f0*/  IMAD.MOV.U32 R6, RZ, RZ, 0x1 ;  /* 0x00000001ff067424 */ /* 0x004fe400078e00ff */
[----:B----4-:R-:W-:-:S05]  /*2ba00*/  VIADD R8, R4, 0xfffffffe ;  /* 0xfffffffe04087836 */ /* 0x010fca0000000000 */
[----:B-----5:R-:W-:-:S13]  /*2ba10*/  ISETP.GE.AND P0, PT, R8, R3, PT ;  /* 0x000000030800720c */ /* 0x020fda0003f06270 */
[----:B------:R-:W-:Y:S05]  /*2ba20*/  @!P0 BRA `(.L_x_2129) ;  /* 0x00000024000c8947 */ /* 0x000fea0003800000 */
[----:B------:R-:W2:Y:S04]  /*2ba30*/  LDL.LU R5, [R1+0x454] ;  /* 0x0004540001057983 */ /* 0x000ea80000300800 */
[----:B------:R-:W4:Y:S01]  /*2ba40*/  LDL.LU R4, [R1+0x450] ;  /* 0x0004500001047983 */ /* 0x000f220000300800 */
[----:B------:R-:W-:Y:S01]  /*2ba50*/  UIADD3 UR4, UR40, 0x1, URZ ;  /* 0x0000000128047890 */ /* 0x000fe2000fffe03f */
[----:B------:R-:W-:Y:S01]  /*2ba60*/  LOP3.LUT R3, RZ, R3, RZ, 0x33, !PT ;  /* 0x00000003ff037212 */ /* 0x000fe200078e33ff */
[----:B------:R-:W-:-:S04]  /*2ba70*/  IMAD.MOV.U32 R6, RZ, RZ, 0x1 ;  /* 0x00000001ff067424 */ /* 0x000fc800078e00ff */
[----:B--2---:R-:W-:Y:S01]  /*2ba80*/  IMAD R0, R5, UR4, RZ ;  /* 0x0000000405007c24 */ /* 0x004fe2000f8e02ff */
[----:B------:R-:W-:-:S04]  /*2ba90*/  ULOP3.LUT UR4, URZ, UR41, URZ, 0x33, !UPT ;  /* 0x000000293f047292 */ /* 0x000fc8000f8e333f */
[----:B------:R-:W-:-:S04]  /*2baa0*/  LOP3.LUT R0, RZ, R0, RZ, 0x33, !PT ;  /* 0x00000000ff007212 */ /* 0x000fc800078e33ff */
[----:B----4-:R-:W-:Y:S01]  /*2bab0*/  VIADDMNMX R0, R0, -R4, UR4, !PT ;  /* 0x0000000400007e46 */ /* 0x010fe2000f800904 */
[----:B------:R-:W-:Y:S01]  /*2bac0*/  ULOP3.LUT UR4, URZ, UR42, URZ, 0x33, !UPT ;  /* 0x0000002a3f047292 */ /* 0x000fe2000f8e333f */
[----:B------:R-:W0:Y:S05]  /*2bad0*/  S2R R4, SR_TID.X ;  /* 0x0000000000047919 */ /* 0x000e2a0000002100 */
[----:B------:R-:W-:-:S04]  /*2bae0*/  VIMNMX R0, R0, UR4, !PT ;  /* 0x0000000400007c48 */ /* 0x000fc8000ffe0100 */
[----:B------:R-:W-:-:S05]  /*2baf0*/  VIADDMNMX R3, R0, 0x2, R3, !PT ;  /* 0x0000000200037846 */ /* 0x000fca0007800103 */
[----:B------:R-:W-:-:S05]  /*2bb00*/  VIADD R5, R3, 0xfffffffe ;  /* 0xfffffffe03057836 */ /* 0x000fca0000000000 */
[-C--:B------:R-:W-:Y:S02]  /*2bb10*/  ISETP.NE.AND P0, PT, R5, R0.reuse, PT ;  /* 0x000000000500720c */ /* 0x080fe40003f05270 */
[----:B------:R-:W-:-:S05]  /*2bb20*/  LOP3.LUT R0, RZ, R0, RZ, 0x33, !PT ;  /* 0x00000000ff007212 */ /* 0x000fca00078e33ff */
[----:B------:R-:W-:Y:S02]  /*2bb30*/  IMAD.IADD R2, R3, 0x1, R0 ;  /* 0x0000000103027824 */ /* 0x000fe400078e0200 */
[----:B------:R-:W-:-:S03]  /*2bb40*/  IMAD.MOV.U32 R0, RZ, RZ, 0x1 ;  /* 0x00000001ff007424 */ /* 0x000fc600078e00ff */
[----:B------:R-:W-:Y:S02]  /*2bb50*/  LOP3.LUT R11, R2, 0x1, RZ, 0xc0, !PT ;  /* 0x00000001020b7812 */ /* 0x000fe400078ec0ff */
[----:B0-----:R-:W-:Y:S01]  /*2bb60*/  LOP3.LUT R10, R4, 0x1f, RZ, 0xc0, !PT ;  /* 0x0000001f040a7812 */ /* 0x001fe200078ec0ff */
[----:B------:R-:W-:Y:S06]  /*2bb70*/  @!P0 BRA `(.L_x_2166) ;  /* 0x0000001400d48947 */ /* 0x000fec0003800000 */
[----:B------:R-:W-:Y:S01]  /*2bb80*/  BSSY B0, `(.L_x_2166) ;  /* 0x0000174000007945 */ /* 0x000fe20003800000 */
[----:B------:R-:W-:Y:S02]  /*2bb90*/  IMAD.IADD R9, R2, 0x1, -R11 ;  /* 0x0000000102097824 */ /* 0x000fe400078e0a0b */
[----:B------:R-:W-:-:S07]  /*2bba0*/  IMAD.MOV.U32 R0, RZ, RZ, 0x1 ;  /* 0x00000001ff007424 */ /* 0x000fce00078e00ff */
.L_x_2207:
        /* <DEDUP_REMOVED lines=27> */
.L_x_2169:
[----:B------:R-:W1:Y:S01]  /*2bd60*/  S2R R2, SR_TID.X ;  /* 0x0000000000027919 */ /* 0x000e620000002100 */
[----:B------:R-:W-:Y:S01]  /*2bd70*/  BSSY B2, `(.L_x_2170) ;  /* 0x0000006000027945 */ /* 0x000fe20003800000 */
[----:B-1----:R-:W-:Y:S02]  /*2bd80*/  LOP3.LUT R3, R2, 0x7f, RZ, 0xc0, !PT ;  /* 0x0000007f02037812 */ /* 0x002fe400078ec0ff */
[----:B------:R-:W-:Y:S02]  /*2bd90*/  SHF.L.U32 R2, R0, 0x1f, RZ ;  /* 0x0000001f00027819 */ /* 0x000fe400000006ff */
[----:B------:R-:W-:Y:S02]  /*2bda0*/  ISETP.NE.AND P2, PT, R3, RZ, PT ;  /* 0x000000ff0300720c */ /* 0x000fe40003f45270 */
[----:B------:R-:W1:Y:S02]  /*2bdb0*/  SYNCS.PHASECHK.TRANS64.TRYWAIT P0, [UR38+0x38848], R2 ;  /* 0x03884802ff0075a7 */ /* 0x000e640008000166 */
[----:B-1----:R-:W-:Y:S09]  /*2bdc0*/  @!P0 BRA `(.L_x_2171) ;  /* 0x0000003400f08947 */ /* 0x002ff20003800000 */
.L_x_2265:
[----:B------:R-:W-:Y:S05]  /*2bdd0*/  BSYNC B2 ;  /* 0x0000000000027941 */ /* 0x000fea0003800000 */
.L_x_2170:
[----:B------:R-:W-:Y:S04]  /*2bde0*/  BSSY B2, `(.L_x_2172) ;  /* 0x0000007000027945 */ /* 0x000fe80003800000 */
[----:B------:R-:W-:Y:S05]  /*2bdf0*/  @P2 BRA `(.L_x_2173) ;  /* 0x0000000000142947 */ /* 0x000fea0003800000 */
[----:B------:R-:W-:Y:S01]  /*2be00*/  ISETP.NE.AND P0, PT, R10, RZ, PT ;  /* 0x000000ff0a00720c */ /* 0x000fe20003f05270 */
[----:B-1----:R-:W-:-:S04]  /*2be10*/  IMAD.MOV.U32 R3, RZ, RZ, 0x2000 ;  /* 0x00002000ff037424 */ /* 0x002fc800078e00ff */
[----:B------:R2:W-:Y:S08]  /*2be20*/  SYNCS.ARRIVE.TRANS64 RZ, [UR38+0x38838], R3 ;  /* 0x03883803ffff79a7 */ /* 0x0005f00008000026 */
[----:B--2---:R-:W-:Y:S05]  /*2be30*/  @!P0 BRA `(.L_x_2173) ;  /* 0x0000000000048947 */ /* 0x004fea0003800000 */
[----:B------:R-:W-:Y:S01]  /*2be40*/  BPT.TRAP 0x1 ;  /* 0x000000040000795c */ /* 0x000fe20000300000 */
.L_x_2173:
[----:B------:R-:W-:Y:S05]  /*2be50*/  BSYNC B2 ;  /* 0x0000000000027941 */ /* 0x000fea0003800000 */
.L_x_2172:
        /* <DEDUP_REMOVED lines=11> */
.L_x_2174:
        /* <DEDUP_REMOVED lines=10> */
.L_x_2266:
[----:B------:R-:W-:Y:S05]  /*2bfb0*/  BSYNC B2 ;  /* 0x0000000000027941 */ /* 0x000fea0003800000 */
.L_x_2175:
        /* <DEDUP_REMOVED lines=9> */
.L_x_2178:
[----:B------:R-:W-:Y:S05]  /*2c050*/  BSYNC B2 ;  /* 0x0000000000027941 */ /* 0x000fea0003800000 */
.L_x_2177:
        /* <DEDUP_REMOVED lines=9> */
.L_x_2179:
        /* <DEDUP_REMOVED lines=13> */
.L_x_2180:
        /* <DEDUP_REMOVED lines=13> */
.L_x_2181:
        /* <DEDUP_REMOVED lines=13> */
.L_x_2182:
        /* <DEDUP_REMOVED lines=13> */
.L_x_2183:
        /* <DEDUP_REMOVED lines=13> */
.L_x_2184:
        /* <DEDUP_REMOVED lines=13> */
.L_x_2185:
        /* <DEDUP_REMOVED lines=13> */
.L_x_2186:
        /* <DEDUP_REMOVED lines=8> */
.L_x_2168:
[----:B------:R-:W-:Y:S05]  /*2c720*/  BSYNC B1 ;  /* 0x0000000000017941 */ /* 0x000fea0003800000 */
.L_x_2167:
[----:B------:R-:W-:Y:S01]  /*2c730*/  LOP3.LUT P3, RZ, R17, 0x2, RZ, 0xc0, !PT ;  /* 0x0000000211ff7812 */ /* 0x000fe2000786c0ff */
[----:B------:R-:W-:Y:S01]  /*2c740*/  BSSY B1, `(.L_x_2187) ;  /* 0x00000b5000017945 */ /* 0x000fe20003800000 */
[----:B------:R-:W-:-:S11]  /*2c750*/  LOP3.LUT R0, R0, 0x1, RZ, 0x3c, !PT ;  /* 0x0000000100007812 */ /* 0x000fd600078e3cff */
[----:B------:R-:W-:Y:S05]  /*2c760*/  @!P3 BRA `(.L_x_2188) ;  /* 0x0000000800c8b947 */ /* 0x000fea0003800000 */
[----:B------:R-:W-:Y:S01]  /*2c770*/  LOP3.LUT P3, RZ, R17, 0x1, RZ, 0xc0, !PT ;  /* 0x0000000111ff7812 */ /* 0x000fe2000786c0ff */
[----:B------:R-:W-:-:S12]  /*2c780*/  VIADD R12, R8, 0xffffffff ;  /* 0xffffffff080c7836 */ /* 0x000fd80000000000 */
[----:B------:R-:W-:Y:S05]  /*2c790*/  @!P3 BRA `(.L_x_2189) ;  /* 0x000000000048b947 */ /* 0x000fea0003800000 */
[----:B------:R-:W0:Y:S01]  /*2c7a0*/  LDC R5, c[0x0][0x43c] ;  /* 0x00010f00ff057b82 */ /* 0x000e220000000800 */
[----:B------:R-:W-:Y:S01]  /*2c7b0*/  ULDC.64 UR4, c[0x0][0x428] ;  /* 0x00010a0000047ab9 */ /* 0x000fe20000000a00 */
        /* <DEDUP_REMOVED lines=8> */
[----:B------:R-:W-:-:S04]  /*2c840*/  IMAD R5, R19, UR4, RZ ;  /* 0x0000000413057c24 */ /* 0x000fc8000f8e02ff */
[C---:B------:R-:W-:Y:S02]  /*2c850*/  IMAD R5, R18.reuse, UR5, R5 ;  /* 0x0000000512057c24 */ /* 0x040fe4000f8e0205 */
[----:B------:R-:W-:Y:S01]  /*2c860*/  IMAD.WIDE.U32 R2, R18, UR4, R2 ;  /* 0x0000000412027c25 */ /* 0x000fe2000f8e0002 */
[----:B------:R-:W-:-:S03]  /*2c870*/  ULDC.64 UR4, c[0x0][0x418] ;  /* 0x0001060000047ab9 */ /* 0x000fc60000000a00 */
[----:B------:R-:W-:Y:S01]  /*2c880*/  IMAD.IADD R3, R5, 0x1, R3 ;  /* 0x0000000105037824 */ /* 0x000fe200078e0203 */
[----:B------:R-:W-:-:S04]  /*2c890*/  LEA R4, P0, R2, UR4, 0x2 ;  /* 0x0000000402047c11 */ /* 0x000fc8000f8010ff */
[----:B------:R-:W-:-:S05]  /*2c8a0*/  LEA.HI.X R5, R2, UR5, R3, 0x2, P0 ;  /* 0x0000000502057c11 */ /* 0x000fca00080f1403 */
[----:B------:R0:W5:Y:S04]  /*2c8b0*/  LDG.E R16, desc[UR44][R4.64] ;  /* 0x0000002c04107981 */ /* 0x000168000c1e1900 */
.L_x_2189:
[----:B------:R-:W1:Y:S01]  /*2c8c0*/  S2R R2, SR_TID.X ;  /* 0x0000000000027919 */ /* 0x000e620000002100 */
[----:B------:R-:W-:Y:S01]  /*2c8d0*/  BSSY B2, `(.L_x_2190) ;  /* 0x0000006000027945 */ /* 0x000fe20003800000 */
[----:B-1----:R-:W-:Y:S02]  /*2c8e0*/  LOP3.LUT R3, R2, 0x7f, RZ, 0xc0, !PT ;  /* 0x0000007f02037812 */ /* 0x002fe400078ec0ff */
[----:B------:R-:W-:Y:S02]  /*2c8f0*/  SHF.L.U32 R2, R0, 0x1f, RZ ;  /* 0x0000001f00027819 */ /* 0x000fe400000006ff */
[----:B------:R-:W-:Y:S02]  /*2c900*/  ISETP.NE.AND P2, PT, R3, RZ, PT ;  /* 0x000000ff0300720c */ /* 0x000fe40003f45270 */
[----:B------:R-:W1:Y:S02]  /*2c910*/  SYNCS.PHASECHK.TRANS64.TRYWAIT P0, [UR38+0x38840], R2 ;  /* 0x03884002ff0075a7 */ /* 0x000e640008000166 */
[----:B-1----:R-:W-:Y:S09]  /*2c920*/  @!P0 BRA `(.L_x_2191) ;  /* 0x0000002c00488947 */ /* 0x002ff20003800000 */
.L_x_2267:
[----:B------:R-:W-:Y:S05]  /*2c930*/  BSYNC B2 ;  /* 0x0000000000027941 */ /* 0x000fea0003800000 */
.L_x_2190:
[----:B------:R-:W-:Y:S04]  /*2c940*/  BSSY B2, `(.L_x_2192) ;  /* 0x0000007000027945 */ /* 0x000fe80003800000 */
[----:B------:R-:W-:Y:S05]  /*2c950*/  @P2 BRA `(.L_x_2193) ;  /* 0x0000000000142947 */ /* 0x000fea0003800000 */
[----:B------:R-:W-:Y:S01]  /*2c960*/  ISETP.NE.AND P0, PT, R10, RZ, PT ;  /* 0x000000ff0a00720c */ /* 0x000fe20003f05270 */
[----:B-1----:R-:W-:-:S04]  /*2c970*/  IMAD.MOV.U32 R3, RZ, RZ, 0x2000 ;  /* 0x00002000ff037424 */ /* 0x002fc800078e00ff */
[----:B------:R2:W-:Y:S08]  /*2c980*/  SYNCS.ARRIVE.TRANS64 RZ, [UR38+0x38830], R3 ;  /* 0x03883003ffff79a7 */ /* 0x0005f00008000026 */
[----:B--2---:R-:W-:Y:S05]  /*2c990*/  @!P0 BRA `(.L_x_2193) ;  /* 0x0000000000048947 */ /* 0x004fea0003800000 */
[----:B------:R-:W-:Y:S01]  /*2c9a0*/  BPT.TRAP 0x1 ;  /* 0x000000040000795c */ /* 0x000fe20000300000 */
.L_x_2193:
[----:B------:R-:W-:Y:S05]  /*2c9b0*/  BSYNC B2 ;  /* 0x0000000000027941 */ /* 0x000fea0003800000 */
.L_x_2192:
        /* <DEDUP_REMOVED lines=11> */
.L_x_2194:
        /* <DEDUP_REMOVED lines=11> */
.L_x_2268:
[----:B------:R-:W-:Y:S05]  /*2cb20*/  BSYNC B2 ;  /* 0x0000000000027941 */ /* 0x000fea0003800000 */
.L_x_2195:
        /* <DEDUP_REMOVED lines=9> */
.L_x_2198:
[----:B------:R-:W-:Y:S05]  /*2cbc0*/  BSYNC B2 ;  /* 0x0000000000027941 */ /* 0x000fea0003800000 */
.L_x_2197:
        /* <DEDUP_REMOVED lines=9> */
.L_x_2199:
        /* <DEDUP_REMOVED lines=13> */
.L_x_2200:
        /* <DEDUP_REMOVED lines=13> */
.L_x_2201:
        /* <DEDUP_REMOVED lines=13> */
.L_x_2202:
        /* <DEDUP_REMOVED lines=13> */
.L_x_2203:
        /* <DEDUP_REMOVED lines=13> */
.L_x_2204:
        /* <DEDUP_REMOVED lines=13> */
.L_x_2205:
        /* <DEDUP_REMOVED lines=13> */
.L_x_2206:
        /* <DEDUP_REMOVED lines=8> */
.L_x_2188:
[----:B------:R-:W-:Y:S05]  /*2d290*/  BSYNC B1 ;  /* 0x0000000000017941 */ /* 0x000fea0003800000 */
.L_x_2187:
[----:B------:R-:W-:Y:S01]  /*2d2a0*/  VIADD R8, R8, 0xfffffffe ;  /* 0xfffffffe08087836 */ /* 0x000fe20000000000 */
[----:B------:R-:W-:Y:S06]  /*2d2b0*/  @P1 BRA `(.L_x_2207) ;  /* 0xffffffe8003c1947 */ /* 0x000fec000383ffff */
[----:B------:R-:W-:Y:S05]  /*2d2c0*/  BSYNC B0 ;  /* 0x0000000000007941 */ /* 0x000fea0003800000 */
.L_x_2166:
        /* <DEDUP_REMOVED lines=8> */
[----:B------:R-:W-:Y:S02]  /*2d350*/  ULDC.64 UR4, c[0x0][0x428] ;  /* 0x00010a0000047ab9 */ /* 0x000fe40000000a00 */
        /* <DEDUP_REMOVED lines=16> */
.L_x_2210:
[----:B------:R-:W1:Y:S01]  /*2d460*/  S2R R2, SR_TID.X ;  /* 0x0000000000027919 */ /* 0x000e620000002100 */
[----:B------:R-:W-:Y:S01]  /*2d470*/  BSSY B1, `(.L_x_2211) ;  /* 0x0000006000017945 */ /* 0x000fe20003800000 */
[----:B-1----:R-:W-:Y:S02]  /*2d480*/  LOP3.LUT R3, R2, 0x7f, RZ, 0xc0, !PT ;  /* 0x0000007f02037812 */ /* 0x002fe400078ec0ff */
[----:B------:R-:W-:Y:S02]  /*2d490*/  SHF.L.U32 R2, R0, 0x1f, RZ ;  /* 0x0000001f00027819 */ /* 0x000fe400000006ff */
[----:B------:R-:W-:Y:S02]  /*2d4a0*/  ISETP.NE.AND P1, PT, R3, RZ, PT ;  /* 0x000000ff0300720c */ /* 0x000fe40003f25270 */
[----:B------:R-:W1:Y:S02]  /*2d4b0*/  SYNCS.PHASECHK.TRANS64.TRYWAIT P0, [UR38+0x38848], R2 ;  /* 0x03884802ff0075a7 */ /* 0x000e640008000166 */
[----:B-1----:R-:W-:Y:S09]  /*2d4c0*/  @!P0 BRA `(.L_x_2212) ;  /* 0x0000002000908947 */ /* 0x002ff20003800000 */
.L_x_2269:
[----:B------:R-:W-:Y:S05]  /*2d4d0*/  BSYNC B1 ;  /* 0x0000000000017941 */ /* 0x000fea0003800000 */
.L_x_2211:
[----:B------:R-:W-:Y:S04]  /*2d4e0*/  BSSY B1, `(.L_x_2213) ;  /* 0x0000007000017945 */ /* 0x000fe80003800000 */
[----:B------:R-:W-:Y:S05]  /*2d4f0*/  @P1 BRA `(.L_x_2214) ;  /* 0x0000000000141947 */ /* 0x000fea0003800000 */
[----:B------:R-:W-:Y:S01]  /*2d500*/  ISETP.NE.AND P0, PT, R10, RZ, PT ;  /* 0x000000ff0a00720c */ /* 0x000fe20003f05270 */
[----:B-1----:R-:W-:-:S04]  /*2d510*/  IMAD.MOV.U32 R3, RZ, RZ, 0x2000 ;  /* 0x00002000ff037424 */ /* 0x002fc800078e00ff */
[----:B------:R2:W-:Y:S08]  /*2d520*/  SYNCS.ARRIVE.TRANS64 RZ, [UR38+0x38838], R3 ;  /* 0x03883803ffff79a7 */ /* 0x0005f00008000026 */
[----:B--2---:R-:W-:Y:S05]  /*2d530*/  @!P0 BRA `(.L_x_2214) ;  /* 0x0000000000048947 */ /* 0x004fea0003800000 */
[----:B------:R-:W-:Y:S01]  /*2d540*/  BPT.TRAP 0x1 ;  /* 0x000000040000795c */ /* 0x000fe20000300000 */
.L_x_2214:
[----:B------:R-:W-:Y:S05]  /*2d550*/  BSYNC B1 ;  /* 0x0000000000017941 */ /* 0x000fea0003800000 */
.L_x_2213:
        /* <DEDUP_REMOVED lines=11> */
.L_x_2215:
[----:B------:R-:W-:-:S13]  /*2d610*/  @P0 ELECT P2, URZ, PT ;  /* 0x00000000003f082f */ /* 0x000fda0003840000 */
[----:B-----5:R-:W-:Y:S01]  /*2d620*/  @P2 R2UR UR13, R16 ;  /* 0x00000000100d22ca */ /* 0x020fe200000e0000 */
[----:B------:R-:W-:Y:S01]  /*2d630*/  UMOV UR12, UR36 ;  /* 0x00000024000c7c82 */ /* 0x000fe20008000000 */
[----:B------:R-:W-:Y:S02]  /*2d640*/  @P2 R2UR UR11, R8 ;  /* 0x00000000080b22ca */ /* 0x000fe400000e0000 */
[----:B------:R-:W-:Y:S02]  /*2d650*/  @P2 PLOP3.LUT P0, PT, P2, PT, PT, 0x8, 0x0 ;  /* 0x000000000000281c */ /* 0x000fe4000170e170 */
[----:B------:R-:W-:-:S09]  /*2d660*/  PLOP3.LUT P2, PT, PT, PT, PT, 0x8, 0x0 ;  /* 0x000000000000781c */ /* 0x000fd20003f4e170 */
[----:B------:R2:W-:Y:S02]  /*2d670*/  UTMALDG.4D [UR8], [UR4], desc[UR6] ;  /* 0x00000608040075b4 */ /* 0x0005e40008019000 */
[----:B--2---:R-:W-:Y:S05]  /*2d680*/  @P0 BRA.U.ANY `(.L_x_2215) ;  /* 0xfffffffd00e00947 */ /* 0x004fea000393ffff */
[----:B------:R-:W2:Y:S01]  /*2d690*/  SYNCS.PHASECHK.TRANS64.TRYWAIT P0, [UR38+0x38868], R2 ;  /* 0x03886802ff0075a7 */ /* 0x000ea20008000166 */
[----:B------:R-:W-:Y:S04]  /*2d6a0*/  BSSY B1, `(.L_x_2216) ;  /* 0x0000002000017945 */ /* 0x000fe80003800000 */
[----:B--2---:R-:W-:Y:S05]  /*2d6b0*/  @!P0 BRA `(.L_x_2217) ;  /* 0x00000020002c8947 */ /* 0x004fea0003800000 */
.L_x_2270:
[----:B------:R-:W-:Y:S05]  /*2d6c0*/  BSYNC B1 ;  /* 0x0000000000017941 */ /* 0x000fea0003800000 */
.L_x_2216:
        /* <DEDUP_REMOVED lines=9> */
.L_x_2219:
[----:B------:R-:W-:Y:S05]  /*2d760*/  BSYNC B1 ;  /* 0x0000000000017941 */ /* 0x000fea0003800000 */
.L_x_2218:
        /* <DEDUP_REMOVED lines=9> */
.L_x_2220:
        /* <DEDUP_REMOVED lines=13> */
.L_x_2221:
        /* <DEDUP_REMOVED lines=13> */
.L_x_2222:
        /* <DEDUP_REMOVED lines=13> */
.L_x_2223:
        /* <DEDUP_REMOVED lines=13> */
.L_x_2224:
        /* <DEDUP_REMOVED lines=13> */
.L_x_2225:
        /* <DEDUP_REMOVED lines=13> */
.L_x_2226:
        /* <DEDUP_REMOVED lines=13> */
.L_x_2227:
        /* <DEDUP_REMOVED lines=8> */
.L_x_2209:
[----:B------:R-:W-:Y:S05]  /*2de30*/  BSYNC B0 ;  /* 0x0000000000007941 */ /* 0x000fea0003800000 */
.L_x_2208:
[----:B------:R-:W-:Y:S02]  /*2de40*/  LOP3.LUT R0, R0, 0x1, RZ, 0x3c, !PT ;  /* 0x0000000100007812 */ /* 0x000fe400078e3cff */
[----:B------:R-:W-:-:S07]  /*2de50*/  CS2R R6, SRZ ;  /* 0x0000000000067805 */ /* 0x000fce000001ff00 */
.L_x_2129:
[----:B------:R-:W1:Y:S01]  /*2de60*/  S2R R3, SR_CgaCtaId ;  /* 0x0000000000037919 */ /* 0x000e620000008800 */
[----:B------:R-:W-:Y:S02]  /*2de70*/  MOV R2, 0x400 ;  /* 0x0000040000027802 */ /* 0x000fe40000000f00 */
[----:B------:R-:W-:Y:S02]  /*2de80*/  SHF.L.U32 R7, R7, 0x1f, RZ ;  /* 0x0000001f07077819 */ /* 0x000fe400000006ff */
[----:B-1----:R-:W-:-:S04]  /*2de90*/  LEA R2, R3, R2, 0x18 ;  /* 0x0000000203027211 */ /* 0x002fc800078ec0ff */
[----:B------:R-:W1:Y:S02]  /*2dea0*/  SYNCS.PHASECHK.TRANS64.TRYWAIT P0, [R2+URZ+0x38820], R7 ;  /* 0x03882007020075a7 */ /* 0x000e64000800017f */
[----:B-1----:R-:W-:Y:S05]  /*2deb0*/  @!P0 BRA `(.L_x_2228) ;  /* 0x0000001800448947 */ /* 0x002fea0003800000 */
.L_x_2271:
[----:B------:R-:W-:-:S03]  /*2dec0*/  UMOV UR4, 0xffffffff ;  /* 0xffffffff00047882 */ /* 0x000fc60000000000 */
[----:B------:R-:W-:Y:S05]  /*2ded0*/  BRA.DIV UR4, `(.L_x_2229) ;  /* 0x0000001a04507947 */ /* 0x000fea000b800000 */
[----:B------:R-:W2:Y:S02]  /*2dee0*/  S2R R3, SR_TID.X ;  /* 0x0000000000037919 */ /* 0x000ea40000002100 */
[----:B--2---:R-:W-:-:S04]  /*2def0*/  SHF.R.U32.HI R3, RZ, 0x5, R3 ;  /* 0x00000005ff037819 */ /* 0x004fc80000011603 */
[----:B------:R-:W-:-:S05]  /*2df00*/  LOP3.LUT R3, R3, 0x3, RZ, 0xc0, !PT ;  /* 0x0000000303037812 */ /* 0x000fca00078ec0ff */
[----:B---3--:R2:W3:Y:S02]  /*2df10*/  SHFL.IDX PT, R14, R3, RZ, 0x1f ;  /* 0x00001fff030e7589 */ /* 0x0084e400000e0000 */
.L_x_2274:
[----:B---3--:R-:W-:-:S13]  /*2df20*/  ISETP.NE.AND P0, PT, R14, RZ, PT ;  /* 0x000000ff0e00720c */ /* 0x008fda0003f05270 */
[----:B------:R-:W-:Y:S05]  /*2df30*/  @P0 BRA `(.L_x_1998) ;  /* 0x0000000000880947 */ /* 0x000fea0003800000 */
[----:B------:R-:W-:-:S03]  /*2df40*/  UMOV UR4, 0xffffffff ;  /* 0xffffffff00047882 */ /* 0x000fc60000000000 */
[----:B------:R-:W-:Y:S05]  /*2df50*/  BRA.DIV UR4, `(.L_x_2230) ;  /* 0x0000001a04647947 */ /* 0x000fea000b800000 */
[----:B------:R-:W-:-:S13]  /*2df60*/  ELECT P6, URZ, PT ;  /* 0x00000000003f782f */ /* 0x000fda00038c0000 */
.L_x_2277:
[----:B------:R-:W-:Y:S05]  /*2df70*/  @!P6 BRA `(.L_x_1998) ;  /* 0x000000000078e947 */ /* 0x000fea0003800000 */
[----:B--2---:R-:W2:Y:S02]  /*2df80*/  LDL.LU R3, [R1+0x44c] ;  /* 0x00044c0001037983 */ /* 0x004ea40000300800 */
[----:B--2---:R-:W-:-:S04]  /*2df90*/  LOP3.LUT R3, R3, 0x2, RZ, 0xfc, !PT ;  /* 0x0000000203037812 */ /* 0x004fc800078efcff */
[----:B------:R-:W-:-:S13]  /*2dfa0*/  ISETP.NE.AND P2, PT, R3, 0x3, PT ;  /* 0x000000030300780c */ /* 0x000fda0003f45270 */
[----:B------:R-:W-:Y:S05]  /*2dfb0*/  @!P2 BRA `(.L_x_2231) ;  /* 0x000000000004a947 */ /* 0x000fea0003800000 */
[----:B------:R-:W-:Y:S01]  /*2dfc0*/  BPT.TRAP 0x1 ;  /* 0x000000040000795c */ /* 0x000fe20000300000 */
.L_x_2231:
[----:B------:R-:W-:Y:S01]  /*2dfd0*/  VIADD R3, R2, 0x38840 ;  /* 0x0003884002037836 */ /* 0x000fe20000000000 */
[----:B-1----:R-:W-:Y:S01]  /*2dfe0*/  SHF.L.U32 R7, R0, 0x1f, RZ ;  /* 0x0000001f00077819 */ /* 0x002fe200000006ff */
[C---:B------:R-:W-:Y:S02]  /*2dff0*/  VIADD R4, R6.reuse, 0x1 ;  /* 0x0000000106047836 */ /* 0x040fe40000000000 */
[----:B------:R-:W-:-:S03]  /*2e000*/  IMAD R8, R6, 0x8, R3 ;  /* 0x0000000806087824 */ /* 0x000fc600078e0203 */
[C---:B------:R-:W-:Y:S01]  /*2e010*/  ISETP.NE.AND P1, PT, R4.reuse, 0x2, PT ;  /* 0x000000020400780c */ /* 0x040fe20003f25270 */
[----:B------:R-:W1:Y:S03]  /*2e020*/  SYNCS.PHASECHK.TRANS64.TRYWAIT P0, [R8+URZ], R7 ;  /* 0x00000007080075a7 */ /* 0x000e66000800017f */
[----:B0-----:R-:W-:Y:S02]  /*2e030*/  SEL R5, RZ, 0x1, P1 ;  /* 0x00000001ff057807 */ /* 0x001fe40000800000 */
[----:B------:R-:W-:Y:S02]  /*2e040*/  SEL R4, R4, RZ, P1 ;  /* 0x000000ff04047207 */ /* 0x000fe40000800000 */
[----:B------:R-:W-:-:S03]  /*2e050*/  LOP3.LUT R0, R0, R5, RZ, 0x3c, !PT ;  /* 0x0000000500007212 */ /* 0x000fc600078e3cff */
[----:B------:R-:W-:Y:S01]  /*2e060*/  IMAD R3, R4, 0x8, R3 ;  /* 0x0000000804037824 */ /* 0x000fe200078e0203 */
[----:B------:R-:W-:Y:S01]  /*2e070*/  SHF.L.U32 R0, R0, 0x1f, RZ ;  /* 0x0000001f00007819 */ /* 0x000fe200000006ff */
[----:B-1----:R-:W-:Y:S06]  /*2e080*/  @!P0 BRA `(.L_x_2232) ;  /* 0x0000001800388947 */ /* 0x002fec0003800000 */
.L_x_2278:
[----:B------:R-:W1:Y:S02]  /*2e090*/  SYNCS.PHASECHK.TRANS64.TRYWAIT P0, [R3+URZ], R0 ;  /* 0x00000000030075a7 */ /* 0x000e64000800017f */
[----:B-1----:R-:W-:Y:S05]  /*2e0a0*/  @!P0 BRA `(.L_x_2233) ;  /* 0x0000001800448947 */ /* 0x002fea0003800000 */
.L_x_2279:
[----:B------:R-:W-:Y:S05]  /*2e0b0*/  @!P2 BRA `(.L_x_2234) ;  /* 0x000000000004a947 */ /* 0x000fea0003800000 */
[----:B------:R-:W-:Y:S01]  /*2e0c0*/  BPT.TRAP 0x1 ;  /* 0x000000040000795c */ /* 0x000fe20000300000 */
.L_x_2234:
[----:B-1----:R-:W-:-:S04]  /*2e0d0*/  VIADD R3, R2, 0x38860 ;  /* 0x0003886002037836 */ /* 0x002fc80000000000 */
[----:B------:R-:W-:-:S04]  /*2e0e0*/  IMAD R6, R6, 0x8, R3 ;  /* 0x0000000806067824 */ /* 0x000fc800078e0203 */
[----:B------:R-:W1:Y:S02]  /*2e0f0*/  SYNCS.PHASECHK.TRANS64.TRYWAIT P0, [R6+URZ], R7 ;  /* 0x00000007060075a7 */ /* 0x000e64000800017f */
[----:B-1----:R-:W-:Y:S05]  /*2e100*/  @!P0 BRA `(.L_x_2235) ;  /* 0x0000001800408947 */ /* 0x002fea0003800000 */
.L_x_2280:
[----:B------:R-:W-:-:S07]  /*2e110*/  IMAD R3, R4, 0x8, R3 ;  /* 0x0000000804037824 */ /* 0x000fce00078e0203 */
.L_x_2236:
[----:B--2---:R2:W3:Y:S02]  /*2e120*/  SYNCS.PHASECHK.TRANS64.TRYWAIT P0, [R3+URZ], R0 ;  /* 0x00000000030075a7 */ /* 0x0044e4000800017f */
[----:B---3--:R-:W-:Y:S05]  /*2e130*/  @!P0 NANOSLEEP.SYNCS 0x989680 ;  /* 0x009896800000895d */ /* 0x008fea0003900000 */
[----:B------:R-:W3:Y:S02]  /*2e140*/  @!P0 SYNCS.PHASECHK.TRANS64 P0, [R3+URZ], R0 ;  /* 0x00000000030085a7 */ /* 0x000ee4000800007f */
[----:B---3--:R-:W-:Y:S05]  /*2e150*/  @!P0 BRA `(.L_x_2236) ;  /* 0xfffffffc00f08947 */ /* 0x008fea000383ffff */
.L_x_1998:
[----:B------:R-:W-:Y:S05]  /*2e160*/  BSYNC B6 ;  /* 0x0000000000067941 */ /* 0x000fea0003800000 */
.L_x_1995:
[----:B------:R-:W-:Y:S05]  /*2e170*/  EXIT ;  /* 0x000000000000794d */ /* 0x000fea0003800000 */
.L_x_2026:
[----:B0-----:R0:W1:Y:S02]  /*2e180*/  SYNCS.PHASECHK.TRANS64.TRYWAIT P0, [R71+URZ+0x38800], R0 ;  /* 0x03880000470075a7 */ /* 0x001064000800017f */
[----:B-1----:R-:W-:Y:S05]  /*2e190*/  @!P0 NANOSLEEP.SYNCS 0x989680 ;  /* 0x009896800000895d */ /* 0x002fea0003900000 */
[----:B------:R-:W1:Y:S02]  /*2e1a0*/  @!P0 SYNCS.PHASECHK.TRANS64 P0, [R71+URZ+0x38800], R0 ;  /* 0x03880000470085a7 */ /* 0x000e64000800007f */
[----:B-1----:R-:W-:Y:S05]  /*2e1b0*/  @!P0 BRA `(.L_x_2026) ;  /* 0xfffffffc00f08947 */ /* 0x002fea000383ffff */
[----:B------:R-:W-:Y:S05]  /*2e1c0*/  BRA `(.L_x_2237) ;  /* 0xfffffdc4007c7947 */ /* 0x000fea000383ffff */
.L_x_2039:
[----:B-1----:R1:W2:Y:S02]  /*2e1d0*/  SYNCS.PHASECHK.TRANS64.TRYWAIT P0, [R8+URZ], R9 ;  /* 0x00000009080075a7 */ /* 0x0022a4000800017f */
[----:B--2---:R-:W-:Y:S05]  /*2e1e0*/  @!P0 NANOSLEEP.SYNCS 0x989680 ;  /* 0x009896800000895d */ /* 0x004fea0003900000 */
[----:B------:R-:W2:Y:S02]  /*2e1f0*/  @!P0 SYNCS.PHASECHK.TRANS64 P0, [R8+URZ], R9 ;  /* 0x00000009080085a7 */ /* 0x000ea4000800007f */
[----:B--2---:R-:W-:Y:S05]  /*2e200*/  @!P0 BRA `(.L_x_2039) ;  /* 0xfffffffc00f08947 */ /* 0x004fea000383ffff */
[----:B------:R-:W-:Y:S05]  /*2e210*/  BRA `(.L_x_2038) ;  /* 0xfffffdcc00587947 */ /* 0x000fea000383ffff */
.L_x_2046:
[----:B-1----:R1:W2:Y:S02]  /*2e220*/  SYNCS.PHASECHK.TRANS64.TRYWAIT P0, [R18+URZ], R19 ;  /* 0x00000013120075a7 */ /* 0x0022a4000800017f */
[----:B--2---:R-:W-:Y:S05]  /*2e230*/  @!P0 NANOSLEEP.SYNCS 0x989680 ;  /* 0x009896800000895d */ /* 0x004fea0003900000 */
[----:B------:R-:W2:Y:S02]  /*2e240*/  @!P0 SYNCS.PHASECHK.TRANS64 P0, [R18+URZ], R19 ;  /* 0x00000013120085a7 */ /* 0x000ea4000800007f */
[----:B--2---:R-:W-:Y:S05]  /*2e250*/  @!P0 BRA `(.L_x_2046) ;  /* 0xfffffffc00f08947 */ /* 0x004fea000383ffff */
[----:B------:R-:W-:Y:S05]  /*2e260*/  BRA `(.L_x_2045) ;  /* 0xfffffdd000647947 */ /* 0x000fea000383ffff */
.L_x_2075:
[----:B-1----:R1:W2:Y:S02]  /*2e270*/  SYNCS.PHASECHK.TRANS64.TRYWAIT P1, [R8+URZ], R9 ;  /* 0x00000009080075a7 */ /* 0x0022a4000802017f */
[----:B--2---:R-:W-:Y:S05]  /*2e280*/  @!P1 NANOSLEEP.SYNCS 0x989680 ;  /* 0x009896800000995d */ /* 0x004fea0003900000 */
[----:B------:R-:W2:Y:S02]  /*2e290*/  @!P1 SYNCS.PHASECHK.TRANS64 P1, [R8+URZ], R9 ;  /* 0x00000009080095a7 */ /* 0x000ea4000802007f */
[----:B--2---:R-:W-:Y:S05]  /*2e2a0*/  @!P1 BRA `(.L_x_2075) ;  /* 0xfffffffc00f09947 */ /* 0x004fea000383ffff */
[----:B------:R-:W-:Y:S05]  /*2e2b0*/  BRA `(.L_x_2074) ;  /* 0xfffffe4c008c7947 */ /* 0x000fea000383ffff */
.L_x_2082:
[----:B-1----:R1:W2:Y:S02]  /*2e2c0*/  SYNCS.PHASECHK.TRANS64.TRYWAIT P1, [R18+URZ], R19 ;  /* 0x00000013120075a7 */ /* 0x0022a4000802017f */
[----:B--2---:R-:W-:Y:S05]  /*2e2d0*/  @!P1 NANOSLEEP.SYNCS 0x989680 ;  /* 0x009896800000995d */ /* 0x004fea0003900000 */
[----:B------:R-:W2:Y:S02]  /*2e2e0*/  @!P1 SYNCS.PHASECHK.TRANS64 P1, [R18+URZ], R19 ;  /* 0x00000013120095a7 */ /* 0x000ea4000802007f */
[----:B--2---:R-:W-:Y:S05]  /*2e2f0*/  @!P1 BRA `(.L_x_2082) ;  /* 0xfffffffc00f09947 */ /* 0x004fea000383ffff */
[----:B------:R-:W-:Y:S05]  /*2e300*/  BRA `(.L_x_2081) ;  /* 0xfffffe5000987947 */ /* 0x000fea000383ffff */
.L_x_2097:
[----:B0-----:R0:W1:Y:S02]  /*2e310*/  SYNCS.PHASECHK.TRANS64.TRYWAIT P0, [R3+URZ], R6 ;  /* 0x00000006030075a7 */ /* 0x001064000800017f */
[----:B-1----:R-:W-:Y:S05]  /*2e320*/  @!P0 NANOSLEEP.SYNCS 0x989680 ;  /* 0x009896800000895d */ /* 0x002fea0003900000 */
[----:B------:R-:W1:Y:S02]  /*2e330*/  @!P0 SYNCS.PHASECHK.TRANS64 P0, [R3+URZ], R6 ;  /* 0x00000006030085a7 */ /* 0x000e64000800007f */
[----:B-1----:R-:W-:Y:S05]  /*2e340*/  @!P0 BRA `(.L_x_2097) ;  /* 0xfffffffc00f08947 */ /* 0x002fea000383ffff */
[----:B------:R-:W-:Y:S05]  /*2e350*/  BRA `(.L_x_2096) ;  /* 0xfffffebc00907947 */ /* 0x000fea000383ffff */
.L_x_2104:
[----:B-1----:R1:W2:Y:S02]  /*2e360*/  SYNCS.PHASECHK.TRANS64.TRYWAIT P0, [R6+URZ], R7 ;  /* 0x00000007060075a7 */ /* 0x0022a4000800017f */
[----:B--2---:R-:W-:Y:S05]  /*2e370*/  @!P0 NANOSLEEP.SYNCS 0x989680 ;  /* 0x009896800000895d */ /* 0x004fea0003900000 */
[----:B------:R-:W2:Y:S02]  /*2e380*/  @!P0 SYNCS.PHASECHK.TRANS64 P0, [R6+URZ], R7 ;  /* 0x00000007060085a7 */ /* 0x000ea4000800007f */
[----:B--2---:R-:W-:Y:S05]  /*2e390*/  @!P0 BRA `(.L_x_2104) ;  /* 0xfffffffc00f08947 */ /* 0x004fea000383ffff */
[----:B------:R-:W-:Y:S05]  /*2e3a0*/  BRA `(.L_x_2103) ;  /* 0xfffffec000cc7947 */ /* 0x000fea000383ffff */
.L_x_2140:
[----:B------:R-:W-:Y:S02]  /*2e3b0*/  IMAD.MOV.U32 R13, RZ, RZ, R4 ;  /* 0x000000ffff0d7224 */ /* 0x000fe400078e0004 */
[----:B------:R-:W-:Y:S02]  /*2e3c0*/  IMAD.MOV.U32 R12, RZ, RZ, RZ ;  /* 0x000000ffff0c7224 */ /* 0x000fe400078e00ff */
[----:B------:R-:W-:Y:S02]  /*2e3d0*/  IMAD.MOV.U32 R11, RZ, RZ, 0x1f ;  /* 0x0000001fff0b7424 */ /* 0x000fe400078e00ff */
[----:B------:R-:W-:-:S07]  /*2e3e0*/  IMAD.MOV.U32 R15, RZ, RZ, -0x1 ;  /* 0xffffffffff0f7424 */ /* 0x000fce00078e00ff */
[----:B0-----:R-:W-:Y:S05]  /*2e3f0*/  WARPSYNC.COLLECTIVE R15, `(.L_x_2238) ;  /* 0x000000000f087348 */ /* 0x001fea0003c00000 */
[----:B------:R1:W2:Y:S02]  /*2e400*/  SHFL.IDX P6, R14, R13, R12, R11 ;  /* 0x0000000c0d0e7389 */ /* 0x0002a400000c000b */
[----:B012---:R-:W-:Y:S01]  /*2e410*/  ENDCOLLECTIVE ;  /* 0x000000000000791b */ /* 0x007fe20003800000 */
.L_x_2238:
[----:B------:R-:W-:Y:S05]  /*2e420*/  BRA `(.L_x_2239) ;  /* 0xffffffb000647947 */ /* 0x000fea000383ffff */
.L_x_2142:
[----:B------:R-:W-:Y:S01]  /*2e430*/  BSSY B0, `(.L_x_2240) ;  /* 0x0000006000007945 */ /* 0x000fe20003800000 */
[----:B------:R-:W-:-:S07]  /*2e440*/  IMAD.MOV.U32 R15, RZ, RZ, -0x1 ;  /* 0xffffffffff0f7424 */ /* 0x000fce00078e00ff */
[----:B01----:R-:W-:Y:S05]  /*2e450*/  WARPSYNC.COLLECTIVE R15, `(.L_x_2241) ;  /* 0x000000000f0c7348 */ /* 0x003fea0003c00000 */
[----:B------:R-:W-:Y:S02]  /*2e460*/  ELECT P6, UR62, PT ;  /* 0x00000000003e782f */ /* 0x000fe400038c0000 */
[----:B------:R-:W-:Y:S01]  /*2e470*/  MOV R14, UR62 ;  /* 0x0000003e000e7c02 */ /* 0x000fe20008000f00 */
[----:B01----:R-:W-:Y:S10]  /*2e480*/  ENDCOLLECTIVE ;  /* 0x000000000000791b */ /* 0x003ff40003800000 */
.L_x_2241:
[----:B------:R-:W-:Y:S05]  /*2e490*/  BSYNC B0 ;  /* 0x0000000000007941 */ /* 0x000fea0003800000 */
.L_x_2240:
[----:B------:R-:W-:Y:S05]  /*2e4a0*/  BRA `(.L_x_2242) ;  /* 0xffffffb000687947 */ /* 0x000fea000383ffff */
.L_x_2144:
[----:B--2---:R-:W-:-:S04]  /*2e4b0*/  IMAD.U32 R3, RZ, RZ, UR38 ;  /* 0x00000026ff037e24 */ /* 0x004fc8000f8e00ff */
[----:B------:R2:W3:Y:S03]  /*2e4c0*/  SYNCS.PHASECHK.TRANS64.TRYWAIT P0, [R3+URZ+0x38840], R0 ;  /* 0x03884000030075a7 */ /* 0x0004e6000800017f */
[----:B---3--:R-:W-:Y:S05]  /*2e4d0*/  @!P0 NANOSLEEP.SYNCS 0x989680 ;  /* 0x009896800000895d */ /* 0x008fea0003900000 */
[----:B------:R-:W3:Y:S02]  /*2e4e0*/  @!P0 SYNCS.PHASECHK.TRANS64 P0, [R3+URZ+0x38840], R0 ;  /* 0x03884000030085a7 */ /* 0x000ee4000800007f */
[----:B---3--:R-:W-:Y:S05]  /*2e4f0*/  @!P0 BRA `(.L_x_2144) ;  /* 0xfffffffc00ec8947 */ /* 0x008fea000383ffff */
[----:B------:R-:W-:Y:S05]  /*2e500*/  BRA `(.L_x_2243) ;  /* 0xffffffb000c47947 */ /* 0x000fea000383ffff */
.L_x_2147:
[----:B------:R-:W-:Y:S02]  /*2e510*/  IMAD.MOV.U32 R13, RZ, RZ, R3 ;  /* 0x000000ffff0d7224 */ /* 0x000fe400078e0003 */
[----:B------:R-:W-:Y:S02]  /*2e520*/  IMAD.MOV.U32 R12, RZ, RZ, RZ ;  /* 0x000000ffff0c7224 */ /* 0x000fe400078e00ff */
[----:B------:R-:W-:Y:S02]  /*2e530*/  IMAD.MOV.U32 R11, RZ, RZ, 0x181f ;  /* 0x0000181fff0b7424 */ /* 0x000fe400078e00ff */
[----:B------:R-:W-:Y:S02]  /*2e540*/  IMAD.MOV.U32 R15, RZ, RZ, -0x1 ;  /* 0xffffffffff0f7424 */ /* 0x000fe400078e00ff */
[----:B------:R-:W-:-:S07]  /*2e550*/  VIADD R10, R6, UR39 ;  /* 0x00000027060a7c36 */ /* 0x000fce0008000000 */
[----:B------:R-:W-:Y:S05]  /*2e560*/  WARPSYNC.COLLECTIVE R15, `(.L_x_2244) ;  /* 0x000000000f087348 */ /* 0x000fea0003c00000 */
[----:B------:R0:W1:Y:S02]  /*2e570*/  SHFL.IDX P6, R14, R13, R12, R11 ;  /* 0x0000000c0d0e7389 */ /* 0x00006400000c000b */
[----:B01----:R-:W-:Y:S01]  /*2e580*/  ENDCOLLECTIVE ;  /* 0x000000000000791b */ /* 0x003fe20003800000 */
.L_x_2244:
[----:B------:R0:W-:Y:S01]  /*2e590*/  STL [R1+0x440], R10 ;  /* 0x0004400a01007387 */ /* 0x0001e20000100800 */
[----:B------:R-:W-:Y:S02]  /*2e5a0*/  IMAD.MOV.U32 R13, RZ, RZ, R0 ;  /* 0x000000ffff0d7224 */ /* 0x000fe400078e0000 */
[----:B------:R-:W-:-:S07]  /*2e5b0*/  IMAD.MOV.U32 R4, RZ, RZ, R14 ;  /* 0x000000ffff047224 */ /* 0x000fce00078e000e */
[----:B0-----:R-:W-:Y:S05]  /*2e5c0*/  WARPSYNC.COLLECTIVE R15, `(.L_x_2245) ;  /* 0x000000000f087348 */ /* 0x001fea0003c00000 */
[----:B------:R1:W2:Y:S02]  /*2e5d0*/  SHFL.IDX P6, R14, R13, R12, R11 ;  /* 0x0000000c0d0e7389 */ /* 0x0002a400000c000b */
[----:B012---:R-:W-:Y:S01]  /*2e5e0*/  ENDCOLLECTIVE ;  /* 0x000000000000791b */ /* 0x007fe20003800000 */
.L_x_2245:
[----:B------:R-:W-:Y:S02]  /*2e5f0*/  ULDC UR4, c[0x0][0x288] ;  /* 0x0000a20000047ab9 */ /* 0x000fe40000000800 */
[----:B------:R-:W-:Y:S02]  /*2e600*/  IMAD R2, R7, UR4, RZ ;  /* 0x0000000407027c24 */ /* 0x000fe4000f8e02ff */
[----:B------:R-:W-:-:S03]  /*2e610*/  VIADD R7, R10, 0x10 ;  /* 0x000000100a077836 */ /* 0x000fc60000000000 */
[----:B------:R-:W-:Y:S02]  /*2e620*/  ISETP.GE.AND P1, PT, R10, R2, PT ;  /* 0x000000020a00720c */ /* 0x000fe40003f26270 */
[----:B------:R0:W-:Y:S01]  /*2e630*/  STL [R1+0x460], R7 ;  /* 0x0004600701007387 */ /* 0x0001e20000100800 */
[----:B------:R-:W-:Y:S02]  /*2e640*/  IMAD.MOV.U32 R13, RZ, RZ, R3 ;  /* 0x000000ffff0d7224 */ /* 0x000fe400078e0003 */
[----:B------:R-:W-:-:S08]  /*2e650*/  IMAD.MOV.U32 R12, RZ, RZ, 0x1 ;  /* 0x00000001ff0c7424 */ /* 0x000fd000078e00ff */
[----:B------:R-:W-:Y:S01]  /*2e660*/  @!P1 LEA R6, R8, UR38, 0x1 ;  /* 0x0000002608069c11 */ /* 0x000fe2000f8e08ff */
[----:B0-----:R-:W-:-:S07]  /*2e670*/  IMAD.MOV.U32 R5, RZ, RZ, R14 ;  /* 0x000000ffff057224 */ /* 0x001fce00078e000e */
[----:B------:R-:W-:Y:S05]  /*2e680*/  WARPSYNC.COLLECTIVE R15, `(.L_x_2246) ;  /* 0x000000000f087348 */ /* 0x000fea0003c00000 */
[----:B------:R0:W1:Y:S02]  /*2e690*/  SHFL.IDX P6, R14, R13, R12, R11 ;  /* 0x0000000c0d0e7389 */ /* 0x00006400000c000b */
[----:B01----:R-:W-:Y:S01]  /*2e6a0*/  ENDCOLLECTIVE ;  /* 0x000000000000791b */ /* 0x003fe20003800000 */
.L_x_2246:
        /* <DEDUP_REMOVED lines=11> */
[----:B------:R-:W-:-:S05]  /*2e760*/  VIADD R7, R10, 0x20 ;  /* 0x000000200a077836 */ /* 0x000fca0000000000 */
[----:B------:R1:W-:Y:S01]  /*2e770*/  STL [R1+0x464], R7 ;  /* 0x0004640701007387 */ /* 0x0003e20000100800 */
[----:B0-----:R-:W-:-:S07]  /*2e780*/  IMAD.MOV.U32 R4, RZ, RZ, R14 ;  /* 0x000000ffff047224 */ /* 0x001fce00078e000e */
[----:B-1----:R-:W-:Y:S05]  /*2e790*/  WARPSYNC.COLLECTIVE R15, `(.L_x_2247) ;  /* 0x000000000f087348 */ /* 0x002fea0003c00000 */
[----:B------:R0:W2:Y:S02]  /*2e7a0*/  SHFL.IDX P6, R14, R13, R12, R11 ;  /* 0x0000000c0d0e7389 */ /* 0x0000a400000c000b */
[----:B012---:R-:W-:Y:S01]  /*2e7b0*/  ENDCOLLECTIVE ;  /* 0x000000000000791b */ /* 0x007fe20003800000 */
.L_x_2247:
[----:B------:R-:W-:Y:S01]  /*2e7c0*/  @!P1 LEA R6, R8, UR38, 0x1 ;  /* 0x0000002608069c11 */ /* 0x000fe2000f8e08ff */
[----:B------:R-:W-:Y:S02]  /*2e7d0*/  IMAD.MOV.U32 R13, RZ, RZ, R3 ;  /* 0x000000ffff0d7224 */ /* 0x000fe400078e0003 */
[----:B------:R-:W-:Y:S02]  /*2e7e0*/  IMAD.MOV.U32 R12, RZ, RZ, 0x2 ;  /* 0x00000002ff0c7424 */ /* 0x000fe400078e00ff */
[----:B------:R-:W-:-:S07]  /*2e7f0*/  IMAD.MOV.U32 R5, RZ, RZ, R14 ;  /* 0x000000ffff057224 */ /* 0x000fce00078e000e */
[----:B------:R-:W-:Y:S05]  /*2e800*/  WARPSYNC.COLLECTIVE R15, `(.L_x_2248) ;  /* 0x000000000f087348 */ /* 0x000fea0003c00000 */
[----:B------:R0:W1:Y:S02]  /*2e810*/  SHFL.IDX P6, R14, R13, R12, R11 ;  /* 0x0000000c0d0e7389 */ /* 0x00006400000c000b */
[----:B01----:R-:W-:Y:S01]  /*2e820*/  ENDCOLLECTIVE ;  /* 0x000000000000791b */ /* 0x003fe20003800000 */
.L_x_2248:
        /* <DEDUP_REMOVED lines=15> */
.L_x_2249:
[----:B------:R-:W-:Y:S01]  /*2e920*/  @!P1 LEA R6, R8, UR38, 0x1 ;  /* 0x0000002608069c11 */ /* 0x000fe2000f8e08ff */
[----:B------:R-:W-:Y:S02]  /*2e930*/  IMAD.MOV.U32 R13, RZ, RZ, R3 ;  /* 0x000000ffff0d7224 */ /* 0x000fe400078e0003 */
[----:B------:R-:W-:Y:S02]  /*2e940*/  IMAD.MOV.U32 R12, RZ, RZ, 0x3 ;  /* 0x00000003ff0c7424 */ /* 0x000fe400078e00ff */
[----:B------:R-:W-:-:S07]  /*2e950*/  IMAD.MOV.U32 R5, RZ, RZ, R14 ;  /* 0x000000ffff057224 */ /* 0x000fce00078e000e */
[----:B------:R-:W-:Y:S05]  /*2e960*/  WARPSYNC.COLLECTIVE R15, `(.L_x_2250) ;  /* 0x000000000f087348 */ /* 0x000fea0003c00000 */
[----:B------:R0:W1:Y:S02]  /*2e970*/  SHFL.IDX P6, R14, R13, R12, R11 ;  /* 0x0000000c0d0e7389 */ /* 0x00006400000c000b */
[----:B01----:R-:W-:Y:S01]  /*2e980*/  ENDCOLLECTIVE ;  /* 0x000000000000791b */ /* 0x003fe20003800000 */
.L_x_2250:
        /* <DEDUP_REMOVED lines=10> */
.L_x_2251:
[----:B------:R-:W-:Y:S01]  /*2ea30*/  @!PT LDS RZ, [RZ] ;  /* 0x00000000fffff984 */ /* 0x000fe20000000800 */
[----:B------:R-:W-:Y:S01]  /*2ea40*/  @!PT LDS RZ, [RZ] ;  /* 0x00000000fffff984 */ /* 0x000fe20000000800 */
[----:B------:R-:W-:Y:S01]  /*2ea50*/  @!PT LDS RZ, [RZ] ;  /* 0x00000000fffff984 */ /* 0x000fe20000000800 */
[----:B------:R0:W-:Y:S01]  /*2ea60*/  @!P1 LDGSTS.E.BYPASS.LTC128B.128 [R6+0x21400], desc[UR44][R4.64], !P0 ;  /* 0x2140000004069fae */ /* 0x0001e2000c101d6c */
[----:B------:R-:W-:Y:S01]  /*2ea70*/  IMAD.MOV.U32 R0, RZ, RZ, R14 ;  /* 0x000000ffff007224 */ /* 0x000fe200078e000e */
[----:B------:R-:W-:Y:S06]  /*2ea80*/  BRA `(.L_x_2252) ;  /* 0xffffffb4009c7947 */ /* 0x000fec000383ffff */
.L_x_2149:
        /* <DEDUP_REMOVED lines=8> */
.L_x_2254:
[----:B------:R-:W-:Y:S05]  /*2eb10*/  BSYNC B0 ;  /* 0x0000000000007941 */ /* 0x000fea0003800000 */
.L_x_2253:
[----:B------:R-:W0:Y:S01]  /*2eb20*/  S2R R3, SR_TID.X ;  /* 0x0000000000037919 */ /* 0x000e220000002100 */
[----:B------:R-:W-:-:S05]  /*2eb30*/  LOP3.LUT R8, R8, 0x7f, RZ, 0xc0, !PT ;  /* 0x0000007f08087812 */ /* 0x000fca00078ec0ff */
[----:B------:R-:W-:Y:S02]  /*2eb40*/  IMAD.SHL.U32 R9, R8, 0x8, RZ ;  /* 0x0000000808097824 */ /* 0x000fe400078e00ff */
[----:B------:R-:W-:Y:S02]  /*2eb50*/  IMAD.MOV.U32 R13, RZ, RZ, R0 ;  /* 0x000000ffff0d7224 */ /* 0x000fe400078e0000 */
[----:B------:R-:W-:Y:S02]  /*2eb60*/  IMAD.MOV.U32 R12, RZ, RZ, RZ ;  /* 0x000000ffff0c7224 */ /* 0x000fe400078e00ff */
[----:B------:R-:W-:Y:S02]  /*2eb70*/  IMAD.MOV.U32 R11, RZ, RZ, 0x181f ;  /* 0x0000181fff0b7424 */ /* 0x000fe400078e00ff */
[----:B------:R-:W-:Y:S02]  /*2eb80*/  IMAD.MOV.U32 R15, RZ, RZ, -0x1 ;  /* 0xffffffffff0f7424 */ /* 0x000fe400078e00ff */
[----:B------:R-:W-:-:S07]  /*2eb90*/  IMAD.MOV.U32 R2, RZ, RZ, R14 ;  /* 0x000000ffff027224 */ /* 0x000fce00078e000e */
[----:B0-----:R-:W-:Y:S05]  /*2eba0*/  WARPSYNC.COLLECTIVE R15, `(.L_x_2255) ;  /* 0x000000000f087348 */ /* 0x001fea0003c00000 */
[----:B------:R1:W2:Y:S02]  /*2ebb0*/  SHFL.IDX P6, R14, R13, R12, R11 ;  /* 0x0000000c0d0e7389 */ /* 0x0002a400000c000b */
[----:B012---:R-:W-:Y:S01]  /*2ebc0*/  ENDCOLLECTIVE ;  /* 0x000000000000791b */ /* 0x007fe20003800000 */
.L_x_2255:
[----:B------:R-:W-:Y:S01]  /*2ebd0*/  ULDC UR4, c[0x0][0x288] ;  /* 0x0000a20000047ab9 */ /* 0x000fe20000000800 */
[----:B------:R-:W-:Y:S01]  /*2ebe0*/  IMAD.SHL.U32 R8, R3, 0x8, RZ ;  /* 0x0000000803087824 */ /* 0x000fe200078e00ff */
[----:B------:R-:W2:Y:S04]  /*2ebf0*/  LDL.LU R11, [R1+0x440] ;  /* 0x00044000010b7983 */ /* 0x000ea80000300800 */
[----:B------:R-:W-:-:S04]  /*2ec00*/  LOP3.LUT R8, R8, 0x1f8, RZ, 0xc0, !PT ;  /* 0x000001f808087812 */ /* 0x000fc800078ec0ff */
[----:B------:R-:W-:-:S04]  /*2ec10*/  LOP3.LUT R8, R8, 0x38, R3, 0x78, !PT ;  /* 0x0000003808087812 */ /* 0x000fc800078e7803 */
[----:B------:R-:W-:Y:S02]  /*2ec20*/  LOP3.LUT R8, R8, 0x200, R9, 0xf8, !PT ;  /* 0x0000020008087812 */ /* 0x000fe400078ef809 */
[----:B------:R-:W3:Y:S03]  /*2ec30*/  LDL.LU R9, [R1+0x460] ;  /* 0x0004600001097983 */ /* 0x000ee60000300800 */
[----:B------:R-:W-:Y:S02]  /*2ec40*/  IMAD.MOV.U32 R3, RZ, RZ, R8 ;  /* 0x000000ffff037224 */ /* 0x000fe400078e0008 */
[----:B------:R-:W4:Y:S01]  /*2ec50*/  LDL.LU R8, [R1+0x464] ;  /* 0x0004640001087983 */ /* 0x000f220000300800 */
[----:B------:R-:W-:Y:S01]  /*2ec60*/  IMAD R7, R7, UR4, RZ ;  /* 0x0000000407077c24 */ /* 0x000fe2000f8e02ff */
[----:B------:R-:W-:Y:S01]  /*2ec70*/  LOP3.LUT R17, R17, 0xffffdfff, RZ, 0xc0, !PT ;  /* 0xffffdfff11117812 */ /* 0x000fe200078ec0ff */
[----:B------:R-:W-:-:S02]  /*2ec80*/  IMAD.MOV.U32 R15, RZ, RZ, R3 ;  /* 0x000000ffff0f7224 */ /* 0x000fc400078e0003 */
[----:B------:R-:W-:Y:S01]  /*2ec90*/  IMAD.MOV.U32 R3, RZ, RZ, R14 ;  /* 0x000000ffff037224 */ /* 0x000fe200078e000e */
[----:B------:R-:W-:-:S04]  /*2eca0*/  @P1 LOP3.LUT R17, R17, 0x2000, RZ, 0xfc, !PT ;  /* 0x0000200011111812 */ /* 0x000fc800078efcff */
[C---:B------:R-:W-:Y:S02]  /*2ecb0*/  LOP3.LUT P1, RZ, R17.reuse, 0x10, RZ, 0xc0, !PT ;  /* 0x0000001011ff7812 */ /* 0x040fe4000782c0ff */
[----:B------:R-:W-:Y:S01]  /*2ecc0*/  LOP3.LUT R17, R17, 0xffffefff, RZ, 0xc0, !PT ;  /* 0xffffefff11117812 */ /* 0x000fe200078ec0ff */
[----:B------:R-:W-:Y:S02]  /*2ecd0*/  IMAD.MOV.U32 R13, RZ, RZ, R6 ;  /* 0x000000ffff0d7224 */ /* 0x000fe400078e0006 */
[----:B------:R-:W-:Y:S01]  /*2ece0*/  IMAD.MOV.U32 R12, RZ, RZ, 0x1 ;  /* 0x00000001ff0c7424 */ /* 0x000fe200078e00ff */
[----:B--2---:R-:W-:-:S13]  /*2ecf0*/  ISETP.GE.AND P4, PT, R11, R7, PT ;  /* 0x000000070b00720c */ /* 0x004fda0003f86270 */
[----:B------:R-:W-:Y:S02]  /*2ed00*/  @!P4 LEA R3, P6, R10, R3, 0x1 ;  /* 0x000000030a03c211 */ /* 0x000fe400078c08ff */
[----:B----4-:R-:W-:-:S03]  /*2ed10*/  ISETP.GE.AND P3, PT, R8, R7, PT ;  /* 0x000000070800720c */ /* 0x010fc60003f66270 */
[----:B------:R-:W-:-:S05]  /*2ed20*/  @!P4 IMAD.X R2, RZ, RZ, R2, P6 ;  /* 0x000000ffff02c224 */ /* 0x000fca00030e0602 */
[----:B------:R-:W-:-:S05]  /*2ed30*/  @!P4 LOP3.LUT R3, R3, R2, RZ, 0x3c, !PT ;  /* 0x000000020303c212 */ /* 0x000fca00078e3cff */
[----:B------:R-:W-:-:S04]  /*2ed40*/  @P3 LOP3.LUT R17, R17, 0x1000, RZ, 0xfc, !PT ;  /* 0x0000100011113812 */ /* 0x000fc800078efcff */
[----:B------:R-:W-:Y:S02]  /*2ed50*/  LOP3.LUT P6, RZ, R17, 0x8, RZ, 0xc0, !PT ;  /* 0x0000000811ff7812 */ /* 0x000fe400078cc0ff */
[----:B------:R-:W-:Y:S02]  /*2ed60*/  @!P4 LOP3.LUT R2, R3, R2, RZ, 0x3c, !PT ;  /* 0x000000020302c212 */ /* 0x000fe400078e3cff */
[----:B---3--:R-:W-:Y:S02]  /*2ed70*/  ISETP.GE.AND P2, PT, R9, R7, PT ;  /* 0x000000070900720c */ /* 0x008fe40003f46270 */
[----:B------:R-:W-:Y:S02]  /*2ed80*/  @!P4 LOP3.LUT R8, R4, 0x40, RZ, 0xc0, !PT ;  /* 0x000000400408c812 */ /* 0x000fe400078ec0ff */
[----:B------:R-:W-:Y:S02]  /*2ed90*/  @!P4 LEA R9, R15, UR38, 0x1 ;  /* 0x000000260f09cc11 */ /* 0x000fe4000f8e08ff */
[----:B------:R-:W-:-:S02]  /*2eda0*/  @!P4 LOP3.LUT R3, R3, R2, RZ, 0x3c, !PT ;  /* 0x000000020303c212 */ /* 0x000fc400078e3cff */
[C---:B------:R-:W-:Y:S02]  /*2edb0*/  LOP3.LUT P3, RZ, R17.reuse, 0x4, RZ, 0xc0, !PT ;  /* 0x0000000411ff7812 */ /* 0x040fe4000786c0ff */
        /* <DEDUP_REMOVED lines=23> */
.L_x_2256:
[----:B------:R-:W-:Y:S02]  /*2ef30*/  IMAD.MOV.U32 R13, RZ, RZ, R0 ;  /* 0x000000ffff0d7224 */ /* 0x000fe400078e0000 */
[----:B------:R-:W-:-:S07]  /*2ef40*/  IMAD.MOV.U32 R8, RZ, RZ, R14 ;  /* 0x000000ffff087224 */ /* 0x000fce00078e000e */
[----:B------:R-:W-:Y:S05]  /*2ef50*/  WARPSYNC.COLLECTIVE R15, `(.L_x_2257) ;  /* 0x000000000f087348 */ /* 0x000fea0003c00000 */
[----:B------:R0:W1:Y:S02]  /*2ef60*/  SHFL.IDX P6, R14, R13, R12, R11 ;  /* 0x0000000c0d0e7389 */ /* 0x00006400000c000b */
[----:B01----:R-:W-:Y:S01]  /*2ef70*/  ENDCOLLECTIVE ;  /* 0x000000000000791b */ /* 0x003fe20003800000 */
.L_x_2257:
[----:B------:R-:W-:Y:S02]  /*2ef80*/  @!P2 LEA R21, R9, UR38, 0x1 ;  /* 0x000000260915ac11 */ /* 0x000fe4000f8e08ff */
[----:B------:R-:W-:-:S05]  /*2ef90*/  @!P2 LEA R10, P4, R10, R14, 0x1 ;  /* 0x0000000e0a0aa211 */ /* 0x000fca00078808ff */
[----:B------:R-:W-:Y:S01]  /*2efa0*/  @!P2 IMAD.X R14, RZ, RZ, R8, P4 ;  /* 0x000000ffff0ea224 */ /* 0x000fe200020e0608 */
[C---:B------:R-:W-:Y:S02]  /*2efb0*/  LOP3.LUT P4, RZ, R17.reuse, 0x10, RZ, 0xc0, !PT ;  /* 0x0000001011ff7812 */ /* 0x040fe4000788c0ff */
[----:B------:R-:W-:Y:S02]  /*2efc0*/  LOP3.LUT P6, RZ, R17, 0x8, RZ, 0xc0, !PT ;  /* 0x0000000811ff7812 */ /* 0x000fe400078cc0ff */
[----:B------:R-:W-:Y:S01]  /*2efd0*/  @!P2 LOP3.LUT R8, R4, 0x40, RZ, 0xc0, !PT ;  /* 0x000000400408a812 */ /* 0x000fe200078ec0ff */
[----:B------:R-:W-:Y:S02]  /*2efe0*/  @!P2 IMAD.MOV.U32 R2, RZ, RZ, R10 ;  /* 0x000000ffff02a224 */ /* 0x000fe400078e000a */
[----:B------:R-:W-:Y:S01]  /*2eff0*/  @!P2 IMAD.MOV.U32 R3, RZ, RZ, R14 ;  /* 0x000000ffff03a224 */ /* 0x000fe200078e000e */
[----:B------:R-:W-:Y:S01]  /*2f000*/  @!P2 SHF.R.U32.HI R8, RZ, 0x2, R8 ;  /* 0x00000002ff08a819 */ /* 0x000fe20000011608 */
[----:B------:R-:W-:-:S02]  /*2f010*/  IMAD.MOV.U32 R13, RZ, RZ, R6 ;  /* 0x000000ffff0d7224 */ /* 0x000fc400078e0006 */
[----:B------:R-:W-:Y:S02]  /*2f020*/  IMAD.MOV.U32 R12, RZ, RZ, 0x2 ;  /* 0x00000002ff0c7424 */ /* 0x000fe400078e00ff */
[----:B------:R-:W-:Y:S01]  /*2f030*/  @!PT LDS RZ, [RZ] ;  /* 0x00000000fffff984 */ /* 0x000fe20000000800 */
[----:B------:R-:W-:Y:S01]  /*2f040*/  @!PT LDS RZ, [RZ] ;  /* 0x00000000fffff984 */ /* 0x000fe20000000800 */
[----:B------:R-:W-:Y:S01]  /*2f050*/  @!PT LDS RZ, [RZ] ;  /* 0x00000000fffff984 */ /* 0x000fe20000000800 */
[----:B------:R0:W-:Y:S01]  /*2f060*/  @!P2 LDGSTS.E.BYPASS.LTC128B.128 [R21+0x26c00], desc[UR44][R2.64], !P4 ;  /* 0x26c000000215afae */ /* 0x0001e2000e101d6c */
[----:B------:R-:W-:-:S03]  /*2f070*/  @!P2 ISETP.NE.U32.AND P4, PT, R8, RZ, PT ;  /* 0x000000ff0800a20c */ /* 0x000fc60003f85070 */
[----:B------:R0:W-:Y:S01]  /*2f080*/  @!P2 LDGSTS.E.BYPASS.LTC128B.128 [R21+0x28c00], desc[UR44][R2.64+0x80], !P6 ;  /* 0x28c000800215afae */ /* 0x0001e2000f101d6c */
[----:B------:R-:W-:-:S09]  /*2f090*/  @!P2 LOP3.LUT R8, R5, 0x80, RZ, 0xc0, !PT ;  /* 0x000000800508a812 */ /* 0x000fd200078ec0ff */
[----:B0-----:R-:W-:Y:S05]  /*2f0a0*/  WARPSYNC.COLLECTIVE R15, `(.L_x_2258) ;  /* 0x000000000f087348 */ /* 0x001fea0003c00000 */
[----:B------:R1:W2:Y:S02]  /*2f0b0*/  SHFL.IDX P6, R14, R13, R12, R11 ;  /* 0x0000000c0d0e7389 */ /* 0x0002a400000c000b */
[----:B012---:R-:W-:Y:S01]  /*2f0c0*/  ENDCOLLECTIVE ;  /* 0x000000000000791b */ /* 0x007fe20003800000 */
.L_x_2258:
[----:B------:R-:W-:Y:S01]  /*2f0d0*/  @!P2 SHF.R.U32.HI R8, RZ, 0x3, R8 ;  /* 0x00000003ff08a819 */ /* 0x000fe20000011608 */
[----:B------:R-:W-:Y:S01]  /*2f0e0*/  @!PT LDS RZ, [RZ] ;  /* 0x00000000fffff984 */ /* 0x000fe20000000800 */
[----:B------:R-:W-:Y:S01]  /*2f0f0*/  @!PT LDS RZ, [RZ] ;  /* 0x00000000fffff984 */ /* 0x000fe20000000800 */
[----:B------:R-:W-:Y:S01]  /*2f100*/  @!PT LDS RZ, [RZ] ;  /* 0x00000000fffff984 */ /* 0x000fe20000000800 */
[----:B------:R-:W-:Y:S04]  /*2f110*/  @!P2 LDGSTS.E.BYPASS.LTC128B.128 [R21+0x2ac00], desc[UR44][R2.64+0x100], !P3 ;  /* 0x2ac001000215afae */ /* 0x000fe8000d901d6c */
[----:B------:R-:W-:Y:S04]  /*2f120*/  @!P2 LDGSTS.E.BYPASS.LTC128B.128 [R21+0x2cc00], desc[UR44][R2.64+0x180], !P5 ;  /* 0x2cc001800215afae */ /* 0x000fe8000e901d6c */
[----:B------:R-:W-:Y:S04]  /*2f130*/  @!P2 LDGSTS.E.BYPASS.LTC128B.128 [R21+0x2ec00], desc[UR44][R2.64+0x200], !P0 ;  /* 0x2ec002000215afae */ /* 0x000fe8000c101d6c */
[----:B------:R-:W-:Y:S04]  /*2f140*/  @!P2 LDGSTS.E.BYPASS.LTC128B.128 [R21+0x30c00], desc[UR44][R2.64+0x280], !P1 ;  /* 0x30c002800215afae */ /* 0x000fe8000c901d6c */
[----:B------:R-:W-:Y:S01]  /*2f150*/  @!P2 LDGSTS.E.BYPASS.LTC128B.128 [R21+0x32c00], desc[UR44][R2.64+0x300], P4 ;  /* 0x32c003000215afae */ /* 0x000fe2000a101d6c */
[----:B------:R-:W-:Y:S01]  /*2f160*/  @!P2 ISETP.NE.U32.AND P4, PT, R8, RZ, PT ;  /* 0x000000ff0800a20c */ /* 0x000fe20003f85070 */
[----:B------:R-:W0:Y:S01]  /*2f170*/  S2R R10, SR_TID.X ;  /* 0x00000000000a7919 */ /* 0x000e220000002100 */
[----:B------:R-:W-:-:S11]  /*2f180*/  IMAD.MOV.U32 R13, RZ, RZ, R0 ;  /* 0x000000ffff0d7224 */ /* 0x000fd600078e0000 */
[----:B------:R1:W-:Y:S02]  /*2f190*/  @!P2 LDGSTS.E.BYPASS.LTC128B.128 [R21+0x34c00], desc[UR44][R2.64+0x380], P4 ;  /* 0x34c003800215afae */ /* 0x0003e4000a101d6c */
[----:B-1----:R-:W-:-:S07]  /*2f1a0*/  IMAD.MOV.U32 R2, RZ, RZ, R14 ;  /* 0x000000ffff027224 */ /* 0x002fce00078e000e */
[----:B0-----:R-:W-:Y:S05]  /*2f1b0*/  WARPSYNC.COLLECTIVE R15, `(.L_x_2259) ;  /* 0x000000000f087348 */ /* 0x001fea0003c00000 */
[----:B------:R1:W2:Y:S02]  /*2f1c0*/  SHFL.IDX P6, R14, R13, R12, R11 ;  /* 0x0000000c0d0e7389 */ /* 0x0002a400000c000b */
[----:B012---:R-:W-:Y:S01]  /*2f1d0*/  ENDCOLLECTIVE ;  /* 0x000000000000791b */ /* 0x007fe20003800000 */
.L_x_2259:
[----:B------:R-:W-:Y:S01]  /*2f1e0*/  LOP3.LUT P3, RZ, R17, 0x1000, RZ, 0xc0, !PT ;  /* 0x0000100011ff7812 */ /* 0x000fe2000786c0ff */
[----:B------:R-:W-:-:S05]  /*2f1f0*/  IMAD.SHL.U32 R10, R10, 0x8, RZ ;  /* 0x000000080a0a7824 */ /* 0x000fca00078e00ff */
[----:B------:R-:W-:Y:S01]  /*2f200*/  LOP3.LUT R10, R10, 0x38, RZ, 0xc0, !PT ;  /* 0x000000380a0a7812 */ /* 0x000fe200078ec0ff */
[----:B------:R-:W-:-:S06]  /*2f210*/  IMAD.MOV.U32 R3, RZ, RZ, R14 ;  /* 0x000000ffff037224 */ /* 0x000fcc00078e000e */
[----:B------:R-:W-:-:S05]  /*2f220*/  @!P3 LEA R3, P4, R10, R3, 0x1 ;  /* 0x000000030a03b211 */ /* 0x000fca00078808ff */
[----:B------:R-:W-:Y:S01]  /*2f230*/  @!P3 IMAD.X R2, RZ, RZ, R2, P4 ;  /* 0x000000ffff02b224 */ /* 0x000fe200020e0602 */
[C---:B------:R-:W-:Y:S02]  /*2f240*/  LOP3.LUT P4, RZ, R17.reuse, 0x10, RZ, 0xc0, !PT ;  /* 0x0000001011ff7812 */ /* 0x040fe4000788c0ff */
[----:B------:R-:W-:Y:S02]  /*2f250*/  LOP3.LUT P6, RZ, R17, 0x8, RZ, 0xc0, !PT ;  /* 0x0000000811ff7812 */ /* 0x000fe400078cc0ff */
[-C--:B------:R-:W-:Y:S02]  /*2f260*/  @!P3 LOP3.LUT R3, R3, R2.reuse, RZ, 0x3c, !PT ;  /* 0x000000020303b212 */ /* 0x080fe400078e3cff */
[----:B------:R-:W-:Y:S02]  /*2f270*/  @!P3 LOP3.LUT R8, R4, 0x40, RZ, 0xc0, !PT ;  /* 0x000000400408b812 */ /* 0x000fe400078ec0ff */
[----:B------:R-:W-:Y:S02]  /*2f280*/  @!P3 LOP3.LUT R2, R3, R2, RZ, 0x3c, !PT ;  /* 0x000000020302b212 */ /* 0x000fe400078e3cff */
[----:B------:R-:W-:-:S02]  /*2f290*/  @!P3 LEA R9, R9, UR38, 0x1 ;  /* 0x000000260909bc11 */ /* 0x000fc4000f8e08ff */
[----:B------:R-:W-:Y:S01]  /*2f2a0*/  @!P3 LOP3.LUT R3, R3, R2, RZ, 0x3c, !PT ;  /* 0x000000020303b212 */ /* 0x000fe200078e3cff */
[----:B------:R-:W-:Y:S01]  /*2f2b0*/  IMAD.MOV.U32 R13, RZ, RZ, R6 ;  /* 0x000000ffff0d7224 */ /* 0x000fe200078e0006 */
[----:B------:R-:W-:Y:S01]  /*2f2c0*/  LOP3.LUT P2, RZ, R17, 0x4, RZ, 0xc0, !PT ;  /* 0x0000000411ff7812 */ /* 0x000fe2000784c0ff */
[----:B------:R-:W-:Y:S01]  /*2f2d0*/  IMAD.MOV.U32 R12, RZ, RZ, 0x3 ;  /* 0x00000003ff0c7424 */ /* 0x000fe200078e00ff */
[----:B------:R-:W-:Y:S01]  /*2f2e0*/  @!P3 SHF.R.U32.HI R8, RZ, 0x2, R8 ;  /* 0x00000002ff08b819 */ /* 0x000fe20000011608 */
[----:B------:R-:W-:Y:S01]  /*2f2f0*/  @!PT LDS RZ, [RZ] ;  /* 0x00000000fffff984 */ /* 0x000fe20000000800 */
[----:B------:R-:W-:Y:S01]  /*2f300*/  @!PT LDS RZ, [RZ] ;  /* 0x00000000fffff984 */ /* 0x000fe20000000800 */
[----:B------:R-:W-:Y:S01]  /*2f310*/  @!PT LDS RZ, [RZ] ;  /* 0x00000000fffff984 */ /* 0x000fe20000000800 */
[----:B------:R0:W-:Y:S03]  /*2f320*/  @!P3 LDGSTS.E.BYPASS.LTC128B.128 [R9+0x27400], desc[UR44][R2.64], !P4 ;  /* 0x274000000209bfae */ /* 0x0001e6000e101d6c */
[----:B------:R-:W-:Y:S01]  /*2f330*/  @!P3 ISETP.NE.U32.AND P4, PT, R8, RZ, PT ;  /* 0x000000ff0800b20c */ /* 0x000fe20003f85070 */
[----:B------:R0:W-:-:S12]  /*2f340*/  @!P3 LDGSTS.E.BYPASS.LTC128B.128 [R9+0x29400], desc[UR44][R2.64+0x80], !P6 ;  /* 0x294000800209bfae */ /* 0x0001d8000f101d6c */
[----:B0-----:R-:W-:Y:S05]  /*2f350*/  WARPSYNC.COLLECTIVE R15, `(.L_x_2260) ;  /* 0x000000000f087348 */ /* 0x001fea0003c00000 */
[----:B------:R1:W2:Y:S02]  /*2f360*/  SHFL.IDX P6, R14, R13, R12, R11 ;  /* 0x0000000c0d0e7389 */ /* 0x0002a400000c000b */
[----:B012---:R-:W-:Y:S01]  /*2f370*/  ENDCOLLECTIVE ;  /* 0x000000000000791b */ /* 0x007fe20003800000 */
.L_x_2260:
[----:B------:R-:W-:Y:S01]  /*2f380*/  @!P3 LOP3.LUT R8, R5, 0x80, RZ, 0xc0, !PT ;  /* 0x000000800508b812 */ /* 0x000fe200078ec0ff */
[----:B------:R-:W-:Y:S01]  /*2f390*/  @!PT LDS RZ, [RZ] ;  /* 0x00000000fffff984 */ /* 0x000fe20000000800 */
[----:B------:R-:W-:Y:S01]  /*2f3a0*/  @!PT LDS RZ, [RZ] ;  /* 0x00000000fffff984 */ /* 0x000fe20000000800 */
[----:B------:R-:W-:Y:S01]  /*2f3b0*/  @!PT LDS RZ, [RZ] ;  /* 0x00000000fffff984 */ /* 0x000fe20000000800 */
[----:B------:R0:W-:Y:S03]  /*2f3c0*/  @!P3 LDGSTS.E.BYPASS.LTC128B.128 [R9+0x2b400], desc[UR44][R2.64+0x100], !P2 ;  /* 0x2b4001000209bfae */ /* 0x0001e6000d101d6c */
[----:B------:R-:W-:Y:S01]  /*2f3d0*/  @!P3 SHF.R.U32.HI R8, RZ, 0x3, R8 ;  /* 0x00000003ff08b819 */ /* 0x000fe20000011608 */
[----:B------:R0:W-:Y:S04]  /*2f3e0*/  @!P3 LDGSTS.E.BYPASS.LTC128B.128 [R9+0x2d400], desc[UR44][R2.64+0x180], !P5 ;  /* 0x2d4001800209bfae */ /* 0x0001e8000e901d6c */
[----:B------:R0:W-:Y:S04]  /*2f3f0*/  @!P3 LDGSTS.E.BYPASS.LTC128B.128 [R9+0x2f400], desc[UR44][R2.64+0x200], !P0 ;  /* 0x2f4002000209bfae */ /* 0x0001e8000c101d6c */
[----:B------:R0:W-:Y:S04]  /*2f400*/  @!P3 LDGSTS.E.BYPASS.LTC128B.128 [R9+0x31400], desc[UR44][R2.64+0x280], !P1 ;  /* 0x314002800209bfae */ /* 0x0001e8000c901d6c */
[----:B------:R0:W-:Y:S01]  /*2f410*/  @!P3 LDGSTS.E.BYPASS.LTC128B.128 [R9+0x33400], desc[UR44][R2.64+0x300], P4 ;  /* 0x334003000209bfae */ /* 0x0001e2000a101d6c */
[----:B------:R-:W-:Y:S01]  /*2f420*/  @!P3 ISETP.NE.U32.AND P4, PT, R8, RZ, PT ;  /* 0x000000ff0800b20c */ /* 0x000fe20003f85070 */
[----:B------:R-:W-:-:S02]  /*2f430*/  IMAD.MOV.U32 R13, RZ, RZ, R0 ;  /* 0x000000ffff0d7224 */ /* 0x000fc400078e0000 */
[----:B------:R-:W-:-:S10]  /*2f440*/  IMAD.MOV.U32 R6, RZ, RZ, R14 ;  /* 0x000000ffff067224 */ /* 0x000fd400078e000e */
[----:B0-----:R-:W-:Y:S05]  /*2f450*/  WARPSYNC.COLLECTIVE R15, `(.L_x_2261) ;  /* 0x000000000f087348 */ /* 0x001fea0003c00000 */
[----:B------:R1:W2:Y:S02]  /*2f460*/  SHFL.IDX P6, R14, R13, R12, R11 ;  /* 0x0000000c0d0e7389 */ /* 0x0002a400000c000b */
[----:B012---:R-:W-:Y:S01]  /*2f470*/  ENDCOLLECTIVE ;  /* 0x000000000000791b */ /* 0x007fe20003800000 */
.L_x_2261:
[----:B------:R-:W-:Y:S01]  /*2f480*/  @!PT LDS RZ, [RZ] ;  /* 0x00000000fffff984 */ /* 0x000fe20000000800 */
[----:B------:R-:W-:Y:S01]  /*2f490*/  @!PT LDS RZ, [RZ] ;  /* 0x00000000fffff984 */ /* 0x000fe20000000800 */
[----:B------:R-:W-:Y:S01]  /*2f4a0*/  @!PT LDS RZ, [RZ] ;  /* 0x00000000fffff984 */ /* 0x000fe20000000800 */
[----:B------:R0:W-:Y:S01]  /*2f4b0*/  @!P3 LDGSTS.E.BYPASS.LTC128B.128 [R9+0x35400], desc[UR44][R2.64+0x380], P4 ;  /* 0x354003800209bfae */ /* 0x0001e2000a101d6c */
[----:B------:R-:W-:Y:S05]  /*2f4c0*/  BRA `(.L_x_2262) ;  /* 0xffffffb8007c7947 */ /* 0x000fea000383ffff */
.L_x_2152:
[----:B0-----:R-:W-:-:S04]  /*2f4d0*/  IMAD.U32 R3, RZ, RZ, UR38 ;  /* 0x00000026ff037e24 */ /* 0x001fc8000f8e00ff */
[----:B------:R0:W1:Y:S03]  /*2f4e0*/  SYNCS.PHASECHK.TRANS64.TRYWAIT P0, [R3+URZ+0x38820], R2 ;  /* 0x03882002030075a7 */ /* 0x000066000800017f */
[----:B-1----:R-:W-:Y:S05]  /*2f4f0*/  @!P0 NANOSLEEP.SYNCS 0x989680 ;  /* 0x009896800000895d */ /* 0x002fea0003900000 */
[----:B------:R-:W1:Y:S02]  /*2f500*/  @!P0 SYNCS.PHASECHK.TRANS64 P0, [R3+URZ+0x38820], R2 ;  /* 0x03882002030085a7 */ /* 0x000e64000800007f */
[----:B-1----:R-:W-:Y:S05]  /*2f510*/  @!P0 BRA `(.L_x_2152) ;  /* 0xfffffffc00ec8947 */ /* 0x002fea000383ffff */
[----:B------:R-:W-:Y:S05]  /*2f520*/  BRA `(.L_x_2263) ;  /* 0xffffffbc00207947 */ /* 0x000fea000383ffff */
.L_x_2155:
[----:B0-----:R-:W-:-:S04]  /*2f530*/  IMAD.U32 R3, RZ, RZ, UR38 ;  /* 0x00000026ff037e24 */ /* 0x001fc8000f8e00ff */
[----:B------:R0:W1:Y:S03]  /*2f540*/  SYNCS.PHASECHK.TRANS64.TRYWAIT P0, [R3+URZ+0x38860], R2 ;  /* 0x03886002030075a7 */ /* 0x000066000800017f */
[----:B-1----:R-:W-:Y:S05]  /*2f550*/  @!P0 NANOSLEEP.SYNCS 0x989680 ;  /* 0x009896800000895d */ /* 0x002fea0003900000 */
[----:B------:R-:W1:Y:S02]  /*2f560*/  @!P0 SYNCS.PHASECHK.TRANS64 P0, [R3+URZ+0x38860], R2 ;  /* 0x03886002030085a7 */ /* 0x000e64000800007f */
[----:B-1----:R-:W-:Y:S05]  /*2f570*/  @!P0 BRA `(.L_x_2155) ;  /* 0xfffffffc00ec8947 */ /* 0x002fea000383ffff */
[----:B------:R-:W-:Y:S05]  /*2f580*/  BRA `(.L_x_2264) ;  /* 0xffffffbc002c7947 */ /* 0x000fea000383ffff */
.L_x_2171:
[----:B-1----:R-:W-:-:S04]  /*2f590*/  IMAD.U32 R3, RZ, RZ, UR38 ;  /* 0x00000026ff037e24 */ /* 0x002fc8000f8e00ff */
[----:B------:R1:W2:Y:S03]  /*2f5a0*/  SYNCS.PHASECHK.TRANS64.TRYWAIT P0, [R3+URZ+0x38848], R2 ;  /* 0x03884802030075a7 */ /* 0x0002a6000800017f */
[----:B--2---:R-:W-:Y:S05]  /*2f5b0*/  @!P0 NANOSLEEP.SYNCS 0x989680 ;  /* 0x009896800000895d */ /* 0x004fea0003900000 */
[----:B------:R-:W2:Y:S02]  /*2f5c0*/  @!P0 SYNCS.PHASECHK.TRANS64 P0, [R3+URZ+0x38848], R2 ;  /* 0x03884802030085a7 */ /* 0x000ea4000800007f */
[----:B--2---:R-:W-:Y:S05]  /*2f5d0*/  @!P0 BRA `(.L_x_2171) ;  /* 0xfffffffc00ec8947 */ /* 0x004fea000383ffff */
[----:B------:R-:W-:Y:S05]  /*2f5e0*/  BRA `(.L_x_2265) ;  /* 0xffffffc400f87947 */ /* 0x000fea000383ffff */
.L_x_2176:
[----:B01----:R-:W-:-:S04]  /*2f5f0*/  IMAD.U32 R3, RZ, RZ, UR38 ;  /* 0x00000026ff037e24 */ /* 0x003fc8000f8e00ff */
[----:B------:R0:W1:Y:S03]  /*2f600*/  SYNCS.PHASECHK.TRANS64.TRYWAIT P0, [R3+URZ+0x38868], R2 ;  /* 0x03886802030075a7 */ /* 0x000066000800017f */
[----:B-1----:R-:W-:Y:S05]  /*2f610*/  @!P0 NANOSLEEP.SYNCS 0x989680 ;  /* 0x009896800000895d */ /* 0x002fea0003900000 */
[----:B------:R-:W1:Y:S02]  /*2f620*/  @!P0 SYNCS.PHASECHK.TRANS64 P0, [R3+URZ+0x38868], R2 ;  /* 0x03886802030085a7 */ /* 0x000e64000800007f */
[----:B-1----:R-:W-:Y:S05]  /*2f630*/  @!P0 BRA `(.L_x_2176) ;  /* 0xfffffffc00ec8947 */ /* 0x002fea000383ffff */
[----:B------:R-:W-:Y:S05]  /*2f640*/  BRA `(.L_x_2266) ;  /* 0xffffffc800587947 */ /* 0x000fea000383ffff */
.L_x_2191:
[----:B-1----:R-:W-:-:S04]  /*2f650*/  IMAD.U32 R3, RZ, RZ, UR38 ;  /* 0x00000026ff037e24 */ /* 0x002fc8000f8e00ff */
[----:B------:R1:W2:Y:S03]  /*2f660*/  SYNCS.PHASECHK.TRANS64.TRYWAIT P0, [R3+URZ+0x38840], R2 ;  /* 0x03884002030075a7 */ /* 0x0002a6000800017f */
[----:B--2---:R-:W-:Y:S05]  /*2f670*/  @!P0 NANOSLEEP.SYNCS 0x989680 ;  /* 0x009896800000895d */ /* 0x004fea0003900000 */
[----:B------:R-:W2:Y:S02]  /*2f680*/  @!P0 SYNCS.PHASECHK.TRANS64 P0, [R3+URZ+0x38840], R2 ;  /* 0x03884002030085a7 */ /* 0x000ea4000800007f */
[----:B--2---:R-:W-:Y:S05]  /*2f690*/  @!P0 BRA `(.L_x_2191) ;  /* 0xfffffffc00ec8947 */ /* 0x004fea000383ffff */
[----:B------:R-:W-:Y:S05]  /*2f6a0*/  BRA `(.L_x_2267) ;  /* 0xffffffd000a07947 */ /* 0x000fea000383ffff */
.L_x_2196:
[----:B01----:R-:W-:-:S04]  /*2f6b0*/  IMAD.U32 R3, RZ, RZ, UR38 ;  /* 0x00000026ff037e24 */ /* 0x003fc8000f8e00ff */
[----:B------:R0:W1:Y:S03]  /*2f6c0*/  SYNCS.PHASECHK.TRANS64.TRYWAIT P0, [R3+URZ+0x38860], R2 ;  /* 0x03886002030075a7 */ /* 0x000066000800017f */
[----:B-1----:R-:W-:Y:S05]  /*2f6d0*/  @!P0 NANOSLEEP.SYNCS 0x989680 ;  /* 0x009896800000895d */ /* 0x002fea0003900000 */
[----:B------:R-:W1:Y:S02]  /*2f6e0*/  @!P0 SYNCS.PHASECHK.TRANS64 P0, [R3+URZ+0x38860], R2 ;  /* 0x03886002030085a7 */ /* 0x000e64000800007f */
[----:B-1----:R-:W-:Y:S05]  /*2f6f0*/  @!P0 BRA `(.L_x_2196) ;  /* 0xfffffffc00ec8947 */ /* 0x002fea000383ffff */
[----:B------:R-:W-:Y:S05]  /*2f700*/  BRA `(.L_x_2268) ;  /* 0xffffffd400047947 */ /* 0x000fea000383ffff */
.L_x_2212:
[----:B-1----:R-:W-:-:S04]  /*2f710*/  IMAD.U32 R3, RZ, RZ, UR38 ;  /* 0x00000026ff037e24 */ /* 0x002fc8000f8e00ff */
[----:B------:R1:W2:Y:S03]  /*2f720*/  SYNCS.PHASECHK.TRANS64.TRYWAIT P0, [R3+URZ+0x38848], R2 ;  /* 0x03884802030075a7 */ /* 0x0002a6000800017f */
[----:B--2---:R-:W-:Y:S05]  /*2f730*/  @!P0 NANOSLEEP.SYNCS 0x989680 ;  /* 0x009896800000895d */ /* 0x004fea0003900000 */
[----:B------:R-:W2:Y:S02]  /*2f740*/  @!P0 SYNCS.PHASECHK.TRANS64 P0, [R3+URZ+0x38848], R2 ;  /* 0x03884802030085a7 */ /* 0x000ea4000800007f */
[----:B--2---:R-:W-:Y:S05]  /*2f750*/  @!P0 BRA `(.L_x_2212) ;  /* 0xfffffffc00ec8947 */ /* 0x004fea000383ffff */
[----:B------:R-:W-:Y:S05]  /*2f760*/  BRA `(.L_x_2269) ;  /* 0xffffffdc00587947 */ /* 0x000fea000383ffff */
.L_x_2217:
[----:B-1----:R-:W-:-:S04]  /*2f770*/  IMAD.U32 R3, RZ, RZ, UR38 ;  /* 0x00000026ff037e24 */ /* 0x002fc8000f8e00ff */
[----:B------:R1:W2:Y:S03]  /*2f780*/  SYNCS.PHASECHK.TRANS64.TRYWAIT P0, [R3+URZ+0x38868], R2 ;  /* 0x03886802030075a7 */ /* 0x0002a6000800017f */
[----:B--2---:R-:W-:Y:S05]  /*2f790*/  @!P0 NANOSLEEP.SYNCS 0x989680 ;  /* 0x009896800000895d */ /* 0x004fea0003900000 */
[----:B------:R-:W2:Y:S02]  /*2f7a0*/  @!P0 SYNCS.PHASECHK.TRANS64 P0, [R3+URZ+0x38868], R2 ;  /* 0x03886802030085a7 */ /* 0x000ea4000800007f */
[----:B--2---:R-:W-:Y:S05]  /*2f7b0*/  @!P0 BRA `(.L_x_2217) ;  /* 0xfffffffc00ec8947 */ /* 0x004fea000383ffff */
[----:B------:R-:W-:Y:S05]  /*2f7c0*/  BRA `(.L_x_2270) ;  /* 0xffffffdc00bc7947 */ /* 0x000fea000383ffff */
.L_x_2228:
[----:B-1----:R1:W2:Y:S02]  /*2f7d0*/  SYNCS.PHASECHK.TRANS64.TRYWAIT P0, [R2+URZ+0x38820], R7 ;  /* 0x03882007020075a7 */ /* 0x0022a4000800017f */
[----:B--2---:R-:W-:Y:S05]  /*2f7e0*/  @!P0 NANOSLEEP.SYNCS 0x989680 ;  /* 0x009896800000895d */ /* 0x004fea0003900000 */
[----:B------:R-:W2:Y:S02]  /*2f7f0*/  @!P0 SYNCS.PHASECHK.TRANS64 P0, [R2+URZ+0x38820], R7 ;  /* 0x03882007020085a7 */ /* 0x000ea4000800007f */
[----:B--2---:R-:W-:Y:S05]  /*2f800*/  @!P0 BRA `(.L_x_2228) ;  /* 0xfffffffc00f08947 */ /* 0x004fea000383ffff */
[----:B------:R-:W-:Y:S05]  /*2f810*/  BRA `(.L_x_2271) ;  /* 0xffffffe400a87947 */ /* 0x000fea000383ffff */
.L_x_2229:
[----:B------:R-:W2:Y:S01]  /*2f820*/  S2R R3, SR_TID.X ;  /* 0x0000000000037919 */ /* 0x000ea20000002100 */
[----:B------:R-:W-:Y:S01]  /*2f830*/  BSSY B0, `(.L_x_2272) ;  /* 0x000000a000007945 */ /* 0x000fe20003800000 */
[----:B------:R-:W-:Y:S02]  /*2f840*/  IMAD.MOV.U32 R12, RZ, RZ, RZ ;  /* 0x000000ffff0c7224 */ /* 0x000fe400078e00ff */
[----:B------:R-:W-:Y:S02]  /*2f850*/  IMAD.MOV.U32 R11, RZ, RZ, 0x1f ;  /* 0x0000001fff0b7424 */ /* 0x000fe400078e00ff */
[----:B------:R-:W-:Y:S01]  /*2f860*/  IMAD.MOV.U32 R15, RZ, RZ, -0x1 ;  /* 0xffffffffff0f7424 */ /* 0x000fe200078e00ff */
[----:B--2---:R-:W-:-:S04]  /*2f870*/  SHF.R.U32.HI R3, RZ, 0x5, R3 ;  /* 0x00000005ff037819 */ /* 0x004fc80000011603 */
[----:B------:R-:W-:-:S05]  /*2f880*/  LOP3.LUT R3, R3, 0x3, RZ, 0xc0, !PT ;  /* 0x0000000303037812 */ /* 0x000fca00078ec0ff */
[----:B------:R-:W-:-:S07]  /*2f890*/  IMAD.MOV.U32 R13, RZ, RZ, R3 ;  /* 0x000000ffff0d7224 */ /* 0x000fce00078e0003 */
[----:B01-3--:R-:W-:Y:S05]  /*2f8a0*/  WARPSYNC.COLLECTIVE R15, `(.L_x_2273) ;  /* 0x000000000f087348 */ /* 0x00bfea0003c00000 */
[----:B---3--:R2:W3:Y:S02]  /*2f8b0*/  SHFL.IDX P6, R14, R13, R12, R11 ;  /* 0x0000000c0d0e7389 */ /* 0x0084e400000c000b */
[----:B0123--:R-:W-:Y:S01]  /*2f8c0*/  ENDCOLLECTIVE ;  /* 0x000000000000791b */ /* 0x00ffe20003800000 */
.L_x_2273:
[----:B------:R-:W-:Y:S05]  /*2f8d0*/  BSYNC B0 ;  /* 0x0000000000007941 */ /* 0x000fea0003800000 */
.L_x_2272:
[----:B------:R-:W-:Y:S05]  /*2f8e0*/  BRA `(.L_x_2274) ;  /* 0xffffffe4008c7947 */ /* 0x000fea000383ffff */
.L_x_2230:
[----:B------:R-:W-:Y:S01]  /*2f8f0*/  BSSY B0, `(.L_x_2275) ;  /* 0x0000006000007945 */ /* 0x000fe20003800000 */
[----:B------:R-:W-:-:S07]  /*2f900*/  IMAD.MOV.U32 R15, RZ, RZ, -0x1 ;  /* 0xffffffffff0f7424 */ /* 0x000fce00078e00ff */
[----:B012---:R-:W-:Y:S05]  /*2f910*/  WARPSYNC.COLLECTIVE R15, `(.L_x_2276) ;  /* 0x000000000f0c7348 */ /* 0x007fea0003c00000 */
[----:B------:R-:W-:Y:S02]  /*2f920*/  ELECT P6, UR62, PT ;  /* 0x00000000003e782f */ /* 0x000fe400038c0000 */
[----:B------:R-:W-:Y:S01]  /*2f930*/  MOV R14, UR62 ;  /* 0x0000003e000e7c02 */ /* 0x000fe20008000f00 */
[----:B012---:R-:W-:Y:S10]  /*2f940*/  ENDCOLLECTIVE ;  /* 0x000000000000791b */ /* 0x007ff40003800000 */
.L_x_2276:
[----:B------:R-:W-:Y:S05]  /*2f950*/  BSYNC B0 ;  /* 0x0000000000007941 */ /* 0x000fea0003800000 */
.L_x_2275:
[----:B------:R-:W-:Y:S05]  /*2f960*/  BRA `(.L_x_2277) ;  /* 0xffffffe400807947 */ /* 0x000fea000383ffff */
.L_x_2232:
[----:B0-----:R0:W1:Y:S02]  /*2f970*/  SYNCS.PHASECHK.TRANS64.TRYWAIT P0, [R8+URZ], R7 ;  /* 0x00000007080075a7 */ /* 0x001064000800017f */
[----:B-1----:R-:W-:Y:S05]  /*2f980*/  @!P0 NANOSLEEP.SYNCS 0x989680 ;  /* 0x009896800000895d */ /* 0x002fea0003900000 */
[----:B------:R-:W1:Y:S02]  /*2f990*/  @!P0 SYNCS.PHASECHK.TRANS64 P0, [R8+URZ], R7 ;  /* 0x00000007080085a7 */ /* 0x000e64000800007f */
[----:B-1----:R-:W-:Y:S05]  /*2f9a0*/  @!P0 BRA `(.L_x_2232) ;  /* 0xfffffffc00f08947 */ /* 0x002fea000383ffff */
[----:B------:R-:W-:Y:S05]  /*2f9b0*/  BRA `(.L_x_2278) ;  /* 0xffffffe400b47947 */ /* 0x000fea000383ffff */
.L_x_2233:
[----:B-1----:R1:W2:Y:S02]  /*2f9c0*/  SYNCS.PHASECHK.TRANS64.TRYWAIT P0, [R3+URZ], R0 ;  /* 0x00000000030075a7 */ /* 0x0022a4000800017f */
[----:B--2---:R-:W-:Y:S05]  /*2f9d0*/  @!P0 NANOSLEEP.SYNCS 0x989680 ;  /* 0x009896800000895d */ /* 0x004fea0003900000 */
[----:B------:R-:W2:Y:S02]  /*2f9e0*/  @!P0 SYNCS.PHASECHK.TRANS64 P0, [R3+URZ], R0 ;  /* 0x00000000030085a7 */ /* 0x000ea4000800007f */
[----:B--2---:R-:W-:Y:S05]  /*2f9f0*/  @!P0 BRA `(.L_x_2233) ;  /* 0xfffffffc00f08947 */ /* 0x004fea000383ffff */
[----:B------:R-:W-:Y:S05]  /*2fa00*/  BRA `(.L_x_2279) ;  /* 0xffffffe400a87947 */ /* 0x000fea000383ffff */
.L_x_2235:
[----:B-1----:R1:W2:Y:S02]  /*2fa10*/  SYNCS.PHASECHK.TRANS64.TRYWAIT P0, [R6+URZ], R7 ;  /* 0x00000007060075a7 */ /* 0x0022a4000800017f */
[----:B--2---:R-:W-:Y:S05]  /*2fa20*/  @!P0 NANOSLEEP.SYNCS 0x989680 ;  /* 0x009896800000895d */ /* 0x004fea0003900000 */
[----:B------:R-:W2:Y:S02]  /*2fa30*/  @!P0 SYNCS.PHASECHK.TRANS64 P0, [R6+URZ], R7 ;  /* 0x00000007060085a7 */ /* 0x000ea4000800007f */
[----:B--2---:R-:W-:Y:S05]  /*2fa40*/  @!P0 BRA `(.L_x_2235) ;  /* 0xfffffffc00f08947 */ /* 0x004fea000383ffff */
[----:B------:R-:W-:Y:S05]  /*2fa50*/  BRA `(.L_x_2280) ;  /* 0xffffffe400ac7947 */ /* 0x000fea000383ffff */
        .type           $_ZN7cutlass13device_kernelIN5flash11enable_sm90INS1_16FlashAttnFwdSm90INS1_25CollectiveMainloopFwdSm90ILi2EN4cute5tupleIJNS5_1CILi1EEES8_S8_EEENS6_IJNS7_ILi64EEESA_SA_EEELi512ENS_6half_tEfNS_4arch4Sm90ELb0ELb1ELb1ELb0ELb0ELb0ELb1ELb0ELb0ELb1ELb1ELb0EEENS1_21CollectiveEpilogueFwdINS6_IJSA_NS7_ILi512EEESA_EEES9_SC_SE_Li256ELb0ELb1ELb1ELb0EEENS1_19SingleTileSchedulerILb0ELb1ELb1ELi64EEEEEEEEEvNT_6ParamsE$_ZZN5flash25CollectiveMainloopFwdSm90ILi2EN4cute5tupleIJNS1_1CILi1EEES4_S4_EEENS2_IJNS3_ILi64EEES6_S6_EEELi512EN7cutlass6half_tEfNS8_4arch4Sm90ELb0ELb1ELb1ELb0ELb0ELb0ELb1ELb0ELb0ELb1ELb1ELb0EE3mmaINS_16FlashAttnFwdSm90ISC_NS_21CollectiveEpilogueFwdINS2_IJS6_NS3_ILi512EEES6_EEES5_S9_SB_Li256ELb0ELb1ELb1ELb0EEENS_19SingleTileSchedulerILb0ELb1ELb1ELi64EEEE13SharedStorageENS1_6TensorINS1_11ArrayEngineIfLm128EEENS1_6LayoutINS2_IJNS2_IJNS3_ILi2EEESR_NS3_ILi32EEEEEES4_S4_EEENS2_IJNS2_IJS4_SR_NS3_ILi4EEEEEENS3_ILi0EEESX_EEEEEEENS_7SoftmaxILi2ELi0EEEEEbRKNSC_6ParamsENS8_25PipelineTmaAsyncNoClusterILi2ENS8_16PipelineTmaAsyncILi2EEEEES19_RNS8_13PipelineStateILj2EEERT0_RT1_iRiRKNS_16SeqlenInfoQKNewKILb0ELb0EEENS2_IJiiiiEEERT_ENKUliT_T0_T1_E_clIZSD_ISM_S10_S12_EbS15_S19_S19_S1C_S1E_S1G_iS1H_S1L_S1M_S1O_EUlRS1P_iE0_NS3_ILb1EEES1W_EEDaiS1P_S1Q_S1R_,@function
        .size           $_ZN7cutlass13device_kernelIN5flash11enable_sm90INS1_16FlashAttnFwdSm90INS1_25CollectiveMainloopFwdSm90ILi2EN4cute5tupleIJNS5_1CILi1EEES8_S8_EEENS6_IJNS7_ILi64EEESA_SA_EEELi512ENS_6half_tEfNS_4arch4Sm90ELb0ELb1ELb1ELb0ELb0ELb0ELb1ELb0ELb0ELb1ELb1ELb0EEENS1_21CollectiveEpilogueFwdINS6_IJSA_NS7_ILi512EEESA_EEES9_SC_SE_Li256ELb0ELb1ELb1ELb0EEENS1_19SingleTileSchedulerILb0ELb1ELb1ELi64EEEEEEEEEvNT_6ParamsE$_ZZN5flash25CollectiveMainloopFwdSm90ILi2EN4cute5tupleIJNS1_1CILi1EEES4_S4_EEENS2_IJNS3_ILi64EEES6_S6_EEELi512EN7cutlass6half_tEfNS8_4arch4Sm90ELb0ELb1ELb1ELb0ELb0ELb0ELb1ELb0ELb0ELb1ELb1ELb0EE3mmaINS_16FlashAttnFwdSm90ISC_NS_21CollectiveEpilogueFwdINS2_IJS6_NS3_ILi512EEES6_EEES5_S9_SB_Li256ELb0ELb1ELb1ELb0EEENS_19SingleTileSchedulerILb0ELb1ELb1ELi64EEEE13SharedStorageENS1_6TensorINS1_11ArrayEngineIfLm128EEENS1_6LayoutINS2_IJNS2_IJNS3_ILi2EEESR_NS3_ILi32EEEEEES4_S4_EEENS2_IJNS2_IJS4_SR_NS3_ILi4EEEEEENS3_ILi0EEESX_EEEEEEENS_7SoftmaxILi2ELi0EEEEEbRKNSC_6ParamsENS8_25PipelineTmaAsyncNoClusterILi2ENS8_16PipelineTmaAsyncILi2EEEEES19_RNS8_13PipelineStateILj2EEERT0_RT1_iRiRKNS_16SeqlenInfoQKNewKILb0ELb0EEENS2_IJiiiiEEERT_ENKUliT_T0_T1_E_clIZSD_ISM_S10_S12_EbS15_S19_S19_S1C_S1E_S1G_iS1H_S1L_S1M_S1O_EUlRS1P_iE0_NS3_ILb1EEES1W_EEDaiS1P_S1Q_S1R_,(.L_x_6045 - $_ZN7cutlass13device_kernelIN5flash11enable_sm90INS1_16FlashAttnFwdSm90INS1_25CollectiveMainloopFwdSm90ILi2EN4cute5tupleIJNS5_1CILi1EEES8_S8_EEENS6_IJNS7_ILi64EEESA_SA_EEELi512ENS_6half_tEfNS_4arch4Sm90ELb0ELb1ELb1ELb0ELb0ELb0ELb1ELb0ELb0ELb1ELb1ELb0EEENS1_21CollectiveEpilogueFwdINS6_IJSA_NS7_ILi512EEESA_EEES9_SC_SE_Li256ELb0ELb1ELb1ELb0EEENS1_19SingleTileSchedulerILb0ELb1ELb1ELi64EEEEEEEEEvNT_6ParamsE$_ZZN5flash25CollectiveMainloopFwdSm90ILi2EN4cute5tupleIJNS1_1CILi1EEES4_S4_EEENS2_IJNS3_ILi64EEES6_S6_EEELi512EN7cutlass6half_tEfNS8_4arch4Sm90ELb0ELb1ELb1ELb0ELb0ELb0ELb1ELb0ELb0ELb1ELb1ELb0EE3mmaINS_16FlashAttnFwdSm90ISC_NS_21CollectiveEpilogueFwdINS2_IJS6_NS3_ILi512EEES6_EEES5_S9_SB_Li256ELb0ELb1ELb1ELb0EEENS_19SingleTileSchedulerILb0ELb1ELb1ELi64EEEE13SharedStorageENS1_6TensorINS1_11ArrayEngineIfLm128EEENS1_6LayoutINS2_IJNS2_IJNS3_ILi2EEESR_NS3_ILi32EEEEEES4_S4_EEENS2_IJNS2_IJS4_SR_NS3_ILi4EEEEEENS3_ILi0EEESX_EEEEEEENS_7SoftmaxILi2ELi0EEEEEbRKNSC_6ParamsENS8_25PipelineTmaAsyncNoClusterILi2ENS8_16PipelineTmaAsyncILi2EEEEES19_RNS8_13PipelineStateILj2EEERT0_RT1_iRiRKNS_16SeqlenInfoQKNewKILb0ELb0EEENS2_IJiiiiEEERT_ENKUliT_T0_T1_E_clIZSD_ISM_S10_S12_EbS15_S19_S19_S1C_S1E_S1G_iS1H_S1L_S1M_S1O_EUlRS1P_iE0_NS3_ILb1EEES1W_EEDaiS1P_S1Q_S1R_)
$_ZN7cutlass13device_kernelIN5flash11enable_sm90INS1_16FlashAttnFwdSm90INS1_25CollectiveMainloopFwdSm90ILi2EN4cute5tupleIJNS5_1CILi1EEES8_S8_EEENS6_IJNS7_ILi64EEESA_SA_EEELi512ENS_6half_tEfNS_4arch4Sm90ELb0ELb1ELb1ELb0ELb0ELb0ELb1ELb0ELb0ELb1ELb1ELb0EEENS1_21CollectiveEpilogueFwdINS6_IJSA_NS7_ILi512EEESA_EEES9_SC_SE_Li256ELb0ELb1ELb1ELb0EEENS1_19SingleTileSchedulerILb0ELb1ELb1ELi64EEEEEEEEEvNT_6ParamsE$_ZZN5flash25CollectiveMainloopFwdSm90ILi2EN4cute5tupleIJNS1_1CILi1EEES4_S4_EEENS2_IJNS3_ILi64EEES6_S6_EEELi512EN7cutlass6half_tEfNS8_4arch4Sm90ELb0ELb1ELb1ELb0ELb0ELb0ELb1ELb0ELb0ELb1ELb1ELb0EE3mmaINS_16FlashAttnFwdSm90ISC_NS_21CollectiveEpilogueFwdINS2_IJS6_NS3_ILi512EEES6_EEES5_S9_SB_Li256ELb0ELb1ELb1ELb0EEENS_19SingleTileSchedulerILb0ELb1ELb1ELi64EEEE13SharedStorageENS1_6TensorINS1_11ArrayEngineIfLm128EEENS1_6LayoutINS2_IJNS2_IJNS3_ILi2EEESR_NS3_ILi32EEEEEES4_S4_EEENS2_IJNS2_IJS4_SR_NS3_ILi4EEEEEENS3_ILi0EEESX_EEEEEEENS_7SoftmaxILi2ELi0EEEEEbRKNSC_6ParamsENS8_25PipelineTmaAsyncNoClusterILi2ENS8_16PipelineTmaAsyncILi2EEEEES19_RNS8_13PipelineStateILj2EEERT0_RT1_iRiRKNS_16SeqlenInfoQKNewKILb0ELb0EEENS2_IJiiiiEEERT_ENKUliT_T0_T1_E_clIZSD_ISM_S10_S12_EbS15_S19_S19_S1C_S1E_S1G_iS1H_S1L_S1M_S1O_EUlRS1P_iE0_NS3_ILb1EEES1W_EEDaiS1P_S1Q_S1R_:
[----:B------:R-:W-:Y:S05]  /*2fa60*/  YIELD ;  /* 0x0000000000007946 */ /* 0x000fea0003800000 */
[----:B------:R-:W-:Y:S02]  /*2fa70*/  ULDC UR4, c[0x0][0x20] ;  /* 0x0000080000047ab9 */ /* 0x000fe40000000800 */
[----:B------:R-:W-:-:S05]  /*2fa80*/  VIADD R6, R39, -UR4 ;  /* 0x8000000427067c36 */ /* 0x000fca0008000000 */
[----:B------:R-:W2:Y:S01]  /*2fa90*/  LDL.64 R12, [R6+0x18] ;  /* 0x00001800060c7983 */ /* 0x000ea20000100a00 */
[----:B------:R-:W0:Y:S03]  /*2faa0*/  LDC.64 R4, c[0x0][0x208] ;  /* 0x00008200ff047b82 */ /* 0x000e260000000a00 */
[----:B------:R-:W3:Y:S01]  /*2fab0*/  LDL.64 R10, [R6] ;  /* 0x00000000060a7983 */ /* 0x000ee20000100a00 */
[----:B0-----:R-:W-:Y:S02]  /*2fac0*/  R2UR UR4, R4 ;  /* 0x00000000040472ca */ /* 0x001fe400000e0000 */
[----:B------:R-:W-:-:S13]  /*2fad0*/  R2UR UR5, R5 ;  /* 0x00000000050572ca */ /* 0x000fda00000e0000 */
[----:B--2---:R-:W2:Y:S01]  /*2fae0*/  LD.E R8, desc[UR4][R12.64+0x1c] ;  /* 0x00001c040c087980 */ /* 0x004ea2000c101900 */
[C---:B------:R-:W-:Y:S02]  /*2faf0*/  R2UR UR4, R4.reuse ;  /* 0x00000000040472ca */ /* 0x040fe400000e0000 */
[C---:B------:R-:W-:Y:S02]  /*2fb00*/  R2UR UR5, R5.reuse ;  /* 0x00000000050572ca */ /* 0x040fe400000e0000 */
[----:B------:R-:W-:Y:S02]  /*2fb10*/  R2UR UR6, R4 ;  /* 0x00000000040672ca */ /* 0x000fe400000e0000 */
[----:B------:R-:W-:Y:S01]  /*2fb20*/  R2UR UR7, R5 ;  /* 0x00000000050772ca */ /* 0x000fe200000e0000 */
[----:B------:R-:W-:Y:S01]  /*2fb30*/  BSSY B1, `(.L_x_2281) ;  /* 0x0000009000017945 */ /* 0x000fe20003800000 */
[----:B------:R-:W-:-:S07]  /*2fb40*/  IMAD.MOV.U32 R9, RZ, RZ, R53 ;  /* 0x000000ffff097224 */ /* 0x000fce00078e0035 */
[----:B---3--:R0:W5:Y:S04]  /*2fb50*/  LD.E R7, desc[UR4][R10.64] ;  /* 0x000000040a077980 */ /* 0x008168000c101900 */
[----:B------:R0:W5:Y:S01]  /*2fb60*/  LD.E R18, desc[UR6][R10.64+0x4] ;  /* 0x000004060a127980 */ /* 0x000162000c101900 */
[----:B--2---:R-:W-:-:S04]  /*2fb70*/  LOP3.LUT R8, R8, 0x1, RZ, 0xfc, !PT ;  /* 0x0000000108087812 */ /* 0x004fc800078efcff */
[----:B------:R-:W-:Y:S01]  /*2fb80*/  ISETP.NE.AND P0, PT, R8, 0x3, PT ;  /* 0x000000030800780c */ /* 0x000fe20003f05270 */
[----:B------:R-:W-:-:S12]  /*2fb90*/  IMAD.MOV.U32 R8, RZ, RZ, R52 ;  /* 0x000000ffff087224 */ /* 0x000fd800078e0034 */
[----:B0-----:R-:W-:Y:S05]  /*2fba0*/  @!P0 BRA `(.L_x_2282) ;  /* 0x0000000000048947 */ /* 0x001fea0003800000 */
[----:B------:R-:W-:Y:S01]  /*2fbb0*/  BPT.TRAP 0x1 ;  /* 0x000000040000795c */ /* 0x000fe20000300000 */
.L_x_2282:
[----:B------:R-:W-:Y:S05]  /*2fbc0*/  BSYNC B1 ;  /* 0x0000000000017941 */ /* 0x000fea0003800000 */
.L_x_2281:
[----:B------:R-:W-:Y:S02]  /*2fbd0*/  R2UR UR4, R4 ;  /* 0x00000000040472ca */ /* 0x000fe400000e0000 */
[----:B------:R-:W-:-:S13]  /*2fbe0*/  R2UR UR5, R5 ;  /* 0x00000000050572ca */ /* 0x000fda00000e0000 */
[----:B------:R-:W2:Y:S01]  /*2fbf0*/  LD.E.64 R14, desc[UR4][R12.64+0x8] ;  /* 0x000008040c0e7980 */ /* 0x000ea2000c101b00 */
[----:B-----5:R-:W-:Y:S02]  /*2fc00*/  SHF.L.U32 R20, R18, 0x1f, RZ ;  /* 0x0000001f12147819 */ /* 0x020fe400000006ff */
[----:B--2---:R-:W-:-:S05]  /*2fc10*/  MOV R14, R14 ;  /* 0x0000000e000e7202 */ /* 0x004fca0000000f00 */
[----:B------:R-:W-:-:S04]  /*2fc20*/  IMAD R7, R7, 0x8, R14 ;  /* 0x0000000807077824 */ /* 0x000fc800078e020e */
[----:B------:R0:W1:Y:S01]  /*2fc30*/  SYNCS.PHASECHK.TRANS64.TRYWAIT P0, [R7+URZ], R20 ;  /* 0x00000014070075a7 */ /* 0x000062000800017f */
[----:B------:R-:W2:Y:S01]  /*2fc40*/  LD.E R18, desc[UR4][R12.64+0x1c] ;  /* 0x00001c040c127980 */ /* 0x000ea2000c101900 */
[----:B------:R-:W-:Y:S02]  /*2fc50*/  R2UR UR6, R4 ;  /* 0x00000000040672ca */ /* 0x000fe400000e0000 */
[----:B------:R-:W-:Y:S01]  /*2fc60*/  R2UR UR7, R5 ;  /* 0x00000000050772ca */ /* 0x000fe200000e0000 */
[----:B------:R0:W5:Y:S01]  /*2fc70*/  LD.E R14, desc[UR4][R10.64] ;  /* 0x000000040a0e7980 */ /* 0x000162000c101900 */
[----:B------:R-:W-:Y:S11]  /*2fc80*/  BSSY B1, `(.L_x_2283) ;  /* 0x0000006000017945 */ /* 0x000ff60003800000 */
[----:B------:R0:W5:Y:S01]  /*2fc90*/  LD.E R15, desc[UR6][R10.64+0x4] ;  /* 0x000004060a0f7980 */ /* 0x000162000c101900 */
[----:B--2---:R-:W-:-:S04]  /*2fca0*/  LOP3.LUT R18, R18, 0x1, RZ, 0xfc, !PT ;  /* 0x0000000112127812 */ /* 0x004fc800078efcff */
[----:B------:R-:W-:-:S13]  /*2fcb0*/  ISETP.NE.AND P1, PT, R18, 0x3, PT ;  /* 0x000000031200780c */ /* 0x000fda0003f25270 */
[----:B01----:R-:W-:Y:S05]  /*2fcc0*/  @!P1 BRA `(.L_x_2284) ;  /* 0x0000000000049947 */ /* 0x003fea0003800000 */
[----:B------:R-:W-:Y:S01]  /*2fcd0*/  BPT.TRAP 0x1 ;  /* 0x000000040000795c */ /* 0x000fe20000300000 */
.L_x_2284:
[----:B------:R-:W-:Y:S05]  /*2fce0*/  BSYNC B1 ;  /* 0x0000000000017941 */ /* 0x000fea0003800000 */
.L_x_2283:
[----:B------:R-:W-:Y:S04]  /*2fcf0*/  BSSY B1, `(.L_x_2285) ;  /* 0x000000a000017945 */ /* 0x000fe80003800000 */
[----:B------:R-:W-:Y:S05]  /*2fd00*/  @P0 BRA `(.L_x_2286) ;  /* 0x0000000000200947 */ /* 0x000fea0003800000 */
[----:B------:R-:W-:Y:S02]  /*2fd10*/  R2UR UR4, R4 ;  /* 0x00000000040472ca */ /* 0x000fe400000e0000 */
[----:B------:R-:W-:-:S13]  /*2fd20*/  R2UR UR5, R5 ;  /* 0x00000000050572ca */ /* 0x000fda00000e0000 */
[----:B------:R-:W2:Y:S01]  /*2fd30*/  LD.E.64 R12, desc[UR4][R12.64+0x8] ;  /* 0x000008040c0c7980 */ /* 0x000ea2000c101b00 */
[----:B-----5:R-:W-:Y:S02]  /*2fd40*/  SHF.L.U32 R15, R15, 0x1f, RZ ;  /* 0x0000001f0f0f7819 */ /* 0x020fe400000006ff */
[----:B--2---:R-:W-:-:S05]  /*2fd50*/  MOV R7, R12 ;  /* 0x0000000c00077202 */ /* 0x004fca0000000f00 */
[----:B------:R-:W-:-:S04]  /*2fd60*/  IMAD R14, R14, 0x8, R7 ;  /* 0x000000080e0e7824 */ /* 0x000fc800078e0207 */
[----:B------:R-:W0:Y:S02]  /*2fd70*/  SYNCS.PHASECHK.TRANS64.TRYWAIT P0, [R14+URZ], R15 ;  /* 0x0000000f0e0075a7 */ /* 0x000e24000800017f */
[----:B0-----:R-:W-:Y:S05]  /*2fd80*/  @!P0 BRA `(.L_x_2287) ;  /* 0x000000f000d88947 */ /* 0x001fea0003800000 */
.L_x_2286:
[----:B------:R-:W-:Y:S05]  /*2fd90*/  BSYNC B1 ;  /* 0x0000000000017941 */ /* 0x000fea0003800000 */
.L_x_2285:
[----:B0----5:R-:W2:Y:S04]  /*2fda0*/  LDL.64 R14, [R6] ;  /* 0x00000000060e7983 */ /* 0x021ea80000100a00 */
[----:B------:R-:W3:Y:S01]  /*2fdb0*/  LDL.64 R12, [R6+0x28] ;  /* 0x00002800060c7983 */ /* 0x000ee20000100a00 */
[C---:B------:R-:W-:Y:S02]  /*2fdc0*/  R2UR UR6, R4.reuse ;  /* 0x00000000040672ca */ /* 0x040fe400000e0000 */
[C---:B------:R-:W-:Y:S01]  /*2fdd0*/  R2UR UR7, R5.reuse ;  /* 0x00000000050772ca */ /* 0x040fe200000e0000 */
[----:B------:R-:W4:Y:S01]  /*2fde0*/  LDL.64 R10, [R6+0x20] ;  /* 0x00002000060a7983 */ /* 0x000f220000100a00 */
[C---:B------:R-:W-:Y:S02]  /*2fdf0*/  R2UR UR4, R4.reuse ;  /* 0x00000000040472ca */ /* 0x040fe400000e0000 */
[----:B------:R-:W-:Y:S01]  /*2fe00*/  R2UR UR5, R5 ;  /* 0x00000000050572ca */ /* 0x000fe200000e0000 */
[----:B------:R-:W4:Y:S08]  /*2fe10*/  LDL.64 R18, [R6+0x8] ;  /* 0x0000080006127983 */ /* 0x000f300000100a00 */
[----:B--2---:R-:W2:Y:S04]  /*2fe20*/  LD.E R15, desc[UR6][R14.64] ;  /* 0x000000060e0f7980 */ /* 0x004ea8000c101900 */
[----:B---3--:R-:W2:Y:S01]  /*2fe30*/  LD.E.64 R20, desc[UR4][R12.64] ;  /* 0x000000040c147980 */ /* 0x008ea2000c101b00 */
[----:B------:R-:W-:Y:S05]  /*2fe40*/  WARPSYNC.ALL ;  /* 0x0000000000007948 */ /* 0x000fea0003800000 */
[----:B------:R-:W-:-:S02]  /*2fe50*/  R2UR UR4, R4 ;  /* 0x00000000040472ca */ /* 0x000fc400000e0000 */
[C---:B------:R-:W-:Y:S02]  /*2fe60*/  R2UR UR5, R5.reuse ;  /* 0x00000000050572ca */ /* 0x040fe400000e0000 */
[----:B------:R-:W-:Y:S02]  /*2fe70*/  R2UR UR6, R4 ;  /* 0x00000000040672ca */ /* 0x000fe400000e0000 */
[----:B------:R-:W-:-:S09]  /*2fe80*/  R2UR UR7, R5 ;  /* 0x00000000050772ca */ /* 0x000fd200000e0000 */
[----:B----4-:R0:W-:Y:S04]  /*2fe90*/  ST.E desc[UR4][R18.64], RZ ;  /* 0x000000ff12007985 */ /* 0x0101e8000c101904 */
[----:B------:R-:W3:Y:S01]  /*2fea0*/  LD.E.64 R12, desc[UR6][R10.64] ;  /* 0x000000060a0c7980 */ /* 0x000ee2000c101b00 */
[----:B--2---:R-:W-:Y:S01]  /*2feb0*/  IMAD R14, R15, 0x200, R20 ;  /* 0x000002000f0e7824 */ /* 0x004fe200078e0214 */
[----:B------:R-:W-:Y:S01]  /*2fec0*/  WARPGROUP.ARRIVE ;  /* 0x00000000000079c5 */ /* 0x000fe20000000000 */
[----:B------:R-:W-:Y:S01]  /*2fed0*/  IMAD.MOV.U32 R15, RZ, RZ, R21 ;  /* 0x000000ffff0f7224 */ /* 0x000fe200078e0015 */
[----:B------:R-:W-:Y:S01]  /*2fee0*/  R2UR UR8, R4 ;  /* 0x00000000040872ca */ /* 0x000fe200000e0000 */
[----:B------:R-:W-:Y:S01]  /*2fef0*/  IMAD.MOV.U32 R7, RZ, RZ, 0x1 ;  /* 0x00000001ff077424 */ /* 0x000fe200078e00ff */
[----:B------:R-:W-:-:S02]  /*2ff00*/  R2UR UR6, R14 ;  /* 0x000000000e0672ca */ /* 0x000fc400000e0000 */
[----:B------:R-:W-:Y:S02]  /*2ff10*/  R2UR UR7, R15 ;  /* 0x000000000f0772ca */ /* 0x000fe400000e0000 */
[C---:B------:R-:W-:Y:S02]  /*2ff20*/  R2UR UR9, R5.reuse ;  /* 0x00000000050972ca */ /* 0x040fe400000e0000 */
[----:B------:R-:W-:Y:S02]  /*2ff30*/  R2UR UR10, R4 ;  /* 0x00000000040a72ca */ /* 0x000fe400000e0000 */
[----:B------:R-:W-:Y:S02]  /*2ff40*/  R2UR UR11, R5 ;  /* 0x00000000050b72ca */ /* 0x000fe400000e0000 */
[----:B---3--:R-:W-:Y:S02]  /*2ff50*/  R2UR UR4, R12 ;  /* 0x000000000c0472ca */ /* 0x008fe400000e0000 */
[----:B------:R-:W-:-:S13]  /*2ff60*/  R2UR UR5, R13 ;  /* 0x000000000d0572ca */ /* 0x000fda00000e0000 */
[----:B------:R-:W-:Y:S03]  /*2ff70*/  HGMMA.64x64x16.F32 R24, gdesc[UR4], RZ, !UPT, gsb0 ;  /* 0x00e00000041879f0 */ /* 0x000fe6000c0008ff */
[----:B------:R-:W-:Y:S02]  /*2ff80*/  WARPGROUP.DEPBAR.LE gsb0, 0x0 ;  /* 0x00008000000079c5 */ /* 0x000fe40000010000 */
[----:B------:R0:W-:Y:S04]  /*2ff90*/  ST.E desc[UR8][R18.64], R7 ;  /* 0x0000000712007985 */ /* 0x0001e8000c101908 */
[----:B------:R-:W2:Y:S01]  /*2ffa0*/  LD.E.64 R12, desc[UR10][R10.64] ;  /* 0x0000000a0a0c7980 */ /* 0x000ea2000c101b00 */
[----:B------:R-:W-:Y:S01]  /*2ffb0*/  VIADD R20, R14, 0x2 ;  /* 0x000000020e147836 */ /* 0x000fe20000000000 */
[----:B------:R-:W-:Y:S01]  /*2ffc0*/  R2UR UR7, R21 ;  /* 0x00000000150772ca */ /* 0x000fe200000e0000 */
[----:B------:R-:W-:Y:S01]  /*2ffd0*/  WARPGROUP.ARRIVE ;  /* 0x00000000000079c5 */ /* 0x000fe20000000000 */
[----:B------:R-:W-:-:S02]  /*2ffe0*/  R2UR UR8, R4 ;  /* 0x00000000040872ca */ /* 0x000fc400000e0000 */
[----:B------:R-:W-:Y:S02]  /*2fff0*/  R2UR UR6, R20 ;  /* 0x00000000140672ca */ /* 0x000fe400000e0000 */
[C---:B------:R-:W-:Y:S02]  /*30000*/  R2UR UR9, R5.reuse ;  /* 0x00000000050972ca */ /* 0x040fe400000e0000 */
[----:B------:R-:W-:Y:S02]  /*30010*/  R2UR UR10, R4 ;  /* 0x00000000040a72ca */ /* 0x000fe400000e0000 */
[----:B------:R-:W-:Y:S01]  /*30020*/  R2UR UR11, R5 ;  /* 0x00000000050b72ca */ /* 0x000fe200000e0000 */
[----:B--2---:R-:W-:Y:S01]  /*30030*/  VIADD R12, R12, 0x2 ;  /* 0x000000020c0c7836 */ /* 0x004fe20000000000 */
[----:B------:R-:W-:-:S04]  /*30040*/  R2UR UR5, R13 ;  /* 0x000000000d0572ca */ /* 0x000fc800000e0000 */
[----:B------:R-:W-:-:S13]  /*30050*/  R2UR UR4, R12 ;  /* 0x000000000c0472ca */ /* 0x000fda00000e0000 */
[----:B------:R-:W-:Y:S03]  /*30060*/  HGMMA.64x64x16.F32 R24, gdesc[UR4], R24, gsb0 ;  /* 0x00e00000041879f0 */ /* 0x000fe60008000818 */
        /* <DEDUP_REMOVED lines=19> */
[----:B------:R-:W-:Y:S01]  /*301a0*/  WARPGROUP.ARRIVE ;  /* 0x00000000000079c5 */ /* 0x000fe20000000000 */
[----:B------:R-:W-:Y:S01]  /*301b0*/  IMAD.MOV.U32 R15, RZ, RZ, R21 ;  /* 0x000000ffff0f7224 */ /* 0x000fe200078e0015 */
[----:B------:R-:W-:-:S02]  /*301c0*/  R2UR UR8, R4 ;  /* 0x00000000040872ca */ /* 0x000fc400000e0000 */
[----:B------:R-:W-:Y:S02]  /*301d0*/  R2UR UR6, R14 ;  /* 0x000000000e0672ca */ /* 0x000fe400000e0000 */
        /* <DEDUP_REMOVED lines=8> */
[----:B------:R-:W2:Y:S01]  /*30260*/  LDL.64 R12, [R6+0x38] ;  /* 0x00003800060c7983 */ /* 0x000ea20000100a00 */
[----:B------:R-:W-:-:S02]  /*30270*/  R2UR UR4, R4 ;  /* 0x00000000040472ca */ /* 0x000fc400000e0000 */
[----:B------:R-:W-:Y:S01]  /*30280*/  R2UR UR5, R5 ;  /* 0x00000000050572ca */ /* 0x000fe200000e0000 */
[----:B------:R-:W3:-:S12]  /*30290*/  LDL.64 R10, [R6+0x30] ;  /* 0x00003000060a7983 */ /* 0x000ed80000100a00 */
[----:B--2---:R-:W2:Y:S01]  /*302a0*/  LD.E R12, desc[UR4][R12.64] ;  /* 0x000000040c0c7980 */ /* 0x004ea2000c101900 */
[----:B---3--:R-:W-:Y:S01]  /*302b0*/  MOV R10, R10 ;  /* 0x0000000a000a7202 */ /* 0x008fe20000000f00 */
[----:B------:R-:W-:Y:S01]  /*302c0*/  BSSY B1, `(.L_x_2288) ;  /* 0x0000007000017945 */ /* 0x000fe20003800000 */
[----:B--2---:R-:W-:-:S04]  /*302d0*/  LEA.HI R14, R12, R12, RZ, 0x1 ;  /* 0x0000000c0c0e7211 */ /* 0x004fc800078f08ff */
[----:B------:R-:W-:-:S05]  /*302e0*/  LOP3.LUT R15, R14, 0xfffffffe, RZ, 0xc0, !PT ;  /* 0xfffffffe0e0f7812 */ /* 0x000fca00078ec0ff */
[----:B------:R-:W-:-:S05]  /*302f0*/  IMAD.IADD R15, R12, 0x1, -R15 ;  /* 0x000000010c0f7824 */ /* 0x000fca00078e0a0f */
[----:B------:R-:W-:-:S04]  /*30300*/  SHF.L.U32 R15, R15, 0x1f, RZ ;  /* 0x0000001f0f0f7819 */ /* 0x000fc800000006ff */
[----:B------:R-:W1:Y:S02]  /*30310*/  SYNCS.PHASECHK.TRANS64.TRYWAIT P0, [R10+URZ+0x38810], R15 ;  /* 0x0388100f0a0075a7 */ /* 0x000e64000800017f */
[----:B01----:R-:W-:Y:S05]  /*30320*/  @!P0 BRA `(.L_x_2289) ;  /* 0x000000ec00848947 */ /* 0x003fea0003800000 */
.L_x_2312:
[----:B------:R-:W-:Y:S05]  /*30330*/  BSYNC B1 ;  /* 0x0000000000017941 */ /* 0x000fea0003800000 */
.L_x_2288:
[----:B------:R-:W2:Y:S01]  /*30340*/  LDL.64 R12, [R6+0x40] ;  /* 0x00004000060c7983 */ /* 0x000ea20000100a00 */
[----:B------:R-:W-:Y:S02]  /*30350*/  R2UR UR4, R4 ;  /* 0x00000000040472ca */ /* 0x000fe400000e0000 */
[----:B------:R-:W-:Y:S01]  /*30360*/  R2UR UR5, R5 ;  /* 0x00000000050572ca */ /* 0x000fe200000e0000 */
[----:B0-----:R-:W3:-:S12]  /*30370*/  LDL.64 R10, [R6] ;  /* 0x00000000060a7983 */ /* 0x001ed80000100a00 */
[----:B--2---:R-:W2:Y:S01]  /*30380*/  LD.E R14, desc[UR4][R12.64+0x1c] ;  /* 0x00001c040c0e7980 */ /* 0x004ea2000c101900 */
[----:B------:R-:W-:Y:S02]  /*30390*/  R2UR UR6, R4 ;  /* 0x00000000040672ca */ /* 0x000fe400000e0000 */
[----:B------:R-:W-:Y:S01]  /*303a0*/  R2UR UR7, R5 ;  /* 0x00000000050772ca */ /* 0x000fe200000e0000 */
[----:B---3--:R0:W5:Y:S01]  /*303b0*/  LD.E R18, desc[UR4][R10.64] ;  /* 0x000000040a127980 */ /* 0x008162000c101900 */
[----:B------:R-:W-:Y:S11]  /*303c0*/  BSSY B1, `(.L_x_2290) ;  /* 0x0000006000017945 */ /* 0x000ff60003800000 */
[----:B------:R0:W5:Y:S01]  /*303d0*/  LD.E R19, desc[UR6][R10.64+0x4] ;  /* 0x000004060a137980 */ /* 0x000162000c101900 */
[----:B--2---:R-:W-:-:S04]  /*303e0*/  LOP3.LUT R14, R14, 0x1, RZ, 0xfc, !PT ;  /* 0x000000010e0e7812 */ /* 0x004fc800078efcff */
[----:B------:R-:W-:-:S13]  /*303f0*/  ISETP.NE.AND P0, PT, R14, 0x3, PT ;  /* 0x000000030e00780c */ /* 0x000fda0003f05270 */
[----:B0-----:R-:W-:Y:S05]  /*30400*/  @!P0 BRA `(.L_x_2291) ;  /* 0x0000000000048947 */ /* 0x001fea0003800000 */
[----:B------:R-:W-:Y:S01]  /*30410*/  BPT.TRAP 0x1 ;  /* 0x000000040000795c */ /* 0x000fe20000300000 */
.L_x_2291:
[----:B------:R-:W-:Y:S05]  /*30420*/  BSYNC B1 ;  /* 0x0000000000017941 */ /* 0x000fea0003800000 */
.L_x_2290:
        /* <DEDUP_REMOVED lines=17> */
.L_x_2293:
[----:B------:R-:W-:Y:S05]  /*30540*/  BSYNC B1 ;  /* 0x0000000000017941 */ /* 0x000fea0003800000 */
.L_x_2292:
        /* <DEDUP_REMOVED lines=10> */
.L_x_2295:
[----:B------:R-:W-:Y:S05]  /*305f0*/  BSYNC B1 ;  /* 0x0000000000017941 */ /* 0x000fea0003800000 */
.L_x_2294:
[----:B------:R-:W2:Y:S04]  /*30600*/  LDL.64 R18, [R6] ;  /* 0x0000000006127983 */ /* 0x000ea80000100a00 */
[----:B------:R-:W3:Y:S01]  /*30610*/  LDL.64 R12, [R6+0x58] ;  /* 0x00005800060c7983 */ /* 0x000ee20000100a00 */
[C---:B------:R-:W-:Y:S02]  /*30620*/  R2UR UR6, R4.reuse ;  /* 0x00000000040672ca */ /* 0x040fe400000e0000 */
[C---:B------:R-:W-:Y:S01]  /*30630*/  R2UR UR7, R5.reuse ;  /* 0x00000000050772ca */ /* 0x040fe200000e0000 */
[----:B------:R-:W4:Y:S01]  /*30640*/  LDL.64 R10, [R6+0x48] ;  /* 0x00004800060a7983 */ /* 0x000f220000100a00 */
[C---:B------:R-:W-:Y:S02]  /*30650*/  R2UR UR4, R4.reuse ;  /* 0x00000000040472ca */ /* 0x040fe400000e0000 */
[----:B------:R-:W-:Y:S01]  /*30660*/  R2UR UR5, R5 ;  /* 0x00000000050572ca */ /* 0x000fe200000e0000 */
[----:B0----5:R-:W4:Y:S08]  /*30670*/  LDL.64 R14, [R6+0x50] ;  /* 0x00005000060e7983 */ /* 0x021f300000100a00 */
[----:B--2---:R-:W2:Y:S04]  /*30680*/  LD.E R21, desc[UR6][R18.64] ;  /* 0x0000000612157980 */ /* 0x004ea8000c101900 */
[----:B---3--:R-:W2:Y:S01]  /*30690*/  LD.E.64 R12, desc[UR4][R12.64] ;  /* 0x000000040c0c7980 */ /* 0x008ea2000c101b00 */
[----:B------:R-:W-:Y:S05]  /*306a0*/  WARPSYNC.ALL ;  /* 0x0000000000007948 */ /* 0x000fea0003800000 */
[----:B------:R-:W-:-:S02]  /*306b0*/  R2UR UR6, R4 ;  /* 0x00000000040672ca */ /* 0x000fc400000e0000 */
[C---:B------:R-:W-:Y:S02]  /*306c0*/  R2UR UR7, R5.reuse ;  /* 0x00000000050772ca */ /* 0x040fe400000e0000 */
[----:B------:R-:W-:Y:S02]  /*306d0*/  R2UR UR4, R4 ;  /* 0x00000000040472ca */ /* 0x000fe400000e0000 */
[----:B------:R-:W-:-:S09]  /*306e0*/  R2UR UR5, R5 ;  /* 0x00000000050572ca */ /* 0x000fd200000e0000 */
[----:B----4-:R-:W3:Y:S04]  /*306f0*/  LD.E R20, desc[UR6][R10.64] ;  /* 0x000000060a147980 */ /* 0x010ee8000c101900 */
[----:B------:R-:W4:Y:S01]  /*30700*/  LD.E.64 R18, desc[UR4][R14.64] ;  /* 0x000000040e127980 */ /* 0x000f22000c101b00 */
[----:B--2---:R-:W-:Y:S01]  /*30710*/  IMAD R12, R21, 0x1000, R12 ;  /* 0x00001000150c7824 */ /* 0x004fe200078e020c */
[----:B------:R-:W-:Y:S01]  /*30720*/  R2UR UR7, R13 ;  /* 0x000000000d0772ca */ /* 0x000fe200000e0000 */
[----:B------:R-:W-:Y:S01]  /*30730*/  WARPGROUP.ARRIVE ;  /* 0x00000000000079c5 */ /* 0x000fe20000000000 */
[----:B------:R-:W-:Y:S02]  /*30740*/  R2UR UR8, R4 ;  /* 0x00000000040872ca */ /* 0x000fe400000e0000 */
[----:B------:R-:W-:-:S02]  /*30750*/  R2UR UR6, R12 ;  /* 0x000000000c0672ca */ /* 0x000fc400000e0000 */
[C---:B------:R-:W-:Y:S02]  /*30760*/  R2UR UR9, R5.reuse ;  /* 0x00000000050972ca */ /* 0x040fe400000e0000 */
[----:B------:R-:W-:Y:S02]  /*30770*/  R2UR UR10, R4 ;  /* 0x00000000040a72ca */ /* 0x000fe400000e0000 */
[----:B------:R-:W-:Y:S02]  /*30780*/  R2UR UR11, R5 ;  /* 0x00000000050b72ca */ /* 0x000fe400000e0000 */
[----:B---3--:R-:W-:Y:S02]  /*30790*/  ISETP.NE.U32.AND P0, PT, R20, RZ, PT ;  /* 0x000000ff1400720c */ /* 0x008fe40003f05070 */
[----:B----4-:R-:W-:Y:S02]  /*307a0*/  R2UR UR4, R18 ;  /* 0x00000000120472ca */ /* 0x010fe400000e0000 */
[----:B------:R-:W-:-:S09]  /*307b0*/  R2UR UR5, R19 ;  /* 0x00000000130572ca */ /* 0x000fd200000e0000 */
[----:B------:R-:W-:-:S05]  /*307c0*/  VOTEU.ANY UP0, P0 ;  /* 0x00000000003f7886 */ /* 0x000fca0000000100 */
[----:B------:R-:W-:Y:S03]  /*307d0*/  HGMMA.64x64x16.F32 R24, gdesc[UR4], R24, UP0, gsb0 ;  /* 0x00e00000041879f0 */ /* 0x000fe6000b800818 */
[----:B------:R-:W-:Y:S02]  /*307e0*/  WARPGROUP.DEPBAR.LE gsb0, 0x0 ;  /* 0x00008000000079c5 */ /* 0x000fe40000010000 */
[----:B------:R-:W-:Y:S04]  /*307f0*/  ST.E desc[UR8][R10.64], R7 ;  /* 0x000000070a007985 */ /* 0x000fe8000c101908 */
[----:B------:R-:W2:Y:S01]  /*30800*/  LD.E.64 R18, desc[UR10][R14.64] ;  /* 0x0000000a0e127980 */ /* 0x000ea2000c101b00 */
[----:B------:R-:W-:Y:S01]  /*30810*/  VIADD R20, R12, 0x2 ;  /* 0x000000020c147836 */ /* 0x000fe20000000000 */
[----:B------:R-:W-:Y:S01]  /*30820*/  WARPGROUP.ARRIVE ;  /* 0x00000000000079c5 */ /* 0x000fe20000000000 */
[----:B------:R-:W-:Y:S01]  /*30830*/  IMAD.MOV.U32 R21, RZ, RZ, R13 ;  /* 0x000000ffff157224 */ /* 0x000fe200078e000d */
[----:B------:R-:W-:-:S02]  /*30840*/  R2UR UR8, R4 ;  /* 0x00000000040872ca */ /* 0x000fc400000e0000 */
[----:B------:R-:W-:Y:S02]  /*30850*/  R2UR UR6, R20 ;  /* 0x00000000140672ca */ /* 0x000fe400000e0000 */
        /* <DEDUP_REMOVED lines=236> */
[----:B------:R-:W-:Y:S01]  /*31720*/  UMOV UR4, 0x1 ;  /* 0x0000000100047882 */ /* 0x000fe20000000000 */
[----:B------:R-:W-:Y:S01]  /*31730*/  IMAD.MOV.U32 R21, RZ, RZ, R13 ;  /* 0x000000ffff157224 */ /* 0x000fe200078e000d */
[----:B------:R-:W0:Y:S01]  /*31740*/  S2R R60, SR_TID.X ;  /* 0x00000000003c7919 */ /* 0x000e220000002100 */
[----:B------:R-:W-:Y:S01]  /*31750*/  UISETP.NE.U32.AND UP0, UPT, UR4, URZ, UPT ;  /* 0x0000003f0400728c */ /* 0x000fe2000bf05070 */
[----:B------:R-:W-:Y:S01]  /*31760*/  WARPGROUP.ARRIVE ;  /* 0x00000000000079c5 */ /* 0x000fe20000000000 */
[----:B------:R-:W-:-:S02]  /*31770*/  R2UR UR6, R4 ;  /* 0x00000000040672ca */ /* 0x000fc400000e0000 */
[----:B------:R-:W-:Y:S02]  /*31780*/  R2UR UR11, R21 ;  /* 0x00000000150b72ca */ /* 0x000fe400000e0000 */
[C---:B------:R-:W-:Y:S02]  /*31790*/  R2UR UR7, R5.reuse ;  /* 0x00000000050772ca */ /* 0x040fe400000e0000 */
[----:B------:R-:W-:Y:S02]  /*317a0*/  R2UR UR12, R4 ;  /* 0x00000000040c72ca */ /* 0x000fe400000e0000 */
[----:B------:R-:W-:Y:S02]  /*317b0*/  R2UR UR13, R5 ;  /* 0x00000000050d72ca */ /* 0x000fe400000e0000 */
[----:B0-----:R-:W-:-:S06]  /*317c0*/  SHF.R.U32.HI R56, RZ, 0x7, R60 ;  /* 0x00000007ff387819 */ /* 0x001fcc000001163c */
[----:B------:R-:W0:Y:S02]  /*317d0*/  SHFL.IDX PT, R56, R56, RZ, 0x1f ;  /* 0x00001fff38387589 */ /* 0x000e2400000e0000 */
[----:B0-----:R-:W-:-:S04]  /*317e0*/  ISETP.GT.AND P0, PT, R56, 0x7f, PT ;  /* 0x0000007f3800780c */ /* 0x001fc80003f04270 */
[----:B------:R-:W-:-:S05]  /*317f0*/  SEL R59, RZ, 0x2, !P0 ;  /* 0x00000002ff3b7807 */ /* 0x000fca0004000000 */
[----:B------:R-:W-:-:S05]  /*31800*/  IMAD.IADD R20, R59, 0x1, R58 ;  /* 0x000000013b147824 */ /* 0x000fca00078e023a */
[----:B------:R-:W-:Y:S02]  /*31810*/  R2UR UR10, R20 ;  /* 0x00000000140a72ca */ /* 0x000fe400000e0000 */
[----:B--2---:R-:W-:Y:S02]  /*31820*/  IADD3 R18, R59, 0x800, R18 ;  /* 0x000008003b127810 */ /* 0x004fe40007ffe012 */
[----:B------:R-:W-:Y:S02]  /*31830*/  R2UR UR9, R19 ;  /* 0x00000000130972ca */ /* 0x000fe400000e0000 */
[----:B------:R-:W-:-:S13]  /*31840*/  R2UR UR8, R18 ;  /* 0x00000000120872ca */ /* 0x000fda00000e0000 */
[----:B------:R-:W-:Y:S03]  /*31850*/  HGMMA.64x64x16.F32 R24, gdesc[UR8], R24, UP0, gsb0 ;  /* 0x00e00000081879f0 */ /* 0x000fe6000b800818 */
[----:B------:R-:W-:Y:S02]  /*31860*/  WARPGROUP.DEPBAR.LE gsb0, 0x0 ;  /* 0x00008000000079c5 */ /* 0x000fe40000010000 */
[----:B------:R-:W-:Y:S04]  /*31870*/  ST.E desc[UR6][R10.64], R7 ;  /* 0x000000070a007985 */ /* 0x000fe8000c101906 */
[----:B------:R-:W2:Y:S01]  /*31880*/  LD.E.64 R18, desc[UR12][R14.64] ;  /* 0x0000000c0e127980 */ /* 0x000ea2000c101b00 */
[----:B------:R-:W-:Y:S01]  /*31890*/  IMAD.MOV.U32 R63, RZ, RZ, 0x4 ;  /* 0x00000004ff3f7424 */ /* 0x000fe200078e00ff */
[----:B------:R-:W-:Y:S01]  /*318a0*/  WARPGROUP.ARRIVE ;  /* 0x00000000000079c5 */ /* 0x000fe20000000000 */
[----:B------:R-:W-:Y:S01]  /*318b0*/  IMAD.MOV.U32 R21, RZ, RZ, R13 ;  /* 0x000000ffff157224 */ /* 0x000fe200078e000d */
[----:B------:R-:W-:-:S02]  /*318c0*/  R2UR UR8, R4 ;  /* 0x00000000040872ca */ /* 0x000fc400000e0000 */
[----:B------:R-:W-:Y:S02]  /*318d0*/  SEL R61, R63, 0x2, P0 ;  /* 0x000000023f3d7807 */ /* 0x000fe40000000000 */
[----:B------:R-:W-:Y:S02]  /*318e0*/  R2UR UR7, R21 ;  /* 0x00000000150772ca */ /* 0x000fe400000e0000 */
[C---:B------:R-:W-:Y:S01]  /*318f0*/  R2UR UR9, R5.reuse ;  /* 0x00000000050972ca */ /* 0x040fe200000e0000 */
[----:B------:R-:W-:Y:S01]  /*31900*/  IMAD.IADD R20, R58, 0x1, R61 ;  /* 0x000000013a147824 */ /* 0x000fe200078e023d */
[----:B------:R-:W-:Y:S02]  /*31910*/  R2UR UR10, R4 ;  /* 0x00000000040a72ca */ /* 0x000fe400000e0000 */
[----:B------:R-:W-:Y:S02]  /*31920*/  R2UR UR11, R5 ;  /* 0x00000000050b72ca */ /* 0x000fe400000e0000 */
[----:B------:R-:W-:-:S02]  /*31930*/  R2UR UR6, R20 ;  /* 0x00000000140672ca */ /* 0x000fc400000e0000 */
[----:B--2---:R-:W-:Y:S02]  /*31940*/  IADD3 R18, R61, 0x800, R18 ;  /* 0x000008003d127810 */ /* 0x004fe40007ffe012 */
[----:B------:R-:W-:Y:S02]  /*31950*/  R2UR UR5, R19 ;  /* 0x00000000130572ca */ /* 0x000fe400000e0000 */
[----:B------:R-:W-:-:S13]  /*31960*/  R2UR UR4, R18 ;  /* 0x00000000120472ca */ /* 0x000fda00000e0000 */
[----:B------:R-:W-:Y:S03]  /*31970*/  HGMMA.64x64x16.F32 R24, gdesc[UR4], R24, gsb0 ;  /* 0x00e00000041879f0 */ /* 0x000fe60008000818 */
[----:B------:R-:W-:Y:S02]  /*31980*/  WARPGROUP.DEPBAR.LE gsb0, 0x0 ;  /* 0x00008000000079c5 */ /* 0x000fe40000010000 */
[----:B------:R-:W-:Y:S04]  /*31990*/  ST.E desc[UR8][R10.64], R7 ;  /* 0x000000070a007985 */ /* 0x000fe8000c101908 */
[----:B------:R-:W2:Y:S01]  /*319a0*/  LD.E.64 R18, desc[UR10][R14.64] ;  /* 0x0000000a0e127980 */ /* 0x000ea2000c101b00 */
[----:B------:R-:W-:Y:S01]  /*319b0*/  SEL R63, R63, 0x6, !P0 ;  /* 0x000000063f3f7807 */ /* 0x000fe20004000000 */
[----:B------:R-:W-:Y:S01]  /*319c0*/  IMAD.MOV.U32 R21, RZ, RZ, R13 ;  /* 0x000000ffff157224 */ /* 0x000fe200078e000d */
[----:B------:R-:W-:Y:S01]  /*319d0*/  WARPGROUP.ARRIVE ;  /* 0x00000000000079c5 */ /* 0x000fe20000000000 */
[----:B------:R-:W-:-:S02]  /*319e0*/  R2UR UR8, R4 ;  /* 0x00000000040872ca */ /* 0x000fc400000e0000 */
[----:B------:R-:W-:Y:S01]  /*319f0*/  IMAD.IADD R20, R58, 0x1, R63 ;  /* 0x000000013a147824 */ /* 0x000fe200078e023f */
[----:B------:R-:W-:Y:S02]  /*31a00*/  R2UR UR7, R21 ;  /* 0x00000000150772ca */ /* 0x000fe400000e0000 */
[C---:B------:R-:W-:Y:S02]  /*31a10*/  R2UR UR9, R5.reuse ;  /* 0x00000000050972ca */ /* 0x040fe400000e0000 */
[----:B------:R-:W-:Y:S02]  /*31a20*/  R2UR UR6, R20 ;  /* 0x00000000140672ca */ /* 0x000fe400000e0000 */
[----:B------:R-:W-:Y:S02]  /*31a30*/  R2UR UR10, R4 ;  /* 0x00000000040a72ca */ /* 0x000fe400000e0000 */
[----:B------:R-:W-:Y:S02]  /*31a40*/  R2UR UR11, R5 ;  /* 0x00000000050b72ca */ /* 0x000fe400000e0000 */
[----:B--2---:R-:W-:-:S02]  /*31a50*/  IADD3 R18, R63, 0x800, R18 ;  /* 0x000008003f127810 */ /* 0x004fc40007ffe012 */
[----:B------:R-:W-:Y:S02]  /*31a60*/  R2UR UR5, R19 ;  /* 0x00000000130572ca */ /* 0x000fe400000e0000 */
[----:B------:R-:W-:-:S13]  /*31a70*/  R2UR UR4, R18 ;  /* 0x00000000120472ca */ /* 0x000fda00000e0000 */
[----:B------:R-:W-:Y:S03]  /*31a80*/  HGMMA.64x64x16.F32 R24, gdesc[UR4], R24, gsb0 ;  /* 0x00e00000041879f0 */ /* 0x000fe60008000818 */
[----:B------:R-:W-:Y:S02]  /*31a90*/  WARPGROUP.DEPBAR.LE gsb0, 0x0 ;  /* 0x00008000000079c5 */ /* 0x000fe40000010000 */
[----:B------:R-:W-:Y:S04]  /*31aa0*/  ST.E desc[UR8][R10.64], R7 ;  /* 0x000000070a007985 */ /* 0x000fe8000c101908 */
[----:B------:R-:W2:Y:S01]  /*31ab0*/  LD.E.64 R64, desc[UR10][R14.64] ;  /* 0x0000000a0e407980 */ /* 0x000ea2000c101b00 */
[----:B------:R-:W-:Y:S01]  /*31ac0*/  IMAD.MOV.U32 R18, RZ, RZ, 0x28 ;  /* 0x00000028ff127424 */ /* 0x000fe200078e00ff */
[----:B------:R-:W-:Y:S01]  /*31ad0*/  WARPGROUP.ARRIVE ;  /* 0x00000000000079c5 */ /* 0x000fe20000000000 */
[----:B------:R-:W-:Y:S01]  /*31ae0*/  IMAD.MOV.U32 R19, RZ, RZ, 0xa00 ;  /* 0x00000a00ff137424 */ /* 0x000fe200078e00ff */
[----:B------:R-:W-:Y:S01]  /*31af0*/  R2UR UR8, R4 ;  /* 0x00000000040872ca */ /* 0x000fe200000e0000 */
[----:B------:R-:W-:Y:S01]  /*31b00*/  IMAD.MOV.U32 R21, RZ, RZ, R13 ;  /* 0x000000ffff157224 */ /* 0x000fe200078e000d */
[----:B------:R-:W-:-:S02]  /*31b10*/  SEL R18, R18, 0x26, P0 ;  /* 0x0000002612127807 */ /* 0x000fc40000000000 */
[----:B------:R-:W-:Y:S02]  /*31b20*/  SEL R19, R19, 0x980, P0 ;  /* 0x0000098013137807 */ /* 0x000fe40000000000 */
[----:B------:R-:W-:Y:S02]  /*31b30*/  R2UR UR7, R21 ;  /* 0x00000000150772ca */ /* 0x000fe400000e0000 */
[C---:B------:R-:W-:Y:S01]  /*31b40*/  R2UR UR9, R5.reuse ;  /* 0x00000000050972ca */ /* 0x040fe200000e0000 */
[----:B------:R-:W-:Y:S01]  /*31b50*/  IMAD.IADD R18, R18, 0x1, R19 ;  /* 0x0000000112127824 */ /* 0x000fe200078e0213 */
[----:B------:R-:W-:Y:S02]  /*31b60*/  R2UR UR10, R4 ;  /* 0x00000000040a72ca */ /* 0x000fe400000e0000 */
[----:B------:R-:W-:Y:S02]  /*31b70*/  R2UR UR11, R5 ;  /* 0x00000000050b72ca */ /* 0x000fe400000e0000 */
[----:B------:R-:W-:-:S05]  /*31b80*/  LOP3.LUT R19, R18, 0xa06, RZ, 0xc0, !PT ;  /* 0x00000a0612137812 */ /* 0x000fca00078ec0ff */
[----:B------:R-:W-:-:S05]  /*31b90*/  IMAD.IADD R20, R12, 0x1, R19 ;  /* 0x000000010c147824 */ /* 0x000fca00078e0213 */
[----:B------:R-:W-:Y:S01]  /*31ba0*/  R2UR UR6, R20 ;  /* 0x00000000140672ca */ /* 0x000fe200000e0000 */
[----:B--2---:R-:W-:Y:S02]  /*31bb0*/  IMAD.IADD R18, R19, 0x1, R64 ;  /* 0x0000000113127824 */ /* 0x004fe400078e0240 */
[----:B------:R-:W-:-:S03]  /*31bc0*/  IMAD.MOV.U32 R19, RZ, RZ, R65 ;  /* 0x000000ffff137224 */ /* 0x000fc600078e0041 */
[----:B------:R-:W-:Y:S02]  /*31bd0*/  R2UR UR4, R18 ;  /* 0x00000000120472ca */ /* 0x000fe400000e0000 */
        /* <DEDUP_REMOVED lines=8> */
[----:B------:R-:W-:Y:S01]  /*31c60*/  R2UR UR8, R4 ;  /* 0x00000000040872ca */ /* 0x000fe200000e0000 */
[----:B------:R-:W-:Y:S01]  /*31c70*/  IMAD.IADD R20, R59, 0x1, R56 ;  /* 0x000000013b147824 */ /* 0x000fe200078e0238 */
[----:B------:R-:W-:-:S02]  /*31c80*/  R2UR UR9, R5 ;  /* 0x00000000050972ca */ /* 0x000fc400000e0000 */
[----:B------:R-:W-:Y:S02]  /*31c90*/  R2UR UR7, R21 ;  /* 0x00000000150772ca */ /* 0x000fe400000e0000 */
[----:B------:R-:W-:Y:S02]  /*31ca0*/  R2UR UR6, R20 ;  /* 0x00000000140672ca */ /* 0x000fe400000e0000 */
[----:B------:R-:W-:Y:S02]  /*31cb0*/  R2UR UR10, R4 ;  /* 0x00000000040a72ca */ /* 0x000fe400000e0000 */
[----:B------:R-:W-:Y:S02]  /*31cc0*/  R2UR UR11, R5 ;  /* 0x00000000050b72ca */ /* 0x000fe400000e0000 */
[----:B--2---:R-:W-:Y:S02]  /*31cd0*/  IADD3 R18, R59, 0xa00, R18 ;  /* 0x00000a003b127810 */ /* 0x004fe40007ffe012 */
[----:B------:R-:W-:-:S02]  /*31ce0*/  R2UR UR5, R19 ;  /* 0x00000000130572ca */ /* 0x000fc400000e0000 */
[----:B------:R-:W-:-:S13]  /*31cf0*/  R2UR UR4, R18 ;  /* 0x00000000120472ca */ /* 0x000fda00000e0000 */
[----:B------:R-:W-:Y:S03]  /*31d00*/  HGMMA.64x64x16.F32 R24, gdesc[UR4], R24, gsb0 ;  /* 0x00e00000041879f0 */ /* 0x000fe60008000818 */
[----:B------:R-:W-:Y:S02]  /*31d10*/  WARPGROUP.DEPBAR.LE gsb0, 0x0 ;  /* 0x00008000000079c5 */ /* 0x000fe40000010000 */
[----:B------:R-:W-:Y:S04]  /*31d20*/  ST.E desc[UR8][R10.64], R7 ;  /* 0x000000070a007985 */ /* 0x000fe8000c101908 */
[----:B------:R-:W2:Y:S01]  /*31d30*/  LD.E.64 R18, desc[UR10][R14.64] ;  /* 0x0000000a0e127980 */ /* 0x000ea2000c101b00 */
[----:B------:R-:W-:Y:S01]  /*31d40*/  IMAD.IADD R20, R61, 0x1, R56 ;  /* 0x000000013d147824 */ /* 0x000fe200078e0238 */
[----:B------:R-:W-:Y:S01]  /*31d50*/  WARPGROUP.ARRIVE ;  /* 0x00000000000079c5 */ /* 0x000fe20000000000 */
[----:B------:R-:W-:Y:S01]  /*31d60*/  IMAD.MOV.U32 R21, RZ, RZ, R13 ;  /* 0x000000ffff157224 */ /* 0x000fe200078e000d */
[----:B------:R-:W-:-:S02]  /*31d70*/  R2UR UR8, R4 ;  /* 0x00000000040872ca */ /* 0x000fc400000e0000 */
[----:B------:R-:W-:Y:S02]  /*31d80*/  R2UR UR6, R20 ;  /* 0x00000000140672ca */ /* 0x000fe400000e0000 */
[----:B------:R-:W-:Y:S02]  /*31d90*/  R2UR UR7, R21 ;  /* 0x00000000150772ca */ /* 0x000fe400000e0000 */
[C---:B------:R-:W-:Y:S02]  /*31da0*/  R2UR UR9, R5.reuse ;  /* 0x00000000050972ca */ /* 0x040fe400000e0000 */
        /* <DEDUP_REMOVED lines=172> */
[----:B------:R-:W-:-:S02]  /*32870*/  R2UR UR8, R4 ;  /* 0x00000000040872ca */ /* 0x000fc400000e0000 */
[----:B------:R-:W-:Y:S02]  /*32880*/  SEL R18, R18, 0x3e, P0 ;  /* 0x0000003e12127807 */ /* 0x000fe40000000000 */
[----:B------:R-:W-:Y:S02]  /*32890*/  SEL R19, R19, 0xf80, P0 ;  /* 0x00000f8013137807 */ /* 0x000fe40000000000 */
[----:B------:R-:W-:Y:S02]  /*328a0*/  R2UR UR9, R5 ;  /* 0x00000000050972ca */ /* 0x000fe400000e0000 */
[----:B------:R-:W-:Y:S01]  /*328b0*/  LOP3.LUT P0, RZ, R60, 0x7f, RZ, 0xc0, !PT ;  /* 0x0000007f3cff7812 */ /* 0x000fe2000780c0ff */
[----:B------:R-:W-:-:S05]  /*328c0*/  IMAD.IADD R18, R18, 0x1, R19 ;  /* 0x0000000112127824 */ /* 0x000fca00078e0213 */
[----:B------:R-:W-:-:S05]  /*328d0*/  LOP3.LUT R19, R18, 0x1e06, RZ, 0xc0, !PT ;  /* 0x00001e0612137812 */ /* 0x000fca00078ec0ff */
[----:B------:R-:W-:-:S05]  /*328e0*/  IMAD.IADD R18, R12, 0x1, R19 ;  /* 0x000000010c127824 */ /* 0x000fca00078e0213 */
[----:B------:R-:W-:Y:S01]  /*328f0*/  R2UR UR6, R18 ;  /* 0x00000000120672ca */ /* 0x000fe200000e0000 */
[----:B--2---:R-:W-:Y:S02]  /*32900*/  IMAD.IADD R12, R19, 0x1, R14 ;  /* 0x00000001130c7824 */ /* 0x004fe400078e020e */
[----:B------:R-:W-:Y:S02]  /*32910*/  IMAD.MOV.U32 R19, RZ, RZ, R13 ;  /* 0x000000ffff137224 */ /* 0x000fe400078e000d */
[----:B------:R-:W-:Y:S01]  /*32920*/  IMAD.MOV.U32 R13, RZ, RZ, R15 ;  /* 0x000000ffff0d7224 */ /* 0x000fe200078e000f */
[----:B------:R-:W-:Y:S02]  /*32930*/  R2UR UR4, R12 ;  /* 0x000000000c0472ca */ /* 0x000fe400000e0000 */
[----:B------:R-:W-:Y:S02]  /*32940*/  R2UR UR7, R19 ;  /* 0x00000000130772ca */ /* 0x000fe400000e0000 */
[----:B------:R-:W-:-:S13]  /*32950*/  R2UR UR5, R13 ;  /* 0x000000000d0572ca */ /* 0x000fda00000e0000 */
[----:B------:R-:W-:Y:S03]  /*32960*/  HGMMA.64x64x16.F32 R24, gdesc[UR4], R24, gsb0 ;  /* 0x00e00000041879f0 */ /* 0x000fe60008000818 */
[----:B------:R-:W-:Y:S02]  /*32970*/  WARPGROUP.DEPBAR.LE gsb0, 0x0 ;  /* 0x00008000000079c5 */ /* 0x000fe40000010000 */
[----:B------:R0:W-:Y:S04]  /*32980*/  ST.E desc[UR8][R10.64], R7 ;  /* 0x000000070a007985 */ /* 0x0001e8000c101908 */
[----:B------:R-:W2:Y:S04]  /*32990*/  @!P0 LDL.64 R12, [R6+0x18] ;  /* 0x00001800060c8983 */ /* 0x000ea80000100a00 */
[----:B------:R-:W3:Y:S01]  /*329a0*/  @!P0 LDL.64 R14, [R6] ;  /* 0x00000000060e8983 */ /* 0x000ee20000100a00 */
[----:B------:R-:W-:-:S02]  /*329b0*/  @!P0 R2UR UR4, R4 ;  /* 0x00000000040482ca */ /* 0x000fc400000e0000 */
[C---:B------:R-:W-:Y:S02]  /*329c0*/  @!P0 R2UR UR5, R5.reuse ;  /* 0x00000000050582ca */ /* 0x040fe400000e0000 */
[----:B------:R-:W-:Y:S02]  /*329d0*/  @!P0 R2UR UR6, R4 ;  /* 0x00000000040682ca */ /* 0x000fe400000e0000 */
[----:B------:R-:W-:-:S09]  /*329e0*/  @!P0 R2UR UR7, R5 ;  /* 0x00000000050782ca */ /* 0x000fd200000e0000 */
[----:B--2---:R-:W2:Y:S04]  /*329f0*/  @!P0 LD.E.64 R12, desc[UR4][R12.64+0x30] ;  /* 0x000030040c0c8980 */ /* 0x004ea8000c101b00 */
[----:B---3--:R-:W3:Y:S01]  /*32a00*/  @!P0 LD.E R14, desc[UR6][R14.64] ;  /* 0x000000060e0e8980 */ /* 0x008ee2000c101900 */
[----:B--2---:R-:W-:-:S05]  /*32a10*/  @!P0 MOV R19, R12 ;  /* 0x0000000c00138202 */ /* 0x004fca0000000f00 */
[----:B---3--:R-:W-:-:S05]  /*32a20*/  @!P0 IMAD R18, R14, 0x8, R19 ;  /* 0x000000080e128824 */ /* 0x008fca00078e0213 */
[----:B------:R-:W-:-:S04]  /*32a30*/  @!P0 PRMT R18, RZ, 0x654, R18 ;  /* 0x00000654ff128816 */ /* 0x000fc80000000012 */
[----:B------:R1:W-:Y:S01]  /*32a40*/  @!P0 SYNCS.ARRIVE.TRANS64.RED.A1T0 RZ, [R18+URZ], RZ ;  /* 0x000000ff12ff89a7 */ /* 0x0003e2000810043f */
[----:B0-----:R-:W2:Y:S01]  /*32a50*/  LDL.64 R10, [R6+0x68] ;  /* 0x00006800060a7983 */ /* 0x001ea20000100a00 */
[----:B------:R-:W-:Y:S02]  /*32a60*/  R2UR UR4, R4 ;  /* 0x00000000040472ca */ /* 0x000fe400000e0000 */
[----:B------:R-:W-:-:S13]  /*32a70*/  R2UR UR5, R5 ;  /* 0x00000000050572ca */ /* 0x000fda00000e0000 */
[----:B--2---:R-:W2:Y:S01]  /*32a80*/  LD.E.64 R10, desc[UR4][R10.64] ;  /* 0x000000040a0a7980 */ /* 0x004ea2000c101b00 */
[----:B------:R-:W-:Y:S02]  /*32a90*/  R2UR UR4, R4 ;  /* 0x00000000040472ca */ /* 0x000fe400000e0000 */
[----:B------:R-:W-:-:S13]  /*32aa0*/  R2UR UR5, R5 ;  /* 0x00000000050572ca */ /* 0x000fda00000e0000 */
[----:B-1----:R-:W3:Y:S01]  /*32ab0*/  LD.E R18, desc[UR4][R8.64+0x24] ;  /* 0x0000240408127980 */ /* 0x002ee2000c101900 */
[C---:B------:R-:W-:Y:S02]  /*32ac0*/  R2UR UR4, R4.reuse ;  /* 0x00000000040472ca */ /* 0x040fe400000e0000 */
[C---:B------:R-:W-:Y:S01]  /*32ad0*/  R2UR UR5, R5.reuse ;  /* 0x00000000050572ca */ /* 0x040fe200000e0000 */
[----:B------:R-:W-:Y:S01]  /*32ae0*/  IMAD.MOV.U32 R56, RZ, RZ, R22 ;  /* 0x000000ffff387224 */ /* 0x000fe200078e0016 */
[C---:B------:R-:W-:Y:S02]  /*32af0*/  R2UR UR14, R4.reuse ;  /* 0x00000000040e72ca */ /* 0x040fe400000e0000 */
[C---:B------:R-:W-:Y:S02]  /*32b00*/  R2UR UR15, R5.reuse ;  /* 0x00000000050f72ca */ /* 0x040fe400000e0000 */
[----:B------:R-:W-:Y:S02]  /*32b10*/  R2UR UR10, R4 ;  /* 0x00000000040a72ca */ /* 0x000fe400000e0000 */
[----:B------:R-:W-:-:S02]  /*32b20*/  R2UR UR11, R5 ;  /* 0x00000000050b72ca */ /* 0x000fc400000e0000 */
[C---:B------:R-:W-:Y:S02]  /*32b30*/  R2UR UR8, R4.reuse ;  /* 0x00000000040872ca */ /* 0x040fe400000e0000 */
[----:B------:R-:W-:Y:S02]  /*32b40*/  R2UR UR9, R5 ;  /* 0x00000000050972ca */ /* 0x000fe400000e0000 */
[----:B------:R-:W-:-:S03]  /*32b50*/  R2UR UR12, R4 ;  /* 0x00000000040c72ca */ /* 0x000fc600000e0000 */
[----:B------:R-:W4:Y:S01]  /*32b60*/  LD.E R61, desc[UR14][R8.64+0x18] ;  /* 0x0000180e083d7980 */ /* 0x000f22000c101900 */
[----:B------:R-:W-:-:S03]  /*32b70*/  R2UR UR13, R5 ;  /* 0x00000000050d72ca */ /* 0x000fc600000e0000 */
[----:B------:R-:W4:Y:S10]  /*32b80*/  LD.E R58, desc[UR10][R8.64+0xc] ;  /* 0x00000c0a083a7980 */ /* 0x000f34000c101900 */
[----:B------:R-:W4:Y:S04]  /*32b90*/  LD.E R60, desc[UR12][R8.64+0x14] ;  /* 0x0000140c083c7980 */ /* 0x000f28000c101900 */
[----:B--2---:R0:W2:Y:S01]  /*32ba0*/  LD.E R7, desc[UR4][R10.64] ;  /* 0x000000040a077980 */ /* 0x0040a2000c101900 */
[----:B------:R-:W-:-:S02]  /*32bb0*/  R2UR UR4, R4 ;  /* 0x00000000040472ca */ /* 0x000fc400000e0000 */
[----:B------:R-:W-:-:S13]  /*32bc0*/  R2UR UR5, R5 ;  /* 0x00000000050572ca */ /* 0x000fda00000e0000 */
[----:B------:R-:W0:Y:S01]  /*32bd0*/  LD.E R12, desc[UR4][R8.64] ;  /* 0x00000004080c7980 */ /* 0x000e22000c101900 */
[----:B------:R-:W-:Y:S02]  /*32be0*/  R2UR UR4, R4 ;  /* 0x00000000040472ca */ /* 0x000fe400000e0000 */
[----:B------:R-:W-:Y:S02]  /*32bf0*/  R2UR UR5, R5 ;  /* 0x00000000050572ca */ /* 0x000fe400000e0000 */
[----:B---3--:R-:W-:-:S11]  /*32c00*/  ISETP.NE.AND P1, PT, R18, 0x1, PT ;  /* 0x000000011200780c */ /* 0x008fd60003f25270 */
[----:B------:R-:W3:Y:S02]  /*32c10*/  LD.E R57, desc[UR4][R56.64] ;  /* 0x0000000438397980 */ /* 0x000ee4000c101900 */
[C---:B------:R-:W-:Y:S02]  /*32c20*/  @P1 R2UR UR4, R4.reuse ;  /* 0x00000000040412ca */ /* 0x040fe400000e0000 */
[C---:B------:R-:W-:Y:S02]  /*32c30*/  @P1 R2UR UR5, R5.reuse ;  /* 0x00000000050512ca */ /* 0x040fe400000e0000 */
[C---:B------:R-:W-:Y:S02]  /*32c40*/  @P1 R2UR UR6, R4.reuse ;  /* 0x00000000040612ca */ /* 0x040fe400000e0000 */
[----:B------:R-:W-:Y:S01]  /*32c50*/  @P1 R2UR UR7, R5 ;  /* 0x00000000050712ca */ /* 0x000fe200000e0000 */
[----:B------:R-:W2:Y:S08]  /*32c60*/  LD.E R56, desc[UR8][R8.64+0x10] ;  /* 0x0000100808387980 */ /* 0x000eb0000c101900 */
[----:B------:R-:W2:Y:S04]  /*32c70*/  @P1 LD.E R21, desc[UR4][R8.64+0x28] ;  /* 0x0000280408151980 */ /* 0x000ea8000c101900 */
[----:B------:R-:W2:Y:S01]  /*32c80*/  @P1 LD.E R20, desc[UR6][R8.64+0x2c] ;  /* 0x00002c0608141980 */ /* 0x000ea2000c101900 */
[----:B------:R-:W-:-:S02]  /*32c90*/  R2UR UR4, R4 ;  /* 0x00000000040472ca */ /* 0x000fc400000e0000 */
[C---:B------:R-:W-:Y:S02]  /*32ca0*/  R2UR UR5, R5.reuse ;  /* 0x00000000050572ca */ /* 0x040fe400000e0000 */
[----:B------:R-:W-:Y:S02]  /*32cb0*/  R2UR UR6, R4 ;  /* 0x00000000040672ca */ /* 0x000fe400000e0000 */
[----:B------:R-:W-:-:S09]  /*32cc0*/  R2UR UR7, R5 ;  /* 0x00000000050772ca */ /* 0x000fd200000e0000 */
[----:B------:R-:W2:Y:S04]  /*32cd0*/  LD.E R18, desc[UR4][R8.64+0x8] ;  /* 0x0000080408127980 */ /* 0x000ea8000c101900 */
[----:B------:R-:W2:Y:S01]  /*32ce0*/  LD.E R59, desc[UR6][R8.64+0x4] ;  /* 0x00000406083b7980 */ /* 0x000ea2000c101900 */
[----:B----4-:R-:W-:Y:S02]  /*32cf0*/  ISETP.GE.AND P2, PT, R61, 0x1, PT ;  /* 0x000000013d00780c */ /* 0x010fe40003f46270 */
[----:B------:R-:W-:Y:S01]  /*32d00*/  LOP3.LUT R58, RZ, R58, RZ, 0x33, !PT ;  /* 0x0000003aff3a7212 */ /* 0x000fe200078e33ff */
[----:B------:R-:W-:Y:S01]  /*32d10*/  BSSY B1, `(.L_x_2297) ;  /* 0x000008a000017945 */ /* 0x000fe20003800000 */
[----:B0-----:R-:W-:-:S04]  /*32d20*/  SHF.R.S32.HI R11, RZ, 0x1f, R12 ;  /* 0x0000001fff0b7819 */ /* 0x001fc8000001140c */
[----:B------:R-:W-:-:S04]  /*32d30*/  LEA.HI R10, R11, R12, RZ, 0x7 ;  /* 0x0000000c0b0a7211 */ /* 0x000fc800078f38ff */
[----:B------:R-:W-:-:S05]  /*32d40*/  LOP3.LUT R13, R10, 0xffffff80, RZ, 0xc0, !PT ;  /* 0xffffff800a0d7812 */ /* 0x000fca00078ec0ff */
[----:B------:R-:W-:Y:S01]  /*32d50*/  IMAD.IADD R13, R12, 0x1, -R13 ;  /* 0x000000010c0d7824 */ /* 0x000fe200078e0a0d */
[----:B------:R-:W-:-:S04]  /*32d60*/  LEA.HI R14, R11, R12, RZ, 0x2 ;  /* 0x0000000c0b0e7211 */ /* 0x000fc800078f10ff */
[----:B------:R-:W-:Y:S02]  /*32d70*/  SHF.R.S32.HI R10, RZ, 0x1f, R13 ;  /* 0x0000001fff0a7819 */ /* 0x000fe4000001140d */
[----:B------:R-:W-:Y:S02]  /*32d80*/  LOP3.LUT R19, R14, 0xfffffffc, RZ, 0xc0, !PT ;  /* 0xfffffffc0e137812 */ /* 0x000fe400078ec0ff */
[----:B------:R-:W-:-:S04]  /*32d90*/  LEA.HI R11, R10, R13, RZ, 0x2 ;  /* 0x0000000d0a0b7211 */ /* 0x000fc800078f10ff */
[--C-:B------:R-:W-:Y:S02]  /*32da0*/  SHF.R.S32.HI R14, RZ, 0x2, R11.reuse ;  /* 0x00000002ff0e7819 */ /* 0x100fe4000001140b */
[----:B------:R-:W-:Y:S01]  /*32db0*/  SHF.R.S32.HI R15, RZ, 0x1f, R11 ;  /* 0x0000001fff0f7819 */ /* 0x000fe2000001140b */
[----:B------:R-:W-:Y:S01]  /*32dc0*/  IMAD.IADD R19, R12, 0x1, -R19 ;  /* 0x000000010c137824 */ /* 0x000fe200078e0a13 */
[----:B------:R-:W-:Y:S02]  /*32dd0*/  LEA.HI R10, R10, R13, RZ, 0x5 ;  /* 0x0000000d0a0a7211 */ /* 0x000fe400078f28ff */
[----:B------:R-:W-:Y:S02]  /*32de0*/  LEA.HI R15, R15, R14, RZ, 0x3 ;  /* 0x0000000e0f0f7211 */ /* 0x000fe400078f18ff */
[----:B------:R-:W-:Y:S02]  /*32df0*/  SHF.R.S32.HI R10, RZ, 0x5, R10 ;  /* 0x00000005ff0a7819 */ /* 0x000fe4000001140a */
[----:B------:R-:W-:-:S02]  /*32e00*/  LEA.HI R12, R19, R19, RZ, 0x1 ;  /* 0x00000013130c7211 */ /* 0x000fc400078f08ff */
[----:B------:R-:W-:Y:S01]  /*32e10*/  LOP3.LUT R15, R15, 0xfffffff8, RZ, 0xc0, !PT ;  /* 0xfffffff80f0f7812 */ /* 0x000fe200078ec0ff */
[----:B---3--:R-:W-:Y:S01]  /*32e20*/  IMAD R10, R57, 0x4, R10 ;  /* 0x00000004390a7824 */ /* 0x008fe200078e020a */
[----:B------:R-:W-:-:S03]  /*32e30*/  LOP3.LUT R12, R12, 0x1ffffffe, RZ, 0xc0, !PT ;  /* 0x1ffffffe0c0c7812 */ /* 0x000fc600078ec0ff */
[----:B------:R-:W-:Y:S02]  /*32e40*/  IMAD.IADD R15, R14, 0x1, -R15 ;  /* 0x000000010e0f7824 */ /* 0x000fe400078e0a0f */
[----:B------:R-:W-:Y:S02]  /*32e50*/  IMAD.IADD R12, R19, 0x1, -R12 ;  /* 0x00000001130c7824 */ /* 0x000fe400078e0a0c */
[----:B------:R-:W-:-:S04]  /*32e60*/  IMAD.U32 R15, R10, 0x10, R15 ;  /* 0x000000100a0f7824 */ /* 0x000fc800078e000f */
[----:B------:R-:W-:-:S04]  /*32e70*/  IMAD R12, R12, 0x8, R15 ;  /* 0x000000080c0c7824 */ /* 0x000fc800078e020f */
[----:B--2---:R-:W-:-:S05]  /*32e80*/  @P1 IMAD.HI.U32 R21, R12, R21, RZ ;  /* 0x000000150c151227 */ /* 0x004fca00078e00ff */
[----:B------:R-:W-:Y:S01]  /*32e90*/  @P1 SHF.R.U32.HI R12, RZ, R20, R21 ;  /* 0x00000014ff0c1219 */ /* 0x000fe20000011615 */
        /* <DEDUP_REMOVED lines=38> */
[----:B------:R-:W1:Y:S01]  /*33100*/  MUFU.TANH R25, R25 ;  /* 0x0000001900197308 */ /* 0x000e620000002400 */
[----:B------:R-:W-:-:S03]  /*33110*/  IMAD.IADD R3, R18, 0x1, -R15 ;  /* 0x0000000112037824 */ /* 0x000fc600078e0a0f */
[----:B------:R-:W-:-:S04]  /*33120*/  IADD3 R11, -R59, R11, R18 ;  /* 0x0000000b3b0b7210 */ /* 0x000fc80007ffe112 */
[----:B------:R2:W3:Y:S01]  /*33130*/  MUFU.TANH R62, R24 ;  /* 0x00000018003e7308 */ /* 0x0004e20000002400 */
[----:B------:R-:W-:-:S07]  /*33140*/  IMAD R13, R10, -0x2, R3 ;  /* 0xfffffffe0a0d7824 */ /* 0x000fce00078e0203 */
[----:B------:R-:W4:Y:S01]  /*33150*/  MUFU.TANH R26, R26 ;  /* 0x0000001a001a7308 */ /* 0x000f220000002400 */
        /* <DEDUP_REMOVED lines=30> */
[----:B------:R-:W-:Y:S01]  /*33340*/  IMAD.IADD R58, R11, 0x1, R58 ;  /* 0x000000010b3a7824 */ /* 0x000fe200078e023a */
[----:B0-----:R-:W-:Y:S01]  /*33350*/  VIADDMNMX R14, R19, R56, R13, PT ;  /* 0x00000038130e7246 */ /* 0x001fe2000380010d */
[----:B------:R-:W-:-:S02]  /*33360*/  IMAD.IADD R60, R60, 0x1, -R15 ;  /* 0x000000013c3c7824 */ /* 0x000fc400078e0a0f */
[----:B------:R-:W-:Y:S01]  /*33370*/  IMAD.IADD R3, R58, 0x1, R19 ;  /* 0x000000013a037824 */ /* 0x000fe200078e0213 */
[----:B---34-:R-:W-:Y:S06]  /*33380*/  @!P2 BRA `(.L_x_2298) ;  /* 0x000000000088a947 */ /* 0x018fec0003800000 */
[----:B------:R-:W-:Y:S01]  /*33390*/  IADD3 R20, -R59, R18, R19 ;  /* 0x000000123b147210 */ /* 0x000fe20007ffe113 */
[----:B------:R-:W-:Y:S03]  /*333a0*/  BSSY B2, `(.L_x_2299) ;  /* 0x000001c000027945 */ /* 0x000fe60003800000 */
[----:B------:R-:W-:-:S13]  /*333b0*/  ISETP.GT.AND P1, PT, R20, -0x1, PT ;  /* 0xffffffff1400780c */ /* 0x000fda0003f24270 */
[----:B------:R-:W-:Y:S05]  /*333c0*/  @P1 BRA `(.L_x_2300) ;  /* 0x00000000003c1947 */ /* 0x000fea0003800000 */
[----:B------:R-:W-:Y:S01]  /*333d0*/  ISETP.NE.AND P1, PT, R61, 0x1, PT ;  /* 0x000000013d00780c */ /* 0x000fe20003f25270 */
[----:B------:R-:W-:Y:S01]  /*333e0*/  BSSY B3, `(.L_x_2301) ;  /* 0x000000b000037945 */ /* 0x000fe20003800000 */
[----:B------:R-:W-:-:S11]  /*333f0*/  LOP3.LUT R20, RZ, R20, RZ, 0x33, !PT ;  /* 0x00000014ff147212 */ /* 0x000fd600078e33ff */
[----:B------:R-:W-:Y:S05]  /*33400*/  @!P1 BRA `(.L_x_2302) ;  /* 0x0000000000209947 */ /* 0x000fea0003800000 */
[C---:B------:R-:W-:Y:S02]  /*33410*/  R2UR UR4, R4.reuse ;  /* 0x00000000040472ca */ /* 0x040fe400000e0000 */
[C---:B------:R-:W-:Y:S02]  /*33420*/  R2UR UR5, R5.reuse ;  /* 0x00000000050572ca */ /* 0x040fe400000e0000 */
[----:B------:R-:W-:Y:S02]  /*33430*/  R2UR UR6, R4 ;  /* 0x00000000040672ca */ /* 0x000fe400000e0000 */
[----:B------:R-:W-:-:S09]  /*33440*/  R2UR UR7, R5 ;  /* 0x00000000050772ca */ /* 0x000fd200000e0000 */
[----:B--2---:R-:W2:Y:S04]  /*33450*/  LD.E R7, desc[UR4][R8.64+0x1c] ;  /* 0x00001c0408077980 */ /* 0x004ea8000c101900 */
[----:B------:R-:W3:Y:S01]  /*33460*/  LD.E R24, desc[UR6][R8.64+0x20] ;  /* 0x0000200608187980 */ /* 0x000ee2000c101900 */
[----:B--2---:R-:W-:-:S05]  /*33470*/  IMAD.HI.U32 R7, R20, R7, RZ ;  /* 0x0000000714077227 */ /* 0x004fca00078e00ff */
[----:B---3--:R-:W-:-:S07]  /*33480*/  SHF.R.U32.HI R20, RZ, R24, R7 ;  /* 0x00000018ff147219 */ /* 0x008fce0000011607 */
.L_x_2302:
[----:B------:R-:W-:Y:S05]  /*33490*/  BSYNC B3 ;  /* 0x0000000000037941 */ /* 0x000fea0003800000 */
.L_x_2301:
[----:B------:R-:W-:Y:S01]  /*334a0*/  LOP3.LUT R20, RZ, R20, RZ, 0x33, !PT ;  /* 0x00000014ff147212 */ /* 0x000fe200078e33ff */
[----:B------:R-:W-:Y:S06]  /*334b0*/  BRA `(.L_x_2303) ;  /* 0x0000000000287947 */ /* 0x000fec0003800000 */
.L_x_2300:
[----:B------:R-:W-:-:S13]  /*334c0*/  ISETP.NE.AND P1, PT, R61, 0x1, PT ;  /* 0x000000013d00780c */ /* 0x000fda0003f25270 */
        /* <DEDUP_REMOVED lines=9> */
.L_x_2303:
[----:B------:R-:W-:Y:S05]  /*33560*/  BSYNC B2 ;  /* 0x0000000000027941 */ /* 0x000fea0003800000 */
.L_x_2299:
[----:B--2---:R-:W-:-:S04]  /*33570*/  IMAD R7, R61, R20, -R15 ;  /* 0x000000143d077224 */ /* 0x004fc800078e0a0f */
[----:B------:R-:W-:-:S05]  /*33580*/  IMAD R20, R10, -0x2, R7 ;  /* 0xfffffffe0a147824 */ /* 0x000fca00078e0207 */
[----:B------:R-:W-:Y:S02]  /*33590*/  VIMNMX R3, R3, R20, !PT ;  /* 0x0000001403037248 */ /* 0x000fe40007fe0100 */
[----:B------:R-:W-:-:S07]  /*335a0*/  VIADDMNMX R14, R20, R61, R14, PT ;  /* 0x0000003d140e7246 */ /* 0x000fce000380010e */
.L_x_2298:
[----:B------:R-:W-:Y:S05]  /*335b0*/  BSYNC B1 ;  /* 0x0000000000017941 */ /* 0x000fea0003800000 */
.L_x_2297:
[C---:B------:R-:W-:Y:S01]  /*335c0*/  ISETP.GE.AND P1, PT, R60.reuse, 0x2, PT ;  /* 0x000000023c00780c */ /* 0x040fe20003f26270 */
[----:B--2---:R-:W0:Y:S01]  /*335d0*/  SHFL.IDX PT, R7, R12, 0x1, 0x1c1f ;  /* 0x003c1f000c077f89 */ /* 0x004e2200000e0000 */
[C---:B------:R-:W-:Y:S01]  /*335e0*/  ISETP.GE.AND P5, PT, R60.reuse, 0xa, PT ;  /* 0x0000000a3c00780c */ /* 0x040fe20003fa6270 */
[----:B------:R-:W-:Y:S01]  /*335f0*/  BSSY B1, `(.L_x_2304) ;  /* 0x0000070000017945 */ /* 0x000fe20003800000 */
[----:B------:R-:W-:Y:S02]  /*33600*/  ISETP.GT.AND P3, PT, R3, 0x1, !P1 ;  /* 0x000000010300780c */ /* 0x000fe40004f64270 */
[----:B------:R-:W-:Y:S02]  /*33610*/  ISETP.GE.AND P2, PT, R60, 0x9, PT ;  /* 0x000000093c00780c */ /* 0x000fe40003f46270 */
[----:B------:R-:W-:Y:S02]  /*33620*/  ISETP.LT.OR P3, PT, R14, 0x2, P3 ;  /* 0x000000020e00780c */ /* 0x000fe40001f61670 */
[----:B------:R-:W-:-:S02]  /*33630*/  P2R R19, PR, RZ, 0x20 ;  /* 0x00000020ff137803 */ /* 0x000fc40000000000 */
[----:B-1----:R-:W-:Y:S02]  /*33640*/  FSEL R64, R25, -INF , !P3 ;  /* 0xff80000019407808 */ /* 0x002fe40005800000 */
        /* <DEDUP_REMOVED lines=67> */
[----:B------:R-:W-:Y:S02]  /*33a80*/  ISETP.LT.OR P6, PT, R14, 0x3a, P6 ;  /* 0x0000003a0e00780c */ /* 0x000fe400037c1670 */
[----:B------:R-:W-:Y:S02]  /*33a90*/  VIADDMNMX R14, R7, R56, R13, PT ;  /* 0x00000038070e7246 */ /* 0x000fe4000380010d */
[----:B------:R-:W-:Y:S02]  /*33aa0*/  FSEL R60, R53, -INF , !P6 ;  /* 0xff800000353c7808 */ /* 0x000fe40007000000 */
[----:B------:R-:W-:-:S13]  /*33ab0*/  ISETP.GE.AND P6, PT, R61, 0x1, PT ;  /* 0x000000013d00780c */ /* 0x000fda0003fc6270 */
[----:B------:R-:W-:Y:S05]  /*33ac0*/  @!P6 BRA `(.L_x_2305) ;  /* 0x000000000088e947 */ /* 0x000fea0003800000 */
        /* <DEDUP_REMOVED lines=12> */
[----:B------:R-:W2:Y:S04]  /*33b90*/  LD.E R7, desc[UR4][R8.64+0x1c] ;  /* 0x00001c0408077980 */ /* 0x000ea8000c101900 */
[----:B------:R-:W3:Y:S01]  /*33ba0*/  LD.E R11, desc[UR6][R8.64+0x20] ;  /* 0x00002006080b7980 */ /* 0x000ee2000c101900 */
[----:B--2---:R-:W-:-:S05]  /*33bb0*/  IMAD.HI.U32 R18, R18, R7, RZ ;  /* 0x0000000712127227 */ /* 0x004fca00078e00ff */
[----:B---3--:R-:W-:-:S07]  /*33bc0*/  SHF.R.U32.HI R18, RZ, R11, R18 ;  /* 0x0000000bff127219 */ /* 0x008fce0000011612 */
.L_x_2309:
[----:B------:R-:W-:Y:S05]  /*33bd0*/  BSYNC B3 ;  /* 0x0000000000037941 */ /* 0x000fea0003800000 */
.L_x_2308:
[----:B------:R-:W-:Y:S01]  /*33be0*/  LOP3.LUT R18, RZ, R18, RZ, 0x33, !PT ;  /* 0x00000012ff127212 */ /* 0x000fe200078e33ff */
[----:B------:R-:W-:Y:S06]  /*33bf0*/  BRA `(.L_x_2310) ;  /* 0x0000000000287947 */ /* 0x000fec0003800000 */
.L_x_2307:
[----:B------:R-:W-:-:S13]  /*33c00*/  ISETP.NE.AND P6, PT, R61, 0x1, PT ;  /* 0x000000013d00780c */ /* 0x000fda0003fc5270 */
        /* <DEDUP_REMOVED lines=9> */
.L_x_2310:
[----:B------:R-:W-:Y:S05]  /*33ca0*/  BSYNC B2 ;  /* 0x0000000000027941 */ /* 0x000fea0003800000 */
.L_x_2306:
[----:B------:R-:W-:-:S04]  /*33cb0*/  IMAD R7, R61, R18, -R15 ;  /* 0x000000123d077224 */ /* 0x000fc800078e0a0f */
[----:B------:R-:W-:-:S05]  /*33cc0*/  IMAD R10, R10, -0x2, R7 ;  /* 0xfffffffe0a0a7824 */ /* 0x000fca00078e0207 */
[----:B------:R-:W-:Y:S02]  /*33cd0*/  VIADDMNMX R14, R10, R61, R14, PT ;  /* 0x0000003d0a0e7246 */ /* 0x000fe4000380010e */
[----:B------:R-:W-:-:S07]  /*33ce0*/  VIMNMX R3, R3, R10, !PT ;  /* 0x0000000a03037248 */ /* 0x000fce0007fe0100 */
.L_x_2305:
[----:B------:R-:W-:Y:S05]  /*33cf0*/  BSYNC B1 ;  /* 0x0000000000017941 */ /* 0x000fea0003800000 */
.L_x_2304:
[----:B------:R-:W2:Y:S01]  /*33d00*/  LDL.64 R8, [R6+0x70] ;  /* 0x0000700006087983 */ /* 0x000ea20000100a00 */
[C---:B------:R-:W-:Y:S02]  /*33d10*/  ISETP.GT.AND P1, PT, R3.reuse, 0x1, !P1 ;  /* 0x000000010300780c */ /* 0x040fe40004f24270 */
[----:B------:R-:W-:Y:S02]  /*33d20*/  ISETP.GT.AND P2, PT, R3, 0x8, !P2 ;  /* 0x000000080300780c */ /* 0x000fe40005744270 */
[C---:B------:R-:W-:Y:S02]  /*33d30*/  ISETP.LT.OR P1, PT, R14.reuse, 0x2, P1 ;  /* 0x000000020e00780c */ /* 0x040fe40000f21670 */
[----:B------:R-:W-:Y:S02]  /*33d40*/  ISETP.LT.OR P2, PT, R14, 0x9, P2 ;  /* 0x000000090e00780c */ /* 0x000fe40001741670 */
[----:B------:R-:W-:Y:S02]  /*33d50*/  FSEL R12, R27, -INF , !P1 ;  /* 0xff8000001b0c7808 */ /* 0x000fe40004800000 */
[----:B------:R-:W-:-:S02]  /*33d60*/  ISETP.NE.AND P1, PT, R19, RZ, PT ;  /* 0x000000ff1300720c */ /* 0x000fc40003f25270 */
[----:B------:R-:W-:Y:S02]  /*33d70*/  FSEL R13, R30, -INF , !P2 ;  /* 0xff8000001e0d7808 */ /* 0x000fe40005000000 */
[----:B------:R-:W-:Y:S02]  /*33d80*/  ISETP.GT.AND P1, PT, R3, 0x9, !P1 ;  /* 0x000000090300780c */ /* 0x000fe40004f24270 */
[----:B------:R-:W-:Y:S02]  /*33d90*/  ISETP.NE.AND P2, PT, R20, RZ, PT ;  /* 0x000000ff1400720c */ /* 0x000fe40003f45270 */
[----:B------:R-:W-:Y:S02]  /*33da0*/  ISETP.LT.OR P1, PT, R14, 0xa, P1 ;  /* 0x0000000a0e00780c */ /* 0x000fe40000f21670 */
[----:B------:R-:W-:Y:S02]  /*33db0*/  ISETP.NE.AND P6, PT, R29, RZ, PT ;  /* 0x000000ff1d00720c */ /* 0x000fe40003fc5270 */
[----:B------:R-:W-:-:S02]  /*33dc0*/  FSEL R15, R31, -INF , !P1 ;  /* 0xff8000001f0f7808 */ /* 0x000fc40004800000 */
        /* <DEDUP_REMOVED lines=16> */
[C---:B------:R-:W-:Y:S02]  /*33ed0*/  ISETP.GT.AND P1, PT, R3.reuse, 0x20, !P6 ;  /* 0x000000200300780c */ /* 0x040fe40007724270 */
        /* <DEDUP_REMOVED lines=8> */
[----:B------:R-:W-:-:S04]  /*33f60*/  ISETP.LT.OR P1, PT, R14, 0x22, P1 ;  /* 0x000000220e00780c */ /* 0x000fc80000f21670 */
[----:B------:R-:W-:Y:S02]  /*33f70*/  FSEL R25, R43, -INF , !P1 ;  /* 0xff8000002b197808 */ /* 0x000fe40004800000 */
[----:B------:R-:W-:-:S04]  /*33f80*/  ISETP.NE.AND P1, PT, R28, RZ, PT ;  /* 0x000000ff1c00720c */ /* 0x000fc80003f25270 */
[----:B------:R-:W-:-:S04]  /*33f90*/  ISETP.GT.AND P1, PT, R3, RZ, !P1 ;  /* 0x000000ff0300720c */ /* 0x000fc80004f24270 */
[----:B------:R-:W-:-:S04]  /*33fa0*/  ISETP.LT.OR P1, PT, R14, 0x1, P1 ;  /* 0x000000010e00780c */ /* 0x000fc80000f21670 */
[----:B------:R-:W-:Y:S02]  /*33fb0*/  FSEL R7, R26, -INF , !P1 ;  /* 0xff8000001a077808 */ /* 0x000fe40004800000 */
[----:B------:R-:W-:Y:S02]  /*33fc0*/  ISETP.NE.AND P1, PT, R33, RZ, PT ;  /* 0x000000ff2100720c */ /* 0x000fe40003f25270 */
[----:B------:R-:W-:-:S04]  /*33fd0*/  FMNMX.FTZ R10, R7, R12, !PT ;  /* 0x0000000c070a7209 */ /* 0x000fc80007810000 */
[----:B------:R-:W-:-:S04]  /*33fe0*/  FMNMX.FTZ R10, R13, R10, !PT ;  /* 0x0000000a0d0a7209 */ /* 0x000fc80007810000 */
[----:B------:R-:W-:-:S04]  /*33ff0*/  FMNMX.FTZ R11, R15, R10, !PT ;  /* 0x0000000a0f0b7209 */ /* 0x000fc80007810000 */
[----:B------:R-:W-:-:S04]  /*34000*/  FMNMX.FTZ R10, R18, R11, !PT ;  /* 0x0000000b120a7209 */ /* 0x000fc80007810000 */
[----:B------:R-:W-:-:S04]  /*34010*/  FMNMX.FTZ R11, R19, R10, !PT ;  /* 0x0000000a130b7209 */ /* 0x000fc80007810000 */
[----:B------:R-:W-:Y:S02]  /*34020*/  FMNMX.FTZ R10, R20, R11, !PT ;  /* 0x0000000b140a7209 */ /* 0x000fe40007810000 */
[----:B------:R-:W-:Y:S02]  /*34030*/  ISETP.GT.AND P1, PT, R3, 0x28, !P1 ;  /* 0x000000280300780c */ /* 0x000fe40004f24270 */
[----:B------:R-:W-:Y:S02]  /*34040*/  FMNMX.FTZ R11, R21, R10, !PT ;  /* 0x0000000a150b7209 */ /* 0x000fe40007810000 */
[----:B------:R-:W-:Y:S02]  /*34050*/  ISETP.LT.OR P1, PT, R14, 0x29, P1 ;  /* 0x000000290e00780c */ /* 0x000fe40000f21670 */
[----:B------:R-:W-:Y:S02]  /*34060*/  FMNMX.FTZ R10, R24, R11, !PT ;  /* 0x0000000b180a7209 */ /* 0x000fe40007810000 */
[----:B------:R-:W-:-:S02]  /*34070*/  ISETP.LT.OR P2, PT, R14, 0x2a, P2 ;  /* 0x0000002a0e00780c */ /* 0x000fc40001741670 */
[----:B------:R-:W-:Y:S02]  /*34080*/  FSEL R26, R46, -INF , !P1 ;  /* 0xff8000002e1a7808 */ /* 0x000fe40004800000 */
[----:B------:R-:W-:Y:S02]  /*34090*/  FMNMX.FTZ R11, R25, R10, !PT ;  /* 0x0000000a190b7209 */ /* 0x000fe40007810000 */
[----:B------:R-:W-:Y:S02]  /*340a0*/  ISETP.LT.OR P3, PT, R14, 0x31, P3 ;  /* 0x000000310e00780c */ /* 0x000fe40001f61670 */
[----:B------:R-:W-:Y:S02]  /*340b0*/  FSEL R27, R47, -INF , !P2 ;  /* 0xff8000002f1b7808 */ /* 0x000fe40005000000 */
[----:B------:R-:W-:Y:S02]  /*340c0*/  FMNMX.FTZ R10, R26, R11, !PT ;  /* 0x0000000b1a0a7209 */ /* 0x000fe40007810000 */
[----:B------:R-:W-:-:S02]  /*340d0*/  ISETP.GT.AND P5, PT, R3, 0x38, !P5 ;  /* 0x000000380300780c */ /* 0x000fc40006fa4270 */
[----:B------:R-:W-:Y:S02]  /*340e0*/  ISETP.LT.OR P4, PT, R14, 0x32, P4 ;  /* 0x000000320e00780c */ /* 0x000fe40002781670 */
[----:B------:R-:W-:Y:S02]  /*340f0*/  FSEL R28, R50, -INF , !P3 ;  /* 0xff800000321c7808 */ /* 0x000fe40005800000 */
[----:B------:R-:W-:Y:S02]  /*34100*/  FMNMX.FTZ R11, R27, R10, !PT ;  /* 0x0000000a1b0b7209 */ /* 0x000fe40007810000 */
[----:B------:R-:W-:Y:S02]  /*34110*/  ISETP.GT.AND P1, PT, R3, 0x39, !P6 ;  /* 0x000000390300780c */ /* 0x000fe40007724270 */
[----:B------:R-:W-:Y:S02]  /*34120*/  ISETP.LT.OR P5, PT, R14, 0x39, P5 ;  /* 0x000000390e00780c */ /* 0x000fe40002fa1670 */
[----:B------:R-:W-:-:S02]  /*34130*/  FSEL R3, R51, -INF , !P4 ;  /* 0xff80000033037808 */ /* 0x000fc40006000000 */
[----:B------:R-:W-:Y:S02]  /*34140*/  FMNMX.FTZ R10, R28, R11, !PT ;  /* 0x0000000b1c0a7209 */ /* 0x000fe40007810000 */
[----:B------:R-:W-:Y:S02]  /*34150*/  ISETP.LT.OR P1, PT, R14, 0x3a, P1 ;  /* 0x0000003a0e00780c */ /* 0x000fe40000f21670 */
[----:B------:R-:W-:Y:S02]  /*34160*/  R2UR UR4, R4 ;  /* 0x00000000040472ca */ /* 0x000fe400000e0000 */
[----:B------:R-:W-:Y:S02]  /*34170*/  R2UR UR5, R5 ;  /* 0x00000000050572ca */ /* 0x000fe400000e0000 */
[----:B------:R-:W-:Y:S02]  /*34180*/  FSEL R14, R54, -INF , !P5 ;  /* 0xff800000360e7808 */ /* 0x000fe40006800000 */
[----:B------:R-:W-:-:S02]  /*34190*/  FMNMX.FTZ R11, R3, R10, !PT ;  /* 0x0000000a030b7209 */ /* 0x000fc40007810000 */
[----:B------:R-:W-:Y:S02]  /*341a0*/  R2UR UR6, R4 ;  /* 0x00000000040672ca */ /* 0x000fe400000e0000 */
[----:B------:R-:W-:Y:S02]  /*341b0*/  R2UR UR7, R5 ;  /* 0x00000000050772ca */ /* 0x000fe400000e0000 */
[----:B------:R-:W-:Y:S02]  /*341c0*/  FSEL R29, R55, -INF , !P1 ;  /* 0xff800000371d7808 */ /* 0x000fe40004800000 */
[----:B------:R-:W-:-:S04]  /*341d0*/  FMNMX.FTZ R10, R14, R11, !PT ;  /* 0x0000000b0e0a7209 */ /* 0x000fc80007810000 */
[----:B------:R-:W-:-:S05]  /*341e0*/  FMNMX.FTZ R11, R29, R10, !PT ;  /* 0x0000000a1d0b7209 */ /* 0x000fca0007810000 */
[----:B--2---:R-:W-:Y:S04]  /*341f0*/  ST.E desc[UR4][R8.64+0x4], R11 ;  /* 0x0000040b08007985 */ /* 0x004fe8000c101904 */
[----:B------:R-:W2:Y:S01]  /*34200*/  LD.E R32, desc[UR6][R8.64+0x4] ;  /* 0x0000040608207980 */ /* 0x000ea2000c101900 */
        /* <DEDUP_REMOVED lines=15> */
[----:B------:R-:W0:Y:S01]  /*34300*/  SHFL.BFLY PT, R10, R31, 0x2, 0x1f ;  /* 0x0c401f001f0a7f89 */ /* 0x000e2200000e0000 */
[----:B------:R-:W-:Y:S02]  /*34310*/  R2UR UR8, R4 ;  /* 0x00000000040872ca */ /* 0x000fe400000e0000 */
[----:B------:R-:W-:Y:S02]  /*34320*/  R2UR UR9, R5 ;  /* 0x00000000050972ca */ /* 0x000fe400000e0000 */
[----:B0-----:R-:W-:Y:S01]  /*34330*/  FMNMX.FTZ R30, R31, R10, !PT ;  /* 0x0000000a1f1e7209 */ /* 0x001fe20007810000 */
[----:B------:R-:W-:Y:S04]  /*34340*/  ST.E desc[UR4][R8.64], R31 ;  /* 0x0000001f08007985 */ /* 0x000fe8000c101904 */
[----:B--2---:R-:W0:Y:S02]  /*34350*/  SHFL.BFLY PT, R11, R32, 0x2, 0x1f ;  /* 0x0c401f00200b7f89 */ /* 0x004e2400000e0000 */
[----:B0-----:R-:W-:-:S02]  /*34360*/  FMNMX.FTZ R34, R32, R11, !PT ;  /* 0x0000000b20227209 */ /* 0x001fc40007810000 */
[----:B------:R-:W0:Y:S04]  /*34370*/  SHFL.BFLY PT, R11, R30, 0x1, 0x1f ;  /* 0x0c201f001e0b7f89 */ /* 0x000e2800000e0000 */
[----:B------:R-:W1:Y:S01]  /*34380*/  SHFL.BFLY PT, R35, R34, 0x1, 0x1f ;  /* 0x0c201f0022237f89 */ /* 0x000e6200000e0000 */
[----:B0-----:R-:W-:Y:S02]  /*34390*/  FMNMX.FTZ R33, R30, R11, !PT ;  /* 0x0000000b1e217209 */ /* 0x001fe40007810000 */
[----:B-1----:R-:W-:-:S03]  /*343a0*/  FMNMX.FTZ R35, R34, R35, !PT ;  /* 0x0000002322237209 */ /* 0x002fc60007810000 */
[----:B------:R-:W-:Y:S04]  /*343b0*/  ST.E desc[UR6][R8.64], R33 ;  /* 0x0000002108007985 */ /* 0x000fe8000c101906 */
[----:B------:R0:W-:Y:S04]  /*343c0*/  ST.E desc[UR8][R8.64+0x4], R35 ;  /* 0x0000042308007985 */ /* 0x0001e8000c101908 */
[----:B------:R-:W2:Y:S04]  /*343d0*/  LDL.64 R10, [R6+0x70] ;  /* 0x00007000060a7983 */ /* 0x000ea80000100a00 */
[----:B--2---:R-:W2:Y:S04]  /*343e0*/  LD.E R32, desc[UR6][R10.64+0x20] ;  /* 0x000020060a207980 */ /* 0x004ea8000c101900 */
[----:B------:R-:W2:Y:S04]  /*343f0*/  LD.E R30, desc[UR4][R10.64] ;  /* 0x000000040a1e7980 */ /* 0x000ea8000c101900 */
[----:B------:R-:W3:Y:S01]  /*34400*/  LD.E R47, desc[UR4][R10.64+0x4] ;  /* 0x000004040a2f7980 */ /* 0x000ee2000c101900 */
[C---:B--2---:R-:W-:Y:S01]  /*34410*/  FMUL.FTZ R34, R30.reuse, R32 ;  /* 0x000000201e227220 */ /* 0x044fe20000410000 */
[----:B------:R-:W-:Y:S01]  /*34420*/  FSETP.NEU.FTZ.AND P1, PT, R30, -INF , PT ;  /* 0xff8000001e00780b */ /* 0x000fe20003f3d000 */
[----:B---3--:R-:W-:-:S03]  /*34430*/  FMUL.FTZ R46, R32, R47 ;  /* 0x0000002f202e7220 */ /* 0x008fc60000410000 */
[----:B------:R-:W-:Y:S02]  /*34440*/  FSEL R31, R34, RZ, P1 ;  /* 0x000000ff221f7208 */ /* 0x000fe40000800000 */
[----:B------:R-:W-:-:S03]  /*34450*/  FSETP.NEU.FTZ.AND P1, PT, R47, -INF , PT ;  /* 0xff8000002f00780b */ /* 0x000fc60003f3d000 */
[-CC-:B------:R-:W-:Y:S01]  /*34460*/  FFMA.FTZ R34, R68, R32.reuse, -R31.reuse ;  /* 0x0000002044227223 */ /* 0x180fe2000001081f */
[----:B------:R-:W-:Y:S01]  /*34470*/  FSEL R47, R46, RZ, P1 ;  /* 0x000000ff2e2f7208 */ /* 0x000fe20000800000 */
[-CC-:B0-----:R-:W-:Y:S02]  /*34480*/  FFMA.FTZ R8, R62, R32.reuse, -R31.reuse ;  /* 0x000000203e087223 */ /* 0x181fe4000001081f */
[----:B------:R0:W-:Y:S01]  /*34490*/  MUFU.EX2 R35, R34 ;  /* 0x0000002200237308 */ /* 0x0001e20000000800 */
[-C--:B------:R-:W-:Y:S01]  /*344a0*/  FFMA.FTZ R9, R64, R32.reuse, -R31 ;  /* 0x0000002040097223 */ /* 0x080fe2000001081f */
[-CC-:B------:R-:W-:Y:S01]  /*344b0*/  FFMA.FTZ R7, R7, R32.reuse, -R47.reuse ;  /* 0x0000002007077223 */ /* 0x180fe2000001082f */
[-C--:B------:R-:W-:Y:S01]  /*344c0*/  FFMA.FTZ R12, R12, R32.reuse, -R47 ;  /* 0x000000200c0c7223 */ /* 0x080fe2000001082f */
[-CC-:B------:R-:W-:Y:S01]  /*344d0*/  FFMA.FTZ R30, R66, R32.reuse, -R31.reuse ;  /* 0x00000020421e7223 */ /* 0x180fe2000001081f */
[----:B0-----:R-:W-:-:S03]  /*344e0*/  FFMA.FTZ R34, R78, R32, -R31 ;  /* 0x000000204e227223 */ /* 0x001fc6000001081f */
[----:B------:R-:W-:Y:S01]  /*344f0*/  MUFU.EX2 R164, R8 ;  /* 0x0000000800a47308 */ /* 0x000fe20000000800 */
[-C--:B------:R-:W-:Y:S01]  /*34500*/  FFMA.FTZ R13, R13, R32.reuse, -R47 ;  /* 0x000000200d0d7223 */ /* 0x080fe2000001082f */
[-C--:B------:R-:W-:Y:S01]  /*34510*/  FFMA.FTZ R42, R80, R32.reuse, -R31 ;  /* 0x00000020502a7223 */ /* 0x080fe2000001081f */
[----:B------:R-:W-:-:S05]  /*34520*/  FFMA.FTZ R15, R15, R32, -R47 ;  /* 0x000000200f0f7223 */ /* 0x000fca000001082f */
[----:B------:R0:W1:Y:S01]  /*34530*/  MUFU.EX2 R33, R9 ;  /* 0x0000000900217308 */ /* 0x0000620000000800 */
[----:B------:R-:W-:-:S07]  /*34540*/  FFMA.FTZ R36, R70, R32, -R31 ;  /* 0x0000002046247223 */ /* 0x000fce000001081f */
[----:B------:R-:W-:Y:S01]  /*34550*/  MUFU.EX2 R41, R34 ;  /* 0x0000002200297308 */ /* 0x000fe20000000800 */
[-C--:B0-----:R-:W-:Y:S01]  /*34560*/  FFMA.FTZ R9, R76, R32.reuse, -R31 ;  /* 0x000000204c097223 */ /* 0x081fe2000001081f */
[----:B------:R-:W-:-:S06]  /*34570*/  FFMA.FTZ R18, R18, R32, -R47 ;  /* 0x0000002012127223 */ /* 0x000fcc000001082f */
[----:B------:R-:W-:Y:S01]  /*34580*/  MUFU.EX2 R7, R7 ;  /* 0x0000000700077308 */ /* 0x000fe20000000800 */
[----:B------:R-:W-:-:S07]  /*34590*/  FFMA.FTZ R8, R74, R32, -R31 ;  /* 0x000000204a087223 */ /* 0x000fce000001081f */
[----:B------:R-:W0:Y:S01]  /*345a0*/  MUFU.EX2 R34, R12 ;  /* 0x0000000c00227308 */ /* 0x000e220000000800 */
[----:B------:R-:W-:-:S07]  /*345b0*/  FFMA.FTZ R37, R72, R32, -R31 ;  /* 0x0000002048257223 */ /* 0x000fce000001081f */
[----:B------:R-:W2:Y:S01]  /*345c0*/  MUFU.EX2 R30, R30 ;  /* 0x0000001e001e7308 */ /* 0x000ea20000000800 */
[----:B------:R-:W-:-:S07]  /*345d0*/  FFMA.FTZ R19, R19, R32, -R47 ;  /* 0x0000002013137223 */ /* 0x000fce000001082f */
[----:B------:R-:W3:Y:S01]  /*345e0*/  MUFU.EX2 R167, R13 ;  /* 0x0000000d00a77308 */ /* 0x000ee20000000800 */
[----:B------:R-:W-:-:S07]  /*345f0*/  FFMA.FTZ R20, R20, R32, -R47 ;  /* 0x0000002014147223 */ /* 0x000fce000001082f */
[----:B------:R-:W-:Y:S08]  /*34600*/  MUFU.EX2 R43, R42 ;  /* 0x0000002a002b7308 */ /* 0x000ff00000000800 */
[----:B------:R-:W4:Y:S08]  /*34610*/  MUFU.EX2 R42, R15 ;  /* 0x0000000f002a7308 */ /* 0x000f300000000800 */
[----:B------:R5:W-:Y:S01]  /*34620*/  MUFU.EX2 R39, R9 ;  /* 0x0000000900277308 */ /* 0x000be20000000800 */
[----:B------:R-:W-:-:S07]  /*34630*/  FFMA.FTZ R21, R21, R32, -R47 ;  /* 0x0000002015157223 */ /* 0x000fce000001082f */
[----:B------:R-:W4:Y:S01]  /*34640*/  MUFU.EX2 R36, R36 ;  /* 0x0000002400247308 */ /* 0x000f220000000800 */
[----:B-----5:R-:W-:-:S07]  /*34650*/  FFMA.FTZ R9, R82, R32, -R31 ;  /* 0x0000002052097223 */ /* 0x020fce000001081f */
[----:B------:R5:W-:Y:S08]  /*34660*/  MUFU.EX2 R170, R8 ;  /* 0x0000000800aa7308 */ /* 0x000bf00000000800 */
[----:B------:R-:W4:Y:S01]  /*34670*/  MUFU.EX2 R18, R18 ;  /* 0x0000001200127308 */ /* 0x000f220000000800 */
[-CC-:B-----5:R-:W-:Y:S01]  /*34680*/  FFMA.FTZ R8, R48, R32.reuse, -R31.reuse ;  /* 0x0000002030087223 */ /* 0x1a0fe2000001081f */
[----:B------:R-:W-:-:S06]  /*34690*/  FFMA.FTZ R38, R40, R32, -R31 ;  /* 0x0000002028267223 */ /* 0x000fcc000001081f */
[----:B------:R-:W5:Y:S01]  /*346a0*/  MUFU.EX2 R37, R37 ;  /* 0x0000002500257308 */ /* 0x000f620000000800 */
[----:B------:R-:W-:-:S07]  /*346b0*/  FFMA.FTZ R24, R24, R32, -R47 ;  /* 0x0000002018187223 */ /* 0x000fce000001082f */
[----:B------:R1:W-:Y:S08]  /*346c0*/  MUFU.EX2 R45, R9 ;  /* 0x00000009002d7308 */ /* 0x0003f00000000800 */
[----:B------:R0:W-:Y:S01]  /*346d0*/  MUFU.EX2 R176, R8 ;  /* 0x0000000800b07308 */ /* 0x0001e20000000800 */
[----:B-1----:R-:W-:-:S07]  /*346e0*/  FADD.FTZ R9, R164, R33 ;  /* 0x00000021a4097221 */ /* 0x002fce0000010000 */
[----:B------:R-:W1:Y:S01]  /*346f0*/  MUFU.EX2 R19, R19 ;  /* 0x0000001300137308 */ /* 0x000e620000000800 */
[----:B0-----:R-:W-:Y:S01]  /*34700*/  FADD.FTZ R8, R7, R34 ;  /* 0x0000002207087221 */ /* 0x001fe20000010000 */
[----:B--2---:R-:W-:-:S03]  /*34710*/  FADD.FTZ R12, R30, R9 ;  /* 0x000000091e0c7221 */ /* 0x004fc60000010000 */
[----:B---3--:R-:W-:-:S03]  /*34720*/  FADD.FTZ R9, R167, R8 ;  /* 0x00000008a7097221 */ /* 0x008fc60000010000 */
[----:B------:R-:W0:Y:S01]  /*34730*/  MUFU.EX2 R20, R20 ;  /* 0x0000001400147308 */ /* 0x000e220000000800 */
[----:B------:R-:W-:Y:S01]  /*34740*/  FADD.FTZ R13, R35, R12 ;  /* 0x0000000c230d7221 */ /* 0x000fe20000010000 */
[----:B----4-:R-:W-:Y:S01]  /*34750*/  FADD.FTZ R9, R42, R9 ;  /* 0x000000092a097221 */ /* 0x010fe20000010000 */
[----:B------:R-:W-:-:S05]  /*34760*/  FFMA.FTZ R25, R25, R32, -R47 ;  /* 0x0000002019197223 */ /* 0x000fca000001082f */
[----:B------:R-:W2:Y:S01]  /*34770*/  MUFU.EX2 R21, R21 ;  /* 0x0000001500157308 */ /* 0x000ea20000000800 */
[----:B------:R-:W-:Y:S01]  /*34780*/  FADD.FTZ R8, R36, R13 ;  /* 0x0000000d24087221 */ /* 0x000fe20000010000 */
[-C--:B------:R-:W-:Y:S01]  /*34790*/  FFMA.FTZ R40, R44, R32.reuse, -R31 ;  /* 0x000000202c287223 */ /* 0x080fe2000001081f */
[----:B------:R-:W-:Y:S01]  /*347a0*/  FADD.FTZ R12, R18, R9 ;  /* 0x00000009120c7221 */ /* 0x000fe20000010000 */
[----:B------:R-:W-:-:S04]  /*347b0*/  FFMA.FTZ R26, R26, R32, -R47 ;  /* 0x000000201a1a7223 */ /* 0x000fc8000001082f */
[----:B------:R-:W3:Y:S01]  /*347c0*/  MUFU.EX2 R38, R38 ;  /* 0x0000002600267308 */ /* 0x000ee20000000800 */
[----:B-----5:R-:W-:Y:S01]  /*347d0*/  FADD.FTZ R9, R37, R8 ;  /* 0x0000000825097221 */ /* 0x020fe20000010000 */
[----:B-1----:R-:W-:-:S06]  /*347e0*/  FADD.FTZ R13, R19, R12 ;  /* 0x0000000c130d7221 */ /* 0x002fcc0000010000 */
[----:B------:R-:W1:Y:S01]  /*347f0*/  MUFU.EX2 R24, R24 ;  /* 0x0000001800187308 */ /* 0x000e620000000800 */
[----:B------:R-:W-:Y:S01]  /*34800*/  FFMA.FTZ R27, R27, R32, -R47 ;  /* 0x000000201b1b7223 */ /* 0x000fe2000001082f */
[----:B------:R-:W-:Y:S01]  /*34810*/  FADD.FTZ R8, R170, R9 ;  /* 0x00000009aa087221 */ /* 0x000fe20000010000 */
[----:B0-----:R-:W-:-:S05]  /*34820*/  FADD.FTZ R12, R20, R13 ;  /* 0x0000000d140c7221 */ /* 0x001fca0000010000 */
[----:B------:R-:W0:Y:S01]  /*34830*/  MUFU.EX2 R25, R25 ;  /* 0x0000001900197308 */ /* 0x000e220000000800 */
[----:B------:R-:W-:Y:S01]  /*34840*/  FFMA.FTZ R28, R28, R32, -R47 ;  /* 0x000000201c1c7223 */ /* 0x000fe2000001082f */
[----:B------:R-:W-:-:S06]  /*34850*/  FADD.FTZ R9, R39, R8 ;  /* 0x0000000827097221 */ /* 0x000fcc0000010000 */
[----:B------:R-:W4:Y:S01]  /*34860*/  MUFU.EX2 R40, R40 ;  /* 0x0000002800287308 */ /* 0x000f220000000800 */
[----:B--2---:R-:W-:Y:S01]  /*34870*/  FADD.FTZ R13, R21, R12 ;  /* 0x0000000c150d7221 */ /* 0x004fe20000010000 */
[----:B------:R-:W-:-:S06]  /*34880*/  FFMA.FTZ R3, R3, R32, -R47 ;  /* 0x0000002003037223 */ /* 0x000fcc000001082f */
[----:B------:R-:W2:Y:S01]  /*34890*/  MUFU.EX2 R26, R26 ;  /* 0x0000001a001a7308 */ /* 0x000ea20000000800 */
[----:B---3--:R-:W-:Y:S01]  /*348a0*/  FADD.FTZ R8, R38, R9 ;  /* 0x0000000926087221 */ /* 0x008fe20000010000 */
[----:B------:R-:W-:Y:S01]  /*348b0*/  FFMA.FTZ R44, R52, R32, -R31 ;  /* 0x00000020342c7223 */ /* 0x000fe2000001081f */
[----:B-1----:R-:W-:-:S05]  /*348c0*/  FADD.FTZ R12, R24, R13 ;  /* 0x0000000d180c7221 */ /* 0x002fca0000010000 */
[----:B------:R-:W1:Y:S01]  /*348d0*/  MUFU.EX2 R27, R27 ;  /* 0x0000001b001b7308 */ /* 0x000e620000000800 */
[----:B------:R-:W-:Y:S01]  /*348e0*/  FFMA.FTZ R14, R14, R32, -R47 ;  /* 0x000000200e0e7223 */ /* 0x000fe2000001082f */
[----:B------:R-:W-:Y:S01]  /*348f0*/  FADD.FTZ R9, R41, R8 ;  /* 0x0000000829097221 */ /* 0x000fe20000010000 */
[----:B0-----:R-:W-:-:S05]  /*34900*/  FADD.FTZ R13, R25, R12 ;  /* 0x0000000c190d7221 */ /* 0x001fca0000010000 */
[----:B------:R-:W0:Y:S01]  /*34910*/  MUFU.EX2 R28, R28 ;  /* 0x0000001c001c7308 */ /* 0x000e220000000800 */
[-C--:B------:R-:W-:Y:S01]  /*34920*/  FFMA.FTZ R31, R60, R32.reuse, -R31 ;  /* 0x000000203c1f7223 */ /* 0x080fe2000001081f */
[----:B------:R-:W-:Y:S01]  /*34930*/  FFMA.FTZ R29, R29, R32, -R47 ;  /* 0x000000201d1d7223 */ /* 0x000fe2000001082f */
[----:B----4-:R-:W-:-:S05]  /*34940*/  FADD.FTZ R8, R40, R9 ;  /* 0x0000000928087221 */ /* 0x010fca0000010000 */
[----:B------:R-:W3:Y:S01]  /*34950*/  MUFU.EX2 R3, R3 ;  /* 0x0000000300037308 */ /* 0x000ee20000000800 */
[----:B--2---:R-:W-:Y:S01]  /*34960*/  FADD.FTZ R12, R26, R13 ;  /* 0x0000000d1a0c7221 */ /* 0x004fe20000010000 */
[----:B------:R-:W-:-:S06]  /*34970*/  FADD.FTZ R9, R43, R8 ;  /* 0x000000082b097221 */ /* 0x000fcc0000010000 */
[----:B------:R-:W2:Y:S01]  /*34980*/  MUFU.EX2 R44, R44 ;  /* 0x0000002c002c7308 */ /* 0x000ea20000000800 */
[----:B-1----:R-:W-:-:S07]  /*34990*/  FADD.FTZ R13, R27, R12 ;  /* 0x0000000c1b0d7221 */ /* 0x002fce0000010000 */
[----:B------:R-:W1:Y:S01]  /*349a0*/  MUFU.EX2 R179, R14 ;  /* 0x0000000e00b37308 */ /* 0x000e620000000800 */
[----:B------:R-:W-:Y:S01]  /*349b0*/  FADD.FTZ R8, R176, R9 ;  /* 0x00000009b0087221 */ /* 0x000fe20000010000 */
[----:B0-----:R-:W-:-:S06]  /*349c0*/  FADD.FTZ R12, R28, R13 ;  /* 0x0000000d1c0c7221 */ /* 0x001fcc0000010000 */
[----:B------:R-:W0:Y:S08]  /*349d0*/  MUFU.EX2 R31, R31 ;  /* 0x0000001f001f7308 */ /* 0x000e300000000800 */
[----:B------:R0:W4:Y:S01]  /*349e0*/  MUFU.EX2 R32, R29 ;  /* 0x0000001d00207308 */ /* 0x0001220000000800 */
[----:B------:R-:W-:Y:S01]  /*349f0*/  FADD.FTZ R9, R45, R8 ;  /* 0x000000082d097221 */ /* 0x000fe20000010000 */
[----:B---3--:R-:W-:-:S03]  /*34a00*/  FADD.FTZ R12, R3, R12 ;  /* 0x0000000c030c7221 */ /* 0x008fc60000010000 */
[----:B--2---:R-:W-:Y:S01]  /*34a10*/  FADD.FTZ R8, R44, R9 ;  /* 0x000000092c087221 */ /* 0x004fe20000010000 */
[----:B-1----:R-:W-:-:S03]  /*34a20*/  FADD.FTZ R9, R179, R12 ;  /* 0x0000000cb3097221 */ /* 0x002fc60000010000 */
[----:B0-----:R-:W-:Y:S01]  /*34a30*/  FADD.FTZ R29, R31, R8 ;  /* 0x000000081f1d7221 */ /* 0x001fe20000010000 */
[----:B----4-:R-:W-:-:S04]  /*34a40*/  FADD.FTZ R47, R32, R9 ;  /* 0x00000009202f7221 */ /* 0x010fc80000010000 */
[----:B------:R-:W-:Y:S04]  /*34a50*/  ST.E desc[UR4][R10.64+0x10], R29 ;  /* 0x0000101d0a007985 */ /* 0x000fe8000c101904 */
[----:B------:R0:W-:Y:S04]  /*34a60*/  ST.E desc[UR6][R10.64+0x14], R47 ;  /* 0x0000142f0a007985 */ /* 0x0001e8000c101906 */
[----:B------:R-:W2:Y:S01]  /*34a70*/  LDL.64 R12, [R6+0x80] ;  /* 0x00008000060c7983 */ /* 0x000ea20000100a00 */
[----:B------:R-:W-:Y:S06]  /*34a80*/  BAR.SYNC.DEFER_BLOCKING 0xf, 0x100 ;  /* 0x03c4000000007b1d */ /* 0x000fec0000010000 */
[----:B------:R-:W3:Y:S01]  /*34a90*/  LDL.64 R8, [R6+0x88] ;  /* 0x0000880006087983 */ /* 0x000ee20000100a00 */
[----:B------:R-:W-:-:S02]  /*34aa0*/  F2FP.F16.F32.PACK_AB R164, R33, R164 ;  /* 0x000000a421a4723e */ /* 0x000fc400000000ff */
[----:B------:R-:W-:Y:S01]  /*34ab0*/  F2FP.F16.F32.PACK_AB R166, R35, R30 ;  /* 0x0000001e23a6723e */ /* 0x000fe200000000ff */
[----:B0-----:R-:W4:Y:S04]  /*34ac0*/  LDL.64 R10, [R6+0x90] ;  /* 0x00009000060a7983 */ /* 0x001f280000100a00 */
[----:B--2---:R-:W2:Y:S04]  /*34ad0*/  LD.E.64 R12, desc[UR4][R12.64+0x10] ;  /* 0x000010040c0c7980 */ /* 0x004ea8000c101b00 */
[----:B--2---:R-:W2:Y:S04]  /*34ae0*/  LD.E.64 R14, desc[UR6][R12.64+0x8] ;  /* 0x000008060c0e7980 */ /* 0x004ea8000c101b00 */
[----:B------:R-:W5:Y:S01]  /*34af0*/  LD.E.64 R48, desc[UR4][R12.64] ;  /* 0x000000040c307980 */ /* 0x000f62000c101b00 */
[----:B------:R-:W-:-:S02]  /*34b00*/  F2FP.F16.F32.PACK_AB R165, R34, R7 ;  /* 0x0000000722a5723e */ /* 0x000fc400000000ff */
[----:B------:R-:W-:Y:S02]  /*34b10*/  F2FP.F16.F32.PACK_AB R167, R42, R167 ;  /* 0x000000a72aa7723e */ /* 0x000fe400000000ff */
[----:B------:R-:W-:Y:S02]  /*34b20*/  F2FP.F16.F32.PACK_AB R168, R37, R36 ;  /* 0x0000002425a8723e */ /* 0x000fe400000000ff */
[----:B------:R-:W-:Y:S02]  /*34b30*/  F2FP.F16.F32.PACK_AB R170, R39, R170 ;  /* 0x000000aa27aa723e */ /* 0x000fe400000000ff */
[----:B------:R-:W-:Y:S01]  /*34b40*/  F2FP.F16.F32.PACK_AB R169, R19, R18 ;  /* 0x0000001213a9723e */ /* 0x000fe200000000ff */
[----:B------:R-:W4:Y:S01]  /*34b50*/  LDL.64 R12, [R6] ;  /* 0x00000000060c7983 */ /* 0x000f220000100a00 */
        /* <DEDUP_REMOVED lines=9> */
[----:B--2---:R-:W-:-:S05]  /*34bf0*/  MOV R29, R14 ;  /* 0x0000000e001d7202 */ /* 0x004fca0000000f00 */
[--C-:B-----5:R-:W-:Y:S02]  /*34c00*/  IMAD R48, R48, 0x2, R29.reuse ;  /* 0x0000000230307824 */ /* 0x120fe400078e021d */
[C---:B------:R-:W-:Y:S02]  /*34c10*/  IMAD R14, R49.reuse, 0x2, R29 ;  /* 0x00000002310e7824 */ /* 0x040fe400078e021d */
[----:B------:R-:W-:Y:S01]  /*34c20*/  IMAD R49, R49, 0x2, R48 ;  /* 0x0000000231317824 */ /* 0x000fe200078e0230 */
[----:B------:R0:W-:Y:S04]  /*34c30*/  STSM.16.M88.4 [R29], R164 ;  /* 0x000000a41d007844 */ /* 0x0001e80000000200 */
[----:B------:R-:W-:Y:S04]  /*34c40*/  STSM.16.M88.4 [R48], R168 ;  /* 0x000000a830007844 */ /* 0x000fe80000000200 */
[----:B------:R-:W-:Y:S04]  /*34c50*/  STSM.16.M88.4 [R14], R172 ;  /* 0x000000ac0e007844 */ /* 0x000fe80000000200 */
[----:B------:R1:W-:Y:S04]  /*34c60*/  STSM.16.M88.4 [R49], R176 ;  /* 0x000000b031007844 */ /* 0x0003e80000000200 */
[----:B---3--:R-:W2:Y:S01]  /*34c70*/  LD.E R3, desc[UR4][R8.64] ;  /* 0x0000000408037980 */ /* 0x008ea2000c101900 */
[----:B------:R-:W-:-:S02]  /*34c80*/  R2UR UR10, R4 ;  /* 0x00000000040a72ca */ /* 0x000fc400000e0000 */
[C---:B------:R-:W-:Y:S01]  /*34c90*/  R2UR UR11, R5.reuse ;  /* 0x00000000050b72ca */ /* 0x040fe200000e0000 */
[----:B----4-:R-:W3:Y:S01]  /*34ca0*/  LD.E R13, desc[UR6][R12.64] ;  /* 0x000000060c0d7980 */ /* 0x010ee2000c101900 */
[C---:B------:R-:W-:Y:S02]  /*34cb0*/  R2UR UR28, R4.reuse ;  /* 0x00000000041c72ca */ /* 0x040fe400000e0000 */
[----:B------:R-:W-:Y:S01]  /*34cc0*/  R2UR UR29, R5 ;  /* 0x00000000051d72ca */ /* 0x000fe200000e0000 */
[----:B------:R-:W3:Y:S04]  /*34cd0*/  LD.E.64 R10, desc[UR4][R10.64] ;  /* 0x000000040a0a7980 */ /* 0x000ee8000c101b00 */
[----:B------:R-:W4:Y:S04]  /*34ce0*/  LD.E R7, desc[UR6][R8.64+0x4] ;  /* 0x0000040608077980 */ /* 0x000f28000c101900 */
[----:B------:R-:W5:Y:S04]  /*34cf0*/  LD.E R15, desc[UR8][R8.64+0x8] ;  /* 0x00000808080f7980 */ /* 0x000f68000c101900 */
[----:B------:R-:W3:Y:S01]  /*34d00*/  LD.E R19, desc[UR10][R8.64+0xc] ;  /* 0x00000c0a08137980 */ /* 0x000ee2000c101900 */
[----:B------:R-:W-:-:S02]  /*34d10*/  R2UR UR12, R4 ;  /* 0x00000000040c72ca */ /* 0x000fc400000e0000 */
[C---:B------:R-:W-:Y:S01]  /*34d20*/  R2UR UR13, R5.reuse ;  /* 0x00000000050d72ca */ /* 0x040fe200000e0000 */
[----:B------:R-:W3:Y:S01]  /*34d30*/  LD.E R25, desc[UR4][R8.64+0x14] ;  /* 0x0000140408197980 */ /* 0x000ee2000c101900 */
[C---:B------:R-:W-:Y:S02]  /*34d40*/  R2UR UR14, R4.reuse ;  /* 0x00000000040e72ca */ /* 0x040fe400000e0000 */
[C---:B------:R-:W-:Y:S01]  /*34d50*/  R2UR UR15, R5.reuse ;  /* 0x00000000050f72ca */ /* 0x040fe200000e0000 */
[----:B------:R-:W3:Y:S01]  /*34d60*/  LD.E R27, desc[UR6][R8.64+0x18] ;  /* 0x00001806081b7980 */ /* 0x000ee2000c101900 */
[C---:B------:R-:W-:Y:S02]  /*34d70*/  R2UR UR16, R4.reuse ;  /* 0x00000000041072ca */ /* 0x040fe400000e0000 */
[----:B------:R-:W-:Y:S01]  /*34d80*/  R2UR UR17, R5 ;  /* 0x00000000051172ca */ /* 0x000fe200000e0000 */
[----:B0-----:R-:W3:Y:S01]  /*34d90*/  LD.E R29, desc[UR8][R8.64+0x1c] ;  /* 0x00001c08081d7980 */ /* 0x001ee2000c101900 */
        /* <DEDUP_REMOVED lines=8> */
[----:B------:R-:W3:Y:S01]  /*34e20*/  LD.E R33, desc[UR12][R8.64+0x24] ;  /* 0x0000240c08217980 */ /* 0x000ee2000c101900 */
[----:B------:R-:W-:-:S02]  /*34e30*/  R2UR UR24, R4 ;  /* 0x00000000041872ca */ /* 0x000fc400000e0000 */
[C---:B------:R-:W-:Y:S01]  /*34e40*/  R2UR UR25, R5.reuse ;  /* 0x00000000051972ca */ /* 0x040fe200000e0000 */
[----:B------:R-:W3:Y:S01]  /*34e50*/  LD.E R35, desc[UR14][R8.64+0x28] ;  /* 0x0000280e08237980 */ /* 0x000ee2000c101900 */
[----:B------:R-:W-:Y:S02]  /*34e60*/  R2UR UR26, R4 ;  /* 0x00000000041a72ca */ /* 0x000fe400000e0000 */
[----:B------:R-:W-:Y:S01]  /*34e70*/  R2UR UR27, R5 ;  /* 0x00000000051b72ca */ /* 0x000fe200000e0000 */
[----:B------:R-:W3:Y:S04]  /*34e80*/  LD.E R37, desc[UR16][R8.64+0x2c] ;  /* 0x00002c1008257980 */ /* 0x000ee8000c101900 */
[----:B------:R-:W3:Y:S04]  /*34e90*/  LD.E R39, desc[UR18][R8.64+0x30] ;  /* 0x0000301208277980 */ /* 0x000ee8000c101900 */
[----:B------:R-:W3:Y:S04]  /*34ea0*/  LD.E R41, desc[UR20][R8.64+0x34] ;  /* 0x0000341408297980 */ /* 0x000ee8000c101900 */
[----:B------:R-:W3:Y:S04]  /*34eb0*/  LD.E R43, desc[UR22][R8.64+0x38] ;  /* 0x00003816082b7980 */ /* 0x000ee8000c101900 */
[----:B------:R-:W3:Y:S04]  /*34ec0*/  LD.E R45, desc[UR24][R8.64+0x3c] ;  /* 0x00003c18082d7980 */ /* 0x000ee8000c101900 */
[----:B------:R-:W3:Y:S04]  /*34ed0*/  LD.E R47, desc[UR26][R8.64+0x40] ;  /* 0x0000401a082f7980 */ /* 0x000ee8000c101900 */
[----:B-1----:R-:W3:Y:S04]  /*34ee0*/  LD.E R49, desc[UR28][R8.64+0x44] ;  /* 0x0000441c08317980 */ /* 0x002ee8000c101900 */
[----:B------:R-:W3:Y:S04]  /*34ef0*/  LD.E R51, desc[UR4][R8.64+0x48] ;  /* 0x0000480408337980 */ /* 0x000ee8000c101900 */
        /* <DEDUP_REMOVED lines=24> */
[----:B--2---:R0:W-:Y:S04]  /*35080*/  ST.E desc[UR8][R8.64], R3 ;  /* 0x0000000308007985 */ /* 0x0041e8000c101908 */
[----:B0-----:R-:W2:Y:S04]  /*35090*/  LD.E R3, desc[UR28][R8.64+0xac] ;  /* 0x0000ac1c08037980 */ /* 0x001ea8000c101900 */
[----:B----4-:R0:W-:Y:S04]  /*350a0*/  ST.E desc[UR10][R8.64+0x4], R7 ;  /* 0x0000040708007985 */ /* 0x0101e8000c10190a */
[----:B-----5:R1:W-:Y:S04]  /*350b0*/  ST.E desc[UR12][R8.64+0x8], R15 ;  /* 0x0000080f08007985 */ /* 0x0203e8000c10190c */
[----:B---3--:R3:W-:Y:S04]  /*350c0*/  ST.E desc[UR14][R8.64+0xc], R19 ;  /* 0x00000c1308007985 */ /* 0x0087e8000c10190e */
[----:B0-----:R-:W4:Y:S04]  /*350d0*/  LD.E R7, desc[UR6][R8.64+0xb0] ;  /* 0x0000b00608077980 */ /* 0x001f28000c101900 */
[----:B-1----:R-:W5:Y:S04]  /*350e0*/  LD.E R15, desc[UR6][R8.64+0xb4] ;  /* 0x0000b406080f7980 */ /* 0x002f68000c101900 */
[----:B---3--:R-:W3:Y:S04]  /*350f0*/  LD.E R19, desc[UR6][R8.64+0xb8] ;  /* 0x0000b80608137980 */ /* 0x008ee8000c101900 */
        /* <DEDUP_REMOVED lines=105> */
[----:B----4-:R0:W-:Y:S04]  /*35790*/  ST.E desc[UR4][R8.64+0x130], R7 ;  /* 0x0001300708007985 */ /* 0x0101e8000c101904 */
[----:B-----5:R1:W-:Y:S04]  /*357a0*/  ST.E desc[UR4][R8.64+0x134], R15 ;  /* 0x0001340f08007985 */ /* 0x0203e8000c101904 */
[----:B---3--:R3:W-:Y:S04]  /*357b0*/  ST.E desc[UR4][R8.64+0x138], R19 ;  /* 0x0001381308007985 */ /* 0x0087e8000c101904 */
[----:B--2---:R2:W-:Y:S04]  /*357c0*/  ST.E desc[UR4][R8.64+0x13c], R3 ;  /* 0x00013c0308007985 */ /* 0x0045e8000c101904 */
[----:B0-----:R-:W4:Y:S04]  /*357d0*/  LD.E R7, desc[UR6][R8.64+0x140] ;  /* 0x0001400608077980 */ /* 0x001f28000c101900 */
[----:B----4-:R0:W-:Y:S04]  /*357e0*/  ST.E desc[UR4][R8.64+0x140], R7 ;  /* 0x0001400708007985 */ /* 0x0101e8000c101904 */
[----:B-1----:R-:W4:Y:S04]  /*357f0*/  LD.E R15, desc[UR6][R8.64+0x144] ;  /* 0x00014406080f7980 */ /* 0x002f28000c101900 */
[----:B----4-:R1:W-:Y:S04]  /*35800*/  ST.E desc[UR4][R8.64+0x144], R15 ;  /* 0x0001440f08007985 */ /* 0x0103e8000c101904 */
[----:B---3--:R-:W3:Y:S04]  /*35810*/  LD.E R19, desc[UR6][R8.64+0x148] ;  /* 0x0001480608137980 */ /* 0x008ee8000c101900 */
[----:B---3--:R3:W-:Y:S04]  /*35820*/  ST.E desc[UR4][R8.64+0x148], R19 ;  /* 0x0001481308007985 */ /* 0x0087e8000c101904 */
[----:B--2---:R-:W2:Y:S04]  /*35830*/  LD.E R3, desc[UR6][R8.64+0x14c] ;  /* 0x00014c0608037980 */ /* 0x004ea8000c101900 */
        /* <DEDUP_REMOVED lines=82> */
[----:B----4-:R-:W-:Y:S04]  /*35d60*/  ST.E desc[UR4][R8.64+0x1f0], R7 ;  /* 0x0001f00708007985 */ /* 0x010fe8000c101904 */
[----:B-1----:R-:W4:Y:S04]  /*35d70*/  LD.E R15, desc[UR6][R8.64+0x1f4] ;  /* 0x0001f406080f7980 */ /* 0x002f28000c101900 */
[----:B----4-:R-:W-:Y:S04]  /*35d80*/  ST.E desc[UR4][R8.64+0x1f4], R15 ;  /* 0x0001f40f08007985 */ /* 0x010fe8000c101904 */
[----:B---3--:R-:W3:Y:S01]  /*35d90*/  LD.E R19, desc[UR6][R8.64+0x1f8] ;  /* 0x0001f80608137980 */ /* 0x008ee2000c101900 */
[----:B------:R-:W-:-:S03]  /*35da0*/  IMAD R10, R13, 0x1000, R10 ;  /* 0x000010000d0a7824 */ /* 0x000fc600078e020a */
[----:B---3--:R-:W-:Y:S04]  /*35db0*/  ST.E desc[UR4][R8.64+0x1f8], R19 ;  /* 0x0001f81308007985 */ /* 0x008fe8000c101904 */
[----:B--2---:R-:W2:Y:S01]  /*35dc0*/  LD.E R3, desc[UR6][R8.64+0x1fc] ;  /* 0x0001fc0608037980 */ /* 0x004ea2000c101900 */
[----:B------:R-:W-:Y:S02]  /*35dd0*/  R2UR UR6, R10 ;  /* 0x000000000a0672ca */ /* 0x000fe400000e0000 */
[----:B------:R-:W-:Y:S02]  /*35de0*/  R2UR UR7, R11 ;  /* 0x000000000b0772ca */ /* 0x000fe400000e0000 */
[----:B------:R-:W-:Y:S02]  /*35df0*/  R2UR UR8, R4 ;  /* 0x00000000040872ca */ /* 0x000fe400000e0000 */
[----:B------:R-:W-:-:S02]  /*35e00*/  R2UR UR9, R5 ;  /* 0x00000000050972ca */ /* 0x000fc400000e0000 */
[C---:B------:R-:W-:Y:S02]  /*35e10*/  R2UR UR10, R4.reuse ;  /* 0x00000000040a72ca */ /* 0x040fe400000e0000 */
[C---:B------:R-:W-:Y:S02]  /*35e20*/  R2UR UR11, R5.reuse ;  /* 0x00000000050b72ca */ /* 0x040fe400000e0000 */
[C---:B------:R-:W-:Y:S02]  /*35e30*/  R2UR UR12, R4.reuse ;  /* 0x00000000040c72ca */ /* 0x040fe400000e0000 */
[C---:B------:R-:W-:Y:S02]  /*35e40*/  R2UR UR13, R5.reuse ;  /* 0x00000000050d72ca */ /* 0x040fe400000e0000 */
        /* <DEDUP_REMOVED lines=43> */
[----:B------:R-:W-:Y:S01]  /*36100*/  R2UR UR61, R5 ;  /* 0x00000000053d72ca */ /* 0x000fe200000e0000 */
[----:B--2---:R-:W-:Y:S01]  /*36110*/  ST.E desc[UR4][R8.64+0x1fc], R3 ;  /* 0x0001fc0308007985 */ /* 0x004fe2000c101904 */
[----:B------:R-:W-:-:S06]  /*36120*/  WARPGROUP.ARRIVE ;  /* 0x00000000000079c5 */ /* 0x000fcc0000000000 */
[----:B------:R-:W-:Y:S01]  /*36130*/  HGMMA.64x256x16.F32 R24, R164, gdesc[UR4].tnspB, RZ, !UPT, gsb0 ;  /* 0x43e00004a4187df0 */ /* 0x000fe2000c0008ff */
[----:B------:R-:W-:Y:S02]  /*36140*/  R2UR UR4, R4 ;  /* 0x00000000040472ca */ /* 0x000fe400000e0000 */
[----:B------:R-:W-:Y:S01]  /*36150*/  R2UR UR5, R5 ;  /* 0x00000000050572ca */ /* 0x000fe200000e0000 */
[----:B------:R-:W-:Y:S02]  /*36160*/  VIADD R12, R10, 0x80 ;  /* 0x000000800a0c7836 */ /* 0x000fe40000000000 */
[----:B------:R-:W-:-:S03]  /*36170*/  IMAD.MOV.U32 R13, RZ, RZ, R11 ;  /* 0x000000ffff0d7224 */ /* 0x000fc600078e000b */
        /* <DEDUP_REMOVED lines=12> */
[----:B------:R-:W-:Y:S01]  /*36240*/  ST.E desc[UR26][R8.64+0x24], R33 ;  /* 0x0000242108007985 */ /* 0x000fe2000c10191a */
[----:B------:R-:W-:-:S03]  /*36250*/  R2UR UR8, R4 ;  /* 0x00000000040872ca */ /* 0x000fc600000e0000 */
[----:B------:R-:W-:Y:S01]  /*36260*/  ST.E desc[UR28][R8.64+0x28], R34 ;  /* 0x0000282208007985 */ /* 0x000fe2000c10191c */
[----:B------:R-:W-:-:S03]  /*36270*/  R2UR UR9, R5 ;  /* 0x00000000050972ca */ /* 0x000fc600000e0000 */
[----:B------:R-:W-:Y:S01]  /*36280*/  ST.E desc[UR30][R8.64+0x2c], R35 ;  /* 0x00002c2308007985 */ /* 0x000fe2000c10191e */
[----:B------:R-:W-:-:S03]  /*36290*/  R2UR UR10, R4 ;  /* 0x00000000040a72ca */ /* 0x000fc600000e0000 */
[----:B------:R-:W-:Y:S01]  /*362a0*/  ST.E desc[UR32][R8.64+0x30], R36 ;  /* 0x0000302408007985 */ /* 0x000fe2000c101920 */
[----:B------:R-:W-:-:S03]  /*362b0*/  R2UR UR11, R5 ;  /* 0x00000000050b72ca */ /* 0x000fc600000e0000 */
[----:B------:R-:W-:Y:S01]  /*362c0*/  ST.E desc[UR34][R8.64+0x34], R37 ;  /* 0x0000342508007985 */ /* 0x000fe2000c101922 */
[C---:B------:R-:W-:Y:S02]  /*362d0*/  R2UR UR12, R4.reuse ;  /* 0x00000000040c72ca */ /* 0x040fe400000e0000 */
[C---:B------:R-:W-:Y:S01]  /*362e0*/  R2UR UR13, R5.reuse ;  /* 0x00000000050d72ca */ /* 0x040fe200000e0000 */
[----:B------:R-:W-:Y:S01]  /*362f0*/  ST.E desc[UR38][R8.64+0x38], R38 ;  /* 0x0000382608007985 */ /* 0x000fe2000c101926 */
[C---:B------:R-:W-:Y:S02]  /*36300*/  R2UR UR14, R4.reuse ;  /* 0x00000000040e72ca */ /* 0x040fe400000e0000 */
[C---:B------:R-:W-:Y:S01]  /*36310*/  R2UR UR15, R5.reuse ;  /* 0x00000000050f72ca */ /* 0x040fe200000e0000 */
[----:B------:R-:W-:Y:S01]  /*36320*/  ST.E desc[UR40][R8.64+0x3c], R39 ;  /* 0x00003c2708007985 */ /* 0x000fe2000c101928 */
[C---:B------:R-:W-:Y:S02]  /*36330*/  R2UR UR16, R4.reuse ;  /* 0x00000000041072ca */ /* 0x040fe400000e0000 */
[----:B------:R-:W-:Y:S01]  /*36340*/  R2UR UR17, R5 ;  /* 0x00000000051172ca */ /* 0x000fe200000e0000 */
[----:B------:R-:W-:Y:S01]  /*36350*/  ST.E desc[UR42][R8.64+0x40], R40 ;  /* 0x0000402808007985 */ /* 0x000fe2000c10192a */
[----:B------:R-:W-:-:S02]  /*36360*/  R2UR UR18, R4 ;  /* 0x00000000041272ca */ /* 0x000fc400000e0000 */
        /* <DEDUP_REMOVED lines=288> */
[----:B------:R-:W-:Y:S01]  /*37570*/  R2UR UR59, R5 ;  /* 0x00000000053b72ca */ /* 0x000fe200000e0000 */
        /* <DEDUP_REMOVED lines=460> */
[----:B------:R-:W-:Y:S01]  /*39240*/  VIADD R10, R10, 0x180 ;  /* 0x000001800a0a7836 */ /* 0x000fe20000000000 */
[----:B------:R-:W-:-:S04]  /*39250*/  R2UR UR7, R11 ;  /* 0x000000000b0772ca */ /* 0x000fc800000e0000 */
        /* <DEDUP_REMOVED lines=357> */
[----:B------:R-:W-:Y:S01]  /*3a8b0*/  R2UR UR25, R5 ;  /* 0x00000000051972ca */ /* 0x000fe200000e0000 */
[----:B------:R-:W-:Y:S02]  /*3a8c0*/  WARPGROUP.DEPBAR.LE gsb0, 0x0 ;  /* 0x00008000000079c5 */ /* 0x000fe40000010000 */
[----:B------:R-:W-:Y:S01]  /*3a8d0*/  ST.E desc[UR4][R8.64], R24 ;  /* 0x0000001808007985 */ /* 0x000fe2000c101904 */
[----:B------:R-:W-:-:S02]  /*3a8e0*/  R2UR UR4, R4 ;  /* 0x00000000040472ca */ /* 0x000fc400000e0000 */
[----:B------:R-:W-:Y:S01]  /*3a8f0*/  R2UR UR5, R5 ;  /* 0x00000000050572ca */ /* 0x000fe200000e0000 */
[----:B------:R-:W-:Y:S04]  /*3a900*/  ST.E desc[UR6][R8.64+0x4], R25 ;  /* 0x0000041908007985 */ /* 0x000fe8000c101906 */
[----:B------:R-:W-:Y:S04]  /*3a910*/  ST.E desc[UR8][R8.64+0x8], R26 ;  /* 0x0000081a08007985 */ /* 0x000fe8000c101908 */
[----:B------:R-:W-:Y:S01]  /*3a920*/  ST.E desc[UR10][R8.64+0xc], R27 ;  /* 0x00000c1b08007985 */ /* 0x000fe2000c10190a */
[----:B------:R-:W-:-:S03]  /*3a930*/  R2UR UR6, R4 ;  /* 0x00000000040672ca */ /* 0x000fc600000e0000 */
[----:B------:R-:W-:Y:S01]  /*3a940*/  ST.E desc[UR12][R8.64+0x10], R28 ;  /* 0x0000101c08007985 */ /* 0x000fe2000c10190c */
[----:B------:R-:W-:-:S03]  /*3a950*/  R2UR UR7, R5 ;  /* 0x00000000050772ca */ /* 0x000fc600000e0000 */
        /* <DEDUP_REMOVED lines=21> */
[C---:B------:R-:W-:Y:S02]  /*3aab0*/  R2UR UR20, R4.reuse ;  /* 0x00000000041472ca */ /* 0x040fe400000e0000 */
[----:B------:R-:W-:Y:S01]  /*3aac0*/  R2UR UR21, R5 ;  /* 0x00000000051572ca */ /* 0x000fe200000e0000 */
[----:B------:R-:W-:Y:S01]  /*3aad0*/  ST.E desc[UR6][R8.64+0x30], R36 ;  /* 0x0000302408007985 */ /* 0x000fe2000c101906 */
[----:B------:R-:W-:-:S02]  /*3aae0*/  R2UR UR22, R4 ;  /* 0x00000000041672ca */ /* 0x000fc400000e0000 */
[C---:B------:R-:W-:Y:S02]  /*3aaf0*/  R2UR UR23, R5.reuse ;  /* 0x00000000051772ca */ /* 0x040fe400000e0000 */
[C---:B------:R-:W-:Y:S02]  /*3ab00*/  R2UR UR24, R4.reuse ;  /* 0x00000000041872ca */ /* 0x040fe400000e0000 */
[C---:B------:R-:W-:Y:S02]  /*3ab10*/  R2UR UR25, R5.reuse ;  /* 0x00000000051972ca */ /* 0x040fe400000e0000 */
        /* <DEDUP_REMOVED lines=33> */
[C---:B------:R-:W-:Y:S01]  /*3ad30*/  R2UR UR21, R5.reuse ;  /* 0x00000000051572ca */ /* 0x040fe200000e0000 */
[----:B------:R-:W-:Y:S01]  /*3ad40*/  ST.E desc[UR4][R8.64+0x64], R49 ;  /* 0x0000643108007985 */ /* 0x000fe2000c101904 */
[C---:B------:R-:W-:Y:S02]  /*3ad50*/  R2UR UR22, R4.reuse ;  /* 0x00000000041672ca */ /* 0x040fe400000e0000 */
[C---:B------:R-:W-:Y:S01]  /*3ad60*/  R2UR UR23, R5.reuse ;  /* 0x00000000051772ca */ /* 0x040fe200000e0000 */
[----:B------:R-:W-:Y:S01]  /*3ad70*/  ST.E desc[UR6][R8.64+0x68], R50 ;  /* 0x0000683208007985 */ /* 0x000fe2000c101906 */
[C---:B------:R-:W-:Y:S02]  /*3ad80*/  R2UR UR24, R4.reuse ;  /* 0x00000000041872ca */ /* 0x040fe400000e0000 */
[----:B------:R-:W-:Y:S02]  /*3ad90*/  R2UR UR25, R5 ;  /* 0x00000000051972ca */ /* 0x000fe400000e0000 */
[----:B------:R-:W-:-:S02]  /*3ada0*/  R2UR UR4, R4 ;  /* 0x00000000040472ca */ /* 0x000fc400000e0000 */
[C---:B------:R-:W-:Y:S02]  /*3adb0*/  R2UR UR5, R5.reuse ;  /* 0x00000000050572ca */ /* 0x040fe400000e0000 */
[C---:B------:R-:W-:Y:S02]  /*3adc0*/  R2UR UR6, R4.reuse ;  /* 0x00000000040672ca */ /* 0x040fe400000e0000 */
        /* <DEDUP_REMOVED lines=9> */
[----:B------:R-:W-:Y:S04]  /*3ae60*/  ST.E desc[UR20][R8.64+0x84], R57 ;  /* 0x0000843908007985 */ /* 0x000fe8000c101914 */
[----:B------:R-:W-:Y:S04]  /*3ae70*/  ST.E desc[UR22][R8.64+0x88], R58 ;  /* 0x0000883a08007985 */ /* 0x000fe8000c101916 */
[----:B------:R-:W-:Y:S01]  /*3ae80*/  ST.E desc[UR24][R8.64+0x8c], R59 ;  /* 0x00008c3b08007985 */ /* 0x000fe2000c101918 */
[----:B------:R-:W-:-:S03]  /*3ae90*/  R2UR UR10, R4 ;  /* 0x00000000040a72ca */ /* 0x000fc600000e0000 */
[----:B------:R-:W-:Y:S01]  /*3aea0*/  ST.E desc[UR4][R8.64+0x90], R60 ;  /* 0x0000903c08007985 */ /* 0x000fe2000c101904 */
[C---:B------:R-:W-:Y:S02]  /*3aeb0*/  R2UR UR4, R4.reuse ;  /* 0x00000000040472ca */ /* 0x040fe400000e0000 */
[C---:B------:R-:W-:Y:S01]  /*3aec0*/  R2UR UR5, R5.reuse ;  /* 0x00000000050572ca */ /* 0x040fe200000e0000 */
[----:B------:R-:W-:Y:S01]  /*3aed0*/  ST.E desc[UR6][R8.64+0x94], R61 ;  /* 0x0000943d08007985 */ /* 0x000fe2000c101906 */
        /* <DEDUP_REMOVED lines=268> */
[----:B------:R-:W-:-:S02]  /*3bfa0*/  R2UR UR4, R4 ;  /* 0x00000000040472ca */ /* 0x000fc400000e0000 */
[C---:B------:R-:W-:Y:S02]  /*3bfb0*/  R2UR UR5, R5.reuse ;  /* 0x00000000050572ca */ /* 0x040fe400000e0000 */
[----:B------:R-:W-:Y:S02]  /*3bfc0*/  R2UR UR6, R4 ;  /* 0x00000000040672ca */ /* 0x000fe400000e0000 */
[----:B------:R-:W-:-:S09]  /*3bfd0*/  R2UR UR7, R5 ;  /* 0x00000000050772ca */ /* 0x000fd200000e0000 */
[----:B--2---:R0:W-:Y:S04]  /*3bfe0*/  ST.E desc[UR4][R8.64], R3 ;  /* 0x0000000308007985 */ /* 0x0041e8000c101904 */
[----:B------:R-:W2:Y:S01]  /*3bff0*/  LD.E R7, desc[UR6][R8.64+0x4] ;  /* 0x0000040608077980 */ /* 0x000ea2000c101900 */
[C---:B------:R-:W-:Y:S02]  /*3c000*/  R2UR UR4, R4.reuse ;  /* 0x00000000040472ca */ /* 0x040fe400000e0000 */
        /* <DEDUP_REMOVED lines=10> */
[----:B------:R-:W3:Y:S01]  /*3c0b0*/  LD.E R13, desc[UR6][R8.64+0xc] ;  /* 0x00000c06080d7980 */ /* 0x000ee2000c101900 */
[C---:B------:R-:W-:Y:S02]  /*3c0c0*/  R2UR UR4, R4.reuse ;  /* 0x00000000040472ca */ /* 0x040fe400000e0000 */
[C---:B------:R-:W-:Y:S02]  /*3c0d0*/  R2UR UR5, R5.reuse ;  /* 0x00000000050572ca */ /* 0x040fe400000e0000 */
[----:B------:R-:W-:Y:S02]  /*3c0e0*/  R2UR UR6, R4 ;  /* 0x00000000040672ca */ /* 0x000fe400000e0000 */
[----:B------:R-:W-:-:S09]  /*3c0f0*/  R2UR UR7, R5 ;  /* 0x00000000050772ca */ /* 0x000fd200000e0000 */
[----:B---3--:R3:W-:Y:S04]  /*3c100*/  ST.E desc[UR4][R8.64+0xc], R13 ;  /* 0x00000c0d08007985 */ /* 0x0087e8000c101904 */
[----:B0-----:R-:W4:Y:S01]  /*3c110*/  LD.E R3, desc[UR6][R8.64+0x10] ;  /* 0x0000100608037980 */ /* 0x001f22000c101900 */
[C---:B------:R-:W-:Y:S02]  /*3c120*/  R2UR UR4, R4.reuse ;  /* 0x00000000040472ca */ /* 0x040fe400000e0000 */
[C---:B------:R-:W-:Y:S02]  /*3c130*/  R2UR UR5, R5.reuse ;  /* 0x00000000050572ca */ /* 0x040fe400000e0000 */
[----:B------:R-:W-:Y:S02]  /*3c140*/  R2UR UR6, R4 ;  /* 0x00000000040672ca */ /* 0x000fe400000e0000 */
[----:B------:R-:W-:-:S09]  /*3c150*/  R2UR UR7, R5 ;  /* 0x00000000050772ca */ /* 0x000fd200000e0000 */
[----:B----4-:R0:W-:Y:S04]  /*3c160*/  ST.E desc[UR4][R8.64+0x10], R3 ;  /* 0x0000100308007985 */ /* 0x0101e8000c101904 */
[----:B-1----:R-:W4:Y:S01]  /*3c170*/  LD.E R7, desc[UR6][R8.64+0x14] ;  /* 0x0000140608077980 */ /* 0x002f22000c101900 */
[C---:B------:R-:W-:Y:S02]  /*3c180*/  R2UR UR4, R4.reuse ;  /* 0x00000000040472ca */ /* 0x040fe400000e0000 */
[C---:B------:R-:W-:Y:S02]  /*3c190*/  R2UR UR5, R5.reuse ;  /* 0x00000000050572ca */ /* 0x040fe400000e0000 */
[----:B------:R-:W-:Y:S02]  /*3c1a0*/  R2UR UR6, R4 ;  /* 0x00000000040672ca */ /* 0x000fe400000e0000 */
[----:B------:R-:W-:-:S09]  /*3c1b0*/  R2UR UR7, R5 ;  /* 0x00000000050772ca */ /* 0x000fd200000e0000 */
[----:B----4-:R1:W-:Y:S04]  /*3c1c0*/  ST.E desc[UR4][R8.64+0x14], R7 ;  /* 0x0000140708007985 */ /* 0x0103e8000c101904 */
[----:B--2---:R-:W2:Y:S01]  /*3c1d0*/  LD.E R11, desc[UR6][R8.64+0x18] ;  /* 0x00001806080b7980 */ /* 0x004ea2000c101900 */
[C---:B------:R-:W-:Y:S02]  /*3c1e0*/  R2UR UR4, R4.reuse ;  /* 0x00000000040472ca */ /* 0x040fe400000e0000 */
[C---:B------:R-:W-:Y:S02]  /*3c1f0*/  R2UR UR5, R5.reuse ;  /* 0x00000000050572ca */ /* 0x040fe400000e0000 */
[----:B------:R-:W-:Y:S02]  /*3c200*/  R2UR UR6, R4 ;  /* 0x00000000040672ca */ /* 0x000fe400000e0000 */
[----:B------:R-:W-:-:S09]  /*3c210*/  R2UR UR7, R5 ;  /* 0x00000000050772ca */ /* 0x000fd200000e0000 */
[----:B--2---:R2:W-:Y:S04]  /*3c220*/  ST.E desc[UR4][R8.64+0x18], R11 ;  /* 0x0000180b08007985 */ /* 0x0045e8000c101904 */
[----:B---3--:R-:W3:Y:S01]  /*3c230*/  LD.E R13, desc[UR6][R8.64+0x1c] ;  /* 0x00001c06080d7980 */ /* 0x008ee2000c101900 */
        /* <DEDUP_REMOVED lines=719> */
[----:B---3--:R-:W2:Y:S01]  /*3ef30*/  LD.E R13, desc[UR6][R8.64+0x1fc] ;  /* 0x0001fc06080d7980 */ /* 0x008ea2000c101900 */
[----:B------:R-:W-:Y:S02]  /*3ef40*/  R2UR UR4, R4 ;  /* 0x00000000040472ca */ /* 0x000fe400000e0000 */
[----:B------:R-:W-:-:S13]  /*3ef50*/  R2UR UR5, R5 ;  /* 0x00000000050572ca */ /* 0x000fda00000e0000 */
[----:B--2---:R0:W-:Y:S01]  /*3ef60*/  ST.E desc[UR4][R8.64+0x1fc], R13 ;  /* 0x0001fc0d08007985 */ /* 0x0041e2000c101904 */
        /* <DEDUP_REMOVED lines=8> */
[----:B------:R-:W-:Y:S05]  /*3eff0*/  @P0 BRA `(.L_x_2311) ;  /* 0x0000000000300947 */ /* 0x000fea0003800000 */
[----:B0-----:R-:W2:Y:S04]  /*3f000*/  LDL.64 R8, [R6+0x40] ;  /* 0x0000400006087983 */ /* 0x001ea80000100a00 */
[----:B------:R-:W3:Y:S01]  /*3f010*/  LDL.64 R10, [R6] ;  /* 0x00000000060a7983 */ /* 0x000ee20000100a00 */
[C---:B------:R-:W-:Y:S02]  /*3f020*/  R2UR UR4, R4.reuse ;  /* 0x00000000040472ca */ /* 0x040fe400000e0000 */
[C---:B------:R-:W-:Y:S02]  /*3f030*/  R2UR UR5, R5.reuse ;  /* 0x00000000050572ca */ /* 0x040fe400000e0000 */
[----:B------:R-:W-:Y:S02]  /*3f040*/  R2UR UR6, R4 ;  /* 0x00000000040672ca */ /* 0x000fe400000e0000 */
[----:B------:R-:W-:-:S09]  /*3f050*/  R2UR UR7, R5 ;  /* 0x00000000050772ca */ /* 0x000fd200000e0000 */
[----:B--2---:R-:W2:Y:S04]  /*3f060*/  LD.E.64 R8, desc[UR4][R8.64+0x30] ;  /* 0x0000300408087980 */ /* 0x004ea8000c101b00 */
[----:B---3--:R-:W3:Y:S01]  /*3f070*/  LD.E R10, desc[UR6][R10.64] ;  /* 0x000000060a0a7980 */ /* 0x008ee2000c101900 */
[----:B--2---:R-:W-:-:S05]  /*3f080*/  MOV R3, R8 ;  /* 0x0000000800037202 */ /* 0x004fca0000000f00 */
[----:B---3--:R-:W-:-:S05]  /*3f090*/  IMAD R3, R10, 0x8, R3 ;  /* 0x000000080a037824 */ /* 0x008fca00078e0203 */
[----:B------:R-:W-:-:S04]  /*3f0a0*/  PRMT R3, RZ, 0x654, R3 ;  /* 0x00000654ff037816 */ /* 0x000fc80000000003 */
[----:B------:R1:W-:Y:S03]  /*3f0b0*/  SYNCS.ARRIVE.TRANS64.RED.A1T0 RZ, [R3+URZ], RZ ;  /* 0x000000ff03ff79a7 */ /* 0x0003e6000810043f */
.L_x_2311:
[----:B------:R-:W-:Y:S02]  /*3f0c0*/  IMAD.MOV.U32 R4, RZ, RZ, R0 ;  /* 0x000000ffff047224 */ /* 0x000fe400078e0000 */
[----:B------:R-:W-:-:S04]  /*3f0d0*/  IMAD.MOV.U32 R5, RZ, RZ, 0x0 ;  /* 0x00000000ff057424 */ /* 0x000fc800078e00ff */
[----:B01----:R-:W-:Y:S05]  /*3f0e0*/  RET.REL.NODEC R4 `(_ZN7cutlass13device_kernelIN5flash11enable_sm90INS1_16FlashAttnFwdSm90INS1_25CollectiveMainloopFwdSm90ILi2EN4cute5tupleIJNS5_1CILi1EEES8_S8_EEENS6_IJNS7_ILi64EEESA_SA_EEELi512ENS_6half_tEfNS_4arch4Sm90ELb0ELb1ELb1ELb0ELb0ELb0ELb1ELb0ELb0ELb1ELb1ELb0EEENS1_21CollectiveEpilogueFwdINS6_IJSA_NS7_ILi512EEESA_EEES9_SC_SE_Li256ELb0ELb1ELb1ELb0EEENS1_19SingleTileSchedulerILb0ELb1ELb1ELi64EEEEEEEEEvNT_6ParamsE) ;  /* 0xfffffc0c04c47950 */ /* 0x003fea0003c3ffff */
.L_x_2287:
[----:B0-----:R0:W1:Y:S02]  /*3f0f0*/  SYNCS.PHASECHK.TRANS64.TRYWAIT P0, [R14+URZ], R15 ;  /* 0x0000000f0e0075a7 */ /* 0x001064000800017f */
[----:B-1----:R-:W-:Y:S05]  /*3f100*/  @!P0 NANOSLEEP.SYNCS 0x989680 ;  /* 0x009896800000895d */ /* 0x002fea0003900000 */
[----:B------:R-:W1:Y:S02]  /*3f110*/  @!P0 SYNCS.PHASECHK.TRANS64 P0, [R14+URZ], R15 ;  /* 0x0000000f0e0085a7 */ /* 0x000e64000800007f */
[----:B-1----:R-:W-:Y:S05]  /*3f120*/  @!P0 BRA `(.L_x_2287) ;  /* 0xfffffffc00f08947 */ /* 0x002fea000383ffff */
[----:B------:R-:W-:Y:S05]  /*3f130*/  BRA `(.L_x_2286) ;  /* 0xffffff0c00147947 */ /* 0x000fea000383ffff */
.L_x_2289:
[----:B0-----:R0:W1:Y:S02]  /*3f140*/  SYNCS.PHASECHK.TRANS64.TRYWAIT P0, [R10+URZ+0x38810], R15 ;  /* 0x0388100f0a0075a7 */ /* 0x001064000800017f */
[----:B-1----:R-:W-:Y:S05]  /*3f150*/  @!P0 NANOSLEEP.SYNCS 0x989680 ;  /* 0x009896800000895d */ /* 0x002fea0003900000 */
[----:B------:R-:W1:Y:S02]  /*3f160*/  @!P0 SYNCS.PHASECHK.TRANS64 P0, [R10+URZ+0x38810], R15 ;  /* 0x0388100f0a0085a7 */ /* 0x000e64000800007f */
[----:B-1----:R-:W-:Y:S05]  /*3f170*/  @!P0 BRA `(.L_x_2289) ;  /* 0xfffffffc00f08947 */ /* 0x002fea000383ffff */
[----:B------:R-:W-:Y:S05]  /*3f180*/  BRA `(.L_x_2312) ;  /* 0xffffff1000687947 */ /* 0x000fea000383ffff */
.L_x_2296:
[----:B0-----:R0:W1:Y:S02]  /*3f190*/  SYNCS.PHASECHK.TRANS64.TRYWAIT P0, [R14+URZ], R15 ;  /* 0x0000000f0e0075a7 */ /* 0x001064000800017f */
[----:B-1----:R-:W-:Y:S05]  /*3f1a0*/  @!P0 NANOSLEEP.SYNCS 0x989680 ;  /* 0x009896800000895d */ /* 0x002fea0003900000 */
[----:B------:R-:W1:Y:S02]  /*3f1b0*/  @!P0 SYNCS.PHASECHK.TRANS64 P0, [R14+URZ], R15 ;  /* 0x0000000f0e0085a7 */ /* 0x000e64000800007f */
[----:B-1----:R-:W-:Y:S05]  /*3f1c0*/  @!P0 BRA `(.L_x_2296) ;  /* 0xfffffffc00f08947 */ /* 0x002fea000383ffff */
[----:B------:R-:W-:Y:S05]  /*3f1d0*/  BRA `(.L_x_2295) ;  /* 0xffffff1400047947 */ /* 0x000fea000383ffff */
.L_x_2313:
        /* <DEDUP_REMOVED lines=10> */
.L_x_6045:


//--------------------- .text._ZN7cutlass13device_kernelIN5flash11enable_sm90INS1_16FlashAttnFwdSm90INS1_25CollectiveMainloopFwdSm90ILi2EN4cute5tupleIJNS5_1CILi1EEES8_S8_EEENS6_IJNS7_ILi64EEESA_SA_EEELi512ENS_6half_tEfNS_4arch4Sm90ELb0ELb1ELb1ELb1ELb0ELb0ELb0ELb0ELb0ELb1ELb1ELb0EEENS1_21CollectiveEpilogueFwdINS6_IJSA_NS7_ILi512EEESA_EEES9_SC_SE_Li256ELb1ELb1ELb1ELb0EEENS1_36VarlenDynamicPersistentTileSchedulerILi64ELi64ELi256ELi128ELb1ELb1ELb1ELb1ELb0ELb1EEEEEEEEEvNT_6ParamsE --------------------------
	.section	.text._ZN7cutlass13device_kernelIN5flash11enable_sm90INS1_16FlashAttnFwdSm90INS1_25CollectiveMainloopFwdSm90ILi2EN4cute5tupleIJNS5_1CILi1EEES8_S8_EEENS6_IJNS7_ILi64EEESA_SA_EEELi512ENS_6half_tEfNS_4arch4Sm90ELb0ELb1ELb1ELb1ELb0ELb0ELb0ELb0ELb0ELb1ELb1ELb0EEENS1_21CollectiveEpilogueFwdINS6_IJSA_NS7_ILi512EEESA_EEES9_SC_SE_Li256ELb1ELb1ELb1ELb0EEENS1_36VarlenDynamicPersistentTileSchedulerILi64ELi64ELi256ELi128ELb1ELb1ELb1ELb1ELb0ELb1EEEEEEEEEvNT_6ParamsE,"ax",@progbits
	.align	128
.text._ZN7cutlass13device_kernelIN5flash11enable_sm90INS1_16FlashAttnFwdSm90INS1_25CollectiveMainloopFwdSm90ILi2EN4cute5tupleIJNS5_1CILi1EEES8_S8_EEENS6_IJNS7_ILi64EEESA_SA_EEELi512ENS_6half_tEfNS_4arch4Sm90ELb0ELb1ELb1ELb1ELb0ELb0ELb0ELb0ELb0ELb1ELb1ELb0EEENS1_21CollectiveEpilogueFwdINS6_IJSA_NS7_ILi512EEESA_EEES9_SC_SE_Li256ELb1ELb1ELb1ELb0EEENS1_36VarlenDynamicPersistentTileSchedulerILi64ELi64ELi256ELi128ELb1ELb1ELb1ELb1ELb0ELb1EEEEEEEEEvNT_6ParamsE:
        .type           _ZN7cutlass13device_kernelIN5flash11enable_sm90INS1_16FlashAttnFwdSm90INS1_25CollectiveMainloopFwdSm90ILi2EN4cute5tupleIJNS5_1CILi1EEES8_S8_EEENS6_IJNS7_ILi64EEESA_SA_EEELi512ENS_6half_tEfNS_4arch4Sm90ELb0ELb1ELb1ELb1ELb0ELb0ELb0ELb0ELb0ELb1ELb1ELb0EEENS1_21CollectiveEpilogueFwdINS6_IJSA_NS7_ILi512EEESA_EEES9_SC_SE_Li256ELb1ELb1ELb1ELb0EEENS1_36VarlenDynamicPersistentTileSchedulerILi64ELi64ELi256ELi128ELb1ELb1ELb1ELb1ELb0ELb1EEEEEEEEEvNT_6ParamsE,@function
        .size           _ZN7cutlass13device_kernelIN5flash11enable_sm90INS1_16FlashAttnFwdSm90INS1_25CollectiveMainloopFwdSm90ILi2EN4cute5tupleIJNS5_1CILi1EEES8_S8_EEENS6_IJNS7_ILi64EEESA_SA_EEELi512ENS_6half_tEfNS_4arch4Sm90ELb0ELb1ELb1ELb1ELb0ELb0ELb0ELb0ELb0ELb1ELb1ELb0EEENS1_21CollectiveEpilogueFwdINS6_IJSA_NS7_ILi512EEESA_EEES9_SC_SE_Li256ELb1ELb1ELb1ELb0EEENS1_36VarlenDynamicPersistentTileSchedulerILi64ELi64ELi256ELi128ELb1ELb1ELb1ELb1ELb0ELb1EEEEEEEEEvNT_6ParamsE,(.L_x_6047 - _ZN7cutlass13device_kernelIN5flash11enable_sm90INS1_16FlashAttnFwdSm90INS1_25CollectiveMainloopFwdSm90ILi2EN4cute5tupleIJNS5_1CILi1EEES8_S8_EEENS6_IJNS7_ILi64EEESA_SA_EEELi512ENS_6half_tEfNS_4arch4Sm90ELb0ELb1ELb1ELb1ELb0ELb0ELb0ELb0ELb0ELb1ELb1ELb0EEENS1_21CollectiveEpilogueFwdINS6_IJSA_NS7_ILi512EEESA_EEES9_SC_SE_Li256ELb1ELb1ELb1ELb0EEENS1_36VarlenDynamicPersistentTileSchedulerILi64ELi64ELi256ELi128ELb1ELb1ELb1ELb1ELb0ELb1EEEEEEEEEvNT_6ParamsE)
        .other          _ZN7cutlass13device_kernelIN5flash11enable_sm90INS1_16FlashAttnFwdSm90INS1_25CollectiveMainloopFwdSm90ILi2EN4cute5tupleIJNS5_1CILi1EEES8_S8_EEENS6_IJNS7_ILi64EEESA_SA_EEELi512ENS_6half_tEfNS_4arch4Sm90ELb0ELb1ELb1ELb1ELb0ELb0ELb0ELb0ELb0ELb1ELb1ELb0EEENS1_21CollectiveEpilogueFwdINS6_IJSA_NS7_ILi512EEESA_EEES9_SC_SE_Li256ELb1ELb1ELb1ELb0EEENS1_36VarlenDynamicPersistentTileSchedulerILi64ELi64ELi256ELi128ELb1ELb1ELb1ELb1ELb0ELb1EEEEEEEEEvNT_6ParamsE,@"STO_CUDA_ENTRY STV_DEFAULT"
_ZN7cutlass13device_kernelIN5flash11enable_sm90INS1_16FlashAttnFwdSm90INS1_25CollectiveMainloopFwdSm90ILi2EN4cute5tupleIJNS5_1CILi1EEES8_S8_EEENS6_IJNS7_ILi64EEESA_SA_EEELi512ENS_6half_tEfNS_4arch4Sm90ELb0ELb1ELb1ELb1ELb0ELb0ELb0ELb0ELb0ELb1ELb1ELb0EEENS1_21CollectiveEpilogueFwdINS6_IJSA_NS7_ILi512EEESA_EEES9_SC_SE_Li256ELb1ELb1ELb1ELb0EEENS1_36VarlenDynamicPersistentTileSchedulerILi64ELi64ELi256ELi128ELb1ELb1ELb1ELb1ELb0ELb1EEEEEEEEEvNT_6ParamsE:
        /* <DEDUP_REMOVED lines=18> */
.L_x_2315:
[----:B------:R-:W-:Y:S05]  /*0120*/  BSYNC B0 ;  /* 0x0000000000007941 */ /* 0x000fea0003800000 */
.L_x_2314:
        /* <DEDUP_REMOVED lines=37> */
.L_x_2316:
        /* <DEDUP_REMOVED lines=22> */
.L_x_2317:
        /* <DEDUP_REMOVED lines=18> */
.L_x_2318:
        /* <DEDUP_REMOVED lines=22> */
.L_x_2319:
        /* <DEDUP_REMOVED lines=22> */
.L_x_2320:
[----:B------:R-:W-:Y:S01]  /*08c0*/  PLOP3.LUT P0, PT, PT, PT, UP0, 0x80, 0x0 ;  /* 0x000000000000781c */ /* 0x000fe20003f0f008 */
[----:B------:R-:W-:Y:S01]  /*08d0*/  UMOV UR36, 0x1 ;  /* 0x0000000100247882 */ /* 0x000fe20000000000 */
[----:B------:R-:W-:Y:S01]  /*08e0*/  NOP ;  /* 0x0000000000007918 */ /* 0x000fe20000000000 */
[----:B------:R-:W-:Y:S01]  /*08f0*/  USEL UR36, UR36, 0x2, !UP0 ;  /* 0x0000000224247887 */ /* 0x000fe2000c000000 */
[----:B------:R-:W-:Y:S01]  /*0900*/  ULDC.64 UR40, c[0x0][0x208] ;  /* 0x0000820000287ab9 */ /* 0x000fe20000000a00 */
[----:B012-4-:R-:W-:Y:S08]  /*0910*/  BAR.SYNC.DEFER_BLOCKING 0x0 ;  /* 0x0000000000007b1d */ /* 0x017ff00000010000 */
[----:B------:R-:W-:Y:S05]  /*0920*/  @!P0 BRA `(.L_x_2321) ;  /* 0x0000012800c08947 */ /* 0x000fea0003800000 */
.L_x_2322:
        /* <DEDUP_REMOVED lines=25> */
[----:B------:R-:W-:Y:S01]  /*0ac0*/  R2UR UR5, R9 ;  /* 0x00000000090572ca */ /* 0x000fe200000e0000 */
[----:B------:R-:W-:Y:S01]  /*0ad0*/  UMOV UR37, URZ ;  /* 0x0000003f00257c82 */ /* 0x000fe20008000000 */
        /* <DEDUP_REMOVED lines=9> */
[----:B------:R-:W-:Y:S01]  /*0b70*/  IMAD.IADD R10, R6, 0x1, -R11 ;  /* 0x00000001060a7824 */ /* 0x000fe200078e0a0b */
[----:B------:R-:W-:Y:S02]  /*0b80*/  SHF.R.S32.HI R7, RZ, 0x1f, R2 ;  /* 0x0000001fff077819 */ /* 0x000fe40000011402 */
[----:B------:R-:W-:Y:S01]  /*0b90*/  LEA.HI R2, R0, R5, RZ, 0x1 ;  /* 0x0000000500027211 */ /* 0x000fe200078f08ff */
[----:B------:R-:W-:Y:S01]  /*0ba0*/  IMAD.IADD R0, R6, 0x1, -R3 ;  /* 0x0000000106007824 */ /* 0x000fe200078e0a03 */
[----:B------:R-:W-:Y:S02]  /*0bb0*/  LEA.HI R7, R7, R4, RZ, 0x2 ;  /* 0x0000000407077211 */ /* 0x000fe400078f10ff */
[----:B------:R-:W-:Y:S02]  /*0bc0*/  LOP3.LUT R2, R2, 0x1ffffffe, RZ, 0xc0, !PT ;  /* 0x1ffffffe02027812 */ /* 0x000fe400078ec0ff */
[----:B------:R-:W-:-:S02]  /*0bd0*/  SHF.R.S32.HI R3, RZ, 0x1f, R0 ;  /* 0x0000001fff037819 */ /* 0x000fc40000011400 */
[----:B------:R-:W-:Y:S01]  /*0be0*/  SHF.R.S32.HI R221, RZ, 0x7, R8 ;  /* 0x00000007ffdd7819 */ /* 0x000fe20000011408 */
[----:B------:R-:W-:Y:S01]  /*0bf0*/  IMAD.IADD R2, R5, 0x1, -R2 ;  /* 0x0000000105027824 */ /* 0x000fe200078e0a02 */
[----:B------:R-:W-:Y:S02]  /*0c00*/  LEA.HI R5, R3, R0, RZ, 0x3 ;  /* 0x0000000003057211 */ /* 0x000fe400078f18ff */
[----:B------:R-:W-:Y:S01]  /*0c10*/  LOP3.LUT R7, R7, 0x3ffffc, RZ, 0xc0, !PT ;  /* 0x003ffffc07077812 */ /* 0x000fe200078ec0ff */
[----:B------:R-:W-:Y:S01]  /*0c20*/  IMAD R12, R221, 0x100, R0 ;  /* 0x00000100dd0c7824 */ /* 0x000fe200078e0200 */
[----:B------:R-:W-:Y:S01]  /*0c30*/  LOP3.LUT R9, R8, 0xffffff80, RZ, 0xc0, !PT ;  /* 0xffffff8008097812 */ /* 0x000fe200078ec0ff */
[----:B------:R-:W-:Y:S01]  /*0c40*/  IMAD.SHL.U32 R2, R2, 0x8, RZ ;  /* 0x0000000802027824 */ /* 0x000fe200078e00ff */
[----:B------:R-:W-:Y:S01]  /*0c50*/  LOP3.LUT R187, R220, 0xfffffff8, RZ, 0xc0, !PT ;  /* 0xfffffff8dcbb7812 */ /* 0x000fe200078ec0ff */
[----:B------:R-:W-:Y:S01]  /*0c60*/  IMAD.IADD R7, R4, 0x1, -R7 ;  /* 0x0000000104077824 */ /* 0x000fe200078e0a07 */
[C---:B------:R-:W-:Y:S01]  /*0c70*/  LOP3.LUT R11, R5.reuse, 0xfffffff8, RZ, 0xc0, !PT ;  /* 0xfffffff8050b7812 */ /* 0x040fe200078ec0ff */
[----:B------:R-:W-:Y:S01]  /*0c80*/  IMAD.SHL.U32 R5, R5, 0x40, RZ ;  /* 0x0000004005057824 */ /* 0x000fe200078e00ff */
[----:B------:R-:W-:Y:S01]  /*0c90*/  LEA.HI R8, R8, R221, RZ, 0x1 ;  /* 0x000000dd08087211 */ /* 0x000fe200078f08ff */
[C---:B------:R-:W-:Y:S01]  /*0ca0*/  IMAD.IADD R9, R6.reuse, 0x1, -R9 ;  /* 0x0000000106097824 */ /* 0x040fe200078e0a09 */
[----:B------:R-:W-:Y:S01]  /*0cb0*/  SHF.R.S32.HI R220, RZ, 0x3, R220 ;  /* 0x00000003ffdc7819 */ /* 0x000fe200000114dc */
[----:B------:R-:W-:Y:S01]  /*0cc0*/  IMAD.IADD R187, R6, 0x1, -R187 ;  /* 0x0000000106bb7824 */ /* 0x000fe200078e0abb */
[----:B------:R-:W-:Y:S01]  /*0cd0*/  LEA.HI R6, R10, R10, RZ, 0x1 ;  /* 0x0000000a0a067211 */ /* 0x000fe200078f08ff */
[----:B------:R-:W-:Y:S01]  /*0ce0*/  IMAD.IADD R11, R0, 0x1, -R11 ;  /* 0x00000001000b7824 */ /* 0x000fe200078e0a0b */
[----:B------:R-:W-:Y:S01]  /*0cf0*/  LOP3.LUT R8, R8, 0xfffffe, RZ, 0xc0, !PT ;  /* 0x00fffffe08087812 */ /* 0x000fe200078ec0ff */
[----:B------:R-:W-:Y:S01]  /*0d00*/  IMAD R15, R7, 0x10, R12 ;  /* 0x00000010070f7824 */ /* 0x000fe200078e020c */
[----:B------:R-:W-:Y:S01]  /*0d10*/  LOP3.LUT R7, R5, 0x7ffffe00, RZ, 0xc0, !PT ;  /* 0x7ffffe0005077812 */ /* 0x000fe200078ec0ff */
[----:B------:R-:W-:Y:S01]  /*0d20*/  IMAD.SHL.U32 R5, R11, 0x40, RZ ;  /* 0x000000400b057824 */ /* 0x000fe200078e00ff */
[----:B------:R-:W-:Y:S01]  /*0d30*/  LOP3.LUT R3, R6, 0x1ffffffe, RZ, 0xc0, !PT ;  /* 0x1ffffffe06037812 */ /* 0x000fe200078ec0ff */
[----:B------:R-:W-:Y:S01]  /*0d40*/  IMAD.IADD R8, R221, 0x1, -R8 ;  /* 0x00000001dd087824 */ /* 0x000fe200078e0a08 */
[----:B------:R-:W-:Y:S01]  /*0d50*/  SHF.R.S32.HI R6, RZ, 0x1f, R9 ;  /* 0x0000001fff067819 */ /* 0x000fe20000011409 */
[----:B------:R-:W-:Y:S01]  /*0d60*/  IMAD R7, R4, 0x400, R7 ;  /* 0x0000040004077824 */ /* 0x000fe200078e0207 */
[----:B------:R-:W-:Y:S01]  /*0d70*/  LOP3.LUT R5, R5, 0x1c0, RZ, 0xc0, !PT ;  /* 0x000001c005057812 */ /* 0x000fe200078ec0ff */
[----:B------:R-:W-:Y:S01]  /*0d80*/  IMAD.IADD R13, R10, 0x1, -R3 ;  /* 0x000000010a0d7824 */ /* 0x000fe200078e0a03 */
[----:B------:R-:W-:Y:S01]  /*0d90*/  LEA.HI R3, R6, R9, RZ, 0x2 ;  /* 0x0000000906037211 */ /* 0x000fe200078f10ff */
[--C-:B------:R-:W-:Y:S01]  /*0da0*/  IMAD.U32 R4, R15, 0x40, R2.reuse ;  /* 0x000000400f047824 */ /* 0x100fe200078e0002 */
[----:B------:R-:W-:Y:S01]  /*0db0*/  LOP3.LUT R2, R5, 0x8, R2, 0xf8, !PT ;  /* 0x0000000805027812 */ /* 0x000fe200078ef802 */
[----:B------:R-:W-:Y:S01]  /*0dc0*/  IMAD.SHL.U32 R185, R187, 0x8, RZ ;  /* 0x00000008bbb97824 */ /* 0x000fe200078e00ff */
[----:B------:R-:W-:-:S02]  /*0dd0*/  SHF.R.U32.HI R5, RZ, 0x3, R5 ;  /* 0x00000003ff057819 */ /* 0x000fc40000011605 */
[----:B------:R-:W-:Y:S01]  /*0de0*/  LOP3.LUT R10, R3, 0x7ffffffc, RZ, 0xc0, !PT ;  /* 0x7ffffffc030a7812 */ /* 0x000fe200078ec0ff */
[----:B------:R0:W-:Y:S01]  /*0df0*/  STL [R1+0x44], R4 ;  /* 0x0000440401007387 */ /* 0x0001e20000100800 */
[--C-:B------:R-:W-:Y:S01]  /*0e00*/  SHF.R.S32.HI R0, RZ, 0x2, R3.reuse ;  /* 0x00000002ff007819 */ /* 0x100fe20000011403 */
[----:B------:R-:W-:Y:S01]  /*0e10*/  VIADD R188, R185, 0x40 ;  /* 0x00000040b9bc7836 */ /* 0x000fe20000000000 */
[----:B------:R-:W-:Y:S01]  /*0e20*/  SHF.R.S32.HI R3, RZ, 0x1f, R3 ;  /* 0x0000001fff037819 */ /* 0x000fe20000011403 */
[----:B------:R-:W-:Y:S01]  /*0e30*/  IMAD.IADD R10, R9, 0x1, -R10 ;  /* 0x00000001090a7824 */ /* 0x000fe200078e0a0a */
[----:B------:R-:W-:Y:S02]  /*0e40*/  LOP3.LUT R2, R2, R5, RZ, 0x3c, !PT ;  /* 0x0000000502027212 */ /* 0x000fe400078e3cff */
[----:B------:R-:W-:Y:S02]  /*0e50*/  LEA.HI R3, R3, R0, RZ, 0x3 ;  /* 0x0000000003037211 */ /* 0x000fe400078f18ff */
[----:B------:R-:W-:Y:S01]  /*0e60*/  R2P PR, R11, 0x6 ;  /* 0x000000060b007804 */ /* 0x000fe20000000000 */
[----:B------:R-:W-:Y:S01]  /*0e70*/  IMAD.IADD R7, R7, 0x1, R2 ;  /* 0x0000000107077824 */ /* 0x000fe200078e0202 */
[----:B------:R-:W-:Y:S01]  /*0e80*/  LEA.HI R6, R6, R9, RZ, 0x5 ;  /* 0x0000000906067211 */ /* 0x000fe200078f28ff */
[----:B0-----:R-:W-:Y:S01]  /*0e90*/  IMAD.SHL.U32 R4, R8, 0x100, RZ ;  /* 0x0000010008047824 */ /* 0x001fe200078e00ff */
[----:B------:R-:W-:Y:S01]  /*0ea0*/  LOP3.LUT R3, R3, 0xfffffff8, RZ, 0xc0, !PT ;  /* 0xfffffff803037812 */ /* 0x000fe200078ec0ff */
[----:B------:R-:W-:Y:S01]  /*0eb0*/  IMAD.SHL.U32 R2, R10, 0x2, RZ ;  /* 0x000000020a027824 */ /* 0x000fe200078e00ff */
[----:B------:R-:W-:-:S02]  /*0ec0*/  LEA R19, R7, UR46, 0x1 ;  /* 0x0000002e07137c11 */ /* 0x000fc4000f8e08ff */
[----:B------:R-:W-:Y:S01]  /*0ed0*/  SHF.R.S32.HI R6, RZ, 0x5, R6 ;  /* 0x00000005ff067819 */ /* 0x000fe20000011406 */
[----:B------:R-:W-:Y:S01]  /*0ee0*/  IMAD.IADD R17, R2, 0x1, R4 ;  /* 0x0000000102117824 */ /* 0x000fe200078e0204 */
[----:B------:R-:W-:Y:S01]  /*0ef0*/  SEL R23, R23, 0xffffffc0, !P2 ;  /* 0xffffffc017177807 */ /* 0x000fe20005000000 */
[----:B------:R-:W-:Y:S01]  /*0f00*/  IMAD.IADD R3, R0, 0x1, -R3 ;  /* 0x0000000100037824 */ /* 0x000fe200078e0a03 */
[----:B------:R0:W-:Y:S01]  /*0f10*/  STL [R1+0x40], R4 ;  /* 0x0000400401007387 */ /* 0x0001e20000100800 */
[C---:B------:R-:W-:Y:S01]  /*0f20*/  VIADD R219, R17.reuse, 0x8 ;  /* 0x0000000811db7836 */ /* 0x040fe20000000000 */
[----:B------:R-:W-:Y:S01]  /*0f30*/  SHF.R.S32.HI R0, RZ, 0x1f, R17 ;  /* 0x0000001fff007819 */ /* 0x000fe20000011411 */
[C---:B------:R-:W-:Y:S02]  /*0f40*/  VIADD R218, R17.reuse, 0x10 ;  /* 0x0000001011da7836 */ /* 0x040fe40000000000 */
[C---:B------:R-:W-:Y:S02]  /*0f50*/  VIADD R217, R17.reuse, 0x18 ;  /* 0x0000001811d97836 */ /* 0x040fe40000000000 */
[----:B------:R-:W-:-:S02]  /*0f60*/  VIADD R216, R17, 0x20 ;  /* 0x0000002011d87836 */ /* 0x000fc40000000000 */
[C---:B------:R-:W-:Y:S01]  /*0f70*/  VIADD R215, R17.reuse, 0x28 ;  /* 0x0000002811d77836 */ /* 0x040fe20000000000 */
[----:B0-----:R-:W-:Y:S01]  /*0f80*/  SHF.R.S32.HI R4, RZ, 0x1f, R219 ;  /* 0x0000001fff047819 */ /* 0x001fe200000114db */
[----:B------:R-:W-:Y:S01]  /*0f90*/  VIADD R214, R17, 0x30 ;  /* 0x0000003011d67836 */ /* 0x000fe20000000000 */
[----:B------:R-:W-:Y:S01]  /*0fa0*/  SHF.R.S32.HI R0, RZ, 0x1f, R217 ;  /* 0x0000001fff007819 */ /* 0x000fe200000114d9 */
[----:B------:R-:W-:Y:S01]  /*0fb0*/  VIADD R184, R19, 0x26800 ;  /* 0x0002680013b87836 */ /* 0x000fe20000000000 */
[----:B------:R-:W-:Y:S01]  /*0fc0*/  SHF.R.S32.HI R4, RZ, 0x1f, R216 ;  /* 0x0000001fff047819 */ /* 0x000fe200000114d8 */
[C---:B------:R-:W-:Y:S01]  /*0fd0*/  VIADD R213, R17.reuse, 0x38 ;  /* 0x0000003811d57836 */ /* 0x040fe20000000000 */
[----:B------:R-:W-:Y:S01]  /*0fe0*/  SHF.R.S32.HI R0, RZ, 0x1f, R214 ;  /* 0x0000001fff007819 */ /* 0x000fe200000114d6 */
[C---:B------:R-:W-:Y:S02]  /*0ff0*/  VIADD R212, R17.reuse, 0x40 ;  /* 0x0000004011d47836 */ /* 0x040fe40000000000 */
[C---:B------:R-:W-:Y:S01]  /*1000*/  VIADD R211, R17.reuse, 0x48 ;  /* 0x0000004811d37836 */ /* 0x040fe20000000000 */
[----:B------:R-:W-:Y:S01]  /*1010*/  SHF.R.S32.HI R4, RZ, 0x1f, R213 ;  /* 0x0000001fff047819 */ /* 0x000fe200000114d5 */
[----:B------:R-:W-:Y:S01]  /*1020*/  IMAD R16, R6, 0x10, R3 ;  /* 0x0000001006107824 */ /* 0x000fe200078e0203 */
        /* <DEDUP_REMOVED lines=51> */
[----:B------:R-:W-:Y:S01]  /*1360*/  IMAD R186, R13, 0x8, R16 ;  /* 0x000000080dba7824 */ /* 0x000fe200078e0210 */
[----:B------:R-:W-:Y:S01]  /*1370*/  SHF.R.S32.HI R222, RZ, 0x1f, R189 ;  /* 0x0000001fffde7819 */ /* 0x000fe200000114bd */
[----:B------:R-:W-:-:S07]  /*1380*/  IMAD.IADD R23, R23, 0x1, R22 ;  /* 0x0000000117177824 */ /* 0x000fce00078e0216 */
.L_x_2435:
[----:B------:R-:W-:Y:S02]  /*1390*/  ULDC.64 UR8, c[0x0][0xa28] ;  /* 0x00028a0000087ab9 */ /* 0x000fe40000000a00 */
[----:B------:R-:W-:-:S04]  /*13a0*/  UISETP.NE.U32.AND UP0, UPT, UR8, URZ, UPT ;  /* 0x0000003f0800728c */ /* 0x000fc8000bf05070 */
[----:B------:R-:W-:-:S03]  /*13b0*/  UISETP.NE.AND.EX UP0, UPT, UR9, URZ, UPT, UP0 ;  /* 0x0000003f0900728c */ /* 0x000fc6000bf05300 */
[----:B------:R-:W-:Y:S02]  /*13c0*/  ULDC.64 UR8, c[0x0][0xa18] ;  /* 0x0002860000087ab9 */ /* 0x000fe40000000a00 */
[----:B------:R-:W-:Y:S01]  /*13d0*/  UISETP.NE.U32.AND UP1, UPT, UR8, URZ, UPT ;  /* 0x0000003f0800728c */ /* 0x000fe2000bf25070 */
[----:B------:R-:W-:-:S03]  /*13e0*/  PLOP3.LUT P0, PT, PT, PT, UP0, 0x80, 0x0 ;  /* 0x000000000000781c */ /* 0x000fc60003f0f008 */
[----:B------:R-:W-:-:S03]  /*13f0*/  UISETP.NE.AND.EX UP1, UPT, UR9, URZ, UPT, UP1 ;  /* 0x0000003f0900728c */ /* 0x000fc6000bf25310 */
[----:B------:R-:W-:Y:S02]  /*1400*/  @UP0 ULDC.64 UR8, c[0x0][0xa28] ;  /* 0x00028a0000080ab9 */ /* 0x000fe40000000a00 */
[----:B------:R-:W-:Y:S01]  /*1410*/  @UP0 UIMAD.WIDE UR8, UR6, 0x4, UR8 ;  /* 0x00000004060808a5 */ /* 0x000fe2000f8e0208 */
[----:B------:R-:W-:-:S05]  /*1420*/  PLOP3.LUT P2, PT, PT, PT, UP1, 0x80, 0x0 ;  /* 0x000000000000781c */ /* 0x000fca0003f4f018 */
[----:B------:R-:W-:Y:S01]  /*1430*/  @UP1 ULDC.64 UR10, c[0x0][0xa18] ;  /* 0x00028600000a1ab9 */ /* 0x000fe20000000a00 */
[----:B0---4-:R-:W-:Y:S02]  /*1440*/  IMAD.U32 R4, RZ, RZ, UR8 ;  /* 0x00000008ff047e24 */ /* 0x011fe4000f8e00ff */
[----:B------:R-:W-:Y:S01]  /*1450*/  IMAD.U32 R5, RZ, RZ, UR9 ;  /* 0x00000009ff057e24 */ /* 0x000fe2000f8e00ff */
[----:B------:R-:W-:Y:S02]  /*1460*/  @UP1 UIMAD.WIDE UR8, UR6, 0x4, UR10 ;  /* 0x00000004060818a5 */ /* 0x000fe4000f8e020a */
[----:B------:R-:W-:Y:S02]  /*1470*/  ULOP3.LUT UR4, UR7, 0xff000000, URZ, 0xc0, !UPT ;  /* 0xff00000007047892 */ /* 0x000fe4000f8ec03f */
[----:B--2---:R-:W2:Y:S01]  /*1480*/  @P0 LDG.E R4, desc[UR40][R4.64] ;  /* 0x0000002804040981 */ /* 0x004ea2000c1e1900 */
[----:B------:R-:W-:Y:S01]  /*1490*/  ULDC.64 UR10, c[0x0][0xa20] ;  /* 0x00028800000a7ab9 */ /* 0x000fe20000000a00 */
[----:B-1----:R-:W-:-:S02]  /*14a0*/  IMAD.U32 R6, RZ, RZ, UR8 ;  /* 0x00000008ff067e24 */ /* 0x002fc4000f8e00ff */
[----:B------:R-:W-:Y:S01]  /*14b0*/  IMAD.U32 R7, RZ, RZ, UR9 ;  /* 0x00000009ff077e24 */ /* 0x000fe2000f8e00ff */
[----:B------:R-:W-:-:S04]  /*14c0*/  ULDC.64 UR8, c[0x0][0x418] ;  /* 0x0001060000087ab9 */ /* 0x000fc80000000a00 */
[----:B---3--:R-:W3:Y:S01]  /*14d0*/  @P2 LDG.E R6, desc[UR40][R6.64] ;  /* 0x0000002806062981 */ /* 0x008ee2000c1e1900 */
[----:B------:R-:W-:Y:S01]  /*14e0*/  UISETP.NE.U32.AND UP0, UPT, UR8, URZ, UPT ;  /* 0x0000003f0800728c */ /* 0x000fe2000bf05070 */
[----:B------:R-:W-:Y:S01]  /*14f0*/  ISETP.NE.U32.AND P1, PT, RZ, UR10, PT ;  /* 0x0000000aff007c0c */ /* 0x000fe2000bf25070 */
[----:B------:R-:W-:Y:S02]  /*1500*/  ULOP3.LUT UR45, UR7, 0xff0000, URZ, 0xc0, !UPT ;  /* 0x00ff0000072d7892 */ /* 0x000fe4000f8ec03f */
[----:B------:R-:W-:Y:S01]  /*1510*/  UISETP.NE.AND.EX UP0, UPT, UR9, URZ, UPT, UP0 ;  /* 0x0000003f0900728c */ /* 0x000fe2000bf05300 */
[----:B------:R-:W-:Y:S01]  /*1520*/  ISETP.NE.AND.EX P1, PT, RZ, UR11, PT, P1 ;  /* 0x0000000bff007c0c */ /* 0x000fe2000bf25310 */
[----:B------:R-:W-:Y:S01]  /*1530*/  ULDC UR8, c[0x0][0x424] ;  /* 0x0001090000087ab9 */ /* 0x000fe20000000800 */
[----:B------:R-:W-:Y:S02]  /*1540*/  USHF.R.U32.HI UR4, URZ, 0x8, UR4 ;  /* 0x000000083f047899 */ /* 0x000fe40008011604 */
[----:B------:R-:W-:Y:S01]  /*1550*/  USEL UR8, UR8, 0x1, UP0 ;  /* 0x0000000108087887 */ /* 0x000fe20008000000 */
[----:B------:R-:W-:Y:S01]  /*1560*/  ULDC UR9, c[0x0][0x2f0] ;  /* 0x0000bc0000097ab9 */ /* 0x000fe20000000800 */
[----:B------:R-:W-:Y:S01]  /*1570*/  UMOV UR49, URZ ;  /* 0x0000003f00317c82 */ /* 0x000fe20008000000 */
[----:B------:R-:W-:Y:S01]  /*1580*/  ULEA.HI UR45, UR45, UR4, URZ, 0x10 ;  /* 0x000000042d2d7291 */ /* 0x000fe2000f8f803f */
[----:B------:R-:W-:Y:S01]  /*1590*/  ULDC UR51, c[0x0][0x288] ;  /* 0x0000a20000337ab9 */ /* 0x000fe20000000800 */
[----:B------:R-:W-:-:S02]  /*15a0*/  UIMAD UR4, UR8, UR9, URZ ;  /* 0x00000009080472a4 */ /* 0x000fc4000f8e023f */
[----:B------:R-:W-:Y:S01]  /*15b0*/  ULOP3.LUT UR44, UR7, 0xffff, URZ, 0xc0, !UPT ;  /* 0x0000ffff072c7892 */ /* 0x000fe2000f8ec03f */
[----:B--2---:R-:W-:Y:S02]  /*15c0*/  @P0 R2UR UR49, R4 ;  /* 0x00000000043102ca */ /* 0x004fe400000e0000 */
        /* <DEDUP_REMOVED lines=15> */
.L_x_2323:
[----:B------:R-:W-:Y:S01]  /*16c0*/  UMOV UR43, UR6 ;  /* 0x00000006002b7c82 */ /* 0x000fe20008000000 */
[----:B------:R-:W-:Y:S05]  /*16d0*/  @!P1 BRA `(.L_x_2324) ;  /* 0x00000000001c9947 */ /* 0x000fea0003800000 */
[----:B------:R-:W-:Y:S02]  /*16e0*/  ULDC.64 UR8, c[0x0][0xa20] ;  /* 0x0002880000087ab9 */ /* 0x000fe40000000a00 */
[----:B------:R-:W-:-:S06]  /*16f0*/  UIMAD.WIDE UR6, UR6, 0x4, UR8 ;  /* 0x00000004060678a5 */ /* 0x000fcc000f8e0208 */
[----:B------:R-:W-:Y:S02]  /*1700*/  IMAD.U32 R4, RZ, RZ, UR6 ;  /* 0x00000006ff047e24 */ /* 0x000fe4000f8e00ff */
[----:B------:R-:W-:-:S05]  /*1710*/  IMAD.U32 R5, RZ, RZ, UR7 ;  /* 0x00000007ff057e24 */ /* 0x000fca000f8e00ff */
[----:B------:R-:W2:Y:S02]  /*1720*/  LDG.E R4, desc[UR40][R4.64] ;  /* 0x0000002804047981 */ /* 0x000ea4000c1e1900 */
[----:B--2---:R-:W-:Y:S01]  /*1730*/  R2UR UR4, R4 ;  /* 0x00000000040472ca */ /* 0x004fe200000e0000 */
[----:B------:R-:W-:-:S14]  /*1740*/  BRA `(.L_x_2325) ;  /* 0x0000000000347947 */ /* 0x000fdc0003800000 */
.L_x_2324:
        /* <DEDUP_REMOVED lines=13> */
.L_x_2325:
[----:B------:R-:W-:Y:S02]  /*1820*/  UISETP.NE.AND UP0, UPT, UR47, 0x1, UPT ;  /* 0x000000012f00788c */ /* 0x000fe4000bf05270 */
[----:B------:R-:W-:Y:S02]  /*1830*/  UIADD3 UR49, UR4, -UR49, URZ ;  /* 0x8000003104317290 */ /* 0x000fe4000fffe03f */
[----:B------:R-:W-:Y:S02]  /*1840*/  USHF.L.U32 UR42, UR5, 0x6, URZ ;  /* 0x00000006052a7899 */ /* 0x000fe4000800063f */
[----:B------:R-:W-:Y:S01]  /*1850*/  UIADD3 UR4, UR49, 0x3f, URZ ;  /* 0x0000003f31047890 */ /* 0x000fe2000fffe03f */
[----:B------:R-:W-:-:S03]  /*1860*/  PLOP3.LUT P0, PT, PT, PT, UP0, 0x80, 0x0 ;  /* 0x000000000000781c */ /* 0x000fc60003f0f008 */
[----:B------:R-:W-:-:S04]  /*1870*/  USHF.R.S32.HI UR6, URZ, 0x1f, UR4 ;  /* 0x0000001f3f067899 */ /* 0x000fc80008011404 */
[----:B------:R-:W-:-:S04]  /*1880*/  ULEA.HI UR6, UR6, UR4, URZ, 0x6 ;  /* 0x0000000406067291 */ /* 0x000fc8000f8f303f */
[----:B------:R-:W-:Y:S02]  /*1890*/  USHF.R.S32.HI UR6, URZ, 0x6, UR6 ;  /* 0x000000063f067899 */ /* 0x000fe40008011406 */
[----:B------:R-:W-:Y:S10]  /*18a0*/  @!P0 BRA `(.L_x_2326) ;  /* 0x0000002400108947 */ /* 0x000ff40003800000 */
[----:B------:R-:W-:Y:S01]  /*18b0*/  ULDC UR4, c[0x0][0x448] ;  /* 0x0001120000047ab9 */ /* 0x000fe20000000800 */
[----:B------:R-:W-:Y:S02]  /*18c0*/  UIADD3 UR7, UR42, 0x3f, URZ ;  /* 0x0000003f2a077890 */ /* 0x000fe4000fffe03f */
[----:B------:R-:W-:Y:S02]  /*18d0*/  UISETP.NE.AND UP0, UPT, UR4, 0x1, UPT ;  /* 0x000000010400788c */ /* 0x000fe4000bf05270 */
[----:B------:R-:W-:Y:S01]  /*18e0*/  UIADD3 UR10, UR49, 0x1, -UR51 ;  /* 0x00000001310a7890 */ /* 0x000fe2000fffe833 */
[----:B------:R-:W-:Y:S02]  /*18f0*/  ULDC.64 UR4, c[0x0][0x9e0] ;  /* 0x0002780000047ab9 */ /* 0x000fe40000000a00 */
[----:B------:R-:W-:-:S06]  /*1900*/  UISETP.GE.AND UP1, UPT, UR5, 0x1, UPT ;  /* 0x000000010500788c */ /* 0x000fcc000bf26270 */
        /* <DEDUP_REMOVED lines=18> */
.L_x_2328:
[----:B------:R-:W-:-:S11]  /*1a30*/  UISETP.NE.AND UP1, UPT, UR5, 0x1, UPT ;  /* 0x000000010500788c */ /* 0x000fd6000bf25270 */
[----:B------:R-:W-:Y:S02]  /*1a40*/  @UP1 ULDC.64 UR10, c[0x0][0x9e8] ;  /* 0x00027a00000a1ab9 */ /* 0x000fe40000000a00 */
[----:B------:R-:W-:-:S04]  /*1a50*/  UIMAD.WIDE.U32 UR8, UR7, UR10, URZ ;  /* 0x0000000a070872a5 */ /* 0x000fc8000f8e003f */
[----:B------:R-:W-:-:S12]  /*1a60*/  @UP1 USHF.R.U32.HI UR7, URZ, UR11, UR9 ;  /* 0x0000000b3f071299 */ /* 0x000fd80008011609 */
.L_x_2329:
[----:B------:R-:W-:-:S04]  /*1a70*/  UIMAD UR7, UR7, UR5, UR5 ;  /* 0x00000005070772a4 */ /* 0x000fc8000f8e0205 */
[----:B------:R-:W-:-:S04]  /*1a80*/  UISETP.LT.AND UP1, UPT, UR4, UR7, UPT ;  /* 0x000000070400728c */ /* 0x000fc8000bf21270 */
[----:B------:R-:W-:-:S12]  /*1a90*/  USEL UR4, UR4, UR7, UP1 ;  /* 0x0000000704047287 */ /* 0x000fd80008800000 */
.L_x_2327:
[----:B------:R-:W-:Y:S01]  /*1aa0*/  UIADD3 UR4, UR4, 0x3f, URZ ;  /* 0x0000003f04047890 */ /* 0x000fe2000fffe03f */
[----:B------:R-:W-:Y:S01]  /*1ab0*/  @UP0 ULDC UR8, c[0x0][0x44c] ;  /* 0x0001130000080ab9 */ /* 0x000fe20000000800 */
[----:B------:R-:W-:Y:S02]  /*1ac0*/  @UP0 ULDC UR10, c[0x0][0x450] ;  /* 0x00011400000a0ab9 */ /* 0x000fe40000000800 */
[----:B------:R-:W-:Y:S02]  /*1ad0*/  USHF.R.S32.HI UR7, URZ, 0x1f, UR4 ;  /* 0x0000001f3f077899 */ /* 0x000fe40008011404 */
[----:B------:R-:W-:Y:S02]  /*1ae0*/  UIMAD.WIDE.U32 UR8, UR42, UR8, URZ ;  /* 0x000000082a0872a5 */ /* 0x000fe4000f8e003f */
[----:B------:R-:W-:-:S03]  /*1af0*/  ULEA.HI UR7, UR7, UR4, URZ, 0x6 ;  /* 0x0000000407077291 */ /* 0x000fc6000f8f303f */
[----:B------:R-:W-:Y:S01]  /*1b00*/  UMOV UR4, UR42 ;  /* 0x0000002a00047c82 */ /* 0x000fe20008000000 */
[----:B------:R-:W-:Y:S02]  /*1b10*/  @UP0 USHF.R.U32.HI UR4, URZ, UR10, UR9 ;  /* 0x0000000a3f040299 */ /* 0x000fe40008011609 */
[----:B------:R-:W-:Y:S02]  /*1b20*/  USHF.R.S32.HI UR7, URZ, 0x6, UR7 ;  /* 0x000000063f077899 */ /* 0x000fe40008011407 */
[----:B------:R-:W-:Y:S02]  /*1b30*/  UIADD3 UR49, UR4, UR49, -UR51 ;  /* 0x0000003104317290 */ /* 0x000fe4000fffe833 */
        /* <DEDUP_REMOVED lines=15> */
.L_x_2331:
[----:B------:R-:W-:-:S11]  /*1c30*/  UISETP.NE.AND UP0, UPT, UR5, 0x1, UPT ;  /* 0x000000010500788c */ /* 0x000fd6000bf05270 */
[----:B------:R-:W-:Y:S02]  /*1c40*/  @UP0 ULDC.64 UR10, c[0x0][0x9e8] ;  /* 0x00027a00000a0ab9 */ /* 0x000fe40000000a00 */
[----:B------:R-:W-:-:S04]  /*1c50*/  UIMAD.WIDE.U32 UR6, UR49, UR10, URZ ;  /* 0x0000000a310672a5 */ /* 0x000fc8000f8e003f */
[----:B------:R-:W-:-:S12]  /*1c60*/  @UP0 USHF.R.U32.HI UR49, URZ, UR11, UR7 ;  /* 0x0000000b3f310299 */ /* 0x000fd80008011607 */
.L_x_2332:
[----:B------:R-:W-:-:S04]  /*1c70*/  UIMAD UR5, UR49, UR5, URZ ;  /* 0x00000005310572a4 */ /* 0x000fc8000f8e023f */
[----:B------:R-:W-:-:S04]  /*1c80*/  UISETP.LT.AND UP0, UPT, UR4, UR5, UPT ;  /* 0x000000050400728c */ /* 0x000fc8000bf01270 */
[----:B------:R-:W-:-:S12]  /*1c90*/  USEL UR4, UR4, UR5, !UP0 ;  /* 0x0000000504047287 */ /* 0x000fd8000c000000 */
.L_x_2330:
[----:B------:R-:W-:Y:S02]  /*1ca0*/  USHF.R.S32.HI UR5, URZ, 0x1f, UR4 ;  /* 0x0000001f3f057899 */ /* 0x000fe40008011404 */
[----:B------:R-:W-:Y:S02]  /*1cb0*/  ULOP3.LUT UR20, UR45, 0xff, URZ, 0xc0, !UPT ;  /* 0x000000ff2d147892 */ /* 0x000fe4000f8ec03f */
[----:B------:R-:W-:-:S03]  /*1cc0*/  ULEA.HI UR5, UR5, UR4, URZ, 0x6 ;  /* 0x0000000405057291 */ /* 0x000fc6000f8f303f */
[----:B------:R-:W-:Y:S01]  /*1cd0*/  UMOV UR4, URZ ;  /* 0x0000003f00047c82 */ /* 0x000fe20008000000 */
[----:B------:R-:W-:-:S04]  /*1ce0*/  USHF.R.S32.HI UR5, URZ, 0x6, UR5 ;  /* 0x000000063f057899 */ /* 0x000fc80008011405 */
[----:B------:R-:W-:-:S04]  /*1cf0*/  UISETP.LT.AND UP0, UPT, URZ, UR5, UPT ;  /* 0x000000053f00728c */ /* 0x000fc8000bf01270 */
[----:B------:R-:W-:-:S04]  /*1d00*/  USEL UR10, URZ, UR5, !UP0 ;  /* 0x000000053f0a7287 */ /* 0x000fc8000c000000 */
[----:B------:R-:W-:-:S06]  /*1d10*/  UISETP.GT.AND UP0, UPT, UR9, UR10, UPT ;  /* 0x0000000a0900728c */ /* 0x000fcc000bf04270 */
[----:B------:R-:W-:-:S13]  /*1d20*/  PLOP3.LUT P0, PT, PT, PT, UP0, 0x80, 0x0 ;  /* 0x000000000000781c */ /* 0x000fda0003f0f008 */
[----:B------:R-:W-:Y:S05]  /*1d30*/  @!P0 BRA `(.L_x_2333) ;  /* 0x0000000000948947 */ /* 0x000fea0003800000 */
[----:B------:R-:W-:-:S04]  /*1d40*/  USHF.R.U32.HI UR11, URZ, 0x10, UR45 ;  /* 0x000000103f0b7899 */ /* 0x000fc8000801162d */
[----:B------:R-:W-:-:S11]  /*1d50*/  UISETP.NE.AND UP0, UPT, UR11, URZ, UPT ;  /* 0x0000003f0b00728c */ /* 0x000fd6000bf05270 */
[----:B------:R-:W-:Y:S02]  /*1d60*/  @!UP0 ULDC UR11, c[0x0][0x9f0] ;  /* 0x00027c00000b8ab9 */ /* 0x000fe40000000800 */
        /* <DEDUP_REMOVED lines=9> */
[----:B------:R-:W-:-:S05]  /*1e00*/  IABS R5, R5 ;  /* 0x0000000500057213 */ /* 0x000fca0000000000 */
[----:B------:R-:W0:Y:S01]  /*1e10*/  I2F.RP R0, UR12 ;  /* 0x0000000c00007d06 */ /* 0x000e220008209400 */
[----:B------:R-:W-:-:S05]  /*1e20*/  IMAD.MOV.U32 R4, RZ, RZ, R5 ;  /* 0x000000ffff047224 */ /* 0x000fca00078e0005 */
[----:B------:R-:W-:Y:S02]  /*1e30*/  R2UR UR8, R4 ;  /* 0x00000000040872ca */ /* 0x000fe400000e0000 */
        /* <DEDUP_REMOVED lines=21> */
.L_x_2333:
[----:B------:R-:W-:Y:S01]  /*1f90*/  UIMAD UR20, UR20, UR4, UR10 ;  /* 0x00000004141472a4 */ /* 0x000fe2000f8e020a */
[----:B------:R-:W-:Y:S01]  /*1fa0*/  IMAD.U32 R0, RZ, RZ, UR9 ;  /* 0x00000009ff007e24 */ /* 0x000fe2000f8e00ff */
[----:B------:R-:W-:Y:S01]  /*1fb0*/  PLOP3.LUT P0, PT, PT, PT, PT, 0x80, 0x0 ;  /* 0x000000000000781c */ /* 0x000fe20003f0f070 */
[----:B------:R-:W-:Y:S01]  /*1fc0*/  IMAD.U32 R3, RZ, RZ, UR4 ;  /* 0x00000004ff037e24 */ /* 0x000fe2000f8e00ff */
[----:B------:R-:W-:Y:S01]  /*1fd0*/  CS2R R150, SRZ ;  /* 0x0000000000967805 */ /* 0x000fe2000001ff00 */
[----:B------:R-:W-:Y:S01]  /*1fe0*/  IMAD.MOV.U32 R12, RZ, RZ, RZ ;  /* 0x000000ffff0c7224 */ /* 0x000fe200078e00ff */
[----:B------:R-:W-:Y:S02]  /*1ff0*/  CS2R R148, SRZ ;  /* 0x0000000000947805 */ /* 0x000fe4000001ff00 */
[----:B------:R-:W-:Y:S02]  /*2000*/  CS2R R146, SRZ ;  /* 0x0000000000927805 */ /* 0x000fe4000001ff00 */
[----:B------:R-:W-:Y:S01]  /*2010*/  VIADDMNMX R0, R3, UR20, R0, PT ;  /* 0x0000001403007c46 */ /* 0x000fe2000b800100 */
[----:B------:R-:W-:Y:S01]  /*2020*/  IMAD.MOV.U32 R3, RZ, RZ, RZ ;  /* 0x000000ffff037224 */ /* 0x000fe200078e00ff */
[----:B------:R-:W-:-:S02]  /*2030*/  CS2R R144, SRZ ;  /* 0x0000000000907805 */ /* 0x000fc4000001ff00 */
[----:B------:R-:W-:Y:S02]  /*2040*/  CS2R R142, SRZ ;  /* 0x00000000008e7805 */ /* 0x000fe4000001ff00 */
[----:B------:R-:W-:Y:S02]  /*2050*/  R2UR UR22, R0 ;  /* 0x00000000001672ca */ /* 0x000fe400000e0000 */
        /* <DEDUP_REMOVED lines=12> */
[----:B------:R-:W-:Y:S01]  /*2120*/  UISETP.GT.AND UP0, UPT, UR22, UR20, UPT ;  /* 0x000000141600728c */ /* 0x000fe2000bf04270 */
[----:B------:R-:W-:Y:S02]  /*2130*/  CS2R R116, SRZ ;  /* 0x0000000000747805 */ /* 0x000fe4000001ff00 */
[----:B------:R-:W-:Y:S02]  /*2140*/  CS2R R114, SRZ ;  /* 0x0000000000727805 */ /* 0x000fe4000001ff00 */
[----:B------:R-:W-:Y:S02]  /*2150*/  CS2R R112, SRZ ;  /* 0x0000000000707805 */ /* 0x000fe4000001ff00 */
[----:B------:R-:W-:-:S02]  /*2160*/  CS2R R110, SRZ ;  /* 0x00000000006e7805 */ /* 0x000fc4000001ff00 */
[----:B------:R-:W-:Y:S02]  /*2170*/  CS2R R108, SRZ ;  /* 0x00000000006c7805 */ /* 0x000fe4000001ff00 */
[----:B------:R-:W-:Y:S02]  /*2180*/  PLOP3.LUT P1, PT, PT, PT, UP0, 0x80, 0x0 ;  /* 0x000000000000781c */ /* 0x000fe40003f2f008 */
        /* <DEDUP_REMOVED lines=44> */
[----:B------:R-:W-:Y:S02]  /*2450*/  ISETP.NE.AND P0, PT, RZ, UR47, PT ;  /* 0x0000002fff007c0c */ /* 0x000fe4000bf05270 */
[----:B0-----:R-:W-:Y:S01]  /*2460*/  R2UR UR4, R0 ;  /* 0x00000000000472ca */ /* 0x001fe200000e0000 */
[----:B------:R-:W-:-:S05]  /*2470*/  IMAD.MOV.U32 R0, RZ, RZ, 0x1 ;  /* 0x00000001ff007424 */ /* 0x000fca00078e00ff */
[----:B------:R-:W-:-:S04]  /*2480*/  SEL R0, R0, 0x2, !P0 ;  /* 0x0000000200007807 */ /* 0x000fc80004000000 */
[----:B------:R-:W-:-:S03]  /*2490*/  LOP3.LUT R0, R0, 0x1, RZ, 0xfc, !PT ;  /* 0x0000000100007812 */ /* 0x000fc600078efcff */
[----:B------:R-:W-:Y:S01]  /*24a0*/  ULEA.HI UR5, UR4, UR4, URZ, 0x1 ;  /* 0x0000000404057291 */ /* 0x000fe2000f8f083f */
[----:B------:R-:W-:-:S03]  /*24b0*/  ISETP.NE.AND P0, PT, R0, 0x3, PT ;  /* 0x000000030000780c */ /* 0x000fc60003f05270 */
        /* <DEDUP_REMOVED lines=9> */
.L_x_2335:
[----:B------:R-:W-:Y:S01]  /*2550*/  ULEA UR23, UR37, UR46, 0x3 ;  /* 0x0000002e25177291 */ /* 0x000fe2000f8e183f */
[----:B------:R-:W-:-:S05]  /*2560*/  IMAD.U32 R0, RZ, RZ, UR38 ;  /* 0x00000026ff007e24 */ /* 0x000fca000f8e00ff */
[----:B------:R-:W-:-:S04]  /*2570*/  SHF.L.U32 R0, R0, 0x1f, RZ ;  /* 0x0000001f00007819 */ /* 0x000fc800000006ff */
[----:B------:R-:W0:Y:S02]  /*2580*/  SYNCS.PHASECHK.TRANS64.TRYWAIT P1, [UR23+0x28c50], R0 ;  /* 0x028c5000ff0075a7 */ /* 0x000e240008020157 */
[----:B0-----:R-:W-:Y:S05]  /*2590*/  @!P1 BRA `(.L_x_2336) ;  /* 0x0000018c004c9947 */ /* 0x001fea0003800000 */
.L_x_2586:
        /* <DEDUP_REMOVED lines=9> */
[----:B------:R-:W-:-:S02]  /*2630*/  UIADD3 UR6, UR18, 0x80, URZ ;  /* 0x0000008012067890 */ /* 0x000fc4000fffe03f */
[----:B------:R-:W-:Y:S01]  /*2640*/  ULOP3.LUT UR16, UR4, 0x10000, URZ, 0xfc, !UPT ;  /* 0x0001000004107892 */ /* 0x000fe2000f8efc3f */
[----:B------:R-:W-:Y:S01]  /*2650*/  UMOV UR7, 0x40000040 ;  /* 0x4000004000077882 */ /* 0x000fe20000000000 */
[----:B------:R-:W-:Y:S02]  /*2660*/  UMOV UR5, 0x40000040 ;  /* 0x4000004000057882 */ /* 0x000fe40000000000 */
[----:B------:R-:W-:Y:S02]  /*2670*/  UIADD3 UR4, UR16, 0x2, URZ ;  /* 0x0000000210047890 */ /* 0x000fe4000fffe03f */
[----:B------:R-:W-:Y:S02]  /*2680*/  UIADD3 UR10, UR18, 0x100, URZ ;  /* 0x00000100120a7890 */ /* 0x000fe4000fffe03f */
[----:B------:R-:W-:Y:S01]  /*2690*/  UIADD3 UR8, UR16, 0x4, URZ ;  /* 0x0000000410087890 */ /* 0x000fe2000fffe03f */
[----:B------:R-:W-:Y:S01]  /*26a0*/  UMOV UR11, 0x40000040 ;  /* 0x40000040000b7882 */ /* 0x000fe20000000000 */
[----:B------:R-:W-:Y:S01]  /*26b0*/  WARPGROUP.ARRIVE ;  /* 0x00000000000079c5 */ /* 0x000fe20000000000 */
[----:B------:R-:W-:Y:S01]  /*26c0*/  UMOV UR9, 0x40000040 ;  /* 0x4000004000097882 */ /* 0x000fe20000000000 */
[----:B------:R-:W-:-:S02]  /*26d0*/  UIADD3 UR14, UR18, 0x180, URZ ;  /* 0x00000180120e7890 */ /* 0x000fc4000fffe03f */
[----:B------:R-:W-:Y:S02]  /*26e0*/  UIADD3 UR12, UR16, 0x6, URZ ;  /* 0x00000006100c7890 */ /* 0x000fe4000fffe03f */
[----:B------:R-:W-:Y:S01]  /*26f0*/  HGMMA.64x256x16.F32 R24, gdesc[UR16].tnspB, RZ, !UPT, gsb0 ;  /* 0x43e00000101879f0 */ /* 0x000fe2000c0008ff */
[----:B------:R-:W-:Y:S01]  /*2700*/  UMOV UR15, 0x40000040 ;  /* 0x40000040000f7882 */ /* 0x000fe20000000000 */
        /* <DEDUP_REMOVED lines=9> */
[----:B------:R-:W-:-:S06]  /*27a0*/  UISETP.GE.AND UP0, UPT, UR6, UR20, UPT ;  /* 0x000000140600728c */ /* 0x000fcc000bf06270 */
[----:B------:R-:W-:Y:S01]  /*27b0*/  PLOP3.LUT P1, PT, PT, PT, UP0, 0x80, 0x0 ;  /* 0x000000000000781c */ /* 0x000fe20003f2f008 */
        /* <DEDUP_REMOVED lines=12> */
.L_x_2342:
[----:B------:R-:W-:Y:S01]  /*2880*/  BAR.SYNC.DEFER_BLOCKING 0xe, 0x100 ;  /* 0x0384000000007b1d */ /* 0x000fe20000010000 */
[----:B------:R-:W-:Y:S01]  /*2890*/  IMAD.U32 R3, RZ, RZ, UR37 ;  /* 0x00000025ff037e24 */ /* 0x000fe2000f8e00ff */
[----:B------:R-:W-:-:S03]  /*28a0*/  UIADD3 UR37, UR37, 0x1, URZ ;  /* 0x0000000125257890 */ /* 0x000fc6000fffe03f */
[----:B01----:R-:W-:Y:S01]  /*28b0*/  IMAD R0, R3, 0x40, R16 ;  /* 0x0000004003007824 */ /* 0x003fe200078e0210 */
[----:B------:R-:W-:Y:S01]  /*28c0*/  UISETP.NE.AND UP0, UPT, UR37, 0x2, UPT ;  /* 0x000000022500788c */ /* 0x000fe2000bf05270 */
[----:B------:R-:W-:Y:S01]  /*28d0*/  UMOV UR6, UR22 ;  /* 0x0000001600067c82 */ /* 0x000fe20008000000 */
[----:B------:R-:W-:Y:S02]  /*28e0*/  UIADD3 UR22, UR22, -0x1, URZ ;  /* 0xffffffff16167890 */ /* 0x000fe4000fffe03f */
[----:B------:R-:W-:Y:S01]  /*28f0*/  LEA R0, R0, UR46, 0x2 ;  /* 0x0000002e00007c11 */ /* 0x000fe2000f8e10ff */
[----:B------:R-:W-:Y:S02]  /*2900*/  UISETP.GT.AND UP1, UPT, UR6, UR20, UPT ;  /* 0x000000140600728c */ /* 0x000fe4000bf24270 */
[----:B------:R-:W-:Y:S02]  /*2910*/  USEL UR6, URZ, 0x1, UP0 ;  /* 0x000000013f067887 */ /* 0x000fe40008000000 */
[----:B------:R-:W-:-:S02]  /*2920*/  USEL UR37, UR37, URZ, UP0 ;  /* 0x0000003f25257287 */ /* 0x000fc40008000000 */
        /* <DEDUP_REMOVED lines=133> */
.L_x_2338:
[----:B------:R-:W-:Y:S01]  /*3180*/  ULEA UR23, UR37, UR46, 0x3 ;  /* 0x0000002e25177291 */ /* 0x000fe2000f8e183f */
[----:B------:R-:W-:-:S05]  /*3190*/  IMAD.U32 R0, RZ, RZ, UR38 ;  /* 0x00000026ff007e24 */ /* 0x000fca000f8e00ff */
[----:B------:R-:W-:-:S04]  /*31a0*/  SHF.L.U32 R0, R0, 0x1f, RZ ;  /* 0x0000001f00007819 */ /* 0x000fc800000006ff */
[----:B------:R0:W1:Y:S01]  /*31b0*/  SYNCS.PHASECHK.TRANS64.TRYWAIT P1, [UR23+0x28c50], R0 ;  /* 0x028c5000ff0075a7 */ /* 0x0000620008020157 */
[----:B------:R-:W-:Y:S05]  /*31c0*/  @!P0 BRA `(.L_x_2339) ;  /* 0x0000000000048947 */ /* 0x000fea0003800000 */
[----:B------:R-:W-:Y:S01]  /*31d0*/  BPT.TRAP 0x1 ;  /* 0x000000040000795c */ /* 0x000fe20000300000 */
.L_x_2339:
[----:B-1----:R-:W-:Y:S05]  /*31e0*/  @P1 BRA `(.L_x_2340) ;  /* 0x0000000000081947 */ /* 0x002fea0003800000 */
[----:B------:R-:W1:Y:S02]  /*31f0*/  SYNCS.PHASECHK.TRANS64.TRYWAIT P1, [UR23+0x28c50], R0 ;  /* 0x028c5000ff0075a7 */ /* 0x000e640008020157 */
[----:B-1----:R-:W-:Y:S05]  /*3200*/  @!P1 BRA `(.L_x_2341) ;  /* 0x0000018000489947 */ /* 0x002fea0003800000 */
.L_x_2340:
[----:B------:R-:W-:Y:S01]  /*3210*/  ULEA UR18, UR37, UR21, 0xc ;  /* 0x0000001525127291 */ /* 0x000fe2000f8e603f */
[----:B------:R-:W-:Y:S01]  /*3220*/  WARPGROUP.ARRIVE ;  /* 0x00000000000079c5 */ /* 0x000fe20000000000 */
[----:B------:R-:W-:Y:S01]  /*3230*/  UMOV UR19, 0x40000040 ;  /* 0x4000004000137882 */ /* 0x000fe20000000000 */
[----:B------:R-:W-:Y:S01]  /*3240*/  UMOV UR7, 0x40000040 ;  /* 0x4000004000077882 */ /* 0x000fe20000000000 */
[----:B------:R-:W-:Y:S01]  /*3250*/  UIADD3 UR6, UR18, 0x80, URZ ;  /* 0x0000008012067890 */ /* 0x000fe2000fffe03f */
[----:B01----:R-:W-:Y:S01]  /*3260*/  IMAD.U32 R0, RZ, RZ, UR23 ;  /* 0x00000017ff007e24 */ /* 0x003fe2000f8e00ff */
[----:B------:R-:W-:Y:S01]  /*3270*/  UIADD3 UR10, UR18, 0x100, URZ ;  /* 0x00000100120a7890 */ /* 0x000fe2000fffe03f */
[----:B------:R-:W-:Y:S01]  /*3280*/  PLOP3.LUT P1, PT, PT, PT, UP1, 0x80, 0x0 ;  /* 0x000000000000781c */ /* 0x000fe20003f2f018 */
[----:B------:R-:W-:Y:S01]  /*3290*/  UMOV UR11, 0x40000040 ;  /* 0x40000040000b7882 */ /* 0x000fe20000000000 */
        /* <DEDUP_REMOVED lines=21> */
.L_x_2337:
[----:B------:R-:W-:Y:S01]  /*33f0*/  BAR.SYNC.DEFER_BLOCKING 0xe, 0x100 ;  /* 0x0384000000007b1d */ /* 0x000fe20000010000 */
[----:B------:R-:W-:Y:S01]  /*3400*/  IMAD.U32 R3, RZ, RZ, UR37 ;  /* 0x00000025ff037e24 */ /* 0x000fe2000f8e00ff */
[----:B------:R-:W-:Y:S01]  /*3410*/  UIADD3 UR37, UR37, 0x1, URZ ;  /* 0x0000000125257890 */ /* 0x000fe2000fffe03f */
[----:B------:R-:W-:Y:S01]  /*3420*/  PLOP3.LUT P0, PT, PT, PT, PT, 0x8, 0x0 ;  /* 0x000000000000781c */ /* 0x000fe20003f0e170 */
[----:B------:R-:W-:Y:S02]  /*3430*/  IMAD.MOV.U32 R12, RZ, RZ, RZ ;  /* 0x000000ffff0c7224 */ /* 0x000fe400078e00ff */
[----:B01----:R-:W-:Y:S01]  /*3440*/  IMAD R0, R3, 0x40, R16 ;  /* 0x0000004003007824 */ /* 0x003fe200078e0210 */
        /* <DEDUP_REMOVED lines=138> */
.L_x_2326:
        /* <DEDUP_REMOVED lines=24> */
.L_x_2344:
[----:B------:R-:W-:-:S11]  /*3e70*/  UISETP.NE.AND UP1, UPT, UR5, 0x1, UPT ;  /* 0x000000010500788c */ /* 0x000fd6000bf25270 */
[----:B------:R-:W-:Y:S02]  /*3e80*/  @UP1 ULDC.64 UR10, c[0x0][0x9e8] ;  /* 0x00027a00000a1ab9 */ /* 0x000fe40000000a00 */
[----:B------:R-:W-:-:S04]  /*3e90*/  UIMAD.WIDE.U32 UR8, UR7, UR10, URZ ;  /* 0x0000000a070872a5 */ /* 0x000fc8000f8e003f */
[----:B------:R-:W-:-:S12]  /*3ea0*/  @UP1 USHF.R.U32.HI UR7, URZ, UR11, UR9 ;  /* 0x0000000b3f071299 */ /* 0x000fd80008011609 */
.L_x_2345:
[----:B------:R-:W-:-:S04]  /*3eb0*/  UIMAD UR7, UR7, UR5, UR5 ;  /* 0x00000005070772a4 */ /* 0x000fc8000f8e0205 */
[----:B------:R-:W-:-:S04]  /*3ec0*/  UISETP.LT.AND UP1, UPT, UR4, UR7, UPT ;  /* 0x000000070400728c */ /* 0x000fc8000bf21270 */
[----:B------:R-:W-:-:S12]  /*3ed0*/  USEL UR4, UR4, UR7, UP1 ;  /* 0x0000000704047287 */ /* 0x000fd80008800000 */
.L_x_2343:
[----:B------:R-:W-:Y:S01]  /*3ee0*/  UIADD3 UR4, UR4, 0x3f, URZ ;  /* 0x0000003f04047890 */ /* 0x000fe2000fffe03f */
[----:B------:R-:W-:Y:S01]  /*3ef0*/  @UP0 ULDC UR8, c[0x0][0x44c] ;  /* 0x0001130000080ab9 */ /* 0x000fe20000000800 */
[----:B------:R-:W-:Y:S02]  /*3f00*/  @UP0 ULDC UR10, c[0x0][0x450] ;  /* 0x00011400000a0ab9 */ /* 0x000fe40000000800 */
[----:B------:R-:W-:Y:S02]  /*3f10*/  USHF.R.S32.HI UR7, URZ, 0x1f, UR4 ;  /* 0x0000001f3f077899 */ /* 0x000fe40008011404 */
[----:B------:R-:W-:Y:S02]  /*3f20*/  UIMAD.WIDE.U32 UR8, UR42, UR8, URZ ;  /* 0x000000082a0872a5 */ /* 0x000fe4000f8e003f */
[----:B------:R-:W-:-:S03]  /*3f30*/  ULEA.HI UR7, UR7, UR4, URZ, 0x6 ;  /* 0x0000000407077291 */ /* 0x000fc6000f8f303f */
[----:B------:R-:W-:Y:S01]  /*3f40*/  UMOV UR4, UR42 ;  /* 0x0000002a00047c82 */ /* 0x000fe20008000000 */
[----:B------:R-:W-:Y:S02]  /*3f50*/  USHF.R.S32.HI UR7, URZ, 0x6, UR7 ;  /* 0x000000063f077899 */ /* 0x000fe40008011407 */
[----:B------:R-:W-:Y:S02]  /*3f60*/  @UP0 USHF.R.U32.HI UR4, URZ, UR10, UR9 ;  /* 0x0000000a3f040299 */ /* 0x000fe40008011609 */
[----:B------:R-:W-:Y:S02]  /*3f70*/  UISETP.LT.AND UP0, UPT, UR6, UR7, UPT ;  /* 0x000000070600728c */ /* 0x000fe4000bf01270 */
[----:B------:R-:W-:Y:S01]  /*3f80*/  UIADD3 UR4, UR4, UR49, -UR51 ;  /* 0x0000003104047290 */ /* 0x000fe2000fffe833 */
        /* <DEDUP_REMOVED lines=14> */
.L_x_2347:
[----:B------:R-:W-:-:S11]  /*4070*/  UISETP.NE.AND UP0, UPT, UR5, 0x1, UPT ;  /* 0x000000010500788c */ /* 0x000fd6000bf05270 */
[----:B------:R-:W-:Y:S02]  /*4080*/  @UP0 ULDC.64 UR10, c[0x0][0x9e8] ;  /* 0x00027a00000a0ab9 */ /* 0x000fe40000000a00 */
[----:B------:R-:W-:-:S04]  /*4090*/  UIMAD.WIDE.U32 UR8, UR4, UR10, URZ ;  /* 0x0000000a040872a5 */ /* 0x000fc8000f8e003f */
[----:B------:R-:W-:-:S12]  /*40a0*/  @UP0 USHF.R.U32.HI UR4, URZ, UR11, UR9 ;  /* 0x0000000b3f040299 */ /* 0x000fd80008011609 */
.L_x_2348:
[----:B------:R-:W-:-:S04]  /*40b0*/  UIMAD UR4, UR4, UR5, URZ ;  /* 0x00000005040472a4 */ /* 0x000fc8000f8e023f */
[----:B------:R-:W-:-:S04]  /*40c0*/  UISETP.LT.AND UP0, UPT, UR7, UR4, UPT ;  /* 0x000000040700728c */ /* 0x000fc8000bf01270 */
[----:B------:R-:W-:-:S12]  /*40d0*/  USEL UR7, UR7, UR4, !UP0 ;  /* 0x0000000407077287 */ /* 0x000fd8000c000000 */
.L_x_2346:
[----:B------:R-:W-:Y:S02]  /*40e0*/  USHF.R.S32.HI UR4, URZ, 0x1f, UR7 ;  /* 0x0000001f3f047899 */ /* 0x000fe40008011407 */
[----:B------:R-:W-:Y:S02]  /*40f0*/  ULOP3.LUT UR10, UR45, 0xff, URZ, 0xc0, !UPT ;  /* 0x000000ff2d0a7892 */ /* 0x000fe4000f8ec03f */
[----:B------:R-:W-:-:S04]  /*4100*/  ULEA.HI UR4, UR4, UR7, URZ, 0x6 ;  /* 0x0000000704047291 */ /* 0x000fc8000f8f303f */
[----:B------:R-:W-:-:S04]  /*4110*/  USHF.R.S32.HI UR4, URZ, 0x6, UR4 ;  /* 0x000000063f047899 */ /* 0x000fc80008011404 */
[----:B------:R-:W-:-:S04]  /*4120*/  UISETP.LT.AND UP0, UPT, URZ, UR4, UPT ;  /* 0x000000043f00728c */ /* 0x000fc8000bf01270 */
[----:B------:R-:W-:-:S03]  /*4130*/  USEL UR48, URZ, UR4, !UP0 ;  /* 0x000000043f307287 */ /* 0x000fc6000c000000 */
[----:B------:R-:W-:Y:S01]  /*4140*/  UMOV UR4, URZ ;  /* 0x0000003f00047c82 */ /* 0x000fe20008000000 */
        /* <DEDUP_REMOVED lines=40> */
.L_x_2349:
        /* <DEDUP_REMOVED lines=12> */
[----:B------:R-:W-:Y:S02]  /*4490*/  ISETP.GT.AND P1, PT, R168, UR48, PT ;  /* 0x00000030a8007c0c */ /* 0x000fe4000bf24270 */
        /* <DEDUP_REMOVED lines=90> */
.L_x_2350:
[----:B------:R-:W-:Y:S01]  /*4a40*/  ULEA.HI UR4, UR39, UR39, URZ, 0x1 ;  /* 0x0000002727047291 */ /* 0x000fe2000f8f083f */
[----:B------:R-:W-:Y:S01]  /*4a50*/  IMAD.MOV.U32 R3, RZ, RZ, 0x1 ;  /* 0x00000001ff037424 */ /* 0x000fe200078e00ff */
[----:B------:R-:W-:Y:S02]  /*4a60*/  ISETP.NE.AND P0, PT, RZ, UR47, PT ;  /* 0x0000002fff007c0c */ /* 0x000fe4000bf05270 */
[----:B------:R-:W-:Y:S02]  /*4a70*/  ULOP3.LUT UR4, UR4, 0xfffffffe, URZ, 0xc0, !UPT ;  /* 0xfffffffe04047892 */ /* 0x000fe4000f8ec03f */
[----:B------:R-:W-:Y:S02]  /*4a80*/  SEL R3, R3, 0x2, !P0 ;  /* 0x0000000203037807 */ /* 0x000fe40004000000 */
[----:B------:R-:W-:Y:S02]  /*4a90*/  UIADD3 UR4, UR39, -UR4, URZ ;  /* 0x8000000427047290 */ /* 0x000fe4000fffe03f */
[----:B------:R-:W-:-:S04]  /*4aa0*/  LOP3.LUT R3, R3, 0x1, RZ, 0xfc, !PT ;  /* 0x0000000103037812 */ /* 0x000fc800078efcff */
[----:B------:R-:W-:Y:S01]  /*4ab0*/  IMAD.U32 R0, RZ, RZ, UR4 ;  /* 0x00000004ff007e24 */ /* 0x000fe2000f8e00ff */
[----:B------:R-:W-:-:S04]  /*4ac0*/  ISETP.NE.AND P0, PT, R3, 0x3, PT ;  /* 0x000000030300780c */ /* 0x000fc80003f05270 */
[----:B------:R-:W-:-:S04]  /*4ad0*/  SHF.L.U32 R0, R0, 0x1f, RZ ;  /* 0x0000001f00007819 */ /* 0x000fc800000006ff */
[----:B------:R-:W0:Y:S02]  /*4ae0*/  SYNCS.PHASECHK.TRANS64.TRYWAIT P1, [UR46+0x28c00], R0 ;  /* 0x028c0000ff0075a7 */ /* 0x000e24000802016e */
[----:B0-----:R-:W-:Y:S05]  /*4af0*/  @!P1 BRA `(.L_x_2351) ;  /* 0x0000016800249947 */ /* 0x001fea0003800000 */
.L_x_2587:
[----:B------:R-:W-:Y:S05]  /*4b00*/  @!P0 BRA `(.L_x_2352) ;  /* 0x0000000000048947 */ /* 0x000fea0003800000 */
[----:B------:R-:W-:Y:S01]  /*4b10*/  BPT.TRAP 0x1 ;  /* 0x000000040000795c */ /* 0x000fe20000300000 */
.L_x_2352:
[----:B------:R-:W-:Y:S02]  /*4b20*/  IMAD.U32 R7, RZ, RZ, UR37 ;  /* 0x00000025ff077e24 */ /* 0x000fe4000f8e00ff */
[----:B------:R-:W-:-:S03]  /*4b30*/  IMAD.U32 R8, RZ, RZ, UR38 ;  /* 0x00000026ff087e24 */ /* 0x000fc6000f8e00ff */
[----:B------:R-:W-:Y:S02]  /*4b40*/  LEA R7, R7, UR46, 0x3 ;  /* 0x0000002e07077c11 */ /* 0x000fe4000f8e18ff */
[----:B------:R-:W-:-:S04]  /*4b50*/  SHF.L.U32 R8, R8, 0x1f, RZ ;  /* 0x0000001f08087819 */ /* 0x000fc800000006ff */
[----:B------:R1:W2:Y:S01]  /*4b60*/  SYNCS.PHASECHK.TRANS64.TRYWAIT P1, [R7+URZ+0x28c30], R8 ;  /* 0x028c3008070075a7 */ /* 0x0002a2000802017f */
[----:B------:R-:W-:Y:S05]  /*4b70*/  @!P0 BRA `(.L_x_2353) ;  /* 0x0000000000048947 */ /* 0x000fea0003800000 */
[----:B------:R-:W-:Y:S01]  /*4b80*/  BPT.TRAP 0x1 ;  /* 0x000000040000795c */ /* 0x000fe20000300000 */
.L_x_2353:
[----:B--2---:R-:W-:Y:S05]  /*4b90*/  @P1 BRA `(.L_x_2354) ;  /* 0x0000000000081947 */ /* 0x004fea0003800000 */
[----:B------:R-:W2:Y:S02]  /*4ba0*/  SYNCS.PHASECHK.TRANS64.TRYWAIT P1, [R7+URZ+0x28c30], R8 ;  /* 0x028c3008070075a7 */ /* 0x000ea4000802017f */
[----:B--2---:R-:W-:Y:S05]  /*4bb0*/  @!P1 BRA `(.L_x_2355) ;  /* 0x00000168000c9947 */ /* 0x004fea0003800000 */
.L_x_2354:
        /* <DEDUP_REMOVED lines=15> */
[----:B------:R-:W-:Y:S01]  /*4cb0*/  VIADD R4, R186, UR42 ;  /* 0x0000002aba047c36 */ /* 0x000fe20008000000 */
[----:B------:R-:W-:Y:S01]  /*4cc0*/  UMOV UR7, 0x40000040 ;  /* 0x4000004000077882 */ /* 0x000fe20000000000 */
[----:B------:R-:W-:Y:S01]  /*4cd0*/  UMOV UR5, 0x40000040 ;  /* 0x4000004000057882 */ /* 0x000fe20000000000 */
[----:B------:R-:W-:Y:S01]  /*4ce0*/  ULOP3.LUT UR4, UR4, 0x3fff, URZ, 0xc0, !UPT ;  /* 0x00003fff04047892 */ /* 0x000fe2000f8ec03f */
[----:B------:R-:W-:Y:S01]  /*4cf0*/  IMAD.MOV.U32 R5, RZ, RZ, R4 ;  /* 0x000000ffff057224 */ /* 0x000fe200078e0004 */
[----:B------:R-:W-:Y:S01]  /*4d00*/  UMOV UR11, 0x40000040 ;  /* 0x40000040000b7882 */ /* 0x000fe20000000000 */
[----:B------:R-:W-:Y:S01]  /*4d10*/  UMOV UR9, 0x40000040 ;  /* 0x4000004000097882 */ /* 0x000fe20000000000 */
[----:B------:R-:W-:Y:S01]  /*4d20*/  ULEA UR18, UR37, UR18, 0x9 ;  /* 0x0000001225127291 */ /* 0x000fe2000f8e483f */
[----:B------:R-:W-:Y:S01]  /*4d30*/  IMAD.MOV.U32 R9, RZ, RZ, -0x40 ;  /* 0xffffffc0ff097424 */ /* 0x000fe200078e00ff */
[----:B------:R-:W-:-:S02]  /*4d40*/  ULOP3.LUT UR16, UR4, 0x10000, URZ, 0xfc, !UPT ;  /* 0x0001000004107892 */ /* 0x000fc4000f8efc3f */
[----:B------:R-:W-:Y:S01]  /*4d50*/  UIADD3 UR6, UR18, 0x2, URZ ;  /* 0x0000000212067890 */ /* 0x000fe2000fffe03f */
[----:B------:R-:W-:Y:S01]  /*4d60*/  IMAD R9, R168, R9, 0x41 ;  /* 0x00000041a8097424 */ /* 0x000fe200078e0209 */
[----:B------:R-:W-:Y:S02]  /*4d70*/  UIADD3 UR4, UR16, 0x2, URZ ;  /* 0x0000000210047890 */ /* 0x000fe4000fffe03f */
[----:B------:R-:W-:Y:S02]  /*4d80*/  UIADD3 UR10, UR18, 0x4, URZ ;  /* 0x00000004120a7890 */ /* 0x000fe4000fffe03f */
[----:B------:R-:W-:Y:S02]  /*4d90*/  UIADD3 UR8, UR16, 0x4, URZ ;  /* 0x0000000410087890 */ /* 0x000fe4000fffe03f */
[----:B------:R-:W-:Y:S01]  /*4da0*/  HGMMA.64x64x16.F32 R24, gdesc[UR16], RZ, !UPT, gsb0 ;  /* 0x00e00000101879f0 */ /* 0x000fe2000c0008ff */
[----:B------:R-:W-:Y:S02]  /*4db0*/  UIADD3 UR14, UR18, 0x6, URZ ;  /* 0x00000006120e7890 */ /* 0x000fe4000fffe03f */
[----:B------:R-:W-:Y:S01]  /*4dc0*/  UIADD3 UR12, UR16, 0x6, URZ ;  /* 0x00000006100c7890 */ /* 0x000fe2000fffe03f */
[----:B------:R-:W-:Y:S01]  /*4dd0*/  UMOV UR15, 0x40000040 ;  /* 0x40000040000f7882 */ /* 0x000fe20000000000 */
[----:B------:R-:W-:Y:S01]  /*4de0*/  UMOV UR13, 0x40000040 ;  /* 0x40000040000d7882 */ /* 0x000fe20000000000 */
[----:B------:R-:W-:-:S02]  /*4df0*/  ULDC UR20, c[0x0][0x9dc] ;  /* 0x0002770000147ab9 */ /* 0x000fc40000000800 */
[----:B------:R-:W-:Y:S01]  /*4e00*/  ULOP3.LUT UR20, URZ, UR20, URZ, 0x33, !UPT ;  /* 0x000000143f147292 */ /* 0x000fe2000f8e333f */
[----:B------:R-:W-:Y:S02]  /*4e10*/  WARPGROUP.DEPBAR.LE gsb0, 0x0 ;  /* 0x00008000000079c5 */ /* 0x000fe40000010000 */
[----:B------:R-:W-:-:S06]  /*4e20*/  WARPGROUP.ARRIVE ;  /* 0x00000000000079c5 */ /* 0x000fcc0000000000 */
[----:B------:R-:W-:Y:S01]  /*4e30*/  HGMMA.64x64x16.F32 R24, gdesc[UR4], R24, gsb0 ;  /* 0x00e00000041879f0 */ /* 0x000fe20008000818 */
[----:B------:R-:W-:Y:S01]  /*4e40*/  ULDC UR7, c[0x0][0x448] ;  /* 0x0001120000077ab9 */ /* 0x000fe20000000800 */
[----:B------:R-:W-:Y:S01]  /*4e50*/  ULDC UR6, c[0x0][0x9d8] ;  /* 0x0002760000067ab9 */ /* 0x000fe20000000800 */
[----:B------:R-:W-:-:S06]  /*4e60*/  UISETP.NE.AND UP0, UPT, UR7, 0x1, UPT ;  /* 0x000000010700788c */ /* 0x000fcc000bf05270 */
[----:B------:R-:W-:Y:S02]  /*4e70*/  PLOP3.LUT P2, PT, PT, PT, UP0, 0x80, 0x0 ;  /* 0x000000000000781c */ /* 0x000fe40003f4f008 */
[----:B------:R-:W-:-:S03]  /*4e80*/  PLOP3.LUT P3, PT, PT, PT, UP0, 0x80, 0x0 ;  /* 0x000000000000781c */ /* 0x000fc60003f6f008 */
[----:B------:R-:W-:-:S08]  /*4e90*/  @UP0 ULDC UR7, c[0x0][0x44c] ;  /* 0x0001130000070ab9 */ /* 0x000fd00000000800 */
[----:B------:R-:W-:Y:S01]  /*4ea0*/  @P2 IMAD.HI.U32 R6, R4, UR7, RZ ;  /* 0x0000000704062c27 */ /* 0x000fe2000f8e00ff */
[----:B------:R-:W-:-:S03]  /*4eb0*/  @UP0 ULDC UR7, c[0x0][0x450] ;  /* 0x0001140000070ab9 */ /* 0x000fc60000000800 */
[----:B------:R-:W-:Y:S01]  /*4ec0*/  @!P1 VIADD R4, R7, 0x28c40 ;  /* 0x00028c4007049836 */ /* 0x000fe20000000000 */
[----:B------:R-:W-:-:S04]  /*4ed0*/  @P3 SHF.R.U32.HI R5, RZ, UR7, R6 ;  /* 0x00000007ff053c19 */ /* 0x000fc80008011606 */
[----:B------:R-:W-:Y:S01]  /*4ee0*/  @!P1 PRMT R4, RZ, 0x654, R4 ;  /* 0x00000654ff049816 */ /* 0x000fe20000000004 */
[----:B------:R-:W-:Y:S02]  /*4ef0*/  WARPGROUP.DEPBAR.LE gsb0, 0x0 ;  /* 0x00008000000079c5 */ /* 0x000fe40000010000 */
[----:B------:R-:W-:-:S06]  /*4f00*/  WARPGROUP.ARRIVE ;  /* 0x00000000000079c5 */ /* 0x000fcc0000000000 */
[----:B------:R-:W-:Y:S03]  /*4f10*/  HGMMA.64x64x16.F32 R24, gdesc[UR8], R24, gsb0 ;  /* 0x00e00000081879f0 */ /* 0x000fe60008000818 */
[----:B------:R-:W-:Y:S02]  /*4f20*/  WARPGROUP.DEPBAR.LE gsb0, 0x0 ;  /* 0x00008000000079c5 */ /* 0x000fe40000010000 */
[----:B------:R-:W-:-:S06]  /*4f30*/  WARPGROUP.ARRIVE ;  /* 0x00000000000079c5 */ /* 0x000fcc0000000000 */
[----:B------:R-:W-:Y:S01]  /*4f40*/  HGMMA.64x64x16.F32 R24, gdesc[UR12], R24, gsb0 ;  /* 0x00e000000c1879f0 */ /* 0x000fe20008000818 */
[----:B------:R-:W-:Y:S02]  /*4f50*/  ULDC.64 UR14, c[0x0][0x9e0] ;  /* 0x00027800000e7ab9 */ /* 0x000fe40000000a00 */
[----:B------:R-:W-:-:S06]  /*4f60*/  UISETP.GE.AND UP1, UPT, UR15, 0x1, UPT ;  /* 0x000000010f00788c */ /* 0x000fcc000bf26270 */
[----:B------:R-:W-:Y:S01]  /*4f70*/  PLOP3.LUT P2, PT, PT, PT, UP1, 0x40, 0x0 ;  /* 0x000000000000781c */ /* 0x000fe20003f4e818 */
[----:B------:R-:W-:Y:S02]  /*4f80*/  WARPGROUP.DEPBAR.LE gsb0, 0x0 ;  /* 0x00008000000079c5 */ /* 0x000fe40000010000 */
[----:B------:R-:W-:Y:S01]  /*4f90*/  FMUL.FTZ R38, R38, UR6 ;  /* 0x0000000626267c20 */ /* 0x000fe20008410000 */
[----:B------:R-:W-:Y:S01]  /*4fa0*/  FMUL.FTZ R24, R24, UR6 ;  /* 0x0000000618187c20 */ /* 0x000fe20008410000 */
[----:B------:R-:W-:Y:S01]  /*4fb0*/  FMUL.FTZ R25, R25, UR6 ;  /* 0x0000000619197c20 */ /* 0x000fe20008410000 */
[----:B------:R-:W-:Y:S01]  /*4fc0*/  FMUL.FTZ R3, R26, UR6 ;  /* 0x000000061a037c20 */ /* 0x000fe20008410000 */
[----:B------:R0:W3:Y:S01]  /*4fd0*/  MUFU.TANH R14, R38 ;  /* 0x00000026000e7308 */ /* 0x0000e20000002400 */
        /* <DEDUP_REMOVED lines=8> */
[----:B0-----:R-:W0:Y:S01]  /*5060*/  SHFL.IDX PT, R38, R5, RZ, 0x1c1f ;  /* 0x001c1fff05267589 */ /* 0x001e2200000e0000 */
        /* <DEDUP_REMOVED lines=17> */
[----:B------:R-:W0:Y:S01]  /*5180*/  MUFU.TANH R24, R24 ;  /* 0x0000001800187308 */ /* 0x000e220000002400 */
[----:B------:R-:W-:Y:S01]  /*5190*/  FMUL.FTZ R34, R34, UR6 ;  /* 0x0000000622227c20 */ /* 0x000fe20008410000 */
[----:B------:R-:W-:Y:S01]  /*51a0*/  FMUL.FTZ R27, R27, UR6 ;  /* 0x000000061b1b7c20 */ /* 0x000fe20008410000 */
[----:B------:R-:W-:Y:S01]  /*51b0*/  FMUL.FTZ R31, R31, UR6 ;  /* 0x000000061f1f7c20 */ /* 0x000fe20008410000 */
[----:B------:R-:W-:Y:S01]  /*51c0*/  LEA R26, R168, 0xffffffc0, 0x6 ;  /* 0xffffffc0a81a7811 */ /* 0x000fe200078e30ff */
[----:B------:R-:W-:Y:S01]  /*51d0*/  FMUL.FTZ R35, R35, UR6 ;  /* 0x0000000623237c20 */ /* 0x000fe20008410000 */
[----:B----4-:R-:W-:-:S02]  /*51e0*/  IADD3 R4, -R2, UR49, R9 ;  /* 0x0000003102047c10 */ /* 0x010fc4000fffe109 */
[----:B------:R-:W4:Y:S03]  /*51f0*/  MUFU.TANH R25, R25 ;  /* 0x0000001900197308 */ /* 0x000f260000002400 */
[----:B------:R-:W-:-:S05]  /*5200*/  VIADD R4, R4, -UR51 ;  /* 0x8000003304047c36 */ /* 0x000fca0008000000 */
        /* <DEDUP_REMOVED lines=27> */
[----:B-----5:R-:W-:-:S07]  /*53c0*/  VIADD R34, R4, UR14 ;  /* 0x0000000e04227c36 */ /* 0x020fce0008000000 */
[----:B------:R5:W2:Y:S01]  /*53d0*/  MUFU.TANH R11, R31 ;  /* 0x0000001f000b7308 */ /* 0x000aa20000002400 */
[----:B-1----:R-:W-:-:S07]  /*53e0*/  IADD3 R27, -R2, UR49, -R26 ;  /* 0x00000031021b7c10 */ /* 0x002fce000fffe91a */
[----:B------:R1:W2:Y:S01]  /*53f0*/  MUFU.TANH R13, R35 ;  /* 0x00000023000d7308 */ /* 0x0002a20000002400 */
[----:B-----5:R-:W-:Y:S01]  /*5400*/  VIADD R31, R4, UR20 ;  /* 0x00000014041f7c36 */ /* 0x020fe20008000000 */
[----:B0-----:R-:W-:-:S03]  /*5410*/  VIADDMNMX R4, R38, R34, R27, PT ;  /* 0x0000002226047246 */ /* 0x001fc6000380011b */
[----:B------:R-:W-:Y:S02]  /*5420*/  IMAD.IADD R6, R31, 0x1, R38 ;  /* 0x000000011f067824 */ /* 0x000fe400078e0226 */
[----:B-1----:R-:W-:Y:S01]  /*5430*/  VIADD R35, R9, 0xffffffff ;  /* 0xffffffff09237836 */ /* 0x002fe20000000000 */
[----:B---34-:R-:W-:Y:S06]  /*5440*/  @P2 BRA `(.L_x_2356) ;  /* 0x00000000005c2947 */ /* 0x018fec0003800000 */
[----:B------:R-:W-:Y:S01]  /*5450*/  IMAD.U32 R9, RZ, RZ, UR51 ;  /* 0x00000033ff097e24 */ /* 0x000fe2000f8e00ff */
[----:B------:R-:W-:Y:S04]  /*5460*/  BSSY B0, `(.L_x_2357) ;  /* 0x0000011000007945 */ /* 0x000fe80003800000 */
[----:B------:R-:W-:-:S04]  /*5470*/  IADD3 R9, -R9, UR49, R38 ;  /* 0x0000003109097c10 */ /* 0x000fc8000fffe126 */
        /* <DEDUP_REMOVED lines=10> */
.L_x_2358:
[----:B------:R-:W-:-:S06]  /*5520*/  UISETP.NE.AND UP2, UPT, UR15, 0x1, UPT ;  /* 0x000000010f00788c */ /* 0x000fcc000bf45270 */
[----:B------:R-:W-:-:S05]  /*5530*/  PLOP3.LUT P2, PT, PT, PT, UP2, 0x80, 0x0 ;  /* 0x000000000000781c */ /* 0x000fca0003f4f028 */
[----:B------:R-:W-:-:S08]  /*5540*/  @UP2 ULDC.64 UR6, c[0x0][0x9e8] ;  /* 0x00027a0000062ab9 */ /* 0x000fd00000000a00 */
[----:B------:R-:W-:-:S05]  /*5550*/  @P2 IMAD.HI.U32 R38, R9, UR6, RZ ;  /* 0x0000000609262c27 */ /* 0x000fca000f8e00ff */
[----:B------:R-:W-:-:S07]  /*5560*/  @P2 SHF.R.U32.HI R9, RZ, UR7, R38 ;  /* 0x00000007ff092c19 */ /* 0x000fce0008011626 */
.L_x_2359:
[----:B------:R-:W-:Y:S05]  /*5570*/  BSYNC B0 ;  /* 0x0000000000007941 */ /* 0x000fea0003800000 */
.L_x_2357:
[----:B------:R-:W-:-:S04]  /*5580*/  IMAD R9, R9, UR15, -R26 ;  /* 0x0000000f09097c24 */ /* 0x000fc8000f8e0a1a */
[----:B------:R-:W-:-:S05]  /*5590*/  IMAD.IADD R9, R9, 0x1, -R2 ;  /* 0x0000000109097824 */ /* 0x000fca00078e0a02 */
[----:B------:R-:W-:Y:S02]  /*55a0*/  VIMNMX R6, R6, R9, !PT ;  /* 0x0000000906067248 */ /* 0x000fe40007fe0100 */
[----:B------:R-:W-:-:S07]  /*55b0*/  VIADDMNMX R4, R9, UR15, R4, PT ;  /* 0x0000000f09047c46 */ /* 0x000fce000b800104 */
.L_x_2356:
[C---:B------:R-:W-:Y:S02]  /*55c0*/  ISETP.GE.AND P2, PT, R35.reuse, 0x2, PT ;  /* 0x000000022300780c */ /* 0x040fe40003f46270 */
[C---:B------:R-:W-:Y:S02]  /*55d0*/  ISETP.GE.AND P6, PT, R35.reuse, 0xa, PT ;  /* 0x0000000a2300780c */ /* 0x040fe40003fc6270 */
[----:B------:R-:W-:Y:S02]  /*55e0*/  ISETP.GT.AND P4, PT, R6, 0x1, !P2 ;  /* 0x000000010600780c */ /* 0x000fe40005784270 */
[----:B------:R-:W-:Y:S02]  /*55f0*/  ISETP.GE.AND P3, PT, R35, 0x9, PT ;  /* 0x000000092300780c */ /* 0x000fe40003f66270 */
[----:B------:R-:W-:Y:S02]  /*5600*/  ISETP.LT.OR P4, PT, R4, 0x2, P4 ;  /* 0x000000020400780c */ /* 0x000fe40002781670 */
[----:B------:R-:W-:-:S02]  /*5610*/  ISETP.GT.AND P5, PT, R6, 0x8, !P3 ;  /* 0x000000080600780c */ /* 0x000fc40005fa4270 */
[----:B------:R-:W-:Y:S02]  /*5620*/  FSEL R38, R25, -INF , !P4 ;  /* 0xff80000019267808 */ /* 0x000fe40006000000 */
[----:B------:R-:W-:Y:S02]  /*5630*/  ISETP.GT.AND P4, PT, R6, 0x9, !P6 ;  /* 0x000000090600780c */ /* 0x000fe40007784270 */
[----:B------:R-:W-:Y:S02]  /*5640*/  P2R R25, PR, RZ, 0x40 ;  /* 0x00000040ff197803 */ /* 0x000fe40000000000 */
        /* <DEDUP_REMOVED lines=27> */
[C---:B------:R-:W-:Y:S02]  /*5800*/  ISETP.GE.AND P5, PT, R35.reuse, 0x22, PT ;  /* 0x000000222300780c */ /* 0x040fe40003fa6270 */
        /* <DEDUP_REMOVED lines=34> */
[----:B------:R-:W-:Y:S01]  /*5a30*/  ISETP.GE.AND P6, PT, R35, 0x3a, PT ;  /* 0x0000003a2300780c */ /* 0x000fe20003fc6270 */
[----:B------:R-:W0:Y:S03]  /*5a40*/  SHFL.IDX PT, R24, R5, 0x1, 0x1c1f ;  /* 0x003c1f0005187f89 */ /* 0x000e2600000e0000 */
[----:B------:R-:W-:Y:S02]  /*5a50*/  P2R R35, PR, RZ, 0x40 ;  /* 0x00000040ff237803 */ /* 0x000fe40000000000 */
[----:B------:R-:W-:-:S04]  /*5a60*/  ISETP.GT.AND P6, PT, R6, 0x39, !P6 ;  /* 0x000000390600780c */ /* 0x000fc800077c4270 */
[----:B------:R-:W-:-:S04]  /*5a70*/  ISETP.LT.OR P6, PT, R4, 0x3a, P6 ;  /* 0x0000003a0400780c */ /* 0x000fc800037c1670 */
[----:B------:R-:W-:Y:S02]  /*5a80*/  FSEL R72, R53, -INF , !P6 ;  /* 0xff80000035487808 */ /* 0x000fe40007000000 */
[----:B------:R-:W-:Y:S02]  /*5a90*/  PLOP3.LUT P6, PT, PT, PT, UP1, 0x40, 0x0 ;  /* 0x000000000000781c */ /* 0x000fe40003fce818 */
[----:B0-----:R-:W-:Y:S01]  /*5aa0*/  VIADDMNMX R4, R24, R34, R27, PT ;  /* 0x0000002218047246 */ /* 0x001fe2000380011b */
[----:B------:R-:W-:-:S10]  /*5ab0*/  IMAD.IADD R6, R31, 0x1, R24 ;  /* 0x000000011f067824 */ /* 0x000fd400078e0218 */
[----:B------:R-:W-:Y:S05]  /*5ac0*/  @P6 BRA `(.L_x_2360) ;  /* 0x0000000000646947 */ /* 0x000fea0003800000 */
        /* <DEDUP_REMOVED lines=9> */
[----:B------:R-:W-:Y:S01]  /*5b60*/  @P6 IMAD.HI.U32 R24, R5, UR6, RZ ;  /* 0x0000000605186c27 */ /* 0x000fe2000f8e00ff */
[----:B------:R-:W-:-:S13]  /*5b70*/  PLOP3.LUT P6, PT, PT, PT, UP2, 0x80, 0x0 ;  /* 0x000000000000781c */ /* 0x000fda0003fcf028 */
[----:B------:R-:W-:-:S04]  /*5b80*/  @P6 SHF.R.U32.HI R5, RZ, UR7, R24 ;  /* 0x00000007ff056c19 */ /* 0x000fc80008011618 */
[----:B------:R-:W-:Y:S01]  /*5b90*/  LOP3.LUT R5, RZ, R5, RZ, 0x33, !PT ;  /* 0x00000005ff057212 */ /* 0x000fe200078e33ff */
[----:B------:R-:W-:Y:S06]  /*5ba0*/  BRA `(.L_x_2363) ;  /* 0x0000000000187947 */ /* 0x000fec0003800000 */
.L_x_2362:
[----:B------:R-:W-:-:S06]  /*5bb0*/  UISETP.NE.AND UP2, UPT, UR15, 0x1, UPT ;  /* 0x000000010f00788c */ /* 0x000fcc000bf45270 */
[----:B------:R-:W-:-:S05]  /*5bc0*/  PLOP3.LUT P6, PT, PT, PT, UP2, 0x80, 0x0 ;  /* 0x000000000000781c */ /* 0x000fca0003fcf028 */
[----:B------:R-:W-:-:S08]  /*5bd0*/  @UP2 ULDC.64 UR6, c[0x0][0x9e8] ;  /* 0x00027a0000062ab9 */ /* 0x000fd00000000a00 */
[----:B------:R-:W-:Y:S01]  /*5be0*/  @P6 IMAD.HI.U32 R24, R5, UR6, RZ ;  /* 0x0000000605186c27 */ /* 0x000fe2000f8e00ff */
[----:B------:R-:W-:-:S13]  /*5bf0*/  PLOP3.LUT P6, PT, PT, PT, UP2, 0x80, 0x0 ;  /* 0x000000000000781c */ /* 0x000fda0003fcf028 */
[----:B------:R-:W-:-:S07]  /*5c00*/  @P6 SHF.R.U32.HI R5, RZ, UR7, R24 ;  /* 0x00000007ff056c19 */ /* 0x000fce0008011618 */
.L_x_2363:
[----:B------:R-:W-:Y:S05]  /*5c10*/  BSYNC B0 ;  /* 0x0000000000007941 */ /* 0x000fea0003800000 */
.L_x_2361:
[----:B------:R-:W-:-:S04]  /*5c20*/  IMAD R5, R5, UR15, -R26 ;  /* 0x0000000f05057c24 */ /* 0x000fc8000f8e0a1a */
[----:B------:R-:W-:-:S05]  /*5c30*/  IMAD.IADD R5, R5, 0x1, -R2 ;  /* 0x0000000105057824 */ /* 0x000fca00078e0a02 */
[----:B------:R-:W-:Y:S02]  /*5c40*/  VIMNMX R6, R6, R5, !PT ;  /* 0x0000000506067248 */ /* 0x000fe40007fe0100 */
[----:B------:R-:W-:-:S07]  /*5c50*/  VIADDMNMX R4, R5, UR15, R4, PT ;  /* 0x0000000f05047c46 */ /* 0x000fce000b800104 */
.L_x_2360:
[----:B------:R-:W-:Y:S01]  /*5c60*/  BAR.SYNC.DEFER_BLOCKING 0xf, 0x100 ;  /* 0x03c4000000007b1d */ /* 0x000fe20000010000 */
[----:B------:R-:W-:Y:S02]  /*5c70*/  ISETP.GT.AND P2, PT, R6, 0x1, !P2 ;  /* 0x000000010600780c */ /* 0x000fe40005744270 */
[----:B------:R-:W-:Y:S02]  /*5c80*/  FMNMX.FTZ R5, R32, R38, !PT ;  /* 0x0000002620057209 */ /* 0x000fe40007810000 */
[----:B------:R-:W-:Y:S01]  /*5c90*/  ISETP.LT.OR P2, PT, R4, 0x2, P2 ;  /* 0x000000020400780c */ /* 0x000fe20001741670 */
[----:B------:R-:W-:Y:S01]  /*5ca0*/  ULDC UR10, c[0x0][0x988] ;  /* 0x00026200000a7ab9 */ /* 0x000fe20000000800 */
[----:B------:R-:W-:Y:S02]  /*5cb0*/  FMNMX.FTZ R5, R42, R5, !PT ;  /* 0x000000052a057209 */ /* 0x000fe40007810000 */
[----:B------:R-:W-:Y:S02]  /*5cc0*/  FSEL R10, R10, -INF , !P2 ;  /* 0xff8000000a0a7808 */ /* 0x000fe40005000000 */
[----:B------:R-:W-:-:S02]  /*5cd0*/  ISETP.NE.AND P2, PT, R25, RZ, PT ;  /* 0x000000ff1900720c */ /* 0x000fc40003f45270 */
[----:B------:R-:W-:Y:S02]  /*5ce0*/  FMNMX.FTZ R5, R56, R5, !PT ;  /* 0x0000000538057209 */ /* 0x000fe40007810000 */
[----:B------:R-:W-:Y:S02]  /*5cf0*/  ISETP.GT.AND P2, PT, R6, 0x9, !P2 ;  /* 0x000000090600780c */ /* 0x000fe40005744270 */
[----:B------:R-:W-:Y:S02]  /*5d00*/  FMNMX.FTZ R5, R58, R5, !PT ;  /* 0x000000053a057209 */ /* 0x000fe40007810000 */
[----:B------:R-:W-:Y:S02]  /*5d10*/  ISETP.LT.OR P2, PT, R4, 0xa, P2 ;  /* 0x0000000a0400780c */ /* 0x000fe40001741670 */
[----:B------:R-:W-:Y:S02]  /*5d20*/  FMNMX.FTZ R5, R60, R5, !PT ;  /* 0x000000053c057209 */ /* 0x000fe40007810000 */
[----:B--2---:R-:W-:-:S02]  /*5d30*/  FSEL R11, R11, -INF , !P2 ;  /* 0xff8000000b0b7808 */ /* 0x004fc40005000000 */
[----:B------:R-:W-:Y:S02]  /*5d40*/  ISETP.NE.AND P2, PT, R28, RZ, PT ;  /* 0x000000ff1c00720c */ /* 0x000fe40003f45270 */
[----:B------:R-:W-:Y:S02]  /*5d50*/  FMNMX.FTZ R5, R62, R5, !PT ;  /* 0x000000053e057209 */ /* 0x000fe40007810000 */
[----:B------:R-:W-:Y:S02]  /*5d60*/  ISETP.GT.AND P2, PT, R6, 0x10, !P2 ;  /* 0x000000100600780c */ /* 0x000fe40005744270 */
[----:B------:R-:W-:Y:S02]  /*5d70*/  FMNMX.FTZ R5, R64, R5, !PT ;  /* 0x0000000540057209 */ /* 0x000fe40007810000 */
[----:B------:R-:W-:Y:S02]  /*5d80*/  ISETP.LT.OR P2, PT, R4, 0x11, P2 ;  /* 0x000000110400780c */ /* 0x000fe40001741670 */
[----:B------:R-:W-:-:S02]  /*5d90*/  FMNMX.FTZ R5, R40, R5, !PT ;  /* 0x0000000528057209 */ /* 0x000fc40007810000 */
[----:B------:R-:W-:Y:S02]  /*5da0*/  FSEL R12, R12, -INF , !P2 ;  /* 0xff8000000c0c7808 */ /* 0x000fe40005000000 */
[----:B------:R-:W-:Y:S02]  /*5db0*/  ISETP.NE.AND P2, PT, R29, RZ, PT ;  /* 0x000000ff1d00720c */ /* 0x000fe40003f45270 */
[----:B------:R-:W-:Y:S02]  /*5dc0*/  FMNMX.FTZ R5, R66, R5, !PT ;  /* 0x0000000542057209 */ /* 0x000fe40007810000 */
[----:B------:R-:W-:Y:S02]  /*5dd0*/  ISETP.GT.AND P2, PT, R6, 0x11, !P2 ;  /* 0x000000110600780c */ /* 0x000fe40005744270 */
[----:B------:R-:W-:Y:S02]  /*5de0*/  FMNMX.FTZ R5, R44, R5, !PT ;  /* 0x000000052c057209 */ /* 0x000fe40007810000 */
[----:B------:R-:W-:-:S02]  /*5df0*/  ISETP.LT.OR P2, PT, R4, 0x12, P2 ;  /* 0x000000120400780c */ /* 0x000fc40001741670 */
[----:B------:R-:W-:Y:S02]  /*5e00*/  FMNMX.FTZ R5, R68, R5, !PT ;  /* 0x0000000544057209 */ /* 0x000fe40007810000 */
[----:B------:R-:W-:Y:S02]  /*5e10*/  FSEL R13, R13, -INF , !P2 ;  /* 0xff8000000d0d7808 */ /* 0x000fe40005000000 */
[----:B------:R-:W-:Y:S02]  /*5e20*/  ISETP.NE.AND P2, PT, R33, RZ, PT ;  /* 0x000000ff2100720c */ /* 0x000fe40003f45270 */
[----:B------:R-:W-:Y:S02]  /*5e30*/  FMNMX.FTZ R5, R48, R5, !PT ;  /* 0x0000000530057209 */ /* 0x000fe40007810000 */
[----:B------:R-:W-:Y:S02]  /*5e40*/  ISETP.GT.AND P2, PT, R6, 0x18, !P2 ;  /* 0x000000180600780c */ /* 0x000fe40005744270 */
[----:B------:R-:W-:-:S02]  /*5e50*/  FMNMX.FTZ R5, R70, R5, !PT ;  /* 0x0000000546057209 */ /* 0x000fc40007810000 */
[----:B------:R-:W-:Y:S02]  /*5e60*/  ISETP.LT.OR P2, PT, R4, 0x19, P2 ;  /* 0x000000190400780c */ /* 0x000fe40001741670 */
[----:B------:R-:W-:Y:S02]  /*5e70*/  FMNMX.FTZ R5, R52, R5, !PT ;  /* 0x0000000534057209 */ /* 0x000fe40007810000 */
[----:B------:R-:W-:Y:S02]  /*5e80*/  FSEL R14, R14, -INF , !P2 ;  /* 0xff8000000e0e7808 */ /* 0x000fe40005000000 */
[----:B------:R-:W-:Y:S02]  /*5e90*/  ISETP.NE.AND P2, PT, R36, RZ, PT ;  /* 0x000000ff2400720c */ /* 0x000fe40003f45270 */
[C---:B------:R-:W-:Y:S02]  /*5ea0*/  ISETP.GT.AND P3, PT, R6.reuse, 0x8, !P3 ;  /* 0x000000080600780c */ /* 0x040fe40005f64270 */
[----:B------:R-:W-:-:S02]  /*5eb0*/  ISETP.GT.AND P2, PT, R6, 0x19, !P2 ;  /* 0x000000190600780c */ /* 0x000fc40005744270 */
[----:B------:R-:W-:Y:S02]  /*5ec0*/  FMNMX.FTZ R27, R72, R5, !PT ;  /* 0x00000005481b7209 */ /* 0x000fe40007810000 */
[C---:B------:R-:W-:Y:S02]  /*5ed0*/  ISETP.LT.OR P2, PT, R4.reuse, 0x1a, P2 ;  /* 0x0000001a0400780c */ /* 0x040fe40001741670 */
[----:B------:R-:W-:Y:S01]  /*5ee0*/  ISETP.LT.OR P3, PT, R4, 0x9, P3 ;  /* 0x000000090400780c */ /* 0x000fe20001f61670 */
[----:B------:R-:W0:Y:S01]  /*5ef0*/  SHFL.BFLY PT, R26, R27, 0x2, 0x1f ;  /* 0x0c401f001b1a7f89 */ /* 0x000e2200000e0000 */
[----:B------:R-:W-:Y:S02]  /*5f00*/  FSEL R15, R15, -INF , !P2 ;  /* 0xff8000000f0f7808 */ /* 0x000fe40005000000 */
[----:B------:R-:W-:Y:S02]  /*5f10*/  ISETP.NE.AND P2, PT, R37, RZ, PT ;  /* 0x000000ff2500720c */ /* 0x000fe40003f45270 */
[----:B------:R-:W-:-:S02]  /*5f20*/  ISETP.NE.AND P6, PT, R9, RZ, PT ;  /* 0x000000ff0900720c */ /* 0x000fc40003fc5270 */
[----:B------:R-:W-:Y:S02]  /*5f30*/  ISETP.GT.AND P2, PT, R6, 0x20, !P2 ;  /* 0x000000200600780c */ /* 0x000fe40005744270 */
[----:B------:R-:W-:Y:S02]  /*5f40*/  FSEL R9, R30, -INF , !P3 ;  /* 0xff8000001e097808 */ /* 0x000fe40005800000 */
[----:B------:R-:W-:Y:S02]  /*5f50*/  ISETP.LT.OR P2, PT, R4, 0x21, P2 ;  /* 0x000000210400780c */ /* 0x000fe40001741670 */
[----:B------:R-:W-:Y:S02]  /*5f60*/  ISETP.NE.AND P3, PT, R41, RZ, PT ;  /* 0x000000ff2900720c */ /* 0x000fe40003f65270 */
[----:B------:R-:W-:Y:S02]  /*5f70*/  FSEL R20, R20, -INF , !P2 ;  /* 0xff80000014147808 */ /* 0x000fe40005000000 */
[----:B------:R-:W-:-:S02]  /*5f80*/  ISETP.NE.AND P2, PT, R39, RZ, PT ;  /* 0x000000ff2700720c */ /* 0x000fc40003f45270 */
[C---:B------:R-:W-:Y:S02]  /*5f90*/  ISETP.GT.AND P4, PT, R6.reuse, 0x31, !P4 ;  /* 0x000000310600780c */ /* 0x040fe40006784270 */
[C---:B------:R-:W-:Y:S02]  /*5fa0*/  ISETP.GT.AND P2, PT, R6.reuse, 0x21, !P2 ;  /* 0x000000210600780c */ /* 0x040fe40005744270 */
[----:B------:R-:W-:Y:S02]  /*5fb0*/  ISETP.GT.AND P5, PT, R6, 0x38, !P5 ;  /* 0x000000380600780c */ /* 0x000fe40006fa4270 */
[----:B------:R-:W-:Y:S02]  /*5fc0*/  ISETP.LT.OR P2, PT, R4, 0x22, P2 ;  /* 0x000000220400780c */ /* 0x000fe40001741670 */
[----:B0-----:R-:W-:Y:S02]  /*5fd0*/  FMNMX.FTZ R28, R27, R26, !PT ;  /* 0x0000001a1b1c7209 */ /* 0x001fe40007810000 */
[----:B------:R-:W-:-:S02]  /*5fe0*/  FSEL R21, R21, -INF , !P2 ;  /* 0xff80000015157808 */ /* 0x000fc40005000000 */
[----:B------:R-:W-:Y:S01]  /*5ff0*/  ISETP.GT.AND P2, PT, R6, 0x28, !P3 ;  /* 0x000000280600780c */ /* 0x000fe20005f44270 */
[----:B------:R-:W0:Y:S01]  /*6000*/  SHFL.BFLY PT, R29, R28, 0x1, 0x1f ;  /* 0x0c201f001c1d7f89 */ /* 0x000e2200000e0000 */
[----:B------:R-:W-:Y:S02]  /*6010*/  ISETP.NE.AND P3, PT, R45, RZ, PT ;  /* 0x000000ff2d00720c */ /* 0x000fe40003f65270 */
[----:B------:R-:W-:Y:S02]  /*6020*/  ISETP.LT.OR P2, PT, R4, 0x29, P2 ;  /* 0x000000290400780c */ /* 0x000fe40001741670 */
[----:B------:R-:W-:Y:S02]  /*6030*/  ISETP.GT.AND P3, PT, R6, 0x30, !P3 ;  /* 0x000000300600780c */ /* 0x000fe40005f64270 */
[----:B------:R-:W-:Y:S02]  /*6040*/  FSEL R24, R46, -INF , !P2 ;  /* 0xff8000002e187808 */ /* 0x000fe40005000000 */
[----:B------:R-:W-:-:S02]  /*6050*/  ISETP.GT.AND P2, PT, R6, RZ, !P6 ;  /* 0x000000ff0600720c */ /* 0x000fc40007744270 */
[----:B------:R-:W-:Y:S02]  /*6060*/  ISETP.NE.AND P6, PT, R35, RZ, PT ;  /* 0x000000ff2300720c */ /* 0x000fe40003fc5270 */
[C---:B------:R-:W-:Y:S02]  /*6070*/  ISETP.LT.OR P2, PT, R4.reuse, 0x1, P2 ;  /* 0x000000010400780c */ /* 0x040fe40001741670 */
[----:B------:R-:W-:Y:S02]  /*6080*/  ISETP.LT.OR P3, PT, R4, 0x31, P3 ;  /* 0x000000310400780c */ /* 0x000fe40001f61670 */
[----:B------:R-:W-:Y:S02]  /*6090*/  FSEL R3, R3, -INF , !P2 ;  /* 0xff80000003037808 */ /* 0x000fe40005000000 */
[----:B------:R-:W-:Y:S02]  /*60a0*/  ISETP.NE.AND P2, PT, R43, RZ, PT ;  /* 0x000000ff2b00720c */ /* 0x000fe40003f45270 */
[----:B------:R-:W-:-:S02]  /*60b0*/  FMNMX.FTZ R26, R3, R10, !PT ;  /* 0x0000000a031a7209 */ /* 0x000fc40007810000 */
[----:B------:R-:W-:Y:S02]  /*60c0*/  ISETP.GT.AND P2, PT, R6, 0x29, !P2 ;  /* 0x000000290600780c */ /* 0x000fe40005744270 */
[----:B------:R-:W-:Y:S02]  /*60d0*/  FMNMX.FTZ R26, R9, R26, !PT ;  /* 0x0000001a091a7209 */ /* 0x000fe40007810000 */
[C---:B------:R-:W-:Y:S02]  /*60e0*/  ISETP.LT.OR P2, PT, R4.reuse, 0x2a, P2 ;  /* 0x0000002a0400780c */ /* 0x040fe40001741670 */
[----:B------:R-:W-:Y:S02]  /*60f0*/  FMNMX.FTZ R5, R11, R26, !PT ;  /* 0x0000001a0b057209 */ /* 0x000fe40007810000 */
[----:B------:R-:W-:Y:S02]  /*6100*/  ISETP.LT.OR P4, PT, R4, 0x32, P4 ;  /* 0x000000320400780c */ /* 0x000fe40002781670 */
[----:B------:R-:W-:-:S02]  /*6110*/  FMNMX.FTZ R26, R12, R5, !PT ;  /* 0x000000050c1a7209 */ /* 0x000fc40007810000 */
[----:B0-----:R-:W-:Y:S02]  /*6120*/  FMNMX.FTZ R5, R28, R29, !PT ;  /* 0x0000001d1c057209 */ /* 0x001fe40007810000 */
[----:B------:R-:W-:Y:S02]  /*6130*/  FMNMX.FTZ R25, R13, R26, !PT ;  /* 0x0000001a0d197209 */ /* 0x000fe40007810000 */
[----:B------:R-:W-:Y:S01]  /*6140*/  ISETP.LT.OR P5, PT, R4, 0x39, P5 ;  /* 0x000000390400780c */ /* 0x000fe20002fa1670 */
[----:B------:R-:W-:Y:S01]  /*6150*/  FMUL.FTZ R28, R5, UR10 ;  /* 0x0000000a051c7c20 */ /* 0x000fe20008410000 */
[----:B------:R-:W-:Y:S02]  /*6160*/  FMNMX.FTZ R26, R14, R25, !PT ;  /* 0x000000190e1a7209 */ /* 0x000fe40007810000 */
[----:B------:R-:W-:Y:S02]  /*6170*/  FSEL R25, R47, -INF , !P2 ;  /* 0xff8000002f197808 */ /* 0x000fe40005000000 */
[----:B------:R-:W-:-:S02]  /*6180*/  FMNMX.FTZ R27, R15, R26, !PT ;  /* 0x0000001a0f1b7209 */ /* 0x000fc40007810000 */
[----:B------:R-:W-:Y:S02]  /*6190*/  FSETP.NEU.FTZ.AND P2, PT, R5, -INF , PT ;  /* 0xff8000000500780b */ /* 0x000fe40003f5d000 */
[----:B------:R-:W-:Y:S02]  /*61a0*/  FMNMX.FTZ R26, R20, R27, !PT ;  /* 0x0000001b141a7209 */ /* 0x000fe40007810000 */
[----:B------:R-:W-:Y:S02]  /*61b0*/  FSEL R31, R28, RZ, P2 ;  /* 0x000000ff1c1f7208 */ /* 0x000fe40001000000 */
[----:B------:R-:W-:Y:S02]  /*61c0*/  FMNMX.FTZ R27, R21, R26, !PT ;  /* 0x0000001a151b7209 */ /* 0x000fe40007810000 */
[----:B------:R-:W-:Y:S01]  /*61d0*/  ISETP.GT.AND P2, PT, R6, 0x39, !P6 ;  /* 0x000000390600780c */ /* 0x000fe20007744270 */
[--C-:B------:R-:W-:Y:S01]  /*61e0*/  FFMA.FTZ R30, R32, UR10, -R31.reuse ;  /* 0x0000000a201e7c23 */ /* 0x100fe2000801081f */
[----:B------:R-:W-:Y:S01]  /*61f0*/  FMNMX.FTZ R6, R24, R27, !PT ;  /* 0x0000001b18067209 */ /* 0x000fe20007810000 */
[--C-:B------:R-:W-:Y:S01]  /*6200*/  FFMA.FTZ R34, R56, UR10, -R31.reuse ;  /* 0x0000000a38227c23 */ /* 0x100fe2000801081f */
[----:B------:R-:W-:Y:S01]  /*6210*/  FSEL R26, R50, -INF , !P3 ;  /* 0xff800000321a7808 */ /* 0x000fe20005800000 */
[----:B------:R0:W-:Y:S01]  /*6220*/  MUFU.EX2 R152, R30 ;  /* 0x0000001e00987308 */ /* 0x0001e20000000800 */
        /* <DEDUP_REMOVED lines=8> */
[----:B------:R-:W-:Y:S01]  /*62b0*/  FSEL R4, R54, -INF , !P5 ;  /* 0xff80000036047808 */ /* 0x000fe20006800000 */
[--C-:B0-----:R-:W-:Y:S01]  /*62c0*/  FFMA.FTZ R30, R42, UR10, -R31.reuse ;  /* 0x0000000a2a1e7c23 */ /* 0x101fe2000801081f */
[----:B------:R-:W-:Y:S01]  /*62d0*/  FMNMX.FTZ R29, R27, R6, !PT ;  /* 0x000000061b1d7209 */ /* 0x000fe20007810000 */
[--C-:B------:R-:W-:Y:S01]  /*62e0*/  FFMA.FTZ R42, R68, UR10, -R31.reuse ;  /* 0x0000000a442a7c23 */ /* 0x100fe2000801081f */
[----:B------:R-:W-:Y:S01]  /*62f0*/  FSEL R28, R55, -INF , !P2 ;  /* 0xff800000371c7808 */ /* 0x000fe20005000000 */
[--C-:B------:R-:W-:Y:S01]  /*6300*/  FFMA.FTZ R39, R64, UR10, -R31.reuse ;  /* 0x0000000a40277c23 */ /* 0x100fe2000801081f */
[----:B------:R-:W-:Y:S01]  /*6310*/  FMNMX.FTZ R29, R4, R29, !PT ;  /* 0x0000001d041d7209 */ /* 0x000fe20007810000 */
[----:B------:R-:W-:Y:S01]  /*6320*/  MUFU.EX2 R154, R30 ;  /* 0x0000001e009a7308 */ /* 0x000fe20000000800 */
[--C-:B-1----:R-:W-:Y:S01]  /*6330*/  FFMA.FTZ R34, R66, UR10, -R31.reuse ;  /* 0x0000000a42227c23 */ /* 0x102fe2000801081f */
[--C-:B------:R-:W-:Y:S01]  /*6340*/  FFMA.FTZ R40, R40, UR10, -R31.reuse ;  /* 0x0000000a28287c23 */ /* 0x100fe2000801081f */
[----:B------:R-:W-:Y:S01]  /*6350*/  FMNMX.FTZ R29, R28, R29, !PT ;  /* 0x0000001d1c1d7209 */ /* 0x000fe20007810000 */
[----:B------:R-:W-:-:S04]  /*6360*/  FFMA.FTZ R45, R70, UR10, -R31 ;  /* 0x0000000a462d7c23 */ /* 0x000fc8000801081f */
[----:B------:R-:W0:Y:S01]  /*6370*/  SHFL.BFLY PT, R6, R29, 0x2, 0x1f ;  /* 0x0c401f001d067f89 */ /* 0x000e2200000e0000 */
[----:B------:R-:W-:Y:S08]  /*6380*/  MUFU.EX2 R41, R34 ;  /* 0x0000002200297308 */ /* 0x000ff00000000800 */
[----:B------:R1:W-:Y:S08]  /*6390*/  MUFU.EX2 R33, R32 ;  /* 0x0000002000217308 */ /* 0x0003f00000000800 */
[----:B------:R-:W-:Y:S01]  /*63a0*/  MUFU.EX2 R36, R36 ;  /* 0x0000002400247308 */ /* 0x000fe20000000800 */
[----:B-1----:R-:W-:Y:S01]  /*63b0*/  FFMA.FTZ R32, R60, UR10, -R31 ;  /* 0x0000000a3c207c23 */ /* 0x002fe2000801081f */
[----:B0-----:R-:W-:-:S06]  /*63c0*/  FMNMX.FTZ R30, R29, R6, !PT ;  /* 0x000000061d1e7209 */ /* 0x001fcc0007810000 */
[----:B------:R-:W-:Y:S01]  /*63d0*/  MUFU.EX2 R43, R42 ;  /* 0x0000002a002b7308 */ /* 0x000fe20000000800 */
[----:B------:R-:W0:Y:S07]  /*63e0*/  SHFL.BFLY PT, R29, R30, 0x1, 0x1f ;  /* 0x0c201f001e1d7f89 */ /* 0x000e2e00000e0000 */
[----:B------:R1:W2:Y:S08]  /*63f0*/  MUFU.EX2 R37, R32 ;  /* 0x0000002000257308 */ /* 0x0002b00000000800 */
[----:B------:R-:W-:Y:S01]  /*6400*/  MUFU.EX2 R38, R38 ;  /* 0x0000002600267308 */ /* 0x000fe20000000800 */
[--C-:B-1----:R-:W-:Y:S01]  /*6410*/  FFMA.FTZ R32, R44, UR10, -R31.reuse ;  /* 0x0000000a2c207c23 */ /* 0x102fe2000801081f */
[----:B------:R-:W-:-:S06]  /*6420*/  FFMA.FTZ R44, R48, UR10, -R31 ;  /* 0x0000000a302c7c23 */ /* 0x000fcc000801081f */
[----:B------:R-:W1:Y:S01]  /*6430*/  MUFU.EX2 R39, R39 ;  /* 0x0000002700277308 */ /* 0x000e620000000800 */
[----:B--2---:R-:W-:Y:S02]  /*6440*/  F2FP.F16.F32.PACK_AB R156, R37, R36 ;  /* 0x00000024259c723e */ /* 0x004fe400000000ff */
[----:B0-----:R-:W-:Y:S01]  /*6450*/  FMNMX.FTZ R6, R30, R29, !PT ;  /* 0x0000001d1e067209 */ /* 0x001fe20007810000 */
[--C-:B------:R-:W-:Y:S01]  /*6460*/  FFMA.FTZ R29, R52, UR10, -R31.reuse ;  /* 0x0000000a341d7c23 */ /* 0x100fe2000801081f */
[----:B------:R-:W-:Y:S02]  /*6470*/  FFMA.FTZ R31, R72, UR10, -R31 ;  /* 0x0000000a481f7c23 */ /* 0x000fe4000801081f */
[C---:B------:R-:W-:Y:S01]  /*6480*/  FSETP.NEU.FTZ.AND P2, PT, R6.reuse, -INF , PT ;  /* 0xff8000000600780b */ /* 0x040fe20003f5d000 */
[----:B------:R-:W-:Y:S01]  /*6490*/  FMUL.FTZ R30, R6, UR10 ;  /* 0x0000000a061e7c20 */ /* 0x000fe20008410000 */
[----:B------:R-:W0:Y:S04]  /*64a0*/  MUFU.EX2 R40, R40 ;  /* 0x0000002800287308 */ /* 0x000e280000000800 */
[----:B------:R-:W-:-:S02]  /*64b0*/  FSEL R34, R30, RZ, P2 ;  /* 0x000000ff1e227208 */ /* 0x000fc40001000000 */
[----:B-1----:R-:W-:Y:S02]  /*64c0*/  F2FP.F16.F32.PACK_AB R158, R39, R38 ;  /* 0x00000026279e723e */ /* 0x002fe400000000ff */
        /* <DEDUP_REMOVED lines=18> */
[----:B------:R-:W-:Y:S01]  /*65f0*/  FFMA.FTZ R28, R28, UR10, -R34 ;  /* 0x0000000a1c1c7c23 */ /* 0x000fe20008010822 */
[----:B0-----:R-:W-:-:S05]  /*6600*/  F2FP.F16.F32.PACK_AB R160, R41, R40 ;  /* 0x0000002829a0723e */ /* 0x001fca00000000ff */
[----:B------:R-:W0:Y:S08]  /*6610*/  MUFU.EX2 R9, R9 ;  /* 0x0000000900097308 */ /* 0x000e300000000800 */
[----:B------:R2:W3:Y:S01]  /*6620*/  MUFU.EX2 R42, R11 ;  /* 0x0000000b002a7308 */ /* 0x0004e20000000800 */
[----:B-1----:R-:W-:Y:S01]  /*6630*/  FADD.FTZ R46, R3, R10 ;  /* 0x0000000a032e7221 */ /* 0x002fe20000010000 */
[----:B------:R-:W-:-:S06]  /*6640*/  F2FP.F16.F32.PACK_AB R153, R10, R3 ;  /* 0x000000030a99723e */ /* 0x000fcc00000000ff */
[----:B------:R-:W1:Y:S01]  /*6650*/  MUFU.EX2 R12, R12 ;  /* 0x0000000c000c7308 */ /* 0x000e620000000800 */
[----:B--2---:R-:W-:Y:S01]  /*6660*/  FADD.FTZ R11, R152, R33 ;  /* 0x00000021980b7221 */ /* 0x004fe20000010000 */
[----:B------:R-:W-:-:S03]  /*6670*/  F2FP.F16.F32.PACK_AB R152, R33, R152 ;  /* 0x000000982198723e */ /* 0x000fc600000000ff */
[----:B------:R-:W-:Y:S01]  /*6680*/  FADD.FTZ R48, R154, R11 ;  /* 0x0000000b9a307221 */ /* 0x000fe20000010000 */
[----:B0-----:R-:W-:Y:S01]  /*6690*/  FADD.FTZ R11, R9, R46 ;  /* 0x0000002e090b7221 */ /* 0x001fe20000010000 */
[C---:B------:R-:W-:Y:S01]  /*66a0*/  F2FP.F16.F32.PACK_AB R154, R35.reuse, R154 ;  /* 0x0000009a239a723e */ /* 0x040fe200000000ff */
[----:B------:R-:W0:Y:S01]  /*66b0*/  MUFU.EX2 R13, R13 ;  /* 0x0000000d000d7308 */ /* 0x000e220000000800 */
[----:B------:R-:W-:Y:S01]  /*66c0*/  FADD.FTZ R31, R35, R48 ;  /* 0x00000030231f7221 */ /* 0x000fe20000010000 */
[C---:B---3--:R-:W-:Y:S01]  /*66d0*/  FADD.FTZ R11, R42.reuse, R11 ;  /* 0x0000000b2a0b7221 */ /* 0x048fe20000010000 */
[----:B------:R-:W-:Y:S02]  /*66e0*/  F2FP.F16.F32.PACK_AB R155, R42, R9 ;  /* 0x000000092a9b723e */ /* 0x000fe400000000ff */
[----:B------:R-:W-:-:S03]  /*66f0*/  FADD.FTZ R46, R36, R31 ;  /* 0x0000001f242e7221 */ /* 0x000fc60000010000 */
[----:B------:R-:W2:Y:S01]  /*6700*/  MUFU.EX2 R14, R14 ;  /* 0x0000000e000e7308 */ /* 0x000ea20000000800 */
[----:B------:R-:W-:Y:S01]  /*6710*/  FADD.FTZ R31, R37, R46 ;  /* 0x0000002e251f7221 */ /* 0x000fe20000010000 */
[----:B-1----:R-:W-:Y:S01]  /*6720*/  FADD.FTZ R34, R12, R11 ;  /* 0x0000000b0c227221 */ /* 0x002fe20000010000 */
[----:B------:R1:W-:Y:S02]  /*6730*/  STSM.16.M88.4 [R19+0x26800], R152 ;  /* 0x0268009813007844 */ /* 0x0003e40000000200 */
[----:B------:R-:W-:-:S03]  /*6740*/  FADD.FTZ R46, R38, R31 ;  /* 0x0000001f262e7221 */ /* 0x000fc60000010000 */
[----:B------:R-:W3:Y:S01]  /*6750*/  MUFU.EX2 R15, R15 ;  /* 0x0000000f000f7308 */ /* 0x000ee20000000800 */
[----:B0-----:R-:W-:Y:S01]  /*6760*/  FADD.FTZ R11, R13, R34 ;  /* 0x000000220d0b7221 */ /* 0x001fe20000010000 */
[----:B------:R-:W-:Y:S01]  /*6770*/  FADD.FTZ R31, R39, R46 ;  /* 0x0000002e271f7221 */ /* 0x000fe20000010000 */
[----:B------:R-:W-:-:S03]  /*6780*/  F2FP.F16.F32.PACK_AB R157, R13, R12 ;  /* 0x0000000c0d9d723e */ /* 0x000fc600000000ff */
[----:B------:R-:W-:Y:S02]  /*6790*/  FADD.FTZ R36, R40, R31 ;  /* 0x0000001f28247221 */ /* 0x000fe40000010000 */
[----:B------:R-:W0:Y:S01]  /*67a0*/  MUFU.EX2 R20, R20 ;  /* 0x0000001400147308 */ /* 0x000e220000000800 */
[----:B--2---:R-:W-:Y:S01]  /*67b0*/  FADD.FTZ R34, R14, R11 ;  /* 0x0000000b0e227221 */ /* 0x004fe20000010000 */
[----:B------:R-:W-:-:S06]  /*67c0*/  FADD.FTZ R33, R41, R36 ;  /* 0x0000002429217221 */ /* 0x000fcc0000010000 */
[----:B------:R-:W2:Y:S01]  /*67d0*/  MUFU.EX2 R21, R21 ;  /* 0x0000001500157308 */ /* 0x000ea20000000800 */
[C---:B---3--:R-:W-:Y:S01]  /*67e0*/  FADD.FTZ R31, R15.reuse, R34 ;  /* 0x000000220f1f7221 */ /* 0x048fe20000010000 */
[----:B------:R-:W-:-:S05]  /*67f0*/  F2FP.F16.F32.PACK_AB R159, R15, R14 ;  /* 0x0000000e0f9f723e */ /* 0x000fca00000000ff */
[----:B------:R1:W-:Y:S01]  /*6800*/  STSM.16.M88.4 [R22], R156 ;  /* 0x0000009c16007844 */ /* 0x0003e20000000200 */
[----:B------:R-:W3:Y:S01]  /*6810*/  MUFU.EX2 R32, R32 ;  /* 0x0000002000207308 */ /* 0x000ee20000000800 */
[----:B0-----:R-:W-:-:S07]  /*6820*/  FADD.FTZ R10, R20, R31 ;  /* 0x0000001f140a7221 */ /* 0x001fce0000010000 */
[----:B------:R-:W0:Y:S01]  /*6830*/  MUFU.EX2 R24, R24 ;  /* 0x0000001800187308 */ /* 0x000e220000000800 */
[C---:B--2---:R-:W-:Y:S01]  /*6840*/  FADD.FTZ R3, R21.reuse, R10 ;  /* 0x0000000a15037221 */ /* 0x044fe20000010000 */
[----:B------:R-:W-:-:S06]  /*6850*/  F2FP.F16.F32.PACK_AB R161, R21, R20 ;  /* 0x0000001415a1723e */ /* 0x000fcc00000000ff */
[----:B------:R-:W2:Y:S01]  /*6860*/  MUFU.EX2 R25, R25 ;  /* 0x0000001900197308 */ /* 0x000ea20000000800 */
[----:B---3--:R-:W-:Y:S01]  /*6870*/  FADD.FTZ R10, R32, R33 ;  /* 0x00000021200a7221 */ /* 0x008fe20000010000 */
[----:B------:R-:W-:-:S03]  /*6880*/  F2FP.F16.F32.PACK_AB R162, R43, R32 ;  /* 0x000000202ba2723e */ /* 0x000fc600000000ff */
[----:B------:R-:W-:-:S03]  /*6890*/  FADD.FTZ R43, R43, R10 ;  /* 0x0000000a2b2b7221 */ /* 0x000fc60000010000 */
[----:B------:R-:W-:Y:S01]  /*68a0*/  MUFU.EX2 R44, R44 ;  /* 0x0000002c002c7308 */ /* 0x000fe20000000800 */
[----:B0-----:R-:W-:-:S07]  /*68b0*/  FADD.FTZ R12, R24, R3 ;  /* 0x00000003180c7221 */ /* 0x001fce0000010000 */
[----:B------:R-:W0:Y:S01]  /*68c0*/  MUFU.EX2 R45, R45 ;  /* 0x0000002d002d7308 */ /* 0x000e220000000800 */
[C---:B--2---:R-:W-:Y:S01]  /*68d0*/  F2FP.F16.F32.PACK_AB R163, R25.reuse, R24 ;  /* 0x0000001819a3723e */ /* 0x044fe200000000ff */
[----:B------:R-:W-:-:S04]  /*68e0*/  FADD.FTZ R25, R25, R12 ;  /* 0x0000000c19197221 */ /* 0x000fc80000010000 */
[----:B------:R1:W-:Y:S02]  /*68f0*/  STSM.16.M88.4 [R184], R160 ;  /* 0x000000a0b8007844 */ /* 0x0003e40000000200 */
        /* <DEDUP_REMOVED lines=20> */
.L_x_2364:
[----:B------:R0:W2:Y:S01]  /*6a40*/  SYNCS.PHASECHK.TRANS64.TRYWAIT P2, [R7+URZ+0x28c50], R8 ;  /* 0x028c5008070075a7 */ /* 0x0000a2000804017f */
[----:B------:R-:W-:Y:S05]  /*6a50*/  @!P0 BRA `(.L_x_2365) ;  /* 0x0000000000048947 */ /* 0x000fea0003800000 */
[----:B------:R-:W-:Y:S01]  /*6a60*/  BPT.TRAP 0x1 ;  /* 0x000000040000795c */ /* 0x000fe20000300000 */
.L_x_2365:
[----:B--2---:R-:W-:Y:S05]  /*6a70*/  @P2 BRA `(.L_x_2366) ;  /* 0x0000000000082947 */ /* 0x004fea0003800000 */
[----:B------:R-:W2:Y:S02]  /*6a80*/  SYNCS.PHASECHK.TRANS64.TRYWAIT P2, [R7+URZ+0x28c50], R8 ;  /* 0x028c5008070075a7 */ /* 0x000ea4000804017f */
[----:B--2---:R-:W-:Y:S05]  /*6a90*/  @!P2 BRA `(.L_x_2367) ;  /* 0x000001480068a947 */ /* 0x004fea0003800000 */
.L_x_2366:
[----:B------:R-:W-:Y:S01]  /*6aa0*/  ULEA UR11, UR37, UR50, 0xc ;  /* 0x00000032250b7291 */ /* 0x000fe2000f8e603f */
[----:B------:R-:W-:Y:S01]  /*6ab0*/  WARPGROUP.ARRIVE ;  /* 0x00000000000079c5 */ /* 0x000fe20000000000 */
[----:B------:R-:W-:Y:S01]  /*6ac0*/  UMOV UR7, 0x40000040 ;  /* 0x4000004000077882 */ /* 0x000fe20000000000 */
[----:B------:R-:W-:Y:S01]  /*6ad0*/  R2UR UR21, R168 ;  /* 0x00000000a81572ca */ /* 0x000fe200000e0000 */
[----:B------:R-:W-:Y:S01]  /*6ae0*/  @UP0 ULDC UR18, c[0x0][0x450] ;  /* 0x0001140000120ab9 */ /* 0x000fe20000000800 */
[----:B------:R-:W-:Y:S01]  /*6af0*/  PLOP3.LUT P2, PT, PT, PT, UP1, 0x40, 0x0 ;  /* 0x000000000000781c */ /* 0x000fe20003f4e818 */
[----:B0-2---:R-:W-:Y:S01]  /*6b00*/  @!P1 VIADD R7, R7, 0x28c60 ;  /* 0x00028c6007079836 */ /* 0x005fe20000000000 */
[----:B------:R-:W-:Y:S02]  /*6b10*/  UMOV UR6, UR11 ;  /* 0x0000000b00067c82 */ /* 0x000fe40008000000 */
[----:B------:R-:W-:Y:S01]  /*6b20*/  HGMMA.64x256x16.F32 R24, R152, gdesc[UR4].tnspB, RZ, !UPT, gsb0 ;  /* 0x43e0000498187df0 */ /* 0x000fe2000c0008ff */
[----:B------:R-:W-:Y:S01]  /*6b30*/  UIADD3 UR6, UR11, 0x80, URZ ;  /* 0x000000800b067890 */ /* 0x000fe2000fffe03f */
[----:B------:R-:W-:Y:S01]  /*6b40*/  @!P1 PRMT R7, RZ, 0x654, R7 ;  /* 0x00000654ff079816 */ /* 0x000fe20000000007 */
[----:B------:R-:W-:-:S04]  /*6b50*/  UMOV UR7, 0x40000040 ;  /* 0x4000004000077882 */ /* 0x000fc80000000000 */
[----:B------:R-:W-:Y:S01]  /*6b60*/  UIADD3 UR21, UR21, -0x2, URZ ;  /* 0xfffffffe15157890 */ /* 0x000fe2000fffe03f */
[----:B------:R-:W-:Y:S02]  /*6b70*/  WARPGROUP.DEPBAR.LE gsb0, 0x0 ;  /* 0x00008000000079c5 */ /* 0x000fe40000010000 */
[----:B------:R-:W-:-:S15]  /*6b80*/  WARPGROUP.ARRIVE ;  /* 0x00000000000079c5 */ /* 0x000fde0000000000 */
[----:B------:R-:W-:-:S03]  /*6b90*/  NOP ;  /* 0x0000000000007918 */ /* 0x000fc60000000000 */
        /* <DEDUP_REMOVED lines=8> */
[----:B------:R-:W-:Y:S02]  /*6c20*/  UMOV UR7, 0x40000040 ;  /* 0x4000004000077882 */ /* 0x000fe40000000000 */
[----:B------:R-:W-:Y:S01]  /*6c30*/  UMOV UR11, UR42 ;  /* 0x0000002a000b7c82 */ /* 0x000fe20008000000 */
[----:B------:R-:W-:Y:S02]  /*6c40*/  WARPGROUP.DEPBAR.LE gsb0, 0x0 ;  /* 0x00008000000079c5 */ /* 0x000fe40000010000 */
[----:B------:R-:W-:-:S15]  /*6c50*/  WARPGROUP.ARRIVE ;  /* 0x00000000000079c5 */ /* 0x000fde0000000000 */
[----:B------:R-:W-:-:S06]  /*6c60*/  NOP ;  /* 0x0000000000007918 */ /* 0x000fcc0000000000 */
[----:B------:R-:W-:Y:S01]  /*6c70*/  HGMMA.64x256x16.F32 R24, R164, gdesc[UR4].tnspB, R24, gsb0 ;  /* 0x43e00004a4187df0 */ /* 0x000fe20008000818 */
[----:B------:R-:W-:Y:S02]  /*6c80*/  @UP0 ULDC UR6, c[0x0][0x44c] ;  /* 0x0001130000060ab9 */ /* 0x000fe40000000800 */
[----:B------:R-:W-:-:S04]  /*6c90*/  UIMAD.WIDE.U32 UR6, UR42, UR6, URZ ;  /* 0x000000062a0672a5 */ /* 0x000fc8000f8e003f */
[----:B------:R-:W-:-:S04]  /*6ca0*/  @UP0 USHF.R.U32.HI UR11, URZ, UR18, UR7 ;  /* 0x000000123f0b0299 */ /* 0x000fc80008011607 */
[----:B------:R-:W-:-:S04]  /*6cb0*/  UIADD3 UR6, UR11, UR49, -UR51 ;  /* 0x000000310b067290 */ /* 0x000fc8000fffe833 */
[----:B------:R-:W-:Y:S01]  /*6cc0*/  UIADD3 UR14, UR6, UR14, URZ ;  /* 0x0000000e060e7290 */ /* 0x000fe2000fffe03f */
        /* <DEDUP_REMOVED lines=21> */
.L_x_2369:
[----:B------:R-:W-:-:S11]  /*6e20*/  UISETP.NE.AND UP2, UPT, UR15, 0x1, UPT ;  /* 0x000000010f00788c */ /* 0x000fd6000bf45270 */
[----:B------:R-:W-:Y:S02]  /*6e30*/  @UP2 ULDC.64 UR18, c[0x0][0x9e8] ;  /* 0x00027a0000122ab9 */ /* 0x000fe40000000a00 */
[----:B------:R-:W-:-:S04]  /*6e40*/  UIMAD.WIDE.U32 UR6, UR11, UR18, URZ ;  /* 0x000000120b0672a5 */ /* 0x000fc8000f8e003f */
[----:B------:R-:W-:-:S12]  /*6e50*/  @UP2 USHF.R.U32.HI UR11, URZ, UR19, UR7 ;  /* 0x000000133f0b2299 */ /* 0x000fd80008011607 */
.L_x_2370:
[----:B------:R-:W-:-:S04]  /*6e60*/  UIMAD UR11, UR11, UR15, UR15 ;  /* 0x0000000f0b0b72a4 */ /* 0x000fc8000f8e020f */
[----:B------:R-:W-:-:S04]  /*6e70*/  UISETP.LT.AND UP2, UPT, UR14, UR11, UPT ;  /* 0x0000000b0e00728c */ /* 0x000fc8000bf41270 */
[----:B------:R-:W-:-:S12]  /*6e80*/  USEL UR14, UR14, UR11, UP2 ;  /* 0x0000000b0e0e7287 */ /* 0x000fd80009000000 */
.L_x_2368:
[----:B------:R-:W-:Y:S01]  /*6e90*/  USHF.R.S32.HI UR6, URZ, 0x1f, UR14 ;  /* 0x0000001f3f067899 */ /* 0x000fe2000801140e */
[----:B------:R-:W-:Y:S01]  /*6ea0*/  ULDC UR25, c[0x0][0x9e4] ;  /* 0x0002790000197ab9 */ /* 0x000fe20000000800 */
[----:B------:R-:W-:Y:S02]  /*6eb0*/  ULDC UR26, c[0x0][0x9d8] ;  /* 0x00027600001a7ab9 */ /* 0x000fe40000000800 */
[----:B------:R-:W-:Y:S01]  /*6ec0*/  ULEA.HI UR6, UR6, UR14, URZ, 0x6 ;  /* 0x0000000e06067291 */ /* 0x000fe2000f8f303f */
[----:B------:R-:W-:Y:S01]  /*6ed0*/  ULDC UR23, c[0x0][0x988] ;  /* 0x0002620000177ab9 */ /* 0x000fe20000000800 */
[----:B------:R-:W-:Y:S02]  /*6ee0*/  ULDC UR27, c[0x0][0x9e0] ;  /* 0x00027800001b7ab9 */ /* 0x000fe40000000800 */
[----:B------:R-:W-:-:S04]  /*6ef0*/  USHF.R.S32.HI UR6, URZ, 0x6, UR6 ;  /* 0x000000063f067899 */ /* 0x000fc80008011406 */
[----:B------:R-:W-:-:S04]  /*6f00*/  UISETP.LT.AND UP2, UPT, UR48, UR6, UPT ;  /* 0x000000063000728c */ /* 0x000fc8000bf41270 */
[----:B------:R-:W-:-:S04]  /*6f10*/  USEL UR22, UR48, UR6, !UP2 ;  /* 0x0000000630167287 */ /* 0x000fc8000d000000 */
[----:B------:R-:W-:-:S06]  /*6f20*/  UISETP.GE.AND UP2, UPT, UR21, UR22, UPT ;  /* 0x000000161500728c */ /* 0x000fcc000bf46270 */
[----:B------:R-:W-:-:S13]  /*6f30*/  PLOP3.LUT P2, PT, PT, PT, UP2, 0x80, 0x0 ;  /* 0x000000000000781c */ /* 0x000fda0003f4f028 */
[----:B------:R-:W-:Y:S05]  /*6f40*/  @!P2 BRA `(.L_x_2371) ;  /* 0x000000280058a947 */ /* 0x000fea0003800000 */
.L_x_2388:
[----:B------:R-:W-:-:S04]  /*6f50*/  UIADD3 UR24, UR37, 0x1, URZ ;  /* 0x0000000125187890 */ /* 0x000fc8000fffe03f */
[----:B------:R-:W-:-:S04]  /*6f60*/  UISETP.NE.AND UP2, UPT, UR24, 0x2, UPT ;  /* 0x000000021800788c */ /* 0x000fc8000bf45270 */
[----:B------:R-:W-:Y:S02]  /*6f70*/  USEL UR6, URZ, 0x1, UP2 ;  /* 0x000000013f067887 */ /* 0x000fe40009000000 */
[----:B------:R-:W-:Y:S02]  /*6f80*/  USEL UR24, UR24, URZ, UP2 ;  /* 0x0000003f18187287 */ /* 0x000fe40009000000 */
[----:B------:R-:W-:Y:S01]  /*6f90*/  ULOP3.LUT UR38, UR38, UR6, URZ, 0x3c, !UPT ;  /* 0x0000000626267292 */ /* 0x000fe2000f8e3c3f */
[----:B--2---:R-:W-:Y:S11]  /*6fa0*/  @!P0 BRA `(.L_x_2372) ;  /* 0x0000000000048947 */ /* 0x004ff60003800000 */
[----:B------:R-:W-:Y:S01]  /*6fb0*/  BPT.TRAP 0x1 ;  /* 0x000000040000795c */ /* 0x000fe20000300000 */
.L_x_2372:
[----:B------:R-:W-:Y:S01]  /*6fc0*/  ULEA UR28, UR24, UR46, 0x3 ;  /* 0x0000002e181c7291 */ /* 0x000fe2000f8e183f */
[----:B0-----:R-:W-:-:S05]  /*6fd0*/  IMAD.U32 R7, RZ, RZ, UR38 ;  /* 0x00000026ff077e24 */ /* 0x001fca000f8e00ff */
[----:B------:R-:W-:-:S04]  /*6fe0*/  SHF.L.U32 R7, R7, 0x1f, RZ ;  /* 0x0000001f07077819 */ /* 0x000fc800000006ff */
[----:B------:R0:W2:Y:S01]  /*6ff0*/  SYNCS.PHASECHK.TRANS64.TRYWAIT P2, [UR28+0x28c30], R7 ;  /* 0x028c3007ff0075a7 */ /* 0x0000a2000804015c */
[----:B------:R-:W-:Y:S05]  /*7000*/  @!P0 BRA `(.L_x_2373) ;  /* 0x0000000000048947 */ /* 0x000fea0003800000 */
[----:B------:R-:W-:Y:S01]  /*7010*/  BPT.TRAP 0x1 ;  /* 0x000000040000795c */ /* 0x000fe20000300000 */
.L_x_2373:
[----:B--2---:R-:W-:Y:S05]  /*7020*/  @P2 BRA `(.L_x_2374) ;  /* 0x0000000000082947 */ /* 0x004fea0003800000 */
[----:B------:R-:W2:Y:S02]  /*7030*/  SYNCS.PHASECHK.TRANS64.TRYWAIT P2, [UR28+0x28c30], R7 ;  /* 0x028c3007ff0075a7 */ /* 0x000ea4000804015c */
[----:B--2---:R-:W-:Y:S05]  /*7040*/  @!P2 BRA `(.L_x_2375) ;  /* 0x000001440010a947 */ /* 0x004fea0003800000 */
.L_x_2374:
[----:B------:R-:W-:Y:S01]  /*7050*/  R2UR UR18, R0 ;  /* 0x00000000001272ca */ /* 0x000fe200000e0000 */
[----:B-1----:R-:W-:Y:S01]  /*7060*/  WARPGROUP.ARRIVE ;  /* 0x00000000000079c5 */ /* 0x002fe20000000000 */
[----:B------:R-:W-:Y:S01]  /*7070*/  UMOV UR19, 0x40000040 ;  /* 0x4000004000137882 */ /* 0x000fe20000000000 */
[----:B------:R-:W-:Y:S01]  /*7080*/  UMOV UR7, 0x40000040 ;  /* 0x4000004000077882 */ /* 0x000fe20000000000 */
[----:B------:R-:W-:Y:S01]  /*7090*/  UMOV UR11, 0x40000040 ;  /* 0x40000040000b7882 */ /* 0x000fe20000000000 */
[----:B------:R-:W-:Y:S01]  /*70a0*/  UMOV UR15, 0x40000040 ;  /* 0x40000040000f7882 */ /* 0x000fe20000000000 */
[----:B------:R-:W-:Y:S02]  /*70b0*/  PLOP3.LUT P2, PT, PT, PT, UP0, 0x80, 0x0 ;  /* 0x000000000000781c */ /* 0x000fe40003f4f008 */
[----:B------:R-:W-:-:S05]  /*70c0*/  PLOP3.LUT P3, PT, PT, PT, UP0, 0x80, 0x0 ;  /* 0x000000000000781c */ /* 0x000fca0003f6f008 */
[----:B------:R-:W-:-:S04]  /*70d0*/  ULEA UR18, UR24, UR18, 0x9 ;  /* 0x0000001218127291 */ /* 0x000fc8000f8e483f */
[----:B------:R-:W-:Y:S02]  /*70e0*/  UIADD3 UR6, UR18, 0x2, URZ ;  /* 0x0000000212067890 */ /* 0x000fe4000fffe03f */
[----:B------:R-:W-:Y:S02]  /*70f0*/  UIADD3 UR10, UR18, 0x4, URZ ;  /* 0x00000004120a7890 */ /* 0x000fe4000fffe03f */
[----:B------:R-:W-:Y:S02]  /*7100*/  UIADD3 UR14, UR18, 0x6, URZ ;  /* 0x00000006120e7890 */ /* 0x000fe4000fffe03f */
[----:B------:R-:W-:Y:S03]  /*7110*/  HGMMA.64x64x16.F32 R152, gdesc[UR16], RZ, !UPT, gsb0 ;  /* 0x00e00000109879f0 */ /* 0x000fe6000c0008ff */
[----:B------:R-:W-:Y:S02]  /*7120*/  WARPGROUP.DEPBAR.LE gsb0, 0x0 ;  /* 0x00008000000079c5 */ /* 0x000fe40000010000 */
[----:B------:R-:W-:-:S06]  /*7130*/  WARPGROUP.ARRIVE ;  /* 0x00000000000079c5 */ /* 0x000fcc0000000000 */
[----:B------:R-:W-:Y:S01]  /*7140*/  HGMMA.64x64x16.F32 R152, gdesc[UR4], R152, gsb0 ;  /* 0x00e00000049879f0 */ /* 0x000fe20008000898 */
[----:B------:R-:W-:Y:S02]  /*7150*/  @UP0 ULDC UR6, c[0x0][0x44c] ;  /* 0x0001130000060ab9 */ /* 0x000fe40000000800 */
        /* <DEDUP_REMOVED lines=10> */
[----:B------:R-:W-:Y:S02]  /*7200*/  VIADD R172, R186, UR42 ;  /* 0x0000002abaac7c36 */ /* 0x000fe40008000000 */
[----:B------:R-:W-:Y:S01]  /*7210*/  FMUL.FTZ R12, R152, UR26 ;  /* 0x0000001a980c7c20 */ /* 0x000fe20008410000 */
[----:B------:R-:W-:Y:S01]  /*7220*/  FMUL.FTZ R152, R162, UR26 ;  /* 0x0000001aa2987c20 */ /* 0x000fe20008410000 */
[----:B------:R-:W-:Y:S01]  /*7230*/  FMUL.FTZ R162, R168, UR26 ;  /* 0x0000001aa8a27c20 */ /* 0x000fe20008410000 */
[----:B--2---:R-:W-:Y:S01]  /*7240*/  @P2 IMAD.HI.U32 R8, R172, UR6, RZ ;  /* 0x00000006ac082c27 */ /* 0x004fe2000f8e00ff */
[----:B------:R-:W-:-:S03]  /*7250*/  @UP0 ULDC UR6, c[0x0][0x450] ;  /* 0x0001140000060ab9 */ /* 0x000fc60000000800 */
[----:B------:R-:W-:Y:S01]  /*7260*/  FMUL.FTZ R11, R155, UR26 ;  /* 0x0000001a9b0b7c20 */ /* 0x000fe20008410000 */
[----:B------:R-:W-:Y:S01]  /*7270*/  FMUL.FTZ R155, R161, UR26 ;  /* 0x0000001aa19b7c20 */ /* 0x000fe20008410000 */
[----:B------:R-:W-:Y:S01]  /*7280*/  IMAD.U32 R168, RZ, RZ, UR28 ;  /* 0x0000001cffa87e24 */ /* 0x000fe2000f8e00ff */
[----:B------:R-:W-:Y:S01]  /*7290*/  @P3 SHF.R.U32.HI R172, RZ, UR6, R8 ;  /* 0x00000006ffac3c19 */ /* 0x000fe20008011608 */
[----:B------:R-:W-:Y:S01]  /*72a0*/  USHF.L.U32 UR6, UR21, 0x6, URZ ;  /* 0x0000000615067899 */ /* 0x000fe2000800063f */
[----:B------:R-:W-:Y:S01]  /*72b0*/  FMUL.FTZ R161, R171, UR26 ;  /* 0x0000001aaba17c20 */ /* 0x000fe20008410000 */
[----:B------:R-:W-:Y:S02]  /*72c0*/  @!P1 VIADD R8, R168, 0x28c40 ;  /* 0x00028c40a8089836 */ /* 0x000fe40000000000 */
[----:B------:R-:W-:Y:S01]  /*72d0*/  FMUL.FTZ R171, R176, UR26 ;  /* 0x0000001ab0ab7c20 */ /* 0x000fe20008410000 */
[----:B------:R-:W-:Y:S01]  /*72e0*/  FMUL.FTZ R176, R180, UR26 ;  /* 0x0000001ab4b07c20 */ /* 0x000fe20008410000 */
[----:B------:R-:W-:-:S02]  /*72f0*/  IMAD.U32 R180, RZ, RZ, UR51 ;  /* 0x00000033ffb47e24 */ /* 0x000fc4000f8e00ff */
[----:B------:R-:W-:Y:S01]  /*7300*/  FMUL.FTZ R21, R157, UR26 ;  /* 0x0000001a9d157c20 */ /* 0x000fe20008410000 */
[----:B------:R-:W-:Y:S01]  /*7310*/  @!P1 PRMT R8, RZ, 0x654, R8 ;  /* 0x00000654ff089816 */ /* 0x000fe20000000008 */
        /* <DEDUP_REMOVED lines=11> */
[----:B-1----:R-:W-:-:S02]  /*73d0*/  IMAD.U32 R8, RZ, RZ, UR6 ;  /* 0x00000006ff087e24 */ /* 0x002fc4000f8e00ff */
[----:B------:R-:W-:Y:S01]  /*73e0*/  FMUL.FTZ R163, R169, UR26 ;  /* 0x0000001aa9a37c20 */ /* 0x000fe20008410000 */
[----:B------:R-:W-:Y:S01]  /*73f0*/  FMUL.FTZ R160, R170, UR26 ;  /* 0x0000001aaaa07c20 */ /* 0x000fe20008410000 */
[----:B------:R-:W-:Y:S01]  /*7400*/  FMUL.FTZ R164, R174, UR26 ;  /* 0x0000001aaea47c20 */ /* 0x000fe20008410000 */
[----:B------:R-:W-:Y:S01]  /*7410*/  FMUL.FTZ R165, R175, UR26 ;  /* 0x0000001aafa57c20 */ /* 0x000fe20008410000 */
[----:B------:R-:W-:Y:S01]  /*7420*/  IADD3 R8, -R2, 0x1, -R8 ;  /* 0x0000000102087810 */ /* 0x000fe20007ffe908 */
[----:B------:R-:W-:Y:S01]  /*7430*/  FMUL.FTZ R173, R177, UR26 ;  /* 0x0000001ab1ad7c20 */ /* 0x000fe20008410000 */
[----:B------:R-:W-:Y:S01]  /*7440*/  FMUL.FTZ R169, R178, UR26 ;  /* 0x0000001ab2a97c20 */ /* 0x000fe20008410000 */
[----:B------:R-:W-:Y:S01]  /*7450*/  FMUL.FTZ R170, R179, UR26 ;  /* 0x0000001ab3aa7c20 */ /* 0x000fe20008410000 */
[----:B------:R-:W-:Y:S01]  /*7460*/  IADD3 R180, -R180, UR49, R8 ;  /* 0x00000031b4b47c10 */ /* 0x000fe2000fffe108 */
[----:B------:R-:W-:Y:S01]  /*7470*/  FMUL.FTZ R177, R181, UR26 ;  /* 0x0000001ab5b17c20 */ /* 0x000fe20008410000 */
[----:B------:R-:W1:Y:S01]  /*7480*/  SHFL.IDX PT, R8, R172, RZ, 0x1c1f ;  /* 0x001c1fffac087589 */ /* 0x000e6200000e0000 */
[----:B------:R-:W-:Y:S01]  /*7490*/  FMUL.FTZ R174, R182, UR26 ;  /* 0x0000001ab6ae7c20 */ /* 0x000fe20008410000 */
[----:B------:R-:W-:Y:S01]  /*74a0*/  FMUL.FTZ R175, R183, UR26 ;  /* 0x0000001ab7af7c20 */ /* 0x000fe20008410000 */
[----:B------:R-:W-:Y:S01]  /*74b0*/  PLOP3.LUT P2, PT, PT, PT, UP1, 0x40, 0x0 ;  /* 0x000000000000781c */ /* 0x000fe20003f4e818 */
[----:B------:R-:W2:Y:S01]  /*74c0*/  MUFU.TANH R12, R12 ;  /* 0x0000000c000c7308 */ /* 0x000ea20000002400 */
[----:B------:R-:W-:-:S02]  /*74d0*/  VIADD R181, R180, UR27 ;  /* 0x0000001bb4b57c36 */ /* 0x000fc40008000000 */
[----:B------:R-:W-:-:S05]  /*74e0*/  VIADD R180, R180, UR20 ;  /* 0x00000014b4b47c36 */ /* 0x000fca0008000000 */
[----:B------:R-:W3:Y:S08]  /*74f0*/  MUFU.TANH R13, R13 ;  /* 0x0000000d000d7308 */ /* 0x000ef00000002400 */
[----:B------:R-:W4:Y:S01]  /*7500*/  MUFU.TANH R10, R10 ;  /* 0x0000000a000a7308 */ /* 0x000f220000002400 */
[C---:B-1----:R-:W-:Y:S02]  /*7510*/  IMAD.IADD R179, R8.reuse, 0x1, R181 ;  /* 0x0000000108b37824 */ /* 0x042fe400078e02b5 */
[----:B------:R-:W-:-:S05]  /*7520*/  IMAD.IADD R178, R8, 0x1, R180 ;  /* 0x0000000108b27824 */ /* 0x000fca00078e02b4 */
[----:B------:R-:W1:Y:S08]  /*7530*/  MUFU.TANH R11, R11 ;  /* 0x0000000b000b7308 */ /* 0x000e700000002400 */
        /* <DEDUP_REMOVED lines=27> */
[----:B------:R-:W0:Y:S01]  /*76f0*/  MUFU.TANH R175, R175 ;  /* 0x000000af00af7308 */ /* 0x000e220000002400 */
[----:B-1234-:R-:W-:Y:S05]  /*7700*/  @P2 BRA `(.L_x_2376) ;  /* 0x00000000005c2947 */ /* 0x01efea0003800000 */
[----:B------:R-:W-:Y:S01]  /*7710*/  IMAD.U32 R182, RZ, RZ, UR51 ;  /* 0x00000033ffb67e24 */ /* 0x000fe2000f8e00ff */
[----:B------:R-:W-:Y:S04]  /*7720*/  BSSY B0, `(.L_x_2377) ;  /* 0x0000011000007945 */ /* 0x000fe80003800000 */
[----:B------:R-:W-:-:S04]  /*7730*/  IADD3 R182, -R182, UR49, R8 ;  /* 0x00000031b6b67c10 */ /* 0x000fc8000fffe108 */
        /* <DEDUP_REMOVED lines=10> */
.L_x_2378:
[----:B------:R-:W-:-:S05]  /*77e0*/  IMAD.U32 R183, RZ, RZ, UR25 ;  /* 0x00000019ffb77e24 */ /* 0x000fca000f8e00ff */
[----:B------:R-:W-:-:S13]  /*77f0*/  ISETP.NE.AND P2, PT, R183, 0x1, PT ;  /* 0x00000001b700780c */ /* 0x000fda0003f45270 */
[----:B------:R-:W1:Y:S02]  /*7800*/  @P2 LDC.64 R8, c[0x0][0x9e8] ;  /* 0x00027a00ff082b82 */ /* 0x000e640000000a00 */
[----:B-1----:R-:W-:-:S05]  /*7810*/  @P2 IMAD.HI.U32 R8, R182, R8, RZ ;  /* 0x00000008b6082227 */ /* 0x002fca00078e00ff */
[----:B------:R-:W-:-:S07]  /*7820*/  @P2 SHF.R.U32.HI R182, RZ, R9, R8 ;  /* 0x00000009ffb62219 */ /* 0x000fce0000011608 */
.L_x_2379:
[----:B------:R-:W-:Y:S05]  /*7830*/  BSYNC B0 ;  /* 0x0000000000007941 */ /* 0x000fea0003800000 */
.L_x_2377:
[----:B------:R-:W-:-:S04]  /*7840*/  IMAD R182, R182, R183, -UR6 ;  /* 0x80000006b6b67e24 */ /* 0x000fc8000f8e02b7 */
[----:B------:R-:W-:-:S05]  /*7850*/  IMAD.IADD R182, R182, 0x1, -R2 ;  /* 0x00000001b6b67824 */ /* 0x000fca00078e0a02 */
[----:B------:R-:W-:Y:S02]  /*7860*/  VIMNMX R178, R178, R182, !PT ;  /* 0x000000b6b2b27248 */ /* 0x000fe40007fe0100 */
[----:B------:R-:W-:-:S07]  /*7870*/  VIADDMNMX R179, R182, R183, R179, PT ;  /* 0x000000b7b6b37246 */ /* 0x000fce00038001b3 */
.L_x_2376:
[----:B------:R-:W-:Y:S01]  /*7880*/  UISETP.GT.AND UP2, UPT, UR21, -0x1, UPT ;  /* 0xffffffff1500788c */ /* 0x000fe2000bf44270 */
[----:B------:R-:W1:Y:S05]  /*7890*/  SHFL.IDX PT, R172, R172, 0x1, 0x1c1f ;  /* 0x003c1f00acac7f89 */ /* 0x000e6a00000e0000 */
[----:B------:R-:W-:-:S04]  /*78a0*/  PLOP3.LUT P2, PT, PT, PT, UP2, 0x80, 0x0 ;  /* 0x000000000000781c */ /* 0x000fc80003f4f028 */
[C---:B------:R-:W-:Y:S02]  /*78b0*/  ISETP.GT.AND P5, PT, R178.reuse, RZ, P2 ;  /* 0x000000ffb200720c */ /* 0x040fe400017a4270 */
[C---:B------:R-:W-:Y:S02]  /*78c0*/  ISETP.GT.AND P4, PT, R178.reuse, 0x1, P2 ;  /* 0x00000001b200780c */ /* 0x040fe40001784270 */
[----:B------:R-:W-:Y:S02]  /*78d0*/  ISETP.LT.OR P5, PT, R179, 0x1, P5 ;  /* 0x00000001b300780c */ /* 0x000fe40002fa1670 */
[----:B------:R-:W-:Y:S02]  /*78e0*/  ISETP.GT.AND P6, PT, R178, 0x8, P2 ;  /* 0x00000008b200780c */ /* 0x000fe400017c4270 */
[----:B------:R-:W-:Y:S02]  /*78f0*/  FSEL R12, R12, -INF , !P5 ;  /* 0xff8000000c0c7808 */ /* 0x000fe40006800000 */
[----:B------:R-:W-:-:S02]  /*7900*/  ISETP.GT.AND P5, PT, R178, 0x10, P2 ;  /* 0x00000010b200780c */ /* 0x000fc400017a4270 */
[----:B------:R-:W-:Y:S02]  /*7910*/  ISETP.GT.AND P3, PT, R178, 0x9, P2 ;  /* 0x00000009b200780c */ /* 0x000fe40001764270 */
[----:B------:R-:W-:Y:S01]  /*7920*/  ISETP.LT.OR P5, PT, R179, 0x11, P5 ;  /* 0x00000011b300780c */ /* 0x000fe20002fa1670 */
[--C-:B-1----:R-:W-:Y:S01]  /*7930*/  IMAD.IADD R181, R181, 0x1, R172.reuse ;  /* 0x00000001b5b57824 */ /* 0x102fe200078e02ac */
[C---:B------:R-:W-:Y:S01]  /*7940*/  ISETP.LT.OR P4, PT, R179.reuse, 0x2, P4 ;  /* 0x00000002b300780c */ /* 0x040fe20002781670 */
[----:B------:R-:W-:Y:S01]  /*7950*/  IMAD.IADD R180, R180, 0x1, R172 ;  /* 0x00000001b4b47824 */ /* 0x000fe200078e02ac */
[----:B0-----:R-:W-:Y:S02]  /*7960*/  FSEL R154, R154, -INF , !P5 ;  /* 0xff8000009a9a7808 */ /* 0x001fe40006800000 */
        /* <DEDUP_REMOVED lines=28> */
[----:B------:R-:W-:Y:S02]  /*7b30*/  FSEL R166, R166, -INF , !P6 ;  /* 0xff800000a6a67808 */ /* 0x000fe40007000000 */
[----:B------:R-:W-:Y:S02]  /*7b40*/  FSEL R167, R167, -INF , !P3 ;  /* 0xff800000a7a77808 */ /* 0x000fe40005800000 */
[C---:B------:R-:W-:Y:S02]  /*7b50*/  ISETP.GT.AND P4, PT, R178.reuse, 0x31, P2 ;  /* 0x00000031b200780c */ /* 0x040fe40001784270 */
[----:B------:R-:W-:-:S02]  /*7b60*/  ISETP.GT.AND P6, PT, R178, 0x38, P2 ;  /* 0x00000038b200780c */ /* 0x000fc400017c4270 */
[----:B------:R-:W-:Y:S02]  /*7b70*/  ISETP.GT.AND P3, PT, R178, 0x39, P2 ;  /* 0x00000039b200780c */ /* 0x000fe40001764270 */
[C---:B------:R-:W-:Y:S02]  /*7b80*/  ISETP.LT.OR P4, PT, R179.reuse, 0x32, P4 ;  /* 0x00000032b300780c */ /* 0x040fe40002781670 */
[C---:B------:R-:W-:Y:S02]  /*7b90*/  ISETP.LT.OR P6, PT, R179.reuse, 0x39, P6 ;  /* 0x00000039b300780c */ /* 0x040fe400037c1670 */
[----:B------:R-:W-:Y:S02]  /*7ba0*/  ISETP.LT.OR P3, PT, R179, 0x3a, P3 ;  /* 0x0000003ab300780c */ /* 0x000fe40001f61670 */
[----:B------:R-:W-:Y:S02]  /*7bb0*/  FSEL R173, R173, -INF , !P4 ;  /* 0xff800000adad7808 */ /* 0x000fe40006000000 */
[----:B------:R-:W-:-:S02]  /*7bc0*/  FSEL R176, R176, -INF , !P6 ;  /* 0xff800000b0b07808 */ /* 0x000fc40007000000 */
[----:B------:R-:W-:Y:S01]  /*7bd0*/  FSEL R177, R177, -INF , !P3 ;  /* 0xff800000b1b17808 */ /* 0x000fe20005800000 */
[----:B------:R-:W-:Y:S06]  /*7be0*/  @P5 BRA `(.L_x_2380) ;  /* 0x00000000005c5947 */ /* 0x000fec0003800000 */
        /* <DEDUP_REMOVED lines=13> */
.L_x_2382:
[----:B------:R-:W-:-:S05]  /*7cc0*/  IMAD.U32 R178, RZ, RZ, UR25 ;  /* 0x00000019ffb27e24 */ /* 0x000fca000f8e00ff */
[----:B------:R-:W-:-:S13]  /*7cd0*/  ISETP.NE.AND P3, PT, R178, 0x1, PT ;  /* 0x00000001b200780c */ /* 0x000fda0003f65270 */
[----:B------:R-:W0:Y:S02]  /*7ce0*/  @P3 LDC.64 R8, c[0x0][0x9e8] ;  /* 0x00027a00ff083b82 */ /* 0x000e240000000a00 */
[----:B0-----:R-:W-:-:S05]  /*7cf0*/  @P3 IMAD.HI.U32 R8, R172, R8, RZ ;  /* 0x00000008ac083227 */ /* 0x001fca00078e00ff */
[----:B------:R-:W-:-:S07]  /*7d00*/  @P3 SHF.R.U32.HI R172, RZ, R9, R8 ;  /* 0x00000009ffac3219 */ /* 0x000fce0000011608 */
.L_x_2383:
[----:B------:R-:W-:Y:S05]  /*7d10*/  BSYNC B0 ;  /* 0x0000000000007941 */ /* 0x000fea0003800000 */
.L_x_2381:
[----:B------:R-:W-:-:S04]  /*7d20*/  IMAD R172, R172, R178, -UR6 ;  /* 0x80000006acac7e24 */ /* 0x000fc8000f8e02b2 */
[----:B------:R-:W-:-:S05]  /*7d30*/  IMAD.IADD R172, R172, 0x1, -R2 ;  /* 0x00000001acac7824 */ /* 0x000fca00078e0a02 */
[----:B------:R-:W-:Y:S02]  /*7d40*/  VIMNMX R180, R180, R172, !PT ;  /* 0x000000acb4b47248 */ /* 0x000fe40007fe0100 */
[----:B------:R-:W-:-:S07]  /*7d50*/  VIADDMNMX R181, R172, R178, R181, PT ;  /* 0x000000b2acb57246 */ /* 0x000fce00038001b5 */
.L_x_2380:
[----:B------:R-:W-:Y:S01]  /*7d60*/  FMNMX.FTZ R8, R12, R5, !PT ;  /* 0x000000050c087209 */ /* 0x000fe20007810000 */
[----:B------:R-:W-:Y:S01]  /*7d70*/  UMOV UR10, UR23 ;  /* 0x00000017000a7c82 */ /* 0x000fe20008000000 */
[----:B------:R-:W-:Y:S02]  /*7d80*/  LOP3.LUT R18, R18, 0xffffdfff, RZ, 0xc0, !PT ;  /* 0xffffdfff12127812 */ /* 0x000fe400078ec0ff */
[----:B------:R-:W-:Y:S02]  /*7d90*/  FMNMX.FTZ R8, R13, R8, !PT ;  /* 0x000000080d087209 */ /* 0x000fe40007810000 */
[----:B------:R-:W-:Y:S02]  /*7da0*/  @P0 LOP3.LUT R18, R18, 0x2000, RZ, 0xfc, !PT ;  /* 0x0000200012120812 */ /* 0x000fe400078efcff */
[----:B------:R-:W-:Y:S02]  /*7db0*/  FMNMX.FTZ R8, R20, R8, !PT ;  /* 0x0000000814087209 */ /* 0x000fe40007810000 */
[----:B------:R-:W-:-:S02]  /*7dc0*/  ISETP.GT.AND P0, PT, R180, 0x31, P2 ;  /* 0x00000031b400780c */ /* 0x000fc40001704270 */
[----:B------:R-:W-:Y:S02]  /*7dd0*/  FMNMX.FTZ R8, R21, R8, !PT ;  /* 0x0000000815087209 */ /* 0x000fe40007810000 */
[----:B------:R-:W-:Y:S02]  /*7de0*/  LOP3.LUT R18, R18, 0xffffefff, RZ, 0xc0, !PT ;  /* 0xffffefff12127812 */ /* 0x000fe400078ec0ff */
[----:B------:R-:W-:Y:S02]  /*7df0*/  FMNMX.FTZ R8, R154, R8, !PT ;  /* 0x000000089a087209 */ /* 0x000fe40007810000 */
[----:B------:R-:W-:Y:S02]  /*7e00*/  @P1 LOP3.LUT R18, R18, 0x1000, RZ, 0xfc, !PT ;  /* 0x0000100012121812 */ /* 0x000fe400078efcff */
[----:B------:R-:W-:Y:S02]  /*7e10*/  FMNMX.FTZ R8, R155, R8, !PT ;  /* 0x000000089b087209 */ /* 0x000fe40007810000 */
[----:B------:R-:W-:-:S02]  /*7e20*/  LOP3.LUT R18, R18, 0xfffffffd, RZ, 0xc0, !PT ;  /* 0xfffffffd12127812 */ /* 0x000fc400078ec0ff */
[----:B------:R-:W-:Y:S02]  /*7e30*/  FMNMX.FTZ R8, R158, R8, !PT ;  /* 0x000000089e087209 */ /* 0x000fe40007810000 */
[C---:B------:R-:W-:Y:S02]  /*7e40*/  ISETP.GT.AND P3, PT, R180.reuse, 0x1, P2 ;  /* 0x00000001b400780c */ /* 0x040fe40001764270 */
[----:B------:R-:W-:Y:S02]  /*7e50*/  FMNMX.FTZ R8, R159, R8, !PT ;  /* 0x000000089f087209 */ /* 0x000fe40007810000 */
[----:B------:R-:W-:Y:S02]  /*7e60*/  ISETP.GT.AND P4, PT, R180, 0x8, P2 ;  /* 0x00000008b400780c */ /* 0x000fe40001784270 */
[----:B------:R-:W-:Y:S02]  /*7e70*/  FMNMX.FTZ R8, R162, R8, !PT ;  /* 0x00000008a2087209 */ /* 0x000fe40007810000 */
[----:B------:R-:W-:-:S02]  /*7e80*/  ISETP.GT.AND P5, PT, R180, 0x9, P2 ;  /* 0x00000009b400780c */ /* 0x000fc400017a4270 */
[----:B------:R-:W-:Y:S02]  /*7e90*/  FMNMX.FTZ R8, R163, R8, !PT ;  /* 0x00000008a3087209 */ /* 0x000fe40007810000 */
[----:B------:R-:W-:Y:S02]  /*7ea0*/  @P0 LOP3.LUT R18, R18, 0x2, RZ, 0xfc, !PT ;  /* 0x0000000212120812 */ /* 0x000fe400078efcff */
[----:B------:R-:W-:Y:S02]  /*7eb0*/  FMNMX.FTZ R8, R166, R8, !PT ;  /* 0x00000008a6087209 */ /* 0x000fe40007810000 */
[----:B------:R-:W-:Y:S02]  /*7ec0*/  ISETP.LT.OR P3, PT, R181, 0x2, P3 ;  /* 0x00000002b500780c */ /* 0x000fe40001f61670 */
[----:B------:R-:W-:Y:S02]  /*7ed0*/  FMNMX.FTZ R8, R167, R8, !PT ;  /* 0x00000008a7087209 */ /* 0x000fe40007810000 */
[----:B------:R-:W-:-:S02]  /*7ee0*/  ISETP.LT.OR P4, PT, R181, 0x9, P4 ;  /* 0x00000009b500780c */ /* 0x000fc40002781670 */
[----:B------:R-:W-:Y:S02]  /*7ef0*/  FMNMX.FTZ R8, R171, R8, !PT ;  /* 0x00000008ab087209 */ /* 0x000fe40007810000 */
[----:B------:R-:W-:Y:S02]  /*7f00*/  ISETP.LT.OR P5, PT, R181, 0xa, P5 ;  /* 0x0000000ab500780c */ /* 0x000fe40002fa1670 */
[----:B------:R-:W-:Y:S02]  /*7f10*/  FMNMX.FTZ R8, R173, R8, !PT ;  /* 0x00000008ad087209 */ /* 0x000fe40007810000 */
[----:B------:R-:W-:Y:S02]  /*7f20*/  ISETP.GT.AND P0, PT, R180, 0x38, P2 ;  /* 0x00000038b400780c */ /* 0x000fe40001704270 */
[----:B------:R-:W-:Y:S02]  /*7f30*/  FMNMX.FTZ R8, R176, R8, !PT ;  /* 0x00000008b0087209 */ /* 0x000fe40007810000 */
[----:B------:R-:W-:-:S02]  /*7f40*/  FSEL R11, R11, -INF , !P3 ;  /* 0xff8000000b0b7808 */ /* 0x000fc40005800000 */
[----:B------:R-:W-:Y:S02]  /*7f50*/  FSEL R14, R14, -INF , !P4 ;  /* 0xff8000000e0e7808 */ /* 0x000fe40006000000 */
[----:B------:R-:W-:Y:S02]  /*7f60*/  FSEL R15, R15, -INF , !P5 ;  /* 0xff8000000f0f7808 */ /* 0x000fe40006800000 */
[C---:B------:R-:W-:Y:S02]  /*7f70*/  ISETP.GT.AND P6, PT, R180.reuse, 0x10, P2 ;  /* 0x00000010b400780c */ /* 0x040fe400017c4270 */
[C---:B------:R-:W-:Y:S02]  /*7f80*/  ISETP.GT.AND P3, PT, R180.reuse, 0x11, P2 ;  /* 0x00000011b400780c */ /* 0x040fe40001764270 */
[C---:B------:R-:W-:Y:S02]  /*7f90*/  ISETP.GT.AND P4, PT, R180.reuse, 0x18, P2 ;  /* 0x00000018b400780c */ /* 0x040fe40001784270 */
[----:B------:R-:W-:-:S02]  /*7fa0*/  ISETP.GT.AND P5, PT, R180, 0x19, P2 ;  /* 0x00000019b400780c */ /* 0x000fc400017a4270 */
[----:B------:R-:W-:Y:S02]  /*7fb0*/  FMNMX.FTZ R8, R177, R8, !PT ;  /* 0x00000008b1087209 */ /* 0x000fe40007810000 */
[C---:B------:R-:W-:Y:S02]  /*7fc0*/  ISETP.LT.OR P6, PT, R181.reuse, 0x11, P6 ;  /* 0x00000011b500780c */ /* 0x040fe400037c1670 */
[C---:B------:R-:W-:Y:S01]  /*7fd0*/  ISETP.LT.OR P3, PT, R181.reuse, 0x12, P3 ;  /* 0x00000012b500780c */ /* 0x040fe20001f61670 */
[----:B------:R-:W0:Y:S01]  /*7fe0*/  SHFL.BFLY PT, R9, R8, 0x2, 0x1f ;  /* 0x0c401f0008097f89 */ /* 0x000e2200000e0000 */
[C---:B------:R-:W-:Y:S02]  /*7ff0*/  ISETP.LT.OR P4, PT, R181.reuse, 0x19, P4 ;  /* 0x00000019b500780c */ /* 0x040fe40002781670 */
[----:B------:R-:W-:Y:S02]  /*8000*/  ISETP.LT.OR P5, PT, R181, 0x1a, P5 ;  /* 0x0000001ab500780c */ /* 0x000fe40002fa1670 */
[----:B------:R-:W-:-:S02]  /*8010*/  LOP3.LUT R18, R18, 0xfffffff7, RZ, 0xc0, !PT ;  /* 0xfffffff712127812 */ /* 0x000fc400078ec0ff */
[----:B------:R-:W-:Y:S02]  /*8020*/  FSEL R152, R152, -INF , !P6 ;  /* 0xff80000098987808 */ /* 0x000fe40007000000 */
[----:B------:R-:W-:Y:S02]  /*8030*/  FSEL R153, R153, -INF , !P3 ;  /* 0xff80000099997808 */ /* 0x000fe40005800000 */
[----:B------:R-:W-:Y:S02]  /*8040*/  FSEL R156, R156, -INF , !P4 ;  /* 0xff8000009c9c7808 */ /* 0x000fe40006000000 */
[----:B------:R-:W-:Y:S02]  /*8050*/  FSEL R157, R157, -INF , !P5 ;  /* 0xff8000009d9d7808 */ /* 0x000fe40006800000 */
[----:B------:R-:W-:Y:S02]  /*8060*/  @P0 LOP3.LUT R18, R18, 0x8, RZ, 0xfc, !PT ;  /* 0x0000000812120812 */ /* 0x000fe400078efcff */
[----:B------:R-:W-:-:S02]  /*8070*/  ISETP.GT.AND P1, PT, R180, 0x20, P2 ;  /* 0x00000020b400780c */ /* 0x000fc40001724270 */
[C---:B------:R-:W-:Y:S02]  /*8080*/  ISETP.GT.AND P3, PT, R180.reuse, 0x21, P2 ;  /* 0x00000021b400780c */ /* 0x040fe40001764270 */
[C---:B------:R-:W-:Y:S02]  /*8090*/  ISETP.GT.AND P4, PT, R180.reuse, 0x28, P2 ;  /* 0x00000028b400780c */ /* 0x040fe40001784270 */
[C---:B------:R-:W-:Y:S02]  /*80a0*/  ISETP.GT.AND P5, PT, R180.reuse, 0x29, P2 ;  /* 0x00000029b400780c */ /* 0x040fe400017a4270 */
[C---:B------:R-:W-:Y:S02]  /*80b0*/  ISETP.GT.AND P6, PT, R180.reuse, 0x30, P2 ;  /* 0x00000030b400780c */ /* 0x040fe400017c4270 */
[C---:B------:R-:W-:Y:S02]  /*80c0*/  ISETP.GT.AND P0, PT, R180.reuse, RZ, P2 ;  /* 0x000000ffb400720c */ /* 0x040fe40001704270 */
[----:B------:R-:W-:-:S02]  /*80d0*/  ISETP.GT.AND P2, PT, R180, 0x39, P2 ;  /* 0x00000039b400780c */ /* 0x000fc40001744270 */
[----:B------:R-:W-:Y:S02]  /*80e0*/  LOP3.LUT R18, R18, 0xffffffdf, RZ, 0xc0, !PT ;  /* 0xffffffdf12127812 */ /* 0x000fe400078ec0ff */
[C---:B------:R-:W-:Y:S02]  /*80f0*/  ISETP.LT.OR P1, PT, R181.reuse, 0x21, P1 ;  /* 0x00000021b500780c */ /* 0x040fe40000f21670 */
[----:B0-----:R-:W-:Y:S02]  /*8100*/  FMNMX.FTZ R8, R8, R9, !PT ;  /* 0x0000000908087209 */ /* 0x001fe40007810000 */
[C---:B------:R-:W-:Y:S02]  /*8110*/  ISETP.LT.OR P0, PT, R181.reuse, 0x1, P0 ;  /* 0x00000001b500780c */ /* 0x040fe40000701670 */
[----:B------:R-:W-:Y:S01]  /*8120*/  ISETP.LT.OR P6, PT, R181, 0x31, P6 ;  /* 0x00000031b500780c */ /* 0x000fe200037c1670 */
[----:B------:R-:W0:Y:S01]  /*8130*/  SHFL.BFLY PT, R9, R8, 0x1, 0x1f ;  /* 0x0c201f0008097f89 */ /* 0x000e2200000e0000 */
[----:B------:R-:W-:-:S02]  /*8140*/  FSEL R10, R10, -INF , !P0 ;  /* 0xff8000000a0a7808 */ /* 0x000fc40004000000 */
[----:B------:R-:W-:-:S04]  /*8150*/  @P2 LOP3.LUT R18, R18, 0x20, RZ, 0xfc, !PT ;  /* 0x0000002012122812 */ /* 0x000fc800078efcff */
[C---:B------:R-:W-:Y:S02]  /*8160*/  LOP3.LUT P2, RZ, R18.reuse, 0x8, RZ, 0xc0, !PT ;  /* 0x0000000812ff7812 */ /* 0x040fe4000784c0ff */
[----:B------:R-:W-:Y:S02]  /*8170*/  LOP3.LUT R18, R18, 0xfffffeff, RZ, 0xc0, !PT ;  /* 0xfffffeff12127812 */ /* 0x000fe400078ec0ff */
[C---:B------:R-:W-:Y:S02]  /*8180*/  ISETP.LT.OR P2, PT, R181.reuse, 0x39, P2 ;  /* 0x00000039b500780c */ /* 0x040fe40001741670 */
[----:B------:R-:W-:Y:S02]  /*8190*/  @P1 LOP3.LUT R18, R18, 0x100, RZ, 0xfc, !PT ;  /* 0x0000010012121812 */ /* 0x000fe400078efcff */
[----:B------:R-:W-:Y:S02]  /*81a0*/  ISETP.LT.OR P1, PT, R181, 0x22, P3 ;  /* 0x00000022b500780c */ /* 0x000fe40001f21670 */
[----:B------:R-:W-:-:S02]  /*81b0*/  LOP3.LUT P3, RZ, R18, 0x2, RZ, 0xc0, !PT ;  /* 0x0000000212ff7812 */ /* 0x000fc4000786c0ff */
[----:B------:R-:W-:Y:S02]  /*81c0*/  LOP3.LUT R18, R18, 0xffffffbf, RZ, 0xc0, !PT ;  /* 0xffffffbf12127812 */ /* 0x000fe400078ec0ff */
[----:B------:R-:W-:Y:S02]  /*81d0*/  ISETP.LT.OR P3, PT, R181, 0x32, P3 ;  /* 0x00000032b500780c */ /* 0x000fe40001f61670 */
[----:B------:R-:W-:Y:S02]  /*81e0*/  FSEL R174, R174, -INF , !P2 ;  /* 0xff800000aeae7808 */ /* 0x000fe40005000000 */
[----:B0-----:R-:W-:Y:S02]  /*81f0*/  FMNMX.FTZ R8, R8, R9, !PT ;  /* 0x0000000908087209 */ /* 0x001fe40007810000 */
[----:B------:R-:W-:Y:S02]  /*8200*/  FSEL R170, R170, -INF , !P3 ;  /* 0xff800000aaaa7808 */ /* 0x000fe40005800000 */
[----:B------:R-:W-:-:S02]  /*8210*/  @P1 LOP3.LUT R18, R18, 0x40, RZ, 0xfc, !PT ;  /* 0x0000004012121812 */ /* 0x000fc400078efcff */
[C---:B------:R-:W-:Y:S02]  /*8220*/  ISETP.LT.OR P1, PT, R181.reuse, 0x29, P4 ;  /* 0x00000029b500780c */ /* 0x040fe40002721670 */
[C---:B------:R-:W-:Y:S02]  /*8230*/  LOP3.LUT P4, RZ, R18.reuse, 0x20, RZ, 0xc0, !PT ;  /* 0x0000002012ff7812 */ /* 0x040fe4000788c0ff */
[----:B------:R-:W-:Y:S02]  /*8240*/  LOP3.LUT R18, R18, 0xffffffef, RZ, 0xc0, !PT ;  /* 0xffffffef12127812 */ /* 0x000fe400078ec0ff */
[----:B------:R-:W-:Y:S02]  /*8250*/  ISETP.LT.OR P4, PT, R181, 0x3a, P4 ;  /* 0x0000003ab500780c */ /* 0x000fe40002781670 */
[----:B------:R-:W-:Y:S02]  /*8260*/  ISETP.NE.AND P2, PT, R17, RZ, PT ;  /* 0x000000ff1100720c */ /* 0x000fe40003f45270 */
[----:B------:R-:W-:-:S03]  /*8270*/  FSEL R175, R175, -INF , !P4 ;  /* 0xff800000afaf7808 */ /* 0x000fc60006000000 */
[----:B------:R-:W-:Y:S02]  /*8280*/  @P1 LOP3.LUT R18, R18, 0x10, RZ, 0xfc, !PT ;  /* 0x0000001012121812 */ /* 0x000fe400078efcff */
[----:B------:R-:W-:Y:S02]  /*8290*/  ISETP.LT.OR P1, PT, R181, 0x2a, P5 ;  /* 0x0000002ab500780c */ /* 0x000fe40002f21670 */
[----:B------:R-:W-:Y:S02]  /*82a0*/  FSETP.NEU.FTZ.AND P5, PT, R8, -INF , PT ;  /* 0xff8000000800780b */ /* 0x000fe40003fbd000 */
[----:B------:R-:W-:Y:S02]  /*82b0*/  LOP3.LUT R18, R18, 0xffffbfff, RZ, 0xc0, !PT ;  /* 0xffffbfff12127812 */ /* 0x000fe400078ec0ff */
[----:B------:R-:W-:-:S05]  /*82c0*/  FSEL R9, R8, RZ, P5 ;  /* 0x000000ff08097208 */ /* 0x000fca0002800000 */
[----:B------:R-:W-:Y:S01]  /*82d0*/  FADD.FTZ R5, -R9, R5 ;  /* 0x0000000509057221 */ /* 0x000fe20000010100 */
[----:B------:R-:W-:Y:S01]  /*82e0*/  FMUL.FTZ R9, R8, UR10 ;  /* 0x0000000a08097c20 */ /* 0x000fe20008410000 */
[----:B------:R-:W-:Y:S02]  /*82f0*/  @P1 LOP3.LUT R18, R18, 0x4000, RZ, 0xfc, !PT ;  /* 0x0000400012121812 */ /* 0x000fe400078efcff */
[----:B------:R-:W-:Y:S02]  /*8300*/  FMUL.FTZ R5, R5, UR10 ;  /* 0x0000000a05057c20 */ /* 0x000fe40008410000 */
[----:B------:R-:W-:Y:S02]  /*8310*/  FSEL R9, R9, RZ, P5 ;  /* 0x000000ff09097208 */ /* 0x000fe40002800000 */
[----:B------:R-:W-:-:S03]  /*8320*/  LOP3.LUT R18, R18, 0xffff7fff, RZ, 0xc0, !PT ;  /* 0xffff7fff12127812 */ /* 0x000fc600078ec0ff */
        /* <DEDUP_REMOVED lines=15> */
[----:B------:R-:W-:Y:S01]  /*8420*/  FFMA.FTZ R177, R177, UR10, -R9 ;  /* 0x0000000ab1b17c23 */ /* 0x000fe20008010809 */
[----:B------:R-:W-:Y:S01]  /*8430*/  FMNMX.FTZ R9, R10, R6, !PT ;  /* 0x000000060a097209 */ /* 0x000fe20007810000 */
[----:B------:R-:W-:Y:S01]  /*8440*/  MUFU.EX2 R12, R12 ;  /* 0x0000000c000c7308 */ /* 0x000fe20000000800 */
[----:B------:R-:W-:-:S02]  /*8450*/  @P6 LOP3.LUT R18, R18, 0x8000, RZ, 0xfc, !PT ;  /* 0x0000800012126812 */ /* 0x000fc400078efcff */
[----:B------:R-:W-:Y:S02]  /*8460*/  FMNMX.FTZ R9, R11, R9, !PT ;  /* 0x000000090b097209 */ /* 0x000fe40007810000 */
[----:B------:R-:W-:Y:S02]  /*8470*/  LOP3.LUT P6, RZ, R18, 0x100, RZ, 0xc0, !PT ;  /* 0x0000010012ff7812 */ /* 0x000fe400078cc0ff */
[----:B------:R-:W-:Y:S01]  /*8480*/  FMNMX.FTZ R9, R14, R9, !PT ;  /* 0x000000090e097209 */ /* 0x000fe20007810000 */
[----:B------:R-:W-:Y:S01]  /*8490*/  MUFU.EX2 R13, R13 ;  /* 0x0000000d000d7308 */ /* 0x000fe20000000800 */
[----:B------:R-:W-:Y:S02]  /*84a0*/  LOP3.LUT P1, RZ, R18, 0x40, RZ, 0xc0, !PT ;  /* 0x0000004012ff7812 */ /* 0x000fe4000782c0ff */
[----:B------:R-:W-:Y:S02]  /*84b0*/  FMNMX.FTZ R9, R15, R9, !PT ;  /* 0x000000090f097209 */ /* 0x000fe40007810000 */
[----:B------:R-:W-:-:S02]  /*84c0*/  FSEL R160, R160, -INF , !P6 ;  /* 0xff800000a0a07808 */ /* 0x000fc40007000000 */
[----:B------:R-:W-:Y:S01]  /*84d0*/  FMNMX.FTZ R9, R152, R9, !PT ;  /* 0x0000000998097209 */ /* 0x000fe20007810000 */
[----:B------:R-:W-:Y:S01]  /*84e0*/  MUFU.EX2 R20, R20 ;  /* 0x0000001400147308 */ /* 0x000fe20000000800 */
[----:B------:R-:W-:Y:S02]  /*84f0*/  LOP3.LUT P5, RZ, R18, 0x10, RZ, 0xc0, !PT ;  /* 0x0000001012ff7812 */ /* 0x000fe400078ac0ff */
[----:B------:R-:W-:Y:S02]  /*8500*/  FMNMX.FTZ R9, R153, R9, !PT ;  /* 0x0000000999097209 */ /* 0x000fe40007810000 */
[----:B------:R-:W-:Y:S02]  /*8510*/  FSEL R161, R161, -INF , !P1 ;  /* 0xff800000a1a17808 */ /* 0x000fe40004800000 */
[----:B------:R-:W-:Y:S01]  /*8520*/  FMNMX.FTZ R9, R156, R9, !PT ;  /* 0x000000099c097209 */ /* 0x000fe20007810000 */
[----:B------:R-:W-:Y:S01]  /*8530*/  MUFU.EX2 R21, R21 ;  /* 0x0000001500157308 */ /* 0x000fe20000000800 */
[----:B------:R-:W-:-:S02]  /*8540*/  LOP3.LUT P1, RZ, R18, 0x4000, RZ, 0xc0, !PT ;  /* 0x0000400012ff7812 */ /* 0x000fc4000782c0ff */
[----:B------:R-:W-:Y:S02]  /*8550*/  FMNMX.FTZ R9, R157, R9, !PT ;  /* 0x000000099d097209 */ /* 0x000fe40007810000 */
[----:B------:R-:W-:Y:S02]  /*8560*/  FSEL R164, R164, -INF , !P5 ;  /* 0xff800000a4a47808 */ /* 0x000fe40006800000 */
[----:B------:R-:W-:Y:S01]  /*8570*/  FMNMX.FTZ R9, R160, R9, !PT ;  /* 0x00000009a0097209 */ /* 0x000fe20007810000 */
[----:B------:R-:W-:Y:S01]  /*8580*/  MUFU.EX2 R155, R155 ;  /* 0x0000009b009b7308 */ /* 0x000fe20000000800 */
[----:B------:R-:W-:Y:S02]  /*8590*/  LOP3.LUT P6, RZ, R18, 0x8000, RZ, 0xc0, !PT ;  /* 0x0000800012ff7812 */ /* 0x000fe400078cc0ff */
[----:B------:R-:W-:Y:S02]  /*85a0*/  FMNMX.FTZ R9, R161, R9, !PT ;  /* 0x00000009a1097209 */ /* 0x000fe40007810000 */
[----:B------:R-:W-:-:S02]  /*85b0*/  FSEL R165, R165, -INF , !P1 ;  /* 0xff800000a5a57808 */ /* 0x000fc40004800000 */
[----:B------:R-:W-:Y:S01]  /*85c0*/  FMNMX.FTZ R9, R164, R9, !PT ;  /* 0x00000009a4097209 */ /* 0x000fe20007810000 */
[----:B------:R-:W-:Y:S01]  /*85d0*/  MUFU.EX2 R158, R158 ;  /* 0x0000009e009e7308 */ /* 0x000fe20000000800 */
[----:B------:R-:W-:Y:S02]  /*85e0*/  FSEL R169, R169, -INF , !P6 ;  /* 0xff800000a9a97808 */ /* 0x000fe40007000000 */
[----:B------:R-:W-:Y:S02]  /*85f0*/  FMNMX.FTZ R9, R165, R9, !PT ;  /* 0x00000009a5097209 */ /* 0x000fe40007810000 */
[C---:B------:R-:W-:Y:S02]  /*8600*/  LOP3.LUT P0, RZ, R18.reuse, 0x2000, RZ, 0xc0, !PT ;  /* 0x0000200012ff7812 */ /* 0x040fe4000780c0ff */
[----:B------:R-:W-:Y:S01]  /*8610*/  FMNMX.FTZ R9, R169, R9, !PT ;  /* 0x00000009a9097209 */ /* 0x000fe20007810000 */
[----:B------:R-:W-:Y:S01]  /*8620*/  MUFU.EX2 R159, R159 ;  /* 0x0000009f009f7308 */ /* 0x000fe20000000800 */
[----:B------:R-:W-:-:S02]  /*8630*/  LOP3.LUT P1, RZ, R18, 0x1000, RZ, 0xc0, !PT ;  /* 0x0000100012ff7812 */ /* 0x000fc4000782c0ff */
[----:B------:R-:W-:-:S04]  /*8640*/  FMNMX.FTZ R9, R170, R9, !PT ;  /* 0x00000009aa097209 */ /* 0x000fc80007810000 */
[----:B------:R-:W-:Y:S01]  /*8650*/  FMNMX.FTZ R9, R174, R9, !PT ;  /* 0x00000009ae097209 */ /* 0x000fe20007810000 */
[----:B------:R-:W-:Y:S03]  /*8660*/  MUFU.EX2 R162, R162 ;  /* 0x000000a200a27308 */ /* 0x000fe60000000800 */
[----:B------:R-:W-:-:S05]  /*8670*/  FMNMX.FTZ R9, R175, R9, !PT ;  /* 0x00000009af097209 */ /* 0x000fca0007810000 */
[----:B------:R-:W0:Y:S01]  /*8680*/  SHFL.BFLY PT, R172, R9, 0x2, 0x1f ;  /* 0x0c401f0009ac7f89 */ /* 0x000e2200000e0000 */
[----:B------:R-:W-:Y:S08]  /*8690*/  MUFU.EX2 R163, R163 ;  /* 0x000000a300a37308 */ /* 0x000ff00000000800 */
[----:B------:R-:W-:Y:S08]  /*86a0*/  MUFU.EX2 R166, R166 ;  /* 0x000000a600a67308 */ /* 0x000ff00000000800 */
[----:B------:R-:W-:Y:S01]  /*86b0*/  MUFU.EX2 R167, R167 ;  /* 0x000000a700a77308 */ /* 0x000fe20000000800 */
[----:B0-----:R-:W-:-:S07]  /*86c0*/  FMNMX.FTZ R9, R9, R172, !PT ;  /* 0x000000ac09097209 */ /* 0x001fce0007810000 */
[----:B------:R-:W-:Y:S01]  /*86d0*/  MUFU.EX2 R173, R173 ;  /* 0x000000ad00ad7308 */ /* 0x000fe20000000800 */
[----:B------:R-:W0:Y:S07]  /*86e0*/  SHFL.BFLY PT, R172, R9, 0x1, 0x1f ;  /* 0x0c201f0009ac7f89 */ /* 0x000e2e00000e0000 */
[----:B------:R-:W-:Y:S08]  /*86f0*/  MUFU.EX2 R176, R176 ;  /* 0x000000b000b07308 */ /* 0x000ff00000000800 */
[----:B------:R-:W-:Y:S01]  /*8700*/  MUFU.EX2 R177, R177 ;  /* 0x000000b100b17308 */ /* 0x000fe20000000800 */
[----:B0-----:R-:W-:-:S07]  /*8710*/  FMNMX.FTZ R9, R9, R172, !PT ;  /* 0x000000ac09097209 */ /* 0x001fce0007810000 */
[----:B------:R0:W-:Y:S01]  /*8720*/  MUFU.EX2 R172, R154 ;  /* 0x0000009a00ac7308 */ /* 0x0001e20000000800 */
[----:B------:R-:W-:-:S04]  /*8730*/  FSETP.NEU.FTZ.AND P3, PT, R9, -INF , PT ;  /* 0xff8000000900780b */ /* 0x000fc80003f7d000 */
[----:B0-----:R-:W-:-:S05]  /*8740*/  FSEL R154, R9, RZ, P3 ;  /* 0x000000ff099a7208 */ /* 0x001fca0001800000 */
[----:B------:R-:W-:Y:S02]  /*8750*/  FADD.FTZ R154, -R154, R6 ;  /* 0x000000069a9a7221 */ /* 0x000fe40000010100 */
[----:B------:R0:W1:Y:S02]  /*8760*/  MUFU.EX2 R6, R5 ;  /* 0x0000000500067308 */ /* 0x0000640000000800 */
[----:B0-----:R-:W-:Y:S01]  /*8770*/  FMUL.FTZ R5, R154, UR10 ;  /* 0x0000000a9a057c20 */ /* 0x001fe20008410000 */
[----:B------:R-:W-:-:S04]  /*8780*/  IMAD.U32 R154, RZ, RZ, UR37 ;  /* 0x00000025ff9a7e24 */ /* 0x000fc8000f8e00ff */
[----:B------:R-:W-:Y:S01]  /*8790*/  @!P2 IMAD R154, R154, 0x40, R16 ;  /* 0x000000409a9aa824 */ /* 0x000fe200078e0210 */
[----:B------:R-:W0:Y:S01]  /*87a0*/  MUFU.EX2 R5, R5 ;  /* 0x0000000500057308 */ /* 0x000e220000000800 */
[----:B-1----:R-:W-:Y:S01]  /*87b0*/  FFMA.FTZ R3, R6, R3, R12 ;  /* 0x0000000306037223 */ /* 0x002fe2000001000c */
[-C--:B------:R-:W-:Y:S02]  /*87c0*/  FMUL.FTZ R24, R24, R6.reuse ;  /* 0x0000000618187220 */ /* 0x080fe40000410000 */
[----:B------:R-:W-:Y:S01]  /*87d0*/  @!P2 LEA R154, R154, UR46, 0x2 ;  /* 0x0000002e9a9aac11 */ /* 0x000fe2000f8e10ff */
[-C--:B------:R-:W-:Y:S01]  /*87e0*/  FMUL.FTZ R25, R25, R6.reuse ;  /* 0x0000000619197220 */ /* 0x080fe20000410000 */
[----:B------:R-:W-:Y:S01]  /*87f0*/  FADD.FTZ R3, R13, R3 ;  /* 0x000000030d037221 */ /* 0x000fe20000010000 */
[-C--:B------:R-:W-:Y:S01]  /*8800*/  FMUL.FTZ R28, R28, R6.reuse ;  /* 0x000000061c1c7220 */ /* 0x080fe20000410000 */
[-C--:B------:R-:W-:Y:S01]  /*8810*/  FMUL.FTZ R29, R29, R6.reuse ;  /* 0x000000061d1d7220 */ /* 0x080fe20000410000 */
[----:B------:R-:W-:Y:S01]  /*8820*/  @!P2 STS [R154+0x28800], R6 ;  /* 0x028800069a00a388 */ /* 0x000fe20000000800 */
[----:B------:R-:W-:Y:S01]  /*8830*/  FADD.FTZ R3, R20, R3 ;  /* 0x0000000314037221 */ /* 0x000fe20000010000 */
[-C--:B------:R-:W-:Y:S01]  /*8840*/  FMUL.FTZ R32, R32, R6.reuse ;  /* 0x0000000620207220 */ /* 0x080fe20000410000 */
[-C--:B------:R-:W-:Y:S01]  /*8850*/  FMUL.FTZ R33, R33, R6.reuse ;  /* 0x0000000621217220 */ /* 0x080fe20000410000 */
[-C--:B------:R-:W-:Y:S01]  /*8860*/  FMUL.FTZ R36, R36, R6.reuse ;  /* 0x0000000624247220 */ /* 0x080fe20000410000 */
[----:B------:R-:W-:Y:S01]  /*8870*/  FADD.FTZ R3, R21, R3 ;  /* 0x0000000315037221 */ /* 0x000fe20000010000 */
[-C--:B------:R-:W-:Y:S01]  /*8880*/  FMUL.FTZ R37, R37, R6.reuse ;  /* 0x0000000625257220 */ /* 0x080fe20000410000 */
[-C--:B------:R-:W-:Y:S01]  /*8890*/  FMUL.FTZ R40, R40, R6.reuse ;  /* 0x0000000628287220 */ /* 0x080fe20000410000 */
[----:B0-----:R0:W-:Y:S01]  /*88a0*/  @!P2 STS [R154+0x28820], R5 ;  /* 0x028820059a00a388 */ /* 0x0011e20000000800 */
[----:B------:R-:W-:Y:S01]  /*88b0*/  FADD.FTZ R3, R172, R3 ;  /* 0x00000003ac037221 */ /* 0x000fe20000010000 */
[-C--:B------:R-:W-:Y:S01]  /*88c0*/  FMUL.FTZ R41, R41, R6.reuse ;  /* 0x0000000629297220 */ /* 0x080fe20000410000 */
[-C--:B------:R-:W-:Y:S01]  /*88d0*/  FMUL.FTZ R44, R44, R6.reuse ;  /* 0x000000062c2c7220 */ /* 0x080fe20000410000 */
[-C--:B------:R-:W-:Y:S01]  /*88e0*/  FMUL.FTZ R45, R45, R6.reuse ;  /* 0x000000062d2d7220 */ /* 0x080fe20000410000 */
[----:B------:R-:W-:Y:S01]  /*88f0*/  FADD.FTZ R3, R155, R3 ;  /* 0x000000039b037221 */ /* 0x000fe20000010000 */
[-C--:B------:R-:W-:Y:S01]  /*8900*/  FMUL.FTZ R48, R48, R6.reuse ;  /* 0x0000000630307220 */ /* 0x080fe20000410000 */
[-C--:B------:R-:W-:Y:S01]  /*8910*/  FMUL.FTZ R49, R49, R6.reuse ;  /* 0x0000000631317220 */ /* 0x080fe20000410000 */
[----:B------:R-:W-:Y:S01]  /*8920*/  FMUL.FTZ R52, R52, R6 ;  /* 0x0000000634347220 */ /* 0x000fe20000410000 */
[----:B------:R-:W-:Y:S01]  /*8930*/  FADD.FTZ R3, R158, R3 ;  /* 0x000000039e037221 */ /* 0x000fe20000010000 */
[----:B0-----:R-:W-:Y:S01]  /*8940*/  FMUL.FTZ R154, R9, UR10 ;  /* 0x0000000a099a7c20 */ /* 0x001fe20008410000 */
[----:B------:R-:W-:Y:S01]  /*8950*/  F2FP.F16.F32.PACK_AB R158, R159, R158 ;  /* 0x0000009e9f9e723e */ /* 0x000fe200000000ff */
[-C--:B------:R-:W-:Y:S01]  /*8960*/  FMUL.FTZ R53, R53, R6.reuse ;  /* 0x0000000635357220 */ /* 0x080fe20000410000 */
[----:B------:R-:W-:Y:S01]  /*8970*/  FADD.FTZ R3, R159, R3 ;  /* 0x000000039f037221 */ /* 0x000fe20000010000 */
[-C--:B------:R-:W-:Y:S01]  /*8980*/  FMUL.FTZ R56, R56, R6.reuse ;  /* 0x0000000638387220 */ /* 0x080fe20000410000 */
[----:B------:R-:W-:Y:S01]  /*8990*/  FSEL R154, R154, RZ, P3 ;  /* 0x000000ff9a9a7208 */ /* 0x000fe20001800000 */
[-C--:B------:R-:W-:Y:S01]  /*89a0*/  FMUL.FTZ R57, R57, R6.reuse ;  /* 0x0000000639397220 */ /* 0x080fe20000410000 */
[----:B------:R-:W-:Y:S01]  /*89b0*/  FADD.FTZ R3, R162, R3 ;  /* 0x00000003a2037221 */ /* 0x000fe20000010000 */
[-C--:B------:R-:W-:Y:S01]  /*89c0*/  FMUL.FTZ R60, R60, R6.reuse ;  /* 0x000000063c3c7220 */ /* 0x080fe20000410000 */
[----:B------:R-:W-:Y:S01]  /*89d0*/  FMUL.FTZ R61, R61, R6 ;  /* 0x000000063d3d7220 */ /* 0x000fe20000410000 */
[--C-:B------:R-:W-:Y:S01]  /*89e0*/  FFMA.FTZ R10, R10, UR10, -R154.reuse ;  /* 0x0000000a0a0a7c23 */ /* 0x100fe2000801089a */
[--C-:B------:R-:W-:Y:S01]  /*89f0*/  FFMA.FTZ R11, R11, UR10, -R154.reuse ;  /* 0x0000000a0b0b7c23 */ /* 0x100fe2000801089a */
[--C-:B------:R-:W-:Y:S01]  /*8a00*/  FFMA.FTZ R14, R14, UR10, -R154.reuse ;  /* 0x0000000a0e0e7c23 */ /* 0x100fe2000801089a */
[--C-:B------:R-:W-:Y:S01]  /*8a10*/  FFMA.FTZ R15, R15, UR10, -R154.reuse ;  /* 0x0000000a0f0f7c23 */ /* 0x100fe2000801089a */
[--C-:B------:R-:W-:Y:S01]  /*8a20*/  FFMA.FTZ R178, R152, UR10, -R154.reuse ;  /* 0x0000000a98b27c23 */ /* 0x100fe2000801089a */
[--C-:B------:R-:W-:Y:S01]  /*8a30*/  FFMA.FTZ R153, R153, UR10, -R154.reuse ;  /* 0x0000000a99997c23 */ /* 0x100fe2000801089a */
[----:B------:R-:W0:Y:S01]  /*8a40*/  MUFU.EX2 R10, R10 ;  /* 0x0000000a000a7308 */ /* 0x000e220000000800 */
[----:B------:R-:W-:Y:S01]  /*8a50*/  F2FP.F16.F32.PACK_AB R152, R13, R12 ;  /* 0x0000000c0d98723e */ /* 0x000fe200000000ff */
[--C-:B------:R-:W-:Y:S01]  /*8a60*/  FFMA.FTZ R179, R156, UR10, -R154.reuse ;  /* 0x0000000a9cb37c23 */ /* 0x100fe2000801089a */
[--C-:B------:R-:W-:Y:S01]  /*8a70*/  FFMA.FTZ R157, R157, UR10, -R154.reuse ;  /* 0x0000000a9d9d7c23 */ /* 0x100fe2000801089a */
[--C-:B------:R-:W-:Y:S01]  /*8a80*/  FFMA.FTZ R180, R160, UR10, -R154.reuse ;  /* 0x0000000aa0b47c23 */ /* 0x100fe2000801089a */
[--C-:B------:R-:W-:Y:S01]  /*8a90*/  FFMA.FTZ R161, R161, UR10, -R154.reuse ;  /* 0x0000000aa1a17c23 */ /* 0x100fe2000801089a */
[--C-:B------:R-:W-:Y:S01]  /*8aa0*/  FFMA.FTZ R181, R164, UR10, -R154.reuse ;  /* 0x0000000aa4b57c23 */ /* 0x100fe2000801089a */
[--C-:B------:R-:W-:Y:S01]  /*8ab0*/  FFMA.FTZ R165, R165, UR10, -R154.reuse ;  /* 0x0000000aa5a57c23 */ /* 0x100fe2000801089a */
[----:B------:R-:W1:Y:S01]  /*8ac0*/  MUFU.EX2 R11, R11 ;  /* 0x0000000b000b7308 */ /* 0x000e620000000800 */
[C---:B------:R-:W-:Y:S01]  /*8ad0*/  FADD.FTZ R3, R163.reuse, R3 ;  /* 0x00000003a3037221 */ /* 0x040fe20000010000 */
[----:B------:R-:W-:Y:S01]  /*8ae0*/  F2FP.F16.F32.PACK_AB R160, R163, R162 ;  /* 0x000000a2a3a0723e */ /* 0x000fe200000000ff */
[--C-:B------:R-:W-:Y:S01]  /*8af0*/  FFMA.FTZ R169, R169, UR10, -R154.reuse ;  /* 0x0000000aa9a97c23 */ /* 0x100fe2000801089a */
[--C-:B------:R-:W-:Y:S01]  /*8b00*/  FFMA.FTZ R170, R170, UR10, -R154.reuse ;  /* 0x0000000aaaaa7c23 */ /* 0x100fe2000801089a */
[--C-:B------:R-:W-:Y:S01]  /*8b10*/  FFMA.FTZ R175, R175, UR10, -R154.reuse ;  /* 0x0000000aafaf7c23 */ /* 0x100fe2000801089a */
[----:B------:R-:W-:Y:S01]  /*8b20*/  FADD.FTZ R3, R166, R3 ;  /* 0x00000003a6037221 */ /* 0x000fe20000010000 */
[----:B------:R-:W-:Y:S01]  /*8b30*/  FFMA.FTZ R174, R174, UR10, -R154 ;  /* 0x0000000aaeae7c23 */ /* 0x000fe2000801089a */
[----:B------:R-:W2:Y:S01]  /*8b40*/  MUFU.EX2 R14, R14 ;  /* 0x0000000e000e7308 */ /* 0x000ea20000000800 */
[----:B0-----:R-:W-:Y:S01]  /*8b50*/  FFMA.FTZ R4, R5, R4, R10 ;  /* 0x0000000405047223 */ /* 0x001fe2000001000a */
[C---:B------:R-:W-:Y:S01]  /*8b60*/  FADD.FTZ R3, R167.reuse, R3 ;  /* 0x00000003a7037221 */ /* 0x040fe20000010000 */
[----:B------:R-:W-:Y:S01]  /*8b70*/  F2FP.F16.F32.PACK_AB R162, R167, R166 ;  /* 0x000000a6a7a2723e */ /* 0x000fe200000000ff */
[----:B------:R-:W-:Y:S01]  /*8b80*/  FMUL.FTZ R64, R64, R6 ;  /* 0x0000000640407220 */ /* 0x000fe20000410000 */
[----:B------:R-:W-:Y:S01]  /*8b90*/  F2FP.F16.F32.PACK_AB R156, R155, R172 ;  /* 0x000000ac9b9c723e */ /* 0x000fe200000000ff */
[----:B------:R-:W-:Y:S01]  /*8ba0*/  FMUL.FTZ R65, R65, R6 ;  /* 0x0000000641417220 */ /* 0x000fe20000410000 */
[----:B------:R-:W-:Y:S01]  /*8bb0*/  F2FP.F16.F32.PACK_AB R154, R21, R20 ;  /* 0x00000014159a723e */ /* 0x000fe200000000ff */
[----:B------:R-:W0:Y:S01]  /*8bc0*/  MUFU.EX2 R15, R15 ;  /* 0x0000000f000f7308 */ /* 0x000e220000000800 */
[----:B-1----:R-:W-:Y:S01]  /*8bd0*/  FADD.FTZ R4, R11, R4 ;  /* 0x000000040b047221 */ /* 0x002fe20000010000 */
[----:B------:R-:W-:Y:S01]  /*8be0*/  F2FP.F16.F32.PACK_AB R166, R177, R176 ;  /* 0x000000b0b1a6723e */ /* 0x000fe200000000ff */
        /* <DEDUP_REMOVED lines=12> */
[----:B------:R-:W-:Y:S01]  /*8cb0*/  FMUL.FTZ R88, R88, R6 ;  /* 0x0000000658587220 */ /* 0x000fe20000410000 */
[----:B------:R2:W3:Y:S01]  /*8cc0*/  MUFU.EX2 R12, R153 ;  /* 0x00000099000c7308 */ /* 0x0004e20000000800 */
[C---:B0-----:R-:W-:Y:S01]  /*8cd0*/  FADD.FTZ R4, R15.reuse, R4 ;  /* 0x000000040f047221 */ /* 0x041fe20000010000 */
[----:B------:R-:W-:Y:S01]  /*8ce0*/  F2FP.F16.F32.PACK_AB R155, R15, R14 ;  /* 0x0000000e0f9b723e */ /* 0x000fe200000000ff */
[-C--:B------:R-:W-:Y:S01]  /*8cf0*/  FMUL.FTZ R89, R89, R6.reuse ;  /* 0x0000000659597220 */ /* 0x080fe20000410000 */
[-C--:B------:R-:W-:Y:S01]  /*8d00*/  FMUL.FTZ R92, R92, R6.reuse ;  /* 0x000000065c5c7220 */ /* 0x080fe20000410000 */
[-C--:B------:R-:W-:Y:S01]  /*8d10*/  FMUL.FTZ R93, R93, R6.reuse ;  /* 0x000000065d5d7220 */ /* 0x080fe20000410000 */
[-C--:B------:R-:W-:Y:S01]  /*8d20*/  FMUL.FTZ R96, R96, R6.reuse ;  /* 0x0000000660607220 */ /* 0x080fe20000410000 */
[----:B------:R-:W-:Y:S01]  /*8d30*/  FMUL.FTZ R97, R97, R6 ;  /* 0x0000000661617220 */ /* 0x000fe20000410000 */
        /* <DEDUP_REMOVED lines=20> */
[-C--:B------:R-:W-:Y:S01]  /*8e80*/  FMUL.FTZ R121, R121, R6.reuse ;  /* 0x0000000679797220 */ /* 0x080fe20000410000 */
[-C--:B------:R-:W-:Y:S01]  /*8e90*/  FMUL.FTZ R124, R124, R6.reuse ;  /* 0x000000067c7c7220 */ /* 0x080fe20000410000 */
[-C--:B------:R-:W-:Y:S01]  /*8ea0*/  FMUL.FTZ R125, R125, R6.reuse ;  /* 0x000000067d7d7220 */ /* 0x080fe20000410000 */
[-C--:B------:R-:W-:Y:S01]  /*8eb0*/  FMUL.FTZ R128, R128, R6.reuse ;  /* 0x0000000680807220 */ /* 0x080fe20000410000 */
[-C--:B------:R-:W-:Y:S01]  /*8ec0*/  FMUL.FTZ R129, R129, R6.reuse ;  /* 0x0000000681817220 */ /* 0x080fe20000410000 */
[----:B------:R-:W0:Y:S01]  /*8ed0*/  MUFU.EX2 R161, R161 ;  /* 0x000000a100a17308 */ /* 0x000e220000000800 */
[C---:B--2---:R-:W-:Y:S01]  /*8ee0*/  FADD.FTZ R4, R13.reuse, R4 ;  /* 0x000000040d047221 */ /* 0x044fe20000010000 */
[----:B------:R-:W-:Y:S01]  /*8ef0*/  F2FP.F16.F32.PACK_AB R159, R13, R159 ;  /* 0x0000009f0d9f723e */ /* 0x000fe200000000ff */
[----:B------:R1:W-:Y:S01]  /*8f00*/  STSM.16.M88.4 [R19+0x26800], R152 ;  /* 0x0268009813007844 */ /* 0x0003e20000000200 */
[-C--:B------:R-:W-:Y:S01]  /*8f10*/  FMUL.FTZ R132, R132, R6.reuse ;  /* 0x0000000684847220 */ /* 0x080fe20000410000 */
[-C--:B------:R-:W-:Y:S01]  /*8f20*/  FMUL.FTZ R133, R133, R6.reuse ;  /* 0x0000000685857220 */ /* 0x080fe20000410000 */
[-C--:B------:R-:W-:Y:S01]  /*8f30*/  FMUL.FTZ R136, R136, R6.reuse ;  /* 0x0000000688887220 */ /* 0x080fe20000410000 */
[----:B------:R1:W-:Y:S01]  /*8f40*/  STSM.16.M88.4 [R22], R156 ;  /* 0x0000009c16007844 */ /* 0x0003e20000000200 */
[----:B------:R-:W2:Y:S01]  /*8f50*/  MUFU.EX2 R163, R181 ;  /* 0x000000b500a37308 */ /* 0x000ea20000000800 */
        /* <DEDUP_REMOVED lines=8> */
[C---:B0-----:R-:W-:Y:S01]  /*8fe0*/  FADD.FTZ R4, R161.reuse, R4 ;  /* 0x00000004a1047221 */ /* 0x041fe20000010000 */
[----:B------:R-:W-:Y:S01]  /*8ff0*/  F2FP.F16.F32.PACK_AB R161, R161, R180 ;  /* 0x000000b4a1a1723e */ /* 0x000fe200000000ff */
[----:B------:R-:W-:Y:S01]  /*9000*/  FMUL.FTZ R149, R149, R6 ;  /* 0x0000000695957220 */ /* 0x000fe20000410000 */
[-C--:B------:R-:W-:Y:S01]  /*9010*/  FMUL.FTZ R26, R26, R5.reuse ;  /* 0x000000051a1a7220 */ /* 0x080fe20000410000 */
[-C--:B------:R-:W-:Y:S01]  /*9020*/  FMUL.FTZ R27, R27, R5.reuse ;  /* 0x000000051b1b7220 */ /* 0x080fe20000410000 */
[-C--:B------:R-:W-:Y:S01]  /*9030*/  FMUL.FTZ R30, R30, R5.reuse ;  /* 0x000000051e1e7220 */ /* 0x080fe20000410000 */
[-C--:B------:R-:W-:Y:S01]  /*9040*/  FMUL.FTZ R31, R31, R5.reuse ;  /* 0x000000051f1f7220 */ /* 0x080fe20000410000 */
[----:B------:R-:W0:Y:S01]  /*9050*/  MUFU.EX2 R169, R169 ;  /* 0x000000a900a97308 */ /* 0x000e220000000800 */
[----:B--2---:R-:W-:Y:S01]  /*9060*/  FADD.FTZ R4, R163, R4 ;  /* 0x00000004a3047221 */ /* 0x004fe20000010000 */
[-C--:B------:R-:W-:Y:S01]  /*9070*/  FMUL.FTZ R34, R34, R5.reuse ;  /* 0x0000000522227220 */ /* 0x080fe20000410000 */
[-C--:B------:R-:W-:Y:S01]  /*9080*/  FMUL.FTZ R35, R35, R5.reuse ;  /* 0x0000000523237220 */ /* 0x080fe20000410000 */
[-C--:B------:R-:W-:Y:S01]  /*9090*/  FMUL.FTZ R38, R38, R5.reuse ;  /* 0x0000000526267220 */ /* 0x080fe20000410000 */
        /* <DEDUP_REMOVED lines=10> */
[----:B------:R1:W-:Y:S01]  /*9140*/  STSM.16.M88.4 [R184], R160 ;  /* 0x000000a0b8007844 */ /* 0x0003e20000000200 */
[----:B------:R-:W3:Y:S01]  /*9150*/  MUFU.EX2 R164, R171 ;  /* 0x000000ab00a47308 */ /* 0x000ee20000000800 */
        /* <DEDUP_REMOVED lines=8> */
[C---:B--2---:R-:W-:Y:S01]  /*91e0*/  FADD.FTZ R4, R170.reuse, R4 ;  /* 0x00000004aa047221 */ /* 0x044fe20000010000 */
[----:B------:R-:W-:Y:S01]  /*91f0*/  F2FP.F16.F32.PACK_AB R165, R170, R169 ;  /* 0x000000a9aaa5723e */ /* 0x000fe200000000ff */
[-C--:B------:R-:W-:Y:S01]  /*9200*/  FMUL.FTZ R66, R66, R5.reuse ;  /* 0x0000000542427220 */ /* 0x080fe20000410000 */
[-C--:B------:R-:W-:Y:S01]  /*9210*/  FMUL.FTZ R67, R67, R5.reuse ;  /* 0x0000000543437220 */ /* 0x080fe20000410000 */
[-C--:B------:R-:W-:Y:S01]  /*9220*/  FMUL.FTZ R70, R70, R5.reuse ;  /* 0x0000000546467220 */ /* 0x080fe20000410000 */
[-C--:B------:R-:W-:Y:S01]  /*9230*/  FMUL.FTZ R71, R71, R5.reuse ;  /* 0x0000000547477220 */ /* 0x080fe20000410000 */
[-C--:B------:R-:W-:Y:S01]  /*9240*/  FMUL.FTZ R74, R74, R5.reuse ;  /* 0x000000054a4a7220 */ /* 0x080fe20000410000 */
[----:B------:R-:W2:Y:S01]  /*9250*/  MUFU.EX2 R175, R175 ;  /* 0x000000af00af7308 */ /* 0x000ea20000000800 */
[----:B---3--:R-:W-:Y:S01]  /*9260*/  FADD.FTZ R3, R164, R3 ;  /* 0x00000003a4037221 */ /* 0x008fe20000010000 */
[----:B------:R-:W-:Y:S01]  /*9270*/  F2FP.F16.F32.PACK_AB R164, R173, R164 ;  /* 0x000000a4ada4723e */ /* 0x000fe200000000ff */
[-C--:B------:R-:W-:Y:S01]  /*9280*/  FMUL.FTZ R75, R75, R5.reuse ;  /* 0x000000054b4b7220 */ /* 0x080fe20000410000 */
[-C--:B------:R-:W-:Y:S01]  /*9290*/  FMUL.FTZ R78, R78, R5.reuse ;  /* 0x000000054e4e7220 */ /* 0x080fe20000410000 */
[----:B------:R-:W-:Y:S01]  /*92a0*/  FADD.FTZ R3, R173, R3 ;  /* 0x00000003ad037221 */ /* 0x000fe20000010000 */
[-C--:B------:R-:W-:Y:S01]  /*92b0*/  FMUL.FTZ R79, R79, R5.reuse ;  /* 0x000000054f4f7220 */ /* 0x080fe20000410000 */
[-C--:B------:R-:W-:Y:S01]  /*92c0*/  FMUL.FTZ R82, R82, R5.reuse ;  /* 0x0000000552527220 */ /* 0x080fe20000410000 */
[-C--:B------:R-:W-:Y:S01]  /*92d0*/  FMUL.FTZ R83, R83, R5.reuse ;  /* 0x0000000553537220 */ /* 0x080fe20000410000 */
[----:B0-----:R-:W-:Y:S01]  /*92e0*/  FADD.FTZ R4, R167, R4 ;  /* 0x00000004a7047221 */ /* 0x001fe20000010000 */
[----:B------:R-:W-:Y:S01]  /*92f0*/  FADD.FTZ R3, R176, R3 ;  /* 0x00000003b0037221 */ /* 0x000fe20000010000 */
[-C--:B------:R-:W-:Y:S01]  /*9300*/  FMUL.FTZ R86, R86, R5.reuse ;  /* 0x0000000556567220 */ /* 0x080fe20000410000 */
[-C--:B------:R-:W-:Y:S01]  /*9310*/  FMUL.FTZ R87, R87, R5.reuse ;  /* 0x0000000557577220 */ /* 0x080fe20000410000 */
[-C--:B------:R-:W-:Y:S01]  /*9320*/  FMUL.FTZ R90, R90, R5.reuse ;  /* 0x000000055a5a7220 */ /* 0x080fe20000410000 */
[----:B------:R-:W-:Y:S01]  /*9330*/  FADD.FTZ R3, R177, R3 ;  /* 0x00000003b1037221 */ /* 0x000fe20000010000 */
[-C--:B------:R-:W-:Y:S01]  /*9340*/  FMUL.FTZ R91, R91, R5.reuse ;  /* 0x000000055b5b7220 */ /* 0x080fe20000410000 */
[----:B------:R-:W-:Y:S01]  /*9350*/  FMUL.FTZ R94, R94, R5 ;  /* 0x000000055e5e7220 */ /* 0x000fe20000410000 */
[C---:B--2---:R-:W-:Y:S01]  /*9360*/  F2FP.F16.F32.PACK_AB R167, R175.reuse, R167 ;  /* 0x000000a7afa7723e */ /* 0x044fe200000000ff */
[----:B------:R-:W-:Y:S01]  /*9370*/  FADD.FTZ R4, R175, R4 ;  /* 0x00000004af047221 */ /* 0x000fe20000010000 */
[-C--:B------:R-:W-:Y:S01]  /*9380*/  FMUL.FTZ R95, R95, R5.reuse ;  /* 0x000000055f5f7220 */ /* 0x080fe20000410000 */
[-C--:B------:R-:W-:Y:S01]  /*9390*/  FMUL.FTZ R98, R98, R5.reuse ;  /* 0x0000000562627220 */ /* 0x080fe20000410000 */
[-C--:B------:R-:W-:Y:S01]  /*93a0*/  FMUL.FTZ R99, R99, R5.reuse ;  /* 0x0000000563637220 */ /* 0x080fe20000410000 */
[----:B------:R1:W-:Y:S01]  /*93b0*/  STSM.16.M88.4 [R23], R164 ;  /* 0x000000a417007844 */ /* 0x0003e20000000200 */
        /* <DEDUP_REMOVED lines=26> */
[----:B-1----:R-:W-:Y:S06]  /*9560*/  @!P0 BRA `(.L_x_2384) ;  /* 0x0000000000048947 */ /* 0x002fec0003800000 */
[----:B------:R-:W-:Y:S01]  /*9570*/  BPT.TRAP 0x1 ;  /* 0x000000040000795c */ /* 0x000fe20000300000 */
.L_x_2384:
[----:B------:R0:W1:Y:S01]  /*9580*/  SYNCS.PHASECHK.TRANS64.TRYWAIT P2, [UR28+0x28c50], R7 ;  /* 0x028c5007ff0075a7 */ /* 0x000062000804015c */
[----:B------:R-:W-:Y:S05]  /*9590*/  @!P0 BRA `(.L_x_2385) ;  /* 0x0000000000048947 */ /* 0x000fea0003800000 */
[----:B------:R-:W-:Y:S01]  /*95a0*/  BPT.TRAP 0x1 ;  /* 0x000000040000795c */ /* 0x000fe20000300000 */
.L_x_2385:
[----:B-1----:R-:W-:Y:S05]  /*95b0*/  @P2 BRA `(.L_x_2386) ;  /* 0x0000000000082947 */ /* 0x002fea0003800000 */
[----:B------:R-:W1:Y:S02]  /*95c0*/  SYNCS.PHASECHK.TRANS64.TRYWAIT P2, [UR28+0x28c50], R7 ;  /* 0x028c5007ff0075a7 */ /* 0x000e64000804015c */
[----:B-1----:R-:W-:Y:S05]  /*95d0*/  @!P2 BRA `(.L_x_2387) ;  /* 0x0000011c00c4a947 */ /* 0x002fea0003800000 */
.L_x_2386:
        /* <DEDUP_REMOVED lines=42> */
[----:B------:R-:W-:Y:S01]  /*9880*/  IMAD.MOV.U32 R6, RZ, RZ, R9 ;  /* 0x000000ffff067224 */ /* 0x000fe200078e0009 */
[----:B------:R-:W-:Y:S01]  /*9890*/  UMOV UR37, UR24 ;  /* 0x0000001800257c82 */ /* 0x000fe20008000000 */
[----:B------:R-:W-:-:S07]  /*98a0*/  IMAD.MOV.U32 R5, RZ, RZ, R8 ;  /* 0x000000ffff057224 */ /* 0x000fce00078e0008 */
.L_x_2371:
[----:B------:R-:W-:Y:S01]  /*98b0*/  ULDC UR6, c[0x0][0x448] ;  /* 0x0001120000067ab9 */ /* 0x000fe20000000800 */
[----:B------:R-:W-:Y:S01]  /*98c0*/  ULDC UR15, c[0x0][0x9e4] ;  /* 0x00027900000f7ab9 */ /* 0x000fe20000000800 */
[----:B------:R-:W-:Y:S02]  /*98d0*/  UISETP.NE.AND UP0, UPT, UR6, 0x1, UPT ;  /* 0x000000010600788c */ /* 0x000fe4000bf05270 */
[----:B------:R-:W-:Y:S02]  /*98e0*/  UISETP.GE.AND UP1, UPT, UR15, 0x1, UPT ;  /* 0x000000010f00788c */ /* 0x000fe4000bf26270 */
[----:B------:R-:W-:Y:S02]  /*98f0*/  UIADD3 UR11, UR42, 0x3f, URZ ;  /* 0x0000003f2a0b7890 */ /* 0x000fe4000fffe03f */
[----:B------:R-:W-:Y:S02]  /*9900*/  UIADD3 UR14, UR49, 0x1, -UR51 ;  /* 0x00000001310e7890 */ /* 0x000fe4000fffe833 */
[----:B------:R-:W-:-:S03]  /*9910*/  PLOP3.LUT P5, PT, PT, PT, UP1, 0x80, 0x0 ;  /* 0x000000000000781c */ /* 0x000fc60003faf018 */
[----:B------:R-:W-:Y:S01]  /*9920*/  @UP0 ULDC UR6, c[0x0][0x44c] ;  /* 0x0001130000060ab9 */ /* 0x000fe20000000800 */
[----:B------:R-:W-:Y:S01]  /*9930*/  @UP0 ULDC UR18, c[0x0][0x450] ;  /* 0x0001140000120ab9 */ /* 0x000fe20000000800 */
[----:B------:R-:W-:-:S04]  /*9940*/  UIMAD.WIDE.U32 UR6, UR11, UR6, URZ ;  /* 0x000000060b0672a5 */ /* 0x000fc8000f8e003f */
[----:B------:R-:W-:-:S04]  /*9950*/  @UP0 USHF.R.U32.HI UR11, URZ, UR18, UR7 ;  /* 0x000000123f0b0299 */ /* 0x000fc80008011607 */
[----:B------:R-:W-:-:S03]  /*9960*/  UIADD3 UR11, UR14, UR11, URZ ;  /* 0x0000000b0e0b7290 */ /* 0x000fc6000fffe03f */
        /* <DEDUP_REMOVED lines=13> */
.L_x_2390:
[----:B------:R-:W-:-:S11]  /*9a40*/  UISETP.NE.AND UP1, UPT, UR15, 0x1, UPT ;  /* 0x000000010f00788c */ /* 0x000fd6000bf25270 */
[----:B------:R-:W-:Y:S02]  /*9a50*/  @UP1 ULDC.64 UR18, c[0x0][0x9e8] ;  /* 0x00027a0000121ab9 */ /* 0x000fe40000000a00 */
[----:B------:R-:W-:-:S04]  /*9a60*/  UIMAD.WIDE.U32 UR6, UR11, UR18, URZ ;  /* 0x000000120b0672a5 */ /* 0x000fc8000f8e003f */
[----:B------:R-:W-:-:S12]  /*9a70*/  @UP1 USHF.R.U32.HI UR11, URZ, UR19, UR7 ;  /* 0x000000133f0b1299 */ /* 0x000fd80008011607 */
.L_x_2391:
[----:B------:R-:W-:-:S04]  /*9a80*/  UIMAD UR11, UR11, UR15, URZ ;  /* 0x0000000f0b0b72a4 */ /* 0x000fc8000f8e023f */
[----:B------:R-:W-:-:S04]  /*9a90*/  UISETP.LT.AND UP1, UPT, UR14, UR11, UPT ;  /* 0x0000000b0e00728c */ /* 0x000fc8000bf21270 */
[----:B------:R-:W-:-:S12]  /*9aa0*/  USEL UR14, UR14, UR11, !UP1 ;  /* 0x0000000b0e0e7287 */ /* 0x000fd8000c800000 */
.L_x_2389:
        /* <DEDUP_REMOVED lines=12> */
[----:B------:R-:W-:Y:S01]  /*9b70*/  UMOV UR24, UR37 ;  /* 0x0000002500187c82 */ /* 0x000fe20008000000 */
[----:B------:R-:W-:Y:S01]  /*9b80*/  ULDC UR25, c[0x0][0x9d8] ;  /* 0x0002760000197ab9 */ /* 0x000fe20000000800 */
[----:B------:R-:W-:-:S05]  /*9b90*/  ULDC UR21, c[0x0][0x988] ;  /* 0x0002620000157ab9 */ /* 0x000fca0000000800 */
.L_x_2401:
        /* <DEDUP_REMOVED lines=10> */
.L_x_2393:
[----:B------:R-:W-:Y:S01]  /*9c40*/  ULEA UR26, UR37, UR46, 0x3 ;  /* 0x0000002e251a7291 */ /* 0x000fe2000f8e183f */
[----:B0-----:R-:W-:-:S05]  /*9c50*/  IMAD.U32 R7, RZ, RZ, UR38 ;  /* 0x00000026ff077e24 */ /* 0x001fca000f8e00ff */
[----:B------:R-:W-:-:S04]  /*9c60*/  SHF.L.U32 R7, R7, 0x1f, RZ ;  /* 0x0000001f07077819 */ /* 0x000fc800000006ff */
[----:B------:R0:W3:Y:S01]  /*9c70*/  SYNCS.PHASECHK.TRANS64.TRYWAIT P2, [UR26+0x28c30], R7 ;  /* 0x028c3007ff0075a7 */ /* 0x0000e2000804015a */
[----:B------:R-:W-:Y:S05]  /*9c80*/  @!P0 BRA `(.L_x_2394) ;  /* 0x0000000000048947 */ /* 0x000fea0003800000 */
[----:B------:R-:W-:Y:S01]  /*9c90*/  BPT.TRAP 0x1 ;  /* 0x000000040000795c */ /* 0x000fe20000300000 */
.L_x_2394:
[----:B---3--:R-:W-:Y:S05]  /*9ca0*/  @P2 BRA `(.L_x_2395) ;  /* 0x0000000000082947 */ /* 0x008fea0003800000 */
[----:B------:R-:W3:Y:S02]  /*9cb0*/  SYNCS.PHASECHK.TRANS64.TRYWAIT P2, [UR26+0x28c30], R7 ;  /* 0x028c3007ff0075a7 */ /* 0x000ee4000804015a */
[----:B---3--:R-:W-:Y:S05]  /*9cc0*/  @!P2 BRA `(.L_x_2396) ;  /* 0x00000118001ca947 */ /* 0x008fea0003800000 */
.L_x_2395:
[----:B------:R-:W-:Y:S01]  /*9cd0*/  R2UR UR18, R0 ;  /* 0x00000000001272ca */ /* 0x000fe200000e0000 */
[----:B-12---:R-:W-:Y:S01]  /*9ce0*/  WARPGROUP.ARRIVE ;  /* 0x00000000000079c5 */ /* 0x006fe20000000000 */
[----:B------:R-:W-:Y:S01]  /*9cf0*/  UMOV UR19, 0x40000040 ;  /* 0x4000004000137882 */ /* 0x000fe20000000000 */
[----:B------:R-:W-:Y:S01]  /*9d00*/  UMOV UR7, 0x40000040 ;  /* 0x4000004000077882 */ /* 0x000fe20000000000 */
[----:B------:R-:W-:Y:S01]  /*9d10*/  UMOV UR11, 0x40000040 ;  /* 0x40000040000b7882 */ /* 0x000fe20000000000 */
[----:B------:R-:W-:Y:S01]  /*9d20*/  UMOV UR15, 0x40000040 ;  /* 0x40000040000f7882 */ /* 0x000fe20000000000 */
[----:B------:R-:W-:-:S07]  /*9d30*/  ISETP.NE.AND P2, PT, R17, RZ, PT ;  /* 0x000000ff1100720c */ /* 0x000fce0003f45270 */
[----:B------:R-:W-:-:S04]  /*9d40*/  ULEA UR18, UR37, UR18, 0x9 ;  /* 0x0000001225127291 */ /* 0x000fc8000f8e483f */
[----:B------:R-:W-:Y:S02]  /*9d50*/  UIADD3 UR6, UR18, 0x2, URZ ;  /* 0x0000000212067890 */ /* 0x000fe4000fffe03f */
[----:B------:R-:W-:Y:S02]  /*9d60*/  UIADD3 UR10, UR18, 0x4, URZ ;  /* 0x00000004120a7890 */ /* 0x000fe4000fffe03f */
[----:B------:R-:W-:Y:S02]  /*9d70*/  UIADD3 UR14, UR18, 0x6, URZ ;  /* 0x00000006120e7890 */ /* 0x000fe4000fffe03f */
[----:B------:R-:W-:Y:S03]  /*9d80*/  HGMMA.64x64x16.F32 R152, gdesc[UR16], RZ, !UPT, gsb0 ;  /* 0x00e00000109879f0 */ /* 0x000fe6000c0008ff */
        /* <DEDUP_REMOVED lines=8> */
[----:B------:R-:W-:-:S06]  /*9e10*/  WARPGROUP.ARRIVE ;  /* 0x00000000000079c5 */ /* 0x000fcc0000000000 */
[----:B------:R-:W-:Y:S03]  /*9e20*/  HGMMA.64x64x16.F32 R152, gdesc[UR12], R152, gsb0 ;  /* 0x00e000000c9879f0 */ /* 0x000fe60008000898 */
[----:B------:R-:W-:Y:S02]  /*9e30*/  WARPGROUP.DEPBAR.LE gsb0, 0x0 ;  /* 0x00008000000079c5 */ /* 0x000fe40000010000 */
[----:B---3--:R-:W-:Y:S01]  /*9e40*/  FMUL.FTZ R6, R152, UR25 ;  /* 0x0000001998067c20 */ /* 0x008fe20008410000 */
        /* <DEDUP_REMOVED lines=246> */
[----:B------:R-:W-:Y:S01]  /*adb0*/  FMUL.FTZ R38, R38, R8 ;  /* 0x0000000826267220 */ /* 0x000fe20000410000 */
        /* <DEDUP_REMOVED lines=120> */
.L_x_2397:
[----:B------:R1:W2:Y:S01]  /*b540*/  SYNCS.PHASECHK.TRANS64.TRYWAIT P2, [UR26+0x28c50], R7 ;  /* 0x028c5007ff0075a7 */ /* 0x0002a2000804015a */
[----:B------:R-:W-:Y:S05]  /*b550*/  @!P0 BRA `(.L_x_2398) ;  /* 0x0000000000048947 */ /* 0x000fea0003800000 */
[----:B------:R-:W-:Y:S01]  /*b560*/  BPT.TRAP 0x1 ;  /* 0x000000040000795c */ /* 0x000fe20000300000 */
.L_x_2398:
[----:B--2---:R-:W-:Y:S05]  /*b570*/  @P2 BRA `(.L_x_2399) ;  /* 0x0000000000082947 */ /* 0x004fea0003800000 */
[----:B------:R-:W2:Y:S02]  /*b580*/  SYNCS.PHASECHK.TRANS64.TRYWAIT P2, [UR26+0x28c50], R7 ;  /* 0x028c5007ff0075a7 */ /* 0x000ea4000804015a */
[----:B--2---:R-:W-:Y:S05]  /*b590*/  @!P2 BRA `(.L_x_2400) ;  /* 0x000001000000a947 */ /* 0x004fea0003800000 */
.L_x_2399:
        /* <DEDUP_REMOVED lines=40> */
[----:B------:R-:W-:-:S05]  /*b820*/  UMOV UR21, UR23 ;  /* 0x0000001700157c82 */ /* 0x000fca0008000000 */
.L_x_2392:
[----:B------:R-:W-:-:S06]  /*b830*/  UISETP.GE.AND UP1, UPT, UR21, UR48, UPT ;  /* 0x000000301500728c */ /* 0x000fcc000bf26270 */
[----:B------:R-:W-:-:S13]  /*b840*/  PLOP3.LUT P2, PT, PT, PT, UP1, 0x80, 0x0 ;  /* 0x000000000000781c */ /* 0x000fda0003f4f018 */
[----:B------:R-:W-:Y:S05]  /*b850*/  @!P2 BRA `(.L_x_2402) ;  /* 0x0000002400e4a947 */ /* 0x000fea0003800000 */
[----:B------:R-:W-:Y:S01]  /*b860*/  IMAD.MOV.U32 R10, RZ, RZ, R6 ;  /* 0x000000ffff0a7224 */ /* 0x000fe200078e0006 */
[----:B------:R-:W-:Y:S01]  /*b870*/  UMOV UR23, UR37 ;  /* 0x0000002500177c82 */ /* 0x000fe20008000000 */
[----:B------:R-:W-:Y:S01]  /*b880*/  IMAD.MOV.U32 R11, RZ, RZ, R5 ;  /* 0x000000ffff0b7224 */ /* 0x000fe200078e0005 */
[----:B------:R-:W-:Y:S01]  /*b890*/  ULDC UR24, c[0x0][0x9e4] ;  /* 0x0002790000187ab9 */ /* 0x000fe20000000800 */
[----:B------:R-:W-:Y:S01]  /*b8a0*/  ULDC UR25, c[0x0][0x9d8] ;  /* 0x0002760000197ab9 */ /* 0x000fe20000000800 */
[----:B------:R-:W-:Y:S01]  /*b8b0*/  ULDC UR22, c[0x0][0x988] ;  /* 0x0002620000167ab9 */ /* 0x000fe20000000800 */
[----:B------:R-:W-:-:S05]  /*b8c0*/  ULDC UR26, c[0x0][0x9e0] ;  /* 0x00027800001a7ab9 */ /* 0x000fca0000000800 */
.L_x_2419:
[----:B------:R-:W-:-:S04]  /*b8d0*/  UIADD3 UR37, UR23, 0x1, URZ ;  /* 0x0000000117257890 */ /* 0x000fc8000fffe03f */
[----:B------:R-:W-:-:S04]  /*b8e0*/  UISETP.NE.AND UP1, UPT, UR37, 0x2, UPT ;  /* 0x000000022500788c */ /* 0x000fc8000bf25270 */
[----:B------:R-:W-:Y:S02]  /*b8f0*/  USEL UR6, URZ, 0x1, UP1 ;  /* 0x000000013f067887 */ /* 0x000fe40008800000 */
[----:B------:R-:W-:Y:S02]  /*b900*/  USEL UR37, UR37, URZ, UP1 ;  /* 0x0000003f25257287 */ /* 0x000fe40008800000 */
[----:B------:R-:W-:Y:S01]  /*b910*/  ULOP3.LUT UR38, UR38, UR6, URZ, 0x3c, !UPT ;  /* 0x0000000626267292 */ /* 0x000fe2000f8e3c3f */
[----:B---3--:R-:W-:Y:S11]  /*b920*/  @!P0 BRA `(.L_x_2403) ;  /* 0x0000000000048947 */ /* 0x008ff60003800000 */
[----:B------:R-:W-:Y:S01]  /*b930*/  BPT.TRAP 0x1 ;  /* 0x000000040000795c */ /* 0x000fe20000300000 */
.L_x_2403:
[----:B------:R-:W-:Y:S01]  /*b940*/  ULEA UR27, UR37, UR46, 0x3 ;  /* 0x0000002e251b7291 */ /* 0x000fe2000f8e183f */
[----:B01----:R-:W-:-:S05]  /*b950*/  IMAD.U32 R7, RZ, RZ, UR38 ;  /* 0x00000026ff077e24 */ /* 0x003fca000f8e00ff */
[----:B------:R-:W-:-:S04]  /*b960*/  SHF.L.U32 R7, R7, 0x1f, RZ ;  /* 0x0000001f07077819 */ /* 0x000fc800000006ff */
[----:B------:R0:W1:Y:S01]  /*b970*/  SYNCS.PHASECHK.TRANS64.TRYWAIT P2, [UR27+0x28c30], R7 ;  /* 0x028c3007ff0075a7 */ /* 0x000062000804015b */
[----:B------:R-:W-:Y:S05]  /*b980*/  @!P0 BRA `(.L_x_2404) ;  /* 0x0000000000048947 */ /* 0x000fea0003800000 */
[----:B------:R-:W-:Y:S01]  /*b990*/  BPT.TRAP 0x1 ;  /* 0x000000040000795c */ /* 0x000fe20000300000 */
.L_x_2404:
[----:B-1----:R-:W-:Y:S05]  /*b9a0*/  @P2 BRA `(.L_x_2405) ;  /* 0x0000000000082947 */ /* 0x002fea0003800000 */
[----:B------:R-:W1:Y:S02]  /*b9b0*/  SYNCS.PHASECHK.TRANS64.TRYWAIT P2, [UR27+0x28c30], R7 ;  /* 0x028c3007ff0075a7 */ /* 0x000e64000804015b */
[----:B-1----:R-:W-:Y:S05]  /*b9c0*/  @!P2 BRA `(.L_x_2406) ;  /* 0x000000fc0008a947 */ /* 0x002fea0003800000 */
.L_x_2405:
[----:B------:R-:W-:Y:S01]  /*b9d0*/  R2UR UR18, R0 ;  /* 0x00000000001272ca */ /* 0x000fe200000e0000 */
[----:B--2---:R-:W-:Y:S01]  /*b9e0*/  WARPGROUP.ARRIVE ;  /* 0x00000000000079c5 */ /* 0x004fe20000000000 */
[----:B------:R-:W-:Y:S01]  /*b9f0*/  UMOV UR19, 0x40000040 ;  /* 0x4000004000137882 */ /* 0x000fe20000000000 */
[----:B------:R-:W-:Y:S01]  /*ba00*/  UMOV UR7, 0x40000040 ;  /* 0x4000004000077882 */ /* 0x000fe20000000000 */
[----:B------:R-:W-:Y:S01]  /*ba10*/  UMOV UR11, 0x40000040 ;  /* 0x40000040000b7882 */ /* 0x000fe20000000000 */
[----:B------:R-:W-:Y:S01]  /*ba20*/  UMOV UR15, 0x40000040 ;  /* 0x40000040000f7882 */ /* 0x000fe20000000000 */
[----:B------:R-:W-:Y:S01]  /*ba30*/  PLOP3.LUT P2, PT, PT, PT, UP0, 0x80, 0x0 ;  /* 0x000000000000781c */ /* 0x000fe20003f4f008 */
[----:B------:R-:W-:Y:S02]  /*ba40*/  IMAD.U32 R20, RZ, RZ, UR27 ;  /* 0x0000001bff147e24 */ /* 0x000fe4000f8e00ff */
[----:B------:R-:W-:-:S04]  /*ba50*/  IMAD.U32 R9, RZ, RZ, UR51 ;  /* 0x00000033ff097e24 */ /* 0x000fc8000f8e00ff */
        /* <DEDUP_REMOVED lines=20> */
[----:B------:R-:W-:Y:S02]  /*bba0*/  VIADD R172, R186, UR42 ;  /* 0x0000002abaac7c36 */ /* 0x000fe40008000000 */
[----:B------:R-:W-:Y:S01]  /*bbb0*/  FMUL.FTZ R13, R158, UR25 ;  /* 0x000000199e0d7c20 */ /* 0x000fe20008410000 */
[----:B------:R-:W-:Y:S01]  /*bbc0*/  FMUL.FTZ R158, R167, UR25 ;  /* 0x00000019a79e7c20 */ /* 0x000fe20008410000 */
[----:B------:R-:W-:Y:S01]  /*bbd0*/  FMUL.FTZ R167, R178, UR25 ;  /* 0x00000019b2a77c20 */ /* 0x000fe20008410000 */
[----:B------:R-:W-:Y:S01]  /*bbe0*/  @P2 IMAD.HI.U32 R8, R172, UR6, RZ ;  /* 0x00000006ac082c27 */ /* 0x000fe2000f8e00ff */
[----:B------:R-:W-:-:S03]  /*bbf0*/  @UP0 ULDC UR6, c[0x0][0x450] ;  /* 0x0001140000060ab9 */ /* 0x000fc60000000800 */
[----:B------:R-:W-:Y:S01]  /*bc00*/  FMUL.FTZ R5, R152, UR25 ;  /* 0x0000001998057c20 */ /* 0x000fe20008410000 */
[----:B------:R-:W-:Y:S01]  /*bc10*/  FMUL.FTZ R14, R153, UR25 ;  /* 0x00000019990e7c20 */ /* 0x000fe20008410000 */
[----:B------:R-:W-:Y:S01]  /*bc20*/  FMUL.FTZ R12, R155, UR25 ;  /* 0x000000199b0c7c20 */ /* 0x000fe20008410000 */
[----:B------:R-:W-:Y:S01]  /*bc30*/  @P2 SHF.R.U32.HI R172, RZ, UR6, R8 ;  /* 0x00000006ffac2c19 */ /* 0x000fe20008011608 */
[----:B------:R-:W-:Y:S01]  /*bc40*/  @!P1 VIADD R8, R20, 0x28c40 ;  /* 0x00028c4014089836 */ /* 0x000fe20000000000 */
[----:B------:R-:W-:Y:S01]  /*bc50*/  USHF.L.U32 UR6, UR21, 0x6, URZ ;  /* 0x0000000615067899 */ /* 0x000fe2000800063f */
[----:B------:R-:W-:Y:S01]  /*bc60*/  FMUL.FTZ R21, R156, UR25 ;  /* 0x000000199c157c20 */ /* 0x000fe20008410000 */
[----:B------:R-:W-:Y:S01]  /*bc70*/  FMUL.FTZ R152, R157, UR25 ;  /* 0x000000199d987c20 */ /* 0x000fe20008410000 */
[----:B------:R-:W2:Y:S01]  /*bc80*/  SHFL.IDX PT, R178, R172, RZ, 0x1c1f ;  /* 0x001c1fffacb27589 */ /* 0x000ea200000e0000 */
[----:B------:R-:W-:Y:S01]  /*bc90*/  @!P1 PRMT R8, RZ, 0x654, R8 ;  /* 0x00000654ff089816 */ /* 0x000fe20000000008 */
[----:B-1----:R-:W-:Y:S01]  /*bca0*/  FMUL.FTZ R6, R154, UR25 ;  /* 0x000000199a067c20 */ /* 0x002fe20008410000 */
        /* <DEDUP_REMOVED lines=20> */
[----:B------:R-:W3:Y:S01]  /*bdf0*/  MUFU.TANH R5, R5 ;  /* 0x0000000500057308 */ /* 0x000ee20000002400 */
[----:B-1----:R-:W-:-:S05]  /*be00*/  IMAD.U32 R8, RZ, RZ, UR6 ;  /* 0x00000006ff087e24 */ /* 0x002fca000f8e00ff */
[----:B------:R-:W-:Y:S02]  /*be10*/  IADD3 R8, -R2, 0x1, -R8 ;  /* 0x0000000102087810 */ /* 0x000fe40007ffe908 */
[----:B------:R-:W1:Y:S02]  /*be20*/  MUFU.TANH R14, R14 ;  /* 0x0000000e000e7308 */ /* 0x000e640000002400 */
[----:B------:R-:W-:-:S06]  /*be30*/  IADD3 R8, -R9, UR49, R8 ;  /* 0x0000003109087c10 */ /* 0x000fcc000fffe108 */
[----:B------:R-:W4:Y:S01]  /*be40*/  MUFU.TANH R6, R6 ;  /* 0x0000000600067308 */ /* 0x000f220000002400 */
[C---:B------:R-:W-:Y:S02]  /*be50*/  VIADD R182, R8.reuse, UR26 ;  /* 0x0000001a08b67c36 */ /* 0x040fe40008000000 */
[----:B------:R-:W-:Y:S02]  /*be60*/  VIADD R181, R8, UR20 ;  /* 0x0000001408b57c36 */ /* 0x000fe40008000000 */
[--C-:B--2---:R-:W-:Y:S02]  /*be70*/  IMAD.IADD R180, R182, 0x1, R178.reuse ;  /* 0x00000001b6b47824 */ /* 0x104fe400078e02b2 */
[----:B------:R-:W-:Y:S01]  /*be80*/  IMAD.IADD R179, R181, 0x1, R178 ;  /* 0x00000001b5b37824 */ /* 0x000fe200078e02b2 */
[----:B------:R-:W2:Y:S08]  /*be90*/  MUFU.TANH R12, R12 ;  /* 0x0000000c000c7308 */ /* 0x000eb00000002400 */
        /* <DEDUP_REMOVED lines=28> */
[----:B-1234-:R-:W-:Y:S05]  /*c060*/  @!P5 BRA `(.L_x_2407) ;  /* 0x00000000005cd947 */ /* 0x01efea0003800000 */
        /* <DEDUP_REMOVED lines=13> */
.L_x_2409:
[----:B------:R-:W-:-:S05]  /*c140*/  IMAD.U32 R183, RZ, RZ, UR24 ;  /* 0x00000018ffb77e24 */ /* 0x000fca000f8e00ff */
[----:B------:R-:W-:-:S13]  /*c150*/  ISETP.NE.AND P2, PT, R183, 0x1, PT ;  /* 0x00000001b700780c */ /* 0x000fda0003f45270 */
[----:B------:R-:W1:Y:S02]  /*c160*/  @P2 LDC.64 R8, c[0x0][0x9e8] ;  /* 0x00027a00ff082b82 */ /* 0x000e640000000a00 */
[----:B-1----:R-:W-:-:S05]  /*c170*/  @P2 IMAD.HI.U32 R8, R178, R8, RZ ;  /* 0x00000008b2082227 */ /* 0x002fca00078e00ff */
[----:B------:R-:W-:-:S07]  /*c180*/  @P2 SHF.R.U32.HI R178, RZ, R9, R8 ;  /* 0x00000009ffb22219 */ /* 0x000fce0000011608 */
.L_x_2410:
[----:B------:R-:W-:Y:S05]  /*c190*/  BSYNC B0 ;  /* 0x0000000000007941 */ /* 0x000fea0003800000 */
.L_x_2408:
[----:B------:R-:W-:-:S04]  /*c1a0*/  IMAD R178, R178, R183, -UR6 ;  /* 0x80000006b2b27e24 */ /* 0x000fc8000f8e02b7 */
[----:B------:R-:W-:-:S05]  /*c1b0*/  IMAD.IADD R178, R178, 0x1, -R2 ;  /* 0x00000001b2b27824 */ /* 0x000fca00078e0a02 */
[----:B------:R-:W-:Y:S02]  /*c1c0*/  VIMNMX R179, R179, R178, !PT ;  /* 0x000000b2b3b37248 */ /* 0x000fe40007fe0100 */
[----:B------:R-:W-:-:S07]  /*c1d0*/  VIADDMNMX R180, R178, R183, R180, PT ;  /* 0x000000b7b2b47246 */ /* 0x000fce00038001b4 */
.L_x_2407:
        /* <DEDUP_REMOVED lines=9> */
[C---:B------:R-:W-:Y:S02]  /*c270*/  ISETP.LT.OR P6, PT, R180.reuse, 0x2, P6 ;  /* 0x00000002b400780c */ /* 0x040fe400037c1670 */
[----:B------:R-:W-:Y:S01]  /*c280*/  ISETP.LT.OR P3, PT, R180, 0x9, P3 ;  /* 0x00000009b400780c */ /* 0x000fe20001f61670 */
[--C-:B-1----:R-:W-:Y:S01]  /*c290*/  IMAD.IADD R182, R182, 0x1, R172.reuse ;  /* 0x00000001b6b67824 */ /* 0x102fe200078e02ac */
[----:B------:R-:W-:Y:S01]  /*c2a0*/  ISETP.LT.OR P4, PT, R180, 0xa, P4 ;  /* 0x0000000ab400780c */ /* 0x000fe20002781670 */
[----:B------:R-:W-:Y:S01]  /*c2b0*/  IMAD.IADD R181, R181, 0x1, R172 ;  /* 0x00000001b5b57824 */ /* 0x000fe200078e02ac */
        /* <DEDUP_REMOVED lines=38> */
[----:B------:R-:W-:Y:S01]  /*c520*/  FSEL R177, R177, -INF , !P4 ;  /* 0xff800000b1b17808 */ /* 0x000fe20006000000 */
[----:B------:R-:W-:Y:S06]  /*c530*/  @!P5 BRA `(.L_x_2411) ;  /* 0x00000000005cd947 */ /* 0x000fec0003800000 */
        /* <DEDUP_REMOVED lines=13> */
.L_x_2413:
[----:B------:R-:W-:-:S05]  /*c610*/  IMAD.U32 R5, RZ, RZ, UR24 ;  /* 0x00000018ff057e24 */ /* 0x000fca000f8e00ff */
[----:B------:R-:W-:-:S13]  /*c620*/  ISETP.NE.AND P3, PT, R5, 0x1, PT ;  /* 0x000000010500780c */ /* 0x000fda0003f65270 */
[----:B------:R-:W0:Y:S02]  /*c630*/  @P3 LDC.64 R8, c[0x0][0x9e8] ;  /* 0x00027a00ff083b82 */ /* 0x000e240000000a00 */
[----:B0-----:R-:W-:-:S05]  /*c640*/  @P3 IMAD.HI.U32 R8, R172, R8, RZ ;  /* 0x00000008ac083227 */ /* 0x001fca00078e00ff */
[----:B------:R-:W-:-:S07]  /*c650*/  @P3 SHF.R.U32.HI R172, RZ, R9, R8 ;  /* 0x00000009ffac3219 */ /* 0x000fce0000011608 */
.L_x_2414:
[----:B------:R-:W-:Y:S05]  /*c660*/  BSYNC B0 ;  /* 0x0000000000007941 */ /* 0x000fea0003800000 */
.L_x_2412:
[----:B------:R-:W-:-:S04]  /*c670*/  IMAD R172, R172, R5, -UR6 ;  /* 0x80000006acac7e24 */ /* 0x000fc8000f8e0205 */
[----:B------:R-:W-:-:S05]  /*c680*/  IMAD.IADD R172, R172, 0x1, -R2 ;  /* 0x00000001acac7824 */ /* 0x000fca00078e0a02 */
[----:B------:R-:W-:Y:S02]  /*c690*/  VIMNMX R181, R181, R172, !PT ;  /* 0x000000acb5b57248 */ /* 0x000fe40007fe0100 */
[----:B------:R-:W-:-:S07]  /*c6a0*/  VIADDMNMX R182, R172, R5, R182, PT ;  /* 0x00000005acb67246 */ /* 0x000fce00038001b6 */
.L_x_2411:
        /* <DEDUP_REMOVED lines=22> */
[----:B------:R-:W-:Y:S02]  /*c810*/  ISETP.GT.AND P4, PT, R181, 0x1, P2 ;  /* 0x00000001b500780c */ /* 0x000fe40001784270 */
[----:B------:R-:W-:Y:S02]  /*c820*/  FMNMX.FTZ R5, R170, R5, !PT ;  /* 0x00000005aa057209 */ /* 0x000fe40007810000 */
[----:B------:R-:W-:-:S02]  /*c830*/  ISETP.LT.OR P6, PT, R182, 0x1, P6 ;  /* 0x00000001b600780c */ /* 0x000fc400037c1670 */
[----:B------:R-:W-:Y:S02]  /*c840*/  FMNMX.FTZ R5, R171, R5, !PT ;  /* 0x00000005ab057209 */ /* 0x000fe40007810000 */
[----:B------:R-:W-:Y:S02]  /*c850*/  ISETP.LT.OR P4, PT, R182, 0x2, P4 ;  /* 0x00000002b600780c */ /* 0x000fe40002781670 */
[----:B------:R-:W-:Y:S02]  /*c860*/  FMNMX.FTZ R5, R175, R5, !PT ;  /* 0x00000005af057209 */ /* 0x000fe40007810000 */
[----:B------:R-:W-:Y:S02]  /*c870*/  FSEL R12, R12, -INF , !P4 ;  /* 0xff8000000c0c7808 */ /* 0x000fe40006000000 */
[----:B------:R-:W-:Y:S02]  /*c880*/  FMNMX.FTZ R5, R176, R5, !PT ;  /* 0x00000005b0057209 */ /* 0x000fe40007810000 */
[----:B------:R-:W-:-:S02]  /*c890*/  ISETP.GT.AND P4, PT, R181, 0x10, P2 ;  /* 0x00000010b500780c */ /* 0x000fc40001784270 */
[----:B------:R-:W-:Y:S02]  /*c8a0*/  FMNMX.FTZ R5, R177, R5, !PT ;  /* 0x00000005b1057209 */ /* 0x000fe40007810000 */
[----:B------:R-:W-:-:S03]  /*c8b0*/  ISETP.LT.OR P4, PT, R182, 0x11, P4 ;  /* 0x00000011b600780c */ /* 0x000fc60002781670 */
[----:B------:R-:W0:Y:S01]  /*c8c0*/  SHFL.BFLY PT, R8, R5, 0x2, 0x1f ;  /* 0x0c401f0005087f89 */ /* 0x000e2200000e0000 */
[----:B------:R-:W-:Y:S02]  /*c8d0*/  FSEL R153, R153, -INF , !P4 ;  /* 0xff80000099997808 */ /* 0x000fe40006000000 */
[----:B------:R-:W-:-:S04]  /*c8e0*/  ISETP.GT.AND P4, PT, R181, 0x19, P2 ;  /* 0x00000019b500780c */ /* 0x000fc80001784270 */
[----:B------:R-:W-:-:S04]  /*c8f0*/  ISETP.LT.OR P4, PT, R182, 0x1a, P4 ;  /* 0x0000001ab600780c */ /* 0x000fc80002781670 */
[----:B------:R-:W-:Y:S02]  /*c900*/  FSEL R158, R158, -INF , !P4 ;  /* 0xff8000009e9e7808 */ /* 0x000fe40006000000 */
[----:B------:R-:W-:-:S04]  /*c910*/  ISETP.GT.AND P4, PT, R181, 0x28, P2 ;  /* 0x00000028b500780c */ /* 0x000fc80001784270 */
[----:B------:R-:W-:-:S04]  /*c920*/  ISETP.LT.OR P4, PT, R182, 0x29, P4 ;  /* 0x00000029b600780c */ /* 0x000fc80002781670 */
[----:B------:R-:W-:Y:S02]  /*c930*/  FSEL R163, R163, -INF , !P4 ;  /* 0xff800000a3a37808 */ /* 0x000fe40006000000 */
[----:B------:R-:W-:Y:S02]  /*c940*/  ISETP.GT.AND P4, PT, R181, 0x30, P2 ;  /* 0x00000030b500780c */ /* 0x000fe40001784270 */
[----:B0-----:R-:W-:Y:S02]  /*c950*/  FMNMX.FTZ R5, R5, R8, !PT ;  /* 0x0000000805057209 */ /* 0x001fe40007810000 */
[----:B------:R-:W-:-:S03]  /*c960*/  ISETP.LT.OR P4, PT, R182, 0x31, P4 ;  /* 0x00000031b600780c */ /* 0x000fc60002781670 */
[----:B------:R-:W0:Y:S01]  /*c970*/  SHFL.BFLY PT, R8, R5, 0x1, 0x1f ;  /* 0x0c201f0005087f89 */ /* 0x000e2200000e0000 */
[----:B------:R-:W-:Y:S02]  /*c980*/  FSEL R167, R167, -INF , !P4 ;  /* 0xff800000a7a77808 */ /* 0x000fe40006000000 */
[----:B0-----:R-:W-:-:S04]  /*c990*/  FMNMX.FTZ R5, R5, R8, !PT ;  /* 0x0000000805057209 */ /* 0x001fc80007810000 */
[C---:B------:R-:W-:Y:S01]  /*c9a0*/  FSETP.NEU.FTZ.AND P3, PT, R5.reuse, -INF , PT ;  /* 0xff8000000500780b */ /* 0x040fe20003f7d000 */
[----:B------:R-:W-:-:S03]  /*c9b0*/  FMUL.FTZ R8, R5, UR10 ;  /* 0x0000000a05087c20 */ /* 0x000fc60008410000 */
[----:B------:R-:W-:Y:S02]  /*c9c0*/  FSEL R9, R5, RZ, P3 ;  /* 0x000000ff05097208 */ /* 0x000fe40001800000 */
[----:B------:R-:W-:Y:S02]  /*c9d0*/  FSEL R8, R8, RZ, P3 ;  /* 0x000000ff08087208 */ /* 0x000fe40001800000 */
[----:B------:R-:W-:Y:S01]  /*c9e0*/  ISETP.GT.AND P3, PT, R181, 0x8, P2 ;  /* 0x00000008b500780c */ /* 0x000fe20001764270 */
[----:B------:R-:W-:Y:S02]  /*c9f0*/  FADD.FTZ R9, -R9, R11 ;  /* 0x0000000b09097221 */ /* 0x000fe40000010100 */
        /* <DEDUP_REMOVED lines=16> */
[----:B------:R-:W-:Y:S01]  /*cb00*/  FMUL.FTZ R8, R9, UR10 ;  /* 0x0000000a09087c20 */ /* 0x000fe20008410000 */
[----:B------:R-:W-:Y:S01]  /*cb10*/  MUFU.EX2 R152, R178 ;  /* 0x000000b200987308 */ /* 0x000fe20000000800 */
[----:B------:R-:W-:-:S04]  /*cb20*/  ISETP.LT.OR P3, PT, R182, 0x9, P3 ;  /* 0x00000009b600780c */ /* 0x000fc80001f61670 */
[----:B------:R-:W-:Y:S02]  /*cb30*/  FSEL R13, R13, -INF , !P3 ;  /* 0xff8000000d0d7808 */ /* 0x000fe40005800000 */
[----:B------:R-:W-:Y:S01]  /*cb40*/  ISETP.GT.AND P3, PT, R181, 0x11, P2 ;  /* 0x00000011b500780c */ /* 0x000fe20001764270 */
[----:B------:R-:W0:Y:S03]  /*cb50*/  MUFU.EX2 R8, R8 ;  /* 0x0000000800087308 */ /* 0x000e260000000800 */
[----:B------:R-:W-:-:S04]  /*cb60*/  ISETP.LT.OR P3, PT, R182, 0x12, P3 ;  /* 0x00000012b600780c */ /* 0x000fc80001f61670 */
[----:B------:R-:W-:Y:S01]  /*cb70*/  FSEL R154, R154, -INF , !P3 ;  /* 0xff8000009a9a7808 */ /* 0x000fe20005800000 */
[----:B------:R-:W1:Y:S01]  /*cb80*/  MUFU.EX2 R14, R14 ;  /* 0x0000000e000e7308 */ /* 0x000e620000000800 */
[----:B------:R-:W-:-:S04]  /*cb90*/  ISETP.GT.AND P3, PT, R181, 0x20, P2 ;  /* 0x00000020b500780c */ /* 0x000fc80001764270 */
[----:B------:R-:W-:-:S03]  /*cba0*/  ISETP.LT.OR P3, PT, R182, 0x21, P3 ;  /* 0x00000021b600780c */ /* 0x000fc60001f61670 */
[----:B------:R-:W2:Y:S01]  /*cbb0*/  MUFU.EX2 R21, R21 ;  /* 0x0000001500157308 */ /* 0x000ea20000000800 */
[----:B0-----:R-:W-:Y:S01]  /*cbc0*/  FFMA.FTZ R3, R8, R3, R152 ;  /* 0x0000000308037223 */ /* 0x001fe20000010098 */
[----:B------:R-:W-:Y:S01]  /*cbd0*/  FSEL R160, R160, -INF , !P3 ;  /* 0xff800000a0a07808 */ /* 0x000fe20005800000 */
[-C--:B------:R-:W-:Y:S01]  /*cbe0*/  FMUL.FTZ R24, R24, R8.reuse ;  /* 0x0000000818187220 */ /* 0x080fe20000410000 */
[----:B------:R-:W-:Y:S01]  /*cbf0*/  ISETP.GT.AND P3, PT, R181, 0x29, P2 ;  /* 0x00000029b500780c */ /* 0x000fe20001764270 */
[-C--:B------:R-:W-:Y:S01]  /*cc00*/  FMUL.FTZ R25, R25, R8.reuse ;  /* 0x0000000819197220 */ /* 0x080fe20000410000 */
[-C--:B------:R-:W-:Y:S01]  /*cc10*/  FMUL.FTZ R28, R28, R8.reuse ;  /* 0x000000081c1c7220 */ /* 0x080fe20000410000 */
[----:B------:R-:W-:Y:S01]  /*cc20*/  FMUL.FTZ R29, R29, R8 ;  /* 0x000000081d1d7220 */ /* 0x000fe20000410000 */
[----:B------:R-:W-:Y:S01]  /*cc30*/  ISETP.LT.OR P3, PT, R182, 0x2a, P3 ;  /* 0x0000002ab600780c */ /* 0x000fe20001f61670 */
[C---:B-1----:R-:W-:Y:S01]  /*cc40*/  FADD.FTZ R3, R14.reuse, R3 ;  /* 0x000000030e037221 */ /* 0x042fe20000010000 */
[----:B------:R-:W-:Y:S01]  /*cc50*/  F2FP.F16.F32.PACK_AB R152, R14, R152 ;  /* 0x000000980e98723e */ /* 0x000fe200000000ff */
[----:B------:R-:W0:Y:S01]  /*cc60*/  MUFU.EX2 R11, R11 ;  /* 0x0000000b000b7308 */ /* 0x000e220000000800 */
[----:B------:R-:W-:Y:S01]  /*cc70*/  FSEL R14, R6, -INF , !P6 ;  /* 0xff800000060e7808 */ /* 0x000fe20007000000 */
[-C--:B------:R-:W-:Y:S01]  /*cc80*/  FMUL.FTZ R32, R32, R8.reuse ;  /* 0x0000000820207220 */ /* 0x080fe20000410000 */
[----:B------:R-:W-:Y:S01]  /*cc90*/  FSEL R166, R166, -INF , !P3 ;  /* 0xff800000a6a67808 */ /* 0x000fe20005800000 */
[----:B------:R-:W-:Y:S01]  /*cca0*/  FMUL.FTZ R33, R33, R8 ;  /* 0x0000000821217220 */ /* 0x000fe20000410000 */
[----:B------:R-:W-:Y:S01]  /*ccb0*/  FMNMX.FTZ R6, R14, R10, !PT ;  /* 0x0000000a0e067209 */ /* 0x000fe20007810000 */
[----:B--2---:R-:W-:Y:S01]  /*ccc0*/  FADD.FTZ R3, R21, R3 ;  /* 0x0000000315037221 */ /* 0x004fe20000010000 */
[C---:B------:R-:W-:Y:S01]  /*ccd0*/  ISETP.GT.AND P3, PT, R181.reuse, 0x31, P2 ;  /* 0x00000031b500780c */ /* 0x040fe20001764270 */
[----:B------:R-:W1:Y:S01]  /*cce0*/  MUFU.EX2 R156, R156 ;  /* 0x0000009c009c7308 */ /* 0x000e620000000800 */
[----:B------:R-:W-:Y:S01]  /*ccf0*/  FMNMX.FTZ R6, R12, R6, !PT ;  /* 0x000000060c067209 */ /* 0x000fe20007810000 */
[-C--:B------:R-:W-:Y:S01]  /*cd00*/  FMUL.FTZ R36, R36, R8.reuse ;  /* 0x0000000824247220 */ /* 0x080fe20000410000 */
[----:B------:R-:W-:Y:S01]  /*cd10*/  ISETP.GT.AND P6, PT, R181, 0x38, P2 ;  /* 0x00000038b500780c */ /* 0x000fe200017c4270 */
[----:B------:R-:W-:Y:S01]  /*cd20*/  FMUL.FTZ R37, R37, R8 ;  /* 0x0000000825257220 */ /* 0x000fe20000410000 */
[----:B------:R-:W-:Y:S01]  /*cd30*/  FMNMX.FTZ R6, R13, R6, !PT ;  /* 0x000000060d067209 */ /* 0x000fe20007810000 */
[----:B------:R-:W-:Y:S01]  /*cd40*/  FMUL.FTZ R40, R40, R8 ;  /* 0x0000000828287220 */ /* 0x000fe20000410000 */
[----:B------:R-:W-:Y:S01]  /*cd50*/  ISETP.LT.OR P3, PT, R182, 0x32, P3 ;  /* 0x00000032b600780c */ /* 0x000fe20001f61670 */
[----:B------:R-:W2:Y:S01]  /*cd60*/  MUFU.EX2 R157, R157 ;  /* 0x0000009d009d7308 */ /* 0x000ea20000000800 */
[----:B------:R-:W-:Y:S01]  /*cd70*/  FMNMX.FTZ R6, R15, R6, !PT ;  /* 0x000000060f067209 */ /* 0x000fe20007810000 */
[----:B0-----:R-:W-:Y:S01]  /*cd80*/  FADD.FTZ R3, R11, R3 ;  /* 0x000000030b037221 */ /* 0x001fe20000010000 */
[----:B------:R-:W-:Y:S01]  /*cd90*/  ISETP.GT.AND P2, PT, R181, 0x39, P2 ;  /* 0x00000039b500780c */ /* 0x000fe20001744270 */
[----:B------:R-:W-:Y:S01]  /*cda0*/  FMUL.FTZ R41, R41, R8 ;  /* 0x0000000829297220 */ /* 0x000fe20000410000 */
[----:B------:R-:W-:Y:S01]  /*cdb0*/  FMNMX.FTZ R6, R153, R6, !PT ;  /* 0x0000000699067209 */ /* 0x000fe20007810000 */
[----:B------:R-:W-:Y:S01]  /*cdc0*/  FMUL.FTZ R44, R44, R8 ;  /* 0x000000082c2c7220 */ /* 0x000fe20000410000 */
[----:B------:R-:W-:Y:S01]  /*cdd0*/  ISETP.LT.OR P6, PT, R182, 0x39, P6 ;  /* 0x00000039b600780c */ /* 0x000fe200037c1670 */
[----:B------:R-:W0:Y:S01]  /*cde0*/  MUFU.EX2 R159, R159 ;  /* 0x0000009f009f7308 */ /* 0x000e220000000800 */
[----:B------:R-:W-:Y:S01]  /*cdf0*/  FMNMX.FTZ R6, R154, R6, !PT ;  /* 0x000000069a067209 */ /* 0x000fe20007810000 */
[----:B-1----:R-:W-:Y:S01]  /*ce00*/  FADD.FTZ R3, R156, R3 ;  /* 0x000000039c037221 */ /* 0x002fe20000010000 */
[----:B------:R-:W-:Y:S01]  /*ce10*/  FSEL R169, R169, -INF , !P3 ;  /* 0xff800000a9a97808 */ /* 0x000fe20005800000 */
[----:B------:R-:W-:Y:S01]  /*ce20*/  FMUL.FTZ R45, R45, R8 ;  /* 0x000000082d2d7220 */ /* 0x000fe20000410000 */
[----:B------:R-:W-:Y:S01]  /*ce30*/  FMNMX.FTZ R6, R155, R6, !PT ;  /* 0x000000069b067209 */ /* 0x000fe20007810000 */
[----:B------:R-:W-:Y:S01]  /*ce40*/  FMUL.FTZ R48, R48, R8 ;  /* 0x0000000830307220 */ /* 0x000fe20000410000 */
[----:B------:R-:W-:Y:S01]  /*ce50*/  ISETP.LT.OR P2, PT, R182, 0x3a, P2 ;  /* 0x0000003ab600780c */ /* 0x000fe20001741670 */
[----:B------:R-:W1:Y:S01]  /*ce60*/  MUFU.EX2 R162, R162 ;  /* 0x000000a200a27308 */ /* 0x000e620000000800 */
[----:B------:R-:W-:Y:S01]  /*ce70*/  FMNMX.FTZ R6, R158, R6, !PT ;  /* 0x000000069e067209 */ /* 0x000fe20007810000 */
[----:B--2---:R-:W-:Y:S01]  /*ce80*/  FADD.FTZ R3, R157, R3 ;  /* 0x000000039d037221 */ /* 0x004fe20000010000 */
[----:B------:R-:W-:Y:S01]  /*ce90*/  FSEL R173, R173, -INF , !P6 ;  /* 0xff800000adad7808 */ /* 0x000fe20007000000 */
[----:B------:R-:W-:Y:S01]  /*cea0*/  FMUL.FTZ R49, R49, R8 ;  /* 0x0000000831317220 */ /* 0x000fe20000410000 */
[----:B------:R-:W-:Y:S01]  /*ceb0*/  FMNMX.FTZ R6, R160, R6, !PT ;  /* 0x00000006a0067209 */ /* 0x000fe20007810000 */
[----:B------:R-:W-:Y:S01]  /*cec0*/  FMUL.FTZ R52, R52, R8 ;  /* 0x0000000834347220 */ /* 0x000fe20000410000 */
[----:B------:R-:W-:Y:S01]  /*ced0*/  FSEL R174, R174, -INF , !P2 ;  /* 0xff800000aeae7808 */ /* 0x000fe20005000000 */
[----:B------:R-:W2:Y:S01]  /*cee0*/  MUFU.EX2 R164, R164 ;  /* 0x000000a400a47308 */ /* 0x000ea20000000800 */
[----:B------:R-:W-:Y:S01]  /*cef0*/  FMNMX.FTZ R6, R161, R6, !PT ;  /* 0x00000006a1067209 */ /* 0x000fe20007810000 */
[----:B0-----:R-:W-:Y:S01]  /*cf00*/  FADD.FTZ R3, R159, R3 ;  /* 0x000000039f037221 */ /* 0x001fe20000010000 */
[----:B------:R-:W-:Y:S01]  /*cf10*/  ISETP.NE.AND P3, PT, R17, RZ, PT ;  /* 0x000000ff1100720c */ /* 0x000fe20003f65270 */
[----:B------:R-:W-:Y:S01]  /*cf20*/  FMUL.FTZ R53, R53, R8 ;  /* 0x0000000835357220 */ /* 0x000fe20000410000 */
[----:B------:R-:W-:Y:S01]  /*cf30*/  FMNMX.FTZ R6, R163, R6, !PT ;  /* 0x00000006a3067209 */ /* 0x000fe20007810000 */
[----:B------:R-:W-:Y:S01]  /*cf40*/  FMUL.FTZ R56, R56, R8 ;  /* 0x0000000838387220 */ /* 0x000fe20000410000 */
[----:B------:R-:W-:Y:S01]  /*cf50*/  F2FP.F16.F32.PACK_AB R156, R157, R156 ;  /* 0x0000009c9d9c723e */ /* 0x000fe200000000ff */
[----:B------:R-:W0:Y:S01]  /*cf60*/  MUFU.EX2 R165, R165 ;  /* 0x000000a500a57308 */ /* 0x000e220000000800 */
[----:B------:R-:W-:Y:S01]  /*cf70*/  FMNMX.FTZ R6, R166, R6, !PT ;  /* 0x00000006a6067209 */ /* 0x000fe20007810000 */
[----:B-1----:R-:W-:Y:S01]  /*cf80*/  FADD.FTZ R3, R162, R3 ;  /* 0x00000003a2037221 */ /* 0x002fe20000010000 */
[-C--:B------:R-:W-:Y:S01]  /*cf90*/  FMUL.FTZ R57, R57, R8.reuse ;  /* 0x0000000839397220 */ /* 0x080fe20000410000 */
[----:B------:R-:W-:Y:S01]  /*cfa0*/  FMUL.FTZ R60, R60, R8 ;  /* 0x000000083c3c7220 */ /* 0x000fe20000410000 */
[----:B------:R-:W-:Y:S01]  /*cfb0*/  FMNMX.FTZ R6, R167, R6, !PT ;  /* 0x00000006a7067209 */ /* 0x000fe20007810000 */
[-C--:B------:R-:W-:Y:S01]  /*cfc0*/  FMUL.FTZ R61, R61, R8.reuse ;  /* 0x000000083d3d7220 */ /* 0x080fe20000410000 */
[----:B------:R-:W-:Y:S01]  /*cfd0*/  FMUL.FTZ R64, R64, R8 ;  /* 0x0000000840407220 */ /* 0x000fe20000410000 */
[----:B------:R-:W1:Y:S01]  /*cfe0*/  MUFU.EX2 R168, R168 ;  /* 0x000000a800a87308 */ /* 0x000e620000000800 */
[----:B------:R-:W-:Y:S01]  /*cff0*/  FMNMX.FTZ R6, R169, R6, !PT ;  /* 0x00000006a9067209 */ /* 0x000fe20007810000 */
[----:B--2---:R-:W-:Y:S01]  /*d000*/  FADD.FTZ R3, R164, R3 ;  /* 0x00000003a4037221 */ /* 0x004fe20000010000 */
[-C--:B------:R-:W-:Y:S01]  /*d010*/  FMUL.FTZ R65, R65, R8.reuse ;  /* 0x0000000841417220 */ /* 0x080fe20000410000 */
[----:B------:R-:W-:Y:S01]  /*d020*/  FMUL.FTZ R68, R68, R8 ;  /* 0x0000000844447220 */ /* 0x000fe20000410000 */
[----:B------:R-:W-:Y:S01]  /*d030*/  FMNMX.FTZ R6, R173, R6, !PT ;  /* 0x00000006ad067209 */ /* 0x000fe20007810000 */
[-C--:B------:R-:W-:Y:S01]  /*d040*/  FMUL.FTZ R69, R69, R8.reuse ;  /* 0x0000000845457220 */ /* 0x080fe20000410000 */
[----:B------:R-:W-:Y:S01]  /*d050*/  FMUL.FTZ R72, R72, R8 ;  /* 0x0000000848487220 */ /* 0x000fe20000410000 */
[----:B------:R-:W2:Y:S01]  /*d060*/  MUFU.EX2 R170, R170 ;  /* 0x000000aa00aa7308 */ /* 0x000ea20000000800 */
[----:B------:R-:W-:Y:S01]  /*d070*/  FMNMX.FTZ R6, R174, R6, !PT ;  /* 0x00000006ae067209 */ /* 0x000fe20007810000 */
[----:B0-----:R-:W-:Y:S01]  /*d080*/  FADD.FTZ R3, R165, R3 ;  /* 0x00000003a5037221 */ /* 0x001fe20000010000 */
[-C--:B------:R-:W-:Y:S01]  /*d090*/  FMUL.FTZ R73, R73, R8.reuse ;  /* 0x0000000849497220 */ /* 0x080fe20000410000 */
[-C--:B------:R-:W-:Y:S01]  /*d0a0*/  FMUL.FTZ R76, R76, R8.reuse ;  /* 0x000000084c4c7220 */ /* 0x080fe20000410000 */
[-C--:B------:R-:W-:Y:S01]  /*d0b0*/  FMUL.FTZ R77, R77, R8.reuse ;  /* 0x000000084d4d7220 */ /* 0x080fe20000410000 */
[----:B------:R-:W0:Y:S01]  /*d0c0*/  SHFL.BFLY PT, R9, R6, 0x2, 0x1f ;  /* 0x0c401f0006097f89 */ /* 0x000e2200000e0000 */
        /* <DEDUP_REMOVED lines=17> */
[----:B------:R-:W-:Y:S01]  /*d1e0*/  MUFU.EX2 R177, R177 ;  /* 0x000000b100b17308 */ /* 0x000fe20000000800 */
[----:B---3--:R-:W-:Y:S01]  /*d1f0*/  FADD.FTZ R3, R171, R3 ;  /* 0x00000003ab037221 */ /* 0x008fe20000010000 */
[-C--:B------:R-:W-:Y:S01]  /*d200*/  FMUL.FTZ R105, R105, R8.reuse ;  /* 0x0000000869697220 */ /* 0x080fe20000410000 */
[-C--:B------:R-:W-:Y:S01]  /*d210*/  FMUL.FTZ R108, R108, R8.reuse ;  /* 0x000000086c6c7220 */ /* 0x080fe20000410000 */
[-C--:B------:R-:W-:Y:S01]  /*d220*/  FMUL.FTZ R109, R109, R8.reuse ;  /* 0x000000086d6d7220 */ /* 0x080fe20000410000 */
[-C--:B------:R-:W-:Y:S01]  /*d230*/  FMUL.FTZ R112, R112, R8.reuse ;  /* 0x0000000870707220 */ /* 0x080fe20000410000 */
[----:B0-----:R-:W-:Y:S01]  /*d240*/  FMNMX.FTZ R6, R6, R9, !PT ;  /* 0x0000000906067209 */ /* 0x001fe20007810000 */
[-C--:B------:R-:W-:Y:S01]  /*d250*/  FMUL.FTZ R113, R113, R8.reuse ;  /* 0x0000000871717220 */ /* 0x080fe20000410000 */
[-C--:B------:R-:W-:Y:S01]  /*d260*/  FMUL.FTZ R116, R116, R8.reuse ;  /* 0x0000000874747220 */ /* 0x080fe20000410000 */
[----:B-1----:R-:W-:Y:S01]  /*d270*/  FADD.FTZ R3, R175, R3 ;  /* 0x00000003af037221 */ /* 0x002fe20000010000 */
        /* <DEDUP_REMOVED lines=18> */
[----:B0-----:R-:W-:-:S04]  /*d3a0*/  FMNMX.FTZ R6, R6, R9, !PT ;  /* 0x0000000906067209 */ /* 0x001fc80007810000 */
[C---:B------:R-:W-:Y:S01]  /*d3b0*/  FSETP.NEU.FTZ.AND P2, PT, R6.reuse, -INF , PT ;  /* 0xff8000000600780b */ /* 0x040fe20003f5d000 */
[----:B------:R-:W-:-:S03]  /*d3c0*/  FMUL.FTZ R172, R6, UR10 ;  /* 0x0000000a06ac7c20 */ /* 0x000fc60008410000 */
[----:B------:R-:W-:Y:S02]  /*d3d0*/  FSEL R9, R6, RZ, P2 ;  /* 0x000000ff06097208 */ /* 0x000fe40001000000 */
[----:B------:R-:W-:-:S03]  /*d3e0*/  FSEL R172, R172, RZ, P2 ;  /* 0x000000ffacac7208 */ /* 0x000fc60001000000 */
[----:B------:R-:W-:Y:S01]  /*d3f0*/  FADD.FTZ R9, -R9, R10 ;  /* 0x0000000a09097221 */ /* 0x000fe20000010100 */
[----:B------:R-:W-:Y:S02]  /*d400*/  IMAD.U32 R10, RZ, RZ, UR23 ;  /* 0x00000017ff0a7e24 */ /* 0x000fe4000f8e00ff */
[--C-:B------:R-:W-:Y:S01]  /*d410*/  FFMA.FTZ R14, R14, UR10, -R172.reuse ;  /* 0x0000000a0e0e7c23 */ /* 0x100fe200080108ac */
[--C-:B------:R-:W-:Y:S01]  /*d420*/  FFMA.FTZ R12, R12, UR10, -R172.reuse ;  /* 0x0000000a0c0c7c23 */ /* 0x100fe200080108ac */
[----:B------:R-:W-:Y:S01]  /*d430*/  FMUL.FTZ R9, R9, UR10 ;  /* 0x0000000a09097c20 */ /* 0x000fe20008410000 */
[----:B------:R-:W-:Y:S01]  /*d440*/  FFMA.FTZ R13, R13, UR10, -R172 ;  /* 0x0000000a0d0d7c23 */ /* 0x000fe200080108ac */
[----:B------:R-:W-:Y:S02]  /*d450*/  @!P3 IMAD R10, R10, 0x40, R16 ;  /* 0x000000400a0ab824 */ /* 0x000fe400078e0210 */
[--C-:B------:R-:W-:Y:S01]  /*d460*/  FFMA.FTZ R15, R15, UR10, -R172.reuse ;  /* 0x0000000a0f0f7c23 */ /* 0x100fe200080108ac */
[----:B------:R-:W-:Y:S01]  /*d470*/  MUFU.EX2 R14, R14 ;  /* 0x0000000e000e7308 */ /* 0x000fe20000000800 */
[--C-:B------:R-:W-:Y:S01]  /*d480*/  FFMA.FTZ R153, R153, UR10, -R172.reuse ;  /* 0x0000000a99997c23 */ /* 0x100fe200080108ac */
[--C-:B------:R-:W-:Y:S01]  /*d490*/  FFMA.FTZ R155, R155, UR10, -R172.reuse ;  /* 0x0000000a9b9b7c23 */ /* 0x100fe200080108ac */
[----:B------:R-:W-:Y:S01]  /*d4a0*/  @!P3 LEA R10, R10, UR46, 0x2 ;  /* 0x0000002e0a0abc11 */ /* 0x000fe2000f8e10ff */
[--C-:B------:R-:W-:Y:S01]  /*d4b0*/  FFMA.FTZ R178, R158, UR10, -R172.reuse ;  /* 0x0000000a9eb27c23 */ /* 0x100fe200080108ac */
[----:B------:R-:W-:Y:S01]  /*d4c0*/  F2FP.F16.F32.PACK_AB R158, R162, R159 ;  /* 0x0000009fa29e723e */ /* 0x000fe200000000ff */
[--C-:B------:R-:W-:Y:S01]  /*d4d0*/  FFMA.FTZ R179, R160, UR10, -R172.reuse ;  /* 0x0000000aa0b37c23 */ /* 0x100fe200080108ac */
[--C-:B------:R-:W-:Y:S01]  /*d4e0*/  FFMA.FTZ R161, R161, UR10, -R172.reuse ;  /* 0x0000000aa1a17c23 */ /* 0x100fe200080108ac */
[----:B------:R-:W0:Y:S01]  /*d4f0*/  MUFU.EX2 R9, R9 ;  /* 0x0000000900097308 */ /* 0x000e220000000800 */
[----:B------:R-:W-:Y:S01]  /*d500*/  @!P3 STS [R10+0x28800], R8 ;  /* 0x028800080a00b388 */ /* 0x000fe20000000800 */
[--C-:B------:R-:W-:Y:S01]  /*d510*/  FFMA.FTZ R163, R163, UR10, -R172.reuse ;  /* 0x0000000aa3a37c23 */ /* 0x100fe200080108ac */
[--C-:B------:R-:W-:Y:S01]  /*d520*/  FFMA.FTZ R180, R166, UR10, -R172.reuse ;  /* 0x0000000aa6b47c23 */ /* 0x100fe200080108ac */
[--C-:B------:R-:W-:Y:S01]  /*d530*/  FFMA.FTZ R167, R167, UR10, -R172.reuse ;  /* 0x0000000aa7a77c23 */ /* 0x100fe200080108ac */
[--C-:B------:R-:W-:Y:S01]  /*d540*/  FFMA.FTZ R169, R169, UR10, -R172.reuse ;  /* 0x0000000aa9a97c23 */ /* 0x100fe200080108ac */
[----:B------:R-:W-:Y:S01]  /*d550*/  F2FP.F16.F32.PACK_AB R160, R165, R164 ;  /* 0x000000a4a5a0723e */ /* 0x000fe200000000ff */
[----:B------:R-:W-:Y:S01]  /*d560*/  FFMA.FTZ R173, R173, UR10, -R172 ;  /* 0x0000000aadad7c23 */ /* 0x000fe200080108ac */
[----:B------:R-:W1:Y:S01]  /*d570*/  MUFU.EX2 R12, R12 ;  /* 0x0000000c000c7308 */ /* 0x000e620000000800 */
[----:B------:R-:W-:-:S02]  /*d580*/  F2FP.F16.F32.PACK_AB R162, R170, R168 ;  /* 0x000000a8aaa2723e */ /* 0x000fc400000000ff */
[----:B------:R-:W-:-:S05]  /*d590*/  F2FP.F16.F32.PACK_AB R164, R175, R171 ;  /* 0x000000abafa4723e */ /* 0x000fca00000000ff */
[----:B------:R-:W2:Y:S01]  /*d5a0*/  MUFU.EX2 R13, R13 ;  /* 0x0000000d000d7308 */ /* 0x000ea20000000800 */
[----:B0-----:R0:W-:Y:S01]  /*d5b0*/  @!P3 STS [R10+0x28820], R9 ;  /* 0x028820090a00b388 */ /* 0x0011e20000000800 */
[----:B------:R-:W-:Y:S01]  /*d5c0*/  FFMA.FTZ R4, R9, R4, R14 ;  /* 0x0000000409047223 */ /* 0x000fe2000001000e */
[-C--:B------:R-:W-:Y:S01]  /*d5d0*/  FMUL.FTZ R26, R26, R9.reuse ;  /* 0x000000091a1a7220 */ /* 0x080fe20000410000 */
[-C--:B------:R-:W-:Y:S01]  /*d5e0*/  FMUL.FTZ R27, R27, R9.reuse ;  /* 0x000000091b1b7220 */ /* 0x080fe20000410000 */
[-C--:B------:R-:W-:Y:S01]  /*d5f0*/  FMUL.FTZ R30, R30, R9.reuse ;  /* 0x000000091e1e7220 */ /* 0x080fe20000410000 */
[-C--:B------:R-:W-:Y:S01]  /*d600*/  FMUL.FTZ R31, R31, R9.reuse ;  /* 0x000000091f1f7220 */ /* 0x080fe20000410000 */
[-C--:B------:R-:W-:Y:S01]  /*d610*/  FMUL.FTZ R34, R34, R9.reuse ;  /* 0x0000000922227220 */ /* 0x080fe20000410000 */
[----:B------:R-:W3:Y:S01]  /*d620*/  MUFU.EX2 R15, R15 ;  /* 0x0000000f000f7308 */ /* 0x000ee20000000800 */
[----:B-1----:R-:W-:Y:S01]  /*d630*/  FADD.FTZ R4, R12, R4 ;  /* 0x000000040c047221 */ /* 0x002fe20000010000 */
[----:B------:R-:W-:Y:S01]  /*d640*/  FMUL.FTZ R35, R35, R9 ;  /* 0x0000000923237220 */ /* 0x000fe20000410000 */
[--C-:B0-----:R-:W-:Y:S01]  /*d650*/  FFMA.FTZ R10, R154, UR10, -R172.reuse ;  /* 0x0000000a9a0a7c23 */ /* 0x101fe200080108ac */
[----:B------:R-:W-:Y:S01]  /*d660*/  FFMA.FTZ R172, R174, UR10, -R172 ;  /* 0x0000000aaeac7c23 */ /* 0x000fe200080108ac */
[----:B------:R-:W-:Y:S01]  /*d670*/  F2FP.F16.F32.PACK_AB R154, R11, R21 ;  /* 0x000000150b9a723e */ /* 0x000fe200000000ff */
[-C--:B------:R-:W-:Y:S01]  /*d680*/  FMUL.FTZ R38, R38, R9.reuse ;  /* 0x0000000926267220 */ /* 0x080fe20000410000 */
[-C--:B------:R-:W-:Y:S01]  /*d690*/  FMUL.FTZ R39, R39, R9.reuse ;  /* 0x0000000927277220 */ /* 0x080fe20000410000 */
[----:B------:R0:W1:Y:S01]  /*d6a0*/  MUFU.EX2 R157, R153 ;  /* 0x00000099009d7308 */ /* 0x0000620000000800 */
        /* <DEDUP_REMOVED lines=8> */
[----:B---3--:R-:W-:Y:S01]  /*d730*/  FADD.FTZ R4, R15, R4 ;  /* 0x000000040f047221 */ /* 0x008fe20000010000 */
[----:B0-----:R-:W-:Y:S01]  /*d740*/  F2FP.F16.F32.PACK_AB R153, R12, R14 ;  /* 0x0000000e0c99723e */ /* 0x001fe200000000ff */
        /* <DEDUP_REMOVED lines=12> */
[----:B------:R-:W-:Y:S01]  /*d810*/  FMUL.FTZ R74, R74, R9 ;  /* 0x000000094a4a7220 */ /* 0x000fe20000410000 */
[----:B------:R-:W1:Y:S01]  /*d820*/  MUFU.EX2 R178, R178 ;  /* 0x000000b200b27308 */ /* 0x000e620000000800 */
[C---:B--2---:R-:W-:Y:S01]  /*d830*/  FADD.FTZ R4, R10.reuse, R4 ;  /* 0x000000040a047221 */ /* 0x044fe20000010000 */
[----:B0-----:R-:W-:Y:S01]  /*d840*/  F2FP.F16.F32.PACK_AB R155, R15, R13 ;  /* 0x0000000d0f9b723e */ /* 0x001fe200000000ff */
[----:B------:R-:W-:Y:S01]  /*d850*/  BAR.SYNC.DEFER_BLOCKING 0xf, 0x100 ;  /* 0x03c4000000007b1d */ /* 0x000fe20000010000 */
[----:B------:R-:W-:Y:S01]  /*d860*/  F2FP.F16.F32.PACK_AB R157, R10, R157 ;  /* 0x0000009d0a9d723e */ /* 0x000fe200000000ff */
        /* <DEDUP_REMOVED lines=11> */
[----:B------:R-:W-:Y:S01]  /*d920*/  FMUL.FTZ R94, R94, R9 ;  /* 0x000000095e5e7220 */ /* 0x000fe20000410000 */
[----:B------:R-:W2:Y:S01]  /*d930*/  MUFU.EX2 R161, R161 ;  /* 0x000000a100a17308 */ /* 0x000ea20000000800 */
[C---:B-1----:R-:W-:Y:S01]  /*d940*/  FADD.FTZ R4, R178.reuse, R4 ;  /* 0x00000004b2047221 */ /* 0x042fe20000010000 */
[----:B------:R-:W-:Y:S01]  /*d950*/  F2FP.F16.F32.PACK_AB R159, R178, R159 ;  /* 0x0000009fb29f723e */ /* 0x000fe200000000ff */
[-C--:B------:R-:W-:Y:S01]  /*d960*/  FMUL.FTZ R95, R95, R9.reuse ;  /* 0x000000095f5f7220 */ /* 0x080fe20000410000 */
[-C--:B------:R-:W-:Y:S01]  /*d970*/  FMUL.FTZ R98, R98, R9.reuse ;  /* 0x0000000962627220 */ /* 0x080fe20000410000 */
[-C--:B------:R-:W-:Y:S01]  /*d980*/  FMUL.FTZ R99, R99, R9.reuse ;  /* 0x0000000963637220 */ /* 0x080fe20000410000 */
[-C--:B------:R-:W-:Y:S01]  /*d990*/  FMUL.FTZ R102, R102, R9.reuse ;  /* 0x0000000966667220 */ /* 0x080fe20000410000 */
[-C--:B------:R-:W-:Y:S01]  /*d9a0*/  FMUL.FTZ R103, R103, R9.reuse ;  /* 0x0000000967677220 */ /* 0x080fe20000410000 */
[----:B------:R-:W1:Y:S01]  /*d9b0*/  MUFU.EX2 R163, R163 ;  /* 0x000000a300a37308 */ /* 0x000e620000000800 */
[----:B0-----:R-:W-:Y:S01]  /*d9c0*/  FADD.FTZ R4, R179, R4 ;  /* 0x00000004b3047221 */ /* 0x001fe20000010000 */
[----:B------:R0:W-:Y:S01]  /*d9d0*/  STSM.16.M88.4 [R19+0x26800], R152 ;  /* 0x0268009813007844 */ /* 0x0001e20000000200 */
[-C--:B------:R-:W-:Y:S01]  /*d9e0*/  FMUL.FTZ R106, R106, R9.reuse ;  /* 0x000000096a6a7220 */ /* 0x080fe20000410000 */
[-C--:B------:R-:W-:Y:S01]  /*d9f0*/  FMUL.FTZ R107, R107, R9.reuse ;  /* 0x000000096b6b7220 */ /* 0x080fe20000410000 */
[-C--:B------:R-:W-:Y:S01]  /*da00*/  FMUL.FTZ R110, R110, R9.reuse ;  /* 0x000000096e6e7220 */ /* 0x080fe20000410000 */
[----:B------:R0:W-:Y:S01]  /*da10*/  STSM.16.M88.4 [R22], R156 ;  /* 0x0000009c16007844 */ /* 0x0001e20000000200 */
[----:B------:R-:W-:Y:S01]  /*da20*/  FMUL.FTZ R111, R111, R9 ;  /* 0x000000096f6f7220 */ /* 0x000fe20000410000 */
[----:B------:R-:W3:Y:S01]  /*da30*/  MUFU.EX2 R180, R180 ;  /* 0x000000b400b47308 */ /* 0x000ee20000000800 */
        /* <DEDUP_REMOVED lines=24> */
[----:B--2---:R-:W-:Y:S01]  /*dbc0*/  FADD.FTZ R4, R165, R4 ;  /* 0x00000004a5047221 */ /* 0x004fe20000010000 */
[-C--:B------:R-:W-:Y:S01]  /*dbd0*/  FMUL.FTZ R143, R143, R9.reuse ;  /* 0x000000098f8f7220 */ /* 0x080fe20000410000 */
[-C--:B------:R-:W-:Y:S01]  /*dbe0*/  FMUL.FTZ R146, R146, R9.reuse ;  /* 0x0000000992927220 */ /* 0x080fe20000410000 */
[-C--:B------:R-:W-:Y:S01]  /*dbf0*/  FMUL.FTZ R147, R147, R9.reuse ;  /* 0x0000000993937220 */ /* 0x080fe20000410000 */
[-C--:B------:R-:W-:Y:S01]  /*dc00*/  FMUL.FTZ R150, R150, R9.reuse ;  /* 0x0000000996967220 */ /* 0x080fe20000410000 */
[----:B------:R-:W-:-:S02]  /*dc10*/  FMUL.FTZ R151, R151, R9 ;  /* 0x0000000997977220 */ /* 0x000fc40000410000 */
[----:B------:R-:W2:Y:S01]  /*dc20*/  MUFU.EX2 R167, R173 ;  /* 0x000000ad00a77308 */ /* 0x000ea20000000800 */
[C---:B-1----:R-:W-:Y:S01]  /*dc30*/  FADD.FTZ R4, R169.reuse, R4 ;  /* 0x00000004a9047221 */ /* 0x042fe20000010000 */
[----:B------:R-:W-:-:S06]  /*dc40*/  F2FP.F16.F32.PACK_AB R165, R169, R165 ;  /* 0x000000a5a9a5723e */ /* 0x000fcc00000000ff */
[----:B------:R-:W1:Y:S01]  /*dc50*/  MUFU.EX2 R172, R172 ;  /* 0x000000ac00ac7308 */ /* 0x000e620000000800 */
[----:B---3--:R-:W-:Y:S01]  /*dc60*/  FADD.FTZ R3, R166, R3 ;  /* 0x00000003a6037221 */ /* 0x008fe20000010000 */
[----:B------:R-:W-:-:S03]  /*dc70*/  F2FP.F16.F32.PACK_AB R166, R177, R166 ;  /* 0x000000a6b1a6723e */ /* 0x000fc600000000ff */
[----:B------:R-:W-:Y:S01]  /*dc80*/  FADD.FTZ R3, R177, R3 ;  /* 0x00000003b1037221 */ /* 0x000fe20000010000 */
[----:B--2---:R-:W-:Y:S01]  /*dc90*/  FADD.FTZ R11, R167, R4 ;  /* 0x00000004a70b7221 */ /* 0x004fe20000010000 */
[----:B-1----:R-:W-:-:S03]  /*dca0*/  F2FP.F16.F32.PACK_AB R167, R172, R167 ;  /* 0x000000a7aca7723e */ /* 0x002fc600000000ff */
[----:B------:R-:W-:Y:S02]  /*dcb0*/  FADD.FTZ R4, R172, R11 ;  /* 0x0000000bac047221 */ /* 0x000fe40000010000 */
[----:B------:R0:W-:Y:S01]  /*dcc0*/  STSM.16.M88.4 [R23], R164 ;  /* 0x000000a417007844 */ /* 0x0001e20000000200 */
[----:B------:R-:W-:Y:S05]  /*dcd0*/  @!P0 BRA `(.L_x_2415) ;  /* 0x0000000000048947 */ /* 0x000fea0003800000 */
[----:B------:R-:W-:Y:S01]  /*dce0*/  BPT.TRAP 0x1 ;  /* 0x000000040000795c */ /* 0x000fe20000300000 */
.L_x_2415:
[----:B------:R1:W2:Y:S01]  /*dcf0*/  SYNCS.PHASECHK.TRANS64.TRYWAIT P2, [UR27+0x28c50], R7 ;  /* 0x028c5007ff0075a7 */ /* 0x0002a2000804015b */
[----:B------:R-:W-:Y:S05]  /*dd00*/  @!P0 BRA `(.L_x_2416) ;  /* 0x0000000000048947 */ /* 0x000fea0003800000 */
[----:B------:R-:W-:Y:S01]  /*dd10*/  BPT.TRAP 0x1 ;  /* 0x000000040000795c */ /* 0x000fe20000300000 */
.L_x_2416:
[----:B--2---:R-:W-:Y:S05]  /*dd20*/  @P2 BRA `(.L_x_2417) ;  /* 0x0000000000082947 */ /* 0x004fea0003800000 */
[----:B------:R-:W2:Y:S02]  /*dd30*/  SYNCS.PHASECHK.TRANS64.TRYWAIT P2, [UR27+0x28c50], R7 ;  /* 0x028c5007ff0075a7 */ /* 0x000ea4000804015b */
[----:B--2---:R-:W-:Y:S05]  /*dd40*/  @!P2 BRA `(.L_x_2418) ;  /* 0x000000d80040a947 */ /* 0x004fea0003800000 */
.L_x_2417:
[----:B------:R-:W-:Y:S01]  /*dd50*/  ULEA UR11, UR37, UR50, 0xc ;  /* 0x00000032250b7291 */ /* 0x000fe2000f8e603f */
[----:B------:R-:W-:Y:S01]  /*dd60*/  WARPGROUP.ARRIVE ;  /* 0x00000000000079c5 */ /* 0x000fe20000000000 */
[----:B------:R-:W-:Y:S01]  /*dd70*/  UMOV UR7, 0x40000040 ;  /* 0x4000004000077882 */ /* 0x000fe20000000000 */
[----:B------:R-:W-:Y:S01]  /*dd80*/  UISETP.GT.AND UP1, UPT, UR21, UR48, UPT ;  /* 0x000000301500728c */ /* 0x000fe2000bf24270 */
[----:B--2---:R-:W-:Y:S01]  /*dd90*/  @!P1 VIADD R20, R20, 0x28c60 ;  /* 0x00028c6014149836 */ /* 0x004fe20000000000 */
        /* <DEDUP_REMOVED lines=37> */
.L_x_2402:
[----:B------:R-:W0:Y:S01]  /*dff0*/  SHFL.BFLY PT, R0, R3, 0x2, 0x1f ;  /* 0x0c401f0003007f89 */ /* 0x000e2200000e0000 */
[----:B------:R-:W-:Y:S08]  /*e000*/  BAR.ARV 0x8, 0x100 ;  /* 0x0204000000007b1d */ /* 0x000ff00000002000 */
[----:B------:R-:W-:Y:S01]  /*e010*/  BAR.SYNC.DEFER_BLOCKING 0xf, 0x100 ;  /* 0x03c4000000007b1d */ /* 0x000fe20000010000 */
[----:B------:R-:W-:Y:S01]  /*e020*/  ISETP.NE.AND P0, PT, R17, RZ, PT ;  /* 0x000000ff1100720c */ /* 0x000fe20003f05270 */
[----:B------:R-:W-:Y:S01]  /*e030*/  IMAD.U32 R13, RZ, RZ, UR37 ;  /* 0x00000025ff0d7e24 */ /* 0x000fe2000f8e00ff */
[----:B------:R-:W-:Y:S01]  /*e040*/  UIADD3 UR37, UR37, 0x1, URZ ;  /* 0x0000000125257890 */ /* 0x000fe2000fffe03f */
[----:B------:R-:W-:Y:S01]  /*e050*/  IMAD.MOV.U32 R12, RZ, RZ, -0x800000 ;  /* 0xff800000ff0c7424 */ /* 0x000fe200078e00ff */
[----:B------:R-:W-:-:S02]  /*e060*/  UIADD3 UR39, UR39, 0x1, URZ ;  /* 0x0000000127277890 */ /* 0x000fc4000fffe03f */
[----:B------:R-:W-:Y:S01]  /*e070*/  UISETP.NE.AND UP0, UPT, UR37, 0x2, UPT ;  /* 0x000000022500788c */ /* 0x000fe2000bf05270 */
[----:B------:R-:W4:Y:S03]  /*e080*/  SHFL.BFLY PT, R9, R4, 0x2, 0x1f ;  /* 0x0c401f0004097f89 */ /* 0x000f2600000e0000 */
[----:B------:R-:W-:Y:S01]  /*e090*/  USEL UR4, URZ, 0x1, UP0 ;  /* 0x000000013f047887 */ /* 0x000fe20008000000 */
[----:B01----:R-:W-:Y:S01]  /*e0a0*/  FADD.FTZ R7, R0, R3 ;  /* 0x0000000300077221 */ /* 0x003fe20000010000 */
[----:B------:R-:W-:Y:S01]  /*e0b0*/  IMAD.MOV.U32 R3, RZ, RZ, RZ ;  /* 0x000000ffff037224 */ /* 0x000fe200078e00ff */
[----:B------:R-:W-:Y:S02]  /*e0c0*/  USEL UR37, UR37, URZ, UP0 ;  /* 0x0000003f25257287 */ /* 0x000fe40008000000 */
[----:B------:R-:W-:Y:S01]  /*e0d0*/  ULOP3.LUT UR38, UR38, UR4, URZ, 0x3c, !UPT ;  /* 0x0000000426267292 */ /* 0x000fe2000f8e3c3f */
[----:B------:R-:W0:Y:S01]  /*e0e0*/  SHFL.BFLY PT, R0, R7, 0x1, 0x1f ;  /* 0x0c201f0007007f89 */ /* 0x000e2200000e0000 */
[----:B----4-:R-:W-:Y:S01]  /*e0f0*/  FADD.FTZ R9, R9, R4 ;  /* 0x0000000409097221 */ /* 0x010fe20000010000 */
[----:B------:R-:W-:-:S04]  /*e100*/  @!P0 IMAD R4, R13, 0x40, R16 ;  /* 0x000000400d048824 */ /* 0x000fc800078e0210 */
[----:B------:R-:W1:Y:S01]  /*e110*/  SHFL.BFLY PT, R8, R9, 0x1, 0x1f ;  /* 0x0c201f0009087f89 */ /* 0x000e6200000e0000 */
[----:B0-----:R-:W-:Y:S01]  /*e120*/  FADD.FTZ R10, R7, R0 ;  /* 0x00000000070a7221 */ /* 0x001fe20000010000 */
[----:B------:R-:W-:-:S04]  /*e130*/  IMAD.MOV.U32 R0, RZ, RZ, RZ ;  /* 0x000000ffff007224 */ /* 0x000fc800078e00ff */
[----:B------:R-:W-:-:S13]  /*e140*/  FSETP.NE.FTZ.AND P1, PT, R10, RZ, PT ;  /* 0x000000ff0a00720b */ /* 0x000fda0003f35000 */
[----:B------:R-:W0:Y:S01]  /*e150*/  @P1 MUFU.RCP R3, R10 ;  /* 0x0000000a00031308 */ /* 0x000e220000001000 */
[----:B-1----:R-:W-:Y:S01]  /*e160*/  FADD.FTZ R11, R9, R8 ;  /* 0x00000008090b7221 */ /* 0x002fe20000010000 */
[----:B------:R-:W-:Y:S01]  /*e170*/  @!P0 LEA R8, R4, UR46, 0x2 ;  /* 0x0000002e04088c11 */ /* 0x000fe2000f8e10ff */
[----:B------:R-:W-:-:S03]  /*e180*/  IMAD.U32 R9, RZ, RZ, UR10 ;  /* 0x0000000aff097e24 */ /* 0x000fc6000f8e00ff */
[----:B------:R-:W-:Y:S02]  /*e190*/  FSETP.NE.FTZ.AND P2, PT, R11, RZ, PT ;  /* 0x000000ff0b00720b */ /* 0x000fe40003f55000 */
[----:B------:R-:W1:Y:S01]  /*e1a0*/  @P1 MUFU.LG2 R7, R10 ;  /* 0x0000000a00071308 */ /* 0x000e620000000c00 */
[----:B------:R-:W-:Y:S01]  /*e1b0*/  @P1 FMUL.FTZ R9, R9, 0.69314718246459960938 ;  /* 0x3f31721809091820 */ /* 0x000fe20000410000 */
[----:B0-----:R-:W-:Y:S01]  /*e1c0*/  @!P0 STS [R8+0x28800], R3 ;  /* 0x0288000308008388 */ /* 0x001fe20000000800 */
[-C--:B------:R-:W-:Y:S01]  /*e1d0*/  FMUL.FTZ R24, R24, R3.reuse ;  /* 0x0000000318187220 */ /* 0x080fe20000410000 */
[----:B------:R-:W-:-:S07]  /*e1e0*/  FMUL.FTZ R25, R25, R3 ;  /* 0x0000000319197220 */ /* 0x000fce0000410000 */
[----:B------:R-:W0:Y:S01]  /*e1f0*/  @P2 MUFU.RCP R0, R11 ;  /* 0x0000000b00002308 */ /* 0x000e220000001000 */
[-C--:B------:R-:W-:Y:S01]  /*e200*/  FMUL.FTZ R28, R28, R3.reuse ;  /* 0x000000031c1c7220 */ /* 0x080fe20000410000 */
[-C--:B------:R-:W-:Y:S01]  /*e210*/  FMUL.FTZ R29, R29, R3.reuse ;  /* 0x000000031d1d7220 */ /* 0x080fe20000410000 */
[-C--:B------:R-:W-:Y:S01]  /*e220*/  FMUL.FTZ R32, R32, R3.reuse ;  /* 0x0000000320207220 */ /* 0x080fe20000410000 */
[-C--:B------:R-:W-:Y:S01]  /*e230*/  FMUL.FTZ R33, R33, R3.reuse ;  /* 0x0000000321217220 */ /* 0x080fe20000410000 */
[----:B-1----:R-:W-:Y:S01]  /*e240*/  @P1 FMUL.FTZ R7, R7, 0.69314718246459960938 ;  /* 0x3f31721807071820 */ /* 0x002fe20000410000 */
[-C--:B------:R-:W-:Y:S01]  /*e250*/  FMUL.FTZ R36, R36, R3.reuse ;  /* 0x0000000324247220 */ /* 0x080fe20000410000 */
[-C--:B------:R-:W-:Y:S01]  /*e260*/  FMUL.FTZ R37, R37, R3.reuse ;  /* 0x0000000325257220 */ /* 0x080fe20000410000 */
        /* <DEDUP_REMOVED lines=130> */
.L_x_2334:
[----:B------:R-:W0:Y:S08]  /*ea90*/  S2UR UR4, SR_CgaCtaId ;  /* 0x00000000000479c3 */ /* 0x000e300000008800 */
[----:B------:R-:W-:Y:S01]  /*eaa0*/  BAR.SYNC.DEFER_BLOCKING 0x5, 0x180 ;  /* 0x0146000000007b1d */ /* 0x000fe20000010000 */
[----:B------:R-:W-:-:S05]  /*eab0*/  USHF.R.U32.HI UR9, URZ, 0x10, UR45 ;  /* 0x000000103f097899 */ /* 0x000fca000801162d */
        /* <DEDUP_REMOVED lines=9> */
[----:B------:R-:W3:Y:S01]  /*eb50*/  LDL R0, [R1+0x44] ;  /* 0x0000440001007983 */ /* 0x000ee20000100800 */
[----:B------:R-:W0:Y:S01]  /*eb60*/  S2UR UR4, SR_SWINHI ;  /* 0x00000000000479c3 */ /* 0x000e220000002f00 */
[----:B------:R-:W-:Y:S01]  /*eb70*/  F2FP.F16.F32.PACK_AB R4, R25, R24 ;  /* 0x000000181904723e */ /* 0x000fe200000000ff */
[----:B------:R-:W-:Y:S01]  /*eb80*/  ULDC.64 UR14, c[0x0][0xc00] ;  /* 0x00030000000e7ab9 */ /* 0x000fe20000000a00 */
[----:B------:R-:W-:Y:S01]  /*eb90*/  F2FP.F16.F32.PACK_AB R5, R27, R26 ;  /* 0x0000001a1b05723e */ /* 0x000fe200000000ff */
[----:B------:R-:W-:Y:S01]  /*eba0*/  ULDC.64 UR12, c[0x0][0xc00] ;  /* 0x00030000000c7ab9 */ /* 0x000fe20000000a00 */
[----:B------:R-:W-:Y:S01]  /*ebb0*/  F2FP.F16.F32.PACK_AB R8, R33, R32 ;  /* 0x000000202108723e */ /* 0x000fe200000000ff */
[----:B------:R-:W-:Y:S01]  /*ebc0*/  UIMAD.WIDE UR12, UR43, 0x4, UR12 ;  /* 0x000000042b0c78a5 */ /* 0x000fe2000f8e020c */
[----:B------:R-:W-:Y:S02]  /*ebd0*/  F2FP.F16.F32.PACK_AB R10, R37, R36 ;  /* 0x00000024250a723e */ /* 0x000fe400000000ff */
[----:B------:R-:W-:Y:S01]  /*ebe0*/  F2FP.F16.F32.PACK_AB R11, R39, R38 ;  /* 0x00000026270b723e */ /* 0x000fe200000000ff */
[----:B------:R-:W-:Y:S01]  /*ebf0*/  UMOV UR10, UR46 ;  /* 0x0000002e000a7c82 */ /* 0x000fe20008000000 */
[----:B0-----:R-:W-:Y:S01]  /*ec00*/  UMOV UR11, UR4 ;  /* 0x00000004000b7c82 */ /* 0x001fe20008000000 */
[----:B------:R-:W-:Y:S01]  /*ec10*/  ULDC UR4, c[0x0][0xad4] ;  /* 0x0002b50000047ab9 */ /* 0x000fe20000000800 */
[----:B------:R-:W-:-:S02]  /*ec20*/  IMAD.U32 R14, RZ, RZ, UR10 ;  /* 0x0000000aff0e7e24 */ /* 0x000fc4000f8e00ff */
[----:B------:R-:W-:Y:S01]  /*ec30*/  IMAD.U32 R15, RZ, RZ, UR11 ;  /* 0x0000000bff0f7e24 */ /* 0x000fe2000f8e00ff */
[----:B------:R-:W-:Y:S02]  /*ec40*/  ULDC.64 UR10, c[0x0][0xc08] ;  /* 0x00030200000a7ab9 */ /* 0x000fe40000000a00 */
[----:B------:R-:W-:-:S04]  /*ec50*/  UISETP.NE.U32.AND UP0, UPT, UR10, URZ, UPT ;  /* 0x0000003f0a00728c */ /* 0x000fc8000bf05070 */
[----:B------:R-:W-:-:S11]  /*ec60*/  UISETP.NE.AND.EX UP0, UPT, UR11, URZ, UPT, UP0 ;  /* 0x0000003f0b00728c */ /* 0x000fd6000bf05300 */
[----:B------:R-:W-:Y:S02]  /*ec70*/  @UP0 ULDC.64 UR10, c[0x0][0xc08] ;  /* 0x00030200000a0ab9 */ /* 0x000fe40000000a00 */
[----:B------:R-:W-:Y:S01]  /*ec80*/  @UP0 UIMAD.WIDE UR10, UR43, 0x4, UR10 ;  /* 0x000000042b0a08a5 */ /* 0x000fe2000f8e020a */
[----:B------:R-:W-:Y:S01]  /*ec90*/  BAR.SYNC.DEFER_BLOCKING 0x1, 0x100 ;  /* 0x0044000000007b1d */ /* 0x000fe20000010000 */
[----:B---3--:R-:W-:-:S03]  /*eca0*/  IMAD.WIDE R20, R0, 0x2, R14 ;  /* 0x0000000200147825 */ /* 0x008fc600078e020e */
        /* <DEDUP_REMOVED lines=11> */
[--C-:B0-----:R-:W-:Y:S01]  /*ed60*/  IMAD.X R5, RZ, RZ, R21.reuse, P0 ;  /* 0x000000ffff057224 */ /* 0x101fe200000e0615 */
[----:B------:R-:W-:Y:S02]  /*ed70*/  LOP3.LUT R4, R0, R9, RZ, 0x3c, !PT ;  /* 0x0000000900047212 */ /* 0x000fe400078e3cff */
[----:B------:R-:W-:Y:S02]  /*ed80*/  IADD3 R153, P0, R20, 0x40, RZ ;  /* 0x0000004014997810 */ /* 0x000fe40007f1e0ff */
[----:B------:R-:W-:Y:S02]  /*ed90*/  MOV R0, R4 ;  /* 0x0000000400007202 */ /* 0x000fe40000000f00 */
[----:B------:R-:W-:Y:S01]  /*eda0*/  LOP3.LUT R4, R153, 0x380, RZ, 0xc0, !PT ;  /* 0x0000038099047812 */ /* 0x000fe200078ec0ff */
[----:B------:R-:W-:Y:S01]  /*edb0*/  IMAD.X R7, RZ, RZ, R21, P0 ;  /* 0x000000ffff077224 */ /* 0x000fe200000e0615 */
[----:B------:R-:W-:-:S02]  /*edc0*/  F2FP.F16.F32.PACK_AB R9, R35, R34 ;  /* 0x000000222309723e */ /* 0x000fc400000000ff */
[----:B------:R-:W-:Y:S02]  /*edd0*/  SHF.R.U64 R4, R4, 0x3, RZ ;  /* 0x0000000304047819 */ /* 0x000fe400000012ff */
[----:B------:R-:W-:Y:S01]  /*ede0*/  F2FP.F16.F32.PACK_AB R5, R43, R42 ;  /* 0x0000002a2b05723e */ /* 0x000fe200000000ff */
[----:B------:R0:W-:Y:S01]  /*edf0*/  STSM.16.M88.4 [R0], R8 ;  /* 0x0000000800007844 */ /* 0x0001e20000000200 */
[----:B------:R-:W-:Y:S02]  /*ee00*/  LOP3.LUT R6, R4, R153, RZ, 0x3c, !PT ;  /* 0x0000009904067212 */ /* 0x000fe400078e3cff */
[----:B------:R-:W-:Y:S02]  /*ee10*/  IADD3 R153, P0, R20, 0x60, RZ ;  /* 0x0000006014997810 */ /* 0x000fe40007f1e0ff */
[----:B------:R-:W-:Y:S02]  /*ee20*/  MOV R13, R6 ;  /* 0x00000006000d7202 */ /* 0x000fe40000000f00 */
[----:B------:R-:W-:-:S02]  /*ee30*/  F2FP.F16.F32.PACK_AB R4, R41, R40 ;  /* 0x000000282904723e */ /* 0x000fc400000000ff */
[----:B------:R-:W-:Y:S02]  /*ee40*/  F2FP.F16.F32.PACK_AB R6, R45, R44 ;  /* 0x0000002c2d06723e */ /* 0x000fe400000000ff */
[----:B------:R-:W-:Y:S02]  /*ee50*/  F2FP.F16.F32.PACK_AB R7, R47, R46 ;  /* 0x0000002e2f07723e */ /* 0x000fe400000000ff */
[----:B0-----:R-:W-:-:S03]  /*ee60*/  LOP3.LUT R0, R153, 0x380, RZ, 0xc0, !PT ;  /* 0x0000038099007812 */ /* 0x001fc600078ec0ff */
[----:B------:R0:W-:Y:S01]  /*ee70*/  STSM.16.M88.4 [R13], R4 ;  /* 0x000000040d007844 */ /* 0x0001e20000000200 */
[----:B------:R-:W-:Y:S02]  /*ee80*/  F2FP.F16.F32.PACK_AB R8, R49, R48 ;  /* 0x000000303108723e */ /* 0x000fe400000000ff */
[----:B------:R-:W-:Y:S02]  /*ee90*/  SHF.R.U64 R0, R0, 0x3, RZ ;  /* 0x0000000300007819 */ /* 0x000fe400000012ff */
[----:B------:R-:W-:Y:S02]  /*eea0*/  F2FP.F16.F32.PACK_AB R9, R51, R50 ;  /* 0x000000323309723e */ /* 0x000fe400000000ff */
[----:B------:R-:W-:Y:S02]  /*eeb0*/  F2FP.F16.F32.PACK_AB R10, R53, R52 ;  /* 0x00000034350a723e */ /* 0x000fe400000000ff */
[----:B------:R-:W-:Y:S01]  /*eec0*/  F2FP.F16.F32.PACK_AB R11, R55, R54 ;  /* 0x00000036370b723e */ /* 0x000fe200000000ff */
[----:B0-----:R-:W-:Y:S01]  /*eed0*/  IMAD.X R5, RZ, RZ, R21, P0 ;  /* 0x000000ffff057224 */ /* 0x001fe200000e0615 */
[----:B------:R-:W-:-:S02]  /*eee0*/  LOP3.LUT R4, R0, R153, RZ, 0x3c, !PT ;  /* 0x0000009900047212 */ /* 0x000fc400078e3cff */
[----:B------:R-:W-:Y:S02]  /*eef0*/  IADD3 R153, P0, R20, 0x2000, RZ ;  /* 0x0000200014997810 */ /* 0x000fe40007f1e0ff */
[----:B------:R-:W-:Y:S02]  /*ef00*/  MOV R0, R4 ;  /* 0x0000000400007202 */ /* 0x000fe40000000f00 */
[----:B------:R-:W-:Y:S01]  /*ef10*/  LOP3.LUT R4, R153, 0x380, RZ, 0xc0, !PT ;  /* 0x0000038099047812 */ /* 0x000fe200078ec0ff */
[----:B------:R-:W-:Y:S01]  /*ef20*/  IMAD.X R7, RZ, RZ, R21, P0 ;  /* 0x000000ffff077224 */ /* 0x000fe200000e0615 */
[----:B------:R-:W-:Y:S01]  /*ef30*/  F2FP.F16.F32.PACK_AB R5, R59, R58 ;  /* 0x0000003a3b05723e */ /* 0x000fe200000000ff */
[----:B------:R0:W-:Y:S01]  /*ef40*/  STSM.16.M88.4 [R0], R8 ;  /* 0x0000000800007844 */ /* 0x0001e20000000200 */
[----:B------:R-:W-:-:S04]  /*ef50*/  SHF.R.U64 R4, R4, 0x3, RZ ;  /* 0x0000000304047819 */ /* 0x000fc800000012ff */
[----:B------:R-:W-:Y:S02]  /*ef60*/  LOP3.LUT R6, R4, R153, RZ, 0x3c, !PT ;  /* 0x0000009904067212 */ /* 0x000fe400078e3cff */
[----:B------:R-:W-:Y:S02]  /*ef70*/  IADD3 R153, P0, R20, 0x2020, RZ ;  /* 0x0000202014997810 */ /* 0x000fe40007f1e0ff */
[----:B------:R-:W-:Y:S02]  /*ef80*/  MOV R13, R6 ;  /* 0x00000006000d7202 */ /* 0x000fe40000000f00 */
[----:B------:R-:W-:Y:S02]  /*ef90*/  F2FP.F16.F32.PACK_AB R4, R57, R56 ;  /* 0x000000383904723e */ /* 0x000fe400000000ff */
[----:B------:R-:W-:Y:S02]  /*efa0*/  F2FP.F16.F32.PACK_AB R6, R61, R60 ;  /* 0x0000003c3d06723e */ /* 0x000fe400000000ff */
[----:B------:R-:W-:-:S02]  /*efb0*/  F2FP.F16.F32.PACK_AB R7, R63, R62 ;  /* 0x0000003e3f07723e */ /* 0x000fc400000000ff */
[----:B0-----:R-:W-:Y:S02]  /*efc0*/  LOP3.LUT R0, R153, 0x380, RZ, 0xc0, !PT ;  /* 0x0000038099007812 */ /* 0x001fe400078ec0ff */
[----:B------:R-:W-:Y:S01]  /*efd0*/  F2FP.F16.F32.PACK_AB R8, R65, R64 ;  /* 0x000000404108723e */ /* 0x000fe200000000ff */
[----:B------:R0:W-:Y:S01]  /*efe0*/  STSM.16.M88.4 [R13], R4 ;  /* 0x000000040d007844 */ /* 0x0001e20000000200 */
        /* <DEDUP_REMOVED lines=94> */
[C---:B------:R-:W-:Y:S02]  /*f5d0*/  IADD3 R153, P1, R20.reuse, 0x6040, RZ ;  /* 0x0000604014997810 */ /* 0x040fe40007f3e0ff */
[----:B------:R-:W-:Y:S02]  /*f5e0*/  IADD3 R7, P0, R20, 0x6060, RZ ;  /* 0x0000606014077810 */ /* 0x000fe40007f1e0ff */
[----:B------:R-:W-:Y:S01]  /*f5f0*/  MOV R0, R4 ;  /* 0x0000000400007202 */ /* 0x000fe20000000f00 */
[--C-:B------:R-:W-:Y:S01]  /*f600*/  IMAD.X R5, RZ, RZ, R21.reuse, P1 ;  /* 0x000000ffff057224 */ /* 0x100fe200008e0615 */
[----:B------:R-:W-:Y:S01]  /*f610*/  LOP3.LUT R4, R153, 0x380, RZ, 0xc0, !PT ;  /* 0x0000038099047812 */ /* 0x000fe200078ec0ff */
[----:B------:R-:W-:Y:S01]  /*f620*/  IMAD.X R21, RZ, RZ, R21, P0 ;  /* 0x000000ffff157224 */ /* 0x000fe200000e0615 */
[----:B------:R-:W-:Y:S01]  /*f630*/  LOP3.LUT R6, R7, 0x380, RZ, 0xc0, !PT ;  /* 0x0000038007067812 */ /* 0x000fe200078ec0ff */
[----:B------:R0:W-:Y:S01]  /*f640*/  STSM.16.M88.4 [R0], R8 ;  /* 0x0000000800007844 */ /* 0x0001e20000000200 */
[----:B------:R-:W-:-:S02]  /*f650*/  SHF.R.U64 R4, R4, 0x3, RZ ;  /* 0x0000000304047819 */ /* 0x000fc400000012ff */
[----:B------:R-:W-:Y:S02]  /*f660*/  SHF.R.U64 R6, R6, 0x3, RZ ;  /* 0x0000000306067819 */ /* 0x000fe400000012ff */
[----:B------:R-:W-:Y:S02]  /*f670*/  LOP3.LUT R4, R4, R153, RZ, 0x3c, !PT ;  /* 0x0000009904047212 */ /* 0x000fe400078e3cff */
[----:B------:R-:W-:Y:S02]  /*f680*/  LOP3.LUT R20, R6, R7, RZ, 0x3c, !PT ;  /* 0x0000000706147212 */ /* 0x000fe400078e3cff */
[----:B------:R-:W-:Y:S02]  /*f690*/  F2FP.F16.F32.PACK_AB R6, R141, R140 ;  /* 0x0000008c8d06723e */ /* 0x000fe400000000ff */
[----:B------:R-:W-:Y:S02]  /*f6a0*/  F2FP.F16.F32.PACK_AB R7, R143, R142 ;  /* 0x0000008e8f07723e */ /* 0x000fe400000000ff */
[----:B------:R-:W-:-:S02]  /*f6b0*/  MOV R20, R20 ;  /* 0x0000001400147202 */ /* 0x000fc40000000f00 */
[----:B------:R-:W-:Y:S02]  /*f6c0*/  PLOP3.LUT P1, PT, PT, PT, UP0, 0x80, 0x0 ;  /* 0x000000000000781c */ /* 0x000fe40003f2f008 */
[----:B0-----:R-:W-:Y:S02]  /*f6d0*/  MOV R0, R4 ;  /* 0x0000000400007202 */ /* 0x001fe40000000f00 */
[----:B------:R-:W-:Y:S02]  /*f6e0*/  F2FP.F16.F32.PACK_AB R4, R137, R136 ;  /* 0x000000888904723e */ /* 0x000fe400000000ff */
[----:B------:R-:W-:Y:S02]  /*f6f0*/  F2FP.F16.F32.PACK_AB R5, R139, R138 ;  /* 0x0000008a8b05723e */ /* 0x000fe400000000ff */
[----:B------:R-:W-:Y:S02]  /*f700*/  F2FP.F16.F32.PACK_AB R8, R145, R144 ;  /* 0x000000909108723e */ /* 0x000fe400000000ff */
[----:B------:R-:W-:Y:S01]  /*f710*/  F2FP.F16.F32.PACK_AB R9, R147, R146 ;  /* 0x000000929309723e */ /* 0x000fe200000000ff */
[----:B------:R0:W-:Y:S01]  /*f720*/  STSM.16.M88.4 [R0], R4 ;  /* 0x0000000400007844 */ /* 0x0001e20000000200 */
[----:B------:R-:W-:-:S02]  /*f730*/  F2FP.F16.F32.PACK_AB R10, R149, R148 ;  /* 0x00000094950a723e */ /* 0x000fc400000000ff */
[----:B------:R-:W-:Y:S02]  /*f740*/  F2FP.F16.F32.PACK_AB R11, R151, R150 ;  /* 0x00000096970b723e */ /* 0x000fe400000000ff */
[----:B------:R-:W-:-:S03]  /*f750*/  ISETP.NE.U32.AND P0, PT, RZ, UR14, PT ;  /* 0x0000000eff007c0c */ /* 0x000fc6000bf05070 */
[----:B------:R1:W-:Y:S01]  /*f760*/  STSM.16.M88.4 [R20], R8 ;  /* 0x0000000814007844 */ /* 0x0003e20000000200 */
[----:B------:R-:W-:Y:S01]  /*f770*/  BAR.SYNC.DEFER_BLOCKING 0x1, 0x100 ;  /* 0x0044000000007b1d */ /* 0x000fe20000010000 */
[----:B------:R-:W-:Y:S01]  /*f780*/  ISETP.NE.AND.EX P0, PT, RZ, UR15, PT, P0 ;  /* 0x0000000fff007c0c */ /* 0x000fe2000bf05300 */
[----:B0-----:R-:W-:Y:S02]  /*f790*/  IMAD.U32 R4, RZ, RZ, UR10 ;  /* 0x0000000aff047e24 */ /* 0x001fe4000f8e00ff */
[----:B------:R-:W-:-:S05]  /*f7a0*/  IMAD.U32 R5, RZ, RZ, UR11 ;  /* 0x0000000bff057e24 */ /* 0x000fca000f8e00ff */
[----:B------:R0:W3:Y:S02]  /*f7b0*/  @P1 LDG.E R6, desc[UR40][R4.64] ;  /* 0x0000002804061981 */ /* 0x0000e4000c1e1900 */
[----:B0-----:R-:W-:Y:S02]  /*f7c0*/  IMAD.U32 R4, RZ, RZ, UR12 ;  /* 0x0000000cff047e24 */ /* 0x001fe4000f8e00ff */
[----:B------:R-:W-:-:S05]  /*f7d0*/  IMAD.U32 R5, RZ, RZ, UR13 ;  /* 0x0000000dff057e24 */ /* 0x000fca000f8e00ff */
[----:B------:R1:W5:Y:S01]  /*f7e0*/  @P0 LDG.E R0, desc[UR40][R4.64] ;  /* 0x0000002804000981 */ /* 0x000362000c1e1900 */
[----:B------:R-:W-:Y:S01]  /*f7f0*/  UISETP.NE.AND UP0, UPT, UR9, URZ, UPT ;  /* 0x0000003f0900728c */ /* 0x000fe2000bf05270 */
[----:B------:R-:W-:Y:S01]  /*f800*/  ULDC UR8, c[0x0][0xa88] ;  /* 0x0002a20000087ab9 */ /* 0x000fe20000000800 */
[----:B------:R-:W-:Y:S02]  /*f810*/  ULOP3.LUT UR45, UR45, 0xff, URZ, 0xc0, !UPT ;  /* 0x000000ff2d2d7892 */ /* 0x000fe4000f8ec03f */
[----:B------:R-:W-:Y:S01]  /*f820*/  USEL UR10, UR9, UR4, UP0 ;  /* 0x00000004090a7287 */ /* 0x000fe20008000000 */
[----:B---3--:R-:W-:Y:S01]  /*f830*/  @P1 R2UR UR8, R6 ;  /* 0x00000000060812ca */ /* 0x008fe200000e0000 */
[----:B-1----:R-:W-:-:S14]  /*f840*/  @P1 BRA `(.L_x_2422) ;  /* 0x0000000000281947 */ /* 0x002fdc0003800000 */
[----:B------:R-:W-:Y:S05]  /*f850*/  @!P0 BRA `(.L_x_2422) ;  /* 0x0000000000248947 */ /* 0x000fea0003800000 */
[----:B------:R-:W-:Y:S02]  /*f860*/  IMAD.U32 R4, RZ, RZ, UR12 ;  /* 0x0000000cff047e24 */ /* 0x000fe4000f8e00ff */
[----:B------:R-:W-:Y:S02]  /*f870*/  IMAD.U32 R6, RZ, RZ, UR12 ;  /* 0x0000000cff067e24 */ /* 0x000fe4000f8e00ff */
[----:B------:R-:W-:Y:S02]  /*f880*/  IMAD.U32 R5, RZ, RZ, UR13 ;  /* 0x0000000dff057e24 */ /* 0x000fe4000f8e00ff */
[----:B------:R-:W-:-:S03]  /*f890*/  IMAD.U32 R7, RZ, RZ, UR13 ;  /* 0x0000000dff077e24 */ /* 0x000fc6000f8e00ff */
[----:B------:R-:W3:Y:S04]  /*f8a0*/  LDG.E R4, desc[UR40][R4.64] ;  /* 0x0000002804047981 */ /* 0x000ee8000c1e1900 */
[----:B------:R-:W4:Y:S01]  /*f8b0*/  LDG.E R6, desc[UR40][R6.64+0x4] ;  /* 0x0000042806067981 */ /* 0x000f22000c1e1900 */
[----:B---3--:R-:W-:Y:S02]  /*f8c0*/  R2UR UR4, R4 ;  /* 0x00000000040472ca */ /* 0x008fe400000e0000 */
[----:B----4-:R-:W-:-:S13]  /*f8d0*/  R2UR UR8, R6 ;  /* 0x00000000060872ca */ /* 0x010fda00000e0000 */
[----:B------:R-:W-:-:S12]  /*f8e0*/  UIADD3 UR8, -UR4, UR8, URZ ;  /* 0x0000000804087290 */ /* 0x000fd8000fffe13f */
.L_x_2422:
        /* <DEDUP_REMOVED lines=11> */
[----:B------:R-:W3:Y:S01]  /*f9a0*/  LDL R11, [R1+0x40] ;  /* 0x00004000010b7983 */ /* 0x000ee20000100800 */
[----:B------:R-:W0:Y:S01]  /*f9b0*/  LDC R0, c[0x0][0xbe8] ;  /* 0x0002fa00ff007b82 */ /* 0x000e220000000800 */
[----:B------:R-:W-:Y:S01]  /*f9c0*/  UISETP.GT.AND UP1, UPT, UR10, 0x1, UPT ;  /* 0x000000010a00788c */ /* 0x000fe2000bf24270 */
[----:B------:R-:W-:Y:S01]  /*f9d0*/  VIADD R9, R186, UR42 ;  /* 0x0000002aba097c36 */ /* 0x000fe20008000000 */
[----:B------:R-:W-:Y:S01]  /*f9e0*/  UMOV UR20, 0x9b8 ;  /* 0x000009b800147882 */ /* 0x000fe20000000000 */
[----:B------:R-:W-:Y:S01]  /*f9f0*/  UISETP.NE.U32.AND UP0, UPT, UR14, URZ, UPT ;  /* 0x0000003f0e00728c */ /* 0x000fe2000bf05070 */
[----:B------:R-:W-:Y:S01]  /*fa00*/  VIADD R20, R16, UR42 ;  /* 0x0000002a10147c36 */ /* 0x000fe20008000000 */
[----:B------:R-:W-:Y:S01]  /*fa10*/  USEL UR20, UR20, 0x978, UP1 ;  /* 0x0000097814147887 */ /* 0x000fe20008800000 */
[----:B------:R-:W-:Y:S01]  /*fa20*/  IMAD.MOV.U32 R5, RZ, RZ, R9 ;  /* 0x000000ffff057224 */ /* 0x000fe200078e0009 */
[----:B------:R-:W-:Y:S02]  /*fa30*/  UISETP.NE.AND.EX UP0, UPT, UR15, URZ, UPT, UP0 ;  /* 0x0000003f0f00728c */ /* 0x000fe4000bf05300 */
[----:B------:R-:W-:-:S02]  /*fa40*/  USEL UR16, UR45, URZ, UP1 ;  /* 0x0000003f2d107287 */ /* 0x000fc40008800000 */
[----:B------:R-:W-:Y:S02]  /*fa50*/  USEL UR18, UR43, URZ, !UP0 ;  /* 0x0000003f2b127287 */ /* 0x000fe4000c000000 */
[----:B------:R-:W-:-:S04]  /*fa60*/  USHF.R.S32.HI UR17, URZ, 0x1f, UR43 ;  /* 0x0000001f3f117899 */ /* 0x000fc8000801142b */
[----:B------:R-:W-:Y:S01]  /*fa70*/  ULDC.64 UR14, c[0x0][UR20+0x228] ;  /* 0x00008a00140e7abb */ /* 0x000fe20008000a00 */
[----:B------:R-:W-:Y:S01]  /*fa80*/  ULDC.64 UR10, c[0x0][UR20+0x220] ;  /* 0x00008800140a7abb */ /* 0x000fe20008000a00 */
[----:B------:R-:W-:Y:S02]  /*fa90*/  UIMAD.WIDE.U32 UR22, UR14, UR16, URZ ;  /* 0x000000100e1672a5 */ /* 0x000fe4000f8e003f */
[----:B------:R-:W-:Y:S01]  /*faa0*/  UIMAD UR21, UR15, UR16, URZ ;  /* 0x000000100f1572a4 */ /* 0x000fe2000f8e023f */
[----:B0-----:R-:W-:Y:S01]  /*fab0*/  ISETP.NE.AND P0, PT, R0, 0x1, PT ;  /* 0x000000010000780c */ /* 0x001fe20003f05270 */
[----:B------:R-:W-:Y:S01]  /*fac0*/  UIMAD.WIDE.U32 UR14, UR10, UR18, URZ ;  /* 0x000000120a0e72a5 */ /* 0x000fe2000f8e003f */
[----:B------:R-:W-:Y:S01]  /*fad0*/  ULDC.64 UR12, c[0x0][UR20+0x218] ;  /* 0x00008600140c7abb */ /* 0x000fe20008000a00 */
[----:B------:R-:W-:Y:S02]  /*fae0*/  USEL UR19, UR17, URZ, !UP0 ;  /* 0x0000003f11137287 */ /* 0x000fe4000c000000 */
[----:B------:R-:W-:-:S02]  /*faf0*/  UIMAD UR18, UR11, UR18, URZ ;  /* 0x000000120b1272a4 */ /* 0x000fc4000f8e023f */
[----:B------:R-:W-:Y:S02]  /*fb00*/  UIMAD.WIDE.U32 UR16, UR12, UR44, URZ ;  /* 0x0000002c0c1072a5 */ /* 0x000fe4000f8e003f */
[----:B------:R-:W-:Y:S02]  /*fb10*/  UIMAD UR12, UR13, UR44, URZ ;  /* 0x0000002c0d0c72a4 */ /* 0x000fe4000f8e023f */
[----:B------:R-:W-:Y:S02]  /*fb20*/  UIMAD UR18, UR10, UR19, UR18 ;  /* 0x000000130a1272a4 */ /* 0x000fe4000f8e0212 */
[----:B------:R-:W0:Y:S01]  /*fb30*/  @P0 LDC R4, c[0x0][0xbec] ;  /* 0x0002fb00ff040b82 */ /* 0x000e220000000800 */
[----:B------:R-:W-:Y:S02]  /*fb40*/  UIADD3 UR21, UR23, UR21, URZ ;  /* 0x0000001517157290 */ /* 0x000fe4000fffe03f */
[----:B------:R-:W-:Y:S02]  /*fb50*/  UIADD3 UR10, UR17, UR12, URZ ;  /* 0x0000000c110a7290 */ /* 0x000fe4000fffe03f */
[----:B------:R-:W-:-:S02]  /*fb60*/  UIADD3 UR16, UP0, UP2, UR14, UR16, UR4 ;  /* 0x000000100e107290 */ /* 0x000fc4000fa1e004 */
[----:B------:R-:W-:Y:S01]  /*fb70*/  UIADD3 UR12, UR15, UR18, URZ ;  /* 0x000000120f0c7290 */ /* 0x000fe2000fffe03f */
[----:B------:R-:W1:Y:S01]  /*fb80*/  @P0 LDC R7, c[0x0][0xbf0] ;  /* 0x0002fc00ff070b82 */ /* 0x000e620000000800 */
[----:B------:R-:W-:Y:S02]  /*fb90*/  IMAD.U32 R6, RZ, RZ, UR21 ;  /* 0x00000015ff067e24 */ /* 0x000fe4000f8e00ff */
[----:B------:R-:W-:-:S03]  /*fba0*/  UIADD3.X UR12, UR12, UR10, UR24, UP0, UP2 ;  /* 0x0000000a0c0c7290 */ /* 0x000fc600087e4418 */
[----:B------:R-:W-:Y:S01]  /*fbb0*/  ULDC.64 UR10, c[0x0][UR20+0x210] ;  /* 0x00008400140a7abb */ /* 0x000fe20008000a00 */
[----:B0-----:R-:W-:-:S05]  /*fbc0*/  @P0 IMAD.HI.U32 R4, R9, R4, RZ ;  /* 0x0000000409040227 */ /* 0x001fca00078e00ff */
[----:B-1----:R-:W-:Y:S01]  /*fbd0*/  @P0 SHF.R.U32.HI R5, RZ, R7, R4 ;  /* 0x00000007ff050219 */ /* 0x002fe20000011604 */
[----:B------:R-:W-:-:S04]  /*fbe0*/  IMAD.U32 R4, RZ, RZ, UR22 ;  /* 0x00000016ff047e24 */ /* 0x000fc8000f8e00ff */
[--C-:B------:R-:W-:Y:S01]  /*fbf0*/  IMAD.MOV R7, RZ, RZ, -R5.reuse ;  /* 0x000000ffff077224 */ /* 0x100fe200078e0a05 */
[----:B------:R-:W-:Y:S02]  /*fc00*/  IADD3 R4, P0, P2, R5, UR16, R4 ;  /* 0x0000001005047c10 */ /* 0x000fe4000fa1e004 */
[----:B------:R-:W-:Y:S01]  /*fc10*/  SHF.R.S32.HI R5, RZ, 0x1f, R5 ;  /* 0x0000001fff057819 */ /* 0x000fe20000011405 */
[----:B------:R-:W-:-:S03]  /*fc20*/  IMAD R7, R0, R7, R9 ;  /* 0x0000000700077224 */ /* 0x000fc600078e0209 */
        /* <DEDUP_REMOVED lines=9> */
[----:B------:R-:W-:Y:S02]  /*fcc0*/  IMAD.IADD R5, R5, 0x1, R9 ;  /* 0x0000000105057824 */ /* 0x000fe400078e0209 */
[----:B------:R-:W-:Y:S03]  /*fcd0*/  SHFL.IDX PT, R6, R8, 0x1, 0x1c1f ;  /* 0x003c1f0008067f89 */ /* 0x000fe600000e0000 */
[----:B------:R-:W-:Y:S02]  /*fce0*/  LEA.HI.X R10, R4, UR13, R5, 0x2, P0 ;  /* 0x0000000d040a7c11 */ /* 0x000fe400080f1405 */
[----:B------:R-:W-:Y:S04]  /*fcf0*/  SHFL.IDX PT, R4, R8, RZ, 0x1c1f ;  /* 0x001c1fff08047589 */ /* 0x000fe800000e0000 */
[----:B------:R-:W0:Y:S04]  /*fd00*/  SHFL.IDX PT, R5, R10, RZ, 0x1c1f ;  /* 0x001c1fff0a057589 */ /* 0x000e2800000e0000 */
[----:B------:R-:W1:Y:S01]  /*fd10*/  SHFL.IDX PT, R7, R10, 0x1, 0x1c1f ;  /* 0x003c1f000a077f89 */ /* 0x000e6200000e0000 */
[----:B---3--:R-:W-:-:S02]  /*fd20*/  IMAD.MOV R9, RZ, RZ, -R11 ;  /* 0x000000ffff097224 */ /* 0x008fc400078e0a0b */
[----:B------:R-:W-:Y:S02]  /*fd30*/  IMAD R11, R0, UR8, RZ ;  /* 0x00000008000b7c24 */ /* 0x000fe4000f8e02ff */
[----:B------:R-:W-:Y:S01]  /*fd40*/  VIADD R0, R20, 0x8 ;  /* 0x0000000814007836 */ /* 0x000fe20000000000 */
[----:B------:R-:W-:-:S04]  /*fd50*/  ISETP.NE.AND P0, PT, R2, R9, PT ;  /* 0x000000090200720c */ /* 0x000fc80003f05270 */
[-C--:B------:R-:W-:Y:S02]  /*fd60*/  ISETP.GE.OR P2, PT, R20, R11.reuse, P0 ;  /* 0x0000000b1400720c */ /* 0x080fe40000746670 */
[----:B------:R-:W-:-:S11]  /*fd70*/  ISETP.GE.OR P0, PT, R0, R11, P0 ;  /* 0x0000000b0000720c */ /* 0x000fd60000706670 */
[----:B0-----:R0:W-:Y:S04]  /*fd80*/  @!P2 ST.E desc[UR40][R4.64], R3 ;  /* 0x000000030400a985 */ /* 0x0011e8000c101928 */
[----:B-1----:R0:W-:Y:S02]  /*fd90*/  @!P0 ST.E desc[UR40][R6.64], R12 ;  /* 0x0000000c06008985 */ /* 0x0021e4000c101928 */
.L_x_2423:
[----:B------:R-:W-:Y:S05]  /*fda0*/  @P1 BRA `(.L_x_2424) ;  /* 0x0000001000481947 */ /* 0x000fea0003800000 */
[----:B0-----:R-:W-:Y:S01]  /*fdb0*/  IMAD R3, R220, 0x40, R185 ;  /* 0x00000040dc037824 */ /* 0x001fe200078e02b9 */
[----:B------:R-:W0:Y:S01]  /*fdc0*/  LDC R81, c[0x0][0xbe8] ;  /* 0x0002fa00ff517b82 */ /* 0x000e220000000800 */
[----:B------:R-:W-:Y:S01]  /*fdd0*/  ULDC UR16, c[0x0][0xac8] ;  /* 0x0002b20000107ab9 */ /* 0x000fe20000000800 */
[----:B------:R-:W-:Y:S01]  /*fde0*/  ULDC.64 UR14, c[0x0][0xaa0] ;  /* 0x0002a800000e7ab9 */ /* 0x000fe20000000a00 */
[----:B------:R-:W-:-:S03]  /*fdf0*/  IMAD.WIDE R14, R3, 0x2, R14 ;  /* 0x00000002030e7825 */ /* 0x000fc600078e020e */
[C---:B------:R-:W-:Y:S02]  /*fe00*/  IADD3 R41, P2, R14.reuse, 0x7000, RZ ;  /* 0x000070000e297810 */ /* 0x040fe40007f5e0ff */
[----:B------:R-:W-:Y:S02]  /*fe10*/  IADD3 R9, P3, R14, 0x1000, RZ ;  /* 0x000010000e097810 */ /* 0x000fe40007f7e0ff */
[----:B------:R-:W-:Y:S02]  /*fe20*/  LOP3.LUT R40, R41, 0x380, RZ, 0xc0, !PT ;  /* 0x0000038029287812 */ /* 0x000fe400078ec0ff */
[----:B------:R-:W-:Y:S02]  /*fe30*/  LOP3.LUT R8, R9, 0x380, RZ, 0xc0, !PT ;  /* 0x0000038009087812 */ /* 0x000fe400078ec0ff */
[----:B------:R-:W-:Y:S02]  /*fe40*/  SHF.R.U64 R40, R40, 0x3, RZ ;  /* 0x0000000328287819 */ /* 0x000fe400000012ff */
[----:B------:R-:W-:-:S02]  /*fe50*/  SHF.R.U64 R8, R8, 0x3, RZ ;  /* 0x0000000308087819 */ /* 0x000fc400000012ff */
[----:B------:R-:W-:Y:S02]  /*fe60*/  IADD3 R33, P0, R14, 0x5000, RZ ;  /* 0x000050000e217810 */ /* 0x000fe40007f1e0ff */
[----:B------:R-:W-:Y:S01]  /*fe70*/  LOP3.LUT R40, R40, R41, RZ, 0x3c, !PT ;  /* 0x0000002928287212 */ /* 0x000fe200078e3cff */
[--C-:B------:R-:W-:Y:S01]  /*fe80*/  IMAD.X R41, RZ, RZ, R15.reuse, P2 ;  /* 0x000000ffff297224 */ /* 0x100fe200010e060f */
[----:B------:R-:W-:Y:S01]  /*fe90*/  LOP3.LUT R8, R8, R9, RZ, 0x3c, !PT ;  /* 0x0000000908087212 */ /* 0x000fe200078e3cff */
[----:B------:R-:W-:Y:S01]  /*fea0*/  IMAD.X R9, RZ, RZ, R15, P3 ;  /* 0x000000ffff097224 */ /* 0x000fe200018e060f */
[C---:B------:R-:W-:Y:S02]  /*feb0*/  IADD3 R69, P2, R14.reuse, 0xe000, RZ ;  /* 0x0000e0000e457810 */ /* 0x040fe40007f5e0ff */
[----:B------:R-:W-:Y:S01]  /*fec0*/  LOP3.LUT R32, R33, 0x380, RZ, 0xc0, !PT ;  /* 0x0000038021207812 */ /* 0x000fe200078ec0ff */
[----:B------:R-:W-:Y:S01]  /*fed0*/  UIMAD UR12, UR24, UR14, URZ ;  /* 0x0000000e180c72a4 */ /* 0x000fe2000f8e023f */
[C---:B------:R-:W-:Y:S01]  /*fee0*/  IADD3 R45, P3, R14.reuse, 0x8000, RZ ;  /* 0x000080000e2d7810 */ /* 0x040fe20007f7e0ff */
[C---:B------:R-:W-:Y:S01]  /*fef0*/  VIADD R101, R185.reuse, 0x80 ;  /* 0x00000080b9657836 */ /* 0x040fe20000000000 */
[----:B------:R-:W-:Y:S01]  /*ff00*/  IADD3 R37, P1, R14, 0x6000, RZ ;  /* 0x000060000e257810 */ /* 0x000fe20007f3e0ff */
[----:B------:R-:W-:Y:S01]  /*ff10*/  VIADD R97, R185, 0xc0 ;  /* 0x000000c0b9617836 */ /* 0x000fe20000000000 */
[----:B------:R-:W-:Y:S01]  /*ff20*/  LOP3.LUT R68, R69, 0x380, RZ, 0xc0, !PT ;  /* 0x0000038045447812 */ /* 0x000fe200078ec0ff */
[----:B------:R-:W-:Y:S01]  /*ff30*/  UIMAD.WIDE.U32 UR10, UR4, UR14, URZ ;  /* 0x0000000e040a72a5 */ /* 0x000fe2000f8e003f */
[----:B------:R-:W-:Y:S01]  /*ff40*/  SHF.R.U64 R32, R32, 0x3, RZ ;  /* 0x0000000320207819 */ /* 0x000fe200000012ff */
[----:B------:R-:W-:Y:S01]  /*ff50*/  VIADD R99, R185, 0x100 ;  /* 0x00000100b9637836 */ /* 0x000fe20000000000 */
[----:B------:R-:W-:Y:S01]  /*ff60*/  LOP3.LUT R44, R45, 0x380, RZ, 0xc0, !PT ;  /* 0x000003802d2c7812 */ /* 0x000fe200078ec0ff */
[----:B------:R-:W-:Y:S01]  /*ff70*/  VIADD R91, R185, 0x140 ;  /* 0x00000140b95b7836 */ /* 0x000fe20000000000 */
[----:B------:R-:W-:Y:S01]  /*ff80*/  LOP3.LUT R36, R37, 0x380, RZ, 0xc0, !PT ;  /* 0x0000038025247812 */ /* 0x000fe200078ec0ff */
[----:B------:R-:W5:Y:S01]  /*ff90*/  LD.E.128 R8, desc[UR40][R8.64] ;  /* 0x0000002808087980 */ /* 0x000f62000c101d00 */
[----:B------:R-:W-:-:S02]  /*ffa0*/  SHF.R.U64 R68, R68, 0x3, RZ ;  /* 0x0000000344447819 */ /* 0x000fc400000012ff */
[----:B------:R-:W-:Y:S01]  /*ffb0*/  LOP3.LUT R32, R32, R33, RZ, 0x3c, !PT ;  /* 0x0000002120207212 */ /* 0x000fe200078e3cff */
[--C-:B------:R-:W-:Y:S01]  /*ffc0*/  IMAD.X R33, RZ, RZ, R15.reuse, P0 ;  /* 0x000000ffff217224 */ /* 0x100fe200000e060f */
[----:B------:R-:W-:Y:S01]  /*ffd0*/  SHF.R.U64 R44, R44, 0x3, RZ ;  /* 0x000000032c2c7819 */ /* 0x000fe200000012ff */
[----:B------:R-:W5:Y:S01]  /*ffe0*/  LD.E.128 R40, desc[UR40][R40.64] ;  /* 0x0000002828287980 */ /* 0x000f62000c101d00 */
[----:B------:R-:W-:Y:S02]  /*fff0*/  SHF.R.U64 R36, R36, 0x3, RZ ;  /* 0x0000000324247819 */ /* 0x000fe400000012ff */
[----:B------:R-:W-:Y:S01]  /*10000*/  IADD3 R61, P0, R14, 0xc000, RZ ;  /* 0x0000c0000e3d7810 */ /* 0x000fe20007f1e0ff */
[----:B------:R-:W-:Y:S01]  /*10010*/  UIMAD UR12, UR4, UR15, UR12 ;  /* 0x0000000f040c72a4 */ /* 0x000fe2000f8e020c */
[----:B------:R-:W-:Y:S01]  /*10020*/  LOP3.LUT R68, R68, R69, RZ, 0x3c, !PT ;  /* 0x0000004544447212 */ /* 0x000fe200078e3cff */
[--C-:B------:R-:W-:Y:S01]  /*10030*/  IMAD.X R69, RZ, RZ, R15.reuse, P2 ;  /* 0x000000ffff457224 */ /* 0x100fe200010e060f */
[----:B------:R-:W-:Y:S01]  /*10040*/  LOP3.LUT R44, R44, R45, RZ, 0x3c, !PT ;  /* 0x0000002d2c2c7212 */ /* 0x000fe200078e3cff */
[--C-:B------:R-:W-:Y:S01]  /*10050*/  IMAD.X R45, RZ, RZ, R15.reuse, P3 ;  /* 0x000000ffff2d7224 */ /* 0x100fe200018e060f */
[----:B0-----:R-:W-:Y:S01]  /*10060*/  ISETP.NE.AND P2, PT, R81, 0x1, PT ;  /* 0x000000015100780c */ /* 0x001fe20003f45270 */
[----:B------:R-:W5:Y:S01]  /*10070*/  LD.E.128 R32, desc[UR40][R32.64] ;  /* 0x0000002820207980 */ /* 0x000f62000c101d00 */
[----:B------:R-:W-:Y:S01]  /*10080*/  LOP3.LUT R36, R36, R37, RZ, 0x3c, !PT ;  /* 0x0000002524247212 */ /* 0x000fe200078e3cff */
[----:B------:R-:W-:Y:S01]  /*10090*/  IMAD.X R37, RZ, RZ, R15, P1 ;  /* 0x000000ffff257224 */ /* 0x000fe200008e060f */
[----:B------:R-:W-:-:S02]  /*100a0*/  LOP3.LUT R60, R61, 0x380, RZ, 0xc0, !PT ;  /* 0x000003803d3c7812 */ /* 0x000fc400078ec0ff */
[C---:B------:R-:W-:Y:S02]  /*100b0*/  IADD3 R13, P4, R14.reuse, 0x2000, RZ ;  /* 0x000020000e0d7810 */ /* 0x040fe40007f9e0ff */
[C---:B------:R-:W-:Y:S02]  /*100c0*/  IADD3 R25, P5, R14.reuse, 0x3000, RZ ;  /* 0x000030000e197810 */ /* 0x040fe40007fbe0ff */
[C---:B------:R-:W-:Y:S01]  /*100d0*/  IADD3 R29, P6, R14.reuse, 0x4000, RZ ;  /* 0x000040000e1d7810 */ /* 0x040fe20007fde0ff */
[----:B------:R-:W-:Y:S01]  /*100e0*/  UIADD3 UR11, UR11, UR12, URZ ;  /* 0x0000000c0b0b7290 */ /* 0x000fe2000fffe03f */
[C---:B------:R-:W-:Y:S01]  /*100f0*/  IADD3 R3, P3, R14.reuse, 0xf000, RZ ;  /* 0x0000f0000e037810 */ /* 0x040fe20007f7e0ff */
[----:B------:R-:W0:Y:S01]  /*10100*/  @P2 LDC R21, c[0x0][0xbec] ;  /* 0x0002fb00ff152b82 */ /* 0x000e220000000800 */
[----:B------:R-:W-:Y:S01]  /*10110*/  IADD3 R65, P1, R14, 0xd000, RZ ;  /* 0x0000d0000e417810 */ /* 0x000fe20007f3e0ff */
[----:B------:R-:W-:Y:S01]  /*10120*/  ULDC.64 UR12, c[0x0][0xae8] ;  /* 0x0002ba00000c7ab9 */ /* 0x000fe20000000a00 */
[----:B------:R-:W-:Y:S01]  /*10130*/  SHF.R.U64 R60, R60, 0x3, RZ ;  /* 0x000000033c3c7819 */ /* 0x000fe200000012ff */
[----:B------:R-:W-:Y:S01]  /*10140*/  USHF.R.S32.HI UR4, URZ, 0x1f, UR9 ;  /* 0x0000001f3f047899 */ /* 0x000fe20008011409 */
[----:B------:R-:W-:Y:S01]  /*10150*/  LOP3.LUT R0, R3, 0x380, RZ, 0xc0, !PT ;  /* 0x0000038003007812 */ /* 0x000fe200078ec0ff */
[--C-:B------:R-:W-:Y:S01]  /*10160*/  IMAD.X R73, RZ, RZ, R15.reuse, P3 ;  /* 0x000000ffff497224 */ /* 0x100fe200018e060f */
[----:B------:R-:W-:Y:S01]  /*10170*/  LOP3.LUT R64, R65, 0x380, RZ, 0xc0, !PT ;  /* 0x0000038041407812 */ /* 0x000fe200078ec0ff */
[----:B------:R-:W1:Y:S01]  /*10180*/  @P2 LDC R77, c[0x0][0xbf0] ;  /* 0x0002fc00ff4d2b82 */ /* 0x000e620000000800 */
[----:B------:R-:W-:Y:S01]  /*10190*/  LOP3.LUT R60, R60, R61, RZ, 0x3c, !PT ;  /* 0x0000003d3c3c7212 */ /* 0x000fe200078e3cff */
[----:B------:R-:W-:Y:S01]  /*101a0*/  IMAD.X R61, RZ, RZ, R15, P0 ;  /* 0x000000ffff3d7224 */ /* 0x000fe200000e060f */
[----:B------:R-:W-:Y:S01]  /*101b0*/  SHF.R.U64 R0, R0, 0x3, RZ ;  /* 0x0000000300007819 */ /* 0x000fe200000012ff */
[----:B------:R-:W5:Y:S01]  /*101c0*/  LD.E.128 R36, desc[UR40][R36.64] ;  /* 0x0000002824247980 */ /* 0x000f62000c101d00 */
[----:B------:R-:W-:-:S02]  /*101d0*/  SHF.R.U64 R64, R64, 0x3, RZ ;  /* 0x0000000340407819 */ /* 0x000fc400000012ff */
[----:B------:R-:W-:Y:S01]  /*101e0*/  ISETP.GE.AND P0, PT, R188, UR16, PT ;  /* 0x00000010bc007c0c */ /* 0x000fe2000bf06270 */
[----:B------:R-:W5:Y:S01]  /*101f0*/  LD.E.128 R44, desc[UR40][R44.64] ;  /* 0x000000282c2c7980 */ /* 0x000f62000c101d00 */
[----:B------:R-:W-:Y:S02]  /*10200*/  LOP3.LUT R72, R0, R3, RZ, 0x3c, !PT ;  /* 0x0000000300487212 */ /* 0x000fe400078e3cff */
[----:B------:R-:W-:Y:S01]  /*10210*/  LOP3.LUT R64, R64, R65, RZ, 0x3c, !PT ;  /* 0x0000004140407212 */ /* 0x000fe200078e3cff */
[----:B------:R-:W-:Y:S01]  /*10220*/  IMAD.X R65, RZ, RZ, R15, P1 ;  /* 0x000000ffff417224 */ /* 0x000fe200008e060f */
[----:B------:R-:W-:Y:S01]  /*10230*/  SEL R3, RZ, 0xffffffff, P0 ;  /* 0xffffffffff037807 */ /* 0x000fe20000000000 */
[----:B------:R-:W5:Y:S01]  /*10240*/  LD.E.128 R68, desc[UR40][R68.64] ;  /* 0x0000002844447980 */ /* 0x000f62000c101d00 */
[----:B------:R-:W-:Y:S02]  /*10250*/  ISETP.GE.AND P1, PT, R185, UR16, PT ;  /* 0x00000010b9007c0c */ /* 0x000fe4000bf26270 */
[----:B------:R-:W-:Y:S01]  /*10260*/  LOP3.LUT R12, R13, 0x380, RZ, 0xc0, !PT ;  /* 0x000003800d0c7812 */ /* 0x000fe200078ec0ff */
[----:B------:R-:W-:Y:S01]  /*10270*/  IMAD.SHL.U32 R3, R3, 0x2, RZ ;  /* 0x0000000203037824 */ /* 0x000fe200078e00ff */
[----:B------:R-:W-:-:S02]  /*10280*/  SEL R0, RZ, 0x1, P1 ;  /* 0x00000001ff007807 */ /* 0x000fc40000800000 */
[----:B------:R-:W-:Y:S02]  /*10290*/  LOP3.LUT R24, R25, 0x380, RZ, 0xc0, !PT ;  /* 0x0000038019187812 */ /* 0x000fe400078ec0ff */
[----:B------:R-:W-:Y:S01]  /*102a0*/  LOP3.LUT R28, R29, 0x380, RZ, 0xc0, !PT ;  /* 0x000003801d1c7812 */ /* 0x000fe200078ec0ff */
[----:B------:R-:W-:Y:S01]  /*102b0*/  UIMAD.WIDE.U32 UR10, UR44, UR12, UR10 ;  /* 0x0000000c2c0a72a5 */ /* 0x000fe2000f8e000a */
[----:B------:R-:W-:Y:S01]  /*102c0*/  LOP3.LUT R3, R3, 0x2, R0, 0xe2, !PT ;  /* 0x0000000203037812 */ /* 0x000fe200078ee200 */
[----:B------:R-:W-:Y:S01]  /*102d0*/  IMAD R0, R187, 0x20, R220 ;  /* 0x00000020bb007824 */ /* 0x000fe200078e02dc */
[----:B------:R-:W-:Y:S01]  /*102e0*/  ISETP.GE.AND P1, PT, R101, UR16, PT ;  /* 0x0000001065007c0c */ /* 0x000fe2000bf26270 */
[----:B------:R-:W5:Y:S01]  /*102f0*/  LD.E.128 R60, desc[UR40][R60.64] ;  /* 0x000000283c3c7980 */ /* 0x000f62000c101d00 */
[----:B------:R-:W-:Y:S01]  /*10300*/  ISETP.GE.AND P0, PT, R97, UR16, PT ;  /* 0x0000001061007c0c */ /* 0x000fe2000bf06270 */
[----:B------:R-:W-:Y:S01]  /*10310*/  VIADD R80, R0, UR42 ;  /* 0x0000002a00507c36 */ /* 0x000fe20008000000 */
[----:B------:R-:W-:Y:S01]  /*10320*/  SHF.R.U64 R12, R12, 0x3, RZ ;  /* 0x000000030c0c7819 */ /* 0x000fe200000012ff */
[----:B------:R-:W5:Y:S01]  /*10330*/  LD.E.128 R64, desc[UR40][R64.64] ;  /* 0x0000002840407980 */ /* 0x000f62000c101d00 */
[----:B------:R-:W-:-:S02]  /*10340*/  SHF.R.U64 R24, R24, 0x3, RZ ;  /* 0x0000000318187819 */ /* 0x000fc400000012ff */
[----:B------:R-:W-:Y:S01]  /*10350*/  SHF.R.U64 R28, R28, 0x3, RZ ;  /* 0x000000031c1c7819 */ /* 0x000fe200000012ff */
[----:B------:R-:W5:Y:S01]  /*10360*/  LD.E.128 R72, desc[UR40][R72.64] ;  /* 0x0000002848487980 */ /* 0x000f62000c101d00 */
[----:B------:R-:W-:Y:S02]  /*10370*/  SEL R20, RZ, 0xffffffff, P1 ;  /* 0xffffffffff147807 */ /* 0x000fe40000800000 */
[----:B------:R-:W-:Y:S01]  /*10380*/  SEL R0, RZ, 0xffffffff, P0 ;  /* 0xffffffffff007807 */ /* 0x000fe20000000000 */
[----:B------:R-:W-:Y:S01]  /*10390*/  UIMAD UR11, UR44, UR13, UR11 ;  /* 0x0000000d2c0b72a4 */ /* 0x000fe2000f8e020b */
[----:B------:R-:W-:Y:S01]  /*103a0*/  LOP3.LUT R12, R12, R13, RZ, 0x3c, !PT ;  /* 0x0000000d0c0c7212 */ /* 0x000fe200078e3cff */
[--C-:B------:R-:W-:Y:S01]  /*103b0*/  IMAD.X R13, RZ, RZ, R15.reuse, P4 ;  /* 0x000000ffff0d7224 */ /* 0x100fe200020e060f */
[----:B------:R-:W-:Y:S01]  /*103c0*/  LOP3.LUT R24, R24, R25, RZ, 0x3c, !PT ;  /* 0x0000001918187212 */ /* 0x000fe200078e3cff */
[--C-:B------:R-:W-:Y:S01]  /*103d0*/  IMAD.X R25, RZ, RZ, R15.reuse, P5 ;  /* 0x000000ffff197224 */ /* 0x100fe200028e060f */
[----:B------:R-:W-:Y:S01]  /*103e0*/  LOP3.LUT R28, R28, R29, RZ, 0x3c, !PT ;  /* 0x0000001d1c1c7212 */ /* 0x000fe200078e3cff */
[----:B------:R-:W-:Y:S01]  /*103f0*/  IMAD.X R29, RZ, RZ, R15, P6 ;  /* 0x000000ffff1d7224 */ /* 0x000fe200030e060f */
[----:B------:R-:W-:Y:S01]  /*10400*/  IADD3 R49, P4, R14, 0x9000, RZ ;  /* 0x000090000e317810 */ /* 0x000fe20007f9e0ff */
[----:B------:R-:W-:Y:S01]  /*10410*/  IMAD.SHL.U32 R20, R20, 0x4, RZ ;  /* 0x0000000414147824 */ /* 0x000fe200078e00ff */
[C---:B------:R-:W-:Y:S01]  /*10420*/  IADD3 R53, P5, R14.reuse, 0xa000, RZ ;  /* 0x0000a0000e357810 */ /* 0x040fe20007fbe0ff */
[----:B------:R-:W-:Y:S01]  /*10430*/  ULDC.64 UR12, c[0x0][0xaf0] ;  /* 0x0002bc00000c7ab9 */ /* 0x000fe20000000a00 */
[----:B------:R-:W-:Y:S01]  /*10440*/  IADD3 R57, P6, R14, 0xb000, RZ ;  /* 0x0000b0000e397810 */ /* 0x000fe20007fde0ff */
[----:B------:R-:W-:Y:S01]  /*10450*/  IMAD.SHL.U32 R79, R0, 0x8, RZ ;  /* 0x00000008004f7824 */ /* 0x000fe200078e00ff */
[----:B------:R-:W-:Y:S01]  /*10460*/  UIMAD UR4, UR4, UR12, URZ ;  /* 0x0000000c040472a4 */ /* 0x000fe2000f8e023f */
[----:B0-----:R-:W-:Y:S01]  /*10470*/  @P2 IMAD.HI.U32 R0, R80, R21, RZ ;  /* 0x0000001550002227 */ /* 0x001fe200078e00ff */
[----:B------:R-:W-:Y:S01]  /*10480*/  LOP3.LUT R48, R49, 0x380, RZ, 0xc0, !PT ;  /* 0x0000038031307812 */ /* 0x000fe200078ec0ff */
[----:B------:R-:W5:Y:S01]  /*10490*/  LD.E.128 R24, desc[UR40][R24.64] ;  /* 0x0000002818187980 */ /* 0x000f62000c101d00 */
[----:B------:R-:W-:-:S02]  /*104a0*/  LOP3.LUT R52, R53, 0x380, RZ, 0xc0, !PT ;  /* 0x0000038035347812 */ /* 0x000fc400078ec0ff */
[----:B------:R-:W-:Y:S01]  /*104b0*/  LOP3.LUT R56, R57, 0x380, RZ, 0xc0, !PT ;  /* 0x0000038039387812 */ /* 0x000fe200078ec0ff */
[----:B------:R-:W5:Y:S01]  /*104c0*/  LD.E.128 R28, desc[UR40][R28.64] ;  /* 0x000000281c1c7980 */ /* 0x000f62000c101d00 */
[----:B------:R-:W-:Y:S02]  /*104d0*/  LOP3.LUT R5, R14, 0x380, RZ, 0xc0, !PT ;  /* 0x000003800e057812 */ /* 0x000fe400078ec0ff */
[----:B------:R-:W-:Y:S01]  /*104e0*/  LOP3.LUT R76, R20, 0x4, R3, 0xe2, !PT ;  /* 0x00000004144c7812 */ /* 0x000fe200078ee203 */
[----:B------:R-:W-:Y:S01]  /*104f0*/  IMAD.MOV.U32 R3, RZ, RZ, R80 ;  /* 0x000000ffff037224 */ /* 0x000fe200078e0050 */
[----:B------:R-:W-:Y:S01]  /*10500*/  UIMAD UR4, UR9, UR13, UR4 ;  /* 0x0000000d090472a4 */ /* 0x000fe2000f8e0204 */
[----:B-1----:R-:W-:Y:S01]  /*10510*/  @P2 SHF.R.U32.HI R3, RZ, R77, R0 ;  /* 0x0000004dff032219 */ /* 0x002fe20000011600 */
[----:B------:R-:W-:Y:S01]  /*10520*/  UIMAD.WIDE.U32 UR10, UR9, UR12, UR10 ;  /* 0x0000000c090a72a5 */ /* 0x000fe2000f8e000a */
[----:B------:R-:W-:Y:S02]  /*10530*/  SHF.R.U64 R48, R48, 0x3, RZ ;  /* 0x0000000330307819 */ /* 0x000fe400000012ff */
[----:B------:R-:W-:-:S02]  /*10540*/  SHF.R.U64 R52, R52, 0x3, RZ ;  /* 0x0000000334347819 */ /* 0x000fc400000012ff */
[----:B------:R-:W-:Y:S02]  /*10550*/  SHF.R.U64 R56, R56, 0x3, RZ ;  /* 0x0000000338387819 */ /* 0x000fe400000012ff */
[----:B------:R-:W-:Y:S01]  /*10560*/  SHF.R.U64 R5, R5, 0x3, RZ ;  /* 0x0000000305057819 */ /* 0x000fe200000012ff */
[----:B------:R-:W-:Y:S01]  /*10570*/  UIADD3 UR4, UR11, UR4, URZ ;  /* 0x000000040b047290 */ /* 0x000fe2000fffe03f */
[----:B------:R-:W-:Y:S02]  /*10580*/  ISETP.GE.AND P0, PT, R99, UR16, PT ;  /* 0x0000001063007c0c */ /* 0x000fe4000bf06270 */
[--C-:B------:R-:W-:Y:S01]  /*10590*/  SHF.R.S32.HI R77, RZ, 0x1f, R3.reuse ;  /* 0x0000001fff4d7819 */ /* 0x100fe20000011403 */
[----:B------:R-:W-:Y:S01]  /*105a0*/  IMAD.U32 R20, RZ, RZ, UR10 ;  /* 0x0000000aff147e24 */ /* 0x000fe2000f8e00ff */
[----:B------:R-:W-:Y:S01]  /*105b0*/  LOP3.LUT R76, R79, 0x8, R76, 0xe2, !PT ;  /* 0x000000084f4c7812 */ /* 0x000fe200078ee24c */
[----:B------:R-:W-:Y:S01]  /*105c0*/  IMAD.U32 R21, RZ, RZ, UR11 ;  /* 0x0000000bff157e24 */ /* 0x000fe2000f8e00ff */
        /* <DEDUP_REMOVED lines=8> */
[----:B------:R-:W-:Y:S01]  /*10650*/  ULDC.64 UR10, c[0x0][0xae0] ;  /* 0x0002b800000a7ab9 */ /* 0x000fe20000000a00 */
[----:B------:R-:W-:Y:S01]  /*10660*/  IMAD.MOV.U32 R5, RZ, RZ, R15 ;  /* 0x000000ffff057224 */ /* 0x000fe200078e000f */
[----:B------:R-:W-:Y:S01]  /*10670*/  SEL R0, RZ, 0xffffffff, P0 ;  /* 0xffffffffff007807 */ /* 0x000fe20000000000 */
[----:B------:R-:W-:Y:S01]  /*10680*/  IMAD R78, R77, UR10, RZ ;  /* 0x0000000a4d4e7c24 */ /* 0x000fe2000f8e02ff */
[----:B------:R-:W-:Y:S01]  /*10690*/  ISETP.GE.AND P0, PT, R91, UR16, PT ;  /* 0x000000105b007c0c */ /* 0x000fe2000bf06270 */
[----:B------:R-:W-:Y:S01]  /*106a0*/  IMAD.U32 R21, RZ, RZ, UR4 ;  /* 0x00000004ff157e24 */ /* 0x000fe2000f8e00ff */
[----:B------:R-:W5:Y:S01]  /*106b0*/  LD.E.128 R12, desc[UR40][R12.64] ;  /* 0x000000280c0c7980 */ /* 0x000f62000c101d00 */
[----:B------:R-:W-:-:S02]  /*106c0*/  IMAD R77, R81, R79, R80 ;  /* 0x0000004f514d7224 */ /* 0x000fc400078e0250 */
[----:B------:R-:W-:Y:S01]  /*106d0*/  IMAD.SHL.U32 R83, R0, 0x10, RZ ;  /* 0x0000001000537824 */ /* 0x000fe200078e00ff */
[----:B------:R-:W5:Y:S01]  /*106e0*/  LD.E.128 R4, desc[UR40][R4.64] ;  /* 0x0000002804047980 */ /* 0x000f62000c101d00 */
[C---:B------:R-:W-:Y:S01]  /*106f0*/  IMAD R79, R3.reuse, UR11, R78 ;  /* 0x0000000b034f7c24 */ /* 0x040fe2000f8e024e */
[----:B------:R-:W-:Y:S01]  /*10700*/  SEL R0, RZ, 0xffffffff, P0 ;  /* 0xffffffffff007807 */ /* 0x000fe20000000000 */
[----:B------:R-:W-:Y:S01]  /*10710*/  IMAD.WIDE.U32 R20, R3, UR10, R20 ;  /* 0x0000000a03147c25 */ /* 0x000fe2000f8e0014 */
[----:B------:R-:W5:Y:S01]  /*10720*/  LD.E.128 R48, desc[UR40][R48.64] ;  /* 0x0000002830307980 */ /* 0x000f62000c101d00 */
[----:B------:R-:W-:Y:S01]  /*10730*/  SHF.R.S32.HI R3, RZ, 0x1f, R77 ;  /* 0x0000001fff037819 */ /* 0x000fe2000001144d */
[----:B------:R-:W-:Y:S02]  /*10740*/  ULDC.64 UR10, c[0x0][0xad8] ;  /* 0x0002b600000a7ab9 */ /* 0x000fe40000000a00 */
[----:B------:R-:W5:Y:S01]  /*10750*/  LD.E.128 R52, desc[UR40][R52.64] ;  /* 0x0000002834347980 */ /* 0x000f62000c101d00 */
[----:B------:R-:W-:-:S03]  /*10760*/  VIADD R93, R185, 0x180 ;  /* 0x00000180b95d7836 */ /* 0x000fc60000000000 */
[----:B------:R-:W5:Y:S01]  /*10770*/  LD.E.128 R56, desc[UR40][R56.64] ;  /* 0x0000002838387980 */ /* 0x000f62000c101d00 */
[----:B------:R-:W-:Y:S01]  /*10780*/  @!PT LDS RZ, [RZ] ;  /* 0x00000000fffff984 */ /* 0x000fe20000000800 */
[----:B------:R-:W-:Y:S01]  /*10790*/  @!PT LDS RZ, [RZ] ;  /* 0x00000000fffff984 */ /* 0x000fe20000000800 */
[----:B------:R-:W-:Y:S01]  /*107a0*/  @!PT LDS RZ, [RZ] ;  /* 0x00000000fffff984 */ /* 0x000fe20000000800 */
[----:B------:R-:W-:Y:S01]  /*107b0*/  @!PT LDS RZ, [RZ] ;  /* 0x00000000fffff984 */ /* 0x000fe20000000800 */
[----:B------:R0:W-:Y:S06]  /*107c0*/  MEMBAR.ALL.CTA ;  /* 0x0000000000007992 */ /* 0x0001ec0000008000 */
[----:B0-----:R-:W0:Y:S01]  /*107d0*/  FENCE.VIEW.ASYNC.S ;  /* 0x00000000000073c6 */ /* 0x001e220000000000 */
[----:B------:R-:W-:Y:S01]  /*107e0*/  LOP3.LUT R76, R83, 0x10, R76, 0xe2, !PT ;  /* 0x00000010534c7812 */ /* 0x000fe200078ee24c */
[----:B------:R-:W-:Y:S01]  /*107f0*/  IMAD.SHL.U32 R83, R0, 0x20, RZ ;  /* 0x0000002000537824 */ /* 0x000fe200078e00ff */
[----:B------:R-:W-:Y:S01]  /*10800*/  ISETP.GE.AND P0, PT, R93, UR16, PT ;  /* 0x000000105d007c0c */ /* 0x000fe2000bf06270 */
[----:B------:R-:W-:-:S02]  /*10810*/  IMAD.IADD R21, R21, 0x1, R79 ;  /* 0x0000000115157824 */ /* 0x000fc400078e024f */
[----:B------:R-:W-:Y:S02]  /*10820*/  IMAD R0, R3, UR10, RZ ;  /* 0x0000000a03007c24 */ /* 0x000fe4000f8e02ff */
[----:B------:R-:W-:Y:S02]  /*10830*/  VIADD R88, R220, UR42 ;  /* 0x0000002adc587c36 */ /* 0x000fe40008000000 */
[----:B------:R-:W-:Y:S01]  /*10840*/  IMAD R89, R81, UR8, RZ ;  /* 0x0000000851597c24 */ /* 0x000fe2000f8e02ff */
[----:B------:R-:W-:Y:S01]  /*10850*/  UIADD3 UR4, UR46, 0x28c20, URZ ;  /* 0x00028c202e047890 */ /* 0x000fe2000fffe03f */
[C---:B------:R-:W-:Y:S01]  /*10860*/  IMAD R79, R77.reuse, UR11, R0 ;  /* 0x0000000b4d4f7c24 */ /* 0x040fe2000f8e0200 */
[----:B------:R-:W-:Y:S01]  /*10870*/  SEL R3, RZ, 0x40, P0 ;  /* 0x00000040ff037807 */ /* 0x000fe20000000000 */
[----:B------:R-:W-:Y:S01]  /*10880*/  IMAD.WIDE.U32 R20, R77, UR10, R20 ;  /* 0x0000000a4d147c25 */ /* 0x000fe2000f8e0014 */
[----:B------:R-:W-:Y:S01]  /*10890*/  ISETP.GE.AND P0, PT, R88, R89, PT ;  /* 0x000000595800720c */ /* 0x000fe20003f06270 */
[----:B------:R-:W-:Y:S01]  /*108a0*/  ULDC.64 UR10, c[0x0][0xa80] ;  /* 0x0002a000000a7ab9 */ /* 0x000fe20000000a00 */
[----:B------:R-:W-:Y:S01]  /*108b0*/  UPRMT UR4, URZ, 0x654, UR4 ;  /* 0x000006543f047896 */ /* 0x000fe20008000004 */
[----:B------:R-:W-:Y:S01]  /*108c0*/  VIADD R95, R185, 0x1c0 ;  /* 0x000001c0b95f7836 */ /* 0x000fe20000000000 */
[----:B------:R-:W-:Y:S01]  /*108d0*/  LEA R86, P2, R20, UR10, 0x1 ;  /* 0x0000000a14567c11 */ /* 0x000fe2000f8408ff */
[----:B------:R-:W-:Y:S01]  /*108e0*/  IMAD.IADD R21, R21, 0x1, R79 ;  /* 0x0000000115157824 */ /* 0x000fe200078e024f */
[----:B------:R-:W-:-:S02]  /*108f0*/  LOP3.LUT R76, R83, 0x20, R76, 0xe2, !PT ;  /* 0x00000020534c7812 */ /* 0x000fc400078ee24c */
[----:B------:R-:W-:Y:S02]  /*10900*/  ISETP.GE.AND P1, PT, R95, UR16, PT ;  /* 0x000000105f007c0c */ /* 0x000fe4000bf26270 */
[----:B------:R-:W-:Y:S01]  /*10910*/  LEA.HI.X R87, R20, UR11, R21, 0x1, P2 ;  /* 0x0000000b14577c11 */ /* 0x000fe200090f0c15 */
[----:B0-----:R-:W-:Y:S01]  /*10920*/  SYNCS.ARRIVE.TRANS64.RED.A1T0 RZ, [UR4], RZ ;  /* 0x000000ffffff79a7 */ /* 0x001fe20008100404 */
[----:B------:R-:W-:Y:S01]  /*10930*/  LOP3.LUT R3, R76, R3, RZ, 0xfc, !PT ;  /* 0x000000034c037212 */ /* 0x000fe200078efcff */
[----:B------:R0:W1:Y:S01]  /*10940*/  SHFL.IDX PT, R20, R86, RZ, 0x181f ;  /* 0x00181fff56147589 */ /* 0x00006200000e0000 */
[----:B------:R-:W-:Y:S01]  /*10950*/  SEL R0, RZ, 0x80, P1 ;  /* 0x00000080ff007807 */ /* 0x000fe20000800000 */
[----:B------:R-:W-:Y:S02]  /*10960*/  BSSY B1, `(.L_x_2425) ;  /* 0x000002a000017945 */ /* 0x000fe40003800000 */
[----:B------:R0:W3:Y:S01]  /*10970*/  SHFL.IDX PT, R21, R87, RZ, 0x181f ;  /* 0x00181fff57157589 */ /* 0x0000e200000e0000 */
[----:B------:R-:W-:-:S02]  /*10980*/  LOP3.LUT R0, R3, R0, RZ, 0xfc, !PT ;  /* 0x0000000003007212 */ /* 0x000fc400078efcff */
        /* <DEDUP_REMOVED lines=9> */
[CC--:B-1----:R-:W-:Y:S01]  /*10a20*/  @!P1 LEA R76, P2, R188.reuse, R20.reuse, 0x1 ;  /* 0x00000014bc4c9211 */ /* 0x0c2fe200078408ff */
[----:B---3--:R-:W-:Y:S02]  /*10a30*/  @!P0 IMAD.WIDE R78, R185, 0x2, R20 ;  /* 0x00000002b94e8825 */ /* 0x008fe400078e0214 */
[----:B------:R-:W-:Y:S02]  /*10a40*/  @!P4 LEA R80, P5, R101, R20, 0x1 ;  /* 0x000000146550c211 */ /* 0x000fe400078a08ff */
[----:B------:R-:W-:Y:S01]  /*10a50*/  @!P1 LEA.HI.X R77, R188, R21, R152, 0x1, P2 ;  /* 0x00000015bc4d9211 */ /* 0x000fe200010f0c98 */
[----:B-----5:R1:W-:Y:S01]  /*10a60*/  @!P0 ST.E.128 desc[UR40][R78.64], R4 ;  /* 0x000000044e008985 */ /* 0x0203e2000c101d28 */
[----:B------:R-:W-:Y:S02]  /*10a70*/  ISETP.GE.AND P2, PT, R99, UR16, PT ;  /* 0x0000001063007c0c */ /* 0x000fe4000bf46270 */
[----:B------:R-:W-:Y:S01]  /*10a80*/  LOP3.LUT P0, RZ, R3, 0x40, RZ, 0xc0, !PT ;  /* 0x0000004003ff7812 */ /* 0x000fe2000780c0ff */
[----:B------:R3:W-:Y:S01]  /*10a90*/  @!P1 ST.E.128 desc[UR40][R76.64], R12 ;  /* 0x0000000c4c009985 */ /* 0x0007e2000c101d28 */
[----:B------:R-:W-:-:S02]  /*10aa0*/  ISETP.GE.AND P1, PT, R91, UR16, PT ;  /* 0x000000105b007c0c */ /* 0x000fc4000bf26270 */
[-C--:B------:R-:W-:Y:S02]  /*10ab0*/  @!P3 LEA R82, P6, R97, R20.reuse, 0x1 ;  /* 0x000000146152b211 */ /* 0x080fe400078c08ff */
        /* <DEDUP_REMOVED lines=13> */
[----:B---3--:R-:W-:Y:S01]  /*10b90*/  SHF.R.S32.HI R13, RZ, 0x1f, R95 ;  /* 0x0000001fff0d7819 */ /* 0x008fe2000001145f */
[----:B------:R4:W-:Y:S01]  /*10ba0*/  @!P1 ST.E.128 desc[UR40][R4.64], R52 ;  /* 0x0000003404009985 */ /* 0x0009e2000c101d28 */
[----:B------:R-:W-:-:S02]  /*10bb0*/  @P0 LEA.HI.X R7, R93, R21, R7, 0x1, P5 ;  /* 0x000000155d070211 */ /* 0x000fc400028f0c07 */
[----:B------:R-:W-:-:S03]  /*10bc0*/  @P6 LEA R12, P5, R95, R20, 0x1 ;  /* 0x000000145f0c6211 */ /* 0x000fc600078a08ff */
[----:B------:R4:W-:Y:S01]  /*10bd0*/  @P0 ST.E.128 desc[UR40][R6.64], R60 ;  /* 0x0000003c06000985 */ /* 0x0009e2000c101d28 */
[----:B------:R-:W-:-:S05]  /*10be0*/  @P6 LEA.HI.X R13, R95, R21, R13, 0x1, P5 ;  /* 0x000000155f0d6211 */ /* 0x000fca00028f0c0d */
[----:B------:R4:W-:Y:S04]  /*10bf0*/  @P6 ST.E.128 desc[UR40][R12.64], R68 ;  /* 0x000000440c006985 */ /* 0x0009e8000c101d28 */
.L_x_2426:
[----:B------:R-:W-:Y:S05]  /*10c00*/  BSYNC B1 ;  /* 0x0000000000017941 */ /* 0x000fea0003800000 */
.L_x_2425:
[----:B----45:R-:W-:Y:S01]  /*10c10*/  VIADD R6, R88, 0x20 ;  /* 0x0000002058067836 */ /* 0x030fe20000000000 */
[----:B------:R4:W0:Y:S04]  /*10c20*/  SHFL.IDX PT, R5, R87, 0x1, 0x181f ;  /* 0x00381f0057057f89 */ /* 0x00082800000e0000 */
[----:B------:R-:W-:Y:S01]  /*10c30*/  ISETP.GE.AND P0, PT, R6, R89, PT ;  /* 0x000000590600720c */ /* 0x000fe20003f06270 */
[----:B------:R4:W0:-:S12]  /*10c40*/  SHFL.IDX PT, R4, R86, 0x1, 0x181f ;  /* 0x00381f0056047f89 */ /* 0x00081800000e0000 */
[----:B----4-:R-:W-:Y:S05]  /*10c50*/  @P0 BRA `(.L_x_2427) ;  /* 0x0000002400dc0947 */ /* 0x010fea0003800000 */
[----:B------:R-:W-:Y:S02]  /*10c60*/  ISETP.GE.AND P0, PT, R185, UR16, PT ;  /* 0x00000010b9007c0c */ /* 0x000fe4000bf06270 */
[----:B------:R-:W-:Y:S02]  /*10c70*/  ISETP.GE.AND P4, PT, R188, UR16, PT ;  /* 0x00000010bc007c0c */ /* 0x000fe4000bf86270 */
[----:B------:R-:W-:Y:S02]  /*10c80*/  ISETP.GE.AND P3, PT, R101, UR16, PT ;  /* 0x0000001065007c0c */ /* 0x000fe4000bf66270 */
[----:B------:R-:W-:Y:S02]  /*10c90*/  ISETP.GE.AND P2, PT, R97, UR16, PT ;  /* 0x0000001061007c0c */ /* 0x000fe4000bf46270 */
[----:B------:R-:W-:Y:S02]  /*10ca0*/  ISETP.GE.AND P1, PT, R99, UR16, PT ;  /* 0x0000001063007c0c */ /* 0x000fe4000bf26270 */
[----:B------:R-:W-:-:S02]  /*10cb0*/  SHF.R.S32.HI R15, RZ, 0x1f, R101 ;  /* 0x0000001fff0f7819 */ /* 0x000fc40000011465 */
[----:B---3--:R-:W-:Y:S01]  /*10cc0*/  SHF.R.S32.HI R21, RZ, 0x1f, R97 ;  /* 0x0000001fff157819 */ /* 0x008fe20000011461 */
[----:B0-----:R-:W-:Y:S02]  /*10cd0*/  @!P0 IMAD.WIDE R6, R185, 0x2, R4 ;  /* 0x00000002b9068825 */ /* 0x001fe400078e0204 */
[CC--:B------:R-:W-:Y:S02]  /*10ce0*/  @!P4 LEA R12, P5, R188.reuse, R4.reuse, 0x1 ;  /* 0x00000004bc0cc211 */ /* 0x0c0fe400078a08ff */
[-C--:B------:R-:W-:Y:S01]  /*10cf0*/  @!P3 LEA R14, P6, R101, R4.reuse, 0x1 ;  /* 0x00000004650eb211 */ /* 0x080fe200078c08ff */
[----:B------:R0:W-:Y:S01]  /*10d00*/  @!P0 ST.E.128 desc[UR40][R6.64], R8 ;  /* 0x0000000806008985 */ /* 0x0001e2000c101d28 */
[----:B------:R-:W-:Y:S02]  /*10d10*/  ISETP.GE.AND P0, PT, R91, UR16, PT ;  /* 0x000000105b007c0c */ /* 0x000fe4000bf06270 */
[----:B------:R-:W-:Y:S02]  /*10d20*/  @!P4 LEA.HI.X R13, R188, R5, R152, 0x1, P5 ;  /* 0x00000005bc0dc211 */ /* 0x000fe400028f0c98 */
[----:B-1----:R-:W-:-:S02]  /*10d30*/  @!P2 LEA R20, P5, R97, R4, 0x1 ;  /* 0x000000046114a211 */ /* 0x002fc400078a08ff */
[-C--:B------:R-:W-:Y:S01]  /*10d40*/  @!P3 LEA.HI.X R15, R101, R5.reuse, R15, 0x1, P6 ;  /* 0x00000005650fb211 */ /* 0x080fe200030f0c0f */
[----:B------:R1:W-:Y:S01]  /*10d50*/  @!P4 ST.E.128 desc[UR40][R12.64], R24 ;  /* 0x000000180c00c985 */ /* 0x0003e2000c101d28 */
[----:B------:R-:W-:Y:S02]  /*10d60*/  LOP3.LUT P6, RZ, R3, 0x40, RZ, 0xc0, !PT ;  /* 0x0000004003ff7812 */ /* 0x000fe400078cc0ff */
[----:B------:R-:W-:Y:S01]  /*10d70*/  @!P2 LEA.HI.X R21, R97, R5, R21, 0x1, P5 ;  /* 0x000000056115a211 */ /* 0x000fe200028f0c15 */
[----:B------:R1:W-:Y:S01]  /*10d80*/  @!P3 ST.E.128 desc[UR40][R14.64], R32 ;  /* 0x000000200e00b985 */ /* 0x0003e2000c101d28 */
[----:B------:R-:W-:-:S03]  /*10d90*/  SHF.R.S32.HI R3, RZ, 0x1f, R99 ;  /* 0x0000001fff037819 */ /* 0x000fc60000011463 */
[----:B------:R1:W-:Y:S01]  /*10da0*/  @!P2 ST.E.128 desc[UR40][R20.64], R40 ;  /* 0x000000281400a985 */ /* 0x0003e2000c101d28 */
[----:B0-----:R-:W-:-:S04]  /*10db0*/  @!P1 LEA R6, P5, R99, R4, 0x1 ;  /* 0x0000000463069211 */ /* 0x001fc800078a08ff */
[-C--:B------:R-:W-:Y:S02]  /*10dc0*/  @!P1 LEA.HI.X R7, R99, R5.reuse, R3, 0x1, P5 ;  /* 0x0000000563079211 */ /* 0x080fe400028f0c03 */
[----:B------:R-:W-:Y:S02]  /*10dd0*/  SHF.R.S32.HI R3, RZ, 0x1f, R91 ;  /* 0x0000001fff037819 */ /* 0x000fe4000001145b */
[C---:B------:R-:W-:Y:S01]  /*10de0*/  @!P0 LEA R8, P5, R91.reuse, R4, 0x1 ;  /* 0x000000045b088211 */ /* 0x040fe200078a08ff */
[----:B------:R1:W-:Y:S03]  /*10df0*/  @!P1 ST.E.128 desc[UR40][R6.64], R48 ;  /* 0x0000003006009985 */ /* 0x0003e6000c101d28 */
[----:B------:R-:W-:Y:S02]  /*10e00*/  @!P0 LEA.HI.X R9, R91, R5, R3, 0x1, P5 ;  /* 0x000000055b098211 */ /* 0x000fe400028f0c03 */
[----:B------:R-:W-:-:S02]  /*10e10*/  SHF.R.S32.HI R3, RZ, 0x1f, R93 ;  /* 0x0000001fff037819 */ /* 0x000fc4000001145d */
[C---:B------:R-:W-:Y:S01]  /*10e20*/  @P6 LEA R10, P5, R93.reuse, R4, 0x1 ;  /* 0x000000045d0a6211 */ /* 0x040fe200078a08ff */
[----:B------:R1:W-:Y:S01]  /*10e30*/  @!P0 ST.E.128 desc[UR40][R8.64], R56 ;  /* 0x0000003808008985 */ /* 0x0003e2000c101d28 */
[----:B------:R-:W-:Y:S02]  /*10e40*/  LOP3.LUT P0, RZ, R0, 0x80, RZ, 0xc0, !PT ;  /* 0x0000008000ff7812 */ /* 0x000fe4000780c0ff */
[----:B------:R-:W-:-:S05]  /*10e50*/  @P6 LEA.HI.X R11, R93, R5, R3, 0x1, P5 ;  /* 0x000000055d0b6211 */ /* 0x000fca00028f0c03 */
[----:B------:R1:W-:Y:S06]  /*10e60*/  @P6 ST.E.128 desc[UR40][R10.64], R64 ;  /* 0x000000400a006985 */ /* 0x0003ec000c101d28 */
[----:B------:R-:W-:Y:S05]  /*10e70*/  @!P0 BRA `(.L_x_2427) ;  /* 0x0000002400548947 */ /* 0x000fea0003800000 */
[----:B------:R-:W-:Y:S02]  /*10e80*/  LEA R4, P0, R95, R4, 0x1 ;  /* 0x000000045f047211 */ /* 0x000fe400078008ff */
[----:B------:R-:W-:-:S04]  /*10e90*/  SHF.R.S32.HI R0, RZ, 0x1f, R95 ;  /* 0x0000001fff007819 */ /* 0x000fc8000001145f */
[----:B------:R-:W-:-:S05]  /*10ea0*/  LEA.HI.X R5, R95, R5, R0, 0x1, P0 ;  /* 0x000000055f057211 */ /* 0x000fca00000f0c00 */
[----:B------:R0:W-:Y:S01]  /*10eb0*/  ST.E.128 desc[UR40][R4.64], R72 ;  /* 0x0000004804007985 */ /* 0x0001e2000c101d28 */
[----:B------:R-:W-:Y:S05]  /*10ec0*/  BRA `(.L_x_2427) ;  /* 0x0000002400407947 */ /* 0x000fea0003800000 */
.L_x_2424:
[----:B------:R-:W-:Y:S01]  /*10ed0*/  ULDC.64 UR14, c[0x0][0xb08] ;  /* 0x0002c200000e7ab9 */ /* 0x000fe20000000a00 */
[----:B0-----:R-:W-:Y:S01]  /*10ee0*/  VIADD R4, R186, UR42 ;  /* 0x0000002aba047c36 */ /* 0x001fe20008000000 */
[----:B------:R-:W-:Y:S01]  /*10ef0*/  UIMAD UR12, UR24, UR14, URZ ;  /* 0x0000000e180c72a4 */ /* 0x000fe2000f8e023f */
[----:B------:R-:W-:Y:S01]  /*10f00*/  BSSY B1, `(.L_x_2428) ;  /* 0x00000c6000017945 */ /* 0x000fe20003800000 */
[----:B------:R-:W-:Y:S01]  /*10f10*/  UIMAD.WIDE.U32 UR10, UR4, UR14, URZ ;  /* 0x0000000e040a72a5 */ /* 0x000fe2000f8e003f */
[----:B------:R-:W-:Y:S01]  /*10f20*/  IMAD.MOV.U32 R3, RZ, RZ, R4 ;  /* 0x000000ffff037224 */ /* 0x000fe200078e0004 */
[----:B------:R-:W-:Y:S01]  /*10f30*/  UIMAD UR12, UR4, UR15, UR12 ;  /* 0x0000000f040c72a4 */ /* 0x000fe2000f8e020c */
[----:B------:R-:W-:Y:S01]  /*10f40*/  SHF.R.S32.HI R21, RZ, 0x1f, R205 ;  /* 0x0000001fff157819 */ /* 0x000fe200000114cd */
[----:B------:R-:W-:Y:S01]  /*10f50*/  ULDC UR14, c[0x0][0xbe8] ;  /* 0x0002fa00000e7ab9 */ /* 0x000fe20000000800 */
[----:B------:R-:W-:Y:S01]  /*10f60*/  USHF.R.S32.HI UR4, URZ, 0x1f, UR9 ;  /* 0x0000001f3f047899 */ /* 0x000fe20008011409 */
[----:B------:R-:W-:Y:S01]  /*10f70*/  SHF.R.S32.HI R152, RZ, 0x1f, R206 ;  /* 0x0000001fff987819 */ /* 0x000fe200000114ce */
[----:B------:R-:W-:Y:S01]  /*10f80*/  UIADD3 UR11, UR11, UR12, URZ ;  /* 0x0000000c0b0b7290 */ /* 0x000fe2000fffe03f */
[----:B------:R-:W-:Y:S01]  /*10f90*/  SHF.R.S32.HI R153, RZ, 0x1f, R207 ;  /* 0x0000001fff997819 */ /* 0x000fe200000114cf */
[----:B------:R-:W-:Y:S01]  /*10fa0*/  UISETP.NE.AND UP0, UPT, UR14, 0x1, UPT ;  /* 0x000000010e00788c */ /* 0x000fe2000bf05270 */
[----:B------:R-:W-:Y:S01]  /*10fb0*/  SHF.R.S32.HI R154, RZ, 0x1f, R208 ;  /* 0x0000001fff9a7819 */ /* 0x000fe200000114d0 */
[----:B------:R-:W-:Y:S01]  /*10fc0*/  ULDC.64 UR12, c[0x0][0xb38] ;  /* 0x0002ce00000c7ab9 */ /* 0x000fe20000000a00 */
[----:B------:R-:W-:Y:S01]  /*10fd0*/  UIMAD UR8, UR8, UR14, URZ ;  /* 0x0000000e080872a4 */ /* 0x000fe2000f8e023f */
[----:B------:R-:W-:Y:S01]  /*10fe0*/  SHF.R.S32.HI R155, RZ, 0x1f, R209 ;  /* 0x0000001fff9b7819 */ /* 0x000fe200000114d1 */
[----:B------:R-:W-:Y:S01]  /*10ff0*/  UIMAD.WIDE.U32 UR10, UR44, UR12, UR10 ;  /* 0x0000000c2c0a72a5 */ /* 0x000fe2000f8e000a */
[----:B------:R-:W-:-:S02]  /*11000*/  PLOP3.LUT P0, PT, PT, PT, UP0, 0x80, 0x0 ;  /* 0x000000000000781c */ /* 0x000fc40003f0f008 */
[----:B------:R-:W-:Y:S01]  /*11010*/  SHF.R.S32.HI R156, RZ, 0x1f, R210 ;  /* 0x0000001fff9c7819 */ /* 0x000fe200000114d2 */
[----:B------:R-:W-:Y:S01]  /*11020*/  UIMAD UR11, UR44, UR13, UR11 ;  /* 0x0000000d2c0b72a4 */ /* 0x000fe2000f8e020b */
[----:B------:R-:W-:Y:S02]  /*11030*/  SHF.R.S32.HI R157, RZ, 0x1f, R211 ;  /* 0x0000001fff9d7819 */ /* 0x000fe400000114d3 */
[----:B------:R-:W-:Y:S01]  /*11040*/  ULDC.64 UR12, c[0x0][0xb40] ;  /* 0x0002d000000c7ab9 */ /* 0x000fe20000000a00 */
[----:B------:R-:W-:Y:S01]  /*11050*/  SHF.R.S32.HI R158, RZ, 0x1f, R212 ;  /* 0x0000001fff9e7819 */ /* 0x000fe200000114d4 */
[----:B------:R-:W-:Y:S01]  /*11060*/  UIMAD UR4, UR4, UR12, URZ ;  /* 0x0000000c040472a4 */ /* 0x000fe2000f8e023f */
[----:B------:R-:W-:Y:S01]  /*11070*/  SHF.R.S32.HI R159, RZ, 0x1f, R213 ;  /* 0x0000001fff9f7819 */ /* 0x000fe200000114d5 */
[----:B------:R-:W-:Y:S01]  /*11080*/  UIMAD.WIDE.U32 UR10, UR9, UR12, UR10 ;  /* 0x0000000c090a72a5 */ /* 0x000fe2000f8e000a */
[----:B------:R-:W-:Y:S01]  /*11090*/  SHF.R.S32.HI R160, RZ, 0x1f, R214 ;  /* 0x0000001fffa07819 */ /* 0x000fe200000114d6 */
[----:B------:R-:W-:Y:S01]  /*110a0*/  UIMAD UR4, UR9, UR13, UR4 ;  /* 0x0000000d090472a4 */ /* 0x000fe2000f8e0204 */
[----:B------:R-:W-:-:S02]  /*110b0*/  SHF.R.S32.HI R161, RZ, 0x1f, R215 ;  /* 0x0000001fffa17819 */ /* 0x000fc400000114d7 */
[----:B------:R-:W-:Y:S01]  /*110c0*/  @UP0 ULDC UR9, c[0x0][0xbec] ;  /* 0x0002fb0000090ab9 */ /* 0x000fe20000000800 */
[----:B------:R-:W-:Y:S01]  /*110d0*/  UIADD3 UR11, UR11, UR4, URZ ;  /* 0x000000040b0b7290 */ /* 0x000fe2000fffe03f */
[----:B------:R-:W-:Y:S01]  /*110e0*/  @P0 IMAD.HI.U32 R0, R4, UR9, RZ ;  /* 0x0000000904000c27 */ /* 0x000fe2000f8e00ff */
[----:B------:R-:W-:Y:S01]  /*110f0*/  ULDC.64 UR12, c[0x0][0xb48] ;  /* 0x0002d200000c7ab9 */ /* 0x000fe20000000a00 */
[----:B------:R-:W-:Y:S01]  /*11100*/  @UP0 ULDC UR4, c[0x0][0xbf0] ;  /* 0x0002fc0000040ab9 */ /* 0x000fe20000000800 */
[----:B------:R-:W-:Y:S01]  /*11110*/  UIMAD.WIDE.U32 UR10, UR45, UR12, UR10 ;  /* 0x0000000c2d0a72a5 */ /* 0x000fe2000f8e000a */
[----:B------:R-:W-:Y:S02]  /*11120*/  SHF.R.S32.HI R162, RZ, 0x1f, R216 ;  /* 0x0000001fffa27819 */ /* 0x000fe400000114d8 */
[----:B------:R-:W-:Y:S01]  /*11130*/  @P0 SHF.R.U32.HI R3, RZ, UR4, R0 ;  /* 0x00000004ff030c19 */ /* 0x000fe20008011600 */
[----:B------:R-:W-:Y:S01]  /*11140*/  UIMAD UR45, UR45, UR13, UR11 ;  /* 0x0000000d2d2d72a4 */ /* 0x000fe2000f8e020b */
[----:B------:R-:W-:Y:S01]  /*11150*/  SHF.R.S32.HI R13, RZ, 0x1f, R217 ;  /* 0x0000001fff0d7819 */ /* 0x000fe200000114d9 */
[----:B------:R-:W-:Y:S01]  /*11160*/  IMAD.U32 R5, RZ, RZ, UR11 ;  /* 0x0000000bff057e24 */ /* 0x000fe2000f8e00ff */
[--C-:B------:R-:W-:Y:S01]  /*11170*/  SHF.R.S32.HI R0, RZ, 0x1f, R3.reuse ;  /* 0x0000001fff007819 */ /* 0x100fe20000011403 */
[----:B------:R-:W-:Y:S01]  /*11180*/  IMAD.MOV R7, RZ, RZ, -R3 ;  /* 0x000000ffff077224 */ /* 0x000fe200078e0a03 */
[----:B------:R-:W-:Y:S01]  /*11190*/  ULDC.64 UR12, c[0x0][0xb30] ;  /* 0x0002cc00000c7ab9 */ /* 0x000fe20000000a00 */
[----:B------:R-:W-:Y:S01]  /*111a0*/  IMAD.U32 R5, RZ, RZ, UR45 ;  /* 0x0000002dff057e24 */ /* 0x000fe2000f8e00ff */
[----:B------:R-:W-:Y:S01]  /*111b0*/  UIADD3 UR4, UR46, 0x28c20, URZ ;  /* 0x00028c202e047890 */ /* 0x000fe2000fffe03f */
[----:B------:R-:W-:Y:S01]  /*111c0*/  IMAD R7, R7, UR14, R4 ;  /* 0x0000000e07077c24 */ /* 0x000fe2000f8e0204 */
[----:B------:R-:W-:Y:S01]  /*111d0*/  SHF.R.S32.HI R163, RZ, 0x1f, R218 ;  /* 0x0000001fffa37819 */ /* 0x000fe200000114da */
[----:B------:R-:W-:Y:S01]  /*111e0*/  IMAD R0, R0, UR12, RZ ;  /* 0x0000000c00007c24 */ /* 0x000fe2000f8e02ff */
[----:B------:R-:W-:Y:S01]  /*111f0*/  UPRMT UR4, URZ, 0x654, UR4 ;  /* 0x000006543f047896 */ /* 0x000fe20008000004 */
[----:B------:R-:W-:Y:S01]  /*11200*/  IMAD.U32 R4, RZ, RZ, UR10 ;  /* 0x0000000aff047e24 */ /* 0x000fe2000f8e00ff */
[----:B------:R-:W-:Y:S01]  /*11210*/  ULDC.64 UR10, c[0x0][0xb28] ;  /* 0x0002ca00000a7ab9 */ /* 0x000fe20000000a00 */
[C---:B------:R-:W-:Y:S01]  /*11220*/  IMAD R9, R3.reuse, UR13, R0 ;  /* 0x0000000d03097c24 */ /* 0x040fe2000f8e0200 */
[----:B------:R-:W-:Y:S01]  /*11230*/  SHF.R.S32.HI R0, RZ, 0x1f, R7 ;  /* 0x0000001fff007819 */ /* 0x000fe20000011407 */
[----:B------:R-:W-:Y:S01]  /*11240*/  IMAD.WIDE.U32 R4, R3, UR12, R4 ;  /* 0x0000000c03047c25 */ /* 0x000fe2000f8e0004 */
[----:B------:R-:W-:-:S02]  /*11250*/  SHF.R.S32.HI R164, RZ, 0x1f, R219 ;  /* 0x0000001fffa47819 */ /* 0x000fc400000114db */
[----:B------:R-:W-:Y:S01]  /*11260*/  SHF.R.S32.HI R165, RZ, 0x1f, R17 ;  /* 0x0000001fffa57819 */ /* 0x000fe20000011411 */
[----:B------:R-:W-:Y:S01]  /*11270*/  IMAD R0, R0, UR10, RZ ;  /* 0x0000000a00007c24 */ /* 0x000fe2000f8e02ff */
[----:B------:R-:W-:Y:S01]  /*11280*/  SYNCS.ARRIVE.TRANS64.RED.A1T0 RZ, [UR4], RZ ;  /* 0x000000ffffff79a7 */ /* 0x000fe20008100404 */
[----:B------:R-:W-:Y:S02]  /*11290*/  IMAD.IADD R5, R5, 0x1, R9 ;  /* 0x0000000105057824 */ /* 0x000fe400078e0209 */
[C---:B------:R-:W-:Y:S02]  /*112a0*/  IMAD R3, R7.reuse, UR11, R0 ;  /* 0x0000000b07037c24 */ /* 0x040fe4000f8e0200 */
[----:B------:R-:W-:Y:S02]  /*112b0*/  VIADD R0, R16, UR42 ;  /* 0x0000002a10007c36 */ /* 0x000fe40008000000 */
[----:B------:R-:W-:Y:S01]  /*112c0*/  IMAD.WIDE.U32 R4, R7, UR10, R4 ;  /* 0x0000000a07047c25 */ /* 0x000fe2000f8e0004 */
[----:B------:R-:W-:-:S02]  /*112d0*/  ULDC.64 UR10, c[0x0][0xb00] ;  /* 0x0002c000000a7ab9 */ /* 0x000fc40000000a00 */
[----:B------:R-:W-:Y:S01]  /*112e0*/  ISETP.GE.AND P0, PT, R0, UR8, PT ;  /* 0x0000000800007c0c */ /* 0x000fe2000bf06270 */
[----:B------:R-:W-:Y:S01]  /*112f0*/  IMAD.IADD R5, R5, 0x1, R3 ;  /* 0x0000000105057824 */ /* 0x000fe200078e0203 */
[----:B------:R-:W-:-:S04]  /*11300*/  LEA R3, P1, R4, UR10, 0x2 ;  /* 0x0000000a04037c11 */ /* 0x000fc8000f8210ff */
[----:B------:R-:W-:Y:S01]  /*11310*/  LEA.HI.X R10, R4, UR11, R5, 0x2, P1 ;  /* 0x0000000b040a7c11 */ /* 0x000fe200088f1405 */
[----:B------:R0:W1:Y:S04]  /*11320*/  SHFL.IDX PT, R11, R3, RZ, 0x1c1f ;  /* 0x001c1fff030b7589 */ /* 0x00006800000e0000 */
[----:B------:R0:W3:Y:S02]  /*11330*/  SHFL.IDX PT, R12, R10, RZ, 0x1c1f ;  /* 0x001c1fff0a0c7589 */ /* 0x0000e400000e0000 */
        /* <DEDUP_REMOVED lines=8> */
[-C--:B---3--:R-:W-:Y:S02]  /*113c0*/  @!P3 LEA.HI.X R5, R17, R12.reuse, R165, 0x2, P0 ;  /* 0x0000000c1105b211 */ /* 0x088fe400000f14a5 */
[----:B------:R-:W-:Y:S02]  /*113d0*/  ISETP.GE.AND P0, PT, R216, UR4, PT ;  /* 0x00000004d8007c0c */ /* 0x000fe4000bf06270 */
[----:B------:R-:W-:Y:S01]  /*113e0*/  @!P4 LEA.HI.X R7, R219, R12, R164, 0x2, P5 ;  /* 0x0000000cdb07c211 */ /* 0x000fe200028f14a4 */
[----:B------:R1:W-:Y:S01]  /*113f0*/  @!P3 ST.E.64 desc[UR40][R4.64], R24 ;  /* 0x000000180400b985 */ /* 0x0003e2000c101b28 */
[----:B------:R-:W-:-:S03]  /*11400*/  ISETP.GE.AND P3, PT, R215, UR4, PT ;  /* 0x00000004d7007c0c */ /* 0x000fc6000bf66270 */
[----:B------:R3:W-:Y:S01]  /*11410*/  @!P4 ST.E.64 desc[UR40][R6.64], R28 ;  /* 0x0000001c0600c985 */ /* 0x0007e2000c101b28 */
[----:B------:R-:W-:Y:S02]  /*11420*/  ISETP.GE.AND P4, PT, R214, UR4, PT ;  /* 0x00000004d6007c0c */ /* 0x000fe4000bf86270 */
[CC--:B-1----:R-:W-:Y:S02]  /*11430*/  @!P2 LEA R4, P6, R218.reuse, R11.reuse, 0x2 ;  /* 0x0000000bda04a211 */ /* 0x0c2fe400078c10ff */
[CC--:B---3--:R-:W-:Y:S02]  /*11440*/  @!P1 LEA R6, P5, R217.reuse, R11.reuse, 0x2 ;  /* 0x0000000bd9069211 */ /* 0x0c8fe400078a10ff */
        /* <DEDUP_REMOVED lines=10> */
[----:B---3--:R-:W-:-:S02]  /*114f0*/  @!P4 LEA R6, P2, R214, R11, 0x2 ;  /* 0x0000000bd606c211 */ /* 0x008fc400078410ff */
[-C--:B------:R-:W-:Y:S02]  /*11500*/  @!P3 LEA.HI.X R5, R215, R12.reuse, R161, 0x2, P1 ;  /* 0x0000000cd705b211 */ /* 0x080fe400008f14a1 */
[----:B------:R-:W-:Y:S02]  /*11510*/  ISETP.GE.AND P1, PT, R211, UR4, PT ;  /* 0x00000004d3007c0c */ /* 0x000fe4000bf26270 */
[----:B------:R-:W-:Y:S01]  /*11520*/  @!P4 LEA.HI.X R7, R214, R12, R160, 0x2, P2 ;  /* 0x0000000cd607c211 */ /* 0x000fe200010f14a0 */
[----:B------:R1:W-:Y:S01]  /*11530*/  @!P3 ST.E.64 desc[UR40][R4.64], R44 ;  /* 0x0000002c0400b985 */ /* 0x0003e2000c101b28 */
[----:B------:R-:W-:Y:S02]  /*11540*/  ISETP.GE.AND P2, PT, R210, UR4, PT ;  /* 0x00000004d2007c0c */ /* 0x000fe4000bf46270 */
[----:B----4-:R-:W-:Y:S01]  /*11550*/  @!P5 LEA R8, P6, R213, R11, 0x2 ;  /* 0x0000000bd508d211 */ /* 0x010fe200078c10ff */
[----:B------:R3:W-:Y:S01]  /*11560*/  @!P4 ST.E.64 desc[UR40][R6.64], R48 ;  /* 0x000000300600c985 */ /* 0x0007e2000c101b28 */
[----:B------:R-:W-:-:S02]  /*11570*/  ISETP.GE.AND P3, PT, R209, UR4, PT ;  /* 0x00000004d1007c0c */ /* 0x000fc4000bf66270 */
[----:B------:R-:W-:Y:S02]  /*11580*/  @!P5 LEA.HI.X R9, R213, R12, R159, 0x2, P6 ;  /* 0x0000000cd509d211 */ /* 0x000fe400030f149f */
[----:B------:R-:W-:-:S03]  /*11590*/  ISETP.GE.AND P4, PT, R208, UR4, PT ;  /* 0x00000004d0007c0c */ /* 0x000fc6000bf86270 */
[----:B------:R4:W-:Y:S01]  /*115a0*/  @!P5 ST.E.64 desc[UR40][R8.64], R52 ;  /* 0x000000340800d985 */ /* 0x0009e2000c101b28 */
[CC--:B-1----:R-:W-:Y:S02]  /*115b0*/  @!P0 LEA R4, P6, R212.reuse, R11.reuse, 0x2 ;  /* 0x0000000bd4048211 */ /* 0x0c2fe400078c10ff */
[CC--:B---3--:R-:W-:Y:S02]  /*115c0*/  @!P1 LEA R6, P5, R211.reuse, R11.reuse, 0x2 ;  /* 0x0000000bd3069211 */ /* 0x0c8fe400078a10ff */
        /* <DEDUP_REMOVED lines=21> */
[----:B-1----:R-:W-:-:S04]  /*11720*/  @!P0 LEA R4, P4, R206, R11, 0x2 ;  /* 0x0000000bce048211 */ /* 0x002fc800078810ff */
[-C--:B------:R-:W-:Y:S02]  /*11730*/  @!P0 LEA.HI.X R5, R206, R12.reuse, R152, 0x2, P4 ;  /* 0x0000000cce058211 */ /* 0x080fe400020f1498 */
[----:B------:R-:W-:Y:S02]  /*11740*/  ISETP.GE.AND P4, PT, R202, UR4, PT ;  /* 0x00000004ca007c0c */ /* 0x000fe4000bf86270 */
[CC--:B---3--:R-:W-:Y:S01]  /*11750*/  @!P1 LEA R6, P3, R205.reuse, R11.reuse, 0x2 ;  /* 0x0000000bcd069211 */ /* 0x0c8fe200078610ff */
        /* <DEDUP_REMOVED lines=11> */
[----:B---3--:R-:W-:-:S03]  /*11810*/  @!P4 LEA R6, P0, R202, R11, 0x2 ;  /* 0x0000000bca06c211 */ /* 0x008fc600078010ff */
[----:B------:R1:W-:Y:S01]  /*11820*/  @!P5 ST.E.64 desc[UR40][R4.64], R92 ;  /* 0x0000005c0400d985 */ /* 0x0003e2000c101b28 */
[----:B------:R-:W-:Y:S02]  /*11830*/  ISETP.GE.AND P5, PT, R197, UR4, PT ;  /* 0x00000004c5007c0c */ /* 0x000fe4000bfa6270 */
[-C--:B------:R-:W-:Y:S02]  /*11840*/  @!P4 LEA.HI.X R7, R202, R12.reuse, R235, 0x2, P0 ;  /* 0x0000000cca07c211 */ /* 0x080fe400000f14eb */
[----:B------:R-:W-:Y:S02]  /*11850*/  ISETP.GE.AND P0, PT, R198, UR4, PT ;  /* 0x00000004c6007c0c */ /* 0x000fe4000bf06270 */
[C---:B----4-:R-:W-:Y:S01]  /*11860*/  @!P3 LEA R8, P6, R201.reuse, R11, 0x2 ;  /* 0x0000000bc908b211 */ /* 0x050fe200078c10ff */
[----:B------:R3:W-:Y:S01]  /*11870*/  @!P4 ST.E.64 desc[UR40][R6.64], R96 ;  /* 0x000000600600c985 */ /* 0x0007e2000c101b28 */
[----:B------:R-:W-:Y:S02]  /*11880*/  ISETP.GE.AND P4, PT, R196, UR4, PT ;  /* 0x00000004c4007c0c */ /* 0x000fe4000bf86270 */
[----:B------:R-:W-:-:S02]  /*11890*/  @!P3 LEA.HI.X R9, R201, R12, R234, 0x2, P6 ;  /* 0x0000000cc909b211 */ /* 0x000fc400030f14ea */
[----:B-1----:R-:W-:-:S03]  /*118a0*/  @!P2 LEA R4, P6, R200, R11, 0x2 ;  /* 0x0000000bc804a211 */ /* 0x002fc600078c10ff */
[----:B------:R1:W-:Y:S01]  /*118b0*/  @!P3 ST.E.64 desc[UR40][R8.64], R100 ;  /* 0x000000640800b985 */ /* 0x0003e2000c101b28 */
[----:B------:R-:W-:Y:S02]  /*118c0*/  @!P2 LEA.HI.X R5, R200, R12, R233, 0x2, P6 ;  /* 0x0000000cc805a211 */ /* 0x000fe400030f14e9 */
[----:B---3--:R-:W-:-:S03]  /*118d0*/  @!P1 LEA R6, P3, R199, R11, 0x2 ;  /* 0x0000000bc7069211 */ /* 0x008fc600078610ff */
[----:B------:R3:W-:Y:S01]  /*118e0*/  @!P2 ST.E.64 desc[UR40][R4.64], R104 ;  /* 0x000000680400a985 */ /* 0x0007e2000c101b28 */
[-C--:B------:R-:W-:Y:S02]  /*118f0*/  @!P1 LEA.HI.X R7, R199, R12.reuse, R232, 0x2, P3 ;  /* 0x0000000cc7079211 */ /* 0x080fe400018f14e8 */
[----:B------:R-:W-:Y:S02]  /*11900*/  ISETP.GE.AND P3, PT, R195, UR4, PT ;  /* 0x00000004c3007c0c */ /* 0x000fe4000bf66270 */
[CC--:B-1----:R-:W-:Y:S01]  /*11910*/  @!P0 LEA R8, P6, R198.reuse, R11.reuse, 0x2 ;  /* 0x0000000bc6088211 */ /* 0x0c2fe200078c10ff */
[----:B------:R1:W-:Y:S03]  /*11920*/  @!P1 ST.E.64 desc[UR40][R6.64], R108 ;  /* 0x0000006c06009985 */ /* 0x0003e6000c101b28 */
[----:B------:R-:W-:Y:S02]  /*11930*/  @!P0 LEA.HI.X R9, R198, R12, R231, 0x2, P6 ;  /* 0x0000000cc6098211 */ /* 0x000fe400030f14e7 */
[----:B---3--:R-:W-:-:S03]  /*11940*/  @!P5 LEA R4, P1, R197, R11, 0x2 ;  /* 0x0000000bc504d211 */ /* 0x008fc600078210ff */
        /* <DEDUP_REMOVED lines=17> */
[C---:B---3--:R-:W-:Y:S01]  /*11a60*/  @!P1 LEA R6, P6, R193.reuse, R11, 0x2 ;  /* 0x0000000bc1069211 */ /* 0x048fe200078c10ff */
[----:B------:R3:W-:Y:S03]  /*11a70*/  @!P0 ST.E.64 desc[UR40][R4.64], R128 ;  /* 0x0000008004008985 */ /* 0x0007e6000c101b28 */
[----:B------:R-:W-:-:S03]  /*11a80*/  @!P1 LEA.HI.X R7, R193, R12, R226, 0x2, P6 ;  /* 0x0000000cc1079211 */ /* 0x000fc600030f14e2 */
[CC--:B-1----:R-:W-:Y:S02]  /*11a90*/  @!P3 LEA R8, P6, R191.reuse, R11.reuse, 0x2 ;  /* 0x0000000bbf08b211 */ /* 0x0c2fe400078c10ff */
[----:B------:R1:W-:Y:S02]  /*11aa0*/  @!P1 ST.E.64 desc[UR40][R6.64], R132 ;  /* 0x0000008406009985 */ /* 0x0003e4000c101b28 */
[----:B------:R-:W-:Y:S02]  /*11ab0*/  @!P3 LEA.HI.X R9, R191, R12, R224, 0x2, P6 ;  /* 0x0000000cbf09b211 */ /* 0x000fe400030f14e0 */
[----:B---3--:R-:W-:-:S04]  /*11ac0*/  @!P4 LEA R4, P0, R192, R11, 0x2 ;  /* 0x0000000bc004c211 */ /* 0x008fc800078010ff */
        /* <DEDUP_REMOVED lines=9> */
.L_x_2429:
[----:B------:R-:W-:Y:S05]  /*11b60*/  BSYNC B1 ;  /* 0x0000000000017941 */ /* 0x000fea0003800000 */
.L_x_2428:
[----:B------:R-:W-:Y:S01]  /*11b70*/  VIADD R0, R0, 0x8 ;  /* 0x0000000800007836 */ /* 0x000fe20000000000 */
[----:B------:R0:W0:Y:S04]  /*11b80*/  SHFL.IDX PT, R20, R10, 0x1, 0x1c1f ;  /* 0x003c1f000a147f89 */ /* 0x00002800000e0000 */
[----:B------:R-:W-:Y:S01]  /*11b90*/  ISETP.GE.AND P0, PT, R0, UR8, PT ;  /* 0x0000000800007c0c */ /* 0x000fe2000bf06270 */
[----:B------:R0:W0:-:S12]  /*11ba0*/  SHFL.IDX PT, R24, R3, 0x1, 0x1c1f ;  /* 0x003c1f0003187f89 */ /* 0x00001800000e0000 */
[----:B------:R-:W-:Y:S05]  /*11bb0*/  @P0 BRA `(.L_x_2427) ;  /* 0x0000001800040947 */ /* 0x000fea0003800000 */
[----:B------:R-:W-:Y:S02]  /*11bc0*/  ULDC UR4, c[0x0][0xac8] ;  /* 0x0002b20000047ab9 */ /* 0x000fe40000000800 */
[----:B------:R-:W-:Y:S02]  /*11bd0*/  ISETP.GE.AND P4, PT, R17, UR4, PT ;  /* 0x0000000411007c0c */ /* 0x000fe4000bf86270 */
[----:B------:R-:W-:Y:S02]  /*11be0*/  ISETP.GE.AND P2, PT, R219, UR4, PT ;  /* 0x00000004db007c0c */ /* 0x000fe4000bf46270 */
[----:B------:R-:W-:Y:S02]  /*11bf0*/  ISETP.GE.AND P1, PT, R218, UR4, PT ;  /* 0x00000004da007c0c */ /* 0x000fe4000bf26270 */
[----:B------:R-:W-:-:S07]  /*11c00*/  ISETP.GE.AND P0, PT, R217, UR4, PT ;  /* 0x00000004d9007c0c */ /* 0x000fce000bf06270 */
[-C--:B0---4-:R-:W-:Y:S02]  /*11c10*/  @!P4 LEA R4, P3, R17, R24.reuse, 0x2 ;  /* 0x000000181104c211 */ /* 0x091fe400078610ff */
[----:B------:R-:W-:Y:S02]  /*11c20*/  @!P2 LEA R6, P6, R219, R24, 0x2 ;  /* 0x00000018db06a211 */ /* 0x000fe400078c10ff */
[----:B------:R-:W-:Y:S02]  /*11c30*/  @!P4 LEA.HI.X R5, R17, R20, R165, 0x2, P3 ;  /* 0x000000141105c211 */ /* 0x000fe400018f14a5 */
        /* <DEDUP_REMOVED lines=9> */
[----:B-1----:R-:W-:Y:S01]  /*11cd0*/  @!P0 LEA.HI.X R11, R217, R20, R13, 0x2, P6 ;  /* 0x00000014d90b8211 */ /* 0x002fe200030f140d */
[----:B------:R1:W-:Y:S01]  /*11ce0*/  @!P1 ST.E.64 desc[UR40][R8.64], R34 ;  /* 0x0000002208009985 */ /* 0x0003e2000c101b28 */
[----:B0-----:R-:W-:-:S03]  /*11cf0*/  @!P3 LEA R4, P1, R216, R24, 0x2 ;  /* 0x00000018d804b211 */ /* 0x001fc600078210ff */
[----:B------:R0:W-:Y:S01]  /*11d00*/  @!P0 ST.E.64 desc[UR40][R10.64], R38 ;  /* 0x000000260a008985 */ /* 0x0001e2000c101b28 */
[----:B------:R-:W-:Y:S02]  /*11d10*/  ISETP.GE.AND P0, PT, R213, UR4, PT ;  /* 0x00000004d5007c0c */ /* 0x000fe4000bf06270 */
[C---:B---3--:R-:W-:Y:S02]  /*11d20*/  @!P4 LEA R12, P2, R215.reuse, R24, 0x2 ;  /* 0x00000018d70cc211 */ /* 0x048fe400078410ff */
        /* <DEDUP_REMOVED lines=9> */
[-C--:B----4-:R-:W-:Y:S02]  /*11dc0*/  @!P0 LEA R6, P6, R213, R24.reuse, 0x2 ;  /* 0x00000018d5068211 */ /* 0x090fe400078c10ff */
[----:B------:R-:W-:Y:S01]  /*11dd0*/  ISETP.GE.AND P4, PT, R209, UR4, PT ;  /* 0x00000004d1007c0c */ /* 0x000fe2000bf86270 */
[----:B------:R4:W-:Y:S01]  /*11de0*/  @!P5 ST.E.64 desc[UR40][R14.64], R50 ;  /* 0x000000320e00d985 */ /* 0x0009e2000c101b28 */
[----:B-1----:R-:W-:-:S02]  /*11df0*/  @!P1 LEA R8, P5, R212, R24, 0x2 ;  /* 0x00000018d4089211 */ /* 0x002fc400078a10ff */
        /* <DEDUP_REMOVED lines=8> */
[-C--:B---3--:R-:W-:Y:S01]  /*11e80*/  @!P3 LEA R4, P6, R210, R24.reuse, 0x2 ;  /* 0x00000018d204b211 */ /* 0x088fe200078c10ff */
[----:B------:R3:W-:Y:S01]  /*11e90*/  @!P2 ST.E.64 desc[UR40][R10.64], R62 ;  /* 0x0000003e0a00a985 */ /* 0x0007e2000c101b28 */
[C---:B-----5:R-:W-:Y:S02]  /*11ea0*/  @!P4 LEA R12, P2, R209.reuse, R24, 0x2 ;  /* 0x00000018d10cc211 */ /* 0x060fe400078410ff */
[----:B------:R-:W-:Y:S02]  /*11eb0*/  ISETP.GE.AND P1, PT, R206, UR4, PT ;  /* 0x00000004ce007c0c */ /* 0x000fe4000bf26270 */
[-C--:B------:R-:W-:Y:S02]  /*11ec0*/  @!P3 LEA.HI.X R5, R210, R20.reuse, R156, 0x2, P6 ;  /* 0x00000014d205b211 */ /* 0x080fe400030f149c */
[----:B------:R-:W-:Y:S02]  /*11ed0*/  @!P4 LEA.HI.X R13, R209, R20, R155, 0x2, P2 ;  /* 0x00000014d10dc211 */ /* 0x000fe400010f149b */
[----:B------:R-:W-:Y:S01]  /*11ee0*/  ISETP.GE.AND P2, PT, R205, UR4, PT ;  /* 0x00000004cd007c0c */ /* 0x000fe2000bf46270 */
[----:B------:R-:W-:Y:S01]  /*11ef0*/  @!P3 ST.E.64 desc[UR40][R4.64], R66 ;  /* 0x000000420400b985 */ /* 0x000fe2000c101b28 */
[----:B----4-:R-:W-:-:S03]  /*11f00*/  @!P5 LEA R14, P6, R208, R24, 0x2 ;  /* 0x00000018d00ed211 */ /* 0x010fc600078c10ff */
[----:B------:R4:W-:Y:S01]  /*11f10*/  @!P4 ST.E.64 desc[UR40][R12.64], R70 ;  /* 0x000000460c00c985 */ /* 0x0009e2000c101b28 */
[----:B------:R-:W-:Y:S02]  /*11f20*/  @!P5 LEA.HI.X R15, R208, R20, R154, 0x2, P6 ;  /* 0x00000014d00fd211 */ /* 0x000fe400030f149a */
[CC--:B0-----:R-:W-:Y:S02]  /*11f30*/  @!P0 LEA R6, P4, R207.reuse, R24.reuse, 0x2 ;  /* 0x00000018cf068211 */ /* 0x0c1fe400078810ff */
[----:B-1----:R-:W-:Y:S01]  /*11f40*/  @!P1 LEA R8, P3, R206, R24, 0x2 ;  /* 0x00000018ce089211 */ /* 0x002fe200078610ff */
[----:B------:R0:W-:Y:S01]  /*11f50*/  @!P5 ST.E.64 desc[UR40][R14.64], R74 ;  /* 0x0000004a0e00d985 */ /* 0x0001e2000c101b28 */
[----:B------:R-:W-:Y:S02]  /*11f60*/  @!P0 LEA.HI.X R7, R207, R20, R153, 0x2, P4 ;  /* 0x00000014cf078211 */ /* 0x000fe400020f1499 */
[----:B------:R-:W-:Y:S02]  /*11f70*/  ISETP.GE.AND P4, PT, R203, UR4, PT ;  /* 0x00000004cb007c0c */ /* 0x000fe4000bf86270 */
[----:B------:R-:W-:Y:S01]  /*11f80*/  ISETP.GE.AND P5, PT, R204, UR4, PT ;  /* 0x00000004cc007c0c */ /* 0x000fe2000bfa6270 */
[----:B------:R1:W-:Y:S01]  /*11f90*/  @!P0 ST.E.64 desc[UR40][R6.64], R78 ;  /* 0x0000004e06008985 */ /* 0x0003e2000c101b28 */
        /* <DEDUP_REMOVED lines=18> */
[-C--:B-1----:R-:W-:Y:S02]  /*120c0*/  @!P2 LEA R6, P6, R201, R24.reuse, 0x2 ;  /* 0x00000018c906a211 */ /* 0x082fe400078c10ff */
[----:B------:R-:W-:Y:S01]  /*120d0*/  ISETP.GE.AND P4, PT, R197, UR4, PT ;  /* 0x00000004c5007c0c */ /* 0x000fe2000bf86270 */
[----:B------:R1:W-:Y:S01]  /*120e0*/  @!P3 ST.E.64 desc[UR40][R14.64], R98 ;  /* 0x000000620e00b985 */ /* 0x0003e2000c101b28 */
[----:B---3--:R-:W-:Y:S02]  /*120f0*/  @!P1 LEA R8, P3, R200, R24, 0x2 ;  /* 0x00000018c8089211 */ /* 0x008fe400078610ff */
[----:B------:R-:W-:Y:S02]  /*12100*/  @!P2 LEA.HI.X R7, R201, R20, R234, 0x2, P6 ;  /* 0x00000014c907a211 */ /* 0x000fe400030f14ea */
[----:B----4-:R-:W-:-:S02]  /*12110*/  @!P0 LEA R10, P6, R199, R24, 0x2 ;  /* 0x00000018c70a8211 */ /* 0x010fc400078c10ff */
[-C--:B------:R-:W-:Y:S01]  /*12120*/  @!P1 LEA.HI.X R9, R200, R20.reuse, R233, 0x2, P3 ;  /* 0x00000014c8099211 */ /* 0x080fe200018f14e9 */
[----:B------:R3:W-:Y:S01]  /*12130*/  @!P2 ST.E.64 desc[UR40][R6.64], R102 ;  /* 0x000000660600a985 */ /* 0x0007e2000c101b28 */
[----:B------:R-:W-:Y:S02]  /*12140*/  ISETP.GE.AND P3, PT, R196, UR4, PT ;  /* 0x00000004c4007c0c */ /* 0x000fe4000bf66270 */
[----:B------:R-:W-:Y:S01]  /*12150*/  @!P0 LEA.HI.X R11, R199, R20, R232, 0x2, P6 ;  /* 0x00000014c70b8211 */ /* 0x000fe200030f14e8 */
[----:B------:R4:W-:Y:S01]  /*12160*/  @!P1 ST.E.64 desc[UR40][R8.64], R106 ;  /* 0x0000006a08009985 */ /* 0x0009e2000c101b28 */
[-C--:B0-----:R-:W-:Y:S02]  /*12170*/  @!P5 LEA R4, P1, R198, R24.reuse, 0x2 ;  /* 0x00000018c604d211 */ /* 0x081fe400078210ff */
[----:B-----5:R-:W-:Y:S01]  /*12180*/  @!P4 LEA R12, P2, R197, R24, 0x2 ;  /* 0x00000018c50cc211 */ /* 0x020fe200078410ff */
[----:B------:R-:W-:Y:S01]  /*12190*/  @!P0 ST.E.64 desc[UR40][R10.64], R110 ;  /* 0x0000006e0a008985 */ /* 0x000fe2000c101b28 */
[----:B------:R-:W-:-:S02]  /*121a0*/  ISETP.GE.AND P0, PT, R195, UR4, PT ;  /* 0x00000004c3007c0c */ /* 0x000fc4000bf06270 */
[----:B------:R-:W-:Y:S02]  /*121b0*/  @!P5 LEA.HI.X R5, R198, R20, R231, 0x2, P1 ;  /* 0x00000014c605d211 */ /* 0x000fe400008f14e7 */
[----:B------:R-:W-:Y:S02]  /*121c0*/  ISETP.GE.AND P1, PT, R194, UR4, PT ;  /* 0x00000004c2007c0c */ /* 0x000fe4000bf26270 */
[C---:B-1----:R-:W-:Y:S01]  /*121d0*/  @!P3 LEA R14, P6, R196.reuse, R24, 0x2 ;  /* 0x00000018c40eb211 */ /* 0x042fe200078c10ff */
[----:B------:R0:W-:Y:S01]  /*121e0*/  @!P5 ST.E.64 desc[UR40][R4.64], R114 ;  /* 0x000000720400d985 */ /* 0x0001e2000c101b28 */
[-C--:B------:R-:W-:Y:S02]  /*121f0*/  @!P4 LEA.HI.X R13, R197, R20.reuse, R230, 0x2, P2 ;  /* 0x00000014c50dc211 */ /* 0x080fe400010f14e6 */
[----:B------:R-:W-:Y:S02]  /*12200*/  @!P3 LEA.HI.X R15, R196, R20, R229, 0x2, P6 ;  /* 0x00000014c40fb211 */ /* 0x000fe400030f14e5 */
[----:B------:R-:W-:Y:S01]  /*12210*/  ISETP.GE.AND P2, PT, R191, UR4, PT ;  /* 0x00000004bf007c0c */ /* 0x000fe2000bf46270 */
[----:B------:R1:W-:Y:S01]  /*12220*/  @!P4 ST.E.64 desc[UR40][R12.64], R118 ;  /* 0x000000760c00c985 */ /* 0x0003e2000c101b28 */
[----:B------:R-:W-:-:S02]  /*12230*/  ISETP.GE.AND P4, PT, R193, UR4, PT ;  /* 0x00000004c1007c0c */ /* 0x000fc4000bf86270 */
[C---:B---3--:R-:W-:Y:S01]  /*12240*/  @!P0 LEA R6, P5, R195.reuse, R24, 0x2 ;  /* 0x00000018c3068211 */ /* 0x048fe200078a10ff */
[----:B------:R3:W-:Y:S01]  /*12250*/  @!P3 ST.E.64 desc[UR40][R14.64], R122 ;  /* 0x0000007a0e00b985 */ /* 0x0007e2000c101b28 */
[----:B------:R-:W-:Y:S02]  /*12260*/  ISETP.GE.AND P3, PT, R192, UR4, PT ;  /* 0x00000004c0007c0c */ /* 0x000fe4000bf66270 */
[----:B------:R-:W-:Y:S02]  /*12270*/  @!P0 LEA.HI.X R7, R195, R20, R228, 0x2, P5 ;  /* 0x00000014c3078211 */ /* 0x000fe400028f14e4 */
[----:B------:R-:W-:Y:S02]  /*12280*/  ISETP.GE.AND P5, PT, R190, UR4, PT ;  /* 0x00000004be007c0c */ /* 0x000fe4000bfa6270 */
[-C--:B----4-:R-:W-:Y:S01]  /*12290*/  @!P1 LEA R8, P6, R194, R24.reuse, 0x2 ;  /* 0x00000018c2089211 */ /* 0x090fe200078c10ff */
[----:B------:R4:W-:Y:S02]  /*122a0*/  @!P0 ST.E.64 desc[UR40][R6.64], R126 ;  /* 0x0000007e06008985 */ /* 0x0009e4000c101b28 */
[----:B0-----:R-:W-:-:S02]  /*122b0*/  @!P4 LEA R4, P0, R193, R24, 0x2 ;  /* 0x00000018c104c211 */ /* 0x001fc400078010ff */
[----:B------:R-:W-:Y:S02]  /*122c0*/  @!P1 LEA.HI.X R9, R194, R20, R227, 0x2, P6 ;  /* 0x00000014c2099211 */ /* 0x000fe400030f14e3 */
[----:B------:R-:W-:Y:S02]  /*122d0*/  @!P3 LEA R10, P6, R192, R24, 0x2 ;  /* 0x00000018c00ab211 */ /* 0x000fe400078c10ff */
[----:B------:R-:W-:Y:S01]  /*122e0*/  @!P4 LEA.HI.X R5, R193, R20, R226, 0x2, P0 ;  /* 0x00000014c105c211 */ /* 0x000fe200000f14e2 */
[----:B------:R4:W-:Y:S01]  /*122f0*/  @!P1 ST.E.64 desc[UR40][R8.64], R130 ;  /* 0x0000008208009985 */ /* 0x0009e2000c101b28 */
[-C--:B-1----:R-:W-:Y:S02]  /*12300*/  @!P2 LEA R12, P1, R191, R24.reuse, 0x2 ;  /* 0x00000018bf0ca211 */ /* 0x082fe400078210ff */
[----:B---3--:R-:W-:Y:S01]  /*12310*/  @!P5 LEA R14, P0, R190, R24, 0x2 ;  /* 0x00000018be0ed211 */ /* 0x008fe200078010ff */
        /* <DEDUP_REMOVED lines=13> */
.L_x_2421:
        /* <DEDUP_REMOVED lines=9> */
[----:B------:R-:W-:Y:S01]  /*12480*/  UISETP.NE.U32.AND UP1, UPT, UR10, URZ, UPT ;  /* 0x0000003f0a00728c */ /* 0x000fe2000bf25070 */
[----:B------:R-:W-:Y:S02]  /*12490*/  ULDC UR4, c[0x0][0xa88] ;  /* 0x0002a20000047ab9 */ /* 0x000fe40000000800 */
[----:B------:R-:W4:Y:S01]  /*124a0*/  @P1 LDG.E R9, desc[UR40][R4.64] ;  /* 0x0000002804091981 */ /* 0x000f22000c1e1900 */
[----:B------:R-:W-:Y:S01]  /*124b0*/  UISETP.NE.AND.EX UP1, UPT, UR11, URZ, UPT, UP1 ;  /* 0x0000003f0b00728c */ /* 0x000fe2000bf25310 */
[----:B------:R-:W-:-:S05]  /*124c0*/  IMAD.U32 R0, RZ, RZ, UR4 ;  /* 0x00000004ff007e24 */ /* 0x000fca000f8e00ff */
[----:B------:R-:W-:-:S05]  /*124d0*/  PLOP3.LUT P2, PT, PT, PT, UP1, 0x80, 0x0 ;  /* 0x000000000000781c */ /* 0x000fca0003f4f018 */
[----:B------:R-:W-:Y:S02]  /*124e0*/  @UP1 ULDC.64 UR10, c[0x0][0xc08] ;  /* 0x00030200000a1ab9 */ /* 0x000fe40000000a00 */
[----:B------:R-:W-:-:S06]  /*124f0*/  @UP1 UIMAD.WIDE UR10, UR43, 0x4, UR10 ;  /* 0x000000042b0a18a5 */ /* 0x000fcc000f8e020a */
[----:B------:R-:W-:Y:S02]  /*12500*/  IMAD.U32 R6, RZ, RZ, UR10 ;  /* 0x0000000aff067e24 */ /* 0x000fe4000f8e00ff */
[----:B------:R-:W-:-:S05]  /*12510*/  IMAD.U32 R7, RZ, RZ, UR11 ;  /* 0x0000000bff077e24 */ /* 0x000fca000f8e00ff */
[----:B------:R0:W5:Y:S01]  /*12520*/  @P2 LDG.E R0, desc[UR40][R6.64] ;  /* 0x0000002806002981 */ /* 0x000162000c1e1900 */
[----:B------:R-:W-:Y:S01]  /*12530*/  UISETP.NE.AND UP1, UPT, UR9, URZ, UPT ;  /* 0x0000003f0900728c */ /* 0x000fe2000bf25270 */
[----:B------:R-:W-:Y:S01]  /*12540*/  UMOV UR4, URZ ;  /* 0x0000003f00047c82 */ /* 0x000fe20008000000 */
[----:B------:R-:W1:Y:S09]  /*12550*/  S2R R8, SR_TID.X ;  /* 0x0000000000087919 */ /* 0x000e720000002100 */
[----:B------:R-:W-:Y:S01]  /*12560*/  @!UP1 ULDC UR9, c[0x0][0xad4] ;  /* 0x0002b50000099ab9 */ /* 0x000fe20000000800 */
[----:B-1----:R-:W-:-:S05]  /*12570*/  VIADD R3, R8, 0xffffff80 ;  /* 0xffffff8008037836 */ /* 0x002fca0000000000 */
[----:B------:R-:W-:Y:S02]  /*12580*/  ISETP.GT.AND P0, PT, R3, 0x3f, PT ;  /* 0x0000003f0300780c */ /* 0x000fe40003f04270 */
[----:B----4-:R-:W-:Y:S01]  /*12590*/  @P1 R2UR UR4, R9 ;  /* 0x00000000090412ca */ /* 0x010fe200000e0000 */
[----:B0-----:R-:W-:-:S14]  /*125a0*/  @P2 BRA `(.L_x_2430) ;  /* 0x0000000000102947 */ /* 0x001fdc0003800000 */
[----:B------:R-:W-:Y:S05]  /*125b0*/  @!P1 BRA `(.L_x_2430) ;  /* 0x00000000000c9947 */ /* 0x000fea0003800000 */
[----:B------:R-:W4:Y:S04]  /*125c0*/  LDG.E R3, desc[UR40][R4.64] ;  /* 0x0000002804037981 */ /* 0x000f28000c1e1900 */
[----:B-----5:R-:W4:Y:S02]  /*125d0*/  LDG.E R0, desc[UR40][R4.64+0x4] ;  /* 0x0000042804007981 */ /* 0x020f24000c1e1900 */
[----:B----4-:R-:W-:-:S07]  /*125e0*/  IMAD.IADD R0, R0, 0x1, -R3 ;  /* 0x0000000100007824 */ /* 0x010fce00078e0a03 */
.L_x_2430:
[----:B------:R-:W-:Y:S01]  /*125f0*/  USHF.R.S32.HI UR16, URZ, 0x1f, UR43 ;  /* 0x0000001f3f107899 */ /* 0x000fe2000801142b */
[----:B------:R-:W-:Y:S01]  /*12600*/  BSSY B1, `(.L_x_2431) ;  /* 0x000003a000017945 */ /* 0x000fe20003800000 */
[----:B------:R-:W-:Y:S02]  /*12610*/  USHF.R.S32.HI UR24, URZ, 0x1f, UR4 ;  /* 0x0000001f3f187899 */ /* 0x000fe40008011404 */
[----:B------:R-:W-:Y:S02]  /*12620*/  USEL UR8, UR43, URZ, !UP0 ;  /* 0x0000003f2b087287 */ /* 0x000fe4000c000000 */
[----:B------:R-:W-:Y:S01]  /*12630*/  USEL UR16, UR16, URZ, !UP0 ;  /* 0x0000003f10107287 */ /* 0x000fe2000c000000 */
[----:B------:R-:W-:Y:S11]  /*12640*/  @P0 BRA `(.L_x_2432) ;  /* 0x0000000000d40947 */ /* 0x000ff60003800000 */
[----:B------:R-:W0:Y:S01]  /*12650*/  LDC R9, c[0x0][0xbe8] ;  /* 0x0002fa00ff097b82 */ /* 0x000e220000000800 */
[----:B------:R-:W-:-:S05]  /*12660*/  IMAD.U32 R5, RZ, RZ, UR42 ;  /* 0x0000002aff057e24 */ /* 0x000fca000f8e00ff */
[----:B------:R-:W-:Y:S01]  /*12670*/  IADD3 R6, R5, -0x80, R8 ;  /* 0xffffff8005067810 */ /* 0x000fe20007ffe008 */
[----:B0----5:R-:W-:-:S05]  /*12680*/  IMAD R3, R0, R9, RZ ;  /* 0x0000000900037224 */ /* 0x021fca00078e02ff */
[----:B------:R-:W-:-:S13]  /*12690*/  ISETP.GE.AND P0, PT, R6, R3, PT ;  /* 0x000000030600720c */ /* 0x000fda0003f06270 */
[----:B------:R-:W-:Y:S05]  /*126a0*/  @P0 BRA `(.L_x_2432) ;  /* 0x0000000000bc0947 */ /* 0x000fea0003800000 */
[----:B------:R-:W-:Y:S01]  /*126b0*/  ISETP.NE.AND P0, PT, R9, 0x1, PT ;  /* 0x000000010900780c */ /* 0x000fe20003f05270 */
[----:B------:R-:W-:Y:S01]  /*126c0*/  UISETP.GT.AND UP0, UPT, UR9, 0x1, UPT ;  /* 0x000000010900788c */ /* 0x000fe2000bf04270 */
[----:B------:R-:W-:Y:S01]  /*126d0*/  UMOV UR20, 0x9b8 ;  /* 0x000009b800147882 */ /* 0x000fe20000000000 */
[----:B------:R-:W-:Y:S02]  /*126e0*/  ULOP3.LUT UR17, UR45, 0xff, URZ, 0xc0, !UPT ;  /* 0x000000ff2d117892 */ /* 0x000fe4000f8ec03f */
[----:B------:R-:W-:Y:S02]  /*126f0*/  USEL UR20, UR20, 0x978, UP0 ;  /* 0x0000097814147887 */ /* 0x000fe40008000000 */
[----:B------:R-:W-:-:S06]  /*12700*/  USEL UR17, UR17, URZ, UP0 ;  /* 0x0000003f11117287 */ /* 0x000fcc0008000000 */
[----:B------:R-:W0:Y:S04]  /*12710*/  @P0 LDC R3, c[0x0][0xbec] ;  /* 0x0002fb00ff030b82 */ /* 0x000e280000000800 */
[----:B------:R-:W-:Y:S01]  /*12720*/  ULDC.64 UR14, c[0x0][UR20+0x220] ;  /* 0x00008800140e7abb */ /* 0x000fe20008000a00 */
[----:B------:R-:W-:Y:S01]  /*12730*/  ULDC.64 UR12, c[0x0][UR20+0x218] ;  /* 0x00008600140c7abb */ /* 0x000fe20008000a00 */
[----:B------:R-:W-:Y:S02]  /*12740*/  ULDC.64 UR18, c[0x0][UR20+0x228] ;  /* 0x00008a0014127abb */ /* 0x000fe40008000a00 */
[----:B------:R-:W1:Y:S01]  /*12750*/  @P0 LDC R5, c[0x0][0xbf0] ;  /* 0x0002fc00ff050b82 */ /* 0x000e620000000800 */
[----:B------:R-:W-:Y:S02]  /*12760*/  UIMAD UR15, UR15, UR8, URZ ;  /* 0x000000080f0f72a4 */ /* 0x000fe4000f8e023f */
[----:B------:R-:W-:-:S02]  /*12770*/  UIMAD.WIDE.U32 UR10, UR12, UR44, URZ ;  /* 0x0000002c0c0a72a5 */ /* 0x000fc4000f8e003f */
[----:B------:R-:W-:Y:S02]  /*12780*/  UIMAD UR21, UR13, UR44, URZ ;  /* 0x0000002c0d1572a4 */ /* 0x000fe4000f8e023f */
[----:B------:R-:W-:Y:S02]  /*12790*/  UIMAD.WIDE.U32 UR22, UR18, UR17, URZ ;  /* 0x00000011121672a5 */ /* 0x000fe4000f8e003f */
[----:B------:R-:W-:Y:S02]  /*127a0*/  UIMAD.WIDE.U32 UR12, UR14, UR8, URZ ;  /* 0x000000080e0c72a5 */ /* 0x000fe4000f8e003f */
[----:B------:R-:W-:Y:S02]  /*127b0*/  UIMAD UR17, UR19, UR17, URZ ;  /* 0x00000011131172a4 */ /* 0x000fe4000f8e023f */
[----:B------:R-:W-:Y:S02]  /*127c0*/  UIMAD UR15, UR14, UR16, UR15 ;  /* 0x000000100e0f72a4 */ /* 0x000fe4000f8e020f */
[----:B------:R-:W-:Y:S01]  /*127d0*/  UIADD3 UR10, UP1, UP2, UR12, UR10, UR4 ;  /* 0x0000000a0c0a7290 */ /* 0x000fe2000fa3e004 */
[----:B0-----:R-:W-:Y:S01]  /*127e0*/  @P0 IMAD.HI.U32 R4, R6, R3, RZ ;  /* 0x0000000306040227 */ /* 0x001fe200078e00ff */
[----:B------:R-:W-:-:S02]  /*127f0*/  UIADD3 UR17, UR23, UR17, URZ ;  /* 0x0000001117117290 */ /* 0x000fc4000fffe03f */
[----:B------:R-:W-:Y:S01]  /*12800*/  UIADD3 UR21, UR11, UR21, URZ ;  /* 0x000000150b157290 */ /* 0x000fe2000fffe03f */
[----:B------:R-:W-:Y:S01]  /*12810*/  IMAD.MOV.U32 R3, RZ, RZ, R6 ;  /* 0x000000ffff037224 */ /* 0x000fe200078e0006 */
[----:B------:R-:W-:Y:S02]  /*12820*/  UIADD3 UR12, UR13, UR15, URZ ;  /* 0x0000000f0d0c7290 */ /* 0x000fe4000fffe03f */
[----:B------:R-:W-:Y:S01]  /*12830*/  IMAD.U32 R8, RZ, RZ, UR17 ;  /* 0x00000011ff087e24 */ /* 0x000fe2000f8e00ff */
[----:B-1----:R-:W-:Y:S01]  /*12840*/  @P0 SHF.R.U32.HI R3, RZ, R5, R4 ;  /* 0x00000005ff030219 */ /* 0x002fe20000011604 */
[----:B------:R-:W-:Y:S01]  /*12850*/  IMAD.U32 R4, RZ, RZ, UR22 ;  /* 0x00000016ff047e24 */ /* 0x000fe2000f8e00ff */
[----:B------:R-:W-:Y:S01]  /*12860*/  UIADD3.X UR12, UR12, UR21, UR24, UP1, UP2 ;  /* 0x000000150c0c7290 */ /* 0x000fe20008fe4418 */
[----:B------:R-:W-:Y:S01]  /*12870*/  IMAD.U32 R5, RZ, RZ, UR23 ;  /* 0x00000017ff057e24 */ /* 0x000fe2000f8e00ff */
[--C-:B------:R-:W-:Y:S01]  /*12880*/  SHF.R.S32.HI R5, RZ, 0x1f, R3.reuse ;  /* 0x0000001fff057819 */ /* 0x100fe20000011403 */
[----:B------:R-:W-:Y:S01]  /*12890*/  IMAD.MOV R7, RZ, RZ, -R3 ;  /* 0x000000ffff077224 */ /* 0x000fe200078e0a03 */
[----:B------:R-:W-:Y:S01]  /*128a0*/  IADD3 R4, P0, P1, R3, UR10, R4 ;  /* 0x0000000a03047c10 */ /* 0x000fe2000f91e004 */
[----:B------:R-:W-:-:S02]  /*128b0*/  ULDC.64 UR10, c[0x0][UR20+0x210] ;  /* 0x00008400140a7abb */ /* 0x000fc40008000a00 */
[----:B------:R-:W-:Y:S01]  /*128c0*/  IMAD R7, R9, R7, R6 ;  /* 0x0000000709077224 */ /* 0x000fe200078e0206 */
[----:B------:R-:W-:Y:S01]  /*128d0*/  IADD3.X R5, R5, UR12, R8, P0, P1 ;  /* 0x0000000c05057c10 */ /* 0x000fe200087e2408 */
[----:B------:R-:W-:Y:S01]  /*128e0*/  ULDC.64 UR12, c[0x0][0xba8] ;  /* 0x0002ea00000c7ab9 */ /* 0x000fe20000000a00 */
[----:B------:R-:W-:Y:S01]  /*128f0*/  @!UP0 ULDC UR12, c[0x0][0xb50] ;  /* 0x0002d400000c8ab9 */ /* 0x000fe20000000800 */
[C---:B------:R-:W-:Y:S01]  /*12900*/  IMAD R6, R7.reuse, UR11, RZ ;  /* 0x0000000b07067c24 */ /* 0x040fe2000f8e02ff */
[----:B------:R-:W-:Y:S01]  /*12910*/  SHF.R.S32.HI R3, RZ, 0x1f, R7 ;  /* 0x0000001fff037819 */ /* 0x000fe20000011407 */
        /* <DEDUP_REMOVED lines=8> */
.L_x_2432:
[----:B------:R-:W-:Y:S05]  /*129a0*/  BSYNC B1 ;  /* 0x0000000000017941 */ /* 0x000fea0003800000 */
.L_x_2431:
[----:B------:R-:W-:-:S06]  /*129b0*/  UISETP.GT.AND UP0, UPT, UR9, 0x1, UPT ;  /* 0x000000010900788c */ /* 0x000fcc000bf04270 */
[----:B------:R-:W-:-:S13]  /*129c0*/  PLOP3.LUT P0, PT, PT, PT, UP0, 0x80, 0x0 ;  /* 0x000000000000781c */ /* 0x000fda0003f0f008 */
[----:B------:R-:W-:Y:S05]  /*129d0*/  @P0 BRA `(.L_x_2427) ;  /* 0x00000008007c0947 */ /* 0x000fea0003800000 */
[----:B------:R-:W1:Y:S01]  /*129e0*/  LDC R11, c[0x0][0xbe8] ;  /* 0x0002fa00ff0b7b82 */ /* 0x000e620000000800 */
[----:B------:R-:W-:Y:S01]  /*129f0*/  ULDC UR14, c[0x0][0xac8] ;  /* 0x0002b200000e7ab9 */ /* 0x000fe20000000800 */
[----:B------:R-:W-:Y:S01]  /*12a00*/  ULDC.64 UR12, c[0x0][0xaa0] ;  /* 0x0002a800000c7ab9 */ /* 0x000fe20000000a00 */
[----:B------:R-:W-:Y:S01]  /*12a10*/  ISETP.GE.AND P1, PT, R188, UR14, PT ;  /* 0x0000000ebc007c0c */ /* 0x000fe2000bf26270 */
[----:B------:R-:W-:Y:S01]  /*12a20*/  UIMAD UR9, UR24, UR12, URZ ;  /* 0x0000000c180972a4 */ /* 0x000fe2000f8e023f */
[C---:B------:R-:W-:Y:S01]  /*12a30*/  ISETP.GE.AND P2, PT, R185.reuse, UR14, PT ;  /* 0x0000000eb9007c0c */ /* 0x040fe2000bf46270 */
[----:B------:R-:W-:Y:S01]  /*12a40*/  UIMAD.WIDE.U32 UR10, UR4, UR12, URZ ;  /* 0x0000000c040a72a5 */ /* 0x000fe2000f8e003f */
[----:B------:R-:W-:Y:S01]  /*12a50*/  SEL R4, RZ, 0xffffffff, P1 ;  /* 0xffffffffff047807 */ /* 0x000fe20000800000 */
[----:B------:R-:W-:Y:S01]  /*12a60*/  UIMAD UR9, UR4, UR13, UR9 ;  /* 0x0000000d040972a4 */ /* 0x000fe2000f8e0209 */
[----:B0-----:R-:W-:Y:S01]  /*12a70*/  SEL R3, RZ, 0x1, P2 ;  /* 0x00000001ff037807 */ /* 0x001fe20001000000 */
[C---:B------:R-:W-:Y:S01]  /*12a80*/  VIADD R37, R185.reuse, 0x80 ;  /* 0x00000080b9257836 */ /* 0x040fe20000000000 */
[----:B------:R-:W-:Y:S01]  /*12a90*/  ULDC.64 UR12, c[0x0][0xae8] ;  /* 0x0002ba00000c7ab9 */ /* 0x000fe20000000a00 */
[----:B------:R-:W-:Y:S01]  /*12aa0*/  IMAD.SHL.U32 R4, R4, 0x2, RZ ;  /* 0x0000000204047824 */ /* 0x000fe200078e00ff */
[----:B------:R-:W-:Y:S01]  /*12ab0*/  UIADD3 UR11, UR11, UR9, URZ ;  /* 0x000000090b0b7290 */ /* 0x000fe2000fffe03f */
[----:B------:R-:W-:Y:S01]  /*12ac0*/  VIADD R29, R185, 0xc0 ;  /* 0x000000c0b91d7836 */ /* 0x000fe20000000000 */
[----:B------:R-:W-:Y:S01]  /*12ad0*/  ISETP.GE.AND P1, PT, R37, UR14, PT ;  /* 0x0000000e25007c0c */ /* 0x000fe2000bf26270 */
[----:B------:R-:W-:Y:S01]  /*12ae0*/  VIADD R31, R185, 0x100 ;  /* 0x00000100b91f7836 */ /* 0x000fe20000000000 */
[----:B------:R-:W-:Y:S01]  /*12af0*/  LOP3.LUT R6, R4, 0x2, R3, 0xe2, !PT ;  /* 0x0000000204067812 */ /* 0x000fe200078ee203 */
[----:B------:R-:W-:Y:S01]  /*12b00*/  IMAD R3, R187, 0x20, R220 ;  /* 0x00000020bb037824 */ /* 0x000fe200078e02dc */
[----:B------:R-:W-:Y:S01]  /*12b10*/  UIMAD.WIDE.U32 UR10, UR44, UR12, UR10 ;  /* 0x0000000c2c0a72a5 */ /* 0x000fe2000f8e000a */
[----:B------:R-:W-:Y:S01]  /*12b20*/  VIADD R35, R185, 0x140 ;  /* 0x00000140b9237836 */ /* 0x000fe20000000000 */
[----:B------:R-:W-:Y:S01]  /*12b30*/  BSSY B1, `(.L_x_2433) ;  /* 0x0000065000017945 */ /* 0x000fe20003800000 */
[----:B------:R-:W-:Y:S01]  /*12b40*/  VIADD R8, R3, UR42 ;  /* 0x0000002a03087c36 */ /* 0x000fe20008000000 */
[----:B------:R-:W-:Y:S01]  /*12b50*/  SEL R3, RZ, 0xffffffff, P1 ;  /* 0xffffffffff037807 */ /* 0x000fe20000800000 */
[----:B------:R-:W-:Y:S01]  /*12b60*/  UIMAD UR11, UR44, UR13, UR11 ;  /* 0x0000000d2c0b72a4 */ /* 0x000fe2000f8e020b */
[----:B-1----:R-:W-:Y:S01]  /*12b70*/  ISETP.NE.AND P0, PT, R11, 0x1, PT ;  /* 0x000000010b00780c */ /* 0x002fe20003f05270 */
[----:B------:R-:W-:Y:S01]  /*12b80*/  VIADD R27, R185, 0x180 ;  /* 0x00000180b91b7836 */ /* 0x000fe20000000000 */
[----:B------:R-:W-:Y:S01]  /*12b90*/  ISETP.GE.AND P1, PT, R29, UR14, PT ;  /* 0x0000000e1d007c0c */ /* 0x000fe2000bf26270 */
[----:B------:R-:W-:Y:S01]  /*12ba0*/  ULDC.64 UR12, c[0x0][0xaf0] ;  /* 0x0002bc00000c7ab9 */ /* 0x000fe20000000a00 */
[----:B------:R-:W-:Y:S01]  /*12bb0*/  IMAD.SHL.U32 R9, R3, 0x4, RZ ;  /* 0x0000000403097824 */ /* 0x000fe200078e00ff */
[----:B------:R-:W-:Y:S01]  /*12bc0*/  UIMAD UR16, UR16, UR12, URZ ;  /* 0x0000000c101072a4 */ /* 0x000fe2000f8e023f */
[----:B------:R-:W-:Y:S01]  /*12bd0*/  IMAD.MOV.U32 R3, RZ, RZ, R8 ;  /* 0x000000ffff037224 */ /* 0x000fe200078e0008 */
[----:B------:R-:W-:Y:S01]  /*12be0*/  SHF.R.S32.HI R30, RZ, 0x1f, R31 ;  /* 0x0000001fff1e7819 */ /* 0x000fe2000001141f */
[----:B-----5:R-:W-:Y:S01]  /*12bf0*/  IMAD R25, R0, R11, RZ ;  /* 0x0000000b00197224 */ /* 0x020fe200078e02ff */
[----:B------:R-:W-:Y:S01]  /*12c00*/  UIMAD UR4, UR8, UR13, UR16 ;  /* 0x0000000d080472a4 */ /* 0x000fe2000f8e0210 */
[----:B------:R-:W-:Y:S01]  /*12c10*/  LOP3.LUT R6, R9, 0x4, R6, 0xe2, !PT ;  /* 0x0000000409067812 */ /* 0x000fe200078ee206 */
[----:B------:R-:W-:Y:S01]  /*12c20*/  UIMAD.WIDE.U32 UR8, UR8, UR12, UR10 ;  /* 0x0000000c080872a5 */ /* 0x000fe2000f8e000a */
[----:B------:R-:W-:Y:S01]  /*12c30*/  VIADD R26, R220, UR42 ;  /* 0x0000002adc1a7c36 */ /* 0x000fe20008000000 */
[----:B------:R-:W0:Y:S01]  /*12c40*/  @P0 LDC R5, c[0x0][0xbec] ;  /* 0x0002fb00ff050b82 */ /* 0x000e220000000800 */
[----:B------:R-:W-:Y:S01]  /*12c50*/  VIADD R33, R185, 0x1c0 ;  /* 0x000001c0b9217836 */ /* 0x000fe20000000000 */
[----:B------:R-:W-:Y:S01]  /*12c60*/  UIADD3 UR4, UR9, UR4, URZ ;  /* 0x0000000409047290 */ /* 0x000fe2000fffe03f */
[----:B------:R-:W-:-:S02]  /*12c70*/  SHF.R.S32.HI R32, RZ, 0x1f, R27 ;  /* 0x0000001fff207819 */ /* 0x000fc4000001141b */
[----:B------:R-:W-:Y:S02]  /*12c80*/  SHF.R.S32.HI R34, RZ, 0x1f, R37 ;  /* 0x0000001fff227819 */ /* 0x000fe40000011425 */
[----:B------:R-:W-:Y:S01]  /*12c90*/  SHF.R.S32.HI R28, RZ, 0x1f, R33 ;  /* 0x0000001fff1c7819 */ /* 0x000fe20000011421 */
[----:B------:R-:W1:Y:S01]  /*12ca0*/  @P0 LDC R7, c[0x0][0xbf0] ;  /* 0x0002fc00ff070b82 */ /* 0x000e620000000800 */
[----:B------:R-:W-:Y:S02]  /*12cb0*/  SHF.R.S32.HI R36, RZ, 0x1f, R29 ;  /* 0x0000001fff247819 */ /* 0x000fe4000001141d */
[----:B------:R-:W-:Y:S02]  /*12cc0*/  SHF.R.S32.HI R38, RZ, 0x1f, R35 ;  /* 0x0000001fff267819 */ /* 0x000fe40000011423 */
[----:B------:R-:W-:Y:S01]  /*12cd0*/  SHF.R.S32.HI R39, RZ, 0x1f, R188 ;  /* 0x0000001fff277819 */ /* 0x000fe200000114bc */
[----:B0-----:R-:W-:Y:S01]  /*12ce0*/  @P0 IMAD.HI.U32 R4, R8, R5, RZ ;  /* 0x0000000508040227 */ /* 0x001fe200078e00ff */
[----:B------:R-:W-:-:S02]  /*12cf0*/  SEL R5, RZ, 0xffffffff, P1 ;  /* 0xffffffffff057807 */ /* 0x000fc40000800000 */
[----:B------:R-:W-:-:S04]  /*12d00*/  ISETP.GE.AND P1, PT, R33, UR14, PT ;  /* 0x0000000e21007c0c */ /* 0x000fc8000bf26270 */
[----:B------:R-:W-:Y:S02]  /*12d10*/  SEL R0, RZ, 0x80, P1 ;  /* 0x00000080ff007807 */ /* 0x000fe40000800000 */
[----:B-1----:R-:W-:Y:S01]  /*12d20*/  @P0 SHF.R.U32.HI R3, RZ, R7, R4 ;  /* 0x00000007ff030219 */ /* 0x002fe20000011604 */
[----:B------:R-:W-:Y:S01]  /*12d30*/  IMAD.SHL.U32 R7, R5, 0x8, RZ ;  /* 0x0000000805077824 */ /* 0x000fe200078e00ff */
[----:B------:R-:W-:Y:S01]  /*12d40*/  ISETP.GE.AND P0, PT, R31, UR14, PT ;  /* 0x0000000e1f007c0c */ /* 0x000fe2000bf06270 */
[----:B------:R-:W-:Y:S02]  /*12d50*/  IMAD.U32 R4, RZ, RZ, UR8 ;  /* 0x00000008ff047e24 */ /* 0x000fe4000f8e00ff */
[----:B------:R-:W-:Y:S01]  /*12d60*/  IMAD.U32 R5, RZ, RZ, UR9 ;  /* 0x00000009ff057e24 */ /* 0x000fe2000f8e00ff */
[----:B------:R-:W-:Y:S01]  /*12d70*/  LOP3.LUT R10, R7, 0x8, R6, 0xe2, !PT ;  /* 0x00000008070a7812 */ /* 0x000fe200078ee206 */
[--C-:B------:R-:W-:Y:S01]  /*12d80*/  IMAD.MOV R7, RZ, RZ, -R3.reuse ;  /* 0x000000ffff077224 */ /* 0x100fe200078e0a03 */
[----:B------:R-:W-:Y:S01]  /*12d90*/  SHF.R.S32.HI R6, RZ, 0x1f, R3 ;  /* 0x0000001fff067819 */ /* 0x000fe20000011403 */
[----:B------:R-:W-:Y:S01]  /*12da0*/  ULDC.64 UR8, c[0x0][0xae0] ;  /* 0x0002b80000087ab9 */ /* 0x000fe20000000a00 */
[----:B------:R-:W-:Y:S01]  /*12db0*/  SEL R9, RZ, 0xffffffff, P0 ;  /* 0xffffffffff097807 */ /* 0x000fe20000000000 */
[----:B------:R-:W-:Y:S01]  /*12dc0*/  IMAD.U32 R5, RZ, RZ, UR4 ;  /* 0x00000004ff057e24 */ /* 0x000fe2000f8e00ff */
[----:B------:R-:W-:Y:S01]  /*12dd0*/  ISETP.GE.AND P0, PT, R35, UR14, PT ;  /* 0x0000000e23007c0c */ /* 0x000fe2000bf06270 */
[----:B------:R-:W-:-:S02]  /*12de0*/  IMAD R6, R6, UR8, RZ ;  /* 0x0000000806067c24 */ /* 0x000fc4000f8e02ff */
[----:B------:R-:W-:Y:S01]  /*12df0*/  IMAD R7, R11, R7, R8 ;  /* 0x000000070b077224 */ /* 0x000fe200078e0208 */
[----:B------:R-:W-:Y:S01]  /*12e00*/  SEL R8, RZ, 0xffffffff, P0 ;  /* 0xffffffffff087807 */ /* 0x000fe20000000000 */
[----:B------:R-:W-:Y:S01]  /*12e10*/  IMAD.SHL.U32 R13, R9, 0x10, RZ ;  /* 0x00000010090d7824 */ /* 0x000fe200078e00ff */
[----:B------:R-:W-:Y:S01]  /*12e20*/  ISETP.GE.AND P0, PT, R27, UR14, PT ;  /* 0x0000000e1b007c0c */ /* 0x000fe2000bf06270 */
[C---:B------:R-:W-:Y:S02]  /*12e30*/  IMAD R9, R3.reuse, UR9, R6 ;  /* 0x0000000903097c24 */ /* 0x040fe4000f8e0206 */
[----:B------:R-:W-:Y:S01]  /*12e40*/  IMAD.WIDE.U32 R4, R3, UR8, R4 ;  /* 0x0000000803047c25 */ /* 0x000fe2000f8e0004 */
[----:B------:R-:W-:Y:S01]  /*12e50*/  SHF.R.S32.HI R3, RZ, 0x1f, R7 ;  /* 0x0000001fff037819 */ /* 0x000fe20000011407 */
[----:B------:R-:W-:Y:S01]  /*12e60*/  ULDC.64 UR8, c[0x0][0xad8] ;  /* 0x0002b60000087ab9 */ /* 0x000fe20000000a00 */
[----:B------:R-:W-:Y:S01]  /*12e70*/  LOP3.LUT R10, R13, 0x10, R10, 0xe2, !PT ;  /* 0x000000100d0a7812 */ /* 0x000fe200078ee20a */
[----:B------:R-:W-:-:S02]  /*12e80*/  IMAD.IADD R5, R5, 0x1, R9 ;  /* 0x0000000105057824 */ /* 0x000fc400078e0209 */
[----:B------:R-:W-:Y:S02]  /*12e90*/  IMAD R6, R3, UR8, RZ ;  /* 0x0000000803067c24 */ /* 0x000fe4000f8e02ff */
[----:B------:R-:W-:-:S04]  /*12ea0*/  IMAD.WIDE.U32 R4, R7, UR8, R4 ;  /* 0x0000000807047c25 */ /* 0x000fc8000f8e0004 */
[----:B------:R-:W-:Y:S01]  /*12eb0*/  IMAD R3, R7, UR9, R6 ;  /* 0x0000000907037c24 */ /* 0x000fe2000f8e0206 */
[----:B------:R-:W-:Y:S01]  /*12ec0*/  ULDC.64 UR8, c[0x0][0xa80] ;  /* 0x0002a00000087ab9 */ /* 0x000fe20000000a00 */
[----:B------:R-:W-:Y:S01]  /*12ed0*/  SEL R7, RZ, 0x40, P0 ;  /* 0x00000040ff077807 */ /* 0x000fe20000000000 */
[----:B------:R-:W-:Y:S01]  /*12ee0*/  IMAD.SHL.U32 R9, R8, 0x20, RZ ;  /* 0x0000002008097824 */ /* 0x000fe200078e00ff */
[----:B---3--:R-:W-:Y:S01]  /*12ef0*/  LEA R20, P0, R4, UR8, 0x1 ;  /* 0x0000000804147c11 */ /* 0x008fe2000f8008ff */
[----:B------:R-:W-:-:S03]  /*12f00*/  IMAD.IADD R3, R5, 0x1, R3 ;  /* 0x0000000105037824 */ /* 0x000fc600078e0203 */
[----:B------:R-:W-:Y:S01]  /*12f10*/  LOP3.LUT R10, R9, 0x20, R10, 0xe2, !PT ;  /* 0x00000020090a7812 */ /* 0x000fe200078ee20a */
[----:B------:R0:W1:Y:S01]  /*12f20*/  SHFL.IDX PT, R6, R20, RZ, 0x181f ;  /* 0x00181fff14067589 */ /* 0x00006200000e0000 */
[----:B------:R-:W-:Y:S02]  /*12f30*/  LEA.HI.X R3, R4, UR9, R3, 0x1, P0 ;  /* 0x0000000904037c11 */ /* 0x000fe400080f0c03 */
[----:B------:R-:W-:Y:S02]  /*12f40*/  ISETP.GE.AND P0, PT, R26, R25, PT ;  /* 0x000000191a00720c */ /* 0x000fe40003f06270 */
[----:B------:R-:W-:Y:S02]  /*12f50*/  LOP3.LUT R21, R10, R7, RZ, 0xfc, !PT ;  /* 0x000000070a157212 */ /* 0x000fe400078efcff */
[----:B------:R0:W3:Y:S02]  /*12f60*/  SHFL.IDX PT, R7, R3, RZ, 0x181f ;  /* 0x00181fff03077589 */ /* 0x0000e400000e0000 */
[----:B------:R-:W-:-:S07]  /*12f70*/  LOP3.LUT R24, R21, R0, RZ, 0xfc, !PT ;  /* 0x0000000015187212 */ /* 0x000fce00078efcff */
[----:B0-----:R-:W-:Y:S05]  /*12f80*/  @P0 BRA `(.L_x_2434) ;  /* 0x00000000007c0947 */ /* 0x001fea0003800000 */
[----:B------:R-:W-:Y:S02]  /*12f90*/  ISETP.GE.AND P2, PT, R188, UR14, PT ;  /* 0x0000000ebc007c0c */ /* 0x000fe4000bf46270 */
[----:B------:R-:W-:Y:S02]  /*12fa0*/  ISETP.GE.AND P1, PT, R185, UR14, PT ;  /* 0x0000000eb9007c0c */ /* 0x000fe4000bf26270 */
[----:B------:R-:W-:Y:S02]  /*12fb0*/  ISETP.GE.AND P5, PT, R37, UR14, PT ;  /* 0x0000000e25007c0c */ /* 0x000fe4000bfa6270 */
[----:B------:R-:W-:-:S07]  /*12fc0*/  ISETP.GE.AND P3, PT, R29, UR14, PT ;  /* 0x0000000e1d007c0c */ /* 0x000fce000bf66270 */
[CC--:B-1----:R-:W-:Y:S02]  /*12fd0*/  @!P2 LEA R8, P0, R188.reuse, R6.reuse, 0x1 ;  /* 0x00000006bc08a211 */ /* 0x0c2fe400078008ff */
[----:B---3--:R-:W-:Y:S02]  /*12fe0*/  @!P1 IMAD.WIDE R4, R185, 0x2, R6 ;  /* 0x00000002b9049825 */ /* 0x008fe400078e0206 */
        /* <DEDUP_REMOVED lines=25> */
.L_x_2434:
[----:B------:R-:W-:Y:S05]  /*13180*/  BSYNC B1 ;  /* 0x0000000000017941 */ /* 0x000fea0003800000 */
.L_x_2433:
[----:B------:R-:W-:Y:S01]  /*13190*/  VIADD R0, R26, 0x20 ;  /* 0x000000201a007836 */ /* 0x000fe20000000000 */
[----:B---34-:R4:W0:Y:S04]  /*131a0*/  SHFL.IDX PT, R7, R3, 0x1, 0x181f ;  /* 0x00381f0003077f89 */ /* 0x01882800000e0000 */
[----:B------:R-:W-:Y:S01]  /*131b0*/  ISETP.GE.AND P0, PT, R0, R25, PT ;  /* 0x000000190000720c */ /* 0x000fe20003f06270 */
[----:B-1----:R4:W1:-:S12]  /*131c0*/  SHFL.IDX PT, R6, R20, 0x1, 0x181f ;  /* 0x00381f0014067f89 */ /* 0x00285800000e0000 */
[----:B----4-:R-:W-:Y:S05]  /*131d0*/  @P0 BRA `(.L_x_2427) ;  /* 0x00000000007c0947 */ /* 0x010fea0003800000 */
[----:B------:R-:W-:Y:S02]  /*131e0*/  ISETP.GE.AND P1, PT, R185, UR14, PT ;  /* 0x0000000eb9007c0c */ /* 0x000fe4000bf26270 */
[----:B------:R-:W-:Y:S02]  /*131f0*/  ISETP.GE.AND P5, PT, R188, UR14, PT ;  /* 0x0000000ebc007c0c */ /* 0x000fe4000bfa6270 */
[----:B------:R-:W-:Y:S02]  /*13200*/  ISETP.GE.AND P4, PT, R37, UR14, PT ;  /* 0x0000000e25007c0c */ /* 0x000fe4000bf86270 */
[----:B------:R-:W-:Y:S02]  /*13210*/  ISETP.GE.AND P3, PT, R29, UR14, PT ;  /* 0x0000000e1d007c0c */ /* 0x000fe4000bf66270 */
[----:B------:R-:W-:-:S05]  /*13220*/  ISETP.GE.AND P2, PT, R31, UR14, PT ;  /* 0x0000000e1f007c0c */ /* 0x000fca000bf46270 */
[----:B01----:R-:W-:Y:S02]  /*13230*/  @!P1 IMAD.WIDE R4, R185, 0x2, R6 ;  /* 0x00000002b9049825 */ /* 0x003fe400078e0206 */
        /* <DEDUP_REMOVED lines=25> */
.L_x_2427:
[----:B------:R-:W-:Y:S05]  /*133d0*/  BSYNC B0 ;  /* 0x0000000000007941 */ /* 0x000fea0003800000 */
.L_x_2420:
[----:B------:R-:W-:Y:S02]  /*133e0*/  ULDC UR4, c[0x0][0xc3c] ;  /* 0x00030f0000047ab9 */ /* 0x000fe40000000800 */
[----:B------:R-:W-:-:S06]  /*133f0*/  UISETP.GE.AND UP0, UPT, UR6, UR4, UPT ;  /* 0x000000040600728c */ /* 0x000fcc000bf06270 */
[----:B------:R-:W-:-:S13]  /*13400*/  PLOP3.LUT P0, PT, PT, PT, UP0, 0x80, 0x0 ;  /* 0x000000000000781c */ /* 0x000fda0003f0f008 */
[----:B------:R-:W-:Y:S05]  /*13410*/  @!P0 BRA `(.L_x_2435) ;  /* 0xfffffedc00dc8947 */ /* 0x000fea000383ffff */
[----:B------:R-:W-:Y:S05]  /*13420*/  EXIT ;  /* 0x000000000000794d */ /* 0x000fea0003800000 */
.L_x_2321:
        /* <DEDUP_REMOVED lines=18> */
.L_x_2436:
        /* <DEDUP_REMOVED lines=43> */
.L_x_2440:
        /* <DEDUP_REMOVED lines=38> */
[----:B------:R-:W-:-:S07]  /*13a60*/  IMAD.MOV.U32 R5, RZ, RZ, R2 ;  /* 0x000000ffff057224 */ /* 0x000fce00078e0002 */
.L_x_2438:
[----:B------:R-:W-:Y:S02]  /*13a70*/  IMAD.IADD R10, R9, 0x1, -R4 ;  /* 0x00000001090a7824 */ /* 0x000fe400078e0a04 */
[----:B------:R-:W-:Y:S02]  /*13a80*/  IMAD.MOV.U32 R3, RZ, RZ, RZ ;  /* 0x000000ffff037224 */ /* 0x000fe400078e00ff */
[----:B------:R-:W-:-:S05]  /*13a90*/  IMAD R2, R5, UR5, R10 ;  /* 0x0000000505027c24 */ /* 0x000fca000f8e020a */
[----:B------:R-:W-:-:S13]  /*13aa0*/  ISETP.GT.AND P0, PT, R2, UR6, PT ;  /* 0x0000000602007c0c */ /* 0x000fda000bf04270 */
[----:B------:R-:W-:-:S04]  /*13ab0*/  VOTE.ANY R2, PT, !P0 ;  /* 0x0000000000027806 */ /* 0x000fc800040e0100 */
[----:B------:R-:W0:Y:S01]  /*13ac0*/  POPC R9, R2 ;  /* 0x0000000200097309 */ /* 0x000e220000000000 */
[----:B------:R-:W-:Y:S01]  /*13ad0*/  ISETP.NE.AND P0, PT, R2, RZ, PT ;  /* 0x000000ff0200720c */ /* 0x000fe20003f05270 */
[----:B0-----:R0:W1:Y:S04]  /*13ae0*/  SHFL.IDX PT, R8, R8, R9, 0x1f ;  /* 0x00001f0908087589 */ /* 0x00106800000e0000 */
[----:B------:R0:W2:Y:S08]  /*13af0*/  SHFL.IDX PT, R4, R7, R9, 0x1f ;  /* 0x00001f0907047589 */ /* 0x0000b000000e0000 */
[----:B------:R-:W-:Y:S05]  /*13b00*/  @!P0 BRA `(.L_x_2441) ;  /* 0x0000000000088947 */ /* 0x000fea0003800000 */
[----:B------:R-:W-:-:S05]  /*13b10*/  VIADD R2, R9, 0xffffffff ;  /* 0xffffffff09027836 */ /* 0x000fca0000000000 */
[----:B------:R3:W4:Y:S02]  /*13b20*/  SHFL.IDX PT, R3, R5, R2, 0x1f ;  /* 0x00001f0205037589 */ /* 0x00072400000e0000 */
.L_x_2441:
[----:B---34-:R-:W-:Y:S01]  /*13b30*/  IMAD R2, R3, UR5, R10 ;  /* 0x0000000503027c24 */ /* 0x018fe2000f8e020a */
[----:B-1----:R-:W-:Y:S01]  /*13b40*/  ISETP.NE.AND P0, PT, R8, 0x1, PT ;  /* 0x000000010800780c */ /* 0x002fe20003f05270 */
[----:B------:R-:W-:-:S03]  /*13b50*/  VIADD R14, R9, UR4 ;  /* 0x00000004090e7c36 */ /* 0x000fc60008000000 */
[----:B------:R1:W-:Y:S01]  /*13b60*/  STL [R1], R2 ;  /* 0x0000000201007387 */ /* 0x0003e20000100800 */
[----:B------:R-:W-:-:S03]  /*13b70*/  IADD3 R5, -R2, UR6, RZ ;  /* 0x0000000602057c10 */ /* 0x000fc6000fffe1ff */
[----:B------:R1:W-:Y:S05]  /*13b80*/  STL [R1+0xc], R14 ;  /* 0x00000c0e01007387 */ /* 0x0003ea0000100800 */
[----:B------:R-:W-:Y:S05]  /*13b90*/  @!P0 BRA `(.L_x_2442) ;  /* 0x0000000000e08947 */ /* 0x000fea0003800000 */
[----:B0-2---:R-:W-:Y:S02]  /*13ba0*/  IABS R7, R4 ;  /* 0x0000000400077213 */ /* 0x005fe40000000000 */
[----:B------:R-:W-:Y:S02]  /*13bb0*/  IABS R9, R8 ;  /* 0x0000000800097213 */ /* 0x000fe40000000000 */
[----:B------:R-:W0:Y:S08]  /*13bc0*/  I2F.RP R10, R7 ;  /* 0x00000007000a7306 */ /* 0x000e300000209400 */
[----:B------:R-:W2:Y:S08]  /*13bd0*/  I2F.RP R11, R9 ;  /* 0x00000009000b7306 */ /* 0x000eb00000209400 */
[----:B0-----:R-:W1:Y:S08]  /*13be0*/  MUFU.RCP R10, R10 ;  /* 0x0000000a000a7308 */ /* 0x001e700000001000 */
[----:B--2---:R-:W-:Y:S01]  /*13bf0*/  MUFU.RCP R11, R11 ;  /* 0x0000000b000b7308 */ /* 0x004fe20000001000 */
[----:B-1----:R-:W-:Y:S01]  /*13c00*/  VIADD R2, R10, 0xffffffe ;  /* 0x0ffffffe0a027836 */ /* 0x002fe20000000000 */
[----:B------:R-:W-:-:S06]  /*13c10*/  IABS R10, R4 ;  /* 0x00000004000a7213 */ /* 0x000fcc0000000000 */
[----:B------:R0:W1:Y:S02]  /*13c20*/  F2I.FTZ.U32.TRUNC.NTZ R3, R2 ;  /* 0x0000000200037305 */ /* 0x000064000021f000 */
[----:B0-----:R-:W-:Y:S02]  /*13c30*/  IMAD.MOV.U32 R2, RZ, RZ, RZ ;  /* 0x000000ffff027224 */ /* 0x001fe400078e00ff */
[----:B-1----:R-:W-:-:S04]  /*13c40*/  IMAD.MOV R12, RZ, RZ, -R3 ;  /* 0x000000ffff0c7224 */ /* 0x002fc800078e0a03 */
[----:B------:R-:W-:-:S04]  /*13c50*/  IMAD R13, R12, R7, RZ ;  /* 0x000000070c0d7224 */ /* 0x000fc800078e02ff */
[----:B------:R-:W-:Y:S01]  /*13c60*/  IMAD.HI.U32 R3, R3, R13, R2 ;  /* 0x0000000d03037227 */ /* 0x000fe200078e0002 */
[----:B------:R-:W-:-:S03]  /*13c70*/  IABS R2, R5 ;  /* 0x0000000500027213 */ /* 0x000fc60000000000 */
[----:B------:R-:W-:Y:S02]  /*13c80*/  IMAD.MOV R13, RZ, RZ, -R10 ;  /* 0x000000ffff0d7224 */ /* 0x000fe400078e0a0a */
[----:B------:R-:W-:-:S04]  /*13c90*/  IMAD.HI.U32 R10, R3, R2, RZ ;  /* 0x00000002030a7227 */ /* 0x000fc800078e00ff */
[----:B------:R-:W-:Y:S02]  /*13ca0*/  IMAD R2, R10, R13, R2 ;  /* 0x0000000d0a027224 */ /* 0x000fe400078e0202 */
[----:B------:R-:W-:-:S03]  /*13cb0*/  VIADD R3, R11, 0xffffffe ;  /* 0x0ffffffe0b037836 */ /* 0x000fc60000000000 */
[----:B------:R-:W-:-:S03]  /*13cc0*/  ISETP.GT.U32.AND P1, PT, R7, R2, PT ;  /* 0x000000020700720c */ /* 0x000fc60003f24070 */
[----:B------:R-:W0:Y:S10]  /*13cd0*/  F2I.FTZ.U32.TRUNC.NTZ R3, R3 ;  /* 0x0000000300037305 */ /* 0x000e34000021f000 */
[----:B------:R-:W-:-:S02]  /*13ce0*/  @!P1 IMAD.IADD R2, R2, 0x1, -R7 ;  /* 0x0000000102029824 */ /* 0x000fc400078e0a07 */
[----:B------:R-:W-:Y:S01]  /*13cf0*/  @!P1 VIADD R10, R10, 0x1 ;  /* 0x000000010a0a9836 */ /* 0x000fe20000000000 */
[----:B------:R-:W-:Y:S02]  /*13d00*/  ISETP.NE.AND P1, PT, R4, RZ, PT ;  /* 0x000000ff0400720c */ /* 0x000fe40003f25270 */
[----:B------:R-:W-:Y:S01]  /*13d10*/  ISETP.GE.U32.AND P0, PT, R2, R7, PT ;  /* 0x000000070200720c */ /* 0x000fe20003f06070 */
[----:B0-----:R-:W-:-:S04]  /*13d20*/  IMAD.MOV R2, RZ, RZ, -R3 ;  /* 0x000000ffff027224 */ /* 0x001fc800078e0a03 */
[----:B------:R-:W-:Y:S02]  /*13d30*/  IMAD R7, R2, R9, RZ ;  /* 0x0000000902077224 */ /* 0x000fe400078e02ff */
[----:B------:R-:W-:-:S04]  /*13d40*/  IMAD.MOV.U32 R2, RZ, RZ, RZ ;  /* 0x000000ffff027224 */ /* 0x000fc800078e00ff */
        /* <DEDUP_REMOVED lines=17> */
[----:B------:R-:W-:Y:S01]  /*13e60*/  ISETP.GE.AND P2, PT, R2, RZ, PT ;  /* 0x000000ff0200720c */ /* 0x000fe20003f46270 */
[----:B------:R-:W-:-:S04]  /*13e70*/  IMAD.MOV R2, RZ, RZ, -R10 ;  /* 0x000000ffff027224 */ /* 0x000fc800078e0a0a */
[----:B------:R-:W-:Y:S02]  /*13e80*/  IMAD R2, R4, R2, R5 ;  /* 0x0000000204027224 */ /* 0x000fe400078e0205 */
        /* <DEDUP_REMOVED lines=8> */
[----:B------:R-:W-:Y:S05]  /*13f10*/  BRA `(.L_x_2443) ;  /* 0x0000000000f47947 */ /* 0x000fea0003800000 */
.L_x_2442:
[----:B-1----:R-:W1:Y:S02]  /*13f20*/  LDC.64 R2, c[0x0][0xc90] ;  /* 0x00032400ff027b82 */ /* 0x002e640000000a00 */
[----:B-1----:R-:W-:-:S05]  /*13f30*/  IMAD.WIDE R2, R14, 0x4, R2 ;  /* 0x000000040e027825 */ /* 0x002fca00078e0202 */
[----:B0-----:R0:W2:Y:S02]  /*13f40*/  LDG.E R7, desc[UR40][R2.64] ;  /* 0x0000002802077981 */ /* 0x0010a4000c1e1900 */
[----:B0-----:R-:W-:Y:S02]  /*13f50*/  IMAD.MOV.U32 R2, RZ, RZ, RZ ;  /* 0x000000ffff027224 */ /* 0x001fe400078e00ff */
[----:B--2---:R-:W-:-:S05]  /*13f60*/  IMAD R8, R4, R7, RZ ;  /* 0x0000000704087224 */ /* 0x004fca00078e02ff */
[----:B------:R-:W-:-:S04]  /*13f70*/  IABS R9, R8 ;  /* 0x0000000800097213 */ /* 0x000fc80000000000 */
[----:B------:R-:W0:Y:S08]  /*13f80*/  I2F.RP R10, R9 ;  /* 0x00000009000a7306 */ /* 0x000e300000209400 */
[----:B0-----:R-:W0:Y:S02]  /*13f90*/  MUFU.RCP R10, R10 ;  /* 0x0000000a000a7308 */ /* 0x001e240000001000 */
[----:B0-----:R-:W-:-:S06]  /*13fa0*/  VIADD R11, R10, 0xffffffe ;  /* 0x0ffffffe0a0b7836 */ /* 0x001fcc0000000000 */
[----:B------:R-:W0:Y:S02]  /*13fb0*/  F2I.FTZ.U32.TRUNC.NTZ R3, R11 ;  /* 0x0000000b00037305 */ /* 0x000e24000021f000 */
[----:B0-----:R-:W-:-:S04]  /*13fc0*/  IMAD.MOV R12, RZ, RZ, -R3 ;  /* 0x000000ffff0c7224 */ /* 0x001fc800078e0a03 */
[----:B------:R-:W-:-:S04]  /*13fd0*/  IMAD R13, R12, R9, RZ ;  /* 0x000000090c0d7224 */ /* 0x000fc800078e02ff */
[----:B------:R-:W-:Y:S01]  /*13fe0*/  IMAD.HI.U32 R2, R3, R13, R2 ;  /* 0x0000000d03027227 */ /* 0x000fe200078e0002 */
[----:B------:R-:W-:Y:S02]  /*13ff0*/  IABS R13, R5 ;  /* 0x00000005000d7213 */ /* 0x000fe40000000000 */
[----:B------:R-:W-:-:S03]  /*14000*/  IABS R3, R8 ;  /* 0x0000000800037213 */ /* 0x000fc60000000000 */
[----:B------:R-:W-:-:S04]  /*14010*/  IMAD.HI.U32 R2, R2, R13, RZ ;  /* 0x0000000d02027227 */ /* 0x000fc800078e00ff */
[----:B------:R-:W-:-:S04]  /*14020*/  IMAD.MOV R3, RZ, RZ, -R3 ;  /* 0x000000ffff037224 */ /* 0x000fc800078e0a03 */
        /* <DEDUP_REMOVED lines=11> */
[----:B------:R-:W-:Y:S02]  /*140e0*/  IMAD R9, R7, R2, RZ ;  /* 0x0000000207097224 */ /* 0x000fe400078e02ff */
[----:B------:R-:W-:Y:S02]  /*140f0*/  IMAD.MOV R2, RZ, RZ, -R2 ;  /* 0x000000ffff027224 */ /* 0x000fe400078e0a02 */
[----:B------:R-:W-:Y:S02]  /*14100*/  IMAD.MOV R10, RZ, RZ, -R9 ;  /* 0x000000ffff0a7224 */ /* 0x000fe400078e0a09 */
[----:B------:R-:W-:Y:S02]  /*14110*/  IMAD R8, R8, R2, R5 ;  /* 0x0000000208087224 */ /* 0x000fe400078e0205 */
[----:B------:R-:W-:Y:S01]  /*14120*/  IMAD.MOV.U32 R2, RZ, RZ, RZ ;  /* 0x000000ffff027224 */ /* 0x000fe200078e00ff */
[----:B------:R-:W-:Y:S02]  /*14130*/  VIADDMNMX R7, R10, UR5, R7, PT ;  /* 0x000000050a077c46 */ /* 0x000fe4000b800107 */
[----:B------:R-:W-:-:S02]  /*14140*/  IADD3 R9, R9, 0x1000000, R8 ;  /* 0x0100000009097810 */ /* 0x000fc40007ffe008 */
[----:B------:R-:W-:-:S04]  /*14150*/  IABS R10, R7 ;  /* 0x00000007000a7213 */ /* 0x000fc80000000000 */
[----:B------:R-:W0:Y:S08]  /*14160*/  I2F.RP R11, R10 ;  /* 0x0000000a000b7306 */ /* 0x000e300000209400 */
[----:B0-----:R-:W0:Y:S02]  /*14170*/  MUFU.RCP R11, R11 ;  /* 0x0000000b000b7308 */ /* 0x001e240000001000 */
[----:B0-----:R-:W-:Y:S01]  /*14180*/  VIADD R3, R11, 0xffffffe ;  /* 0x0ffffffe0b037836 */ /* 0x001fe20000000000 */
[----:B------:R-:W-:-:S05]  /*14190*/  IABS R11, R7 ;  /* 0x00000007000b7213 */ /* 0x000fca0000000000 */
[----:B------:R-:W0:Y:S02]  /*141a0*/  F2I.FTZ.U32.TRUNC.NTZ R3, R3 ;  /* 0x0000000300037305 */ /* 0x000e24000021f000 */
[----:B0-----:R-:W-:-:S04]  /*141b0*/  IMAD.MOV R5, RZ, RZ, -R3 ;  /* 0x000000ffff057224 */ /* 0x001fc800078e0a03 */
[----:B------:R-:W-:-:S04]  /*141c0*/  IMAD R5, R5, R10, RZ ;  /* 0x0000000a05057224 */ /* 0x000fc800078e02ff */
[----:B------:R-:W-:Y:S01]  /*141d0*/  IMAD.HI.U32 R2, R3, R5, R2 ;  /* 0x0000000503027227 */ /* 0x000fe200078e0002 */
[----:B------:R-:W-:-:S03]  /*141e0*/  IABS R5, R8 ;  /* 0x0000000800057213 */ /* 0x000fc60000000000 */
[----:B------:R-:W-:Y:S02]  /*141f0*/  IMAD.MOV R3, RZ, RZ, -R11 ;  /* 0x000000ffff037224 */ /* 0x000fe400078e0a0b */
        /* <DEDUP_REMOVED lines=11> */
[----:B------:R-:W-:Y:S01]  /*142b0*/  @!P1 LOP3.LUT R2, RZ, R7, RZ, 0x33, !PT ;  /* 0x00000007ff029212 */ /* 0x000fe200078e33ff */
[----:B------:R-:W-:-:S04]  /*142c0*/  IMAD.MOV R7, RZ, RZ, -R7 ;  /* 0x000000ffff077224 */ /* 0x000fc800078e0a07 */
[----:B------:R-:W-:-:S05]  /*142d0*/  IMAD R3, R2, R7, R9 ;  /* 0x0000000702037224 */ /* 0x000fca00078e0209 */
[----:B------:R1:W-:Y:S02]  /*142e0*/  STL [R1+0x8], R3 ;  /* 0x0000080301007387 */ /* 0x0003e40000100800 */
.L_x_2443:
[----:B01----:R-:W-:-:S05]  /*142f0*/  LOP3.LUT R3, RZ, R2, RZ, 0x33, !PT ;  /* 0x00000002ff037212 */ /* 0x003fca00078e33ff */
[----:B------:R-:W-:-:S05]  /*14300*/  IMAD.IADD R2, R4, 0x1, R3 ;  /* 0x0000000104027824 */ /* 0x000fca00078e0203 */
[----:B------:R1:W-:Y:S01]  /*14310*/  STL [R1+0x4], R2 ;  /* 0x0000040201007387 */ /* 0x0003e20000100800 */
[----:B------:R-:W-:Y:S05]  /*14320*/  BRA `(.L_x_2444) ;  /* 0x0000000000107947 */ /* 0x000fea0003800000 */
.L_x_2439:
[----:B------:R-:W-:Y:S01]  /*14330*/  IMAD.U32 R2, RZ, RZ, UR6 ;  /* 0x00000006ff027e24 */ /* 0x000fe2000f8e00ff */
[----:B------:R0:W-:Y:S04]  /*14340*/  STL [R1+0x4], RZ ;  /* 0x000004ff01007387 */ /* 0x0001e80000100800 */
[----:B------:R0:W-:Y:S04]  /*14350*/  STL [R1+0x8], RZ ;  /* 0x000008ff01007387 */ /* 0x0001e80000100800 */
[----:B------:R0:W-:Y:S02]  /*14360*/  STL [R1], R2 ;  /* 0x0000000201007387 */ /* 0x0001e40000100800 */
.L_x_2444:
[----:B------:R-:W2:Y:S04]  /*14370*/  LDL R8, [R1] ;  /* 0x0000000001087983 */ /* 0x000ea80000100800 */
[----:B------:R-:W2:Y:S04]  /*14380*/  LDL R9, [R1+0x4] ;  /* 0x0000040001097983 */ /* 0x000ea80000100800 */
[----:B------:R-:W2:Y:S04]  /*14390*/  LDL R10, [R1+0x8] ;  /* 0x00000800010a7983 */ /* 0x000ea80000100800 */
[----:B------:R-:W2:Y:S01]  /*143a0*/  LDL R11, [R1+0xc] ;  /* 0x00000c00010b7983 */ /* 0x000ea20000100800 */
[----:B------:R-:W-:-:S13]  /*143b0*/  ISETP.NE.AND P0, PT, R0, RZ, PT ;  /* 0x000000ff0000720c */ /* 0x000fda0003f05270 */
[----:B------:R-:W3:Y:S01]  /*143c0*/  @!P0 S2R R3, SR_CgaCtaId ;  /* 0x0000000000038919 */ /* 0x000ee20000008800 */
[----:B------:R-:W-:-:S04]  /*143d0*/  @!P0 MOV R0, 0x400 ;  /* 0x0000040000008802 */ /* 0x000fc80000000f00 */
[----:B---3--:R-:W-:-:S05]  /*143e0*/  @!P0 LEA R0, R3, R0, 0x18 ;  /* 0x0000000003008211 */ /* 0x008fca00078ec0ff */
[----:B--2---:R2:W-:Y:S01]  /*143f0*/  @!P0 STS.128 [R0+0x28cd0], R8 ;  /* 0x028cd00800008388 */ /* 0x0045e20000000c00 */
[----:B------:R-:W-:Y:S06]  /*14400*/  BAR.ARV 0x5, 0x180 ;  /* 0x0146000000007b1d */ /* 0x000fec0000002000 */
.L_x_2437:
[----:B--2---:R-:W2:Y:S01]  /*14410*/  LDL R0, [R1+0xc] ;  /* 0x00000c0001007983 */ /* 0x004ea20000100800 */
[----:B------:R-:W-:-:S03]  /*14420*/  ULDC UR4, c[0x0][0xc3c] ;  /* 0x00030f0000047ab9 */ /* 0x000fc60000000800 */
[----:B------:R3:W-:Y:S01]  /*14430*/  STL [R1+0x10], RZ ;  /* 0x000010ff01007387 */ /* 0x0007e20000100800 */
[----:B--2---:R-:W-:Y:S01]  /*14440*/  ISETP.GE.AND P0, PT, R0, UR4, PT ;  /* 0x0000000400007c0c */ /* 0x004fe2000bf06270 */
[----:B------:R-:W-:-:S05]  /*14450*/  IMAD.MOV.U32 R0, RZ, RZ, 0x1 ;  /* 0x00000001ff007424 */ /* 0x000fca00078e00ff */
[----:B------:R3:W-:Y:S04]  /*14460*/  STL [R1+0x14], R0 ;  /* 0x0000140001007387 */ /* 0x0007e80000100800 */
[----:B------:R3:W-:Y:S03]  /*14470*/  STL [R1+0x48], RZ ;  /* 0x000048ff01007387 */ /* 0x0007e60000100800 */
[----:B------:R-:W-:Y:S05]  /*14480*/  @P0 BRA `(.L_x_2445) ;  /* 0x00000068009c0947 */ /* 0x000fea0003800000 */
[----:B------:R-:W2:Y:S01]  /*14490*/  S2UR UR5, SR_CgaCtaId ;  /* 0x00000000000579c3 */ /* 0x000ea20000008800 */
[C---:B---3--:R-:W-:Y:S01]  /*144a0*/  IMAD.SHL.U32 R0, R6.reuse, 0x8, RZ ;  /* 0x0000000806007824 */ /* 0x048fe200078e00ff */
[----:B------:R-:W-:Y:S01]  /*144b0*/  LOP3.LUT R4, R6, 0x7f, RZ, 0xc0, !PT ;  /* 0x0000007f06047812 */ /* 0x000fe200078ec0ff */
[----:B------:R-:W-:Y:S01]  /*144c0*/  UMOV UR4, 0x400 ;  /* 0x0000040000047882 */ /* 0x000fe20000000000 */
[----:B------:R-:W-:Y:S01]  /*144d0*/  BSSY B8, `(.L_x_2445) ;  /* 0x00006a2000087945 */ /* 0x000fe20003800000 */
[----:B------:R-:W-:Y:S01]  /*144e0*/  ULDC UR37, c[0x0][0xc] ;  /* 0x0000030000257ab9 */ /* 0x000fe20000000800 */
[----:B------:R-:W-:Y:S01]  /*144f0*/  LOP3.LUT R3, R0, 0x1f8, RZ, 0xc0, !PT ;  /* 0x000001f800037812 */ /* 0x000fe200078ec0ff */
[----:B01----:R-:W-:Y:S01]  /*14500*/  IMAD.SHL.U32 R2, R4, 0x8, RZ ;  /* 0x0000000804027824 */ /* 0x003fe200078e00ff */
[----:B------:R-:W-:Y:S01]  /*14510*/  ULDC.64 UR38, c[0x0][0x198] ;  /* 0x0000660000267ab9 */ /* 0x000fe20000000a00 */
[----:B------:R-:W-:Y:S01]  /*14520*/  IMAD.MOV.U32 R0, RZ, RZ, 0x1 ;  /* 0x00000001ff007424 */ /* 0x000fe200078e00ff */
[----:B------:R-:W-:Y:S01]  /*14530*/  LOP3.LUT R3, R3, 0x38, R6, 0x78, !PT ;  /* 0x0000003803037812 */ /* 0x000fe200078e7806 */
[----:B------:R-:W-:-:S03]  /*14540*/  IMAD.SHL.U32 R6, R6, 0x10, RZ ;  /* 0x0000001006067824 */ /* 0x000fc600078e00ff */
[----:B------:R-:W-:Y:S02]  /*14550*/  LOP3.LUT R2, R3, 0x200, R2, 0xf8, !PT ;  /* 0x0000020003027812 */ /* 0x000fe400078ef802 */
[----:B------:R-:W-:-:S04]  /*14560*/  SHF.R.U32.HI R3, RZ, 0x3, R4 ;  /* 0x00000003ff037819 */ /* 0x000fc80000011604 */
[----:B------:R-:W-:Y:S01]  /*14570*/  LOP3.LUT R3, R3, 0x70, R6, 0xf8, !PT ;  /* 0x0000007003037812 */ /* 0x000fe200078ef806 */
[----:B--2---:R-:W-:-:S06]  /*14580*/  ULEA UR4, UR5, UR4, 0x18 ;  /* 0x0000000405047291 */ /* 0x004fcc000f8ec03f */
[----:B------:R-:W-:-:S04]  /*14590*/  IMAD.U32 R19, RZ, RZ, UR4 ;  /* 0x00000004ff137e24 */ /* 0x000fc8000f8e00ff */
[----:B------:R-:W-:-:S05]  /*145a0*/  IMAD R2, R2, 0x2, R19 ;  /* 0x0000000202027824 */ /* 0x000fca00078e0213 */
[----:B------:R0:W-:Y:S04]  /*145b0*/  STL [R1+0x54], R2 ;  /* 0x0000540201007387 */ /* 0x0001e80000100800 */
[----:B------:R0:W-:Y:S04]  /*145c0*/  STL [R1+0x48], RZ ;  /* 0x000048ff01007387 */ /* 0x0001e80000100800 */
[----:B------:R0:W-:Y:S04]  /*145d0*/  STL [R1+0x14], R0 ;  /* 0x0000140001007387 */ /* 0x0001e80000100800 */
[----:B------:R0:W-:Y:S02]  /*145e0*/  STL [R1+0x10], RZ ;  /* 0x000010ff01007387 */ /* 0x0001e40000100800 */
.L_x_2573:
[----:B--2---:R-:W2:Y:S01]  /*145f0*/  LDL R9, [R1+0xc] ;  /* 0x00000c0001097983 */ /* 0x004ea20000100800 */
[----:B------:R-:W-:Y:S05]  /*14600*/  YIELD ;  /* 0x0000000000007946 */ /* 0x000fea0003800000 */
[----:B------:R-:W-:Y:S01]  /*14610*/  ULDC.64 UR4, c[0x0][0xa28] ;  /* 0x00028a0000047ab9 */ /* 0x000fe20000000a00 */
[----:B0-----:R-:W-:Y:S01]  /*14620*/  IMAD.MOV.U32 R0, RZ, RZ, RZ ;  /* 0x000000ffff007224 */ /* 0x001fe200078e00ff */
[----:B------:R-:W-:Y:S01]  /*14630*/  ISETP.NE.U32.AND P0, PT, RZ, UR4, PT ;  /* 0x00000004ff007c0c */ /* 0x000fe2000bf05070 */
[----:B-1----:R-:W0:Y:S01]  /*14640*/  LDC.64 R4, c[0x0][0xa00] ;  /* 0x00028000ff047b82 */ /* 0x002e220000000a00 */
[----:B------:R-:W-:Y:S01]  /*14650*/  IMAD.MOV.U32 R10, RZ, RZ, RZ ;  /* 0x000000ffff0a7224 */ /* 0x000fe200078e00ff */
[----:B------:R-:W-:Y:S01]  /*14660*/  ULDC.64 UR6, c[0x0][0xa08] ;  /* 0x0002820000067ab9 */ /* 0x000fe20000000a00 */
[----:B------:R-:W-:Y:S01]  /*14670*/  ISETP.NE.AND.EX P0, PT, RZ, UR5, PT, P0 ;  /* 0x00000005ff007c0c */ /* 0x000fe2000bf05300 */
[----:B------:R-:W-:-:S12]  /*14680*/  ULDC.64 UR4, c[0x0][0xa18] ;  /* 0x0002860000047ab9 */ /* 0x000fd80000000a00 */
[----:B------:R-:W2:Y:S02]  /*14690*/  @P0 LDC.64 R2, c[0x0][0xa28] ;  /* 0x00028a00ff020b82 */ /* 0x000ea40000000a00 */
[----:B--2---:R-:W-:-:S05]  /*146a0*/  @P0 IMAD.WIDE R2, R9, 0x4, R2 ;  /* 0x0000000409020825 */ /* 0x004fca00078e0202 */
[----:B------:R1:W5:Y:S01]  /*146b0*/  @P0 LDG.E R0, desc[UR40][R2.64] ;  /* 0x0000002802000981 */ /* 0x000362000c1e1900 */
[----:B------:R-:W-:Y:S01]  /*146c0*/  ISETP.NE.U32.AND P0, PT, RZ, UR4, PT ;  /* 0x00000004ff007c0c */ /* 0x000fe2000bf05070 */
[----:B0-----:R-:W-:Y:S01]  /*146d0*/  IMAD.WIDE R4, R9, 0x4, R4 ;  /* 0x0000000409047825 */ /* 0x001fe200078e0204 */
[----:B------:R-:W-:Y:S02]  /*146e0*/  ISETP.NE.U32.AND P1, PT, RZ, UR6, PT ;  /* 0x00000006ff007c0c */ /* 0x000fe4000bf25070 */
[----:B------:R-:W-:Y:S01]  /*146f0*/  ISETP.NE.AND.EX P2, PT, RZ, UR5, PT, P0 ;  /* 0x00000005ff007c0c */ /* 0x000fe2000bf45300 */
[----:B------:R-:W-:Y:S01]  /*14700*/  ULDC.64 UR4, c[0x0][0xa00] ;  /* 0x0002800000047ab9 */ /* 0x000fe20000000a00 */
[----:B------:R-:W-:Y:S01]  /*14710*/  ISETP.NE.AND.EX P1, PT, RZ, UR7, PT, P1 ;  /* 0x00000007ff007c0c */ /* 0x000fe2000bf25310 */
[----:B------:R-:W-:Y:S01]  /*14720*/  IMAD.MOV.U32 R8, RZ, RZ, RZ ;  /* 0x000000ffff087224 */ /* 0x000fe200078e00ff */
[----:B------:R-:W-:Y:S01]  /*14730*/  ISETP.NE.U32.AND P0, PT, RZ, UR4, PT ;  /* 0x00000004ff007c0c */ /* 0x000fe2000bf05070 */
[----:B-1----:R-:W0:Y:S03]  /*14740*/  LDC.64 R2, c[0x0][0xa08] ;  /* 0x00028200ff027b82 */ /* 0x002e260000000a00 */
[----:B------:R-:W-:-:S05]  /*14750*/  ISETP.NE.AND.EX P0, PT, RZ, UR5, PT, P0 ;  /* 0x00000005ff007c0c */ /* 0x000fca000bf05300 */
[----:B------:R-:W1:Y:S08]  /*14760*/  @P2 LDC.64 R6, c[0x0][0xa18] ;  /* 0x00028600ff062b82 */ /* 0x000e700000000a00 */
[----:B------:R-:W2:Y:S01]  /*14770*/  @P0 LDG.E R10, desc[UR40][R4.64] ;  /* 0x00000028040a0981 */ /* 0x000ea2000c1e1900 */
[----:B------:R-:W-:Y:S01]  /*14780*/  ULDC UR4, c[0x0][0x288] ;  /* 0x0000a20000047ab9 */ /* 0x000fe20000000800 */
[----:B0-----:R-:W-:-:S05]  /*14790*/  IMAD.WIDE R2, R9, 0x4, R2 ;  /* 0x0000000409027825 */ /* 0x001fca00078e0202 */
[----:B------:R-:W5:Y:S01]  /*147a0*/  @P1 LDG.E R8, desc[UR40][R2.64] ;  /* 0x0000002802081981 */ /* 0x000f62000c1e1900 */
[----:B-1----:R-:W-:-:S03]  /*147b0*/  @P2 IMAD.WIDE R6, R9, 0x4, R6 ;  /* 0x0000000409062825 */ /* 0x002fc600078e0206 */
        /* <DEDUP_REMOVED lines=14> */
[----:B------:R-:W0:Y:S04]  /*148a0*/  LDG.E R6, desc[UR40][R4.64] ;  /* 0x0000002804067981 */ /* 0x000e28000c1e1900 */
[----:B------:R-:W0:Y:S02]  /*148b0*/  LDG.E R4, desc[UR40][R4.64+0x4] ;  /* 0x0000042804047981 */ /* 0x000e24000c1e1900 */
[----:B0-----:R-:W-:-:S05]  /*148c0*/  IMAD.IADD R10, R4, 0x1, -R6 ;  /* 0x00000001040a7824 */ /* 0x001fca00078e0a06 */
[----:B------:R1:W-:Y:S02]  /*148d0*/  STL [R1+0x28], R10 ;  /* 0x0000280a01007387 */ /* 0x0003e40000100800 */
.L_x_2446:
[----:B------:R-:W2:Y:S01]  /*148e0*/  LDL.LU R5, [R1+0x8] ;  /* 0x0000080001057983 */ /* 0x000ea20000300800 */
[----:B------:R-:W-:Y:S02]  /*148f0*/  ULDC.64 UR4, c[0x0][0xa20] ;  /* 0x0002880000047ab9 */ /* 0x000fe40000000a00 */
[----:B------:R-:W-:-:S04]  /*14900*/  ISETP.NE.U32.AND P0, PT, RZ, UR4, PT ;  /* 0x00000004ff007c0c */ /* 0x000fc8000bf05070 */
[----:B------:R-:W-:Y:S02]  /*14910*/  ISETP.NE.AND.EX P0, PT, RZ, UR5, PT, P0 ;  /* 0x00000005ff007c0c */ /* 0x000fe4000bf05300 */
[C---:B--2---:R-:W-:Y:S02]  /*14920*/  LOP3.LUT R6, R5.reuse, 0xff000000, RZ, 0xc0, !PT ;  /* 0xff00000005067812 */ /* 0x044fe400078ec0ff */
[C---:B------:R-:W-:Y:S02]  /*14930*/  LOP3.LUT R4, R5.reuse, 0xff0000, RZ, 0xc0, !PT ;  /* 0x00ff000005047812 */ /* 0x040fe400078ec0ff */
[----:B------:R-:W-:Y:S02]  /*14940*/  SHF.R.U32.HI R6, RZ, 0x8, R6 ;  /* 0x00000008ff067819 */ /* 0x000fe40000011606 */
[----:B------:R-:W-:Y:S02]  /*14950*/  LOP3.LUT R17, R5, 0xffff, RZ, 0xc0, !PT ;  /* 0x0000ffff05117812 */ /* 0x000fe400078ec0ff */
[----:B------:R-:W-:Y:S01]  /*14960*/  LEA.HI R6, R4, R6, RZ, 0x10 ;  /* 0x0000000604067211 */ /* 0x000fe200078f80ff */
[----:B-----5:R-:W-:-:S05]  /*14970*/  IMAD.IADD R4, R8, 0x1, R0 ;  /* 0x0000000108047824 */ /* 0x020fca00078e0200 */
[----:B------:R2:W-:Y:S01]  /*14980*/  STL [R1+0x18], R4 ;  /* 0x0000180401007387 */ /* 0x0005e20000100800 */
[----:B------:R-:W-:Y:S05]  /*14990*/  @!P0 BRA `(.L_x_2447) ;  /* 0x0000000000108947 */ /* 0x000fea0003800000 */
[----:B------:R-:W3:Y:S02]  /*149a0*/  LDC.64 R2, c[0x0][0xa20] ;  /* 0x00028800ff027b82 */ /* 0x000ee40000000a00 */
[----:B---3--:R-:W-:-:S05]  /*149b0*/  IMAD.WIDE R2, R9, 0x4, R2 ;  /* 0x0000000409027825 */ /* 0x008fca00078e0202 */
[----:B------:R3:W5:Y:S01]  /*149c0*/  LDG.E R7, desc[UR40][R2.64] ;  /* 0x0000002802077981 */ /* 0x000762000c1e1900 */
[----:B------:R-:W-:Y:S05]  /*149d0*/  BRA `(.L_x_2448) ;  /* 0x0000000000107947 */ /* 0x000fea0003800000 */
.L_x_2447:
[----:B------:R-:W-:Y:S05]  /*149e0*/  @!P1 BRA `(.L_x_2448) ;  /* 0x00000000000c9947 */ /* 0x000fea0003800000 */
[----:B------:R-:W3:Y:S04]  /*149f0*/  LDG.E R7, desc[UR40][R2.64] ;  /* 0x0000002802077981 */ /* 0x000ee8000c1e1900 */
[----:B------:R-:W3:Y:S02]  /*14a00*/  LDG.E R2, desc[UR40][R2.64+0x4] ;  /* 0x0000042802027981 */ /* 0x000ee4000c1e1900 */
[----:B---3--:R-:W-:-:S07]  /*14a10*/  IMAD.IADD R7, R2, 0x1, -R7 ;  /* 0x0000000102077824 */ /* 0x008fce00078e0a07 */
.L_x_2448:
[----:B--2---:R-:W2:Y:S01]  /*14a20*/  LDL.LU R4, [R1+0x4] ;  /* 0x0000040001047983 */ /* 0x004ea20000300800 */
[----:B---3--:R-:W3:Y:S01]  /*14a30*/  LDC R2, c[0x0][0x448] ;  /* 0x00011200ff027b82 */ /* 0x008ee20000000800 */
[----:B-----5:R-:W-:Y:S01]  /*14a40*/  IMAD.IADD R0, R7, 0x1, -R0 ;  /* 0x0000000107007824 */ /* 0x020fe200078e0a00 */
[----:B---3--:R-:W-:-:S13]  /*14a50*/  ISETP.NE.AND P1, PT, R2, 0x1, PT ;  /* 0x000000010200780c */ /* 0x008fda0003f25270 */
[----:B------:R-:W3:Y:S08]  /*14a60*/  @P1 LDC R3, c[0x0][0x44c] ;  /* 0x00011300ff031b82 */ /* 0x000ef00000000800 */
[----:B------:R-:W4:Y:S01]  /*14a70*/  @P1 LDC R2, c[0x0][0x450] ;  /* 0x00011400ff021b82 */ /* 0x000f220000000800 */
[----:B--2---:R-:W-:-:S04]  /*14a80*/  IMAD.SHL.U32 R11, R4, 0x40, RZ ;  /* 0x00000040040b7824 */ /* 0x004fc800078e00ff */
[----:B------:R-:W-:Y:S01]  /*14a90*/  VIADD R4, R11, 0x3f ;  /* 0x0000003f0b047836 */ /* 0x000fe20000000000 */
[----:B------:R2:W-:Y:S03]  /*14aa0*/  STL [R1+0x24], R11 ;  /* 0x0000240b01007387 */ /* 0x0005e60000100800 */
[----:B---3--:R-:W-:-:S04]  /*14ab0*/  @P1 IMAD.HI.U32 R3, R4, R3, RZ ;  /* 0x0000000304031227 */ /* 0x008fc800078e00ff */
[----:B------:R-:W-:Y:S01]  /*14ac0*/  IMAD.MOV.U32 R7, RZ, RZ, R4 ;  /* 0x000000ffff077224 */ /* 0x000fe200078e0004 */
[----:B----4-:R-:W-:Y:S01]  /*14ad0*/  @P1 SHF.R.U32.HI R7, RZ, R2, R3 ;  /* 0x00000002ff071219 */ /* 0x010fe20000011603 */
[----:B------:R-:W-:-:S05]  /*14ae0*/  VIADD R4, R0, 0x3f ;  /* 0x0000003f00047836 */ /* 0x000fca0000000000 */
[----:B------:R-:W-:-:S04]  /*14af0*/  SHF.R.S32.HI R2, RZ, 0x1f, R4 ;  /* 0x0000001fff027819 */ /* 0x000fc80000011404 */
[----:B------:R-:W-:Y:S02]  /*14b00*/  LEA.HI R4, R2, R4, RZ, 0x6 ;  /* 0x0000000402047211 */ /* 0x000fe400078f30ff */
[----:B------:R-:W-:Y:S02]  /*14b10*/  IADD3 R2, R0, 0x1, -R10 ;  /* 0x0000000100027810 */ /* 0x000fe40007ffe80a */
[----:B------:R-:W-:-:S03]  /*14b20*/  SHF.R.S32.HI R9, RZ, 0x6, R4 ;  /* 0x00000006ff097819 */ /* 0x000fc60000011404 */
[----:B------:R-:W-:Y:S02]  /*14b30*/  IMAD.IADD R7, R2, 0x1, R7 ;  /* 0x0000000102077824 */ /* 0x000fe400078e0207 */
[----:B------:R-:W3:Y:S01]  /*14b40*/  LDC.64 R2, c[0x0][0x9e0] ;  /* 0x00027800ff027b82 */ /* 0x000ee20000000a00 */
[----:B------:R2:W-:Y:S01]  /*14b50*/  STL [R1+0x58], R9 ;  /* 0x0000580901007387 */ /* 0x0005e20000100800 */
[----:B---3--:R-:W-:Y:S01]  /*14b60*/  ISETP.GE.AND P2, PT, R3, 0x1, PT ;  /* 0x000000010300780c */ /* 0x008fe20003f46270 */
[----:B------:R-:W-:-:S12]  /*14b70*/  IMAD.IADD R2, R7, 0x1, R2 ;  /* 0x0000000107027824 */ /* 0x000fd800078e0202 */
[----:B--2---:R-:W-:Y:S05]  /*14b80*/  @!P2 BRA `(.L_x_2449) ;  /* 0x000000000048a947 */ /* 0x004fea0003800000 */
[C---:B------:R-:W-:Y:S01]  /*14b90*/  ISETP.GT.AND P0, PT, R7.reuse, RZ, PT ;  /* 0x000000ff0700720c */ /* 0x040fe20003f04270 */
[----:B------:R-:W-:Y:S01]  /*14ba0*/  BSSY B0, `(.L_x_2450) ;  /* 0x000000e000007945 */ /* 0x000fe20003800000 */
[----:B------:R-:W-:-:S11]  /*14bb0*/  VIADD R8, R7, 0xffffffff ;  /* 0xffffffff07087836 */ /* 0x000fd60000000000 */
[----:B------:R-:W-:Y:S05]  /*14bc0*/  @P0 BRA `(.L_x_2451) ;  /* 0x00000000001c0947 */ /* 0x000fea0003800000 */
[----:B------:R-:W-:Y:S01]  /*14bd0*/  ISETP.NE.AND P0, PT, R3, 0x1, PT ;  /* 0x000000010300780c */ /* 0x000fe20003f05270 */
[----:B------:R-:W-:-:S12]  /*14be0*/  IMAD.MOV R7, RZ, RZ, -R7 ;  /* 0x000000ffff077224 */ /* 0x000fd800078e0a07 */
[----:B------:R-:W2:Y:S02]  /*14bf0*/  @P0 LDC.64 R4, c[0x0][0x9e8] ;  /* 0x00027a00ff040b82 */ /* 0x000ea40000000a00 */
[----:B--2---:R-:W-:-:S05]  /*14c00*/  @P0 IMAD.HI.U32 R4, R7, R4, RZ ;  /* 0x0000000407040227 */ /* 0x004fca00078e00ff */
[----:B------:R-:W-:-:S04]  /*14c10*/  @P0 SHF.R.U32.HI R7, RZ, R5, R4 ;  /* 0x00000005ff070219 */ /* 0x000fc80000011604 */
[----:B------:R-:W-:Y:S01]  /*14c20*/  LOP3.LUT R8, RZ, R7, RZ, 0x33, !PT ;  /* 0x00000007ff087212 */ /* 0x000fe200078e33ff */
[----:B------:R-:W-:Y:S06]  /*14c30*/  BRA `(.L_x_2452) ;  /* 0x0000000000107947 */ /* 0x000fec0003800000 */
.L_x_2451:
[----:B------:R-:W-:-:S13]  /*14c40*/  ISETP.NE.AND P0, PT, R3, 0x1, PT ;  /* 0x000000010300780c */ /* 0x000fda0003f05270 */
[----:B------:R-:W2:Y:S02]  /*14c50*/  @P0 LDC.64 R4, c[0x0][0x9e8] ;  /* 0x00027a00ff040b82 */ /* 0x000ea40000000a00 */
[----:B--2---:R-:W-:-:S05]  /*14c60*/  @P0 IMAD.HI.U32 R4, R8, R4, RZ ;  /* 0x0000000408040227 */ /* 0x004fca00078e00ff */
[----:B------:R-:W-:-:S07]  /*14c70*/  @P0 SHF.R.U32.HI R8, RZ, R5, R4 ;  /* 0x00000005ff080219 */ /* 0x000fce0000011604 */
.L_x_2452:
[----:B------:R-:W-:Y:S05]  /*14c80*/  BSYNC B0 ;  /* 0x0000000000007941 */ /* 0x000fea0003800000 */
.L_x_2450:
[----:B------:R-:W-:-:S05]  /*14c90*/  IMAD R8, R8, R3, R3 ;  /* 0x0000000308087224 */ /* 0x000fca00078e0203 */
[----:B------:R-:W-:-:S07]  /*14ca0*/  VIMNMX R2, R2, R8, PT ;  /* 0x0000000802027248 */ /* 0x000fce0003fe0100 */
.L_x_2449:
[----:B------:R-:W2:Y:S01]  /*14cb0*/  @P1 LDC R4, c[0x0][0x44c] ;  /* 0x00011300ff041b82 */ /* 0x000ea20000000800 */
[----:B------:R-:W-:Y:S01]  /*14cc0*/  IMAD.MOV.U32 R5, RZ, RZ, R11 ;  /* 0x000000ffff057224 */ /* 0x000fe200078e000b */
[----:B------:R-:W-:Y:S01]  /*14cd0*/  ULDC UR4, c[0x0][0x9dc] ;  /* 0x0002770000047ab9 */ /* 0x000fe20000000800 */
[----:B------:R-:W-:-:S05]  /*14ce0*/  VIADD R2, R2, 0x3f ;  /* 0x0000003f02027836 */ /* 0x000fca0000000000 */
[----:B------:R-:W3:Y:S01]  /*14cf0*/  @P1 LDC R7, c[0x0][0x450] ;  /* 0x00011400ff071b82 */ /* 0x000ee20000000800 */
[----:B--2---:R-:W-:-:S05]  /*14d00*/  @P1 IMAD.HI.U32 R4, R11, R4, RZ ;  /* 0x000000040b041227 */ /* 0x004fca00078e00ff */
[----:B---3--:R-:W-:-:S04]  /*14d10*/  @P1 SHF.R.U32.HI R5, RZ, R7, R4 ;  /* 0x00000007ff051219 */ /* 0x008fc80000011604 */
[----:B------:R-:W-:Y:S02]  /*14d20*/  IADD3 R7, R5, R0, -R10 ;  /* 0x0000000005077210 */ /* 0x000fe40007ffe80a */
[----:B------:R-:W-:-:S04]  /*14d30*/  SHF.R.S32.HI R0, RZ, 0x1f, R2 ;  /* 0x0000001fff007819 */ /* 0x000fc80000011402 */
[----:B------:R-:W-:Y:S01]  /*14d40*/  LEA.HI R0, R0, R2, RZ, 0x6 ;  /* 0x0000000200007211 */ /* 0x000fe200078f30ff */
[----:B------:R-:W-:-:S03]  /*14d50*/  VIADD R2, R7, -UR4 ;  /* 0x8000000407027c36 */ /* 0x000fc60008000000 */
[----:B------:R-:W-:-:S04]  /*14d60*/  SHF.R.S32.HI R4, RZ, 0x6, R0 ;  /* 0x00000006ff047819 */ /* 0x000fc80000011400 */
[----:B------:R-:W-:Y:S01]  /*14d70*/  VIMNMX R0, R9, R4, PT ;  /* 0x0000000409007248 */ /* 0x000fe20003fe0100 */
[----:B------:R2:W-:Y:S01]  /*14d80*/  STL [R1+0x50], R4 ;  /* 0x0000500401007387 */ /* 0x0005e20000100800 */
[----:B------:R-:W-:Y:S05]  /*14d90*/  @!P2 BRA `(.L_x_2453) ;  /* 0x000000000044a947 */ /* 0x000fea0003800000 */
[----:B------:R-:W-:Y:S01]  /*14da0*/  ISETP.GT.AND P0, PT, R7, -0x1, PT ;  /* 0xffffffff0700780c */ /* 0x000fe20003f04270 */
[----:B------:R-:W-:-:S12]  /*14db0*/  BSSY B0, `(.L_x_2454) ;  /* 0x000000d000007945 */ /* 0x000fd80003800000 */
[----:B------:R-:W-:Y:S05]  /*14dc0*/  @P0 BRA `(.L_x_2455) ;  /* 0x00000000001c0947 */ /* 0x000fea0003800000 */
[----:B------:R-:W-:Y:S02]  /*14dd0*/  ISETP.NE.AND P0, PT, R3, 0x1, PT ;  /* 0x000000010300780c */ /* 0x000fe40003f05270 */
[----:B------:R-:W-:-:S11]  /*14de0*/  LOP3.LUT R7, RZ, R7, RZ, 0x33, !PT ;  /* 0x00000007ff077212 */ /* 0x000fd600078e33ff */
[----:B--2---:R-:W2:Y:S02]  /*14df0*/  @P0 LDC.64 R4, c[0x0][0x9e8] ;  /* 0x00027a00ff040b82 */ /* 0x004ea40000000a00 */
[----:B--2---:R-:W-:-:S05]  /*14e00*/  @P0 IMAD.HI.U32 R4, R7, R4, RZ ;  /* 0x0000000407040227 */ /* 0x004fca00078e00ff */
[----:B------:R-:W-:-:S04]  /*14e10*/  @P0 SHF.R.U32.HI R7, RZ, R5, R4 ;  /* 0x00000005ff070219 */ /* 0x000fc80000011604 */
[----:B------:R-:W-:Y:S01]  /*14e20*/  LOP3.LUT R7, RZ, R7, RZ, 0x33, !PT ;  /* 0x00000007ff077212 */ /* 0x000fe200078e33ff */
[----:B------:R-:W-:Y:S06]  /*14e30*/  BRA `(.L_x_2456) ;  /* 0x0000000000107947 */ /* 0x000fec0003800000 */
.L_x_2455:
[----:B------:R-:W-:-:S13]  /*14e40*/  ISETP.NE.AND P0, PT, R3, 0x1, PT ;  /* 0x000000010300780c */ /* 0x000fda0003f05270 */
[----:B--2---:R-:W2:Y:S02]  /*14e50*/  @P0 LDC.64 R4, c[0x0][0x9e8] ;  /* 0x00027a00ff040b82 */ /* 0x004ea40000000a00 */
[----:B--2---:R-:W-:-:S05]  /*14e60*/  @P0 IMAD.HI.U32 R4, R7, R4, RZ ;  /* 0x0000000407040227 */ /* 0x004fca00078e00ff */
[----:B------:R-:W-:-:S07]  /*14e70*/  @P0 SHF.R.U32.HI R7, RZ, R5, R4 ;  /* 0x00000005ff070219 */ /* 0x000fce0000011604 */
.L_x_2456:
[----:B------:R-:W-:Y:S05]  /*14e80*/  BSYNC B0 ;  /* 0x0000000000007941 */ /* 0x000fea0003800000 */
.L_x_2454:
[----:B------:R-:W-:-:S05]  /*14e90*/  IMAD R3, R7, R3, RZ ;  /* 0x0000000307037224 */ /* 0x000fca00078e02ff */
[----:B------:R-:W-:-:S07]  /*14ea0*/  VIMNMX R2, R2, R3, !PT ;  /* 0x0000000302027248 */ /* 0x000fce0007fe0100 */
.L_x_2453:
[----:B------:R-:W-:Y:S01]  /*14eb0*/  SHF.R.S32.HI R3, RZ, 0x1f, R2 ;  /* 0x0000001fff037819 */ /* 0x000fe20000011402 */
[----:B------:R-:W-:Y:S01]  /*14ec0*/  IMAD.MOV.U32 R5, RZ, RZ, RZ ;  /* 0x000000ffff057224 */ /* 0x000fe200078e00ff */
[----:B--2---:R-:W-:Y:S01]  /*14ed0*/  SHF.R.U32.HI R4, RZ, 0x10, R6 ;  /* 0x00000010ff047819 */ /* 0x004fe20000011606 */
[----:B------:R-:W-:Y:S01]  /*14ee0*/  BSSY B0, `(.L_x_2457) ;  /* 0x0000029000007945 */ /* 0x000fe20003800000 */
[----:B------:R-:W-:Y:S01]  /*14ef0*/  LEA.HI R3, R3, R2, RZ, 0x6 ;  /* 0x0000000203037211 */ /* 0x000fe200078f30ff */
[----:B01----:R-:W-:Y:S01]  /*14f00*/  IMAD.MOV.U32 R10, RZ, RZ, R5 ;  /* 0x000000ffff0a7224 */ /* 0x003fe200078e0005 */
[----:B------:R-:W-:Y:S02]  /*14f10*/  ISETP.NE.AND P0, PT, R4, RZ, PT ;  /* 0x000000ff0400720c */ /* 0x000fe40003f05270 */
[----:B------:R-:W-:Y:S02]  /*14f20*/  SHF.R.S32.HI R3, RZ, 0x6, R3 ;  /* 0x00000006ff037819 */ /* 0x000fe40000011403 */
[----:B------:R-:W-:-:S02]  /*14f30*/  LOP3.LUT R8, R6, 0xff, RZ, 0xc0, !PT ;  /* 0x000000ff06087812 */ /* 0x000fc400078ec0ff */
[----:B------:R-:W-:-:S04]  /*14f40*/  VIMNMX R9, RZ, R3, !PT ;  /* 0x00000003ff097248 */ /* 0x000fc80007fe0100 */
[----:B------:R-:W-:Y:S01]  /*14f50*/  ISETP.GT.AND P1, PT, R0, R9, PT ;  /* 0x000000090000720c */ /* 0x000fe20003f24270 */
[----:B------:R0:W-:Y:S02]  /*14f60*/  STL [R1+0x34], R9 ;  /* 0x0000340901007387 */ /* 0x0001e40000100800 */
[----:B------:R-:W1:Y:S02]  /*14f70*/  @!P0 LDC R4, c[0x0][0x9f0] ;  /* 0x00027c00ff048b82 */ /* 0x000e640000000800 */
[----:B------:R0:W-:Y:S04]  /*14f80*/  STL [R1+0x38], R5 ;  /* 0x0000380501007387 */ /* 0x0001e80000100800 */
[----:B------:R0:W-:Y:S04]  /*14f90*/  STL [R1+0x4c], R8 ;  /* 0x00004c0801007387 */ /* 0x0001e80000100800 */
[----:B------:R-:W-:Y:S05]  /*14fa0*/  @!P1 BRA `(.L_x_2458) ;  /* 0x0000000000709947 */ /* 0x000fea0003800000 */
[-C--:B01----:R-:W-:Y:S02]  /*14fb0*/  IABS R5, R4.reuse ;  /* 0x0000000400057213 */ /* 0x083fe40000000000 */
[----:B------:R-:W-:Y:S02]  /*14fc0*/  IABS R7, R4 ;  /* 0x0000000400077213 */ /* 0x000fe40000000000 */
[----:B------:R-:W0:Y:S03]  /*14fd0*/  I2F.RP R2, R5 ;  /* 0x0000000500027306 */ /* 0x000e260000209400 */
[----:B------:R-:W-:-:S05]  /*14fe0*/  IMAD.MOV R7, RZ, RZ, -R7 ;  /* 0x000000ffff077224 */ /* 0x000fca00078e0a07 */
[----:B0-----:R-:W0:Y:S02]  /*14ff0*/  MUFU.RCP R2, R2 ;  /* 0x0000000200027308 */ /* 0x001e240000001000 */
[----:B0-----:R-:W-:-:S06]  /*15000*/  VIADD R2, R2, 0xffffffe ;  /* 0x0ffffffe02027836 */ /* 0x001fcc0000000000 */
[----:B------:R-:W0:Y:S02]  /*15010*/  F2I.FTZ.U32.TRUNC.NTZ R3, R2 ;  /* 0x0000000200037305 */ /* 0x000e24000021f000 */
[----:B0-----:R-:W-:-:S04]  /*15020*/  IMAD.MOV R2, RZ, RZ, -R3 ;  /* 0x000000ffff027224 */ /* 0x001fc800078e0a03 */
[----:B------:R-:W-:Y:S02]  /*15030*/  IMAD R6, R2, R5, RZ ;  /* 0x0000000502067224 */ /* 0x000fe400078e02ff */
[----:B------:R-:W-:-:S04]  /*15040*/  IMAD.MOV.U32 R2, RZ, RZ, RZ ;  /* 0x000000ffff027224 */ /* 0x000fc800078e00ff */
[----:B------:R-:W-:Y:S01]  /*15050*/  IMAD.HI.U32 R6, R3, R6, R2 ;  /* 0x0000000603067227 */ /* 0x000fe200078e0002 */
[----:B------:R-:W-:-:S05]  /*15060*/  IADD3 R3, R4, -0x1, R0 ;  /* 0xffffffff04037810 */ /* 0x000fca0007ffe000 */
[----:B------:R-:W-:-:S05]  /*15070*/  IMAD.IADD R3, R3, 0x1, -R9 ;  /* 0x0000000103037824 */ /* 0x000fca00078e0a09 */
[----:B------:R-:W-:Y:S02]  /*15080*/  IABS R2, R3 ;  /* 0x0000000300027213 */ /* 0x000fe40000000000 */
[----:B------:R-:W-:-:S03]  /*15090*/  LOP3.LUT R3, R3, R4, RZ, 0x3c, !PT ;  /* 0x0000000403037212 */ /* 0x000fc600078e3cff */
        /* <DEDUP_REMOVED lines=13> */
.L_x_2458:
[----:B------:R-:W-:Y:S05]  /*15170*/  BSYNC B0 ;  /* 0x0000000000007941 */ /* 0x000fea0003800000 */
.L_x_2457:
[----:B------:R-:W-:Y:S01]  /*15180*/  IMAD.MOV.U32 R3, RZ, RZ, R10 ;  /* 0x000000ffff037224 */ /* 0x000fe200078e000a */
[----:B------:R-:W-:Y:S03]  /*15190*/  BSSY B7, `(.L_x_2459) ;  /* 0x00004b8000077945 */ /* 0x000fe60003800000 */
[----:B------:R-:W-:-:S05]  /*151a0*/  IMAD R2, R8, R3, R9 ;  /* 0x0000000308027224 */ /* 0x000fca00078e0209 */
[----:B------:R-:W-:Y:S01]  /*151b0*/  VIADDMNMX R0, R2, R3, R0, PT ;  /* 0x0000000302007246 */ /* 0x000fe20003800100 */
[----:B------:R3:W-:Y:S03]  /*151c0*/  STL [R1+0x1c], R2 ;  /* 0x00001c0201007387 */ /* 0x0007e60000100800 */
[----:B------:R-:W-:Y:S01]  /*151d0*/  ISETP.GT.AND P0, PT, R0, R2, PT ;  /* 0x000000020000720c */ /* 0x000fe20003f04270 */
[----:B------:R3:W-:-:S12]  /*151e0*/  STL [R1+0x30], R0 ;  /* 0x0000300001007387 */ /* 0x0007d80000100800 */
[----:B---3--:R-:W-:Y:S05]  /*151f0*/  @P0 BRA `(.L_x_2460) ;  /* 0x0000000000480947 */ /* 0x008fea0003800000 */
[----:B------:R-:W3:Y:S02]  /*15200*/  S2R R2, SR_TID.X ;  /* 0x0000000000027919 */ /* 0x000ee40000002100 */
[----:B---3--:R-:W-:-:S04]  /*15210*/  LOP3.LUT R2, R2, 0x7f, RZ, 0xc0, !PT ;  /* 0x0000007f02027812 */ /* 0x008fc800078ec0ff */
[----:B------:R-:W-:-:S13]  /*15220*/  ISETP.NE.AND P0, PT, R2, RZ, PT ;  /* 0x000000ff0200720c */ /* 0x000fda0003f05270 */
[----:B------:R-:W-:Y:S05]  /*15230*/  @P0 BRA `(.L_x_2461) ;  /* 0x0000004800b40947 */ /* 0x000fea0003800000 */
[----:B0-----:R-:W0:Y:S01]  /*15240*/  S2R R5, SR_LANEID ;  /* 0x0000000000057919 */ /* 0x001e220000000000 */
[----:B------:R-:W-:Y:S01]  /*15250*/  VOTEU.ANY UR4, UPT, PT ;  /* 0x0000000000047886 */ /* 0x000fe200038e0100 */
[----:B------:R-:W3:Y:S01]  /*15260*/  LDC.64 R2, c[0x0][0xc60] ;  /* 0x00031800ff027b82 */ /* 0x000ee20000000a00 */
[----:B------:R-:W0:Y:S02]  /*15270*/  FLO.U32 R0, UR4 ;  /* 0x0000000400007d00 */ /* 0x000e2400080e0000 */
[----:B0-----:R-:W-:-:S06]  /*15280*/  ISETP.EQ.U32.AND P0, PT, R0, R5, PT ;  /* 0x000000050000720c */ /* 0x001fcc0003f02070 */
[----:B------:R-:W3:Y:S07]  /*15290*/  POPC R5, UR4 ;  /* 0x0000000400057d09 */ /* 0x000eee0008000000 */
[----:B---3--:R-:W3:Y:S01]  /*152a0*/  @P0 ATOMG.E.ADD.STRONG.GPU PT, R3, desc[UR40][R2.64], R5 ;  /* 0x00000005020309a8 */ /* 0x008ee200081ee1e8 */
[----:B-1----:R-:W0:Y:S02]  /*152b0*/  S2R R4, SR_LTMASK ;  /* 0x0000000000047919 */ /* 0x002e240000003900 */
[----:B0-----:R-:W-:-:S04]  /*152c0*/  LOP3.LUT R4, R4, UR4, RZ, 0xc0, !PT ;  /* 0x0000000404047c12 */ /* 0x001fc8000f8ec0ff */
[----:B------:R-:W0:Y:S01]  /*152d0*/  POPC R7, R4 ;  /* 0x0000000400077309 */ /* 0x000e220000000000 */
[----:B---3--:R-:W0:Y:S02]  /*152e0*/  SHFL.IDX PT, R0, R3, R0, 0x1f ;  /* 0x00001f0003007589 */ /* 0x008e2400000e0000 */
[----:B0-----:R-:W-:-:S05]  /*152f0*/  IADD3 R0, R0, UR37, R7 ;  /* 0x0000002500007c10 */ /* 0x001fca000fffe007 */
[----:B------:R4:W-:Y:S01]  /*15300*/  STL [R1], R0 ;  /* 0x0000000001007387 */ /* 0x0009e20000100800 */
[----:B------:R-:W-:Y:S05]  /*15310*/  BRA `(.L_x_2461) ;  /* 0x00000048007c7947 */ /* 0x000fea0003800000 */
.L_x_2460:
        /* <DEDUP_REMOVED lines=13> */
[----:B--2---:R-:W-:Y:S02]  /*153f0*/  IMAD.U32 R10, RZ, RZ, UR4 ;  /* 0x00000004ff0a7e24 */ /* 0x004fe4000f8e00ff */
[----:B------:R-:W-:Y:S02]  /*15400*/  IMAD.U32 R11, RZ, RZ, UR5 ;  /* 0x00000005ff0b7e24 */ /* 0x000fe4000f8e00ff */
[----:B------:R-:W-:Y:S02]  /*15410*/  IMAD.MOV.U32 R8, RZ, RZ, 0x70 ;  /* 0x00000070ff087424 */ /* 0x000fe400078e00ff */
[----:B------:R-:W-:Y:S02]  /*15420*/  IMAD.MOV.U32 R12, RZ, RZ, 0x1 ;  /* 0x00000001ff0c7424 */ /* 0x000fe400078e00ff */
[----:B------:R-:W-:-:S07]  /*15430*/  IMAD.MOV.U32 R13, RZ, RZ, RZ ;  /* 0x000000ffff0d7224 */ /* 0x000fce00078e00ff */
[----:B------:R-:W-:-:S07]  /*15440*/  LEPC R20, `(.L_x_2463) ;  /* 0x000000001014794e */ /* 0x000fce0000000000 */
[----:B-1----:R-:W-:Y:S05]  /*15450*/  CALL.ABS.NOINC R2 ;  /* 0x0000000002007343 */ /* 0x002fea0003c00000 */
.L_x_2463:
[----:B------:R-:W-:Y:S05]  /*15460*/  BSYNC B6 ;  /* 0x0000000000067941 */ /* 0x000fea0003800000 */
.L_x_2462:
        /* <DEDUP_REMOVED lines=10> */
[----:B0-----:R-:W-:Y:S02]  /*15510*/  IMAD.U32 R5, RZ, RZ, UR7 ;  /* 0x00000007ff057e24 */ /* 0x001fe4000f8e00ff */
[----:B------:R-:W-:Y:S02]  /*15520*/  IMAD.U32 R6, RZ, RZ, UR8 ;  /* 0x00000008ff067e24 */ /* 0x000fe4000f8e00ff */
[----:B------:R-:W-:-:S02]  /*15530*/  IMAD.U32 R7, RZ, RZ, UR9 ;  /* 0x00000009ff077e24 */ /* 0x000fc4000f8e00ff */
[----:B--2---:R-:W-:Y:S02]  /*15540*/  IMAD.U32 R10, RZ, RZ, UR4 ;  /* 0x00000004ff0a7e24 */ /* 0x004fe4000f8e00ff */
[----:B------:R-:W-:Y:S02]  /*15550*/  IMAD.U32 R11, RZ, RZ, UR5 ;  /* 0x00000005ff0b7e24 */ /* 0x000fe4000f8e00ff */
[----:B------:R-:W-:Y:S02]  /*15560*/  IMAD.MOV.U32 R8, RZ, RZ, 0x70 ;  /* 0x00000070ff087424 */ /* 0x000fe400078e00ff */
[----:B------:R-:W-:Y:S02]  /*15570*/  IMAD.MOV.U32 R12, RZ, RZ, 0x1 ;  /* 0x00000001ff0c7424 */ /* 0x000fe400078e00ff */
[----:B---3--:R-:W-:-:S07]  /*15580*/  IMAD.MOV.U32 R13, RZ, RZ, RZ ;  /* 0x000000ffff0d7224 */ /* 0x008fce00078e00ff */
[----:B------:R-:W-:-:S07]  /*15590*/  LEPC R20, `(.L_x_2466) ;  /* 0x000000001014794e */ /* 0x000fce0000000000 */
[----:B----4-:R-:W-:Y:S05]  /*155a0*/  CALL.ABS.NOINC R2 ;  /* 0x0000000002007343 */ /* 0x010fea0003c00000 */
.L_x_2466:
        /* <DEDUP_REMOVED lines=15> */
.L_x_2465:
[----:B------:R-:W-:Y:S05]  /*156a0*/  BSYNC B6 ;  /* 0x0000000000067941 */ /* 0x000fea0003800000 */
.L_x_2464:
[----:B------:R-:W3:Y:S01]  /*156b0*/  LDL R0, [R1+0xc] ;  /* 0x00000c0001007983 */ /* 0x000ee20000100800 */
[----:B------:R-:W-:Y:S02]  /*156c0*/  ULDC.64 UR4, c[0x0][0x9f8] ;  /* 0x00027e0000047ab9 */ /* 0x000fe40000000a00 */
[----:B------:R-:W-:Y:S01]  /*156d0*/  ISETP.NE.U32.AND P0, PT, RZ, UR4, PT ;  /* 0x00000004ff007c0c */ /* 0x000fe2000bf05070 */
[----:B------:R-:W4:Y:S03]  /*156e0*/  LDL R16, [R1+0x30] ;  /* 0x0000300001107983 */ /* 0x000f260000100800 */
[----:B------:R-:W-:Y:S01]  /*156f0*/  ISETP.NE.AND.EX P0, PT, RZ, UR5, PT, P0 ;  /* 0x00000005ff007c0c */ /* 0x000fe2000bf05300 */
[----:B------:R-:W-:-:S12]  /*15700*/  ULDC.64 UR4, c[0x0][0xa08] ;  /* 0x0002820000047ab9 */ /* 0x000fd80000000a00 */
[----:B------:R-:W5:Y:S01]  /*15710*/  @P0 LDC.64 R2, c[0x0][0x9f8] ;  /* 0x00027e00ff020b82 */ /* 0x000f620000000a00 */
[----:B---3--:R-:W-:Y:S02]  /*15720*/  IMAD.MOV.U32 R7, RZ, RZ, R0 ;  /* 0x000000ffff077224 */ /* 0x008fe400078e0000 */
[----:B-----5:R-:W-:-:S05]  /*15730*/  @P0 IMAD.WIDE R2, R0, 0x4, R2 ;  /* 0x0000000400020825 */ /* 0x020fca00078e0202 */
[----:B------:R3:W0:Y:S01]  /*15740*/  @P0 LDG.E R7, desc[UR40][R2.64] ;  /* 0x0000002802070981 */ /* 0x000622000c1e1900 */
[----:B----4-:R-:W-:Y:S01]  /*15750*/  VIADD R0, R16, 0xffffffff ;  /* 0xffffffff10007836 */ /* 0x010fe20000000000 */
[----:B---3--:R-:W3:Y:S02]  /*15760*/  LDC.64 R2, c[0x0][0x418] ;  /* 0x00010600ff027b82 */ /* 0x008ee40000000a00 */
[----:B---3--:R-:W-:Y:S01]  /*15770*/  LOP3.LUT P0, RZ, R2, UR4, RZ, 0xfc, !PT ;  /* 0x0000000402ff7c12 */ /* 0x008fe2000f80fcff */
[----:B------:R-:W-:-:S03]  /*15780*/  UMOV UR4, 0xffffffff ;  /* 0xffffffff00047882 */ /* 0x000fc60000000000 */
[----:B------:R-:W-:Y:S02]  /*15790*/  LOP3.LUT P0, RZ, R3, UR5, RZ, 0xfc, P0 ;  /* 0x0000000503ff7c12 */ /* 0x000fe4000800fcff */
[----:B0-----:R-:W-:Y:S01]  /*157a0*/  SHF.R.S32.HI R8, RZ, 0x1f, R7 ;  /* 0x0000001fff087819 */ /* 0x001fe20000011407 */
[----:B------:R0:W-:Y:S01]  /*157b0*/  STL [R1+0x4], R7 ;  /* 0x0000040701007387 */ /* 0x0001e20000100800 */
[----:B------:R-:W-:-:S03]  /*157c0*/  SEL R16, R7, RZ, !P0 ;  /* 0x000000ff07107207 */ /* 0x000fc60004000000 */
[----:B------:R0:W-:Y:S01]  /*157d0*/  STL [R1+0x8], R8 ;  /* 0x0000080801007387 */ /* 0x0001e20000100800 */
[----:B------:R-:W-:Y:S05]  /*157e0*/  BRA.DIV UR4, `(.L_x_2467) ;  /* 0x0000005e04ac7947 */ /* 0x000fea000b800000 */
[----:B-1----:R-:W1:Y:S02]  /*157f0*/  S2R R4, SR_TID.X ;  /* 0x0000000000047919 */ /* 0x002e640000002100 */
[----:B-1----:R-:W-:-:S04]  /*15800*/  SHF.R.U32.HI R4, RZ, 0x5, R4 ;  /* 0x00000005ff047819 */ /* 0x002fc80000011604 */
[----:B------:R-:W-:-:S05]  /*15810*/  LOP3.LUT R4, R4, 0x3, RZ, 0xc0, !PT ;  /* 0x0000000304047812 */ /* 0x000fca00078ec0ff */
[----:B------:R1:W3:Y:S02]  /*15820*/  SHFL.IDX PT, R14, R4, RZ, 0x1f ;  /* 0x00001fff040e7589 */ /* 0x0002e400000e0000 */
.L_x_2590:
        /* <DEDUP_REMOVED lines=9> */
.L_x_2593:
        /* <DEDUP_REMOVED lines=9> */
[----:B-1----:R-:W1:Y:S02]  /*15950*/  @P0 LDC.64 R4, c[0x0][0x440] ;  /* 0x00011000ff040b82 */ /* 0x002e640000000a00 */
        /* <DEDUP_REMOVED lines=14> */
.L_x_2470:
[----:B------:R-:W4:Y:S04]  /*15a40*/  LDL R0, [R1+0x10] ;  /* 0x0000100001007983 */ /* 0x000f280000100800 */
[----:B---3--:R-:W3:Y:S01]  /*15a50*/  LDL R2, [R1+0x14] ;  /* 0x0000140001027983 */ /* 0x008ee20000100800 */
[----:B----4-:R-:W-:Y:S01]  /*15a60*/  IMAD R0, R0, 0x8, R19 ;  /* 0x0000000800007824 */ /* 0x010fe200078e0213 */
[----:B---3--:R-:W-:-:S04]  /*15a70*/  SHF.L.U32 R2, R2, 0x1f, RZ ;  /* 0x0000001f02027819 */ /* 0x008fc800000006ff */
[----:B------:R-:W3:Y:S02]  /*15a80*/  SYNCS.PHASECHK.TRANS64.TRYWAIT P0, [R0+URZ+0x28c40], R2 ;  /* 0x028c4002000075a7 */ /* 0x000ee4000800017f */
[----:B---3--:R-:W-:Y:S05]  /*15a90*/  @!P0 BRA `(.L_x_2471) ;  /* 0x0000005c00548947 */ /* 0x008fea0003800000 */
.L_x_2594:
        /* <DEDUP_REMOVED lines=11> */
.L_x_2472:
[----:B------:R-:W4:Y:S04]  /*15b50*/  LDL R3, [R1+0x10] ;  /* 0x0000100001037983 */ /* 0x000f280000100800 */
[----:B-1----:R-:W2:Y:S04]  /*15b60*/  LDL R4, [R1+0x20] ;  /* 0x0000200001047983 */ /* 0x002ea80000100800 */
        /* <DEDUP_REMOVED lines=21> */
.L_x_2468:
[----:B------:R-:W3:Y:S01]  /*15cc0*/  LDL.LU R3, [R1+0x3c] ;  /* 0x00003c0001037983 */ /* 0x000ee20000300800 */
[----:B------:R-:W-:Y:S05]  /*15cd0*/  WARPSYNC.ALL ;  /* 0x0000000000007948 */ /* 0x000fea0003800000 */
[----:B------:R-:W-:Y:S01]  /*15ce0*/  ULDC.64 UR4, c[0x0][0x298] ;  /* 0x0000a60000047ab9 */ /* 0x000fe20000000a00 */
[----:B------:R-:W-:Y:S01]  /*15cf0*/  BSSY B6, `(.L_x_2473) ;  /* 0x000001c000067945 */ /* 0x000fe20003800000 */
[----:B------:R-:W-:Y:S01]  /*15d00*/  BAR.SYNC.DEFER_BLOCKING 0x8, 0x100 ;  /* 0x0204000000007b1d */ /* 0x000fe20000010000 */
[----:B---3--:R-:W-:Y:S01]  /*15d10*/  SHF.R.S32.HI R0, RZ, 0x1f, R3 ;  /* 0x0000001fff007819 */ /* 0x008fe20000011403 */
[----:B-1----:R-:W-:-:S04]  /*15d20*/  IMAD.WIDE.U32 R4, R3, UR4, RZ ;  /* 0x0000000403047c25 */ /* 0x002fc8000f8e00ff */
[----:B------:R-:W-:Y:S01]  /*15d30*/  IMAD R2, R0, UR4, RZ ;  /* 0x0000000400027c24 */ /* 0x000fe2000f8e02ff */
[----:B------:R1:W-:Y:S01]  /*15d40*/  STL.64 [R1+0x40], R4 ;  /* 0x0000400401007387 */ /* 0x0003e20000100a00 */
[----:B------:R-:W-:Y:S02]  /*15d50*/  VIADD R0, R19, 0x20400 ;  /* 0x0002040013007836 */ /* 0x000fe40000000000 */
[----:B------:R-:W-:-:S03]  /*15d60*/  IMAD R2, R3, UR5, R2 ;  /* 0x0000000503027c24 */ /* 0x000fc6000f8e0202 */
[----:B------:R-:W-:Y:S01]  /*15d70*/  LOP3.LUT P0, RZ, R0, 0x3ff, RZ, 0xc0, !PT ;  /* 0x000003ff00ff7812 */ /* 0x000fe2000780c0ff */
[----:B------:R-:W-:-:S05]  /*15d80*/  IMAD.IADD R0, R5, 0x1, R2 ;  /* 0x0000000105007824 */ /* 0x000fca00078e0202 */
[----:B------:R1:W-:Y:S07]  /*15d90*/  STL [R1+0x3c], R0 ;  /* 0x00003c0001007387 */ /* 0x0003ee0000100800 */
        /* <DEDUP_REMOVED lines=9> */
[----:B0-----:R-:W-:-:S02]  /*15e30*/  IMAD.U32 R7, RZ, RZ, UR7 ;  /* 0x00000007ff077e24 */ /* 0x001fc4000f8e00ff */
[----:B--2---:R-:W-:Y:S02]  /*15e40*/  IMAD.U32 R10, RZ, RZ, UR8 ;  /* 0x00000008ff0a7e24 */ /* 0x004fe4000f8e00ff */
[----:B------:R-:W-:Y:S02]  /*15e50*/  IMAD.U32 R11, RZ, RZ, UR9 ;  /* 0x00000009ff0b7e24 */ /* 0x000fe4000f8e00ff */
[----:B------:R-:W-:Y:S02]  /*15e60*/  IMAD.MOV.U32 R8, RZ, RZ, 0x70 ;  /* 0x00000070ff087424 */ /* 0x000fe400078e00ff */
[----:B------:R-:W-:Y:S02]  /*15e70*/  IMAD.MOV.U32 R12, RZ, RZ, 0x1 ;  /* 0x00000001ff0c7424 */ /* 0x000fe400078e00ff */
[----:B------:R-:W-:-:S07]  /*15e80*/  IMAD.MOV.U32 R13, RZ, RZ, RZ ;  /* 0x000000ffff0d7224 */ /* 0x000fce00078e00ff */
[----:B------:R-:W-:-:S07]  /*15e90*/  LEPC R20, `(.L_x_2474) ;  /* 0x000000001014794e */ /* 0x000fce0000000000 */
[----:B-1----:R-:W-:Y:S05]  /*15ea0*/  CALL.ABS.NOINC R2 ;  /* 0x0000000002007343 */ /* 0x002fea0003c00000 */
.L_x_2474:
[----:B------:R-:W-:Y:S05]  /*15eb0*/  BSYNC B6 ;  /* 0x0000000000067941 */ /* 0x000fea0003800000 */
.L_x_2473:
[----:B-1----:R-:W3:Y:S01]  /*15ec0*/  LDL.LU R0, [R1+0x3c] ;  /* 0x00003c0001007983 */ /* 0x002ee20000300800 */
[----:B------:R-:W-:Y:S01]  /*15ed0*/  ULDC.64 UR6, c[0x0][0xa00] ;  /* 0x0002800000067ab9 */ /* 0x000fe20000000a00 */
[----:B------:R-:W-:Y:S01]  /*15ee0*/  ULDC.64 UR4, c[0x0][0x2d8] ;  /* 0x0000b60000047ab9 */ /* 0x000fe20000000a00 */
[----:B0-----:R-:W0:Y:S01]  /*15ef0*/  LDC R7, c[0x0][0x448] ;  /* 0x00011200ff077b82 */ /* 0x001e220000000800 */
[----:B------:R-:W3:Y:S04]  /*15f00*/  LDL.LU.64 R2, [R1+0x40] ;  /* 0x0000400001027983 */ /* 0x000ee80000300a00 */
[----:B------:R-:W4:Y:S04]  /*15f10*/  LDL R5, [R1+0xc] ;  /* 0x00000c0001057983 */ /* 0x000f280000100800 */
[----:B------:R-:W2:Y:S01]  /*15f20*/  LDL R12, [R1+0x24] ;  /* 0x00002400010c7983 */ /* 0x000ea20000100800 */
[----:B------:R-:W-:Y:S01]  /*15f30*/  ISETP.NE.U32.AND P0, PT, RZ, UR6, PT ;  /* 0x00000006ff007c0c */ /* 0x000fe2000bf05070 */
[----:B------:R-:W-:-:S03]  /*15f40*/  ULDC UR6, c[0x0][0x2b8] ;  /* 0x0000ae0000067ab9 */ /* 0x000fc60000000800 */
[----:B------:R-:W-:Y:S01]  /*15f50*/  ISETP.NE.AND.EX P0, PT, RZ, UR7, PT, P0 ;  /* 0x00000007ff007c0c */ /* 0x000fe2000bf05300 */
[----:B------:R-:W1:Y:S02]  /*15f60*/  S2R R8, SR_TID.X ;  /* 0x0000000000087919 */ /* 0x000e640000002100 */
[----:B-1----:R-:W-:Y:S02]  /*15f70*/  IMAD.SHL.U32 R8, R8, 0x10, RZ ;  /* 0x0000001008087824 */ /* 0x002fe400078e00ff */
[----:B---3--:R-:W-:Y:S01]  /*15f80*/  IMAD.MOV.U32 R3, RZ, RZ, R0 ;  /* 0x000000ffff037224 */ /* 0x008fe200078e0000 */
[----:B----4-:R-:W-:-:S04]  /*15f90*/  SHF.R.S32.HI R0, RZ, 0x1f, R5 ;  /* 0x0000001fff007819 */ /* 0x010fc80000011405 */
[----:B------:R-:W-:Y:S02]  /*15fa0*/  SEL R4, R0, RZ, !P0 ;  /* 0x000000ff00047207 */ /* 0x000fe40004000000 */
[----:B------:R-:W-:Y:S02]  /*15fb0*/  SEL R0, R5, RZ, !P0 ;  /* 0x000000ff05007207 */ /* 0x000fe40004000000 */
[----:B------:R-:W1:Y:S01]  /*15fc0*/  S2R R5, SR_TID.X ;  /* 0x0000000000057919 */ /* 0x000e620000002100 */
[----:B------:R-:W-:-:S04]  /*15fd0*/  IMAD.WIDE.U32 R2, R17, UR4, R2 ;  /* 0x0000000411027c25 */ /* 0x000fc8000f8e0002 */
[----:B------:R-:W-:Y:S01]  /*15fe0*/  IMAD R3, R17, UR5, R3 ;  /* 0x0000000511037c24 */ /* 0x000fe2000f8e0203 */
[----:B------:R-:W-:Y:S02]  /*15ff0*/  ULDC.64 UR4, c[0x0][0x2e0] ;  /* 0x0000b80000047ab9 */ /* 0x000fe40000000a00 */
[----:B------:R-:W-:Y:S02]  /*16000*/  IMAD R4, R4, UR4, RZ ;  /* 0x0000000404047c24 */ /* 0x000fe4000f8e02ff */
[----:B------:R-:W-:-:S04]  /*16010*/  IMAD.WIDE.U32 R2, R0, UR4, R2 ;  /* 0x0000000400027c25 */ /* 0x000fc8000f8e0002 */
[----:B------:R-:W-:Y:S01]  /*16020*/  IMAD R0, R0, UR5, R4 ;  /* 0x0000000500007c24 */ /* 0x000fe2000f8e0204 */
[----:B0-----:R-:W-:Y:S01]  /*16030*/  ISETP.NE.AND P0, PT, R7, 0x1, PT ;  /* 0x000000010700780c */ /* 0x001fe20003f05270 */
[----:B------:R-:W0:Y:S01]  /*16040*/  S2R R9, SR_TID.X ;  /* 0x0000000000097919 */ /* 0x000e220000002100 */
[----:B------:R-:W-:-:S11]  /*16050*/  ULDC.64 UR4, c[0x0][0x2d0] ;  /* 0x0000b40000047ab9 */ /* 0x000fd60000000a00 */
[----:B------:R-:W3:Y:S01]  /*16060*/  @P0 LDC R6, c[0x0][0x450] ;  /* 0x00011400ff060b82 */ /* 0x000ee20000000800 */
[----:B-1----:R-:W-:-:S04]  /*16070*/  LOP3.LUT R5, R5, 0x7f, RZ, 0xc0, !PT ;  /* 0x0000007f05057812 */ /* 0x002fc800078ec0ff */
[----:B------:R-:W-:-:S04]  /*16080*/  SHF.R.U32.HI R5, RZ, 0x3, R5 ;  /* 0x00000003ff057819 */ /* 0x000fc80000011605 */
[----:B------:R-:W-:Y:S02]  /*16090*/  LOP3.LUT R8, R5, 0x70, R8, 0xf8, !PT ;  /* 0x0000007005087812 */ /* 0x000fe400078ef808 */
[----:B------:R-:W1:Y:S03]  /*160a0*/  @P0 LDC R5, c[0x0][0x44c] ;  /* 0x00011300ff050b82 */ /* 0x000e660000000800 */
[----:B--2---:R-:W-:Y:S02]  /*160b0*/  IMAD.IADD R4, R8, 0x1, R12 ;  /* 0x0000000108047824 */ /* 0x004fe400078e020c */
[----:B------:R2:W5:Y:S01]  /*160c0*/  LDL R8, [R1+0x54] ;  /* 0x0000540001087983 */ /* 0x0005620000100800 */
[----:B------:R-:W-:Y:S02]  /*160d0*/  IMAD.IADD R3, R3, 0x1, R0 ;  /* 0x0000000103037824 */ /* 0x000fe400078e0200 */
[----:B------:R-:W-:Y:S01]  /*160e0*/  IMAD.MOV.U32 R0, RZ, RZ, R4 ;  /* 0x000000ffff007224 */ /* 0x000fe200078e0004 */
[----:B------:R-:W4:Y:S01]  /*160f0*/  S2R R10, SR_TID.X ;  /* 0x00000000000a7919 */ /* 0x000f220000002100 */
[----:B-1----:R-:W-:-:S05]  /*16100*/  @P0 IMAD.HI.U32 R5, R4, R5, RZ ;  /* 0x0000000504050227 */ /* 0x002fca00078e00ff */
[----:B---3--:R-:W-:-:S05]  /*16110*/  @P0 SHF.R.U32.HI R0, RZ, R6, R5 ;  /* 0x00000006ff000219 */ /* 0x008fca0000011605 */
        /* <DEDUP_REMOVED lines=8> */
[----:B------:R-:W-:Y:S01]  /*161a0*/  SHF.R.S32.HI R0, RZ, 0x1f, R4 ;  /* 0x0000001fff007819 */ /* 0x000fe20000011404 */
[----:B0-----:R-:W-:-:S04]  /*161b0*/  IMAD.SHL.U32 R9, R9, 0x8, RZ ;  /* 0x0000000809097824 */ /* 0x001fc800078e00ff */
[----:B------:R-:W-:Y:S02]  /*161c0*/  IMAD R0, R0, UR4, RZ ;  /* 0x0000000400007c24 */ /* 0x000fe4000f8e02ff */
[----:B------:R-:W-:-:S04]  /*161d0*/  IMAD.WIDE.U32 R2, R4, UR4, R2 ;  /* 0x0000000404027c25 */ /* 0x000fc8000f8e0002 */
[----:B------:R-:W-:Y:S01]  /*161e0*/  IMAD R0, R4, UR5, R0 ;  /* 0x0000000504007c24 */ /* 0x000fe2000f8e0200 */
[----:B------:R-:W-:Y:S01]  /*161f0*/  ULDC.64 UR4, c[0x0][0x280] ;  /* 0x0000a00000047ab9 */ /* 0x000fe20000000a00 */
[----:B------:R-:W-:Y:S02]  /*16200*/  LOP3.LUT R9, R9, 0x38, RZ, 0xc0, !PT ;  /* 0x0000003809097812 */ /* 0x000fe400078ec0ff */
[----:B------:R-:W-:Y:S01]  /*16210*/  IMAD.IADD R0, R3, 0x1, R0 ;  /* 0x0000000103007824 */ /* 0x000fe200078e0200 */
[----:B------:R-:W-:Y:S01]  /*16220*/  LEA R4, P1, R2, UR4, 0x1 ;  /* 0x0000000402047c11 */ /* 0x000fe2000f8208ff */
[----:B------:R-:W-:Y:S01]  /*16230*/  UMOV UR4, 0xffffffff ;  /* 0xffffffff00047882 */ /* 0x000fe20000000000 */
[----:B----4-:R-:W-:Y:S02]  /*16240*/  LOP3.LUT R10, R10, 0x7f, RZ, 0xc0, !PT ;  /* 0x0000007f0a0a7812 */ /* 0x010fe400078ec0ff */
[----:B------:R-:W-:Y:S02]  /*16250*/  ISETP.GE.AND P0, PT, R9, UR6, PT ;  /* 0x0000000609007c0c */ /* 0x000fe4000bf06270 */
[----:B------:R-:W-:-:S02]  /*16260*/  LEA.HI.X R0, R2, UR5, R0, 0x1, P1 ;  /* 0x0000000502007c11 */ /* 0x000fc400088f0c00 */
[----:B------:R-:W-:Y:S01]  /*16270*/  SHF.R.U32.HI R10, RZ, 0x3, R10 ;  /* 0x00000003ff0a7819 */ /* 0x000fe2000001160a */
[----:B--2---:R-:W-:Y:S08]  /*16280*/  BRA.DIV UR4, `(.L_x_2475) ;  /* 0x00000056046c7947 */ /* 0x004ff0000b800000 */
[----:B------:R-:W2:Y:S04]  /*16290*/  LDL.LU R6, [R1+0x28] ;  /* 0x0000280001067983 */ /* 0x000ea80000300800 */
[----:B------:R-:W3:Y:S01]  /*162a0*/  LDL.LU R5, [R1+0x24] ;  /* 0x0000240001057983 */ /* 0x000ee20000300800 */
[----:B--2---:R-:W-:-:S03]  /*162b0*/  IMAD R2, R6, R7, RZ ;  /* 0x0000000706027224 */ /* 0x004fc600078e02ff */
[----:B------:R-:W0:Y:S01]  /*162c0*/  SHFL.IDX PT, R7, R4, RZ, 0x181f ;  /* 0x00181fff04077589 */ /* 0x000e2200000e0000 */
[----:B---3--:R-:W-:-:S03]  /*162d0*/  IMAD.IADD R3, R10, 0x1, R5 ;  /* 0x000000010a037824 */ /* 0x008fc600078e0205 */
[----:B------:R-:W1:Y:S01]  /*162e0*/  SHFL.IDX PT, R6, R0, RZ, 0x181f ;  /* 0x00181fff00067589 */ /* 0x000e6200000e0000 */
[C---:B------:R-:W-:Y:S01]  /*162f0*/  VIADD R5, R3.reuse, 0x10 ;  /* 0x0000001003057836 */ /* 0x040fe20000000000 */
        /* <DEDUP_REMOVED lines=19> */
[----:B------:R-:W-:Y:S04]  /*16430*/  SHFL.IDX PT, R4, R4, 0x3, 0x181f ;  /* 0x00781f0004047f89 */ /* 0x000fe800000e0000 */
[----:B0-----:R-:W0:Y:S04]  /*16440*/  SHFL.IDX PT, R6, R0, 0x2, 0x181f ;  /* 0x00581f0000067f89 */ /* 0x001e2800000e0000 */
[----:B------:R-:W2:Y:S01]  /*16450*/  SHFL.IDX PT, R0, R0, 0x3, 0x181f ;  /* 0x00781f0000007f89 */ /* 0x000ea200000e0000 */
[----:B-1----:R-:W-:-:S05]  /*16460*/  @!P1 LEA R5, P2, R9, R5, 0x1 ;  /* 0x0000000509059211 */ /* 0x002fca00078408ff */
[----:B0-----:R-:W-:-:S04]  /*16470*/  @!P1 IMAD.X R6, RZ, RZ, R6, P2 ;  /* 0x000000ffff069224 */ /* 0x001fc800010e0606 */
[----:B------:R-:W-:Y:S02]  /*16480*/  @!P1 IMAD.MOV.U32 R7, RZ, RZ, R6 ;  /* 0x000000ffff079224 */ /* 0x000fe400078e0006 */
[----:B------:R-:W-:-:S05]  /*16490*/  @!P1 IMAD.MOV.U32 R6, RZ, RZ, R5 ;  /* 0x000000ffff069224 */ /* 0x000fca00078e0005 */
[----:B--2---:R0:W-:Y:S02]  /*164a0*/  @!P1 LDGSTS.E.BYPASS.LTC128B.128 [R8+0x21400], desc[UR40][R6.64], !P0 ;  /* 0x2140000006089fae */ /* 0x0041e4000c101d68 */
.L_x_2603:
[----:B------:R-:W-:-:S05]  /*164b0*/  VIADD R3, R3, 0x30 ;  /* 0x0000003003037836 */ /* 0x000fca0000000000 */
[----:B------:R-:W-:-:S13]  /*164c0*/  ISETP.GE.AND P1, PT, R3, R2, PT ;  /* 0x000000020300720c */ /* 0x000fda0003f26270 */
[----:B------:R-:W-:-:S05]  /*164d0*/  @!P1 LEA R2, P2, R9, R4, 0x1 ;  /* 0x0000000409029211 */ /* 0x000fca00078408ff */
[----:B------:R-:W-:-:S05]  /*164e0*/  @!P1 IMAD.X R3, RZ, RZ, R0, P2 ;  /* 0x000000ffff039224 */ /* 0x000fca00010e0600 */
[----:B------:R-:W-:Y:S01]  /*164f0*/  @!PT LDS RZ, [RZ] ;  /* 0x00000000fffff984 */ /* 0x000fe20000000800 */
[----:B------:R-:W-:Y:S01]  /*16500*/  @!PT LDS RZ, [RZ] ;  /* 0x00000000fffff984 */ /* 0x000fe20000000800 */
[----:B------:R-:W-:Y:S01]  /*16510*/  @!PT LDS RZ, [RZ] ;  /* 0x00000000fffff984 */ /* 0x000fe20000000800 */
[----:B------:R1:W-:Y:S01]  /*16520*/  @!P1 LDGSTS.E.BYPASS.LTC128B.128 [R8+0x21c00], desc[UR40][R2.64], !P0 ;  /* 0x21c0000002089fae */ /* 0x0003e2000c101d68 */
[----:B------:R-:W-:Y:S01]  /*16530*/  PLOP3.LUT P0, PT, PT, PT, PT, 0x80, 0x0 ;  /* 0x000000000000781c */ /* 0x000fe20003f0f070 */
[----:B------:R-:W-:-:S12]  /*16540*/  NOP ;  /* 0x0000000000007918 */ /* 0x000fd80000000000 */
.L_x_2476:
[----:B------:R-:W-:Y:S02]  /*16550*/  PLOP3.LUT P1, PT, P1, P0, PT, 0xa2, 0x0 ;  /* 0x000000000000781c */ /* 0x000fe40000f21472 */
[----:B------:R-:W-:-:S08]  /*16560*/  @P0 R2UR P1, UR4, R19 ;  /* 0x00000000130402ca */ /* 0x000fd00000020000 */
[----:B------:R-:W-:-:S05]  /*16570*/  @P0 PLOP3.LUT P0, PT, P1, PT, PT, 0x80, 0x0 ;  /* 0x000000000000081c */ /* 0x000fca0000f0f070 */
[----:B------:R-:W-:Y:S01]  /*16580*/  @!P1 SYNCS.ARRIVE.TRANS64.RED.A0T1 RZ, [UR4+0x28c00], RZ ;  /* 0x028c00ffffff99a7 */ /* 0x000fe20008200404 */
[----:B------:R-:W-:Y:S07]  /*16590*/  @!P1 ARRIVES.LDGSTSBAR.64.TRANSCNT [UR4+0x28c00] ;  /* 0x028c0000ff0099b0 */ /* 0x000fee0008000a84 */
[----:B------:R-:W-:Y:S05]  /*165a0*/  @P0 BRA.U.ANY `(.L_x_2476) ;  /* 0xfffffffd00e80947 */ /* 0x000fea000393ffff */
[----:B-1----:R-:W2:Y:S02]  /*165b0*/  LDL.LU R2, [R1+0x48] ;  /* 0x0000480001027983 */ /* 0x002ea40000300800 */
        /* <DEDUP_REMOVED lines=9> */
[----:B------:R-:W2:Y:S03]  /*16650*/  SYNCS.PHASECHK.TRANS64.TRYWAIT P0, [R19+URZ+0x28c20], R0 ;  /* 0x028c2000130075a7 */ /* 0x000ea6000800017f */
[----:B-12---:R-:W-:Y:S05]  /*16660*/  @!P0 BRA `(.L_x_2478) ;  /* 0x0000005400b88947 */ /* 0x006fea0003800000 */
.L_x_2604:
[----:B------:R-:W-:Y:S05]  /*16670*/  BSYNC B0 ;  /* 0x0000000000007941 */ /* 0x000fea0003800000 */
.L_x_2477:
[----:B------:R-:W-:Y:S01]  /*16680*/  LOP3.LUT P0, RZ, R18, 0x1, RZ, 0xc0, !PT ;  /* 0x0000000112ff7812 */ /* 0x000fe2000780c0ff */
[----:B------:R-:W-:-:S12]  /*16690*/  BSSY B0, `(.L_x_2479) ;  /* 0x0000097000007945 */ /* 0x000fd80003800000 */
[----:B------:R-:W-:Y:S05]  /*166a0*/  @!P0 BRA `(.L_x_2480) ;  /* 0x0000000800548947 */ /* 0x000fea0003800000 */
[----:B------:R-:W1:Y:S04]  /*166b0*/  LDL R4, [R1+0x10] ;  /* 0x0000100001047983 */ /* 0x000e680000100800 */
[----:B------:R-:W2:Y:S01]  /*166c0*/  LDL R2, [R1+0x14] ;  /* 0x0000140001027983 */ /* 0x000ea20000100800 */
[----:B------:R-:W-:Y:S01]  /*166d0*/  BSSY B1, `(.L_x_2481) ;  /* 0x0000008000017945 */ /* 0x000fe20003800000 */
[----:B------:R-:W3:Y:S02]  /*166e0*/  S2R R3, SR_TID.X ;  /* 0x0000000000037919 */ /* 0x000ee40000002100 */
[----:B---3--:R-:W-:-:S04]  /*166f0*/  LOP3.LUT R3, R3, 0x7f, RZ, 0xc0, !PT ;  /* 0x0000007f03037812 */ /* 0x008fc800078ec0ff */
[----:B------:R-:W-:Y:S01]  /*16700*/  ISETP.NE.AND P1, PT, R3, RZ, PT ;  /* 0x000000ff0300720c */ /* 0x000fe20003f25270 */
[----:B-1----:R-:W-:Y:S01]  /*16710*/  IMAD R0, R4, 0x8, R19 ;  /* 0x0000000804007824 */ /* 0x002fe200078e0213 */
[----:B--2---:R-:W-:-:S04]  /*16720*/  SHF.L.U32 R2, R2, 0x1f, RZ ;  /* 0x0000001f02027819 */ /* 0x004fc800000006ff */
[----:B------:R-:W1:Y:S02]  /*16730*/  SYNCS.PHASECHK.TRANS64.TRYWAIT P0, [R0+URZ+0x28c60], R2 ;  /* 0x028c6002000075a7 */ /* 0x000e64000800017f */
[----:B-1----:R-:W-:Y:S05]  /*16740*/  @!P0 BRA `(.L_x_2482) ;  /* 0x0000005400948947 */ /* 0x002fea0003800000 */
.L_x_2605:
[----:B------:R-:W-:Y:S05]  /*16750*/  BSYNC B1 ;  /* 0x0000000000017941 */ /* 0x000fea0003800000 */
.L_x_2481:
[----:B------:R-:W-:Y:S04]  /*16760*/  BSSY B1, `(.L_x_2483) ;  /* 0x0000009000017945 */ /* 0x000fe80003800000 */
[----:B------:R-:W-:Y:S05]  /*16770*/  @P1 BRA `(.L_x_2484) ;  /* 0x00000000001c1947 */ /* 0x000fea0003800000 */
[----:B------:R-:W2:Y:S01]  /*16780*/  S2R R3, SR_TID.X ;  /* 0x0000000000037919 */ /* 0x000ea20000002100 */
[----:B-1----:R-:W-:-:S04]  /*16790*/  IMAD.MOV.U32 R2, RZ, RZ, 0x10000 ;  /* 0x00010000ff027424 */ /* 0x002fc800078e00ff */
[----:B------:R3:W-:Y:S01]  /*167a0*/  SYNCS.ARRIVE.TRANS64 RZ, [R0+URZ+0x28c50], R2 ;  /* 0x028c500200ff79a7 */ /* 0x0007e2000800003f */
[----:B--2---:R-:W-:-:S04]  /*167b0*/  LOP3.LUT R3, R3, 0x1f, RZ, 0xc0, !PT ;  /* 0x0000001f03037812 */ /* 0x004fc800078ec0ff */
[----:B------:R-:W-:-:S13]  /*167c0*/  ISETP.NE.AND P0, PT, R3, RZ, PT ;  /* 0x000000ff0300720c */ /* 0x000fda0003f05270 */
[----:B---3--:R-:W-:Y:S05]  /*167d0*/  @!P0 BRA `(.L_x_2484) ;  /* 0x0000000000048947 */ /* 0x008fea0003800000 */
[----:B------:R-:W-:Y:S01]  /*167e0*/  BPT.TRAP 0x1 ;  /* 0x000000040000795c */ /* 0x000fe20000300000 */
.L_x_2484:
[----:B------:R-:W-:Y:S05]  /*167f0*/  BSYNC B1 ;  /* 0x0000000000017941 */ /* 0x000fea0003800000 */
.L_x_2483:
[----:B------:R-:W2:Y:S04]  /*16800*/  LDL R4, [R1+0x18] ;  /* 0x0000180001047983 */ /* 0x000ea80000100800 */
[----:B------:R-:W2:Y:S04]  /*16810*/  LDL.LU R3, [R1+0x20] ;  /* 0x0000200001037983 */ /* 0x000ea80000300800 */
[----:B-1----:R-:W3:Y:S01]  /*16820*/  LDL R2, [R1+0x10] ;  /* 0x0000100001027983 */ /* 0x002ee20000100800 */
        /* <DEDUP_REMOVED lines=10> */
.L_x_2485:
        /* <DEDUP_REMOVED lines=10> */
[----:B------:R-:W-:Y:S01]  /*16970*/  PLOP3.LUT P0, PT, PT, PT, PT, 0x80, 0x0 ;  /* 0x000000000000781c */ /* 0x000fe20003f0f070 */
[----:B------:R-:W-:Y:S01]  /*16980*/  VIADD R4, R2, 0x2400 ;  /* 0x0000240002047836 */ /* 0x000fe20000000000 */
[----:B------:R-:W-:Y:S01]  /*16990*/  UMOV UR6, 0x0 ;  /* 0x0000000000067882 */ /* 0x000fe20000000000 */
[----:B------:R-:W-:Y:S01]  /*169a0*/  UMOV UR7, 0x14f00000 ;  /* 0x14f0000000077882 */ /* 0x000fe20000000000 */
[----:B------:R-:W-:-:S09]  /*169b0*/  UMOV UR10, 0x40 ;  /* 0x00000040000a7882 */ /* 0x000fd20000000000 */
.L_x_2486:
        /* <DEDUP_REMOVED lines=15> */
.L_x_2487:
        /* <DEDUP_REMOVED lines=15> */
.L_x_2488:
        /* <DEDUP_REMOVED lines=15> */
.L_x_2489:
        /* <DEDUP_REMOVED lines=15> */
.L_x_2490:
        /* <DEDUP_REMOVED lines=15> */
.L_x_2491:
        /* <DEDUP_REMOVED lines=15> */
.L_x_2492:
        /* <DEDUP_REMOVED lines=10> */
.L_x_2480:
[----:B------:R-:W-:Y:S05]  /*17000*/  BSYNC B0 ;  /* 0x0000000000007941 */ /* 0x000fea0003800000 */
.L_x_2479:
[----:B------:R-:W1:Y:S04]  /*17010*/  LDL R4, [R1+0x30] ;  /* 0x0000300001047983 */ /* 0x000e680000100800 */
[----:B------:R-:W2:Y:S01]  /*17020*/  LDL R5, [R1+0x1c] ;  /* 0x00001c0001057983 */ /* 0x000ea20000100800 */
[----:B------:R-:W-:Y:S01]  /*17030*/  BSSY B0, `(.L_x_2493) ;  /* 0x00002b1000007945 */ /* 0x000fe20003800000 */
[----:B-1----:R-:W-:-:S05]  /*17040*/  VIADD R0, R4, 0xfffffffe ;  /* 0xfffffffe04007836 */ /* 0x002fca0000000000 */
[----:B--2---:R-:W-:-:S13]  /*17050*/  ISETP.GE.AND P0, PT, R0, R5, PT ;  /* 0x000000050000720c */ /* 0x004fda0003f06270 */
[----:B------:R-:W-:Y:S05]  /*17060*/  @!P0 BRA `(.L_x_2494) ;  /* 0x0000002800b48947 */ /* 0x000fea0003800000 */
[----:B------:R-:W2:Y:S04]  /*17070*/  LDL.LU R9, [R1+0x4c] ;  /* 0x00004c0001097983 */ /* 0x000ea80000300800 */
[----:B0-----:R-:W3:Y:S04]  /*17080*/  LDL.LU R8, [R1+0x38] ;  /* 0x0000380001087983 */ /* 0x001ee80000300800 */
[----:B------:R-:W4:Y:S04]  /*17090*/  LDL.LU R7, [R1+0x50] ;  /* 0x0000500001077983 */ /* 0x000f280000300800 */
[----:B------:R-:W5:Y:S04]  /*170a0*/  LDL.LU R6, [R1+0x34] ;  /* 0x0000340001067983 */ /* 0x000f680000300800 */
[----:B------:R-:W5:Y:S01]  /*170b0*/  LDL.LU R4, [R1+0x58] ;  /* 0x0000580001047983 */ /* 0x000f620000300800 */
[----:B------:R-:W-:Y:S01]  /*170c0*/  LOP3.LUT R5, RZ, R5, RZ, 0x33, !PT ;  /* 0x00000005ff057212 */ /* 0x000fe200078e33ff */
[----:B------:R-:W-:Y:S01]  /*170d0*/  BSSY B2, `(.L_x_2495) ;  /* 0x00000eb000027945 */ /* 0x000fe20003800000 */
[----:B--2---:R-:W-:-:S04]  /*170e0*/  VIADD R2, R9, 0x1 ;  /* 0x0000000109027836 */ /* 0x004fc80000000000 */
[----:B---3--:R-:W-:Y:S01]  /*170f0*/  IMAD R2, R2, R8, RZ ;  /* 0x0000000802027224 */ /* 0x008fe200078e02ff */
[----:B----4-:R-:W-:-:S04]  /*17100*/  LOP3.LUT R3, RZ, R7, RZ, 0x33, !PT ;  /* 0x00000007ff037212 */ /* 0x010fc800078e33ff */
[----:B------:R-:W-:-:S04]  /*17110*/  LOP3.LUT R2, RZ, R2, RZ, 0x33, !PT ;  /* 0x00000002ff027212 */ /* 0x000fc800078e33ff */
[----:B-----5:R-:W-:Y:S02]  /*17120*/  VIADDMNMX R2, R2, -R6, R3, !PT ;  /* 0x8000000602027246 */ /* 0x020fe40007800103 */
[----:B------:R-:W-:-:S04]  /*17130*/  LOP3.LUT R4, RZ, R4, RZ, 0x33, !PT ;  /* 0x00000004ff047212 */ /* 0x000fc800078e33ff */
[----:B------:R-:W-:-:S04]  /*17140*/  VIMNMX R4, R2, R4, !PT ;  /* 0x0000000402047248 */ /* 0x000fc80007fe0100 */
[----:B------:R-:W-:Y:S02]  /*17150*/  VIADDMNMX R5, R4, 0x2, R5, !PT ;  /* 0x0000000204057846 */ /* 0x000fe40007800105 */
[----:B------:R-:W-:-:S05]  /*17160*/  LOP3.LUT R2, RZ, R4, RZ, 0x33, !PT ;  /* 0x00000004ff027212 */ /* 0x000fca00078e33ff */
        /* <DEDUP_REMOVED lines=39> */
.L_x_2499:
        /* <DEDUP_REMOVED lines=8> */
.L_x_2606:
[----:B------:R-:W-:Y:S05]  /*17460*/  BSYNC B3 ;  /* 0x0000000000037941 */ /* 0x000fea0003800000 */
.L_x_2500:
        /* <DEDUP_REMOVED lines=9> */
.L_x_2503:
[----:B------:R-:W-:Y:S05]  /*17500*/  BSYNC B3 ;  /* 0x0000000000037941 */ /* 0x000fea0003800000 */
.L_x_2502:
[----:B------:R-:W2:Y:S04]  /*17510*/  LDL R6, [R1+0x10] ;  /* 0x0000100001067983 */ /* 0x000ea80000100800 */
[----:B------:R-:W3:Y:S01]  /*17520*/  LDL R7, [R1+0x18] ;  /* 0x0000180001077983 */ /* 0x000ee20000100800 */
[----:B------:R-:W-:Y:S01]  /*17530*/  IMAD.MOV.U32 R10, RZ, RZ, RZ ;  /* 0x000000ffff0a7224 */ /* 0x000fe200078e00ff */
        /* <DEDUP_REMOVED lines=10> */
.L_x_2504:
        /* <DEDUP_REMOVED lines=13> */
.L_x_2607:
[----:B------:R-:W-:Y:S05]  /*176b0*/  BSYNC B3 ;  /* 0x0000000000037941 */ /* 0x000fea0003800000 */
.L_x_2505:
        /* <DEDUP_REMOVED lines=11> */
.L_x_2508:
[----:B------:R-:W-:Y:S05]  /*17770*/  BSYNC B3 ;  /* 0x0000000000037941 */ /* 0x000fea0003800000 */
.L_x_2507:
[----:B-12---:R-:W2:Y:S01]  /*17780*/  LDL R2, [R1+0x10] ;  /* 0x0000100001027983 */ /* 0x006ea20000100800 */
        /* <DEDUP_REMOVED lines=9> */
.L_x_2509:
        /* <DEDUP_REMOVED lines=15> */
.L_x_2510:
        /* <DEDUP_REMOVED lines=15> */
.L_x_2511:
        /* <DEDUP_REMOVED lines=15> */
.L_x_2512:
        /* <DEDUP_REMOVED lines=15> */
.L_x_2513:
        /* <DEDUP_REMOVED lines=15> */
.L_x_2514:
        /* <DEDUP_REMOVED lines=15> */
.L_x_2515:
        /* <DEDUP_REMOVED lines=15> */
.L_x_2516:
        /* <DEDUP_REMOVED lines=10> */
.L_x_2498:
[----:B------:R-:W-:Y:S05]  /*17f50*/  BSYNC B1 ;  /* 0x0000000000017941 */ /* 0x000fea0003800000 */
.L_x_2497:
[----:B------:R-:W2:Y:S02]  /*17f60*/  LDL.LU R6, [R1+0x30] ;  /* 0x0000300001067983 */ /* 0x000ea40000300800 */
[----:B--2---:R-:W-:-:S07]  /*17f70*/  VIADD R0, R6, 0xfffffffd ;  /* 0xfffffffd06007836 */ /* 0x004fce0000000000 */
.L_x_2496:
[----:B------:R-:W-:Y:S05]  /*17f80*/  BSYNC B2 ;  /* 0x0000000000027941 */ /* 0x000fea0003800000 */
.L_x_2495:
[----:B------:R-:W-:-:S05]  /*17f90*/  VIADD R5, R5, 0xfffffffe ;  /* 0xfffffffe05057836 */ /* 0x000fca0000000000 */
[----:B------:R-:W-:-:S13]  /*17fa0*/  ISETP.NE.AND P0, PT, R5, R4, PT ;  /* 0x000000040500720c */ /* 0x000fda0003f05270 */
[----:B------:R-:W-:Y:S05]  /*17fb0*/  @!P0 BRA `(.L_x_2494) ;  /* 0x0000001800e08947 */ /* 0x000fea0003800000 */
.L_x_2557:
        /* <DEDUP_REMOVED lines=10> */
[----:B------:R-:W-:Y:S06]  /*18060*/  @!P1 BRA `(.L_x_2518) ;  /* 0x0000000c00349947 */ /* 0x000fec0003800000 */
        /* <DEDUP_REMOVED lines=24> */
.L_x_2519:
        /* <DEDUP_REMOVED lines=8> */
.L_x_2608:
[----:B------:R-:W-:Y:S05]  /*18270*/  BSYNC B2 ;  /* 0x0000000000027941 */ /* 0x000fea0003800000 */
.L_x_2520:
        /* <DEDUP_REMOVED lines=9> */
.L_x_2523:
[----:B------:R-:W-:Y:S05]  /*18310*/  BSYNC B2 ;  /* 0x0000000000027941 */ /* 0x000fea0003800000 */
.L_x_2522:
        /* <DEDUP_REMOVED lines=12> */
.L_x_2524:
        /* <DEDUP_REMOVED lines=13> */
.L_x_2609:
[----:B------:R-:W-:Y:S05]  /*184b0*/  BSYNC B2 ;  /* 0x0000000000027941 */ /* 0x000fea0003800000 */
.L_x_2525:
        /* <DEDUP_REMOVED lines=11> */
.L_x_2528:
[----:B------:R-:W-:Y:S05]  /*18570*/  BSYNC B2 ;  /* 0x0000000000027941 */ /* 0x000fea0003800000 */
.L_x_2527:
        /* <DEDUP_REMOVED lines=9> */
.L_x_2529:
        /* <DEDUP_REMOVED lines=15> */
.L_x_2530:
        /* <DEDUP_REMOVED lines=15> */
.L_x_2531:
        /* <DEDUP_REMOVED lines=15> */
.L_x_2532:
        /* <DEDUP_REMOVED lines=15> */
.L_x_2533:
        /* <DEDUP_REMOVED lines=15> */
.L_x_2534:
        /* <DEDUP_REMOVED lines=15> */
.L_x_2535:
        /* <DEDUP_REMOVED lines=15> */
.L_x_2536:
        /* <DEDUP_REMOVED lines=10> */
.L_x_2518:
[----:B------:R-:W-:Y:S05]  /*18d40*/  BSYNC B1 ;  /* 0x0000000000017941 */ /* 0x000fea0003800000 */
.L_x_2517:
        /* <DEDUP_REMOVED lines=35> */
.L_x_2539:
        /* <DEDUP_REMOVED lines=8> */
.L_x_2610:
[----:B------:R-:W-:Y:S05]  /*19000*/  BSYNC B2 ;  /* 0x0000000000027941 */ /* 0x000fea0003800000 */
.L_x_2540:
        /* <DEDUP_REMOVED lines=9> */
.L_x_2543:
[----:B------:R-:W-:Y:S05]  /*190a0*/  BSYNC B2 ;  /* 0x0000000000027941 */ /* 0x000fea0003800000 */
.L_x_2542:
        /* <DEDUP_REMOVED lines=13> */
.L_x_2544:
        /* <DEDUP_REMOVED lines=13> */
.L_x_2611:
[----:B------:R-:W-:Y:S05]  /*19250*/  BSYNC B2 ;  /* 0x0000000000027941 */ /* 0x000fea0003800000 */
.L_x_2545:
        /* <DEDUP_REMOVED lines=11> */
.L_x_2548:
[----:B------:R-:W-:Y:S05]  /*19310*/  BSYNC B2 ;  /* 0x0000000000027941 */ /* 0x000fea0003800000 */
.L_x_2547:
        /* <DEDUP_REMOVED lines=10> */
.L_x_2549:
        /* <DEDUP_REMOVED lines=15> */
.L_x_2550:
        /* <DEDUP_REMOVED lines=15> */
.L_x_2551:
        /* <DEDUP_REMOVED lines=15> */
.L_x_2552:
        /* <DEDUP_REMOVED lines=15> */
.L_x_2553:
        /* <DEDUP_REMOVED lines=15> */
.L_x_2554:
        /* <DEDUP_REMOVED lines=15> */
.L_x_2555:
        /* <DEDUP_REMOVED lines=15> */
.L_x_2556:
        /* <DEDUP_REMOVED lines=10> */
.L_x_2538:
[----:B------:R-:W-:Y:S05]  /*19af0*/  BSYNC B1 ;  /* 0x0000000000017941 */ /* 0x000fea0003800000 */
.L_x_2537:
[----:B------:R-:W2:Y:S01]  /*19b00*/  LDL R2, [R1+0x1c] ;  /* 0x00001c0001027983 */ /* 0x000ea20000100800 */
[----:B------:R-:W-:Y:S01]  /*19b10*/  VIADD R0, R0, 0xfffffffe ;  /* 0xfffffffe00007836 */ /* 0x000fe20000000000 */
[----:B--2---:R-:W-:-:S13]  /*19b20*/  ISETP.GT.AND P0, PT, R6, R2, PT ;  /* 0x000000020600720c */ /* 0x004fda0003f04270 */
[----:B------:R-:W-:Y:S05]  /*19b30*/  @P0 BRA `(.L_x_2557) ;  /* 0xffffffe400200947 */ /* 0x000fea000383ffff */
.L_x_2494:
[----:B------:R-:W-:Y:S05]  /*19b40*/  BSYNC B0 ;  /* 0x0000000000007941 */ /* 0x000fea0003800000 */
.L_x_2493:
        /* <DEDUP_REMOVED lines=19> */
[----:B0-----:R-:W0:Y:S02]  /*19c80*/  S2R R6, SR_LTMASK ;  /* 0x0000000000067919 */ /* 0x001e240000003900 */
[----:B0-----:R-:W-:-:S04]  /*19c90*/  LOP3.LUT R6, R6, UR4, RZ, 0xc0, !PT ;  /* 0x0000000406067c12 */ /* 0x001fc8000f8ec0ff */
[----:B------:R-:W0:Y:S01]  /*19ca0*/  POPC R7, R6 ;  /* 0x0000000600077309 */ /* 0x000e220000000000 */
[----:B--2---:R-:W0:Y:S02]  /*19cb0*/  SHFL.IDX PT, R4, R3, R4, 0x1f ;  /* 0x00001f0403047589 */ /* 0x004e2400000e0000 */
[----:B0-----:R-:W-:-:S05]  /*19cc0*/  IADD3 R2, R4, UR37, R7 ;  /* 0x0000002504027c10 */ /* 0x001fca000fffe007 */
[----:B------:R2:W-:Y:S02]  /*19cd0*/  STL [R1], R2 ;  /* 0x0000000201007387 */ /* 0x0005e40000100800 */
.L_x_2559:
[----:B------:R-:W-:Y:S05]  /*19ce0*/  BSYNC B0 ;  /* 0x0000000000007941 */ /* 0x000fea0003800000 */
.L_x_2558:
[----:B------:R-:W-:-:S05]  /*19cf0*/  SEL R0, R0, RZ, P0 ;  /* 0x000000ff00007207 */ /* 0x000fca0000000000 */
[----:B------:R3:W-:Y:S02]  /*19d00*/  STL [R1+0x10], R0 ;  /* 0x0000100001007387 */ /* 0x0007e40000100800 */
.L_x_2461:
[----:B------:R-:W-:Y:S05]  /*19d10*/  BSYNC B7 ;  /* 0x0000000000077941 */ /* 0x000fea0003800000 */
.L_x_2459:
        /* <DEDUP_REMOVED lines=8> */
[----:B01----:R-:W0:Y:S04]  /*19da0*/  LDS.128 R4, [R19+0x28cd0] ;  /* 0x028cd00013047984 */ /* 0x003e280000000c00 */
[----:B0-----:R1:W-:Y:S04]  /*19db0*/  STL.64 [R1], R4 ;  /* 0x0000000401007387 */ /* 0x0013e80000100a00 */
[----:B------:R1:W-:Y:S01]  /*19dc0*/  STL.64 [R1+0x8], R6 ;  /* 0x0000080601007387 */ /* 0x0003e20000100a00 */
[----:B------:R-:W-:Y:S06]  /*19dd0*/  BAR.ARV 0x4, 0x180 ;  /* 0x0106000000007b1d */ /* 0x000fec0000002000 */
[----:B------:R-:W-:Y:S05]  /*19de0*/  BRA `(.L_x_2561) ;  /* 0x0000001000307947 */ /* 0x000fea0003800000 */
.L_x_2560:
[----:B------:R-:W5:Y:S01]  /*19df0*/  S2R R16, SR_TID.X ;  /* 0x0000000000107919 */ /* 0x000f620000002100 */
[----:B------:R-:W-:Y:S01]  /*19e00*/  UMOV UR4, 0xffffffff ;  /* 0xffffffff00047882 */ /* 0x000fe20000000000 */
[----:B-----5:R-:W-:-:S04]  /*19e10*/  LOP3.LUT R16, R16, 0x1f, RZ, 0xc0, !PT ;  /* 0x0000001f10107812 */ /* 0x020fc800078ec0ff */
[----:B------:R-:W-:Y:S01]  /*19e20*/  ISETP.NE.AND P0, PT, R16, 0x1f, PT ;  /* 0x0000001f1000780c */ /* 0x000fe20003f05270 */
[----:B------:R-:W-:-:S12]  /*19e30*/  BRA.DIV UR4, `(.L_x_2562) ;  /* 0x0000002204647947 */ /* 0x000fd8000b800000 */
[----:B-1----:R-:W2:Y:S01]  /*19e40*/  LDL.LU R3, [R1] ;  /* 0x0000000001037983 */ /* 0x002ea20000300800 */
[----:B------:R-:W-:-:S03]  /*19e50*/  ULDC UR4, c[0x0][0xc3c] ;  /* 0x00030f0000047ab9 */ /* 0x000fc60000000800 */
[----:B0-----:R-:W3:Y:S01]  /*19e60*/  LDL R8, [R1+0xc] ;  /* 0x00000c0001087983 */ /* 0x001ee20000100800 */
[----:B--2---:R-:W-:Y:S02]  /*19e70*/  IMAD.MOV.U32 R10, RZ, RZ, R3 ;  /* 0x000000ffff0a7224 */ /* 0x004fe400078e0003 */
[----:B---34-:R-:W-:-:S05]  /*19e80*/  IMAD.IADD R0, R8, 0x1, R16 ;  /* 0x0000000108007824 */ /* 0x018fca00078e0210 */
        /* <DEDUP_REMOVED lines=16> */
[----:B---3--:R-:W-:Y:S01]  /*19f90*/  @!P1 IMAD.MOV.U32 R7, RZ, RZ, R6 ;  /* 0x000000ffff079224 */ /* 0x008fe200078e0006 */
        /* <DEDUP_REMOVED lines=19> */
.L_x_2621:
[----:B------:R-:W-:Y:S02]  /*1a0d0*/  ULDC UR4, c[0x0][0xc38] ;  /* 0x00030e0000047ab9 */ /* 0x000fe40000000800 */
[----:B------:R-:W-:-:S04]  /*1a0e0*/  IMAD.U32 R8, RZ, RZ, UR4 ;  /* 0x00000004ff087e24 */ /* 0x000fc8000f8e00ff */
[----:B-1----:R-:W-:-:S04]  /*1a0f0*/  IMAD R9, R14, R8, RZ ;  /* 0x000000080e097224 */ /* 0x002fc800078e02ff */
[----:B------:R-:W-:-:S05]  /*1a100*/  IMAD.IADD R0, R0, 0x1, R9 ;  /* 0x0000000100007824 */ /* 0x000fca00078e0209 */
[----:B------:R-:W-:-:S13]  /*1a110*/  ISETP.GT.AND P6, PT, R0, R4, PT ;  /* 0x000000040000720c */ /* 0x000fda0003fc4270 */
[----:B------:R-:W-:Y:S05]  /*1a120*/  @P6 BRA `(.L_x_2563) ;  /* 0x0000000000ac6947 */ /* 0x000fea0003800000 */
.L_x_2566:
        /* <DEDUP_REMOVED lines=37> */
.L_x_2629:
[----:B------:R-:W-:Y:S02]  /*1a380*/  ULDC UR4, c[0x0][0xc38] ;  /* 0x00030e0000047ab9 */ /* 0x000fe40000000800 */
[----:B------:R-:W-:-:S04]  /*1a390*/  IMAD.U32 R8, RZ, RZ, UR4 ;  /* 0x00000004ff087e24 */ /* 0x000fc8000f8e00ff */
[----:B-1----:R-:W-:-:S04]  /*1a3a0*/  IMAD R9, R14, R8, RZ ;  /* 0x000000080e097224 */ /* 0x002fc800078e02ff */
[----:B------:R-:W-:-:S05]  /*1a3b0*/  IMAD.IADD R0, R9, 0x1, R0 ;  /* 0x0000000109007824 */ /* 0x000fca00078e0200 */
[----:B------:R-:W-:-:S13]  /*1a3c0*/  ISETP.GT.AND P6, PT, R0, R4, PT ;  /* 0x000000040000720c */ /* 0x000fda0003fc4270 */
[----:B------:R-:W-:Y:S05]  /*1a3d0*/  @!P6 BRA `(.L_x_2566) ;  /* 0xfffffffc0054e947 */ /* 0x000fea000383ffff */
.L_x_2563:
[----:B------:R-:W-:Y:S01]  /*1a3e0*/  IMAD.IADD R9, R0, 0x1, -R9 ;  /* 0x0000000100097824 */ /* 0x000fe200078e0a09 */
[----:B------:R-:W-:-:S03]  /*1a3f0*/  UMOV UR4, 0xffffffff ;  /* 0xffffffff00047882 */ /* 0x000fc60000000000 */
[----:B------:R-:W-:-:S05]  /*1a400*/  IMAD R3, R2, R8, R9 ;  /* 0x0000000802037224 */ /* 0x000fca00078e0209 */
[----:B------:R-:W-:Y:S01]  /*1a410*/  ISETP.GT.AND P6, PT, R3, R4, PT ;  /* 0x000000040300720c */ /* 0x000fe20003fc4270 */
[----:B------:R-:W-:-:S12]  /*1a420*/  BRA.DIV UR4, `(.L_x_2567) ;  /* 0x0000002204f07947 */ /* 0x000fd8000b800000 */
[----:B------:R-:W2:Y:S01]  /*1a430*/  LDL.LU R11, [R1+0xc] ;  /* 0x00000c00010b7983 */ /* 0x000ea20000300800 */
[----:B------:R-:W-:-:S04]  /*1a440*/  VOTE.ANY R3, PT, !P6 ;  /* 0x0000000000037806 */ /* 0x000fc800070e0100 */
[----:B------:R-:W1:Y:S02]  /*1a450*/  POPC R10, R3 ;  /* 0x00000003000a7309 */ /* 0x000e640000000000 */
[----:B-1----:R2:W1:Y:S04]  /*1a460*/  SHFL.IDX PT, R0, R5, R10, 0x1f ;  /* 0x00001f0a05007589 */ /* 0x00246800000e0000 */
[----:B------:R3:W4:Y:S01]  /*1a470*/  SHFL.IDX PT, R7, R7, R10, 0x1f ;  /* 0x00001f0a07077589 */ /* 0x00072200000e0000 */
[----:B--2---:R-:W-:-:S05]  /*1a480*/  IMAD.IADD R5, R10, 0x1, R11 ;  /* 0x000000010a057824 */ /* 0x004fca00078e020b */
[----:B-1--4-:R3:W-:Y:S02]  /*1a490*/  STL [R1+0xc], R5 ;  /* 0x00000c0501007387 */ /* 0x0127e40000100800 */
.L_x_2634:
[----:B------:R-:W-:-:S13]  /*1a4a0*/  ISETP.NE.AND P0, PT, R3, RZ, PT ;  /* 0x000000ff0300720c */ /* 0x000fda0003f05270 */
[----:B------:R-:W-:Y:S05]  /*1a4b0*/  @!P0 BRA `(.L_x_2568) ;  /* 0x0000000000108947 */ /* 0x000fea0003800000 */
[----:B------:R-:W-:Y:S01]  /*1a4c0*/  UMOV UR4, 0xffffffff ;  /* 0xffffffff00047882 */ /* 0x000fe20000000000 */
[----:B------:R-:W-:Y:S02]  /*1a4d0*/  VIADD R12, R10, 0xffffffff ;  /* 0xffffffff0a0c7836 */ /* 0x000fe40000000000 */
[----:B------:R-:W-:Y:S05]  /*1a4e0*/  BRA.DIV UR4, `(.L_x_2569) ;  /* 0x0000002604287947 */ /* 0x000fea000b800000 */
[----:B------:R2:W4:Y:S02]  /*1a4f0*/  SHFL.IDX PT, R6, R2, R12, 0x1f ;  /* 0x00001f0c02067589 */ /* 0x00052400000e0000 */
.L_x_2568:
[----:B----4-:R-:W-:Y:S01]  /*1a500*/  IMAD R3, R6, R8, R9 ;  /* 0x0000000806037224 */ /* 0x010fe200078e0209 */
[----:B------:R-:W-:-:S03]  /*1a510*/  ISETP.NE.AND P0, PT, R7, 0x1, PT ;  /* 0x000000010700780c */ /* 0x000fc60003f05270 */
[----:B------:R-:W-:Y:S01]  /*1a520*/  IMAD.IADD R4, R4, 0x1, -R3 ;  /* 0x0000000104047824 */ /* 0x000fe200078e0a03 */
[----:B------:R4:W-:Y:S09]  /*1a530*/  STL [R1], R3 ;  /* 0x0000000301007387 */ /* 0x0009f20000100800 */
[----:B------:R-:W-:Y:S05]  /*1a540*/  @!P0 BRA `(.L_x_2570) ;  /* 0x0000000000e48947 */ /* 0x000fea0003800000 */
[----:B-1-3--:R-:W-:-:S04]  /*1a550*/  IABS R5, R0 ;  /* 0x0000000000057213 */ /* 0x00afc80000000000 */
[----:B------:R-:W1:Y:S08]  /*1a560*/  I2F.RP R6, R5 ;  /* 0x0000000500067306 */ /* 0x000e700000209400 */
[----:B-1----:R-:W1:Y:S02]  /*1a570*/  MUFU.RCP R6, R6 ;  /* 0x0000000600067308 */ /* 0x002e640000001000 */
[----:B-1----:R-:W-:-:S06]  /*1a580*/  VIADD R9, R6, 0xffffffe ;  /* 0x0ffffffe06097836 */ /* 0x002fcc0000000000 */
[----:B----4-:R-:W0:Y:S02]  /*1a590*/  F2I.FTZ.U32.TRUNC.NTZ R3, R9 ;  /* 0x0000000900037305 */ /* 0x010e24000021f000 */
[----:B0-2---:R-:W-:-:S04]  /*1a5a0*/  IMAD.MOV R2, RZ, RZ, -R3 ;  /* 0x000000ffff027224 */ /* 0x005fc800078e0a03 */
[----:B------:R-:W-:Y:S02]  /*1a5b0*/  IMAD R11, R2, R5, RZ ;  /* 0x00000005020b7224 */ /* 0x000fe400078e02ff */
[----:B------:R-:W-:-:S04]  /*1a5c0*/  IMAD.MOV.U32 R2, RZ, RZ, RZ ;  /* 0x000000ffff027224 */ /* 0x000fc800078e00ff */
[----:B------:R-:W-:Y:S01]  /*1a5d0*/  IMAD.HI.U32 R8, R3, R11, R2 ;  /* 0x0000000b03087227 */ /* 0x000fe200078e0002 */
[----:B------:R-:W-:Y:S02]  /*1a5e0*/  IABS R3, R4 ;  /* 0x0000000400037213 */ /* 0x000fe40000000000 */
[----:B------:R-:W-:-:S03]  /*1a5f0*/  IABS R2, R0 ;  /* 0x0000000000027213 */ /* 0x000fc60000000000 */
[----:B------:R-:W-:-:S04]  /*1a600*/  IMAD.HI.U32 R8, R8, R3, RZ ;  /* 0x0000000308087227 */ /* 0x000fc800078e00ff */
[----:B------:R-:W-:-:S04]  /*1a610*/  IMAD.MOV R2, RZ, RZ, -R2 ;  /* 0x000000ffff027224 */ /* 0x000fc800078e0a02 */
[----:B------:R-:W-:-:S05]  /*1a620*/  IMAD R2, R8, R2, R3 ;  /* 0x0000000208027224 */ /* 0x000fca00078e0203 */
[----:B------:R-:W-:-:S13]  /*1a630*/  ISETP.GT.U32.AND P1, PT, R5, R2, PT ;  /* 0x000000020500720c */ /* 0x000fda0003f24070 */
[----:B------:R-:W-:Y:S02]  /*1a640*/  @!P1 IMAD.IADD R2, R2, 0x1, -R5 ;  /* 0x0000000102029824 */ /* 0x000fe400078e0a05 */
[----:B------:R-:W-:Y:S01]  /*1a650*/  @!P1 VIADD R8, R8, 0x1 ;  /* 0x0000000108089836 */ /* 0x000fe20000000000 */
[----:B------:R-:W-:Y:S02]  /*1a660*/  ISETP.NE.AND P1, PT, R0, RZ, PT ;  /* 0x000000ff0000720c */ /* 0x000fe40003f25270 */
[----:B------:R-:W-:Y:S02]  /*1a670*/  ISETP.GE.U32.AND P0, PT, R2, R5, PT ;  /* 0x000000050200720c */ /* 0x000fe40003f06070 */
[----:B------:R-:W-:-:S04]  /*1a680*/  IABS R5, R7 ;  /* 0x0000000700057213 */ /* 0x000fc80000000000 */
        /* <DEDUP_REMOVED lines=9> */
[----:B------:R-:W-:-:S03]  /*1a720*/  LOP3.LUT R2, R4, R0, RZ, 0x3c, !PT ;  /* 0x0000000004027212 */ /* 0x000fc600078e3cff */
[----:B------:R-:W-:Y:S01]  /*1a730*/  IMAD.MOV.U32 R3, RZ, RZ, R8 ;  /* 0x000000ffff037224 */ /* 0x000fe200078e0008 */
[----:B------:R-:W-:Y:S02]  /*1a740*/  ISETP.GE.AND P2, PT, R2, RZ, PT ;  /* 0x000000ff0200720c */ /* 0x000fe40003f46270 */
[----:B------:R-:W-:-:S05]  /*1a750*/  IABS R8, R7 ;  /* 0x0000000700087213 */ /* 0x000fca0000000000 */
[----:B------:R-:W-:-:S06]  /*1a760*/  IMAD.MOV R8, RZ, RZ, -R8 ;  /* 0x000000ffff087224 */ /* 0x000fcc00078e0a08 */
        /* <DEDUP_REMOVED lines=9> */
[----:B------:R-:W-:Y:S01]  /*1a800*/  ISETP.GE.U32.AND P0, PT, R2, R5, PT ;  /* 0x000000050200720c */ /* 0x000fe20003f06070 */
[----:B------:R-:W-:Y:S01]  /*1a810*/  IMAD.MOV R5, RZ, RZ, -R3 ;  /* 0x000000ffff057224 */ /* 0x000fe200078e0a03 */
[----:B------:R-:W-:-:S03]  /*1a820*/  LOP3.LUT R2, R3, R7, RZ, 0x3c, !PT ;  /* 0x0000000703027212 */ /* 0x000fc600078e3cff */
[----:B------:R-:W-:Y:S01]  /*1a830*/  IMAD R4, R0, R5, R4 ;  /* 0x0000000500047224 */ /* 0x000fe200078e0204 */
        /* <DEDUP_REMOVED lines=10> */
.L_x_2570:
[----:B-1-3--:R-:W3:Y:S01]  /*1a8e0*/  LDL R5, [R1+0xc] ;  /* 0x00000c0001057983 */ /* 0x00aee20000100800 */
[----:B0-2-4-:R-:W3:Y:S02]  /*1a8f0*/  LDC.64 R2, c[0x0][0xc90] ;  /* 0x00032400ff027b82 */ /* 0x015ee40000000a00 */
[----:B---3--:R-:W-:-:S05]  /*1a900*/  IMAD.WIDE R2, R5, 0x4, R2 ;  /* 0x0000000405027825 */ /* 0x008fca00078e0202 */
[----:B------:R-:W2:Y:S02]  /*1a910*/  LDG.E R6, desc[UR40][R2.64] ;  /* 0x0000002802067981 */ /* 0x000ea4000c1e1900 */
[----:B--2---:R-:W-:-:S05]  /*1a920*/  IMAD R5, R0, R6, RZ ;  /* 0x0000000600057224 */ /* 0x004fca00078e02ff */
[----:B------:R-:W-:-:S04]  /*1a930*/  IABS R7, R5 ;  /* 0x0000000500077213 */ /* 0x000fc80000000000 */
[----:B------:R-:W0:Y:S08]  /*1a940*/  I2F.RP R10, R7 ;  /* 0x00000007000a7306 */ /* 0x000e300000209400 */
[----:B0-----:R-:W0:Y:S02]  /*1a950*/  MUFU.RCP R10, R10 ;  /* 0x0000000a000a7308 */ /* 0x001e240000001000 */
[----:B0-----:R-:W-:-:S06]  /*1a960*/  VIADD R11, R10, 0xffffffe ;  /* 0x0ffffffe0a0b7836 */ /* 0x001fcc0000000000 */
[----:B------:R-:W0:Y:S02]  /*1a970*/  F2I.FTZ.U32.TRUNC.NTZ R3, R11 ;  /* 0x0000000b00037305 */ /* 0x000e24000021f000 */
[----:B0-----:R-:W-:-:S04]  /*1a980*/  IMAD.MOV R2, RZ, RZ, -R3 ;  /* 0x000000ffff027224 */ /* 0x001fc800078e0a03 */
        /* <DEDUP_REMOVED lines=18> */
[----:B------:R-:W-:Y:S02]  /*1aab0*/  IMAD R7, R6, R2, RZ ;  /* 0x0000000206077224 */ /* 0x000fe400078e02ff */
[----:B------:R-:W-:Y:S02]  /*1aac0*/  IMAD.MOV R2, RZ, RZ, -R2 ;  /* 0x000000ffff027224 */ /* 0x000fe400078e0a02 */
[----:B------:R-:W-:Y:S02]  /*1aad0*/  IMAD.MOV R3, RZ, RZ, -R7 ;  /* 0x000000ffff037224 */ /* 0x000fe400078e0a07 */
[----:B------:R-:W-:-:S03]  /*1aae0*/  IMAD R4, R5, R2, R4 ;  /* 0x0000000205047224 */ /* 0x000fc600078e0204 */
[----:B------:R-:W-:Y:S02]  /*1aaf0*/  VIADDMNMX R6, R3, R8, R6, PT ;  /* 0x0000000803067246 */ /* 0x000fe40003800106 */
[----:B------:R-:W-:Y:S02]  /*1ab00*/  IADD3 R7, R7, 0x1000000, R4 ;  /* 0x0100000007077810 */ /* 0x000fe40007ffe004 */
        /* <DEDUP_REMOVED lines=25> */
[----:B------:R-:W-:Y:S02]  /*1aca0*/  IMAD R3, R2, R6, R7 ;  /* 0x0000000602037224 */ /* 0x000fe400078e0207 */
[----:B------:R-:W-:-:S03]  /*1acb0*/  IMAD.MOV.U32 R4, RZ, RZ, R2 ;  /* 0x000000ffff047224 */ /* 0x000fc600078e0002 */
[----:B------:R1:W-:Y:S04]  /*1acc0*/  STL [R1+0x8], R3 ;  /* 0x0000080301007387 */ /* 0x0003e80000100800 */
.L_x_2571:
[----:B-1----:R-:W-:-:S05]  /*1acd0*/  LOP3.LUT R3, RZ, R4, RZ, 0x33, !PT ;  /* 0x00000004ff037212 */ /* 0x002fca00078e33ff */
[----:B------:R-:W-:-:S05]  /*1ace0*/  IMAD.IADD R0, R0, 0x1, R3 ;  /* 0x0000000100007824 */ /* 0x000fca00078e0203 */
[----:B------:R1:W-:Y:S01]  /*1acf0*/  STL [R1+0x4], R0 ;  /* 0x0000040001007387 */ /* 0x0003e20000100800 */
[----:B------:R-:W-:Y:S05]  /*1ad00*/  BRA `(.L_x_2572) ;  /* 0x0000000000287947 */ /* 0x000fea0003800000 */
.L_x_2564:
        /* <DEDUP_REMOVED lines=10> */
.L_x_2572:
[----:B0-----:R-:W2:Y:S04]  /*1adb0*/  LDL R3, [R1+0x8] ;  /* 0x0000080001037983 */ /* 0x001ea80000100800 */
[----:B------:R-:W3:Y:S04]  /*1adc0*/  LDL R2, [R1+0xc] ;  /* 0x00000c0001027983 */ /* 0x000ee80000100800 */
[----:B------:R-:W4:Y:S04]  /*1add0*/  LDL R5, [R1+0x4] ;  /* 0x0000040001057983 */ /* 0x000f280000100800 */
[----:B------:R-:W4:Y:S01]  /*1ade0*/  LDL R4, [R1] ;  /* 0x0000000001047983 */ /* 0x000f220000100800 */
[----:B-1----:R-:W0:Y:S01]  /*1adf0*/  S2R R0, SR_TID.X ;  /* 0x0000000000007919 */ /* 0x002e220000002100 */
        /* <DEDUP_REMOVED lines=11> */
.L_x_2561:
[----:B---34-:R-:W3:Y:S01]  /*1aeb0*/  LDL R0, [R1+0xc] ;  /* 0x00000c0001007983 */ /* 0x018ee20000100800 */
[----:B------:R-:W-:Y:S02]  /*1aec0*/  ULDC UR4, c[0x0][0xc3c] ;  /* 0x00030f0000047ab9 */ /* 0x000fe40000000800 */
[----:B---3--:R-:W-:-:S13]  /*1aed0*/  ISETP.GE.AND P0, PT, R0, UR4, PT ;  /* 0x0000000400007c0c */ /* 0x008fda000bf06270 */
[----:B------:R-:W-:Y:S05]  /*1aee0*/  @!P0 BRA `(.L_x_2573) ;  /* 0xffffff9400c08947 */ /* 0x000fea000383ffff */
[----:B------:R-:W-:Y:S05]  /*1aef0*/  BSYNC B8 ;  /* 0x0000000000087941 */ /* 0x000fea0003800000 */
.L_x_2445:
[----:B---3--:R-:W3:Y:S01]  /*1af00*/  LDL.LU R0, [R1+0x48] ;  /* 0x0000480001007983 */ /* 0x008ee20000300800 */
[----:B------:R-:W-:Y:S01]  /*1af10*/  BSSY B0, `(.L_x_2574) ;  /* 0x000000b000007945 */ /* 0x000fe20003800000 */
[----:B01----:R-:W0:Y:S01]  /*1af20*/  S2R R5, SR_CgaCtaId ;  /* 0x0000000000057919 */ /* 0x003e220000008800 */
[----:B---3--:R-:W-:-:S05]  /*1af30*/  VIADD R0, R0, 0x1 ;  /* 0x0000000100007836 */ /* 0x008fca0000000000 */
[----:B--2---:R-:W-:-:S04]  /*1af40*/  LEA.HI R2, R0, R0, RZ, 0x1 ;  /* 0x0000000000027211 */ /* 0x004fc800078f08ff */
[----:B------:R-:W-:-:S05]  /*1af50*/  LOP3.LUT R3, R2, 0xfffffffe, RZ, 0xc0, !PT ;  /* 0xfffffffe02037812 */ /* 0x000fca00078ec0ff */
[----:B------:R-:W-:Y:S01]  /*1af60*/  IMAD.IADD R3, R0, 0x1, -R3 ;  /* 0x0000000100037824 */ /* 0x000fe200078e0a03 */
[----:B------:R-:W-:-:S04]  /*1af70*/  MOV R0, 0x400 ;  /* 0x0000040000007802 */ /* 0x000fc80000000f00 */
[----:B0-----:R-:W-:Y:S02]  /*1af80*/  LEA R0, R5, R0, 0x18 ;  /* 0x0000000005007211 */ /* 0x001fe400078ec0ff */
[----:B------:R-:W-:-:S04]  /*1af90*/  SHF.L.U32 R3, R3, 0x1f, RZ ;  /* 0x0000001f03037819 */ /* 0x000fc800000006ff */
[----:B------:R-:W0:Y:S02]  /*1afa0*/  SYNCS.PHASECHK.TRANS64.TRYWAIT P0, [R0+URZ+0x28c20], R3 ;  /* 0x028c2003000075a7 */ /* 0x000e24000800017f */
[----:B0-----:R-:W-:Y:S05]  /*1afb0*/  @!P0 BRA `(.L_x_2575) ;  /* 0x00000018009c8947 */ /* 0x001fea0003800000 */
.L_x_2637:
[----:B------:R-:W-:Y:S05]  /*1afc0*/  BSYNC B0 ;  /* 0x0000000000007941 */ /* 0x000fea0003800000 */
.L_x_2574:
[----:B------:R-:W-:-:S03]  /*1afd0*/  UMOV UR4, 0xffffffff ;  /* 0xffffffff00047882 */ /* 0x000fc60000000000 */
[----:B------:R-:W-:Y:S05]  /*1afe0*/  BRA.DIV UR4, `(.L_x_2576) ;  /* 0x0000001a04a47947 */ /* 0x000fea000b800000 */
[----:B------:R-:W1:Y:S02]  /*1aff0*/  S2R R2, SR_TID.X ;  /* 0x0000000000027919 */ /* 0x000e640000002100 */
[----:B-1----:R-:W-:-:S04]  /*1b000*/  SHF.R.U32.HI R2, RZ, 0x5, R2 ;  /* 0x00000005ff027819 */ /* 0x002fc80000011602 */
[----:B------:R-:W-:-:S05]  /*1b010*/  LOP3.LUT R2, R2, 0x3, RZ, 0xc0, !PT ;  /* 0x0000000302027812 */ /* 0x000fca00078ec0ff */
[----:B------:R1:W2:Y:S02]  /*1b020*/  SHFL.IDX PT, R14, R2, RZ, 0x1f ;  /* 0x00001fff020e7589 */ /* 0x0002a400000e0000 */
.L_x_2640:
[----:B--2---:R-:W-:Y:S01]  /*1b030*/  ISETP.NE.AND P0, PT, R14, RZ, PT ;  /* 0x000000ff0e00720c */ /* 0x004fe20003f05270 */
[----:B------:R-:W-:-:S12]  /*1b040*/  BSSY B0, `(.L_x_2577) ;  /* 0x0000027000007945 */ /* 0x000fd80003800000 */
[----:B------:R-:W-:Y:S05]  /*1b050*/  @P0 BRA `(.L_x_2578) ;  /* 0x0000000000940947 */ /* 0x000fea0003800000 */
[----:B------:R-:W-:-:S03]  /*1b060*/  UMOV UR4, 0xffffffff ;  /* 0xffffffff00047882 */ /* 0x000fc60000000000 */
[----:B------:R-:W-:Y:S05]  /*1b070*/  BRA.DIV UR4, `(.L_x_2579) ;  /* 0x0000001a04b47947 */ /* 0x000fea000b800000 */
[----:B------:R-:W-:-:S13]  /*1b080*/  ELECT P6, URZ, PT ;  /* 0x00000000003f782f */ /* 0x000fda00038c0000 */
.L_x_2643:
[----:B------:R-:W-:Y:S05]  /*1b090*/  @!P6 BRA `(.L_x_2578) ;  /* 0x000000000084e947 */ /* 0x000fea0003800000 */
[----:B------:R-:W-:-:S06]  /*1b0a0*/  ULOP3.LUT UR4, UR36, 0x2, URZ, 0xfc, !UPT ;  /* 0x0000000224047892 */ /* 0x000fcc000f8efc3f */
[----:B-1----:R-:W-:-:S05]  /*1b0b0*/  IMAD.U32 R2, RZ, RZ, UR4 ;  /* 0x00000004ff027e24 */ /* 0x002fca000f8e00ff */
[----:B------:R-:W-:-:S13]  /*1b0c0*/  ISETP.NE.AND P2, PT, R2, 0x3, PT ;  /* 0x000000030200780c */ /* 0x000fda0003f45270 */
[----:B------:R-:W-:Y:S05]  /*1b0d0*/  @!P2 BRA `(.L_x_2580) ;  /* 0x000000000004a947 */ /* 0x000fea0003800000 */
[----:B------:R-:W-:Y:S01]  /*1b0e0*/  BPT.TRAP 0x1 ;  /* 0x000000040000795c */ /* 0x000fe20000300000 */
.L_x_2580:
[----:B0-----:R-:W2:Y:S04]  /*1b0f0*/  LDL R3, [R1+0x10] ;  /* 0x0000100001037983 */ /* 0x001ea80000100800 */
[----:B------:R-:W3:Y:S01]  /*1b100*/  LDL.LU R7, [R1+0x14] ;  /* 0x0000140001077983 */ /* 0x000ee20000300800 */
[----:B------:R-:W-:-:S04]  /*1b110*/  VIADD R2, R0, 0x28c40 ;  /* 0x00028c4000027836 */ /* 0x000fc80000000000 */
[C---:B--2---:R-:W-:Y:S02]  /*1b120*/  IMAD R6, R3.reuse, 0x8, R2 ;  /* 0x0000000803067824 */ /* 0x044fe400078e0202 */
[----:B------:R-:W-:Y:S01]  /*1b130*/  VIADD R3, R3, 0x1 ;  /* 0x0000000103037836 */ /* 0x000fe20000000000 */
[----:B---3--:R-:W-:-:S04]  /*1b140*/  SHF.L.U32 R5, R7, 0x1f, RZ ;  /* 0x0000001f07057819 */ /* 0x008fc800000006ff */
[C---:B------:R-:W-:Y:S01]  /*1b150*/  ISETP.NE.AND P1, PT, R3.reuse, 0x2, PT ;  /* 0x000000020300780c */ /* 0x040fe20003f25270 */
[----:B------:R-:W0:Y:S03]  /*1b160*/  SYNCS.PHASECHK.TRANS64.TRYWAIT P0, [R6+URZ], R5 ;  /* 0x00000005060075a7 */ /* 0x000e26000800017f */
[----:B------:R-:W-:Y:S02]  /*1b170*/  SEL R4, RZ, 0x1, P1 ;  /* 0x00000001ff047807 */ /* 0x000fe40000800000 */
[----:B------:R-:W-:Y:S02]  /*1b180*/  SEL R3, R3, RZ, P1 ;  /* 0x000000ff03037207 */ /* 0x000fe40000800000 */
[----:B------:R-:W-:-:S03]  /*1b190*/  LOP3.LUT R4, R7, R4, RZ, 0x3c, !PT ;  /* 0x0000000407047212 */ /* 0x000fc600078e3cff */
[----:B------:R-:W-:Y:S01]  /*1b1a0*/  IMAD R7, R3, 0x8, R2 ;  /* 0x0000000803077824 */ /* 0x000fe200078e0202 */
[----:B------:R-:W-:Y:S01]  /*1b1b0*/  SHF.L.U32 R2, R4, 0x1f, RZ ;  /* 0x0000001f04027819 */ /* 0x000fe200000006ff */
[----:B0-----:R-:W-:Y:S06]  /*1b1c0*/  @!P0 BRA `(.L_x_2581) ;  /* 0x0000001800808947 */ /* 0x001fec0003800000 */
.L_x_2644:
[----:B------:R-:W1:Y:S02]  /*1b1d0*/  SYNCS.PHASECHK.TRANS64.TRYWAIT P0, [R7+URZ], R2 ;  /* 0x00000002070075a7 */ /* 0x000e64000800017f */
[----:B-1----:R-:W-:Y:S05]  /*1b1e0*/  @!P0 BRA `(.L_x_2582) ;  /* 0x00000018008c8947 */ /* 0x002fea0003800000 */
.L_x_2645:
[----:B------:R-:W-:Y:S05]  /*1b1f0*/  @!P2 BRA `(.L_x_2583) ;  /* 0x000000000004a947 */ /* 0x000fea0003800000 */
[----:B------:R-:W-:Y:S01]  /*1b200*/  BPT.TRAP 0x1 ;  /* 0x000000040000795c */ /* 0x000fe20000300000 */
.L_x_2583:
[----:B------:R-:W2:Y:S01]  /*1b210*/  LDL.LU R4, [R1+0x10] ;  /* 0x0000100001047983 */ /* 0x000ea20000300800 */
[----:B------:R-:W-:-:S04]  /*1b220*/  VIADD R0, R0, 0x28c60 ;  /* 0x00028c6000007836 */ /* 0x000fc80000000000 */
[----:B--2---:R-:W-:-:S04]  /*1b230*/  IMAD R4, R4, 0x8, R0 ;  /* 0x0000000804047824 */ /* 0x004fc800078e0200 */
[----:B------:R-:W2:Y:S02]  /*1b240*/  SYNCS.PHASECHK.TRANS64.TRYWAIT P0, [R4+URZ], R5 ;  /* 0x00000005040075a7 */ /* 0x000ea4000800017f */
[----:B--2---:R-:W-:Y:S05]  /*1b250*/  @!P0 BRA `(.L_x_2584) ;  /* 0x0000001800848947 */ /* 0x004fea0003800000 */
.L_x_2646:
[----:B------:R-:W-:-:S07]  /*1b260*/  IMAD R3, R3, 0x8, R0 ;  /* 0x0000000803037824 */ /* 0x000fce00078e0200 */
.L_x_2585:
[----:B---3--:R3:W4:Y:S02]  /*1b270*/  SYNCS.PHASECHK.TRANS64.TRYWAIT P0, [R3+URZ], R2 ;  /* 0x00000002030075a7 */ /* 0x008724000800017f */
[----:B----4-:R-:W-:Y:S05]  /*1b280*/  @!P0 NANOSLEEP.SYNCS 0x989680 ;  /* 0x009896800000895d */ /* 0x010fea0003900000 */
[----:B------:R-:W4:Y:S02]  /*1b290*/  @!P0 SYNCS.PHASECHK.TRANS64 P0, [R3+URZ], R2 ;  /* 0x00000002030085a7 */ /* 0x000f24000800007f */
[----:B----4-:R-:W-:Y:S05]  /*1b2a0*/  @!P0 BRA `(.L_x_2585) ;  /* 0xfffffffc00f08947 */ /* 0x010fea000383ffff */
.L_x_2578:
[----:B------:R-:W-:Y:S05]  /*1b2b0*/  BSYNC B0 ;  /* 0x0000000000007941 */ /* 0x000fea0003800000 */
.L_x_2577:
[----:B------:R-:W-:Y:S05]  /*1b2c0*/  EXIT ;  /* 0x000000000000794d */ /* 0x000fea0003800000 */
.L_x_2336:
[----:B0-----:R-:W-:-:S04]  /*1b2d0*/  IMAD.U32 R3, RZ, RZ, UR23 ;  /* 0x00000017ff037e24 */ /* 0x001fc8000f8e00ff */
[----:B------:R0:W1:Y:S03]  /*1b2e0*/  SYNCS.PHASECHK.TRANS64.TRYWAIT P1, [R3+URZ+0x28c50], R0 ;  /* 0x028c5000030075a7 */ /* 0x000066000802017f */
[----:B-1----:R-:W-:Y:S05]  /*1b2f0*/  @!P1 NANOSLEEP.SYNCS 0x989680 ;  /* 0x009896800000995d */ /* 0x002fea0003900000 */
[----:B------:R-:W1:Y:S02]  /*1b300*/  @!P1 SYNCS.PHASECHK.TRANS64 P1, [R3+URZ+0x28c50], R0 ;  /* 0x028c5000030095a7 */ /* 0x000e64000802007f */
[----:B-1----:R-:W-:Y:S05]  /*1b310*/  @!P1 BRA `(.L_x_2336) ;  /* 0xfffffffc00ec9947 */ /* 0x002fea000383ffff */
[----:B------:R-:W-:Y:S05]  /*1b320*/  BRA `(.L_x_2586) ;  /* 0xfffffe70009c7947 */ /* 0x000fea000383ffff */
.L_x_2341:
[----:B-1----:R-:W-:-:S04]  /*1b330*/  IMAD.U32 R3, RZ, RZ, UR23 ;  /* 0x00000017ff037e24 */ /* 0x002fc8000f8e00ff */
[----:B------:R1:W2:Y:S03]  /*1b340*/  SYNCS.PHASECHK.TRANS64.TRYWAIT P1, [R3+URZ+0x28c50], R0 ;  /* 0x028c5000030075a7 */ /* 0x0002a6000802017f */
[----:B--2---:R-:W-:Y:S05]  /*1b350*/  @!P1 NANOSLEEP.SYNCS 0x989680 ;  /* 0x009896800000995d */ /* 0x004fea0003900000 */
[----:B------:R-:W2:Y:S02]  /*1b360*/  @!P1 SYNCS.PHASECHK.TRANS64 P1, [R3+URZ+0x28c50], R0 ;  /* 0x028c5000030095a7 */ /* 0x000ea4000802007f */
[----:B--2---:R-:W-:Y:S05]  /*1b370*/  @!P1 BRA `(.L_x_2341) ;  /* 0xfffffffc00ec9947 */ /* 0x004fea000383ffff */
[----:B------:R-:W-:Y:S05]  /*1b380*/  BRA `(.L_x_2340) ;  /* 0xfffffe7c00a07947 */ /* 0x000fea000383ffff */
.L_x_2351:
[----:B0-----:R-:W-:-:S04]  /*1b390*/  IMAD.U32 R3, RZ, RZ, UR46 ;  /* 0x0000002eff037e24 */ /* 0x001fc8000f8e00ff */
[----:B------:R0:W1:Y:S03]  /*1b3a0*/  SYNCS.PHASECHK.TRANS64.TRYWAIT P1, [R3+URZ+0x28c00], R0 ;  /* 0x028c0000030075a7 */ /* 0x000066000802017f */
[----:B-1----:R-:W-:Y:S05]  /*1b3b0*/  @!P1 NANOSLEEP.SYNCS 0x989680 ;  /* 0x009896800000995d */ /* 0x002fea0003900000 */
[----:B------:R-:W1:Y:S02]  /*1b3c0*/  @!P1 SYNCS.PHASECHK.TRANS64 P1, [R3+URZ+0x28c00], R0 ;  /* 0x028c0000030095a7 */ /* 0x000e64000802007f */
[----:B-1----:R-:W-:Y:S05]  /*1b3d0*/  @!P1 BRA `(.L_x_2351) ;  /* 0xfffffffc00ec9947 */ /* 0x002fea000383ffff */
[----:B------:R-:W-:Y:S05]  /*1b3e0*/  BRA `(.L_x_2587) ;  /* 0xfffffe9400c47947 */ /* 0x000fea000383ffff */
.L_x_2355:
[----:B--2---:R2:W3:Y:S02]  /*1b3f0*/  SYNCS.PHASECHK.TRANS64.TRYWAIT P1, [R7+URZ+0x28c30], R8 ;  /* 0x028c3008070075a7 */ /* 0x0044e4000802017f */
[----:B---3--:R-:W-:Y:S05]  /*1b400*/  @!P1 NANOSLEEP.SYNCS 0x989680 ;  /* 0x009896800000995d */ /* 0x008fea0003900000 */
[----:B------:R-:W3:Y:S02]  /*1b410*/  @!P1 SYNCS.PHASECHK.TRANS64 P1, [R7+URZ+0x28c30], R8 ;  /* 0x028c3008070095a7 */ /* 0x000ee4000802007f */
[----:B---3--:R-:W-:Y:S05]  /*1b420*/  @!P1 BRA `(.L_x_2355) ;  /* 0xfffffffc00f09947 */ /* 0x008fea000383ffff */
[----:B------:R-:W-:Y:S05]  /*1b430*/  BRA `(.L_x_2354) ;  /* 0xfffffe9400e07947 */ /* 0x000fea000383ffff */
.L_x_2367:
[----:B--2---:R2:W3:Y:S02]  /*1b440*/  SYNCS.PHASECHK.TRANS64.TRYWAIT P2, [R7+URZ+0x28c50], R8 ;  /* 0x028c5008070075a7 */ /* 0x0044e4000804017f */
[----:B---3--:R-:W-:Y:S05]  /*1b450*/  @!P2 NANOSLEEP.SYNCS 0x989680 ;  /* 0x009896800000a95d */ /* 0x008fea0003900000 */
[----:B------:R-:W3:Y:S02]  /*1b460*/  @!P2 SYNCS.PHASECHK.TRANS64 P2, [R7+URZ+0x28c50], R8 ;  /* 0x028c50080700a5a7 */ /* 0x000ee4000804007f */
[----:B---3--:R-:W-:Y:S05]  /*1b470*/  @!P2 BRA `(.L_x_2367) ;  /* 0xfffffffc00f0a947 */ /* 0x008fea000383ffff */
[----:B------:R-:W-:Y:S05]  /*1b480*/  BRA `(.L_x_2366) ;  /* 0xfffffeb400847947 */ /* 0x000fea000383ffff */
.L_x_2375:
[----:B--2---:R-:W-:-:S04]  /*1b490*/  IMAD.U32 R8, RZ, RZ, UR28 ;  /* 0x0000001cff087e24 */ /* 0x004fc8000f8e00ff */
[----:B------:R2:W3:Y:S03]  /*1b4a0*/  SYNCS.PHASECHK.TRANS64.TRYWAIT P2, [R8+URZ+0x28c30], R7 ;  /* 0x028c3007080075a7 */ /* 0x0004e6000804017f */
[----:B---3--:R-:W-:Y:S05]  /*1b4b0*/  @!P2 NANOSLEEP.SYNCS 0x989680 ;  /* 0x009896800000a95d */ /* 0x008fea0003900000 */
[----:B------:R-:W3:Y:S02]  /*1b4c0*/  @!P2 SYNCS.PHASECHK.TRANS64 P2, [R8+URZ+0x28c30], R7 ;  /* 0x028c30070800a5a7 */ /* 0x000ee4000804007f */
[----:B---3--:R-:W-:Y:S05]  /*1b4d0*/  @!P2 BRA `(.L_x_2375) ;  /* 0xfffffffc00eca947 */ /* 0x008fea000383ffff */
[----:B------:R-:W-:Y:S05]  /*1b4e0*/  BRA `(.L_x_2374) ;  /* 0xfffffeb800d87947 */ /* 0x000fea000383ffff */
.L_x_2387:
[----:B-1----:R1:W2:Y:S02]  /*1b4f0*/  SYNCS.PHASECHK.TRANS64.TRYWAIT P2, [R168+URZ+0x28c50], R7 ;  /* 0x028c5007a80075a7 */ /* 0x0022a4000804017f */
[----:B--2---:R-:W-:Y:S05]  /*1b500*/  @!P2 NANOSLEEP.SYNCS 0x989680 ;  /* 0x009896800000a95d */ /* 0x004fea0003900000 */
[----:B------:R-:W2:Y:S02]  /*1b510*/  @!P2 SYNCS.PHASECHK.TRANS64 P2, [R168+URZ+0x28c50], R7 ;  /* 0x028c5007a800a5a7 */ /* 0x000ea4000804007f */
[----:B--2---:R-:W-:Y:S05]  /*1b520*/  @!P2 BRA `(.L_x_2387) ;  /* 0xfffffffc00f0a947 */ /* 0x004fea000383ffff */
[----:B------:R-:W-:Y:S05]  /*1b530*/  BRA `(.L_x_2386) ;  /* 0xfffffee000287947 */ /* 0x000fea000383ffff */
.L_x_2396:
[----:B---3--:R-:W-:-:S04]  /*1b540*/  IMAD.U32 R6, RZ, RZ, UR26 ;  /* 0x0000001aff067e24 */ /* 0x008fc8000f8e00ff */
[----:B------:R3:W4:Y:S03]  /*1b550*/  SYNCS.PHASECHK.TRANS64.TRYWAIT P2, [R6+URZ+0x28c30], R7 ;  /* 0x028c3007060075a7 */ /* 0x000726000804017f */
[----:B----4-:R-:W-:Y:S05]  /*1b560*/  @!P2 NANOSLEEP.SYNCS 0x989680 ;  /* 0x009896800000a95d */ /* 0x010fea0003900000 */
[----:B------:R-:W4:Y:S02]  /*1b570*/  @!P2 SYNCS.PHASECHK.TRANS64 P2, [R6+URZ+0x28c30], R7 ;  /* 0x028c30070600a5a7 */ /* 0x000f24000804007f */
[----:B----4-:R-:W-:Y:S05]  /*1b580*/  @!P2 BRA `(.L_x_2396) ;  /* 0xfffffffc00eca947 */ /* 0x010fea000383ffff */
[----:B------:R-:W-:Y:S05]  /*1b590*/  BRA `(.L_x_2395) ;  /* 0xfffffee400cc7947 */ /* 0x000fea000383ffff */
.L_x_2400:
[----:B--2---:R2:W3:Y:S02]  /*1b5a0*/  SYNCS.PHASECHK.TRANS64.TRYWAIT P2, [R9+URZ+0x28c50], R7 ;  /* 0x028c5007090075a7 */ /* 0x0044e4000804017f */
[----:B---3--:R-:W-:Y:S05]  /*1b5b0*/  @!P2 NANOSLEEP.SYNCS 0x989680 ;  /* 0x009896800000a95d */ /* 0x008fea0003900000 */
[----:B------:R-:W3:Y:S02]  /*1b5c0*/  @!P2 SYNCS.PHASECHK.TRANS64 P2, [R9+URZ+0x28c50], R7 ;  /* 0x028c50070900a5a7 */ /* 0x000ee4000804007f */
[----:B---3--:R-:W-:Y:S05]  /*1b5d0*/  @!P2 BRA `(.L_x_2400) ;  /* 0xfffffffc00f0a947 */ /* 0x008fea000383ffff */
[----:B------:R-:W-:Y:S05]  /*1b5e0*/  BRA `(.L_x_2399) ;  /* 0xfffffefc00ec7947 */ /* 0x000fea000383ffff */
.L_x_2406:
[----:B-1----:R-:W-:-:S04]  /*1b5f0*/  IMAD.U32 R6, RZ, RZ, UR27 ;  /* 0x0000001bff067e24 */ /* 0x002fc8000f8e00ff */
[----:B------:R1:W3:Y:S03]  /*1b600*/  SYNCS.PHASECHK.TRANS64.TRYWAIT P2, [R6+URZ+0x28c30], R7 ;  /* 0x028c3007060075a7 */ /* 0x0002e6000804017f */
[----:B---3--:R-:W-:Y:S05]  /*1b610*/  @!P2 NANOSLEEP.SYNCS 0x989680 ;  /* 0x009896800000a95d */ /* 0x008fea0003900000 */
[----:B------:R-:W3:Y:S02]  /*1b620*/  @!P2 SYNCS.PHASECHK.TRANS64 P2, [R6+URZ+0x28c30], R7 ;  /* 0x028c30070600a5a7 */ /* 0x000ee4000804007f */
[----:B---3--:R-:W-:Y:S05]  /*1b630*/  @!P2 BRA `(.L_x_2406) ;  /* 0xfffffffc00eca947 */ /* 0x008fea000383ffff */
[----:B------:R-:W-:Y:S05]  /*1b640*/  BRA `(.L_x_2405) ;  /* 0xffffff0000e07947 */ /* 0x000fea000383ffff */
.L_x_2418:
[----:B--2---:R2:W3:Y:S02]  /*1b650*/  SYNCS.PHASECHK.TRANS64.TRYWAIT P2, [R20+URZ+0x28c50], R7 ;  /* 0x028c5007140075a7 */ /* 0x0044e4000804017f */
[----:B---3--:R-:W-:Y:S05]  /*1b660*/  @!P2 NANOSLEEP.SYNCS 0x989680 ;  /* 0x009896800000a95d */ /* 0x008fea0003900000 */
[----:B------:R-:W3:Y:S02]  /*1b670*/  @!P2 SYNCS.PHASECHK.TRANS64 P2, [R20+URZ+0x28c50], R7 ;  /* 0x028c50071400a5a7 */ /* 0x000ee4000804007f */
[----:B---3--:R-:W-:Y:S05]  /*1b680*/  @!P2 BRA `(.L_x_2418) ;  /* 0xfffffffc00f0a947 */ /* 0x008fea000383ffff */
[----:B------:R-:W-:Y:S05]  /*1b690*/  BRA `(.L_x_2417) ;  /* 0xffffff2400ac7947 */ /* 0x000fea000383ffff */
.L_x_2467:
[----:B-1----:R-:W1:Y:S01]  /*1b6a0*/  S2R R4, SR_TID.X ;  /* 0x0000000000047919 */ /* 0x002e620000002100 */
[----:B------:R-:W-:Y:S01]  /*1b6b0*/  BSSY B0, `(.L_x_2588) ;  /* 0x000000a000007945 */ /* 0x000fe20003800000 */
[----:B------:R-:W-:Y:S02]  /*1b6c0*/  IMAD.MOV.U32 R12, RZ, RZ, RZ ;  /* 0x000000ffff0c7224 */ /* 0x000fe400078e00ff */
[----:B------:R-:W-:Y:S02]  /*1b6d0*/  IMAD.MOV.U32 R11, RZ, RZ, 0x1f ;  /* 0x0000001fff0b7424 */ /* 0x000fe400078e00ff */
[----:B------:R-:W-:Y:S01]  /*1b6e0*/  IMAD.MOV.U32 R15, RZ, RZ, -0x1 ;  /* 0xffffffffff0f7424 */ /* 0x000fe200078e00ff */
[----:B-1----:R-:W-:-:S04]  /*1b6f0*/  SHF.R.U32.HI R4, RZ, 0x5, R4 ;  /* 0x00000005ff047819 */ /* 0x002fc80000011604 */
[----:B------:R-:W-:-:S05]  /*1b700*/  LOP3.LUT R4, R4, 0x3, RZ, 0xc0, !PT ;  /* 0x0000000304047812 */ /* 0x000fca00078ec0ff */
[----:B------:R-:W-:-:S07]  /*1b710*/  IMAD.MOV.U32 R13, RZ, RZ, R4 ;  /* 0x000000ffff0d7224 */ /* 0x000fce00078e0004 */
[----:B0-2---:R-:W-:Y:S05]  /*1b720*/  WARPSYNC.COLLECTIVE R15, `(.L_x_2589) ;  /* 0x000000000f087348 */ /* 0x005fea0003c00000 */
[----:B------:R1:W3:Y:S02]  /*1b730*/  SHFL.IDX P6, R14, R13, R12, R11 ;  /* 0x0000000c0d0e7389 */ /* 0x0002e400000c000b */
[----:B0123--:R-:W-:Y:S01]  /*1b740*/  ENDCOLLECTIVE ;  /* 0x000000000000791b */ /* 0x00ffe20003800000 */
.L_x_2589:
[----:B------:R-:W-:Y:S05]  /*1b750*/  BSYNC B0 ;  /* 0x0000000000007941 */ /* 0x000fea0003800000 */
.L_x_2588:
[----:B------:R-:W-:Y:S05]  /*1b760*/  BRA `(.L_x_2590) ;  /* 0xffffffa000307947 */ /* 0x000fea000383ffff */
.L_x_2469:
[----:B------:R-:W-:Y:S01]  /*1b770*/  BSSY B0, `(.L_x_2591) ;  /* 0x0000006000007945 */ /* 0x000fe20003800000 */
[----:B------:R-:W-:-:S07]  /*1b780*/  IMAD.MOV.U32 R15, RZ, RZ, -0x1 ;  /* 0xffffffffff0f7424 */ /* 0x000fce00078e00ff */
[----:B012---:R-:W-:Y:S05]  /*1b790*/  WARPSYNC.COLLECTIVE R15, `(.L_x_2592) ;  /* 0x000000000f0c7348 */ /* 0x007fea0003c00000 */
[----:B------:R-:W-:Y:S02]  /*1b7a0*/  ELECT P6, UR62, PT ;  /* 0x00000000003e782f */ /* 0x000fe400038c0000 */
[----:B------:R-:W-:Y:S01]  /*1b7b0*/  MOV R14, UR62 ;  /* 0x0000003e000e7c02 */ /* 0x000fe20008000f00 */
[----:B012---:R-:W-:Y:S10]  /*1b7c0*/  ENDCOLLECTIVE ;  /* 0x000000000000791b */ /* 0x007ff40003800000 */
.L_x_2592:
[----:B------:R-:W-:Y:S05]  /*1b7d0*/  BSYNC B0 ;  /* 0x0000000000007941 */ /* 0x000fea0003800000 */
.L_x_2591:
[----:B------:R-:W-:Y:S05]  /*1b7e0*/  BRA `(.L_x_2593) ;  /* 0xffffffa000347947 */ /* 0x000fea000383ffff */
.L_x_2471:
[----:B---3--:R3:W4:Y:S02]  /*1b7f0*/  SYNCS.PHASECHK.TRANS64.TRYWAIT P0, [R0+URZ+0x28c40], R2 ;  /* 0x028c4002000075a7 */ /* 0x008724000800017f */
[----:B----4-:R-:W-:Y:S05]  /*1b800*/  @!P0 NANOSLEEP.SYNCS 0x989680 ;  /* 0x009896800000895d */ /* 0x010fea0003900000 */
[----:B------:R-:W4:Y:S02]  /*1b810*/  @!P0 SYNCS.PHASECHK.TRANS64 P0, [R0+URZ+0x28c40], R2 ;  /* 0x028c4002000085a7 */ /* 0x000f24000800007f */
[----:B----4-:R-:W-:Y:S05]  /*1b820*/  @!P0 BRA `(.L_x_2471) ;  /* 0xfffffffc00f08947 */ /* 0x010fea000383ffff */
[----:B------:R-:W-:Y:S05]  /*1b830*/  BRA `(.L_x_2594) ;  /* 0xffffffa000987947 */ /* 0x000fea000383ffff */
.L_x_2475:
[----:B------:R-:W2:Y:S01]  /*1b840*/  LDL.LU R11, [R1+0x28] ;  /* 0x00002800010b7983 */ /* 0x000ea20000300800 */
[----:B------:R-:W-:Y:S02]  /*1b850*/  IMAD.MOV.U32 R5, RZ, RZ, R12 ;  /* 0x000000ffff057224 */ /* 0x000fe400078e000c */
[----:B------:R-:W-:Y:S02]  /*1b860*/  IMAD.MOV.U32 R13, RZ, RZ, R0 ;  /* 0x000000ffff0d7224 */ /* 0x000fe400078e0000 */
[----:B------:R-:W-:Y:S02]  /*1b870*/  IMAD.MOV.U32 R12, RZ, RZ, RZ ;  /* 0x000000ffff0c7224 */ /* 0x000fe400078e00ff */
[----:B------:R-:W-:Y:S02]  /*1b880*/  IMAD.MOV.U32 R15, RZ, RZ, -0x1 ;  /* 0xffffffffff0f7424 */ /* 0x000fe400078e00ff */
[----:B------:R-:W-:-:S04]  /*1b890*/  IMAD.IADD R3, R10, 0x1, R5 ;  /* 0x000000010a037824 */ /* 0x000fc800078e0205 */
[----:B------:R-:W-:Y:S02]  /*1b8a0*/  VIADD R5, R3, 0x10 ;  /* 0x0000001003057836 */ /* 0x000fe40000000000 */
[----:B--2---:R-:W-:Y:S02]  /*1b8b0*/  IMAD R2, R11, R7, RZ ;  /* 0x000000070b027224 */ /* 0x004fe400078e02ff */
[----:B------:R-:W-:-:S03]  /*1b8c0*/  IMAD.MOV.U32 R11, RZ, RZ, 0x181f ;  /* 0x0000181fff0b7424 */ /* 0x000fc600078e00ff */
[----:B------:R-:W-:-:S13]  /*1b8d0*/  ISETP.GE.AND P1, PT, R3, R2, PT ;  /* 0x000000020300720c */ /* 0x000fda0003f26270 */
[----:B-----5:R-:W-:Y:S05]  /*1b8e0*/  WARPSYNC.COLLECTIVE R15, `(.L_x_2595) ;  /* 0x000000000f087348 */ /* 0x020fea0003c00000 */
[----:B------:R0:W1:Y:S02]  /*1b8f0*/  SHFL.IDX P6, R14, R13, R12, R11 ;  /* 0x0000000c0d0e7389 */ /* 0x00006400000c000b */
[----:B01---5:R-:W-:Y:S01]  /*1b900*/  ENDCOLLECTIVE ;  /* 0x000000000000791b */ /* 0x023fe20003800000 */
.L_x_2595:
[----:B------:R-:W-:Y:S02]  /*1b910*/  IMAD.MOV.U32 R13, RZ, RZ, R4 ;  /* 0x000000ffff0d7224 */ /* 0x000fe400078e0004 */
[----:B------:R-:W-:-:S07]  /*1b920*/  IMAD.MOV.U32 R6, RZ, RZ, R14 ;  /* 0x000000ffff067224 */ /* 0x000fce00078e000e */
[----:B------:R-:W-:Y:S05]  /*1b930*/  WARPSYNC.COLLECTIVE R15, `(.L_x_2596) ;  /* 0x000000000f087348 */ /* 0x000fea0003c00000 */
[----:B------:R0:W1:Y:S02]  /*1b940*/  SHFL.IDX P6, R14, R13, R12, R11 ;  /* 0x0000000c0d0e7389 */ /* 0x00006400000c000b */
[----:B01----:R-:W-:Y:S01]  /*1b950*/  ENDCOLLECTIVE ;  /* 0x000000000000791b */ /* 0x003fe20003800000 */
.L_x_2596:
[----:B------:R-:W-:Y:S02]  /*1b960*/  IMAD.MOV.U32 R13, RZ, RZ, R0 ;  /* 0x000000ffff0d7224 */ /* 0x000fe400078e0000 */
[----:B------:R-:W-:Y:S02]  /*1b970*/  IMAD.MOV.U32 R12, RZ, RZ, 0x1 ;  /* 0x00000001ff0c7424 */ /* 0x000fe400078e00ff */
[----:B------:R-:W-:-:S07]  /*1b980*/  IMAD.MOV.U32 R7, RZ, RZ, R14 ;  /* 0x000000ffff077224 */ /* 0x000fce00078e000e */
[----:B------:R-:W-:Y:S05]  /*1b990*/  WARPSYNC.COLLECTIVE R15, `(.L_x_2597) ;  /* 0x000000000f087348 */ /* 0x000fea0003c00000 */
[----:B------:R0:W1:Y:S02]  /*1b9a0*/  SHFL.IDX P6, R14, R13, R12, R11 ;  /* 0x0000000c0d0e7389 */ /* 0x00006400000c000b */
[----:B01----:R-:W-:Y:S01]  /*1b9b0*/  ENDCOLLECTIVE ;  /* 0x000000000000791b */ /* 0x003fe20003800000 */
.L_x_2597:
        /* <DEDUP_REMOVED lines=15> */
.L_x_2598:
[----:B------:R-:W-:Y:S02]  /*1bab0*/  IMAD.MOV.U32 R13, RZ, RZ, R0 ;  /* 0x000000ffff0d7224 */ /* 0x000fe400078e0000 */
[----:B------:R-:W-:Y:S02]  /*1bac0*/  IMAD.MOV.U32 R12, RZ, RZ, 0x2 ;  /* 0x00000002ff0c7424 */ /* 0x000fe400078e00ff */
[----:B------:R-:W-:-:S07]  /*1bad0*/  IMAD.MOV.U32 R5, RZ, RZ, R14 ;  /* 0x000000ffff057224 */ /* 0x000fce00078e000e */
[----:B------:R-:W-:Y:S05]  /*1bae0*/  WARPSYNC.COLLECTIVE R15, `(.L_x_2599) ;  /* 0x000000000f087348 */ /* 0x000fea0003c00000 */
[----:B------:R0:W1:Y:S02]  /*1baf0*/  SHFL.IDX P6, R14, R13, R12, R11 ;  /* 0x0000000c0d0e7389 */ /* 0x00006400000c000b */
[----:B01----:R-:W-:Y:S01]  /*1bb00*/  ENDCOLLECTIVE ;  /* 0x000000000000791b */ /* 0x003fe20003800000 */
.L_x_2599:
        /* <DEDUP_REMOVED lines=15> */
.L_x_2600:
[----:B------:R-:W-:Y:S02]  /*1bc00*/  IMAD.MOV.U32 R13, RZ, RZ, R0 ;  /* 0x000000ffff0d7224 */ /* 0x000fe400078e0000 */
[----:B------:R-:W-:Y:S02]  /*1bc10*/  IMAD.MOV.U32 R12, RZ, RZ, 0x3 ;  /* 0x00000003ff0c7424 */ /* 0x000fe400078e00ff */
[----:B------:R-:W-:-:S07]  /*1bc20*/  IMAD.MOV.U32 R5, RZ, RZ, R14 ;  /* 0x000000ffff057224 */ /* 0x000fce00078e000e */
[----:B------:R-:W-:Y:S05]  /*1bc30*/  WARPSYNC.COLLECTIVE R15, `(.L_x_2601) ;  /* 0x000000000f087348 */ /* 0x000fea0003c00000 */
[----:B------:R0:W1:Y:S02]  /*1bc40*/  SHFL.IDX P6, R14, R13, R12, R11 ;  /* 0x0000000c0d0e7389 */ /* 0x00006400000c000b */
[----:B01----:R-:W-:Y:S01]  /*1bc50*/  ENDCOLLECTIVE ;  /* 0x000000000000791b */ /* 0x003fe20003800000 */
.L_x_2601:
        /* <DEDUP_REMOVED lines=13> */
.L_x_2602:
[----:B------:R-:W-:Y:S01]  /*1bd30*/  IMAD.MOV.U32 R4, RZ, RZ, R14 ;  /* 0x000000ffff047224 */ /* 0x000fe200078e000e */
[----:B------:R-:W-:Y:S06]  /*1bd40*/  BRA `(.L_x_2603) ;  /* 0xffffffa400d87947 */ /* 0x000fec000383ffff */
.L_x_2478:
[----:B-1----:R1:W2:Y:S02]  /*1bd50*/  SYNCS.PHASECHK.TRANS64.TRYWAIT P0, [R19+URZ+0x28c20], R0 ;  /* 0x028c2000130075a7 */ /* 0x0022a4000800017f */
[----:B--2---:R-:W-:Y:S05]  /*1bd60*/  @!P0 NANOSLEEP.SYNCS 0x989680 ;  /* 0x009896800000895d */ /* 0x004fea0003900000 */
[----:B------:R-:W2:Y:S02]  /*1bd70*/  @!P0 SYNCS.PHASECHK.TRANS64 P0, [R19+URZ+0x28c20], R0 ;  /* 0x028c2000130085a7 */ /* 0x000ea4000800007f */
[----:B--2---:R-:W-:Y:S05]  /*1bd80*/  @!P0 BRA `(.L_x_2478) ;  /* 0xfffffffc00f08947 */ /* 0x004fea000383ffff */
[----:B------:R-:W-:Y:S05]  /*1bd90*/  BRA `(.L_x_2604) ;  /* 0xffffffa800347947 */ /* 0x000fea000383ffff */
.L_x_2482:
[----:B-1----:R1:W2:Y:S02]  /*1bda0*/  SYNCS.PHASECHK.TRANS64.TRYWAIT P0, [R0+URZ+0x28c60], R2 ;  /* 0x028c6002000075a7 */ /* 0x0022a4000800017f */
[----:B--2---:R-:W-:Y:S05]  /*1bdb0*/  @!P0 NANOSLEEP.SYNCS 0x989680 ;  /* 0x009896800000895d */ /* 0x004fea0003900000 */
[----:B------:R-:W2:Y:S02]  /*1bdc0*/  @!P0 SYNCS.PHASECHK.TRANS64 P0, [R0+URZ+0x28c60], R2 ;  /* 0x028c6002000085a7 */ /* 0x000ea4000800007f */
[----:B--2---:R-:W-:Y:S05]  /*1bdd0*/  @!P0 BRA `(.L_x_2482) ;  /* 0xfffffffc00f08947 */ /* 0x004fea000383ffff */
[----:B------:R-:W-:Y:S05]  /*1bde0*/  BRA `(.L_x_2605) ;  /* 0xffffffa800587947 */ /* 0x000fea000383ffff */
.L_x_2501:
[----:B-1----:R1:W2:Y:S02]  /*1bdf0*/  SYNCS.PHASECHK.TRANS64.TRYWAIT P0, [R3+URZ+0x28c40], R2 ;  /* 0x028c4002030075a7 */ /* 0x0022a4000800017f */
[----:B--2---:R-:W-:Y:S05]  /*1be00*/  @!P0 NANOSLEEP.SYNCS 0x989680 ;  /* 0x009896800000895d */ /* 0x004fea0003900000 */
[----:B------:R-:W2:Y:S02]  /*1be10*/  @!P0 SYNCS.PHASECHK.TRANS64 P0, [R3+URZ+0x28c40], R2 ;  /* 0x028c4002030085a7 */ /* 0x000ea4000800007f */
[----:B--2---:R-:W-:Y:S05]  /*1be20*/  @!P0 BRA `(.L_x_2501) ;  /* 0xfffffffc00f08947 */ /* 0x004fea000383ffff */
[----:B------:R-:W-:Y:S05]  /*1be30*/  BRA `(.L_x_2606) ;  /* 0xffffffb400887947 */ /* 0x000fea000383ffff */
.L_x_2506:
[----:B--2---:R2:W3:Y:S02]  /*1be40*/  SYNCS.PHASECHK.TRANS64.TRYWAIT P0, [R3+URZ+0x28c60], R2 ;  /* 0x028c6002030075a7 */ /* 0x0044e4000800017f */
[----:B---3--:R-:W-:Y:S05]  /*1be50*/  @!P0 NANOSLEEP.SYNCS 0x989680 ;  /* 0x009896800000895d */ /* 0x008fea0003900000 */
[----:B------:R-:W3:Y:S02]  /*1be60*/  @!P0 SYNCS.PHASECHK.TRANS64 P0, [R3+URZ+0x28c60], R2 ;  /* 0x028c6002030085a7 */ /* 0x000ee4000800007f */
[----:B---3--:R-:W-:Y:S05]  /*1be70*/  @!P0 BRA `(.L_x_2506) ;  /* 0xfffffffc00f08947 */ /* 0x008fea000383ffff */
[----:B------:R-:W-:Y:S05]  /*1be80*/  BRA `(.L_x_2607) ;  /* 0xffffffb800087947 */ /* 0x000fea000383ffff */
.L_x_2521:
[----:B0-----:R0:W1:Y:S02]  /*1be90*/  SYNCS.PHASECHK.TRANS64.TRYWAIT P0, [R4+URZ+0x28c40], R2 ;  /* 0x028c4002040075a7 */ /* 0x001064000800017f */
[----:B-1----:R-:W-:Y:S05]  /*1bea0*/  @!P0 NANOSLEEP.SYNCS 0x989680 ;  /* 0x009896800000895d */ /* 0x002fea0003900000 */
[----:B------:R-:W1:Y:S02]  /*1beb0*/  @!P0 SYNCS.PHASECHK.TRANS64 P0, [R4+URZ+0x28c40], R2 ;  /* 0x028c4002040085a7 */ /* 0x000e64000800007f */
[----:B-1----:R-:W-:Y:S05]  /*1bec0*/  @!P0 BRA `(.L_x_2521) ;  /* 0xfffffffc00f08947 */ /* 0x002fea000383ffff */
[----:B------:R-:W-:Y:S05]  /*1bed0*/  BRA `(.L_x_2608) ;  /* 0xffffffc000e47947 */ /* 0x000fea000383ffff */
.L_x_2526:
[----:B-1----:R1:W2:Y:S02]  /*1bee0*/  SYNCS.PHASECHK.TRANS64.TRYWAIT P0, [R4+URZ+0x28c60], R2 ;  /* 0x028c6002040075a7 */ /* 0x0022a4000800017f */
[----:B--2---:R-:W-:Y:S05]  /*1bef0*/  @!P0 NANOSLEEP.SYNCS 0x989680 ;  /* 0x009896800000895d */ /* 0x004fea0003900000 */
[----:B------:R-:W2:Y:S02]  /*1bf00*/  @!P0 SYNCS.PHASECHK.TRANS64 P0, [R4+URZ+0x28c60], R2 ;  /* 0x028c6002040085a7 */ /* 0x000ea4000800007f */
[----:B--2---:R-:W-:Y:S05]  /*1bf10*/  @!P0 BRA `(.L_x_2526) ;  /* 0xfffffffc00f08947 */ /* 0x004fea000383ffff */
[----:B------:R-:W-:Y:S05]  /*1bf20*/  BRA `(.L_x_2609) ;  /* 0xffffffc400607947 */ /* 0x000fea000383ffff */
.L_x_2541:
[----:B-1----:R1:W2:Y:S02]  /*1bf30*/  SYNCS.PHASECHK.TRANS64.TRYWAIT P0, [R4+URZ+0x28c40], R2 ;  /* 0x028c4002040075a7 */ /* 0x0022a4000800017f */
[----:B--2---:R-:W-:Y:S05]  /*1bf40*/  @!P0 NANOSLEEP.SYNCS 0x989680 ;  /* 0x009896800000895d */ /* 0x004fea0003900000 */
[----:B------:R-:W2:Y:S02]  /*1bf50*/  @!P0 SYNCS.PHASECHK.TRANS64 P0, [R4+URZ+0x28c40], R2 ;  /* 0x028c4002040085a7 */ /* 0x000ea4000800007f */
[----:B--2---:R-:W-:Y:S05]  /*1bf60*/  @!P0 BRA `(.L_x_2541) ;  /* 0xfffffffc00f08947 */ /* 0x004fea000383ffff */
[----:B------:R-:W-:Y:S05]  /*1bf70*/  BRA `(.L_x_2610) ;  /* 0xffffffd000207947 */ /* 0x000fea000383ffff */
.L_x_2546:
[----:B0-----:R0:W2:Y:S02]  /*1bf80*/  SYNCS.PHASECHK.TRANS64.TRYWAIT P0, [R4+URZ+0x28c60], R2 ;  /* 0x028c6002040075a7 */ /* 0x0010a4000800017f */
[----:B--2---:R-:W-:Y:S05]  /*1bf90*/  @!P0 NANOSLEEP.SYNCS 0x989680 ;  /* 0x009896800000895d */ /* 0x004fea0003900000 */
[----:B------:R-:W2:Y:S02]  /*1bfa0*/  @!P0 SYNCS.PHASECHK.TRANS64 P0, [R4+URZ+0x28c60], R2 ;  /* 0x028c6002040085a7 */ /* 0x000ea4000800007f */
[----:B--2---:R-:W-:Y:S05]  /*1bfb0*/  @!P0 BRA `(.L_x_2546) ;  /* 0xfffffffc00f08947 */ /* 0x004fea000383ffff */
[----:B------:R-:W-:Y:S05]  /*1bfc0*/  BRA `(.L_x_2611) ;  /* 0xffffffd000a07947 */ /* 0x000fea000383ffff */
.L_x_2562:
[----:B---34-:R-:W3:Y:S01]  /*1bfd0*/  LDL R0, [R1] ;  /* 0x0000000001007983 */ /* 0x018ee20000100800 */
[----:B------:R-:W-:Y:S01]  /*1bfe0*/  BSSY B0, `(.L_x_2612) ;  /* 0x0000008000007945 */ /* 0x000fe20003800000 */
[----:B------:R-:W-:Y:S02]  /*1bff0*/  IMAD.MOV.U32 R12, RZ, RZ, RZ ;  /* 0x000000ffff0c7224 */ /* 0x000fe400078e00ff */
[----:B------:R-:W-:Y:S02]  /*1c000*/  IMAD.MOV.U32 R11, RZ, RZ, 0x1f ;  /* 0x0000001fff0b7424 */ /* 0x000fe400078e00ff */
[----:B------:R-:W-:Y:S02]  /*1c010*/  IMAD.MOV.U32 R15, RZ, RZ, -0x1 ;  /* 0xffffffffff0f7424 */ /* 0x000fe400078e00ff */
[----:B---3--:R-:W-:-:S07]  /*1c020*/  IMAD.MOV.U32 R13, RZ, RZ, R0 ;  /* 0x000000ffff0d7224 */ /* 0x008fce00078e0000 */
[----:B012---:R-:W-:Y:S05]  /*1c030*/  WARPSYNC.COLLECTIVE R15, `(.L_x_2613) ;  /* 0x000000000f087348 */ /* 0x007fea0003c00000 */
[----:B------:R3:W4:Y:S02]  /*1c040*/  SHFL.IDX P6, R14, R13, R12, R11 ;  /* 0x0000000c0d0e7389 */ /* 0x00072400000c000b */
[----:B01234-:R-:W-:Y:S01]  /*1c050*/  ENDCOLLECTIVE ;  /* 0x000000000000791b */ /* 0x01ffe20003800000 */
.L_x_2613:
[----:B------:R-:W-:Y:S05]  /*1c060*/  BSYNC B0 ;  /* 0x0000000000007941 */ /* 0x000fea0003800000 */
.L_x_2612:
        /* <DEDUP_REMOVED lines=9> */
.L_x_2614:
        /* <DEDUP_REMOVED lines=14> */
[C---:B------:R-:W-:Y:S02]  /*1c1e0*/  ISETP.GE.U32.AND P3, PT, R16.reuse, 0x4, PT ;  /* 0x000000041000780c */ /* 0x040fe40003f66070 */
[C---:B------:R-:W-:Y:S02]  /*1c1f0*/  ISETP.GE.U32.AND P4, PT, R16.reuse, 0x8, PT ;  /* 0x000000081000780c */ /* 0x040fe40003f86070 */
[C---:B------:R-:W-:Y:S01]  /*1c200*/  ISETP.GE.U32.AND P5, PT, R16.reuse, 0x10, PT ;  /* 0x000000101000780c */ /* 0x040fe20003fa6070 */
[----:B--2---:R-:W-:Y:S02]  /*1c210*/  @!P1 IMAD.MOV.U32 R5, RZ, RZ, R8 ;  /* 0x000000ffff059224 */ /* 0x004fe400078e0008 */
[----:B---3--:R-:W-:Y:S01]  /*1c220*/  @!P1 IMAD.MOV.U32 R7, RZ, RZ, R6 ;  /* 0x000000ffff079224 */ /* 0x008fe200078e0006 */
[----:B------:R-:W-:Y:S01]  /*1c230*/  ISETP.NE.AND P1, PT, R16, RZ, PT ;  /* 0x000000ff1000720c */ /* 0x000fe20003f25270 */
[----:B------:R-:W-:-:S02]  /*1c240*/  IMAD.MOV.U32 R6, RZ, RZ, RZ ;  /* 0x000000ffff067224 */ /* 0x000fc400078e00ff */
[----:B------:R-:W-:-:S04]  /*1c250*/  IMAD R2, R7, R5, RZ ;  /* 0x0000000507027224 */ /* 0x000fc800078e02ff */
[----:B------:R-:W-:-:S07]  /*1c260*/  IMAD.MOV.U32 R13, RZ, RZ, R2 ;  /* 0x000000ffff0d7224 */ /* 0x000fce00078e0002 */
[----:B------:R-:W-:Y:S05]  /*1c270*/  WARPSYNC.COLLECTIVE R15, `(.L_x_2615) ;  /* 0x000000000f087348 */ /* 0x000fea0003c00000 */
[----:B------:R0:W1:Y:S02]  /*1c280*/  SHFL.UP P6, R14, R13, R12, R11 ;  /* 0x0400000c0d0e7389 */ /* 0x00006400000c000b */
[----:B01----:R-:W-:Y:S01]  /*1c290*/  ENDCOLLECTIVE ;  /* 0x000000000000791b */ /* 0x003fe20003800000 */
.L_x_2615:
[----:B------:R-:W-:Y:S01]  /*1c2a0*/  IMAD.MOV.U32 R12, RZ, RZ, 0x2 ;  /* 0x00000002ff0c7424 */ /* 0x000fe200078e00ff */
[----:B------:R-:W-:-:S05]  /*1c2b0*/  SEL R3, R14, RZ, P1 ;  /* 0x000000ff0e037207 */ /* 0x000fca0000800000 */
[----:B------:R-:W-:-:S04]  /*1c2c0*/  IMAD.IADD R2, R2, 0x1, R3 ;  /* 0x0000000102027824 */ /* 0x000fc800078e0203 */
[----:B------:R-:W-:-:S07]  /*1c2d0*/  IMAD.MOV.U32 R13, RZ, RZ, R2 ;  /* 0x000000ffff0d7224 */ /* 0x000fce00078e0002 */
[----:B------:R-:W-:Y:S05]  /*1c2e0*/  WARPSYNC.COLLECTIVE R15, `(.L_x_2616) ;  /* 0x000000000f087348 */ /* 0x000fea0003c00000 */
[----:B------:R0:W1:Y:S02]  /*1c2f0*/  SHFL.UP P6, R14, R13, R12, R11 ;  /* 0x0400000c0d0e7389 */ /* 0x00006400000c000b */
[----:B01----:R-:W-:Y:S01]  /*1c300*/  ENDCOLLECTIVE ;  /* 0x000000000000791b */ /* 0x003fe20003800000 */
.L_x_2616:
[----:B------:R-:W-:Y:S01]  /*1c310*/  IMAD.MOV.U32 R12, RZ, RZ, 0x4 ;  /* 0x00000004ff0c7424 */ /* 0x000fe200078e00ff */
[----:B------:R-:W-:-:S05]  /*1c320*/  SEL R3, R14, RZ, P2 ;  /* 0x000000ff0e037207 */ /* 0x000fca0001000000 */
[----:B------:R-:W-:-:S04]  /*1c330*/  IMAD.IADD R2, R2, 0x1, R3 ;  /* 0x0000000102027824 */ /* 0x000fc800078e0203 */
[----:B------:R-:W-:-:S07]  /*1c340*/  IMAD.MOV.U32 R13, RZ, RZ, R2 ;  /* 0x000000ffff0d7224 */ /* 0x000fce00078e0002 */
[----:B------:R-:W-:Y:S05]  /*1c350*/  WARPSYNC.COLLECTIVE R15, `(.L_x_2617) ;  /* 0x000000000f087348 */ /* 0x000fea0003c00000 */
[----:B------:R0:W1:Y:S02]  /*1c360*/  SHFL.UP P6, R14, R13, R12, R11 ;  /* 0x0400000c0d0e7389 */ /* 0x00006400000c000b */
[----:B01----:R-:W-:Y:S01]  /*1c370*/  ENDCOLLECTIVE ;  /* 0x000000000000791b */ /* 0x003fe20003800000 */
.L_x_2617:
[----:B------:R-:W-:Y:S01]  /*1c380*/  IMAD.MOV.U32 R12, RZ, RZ, 0x8 ;  /* 0x00000008ff0c7424 */ /* 0x000fe200078e00ff */
[----:B------:R-:W-:-:S05]  /*1c390*/  SEL R3, R14, RZ, P3 ;  /* 0x000000ff0e037207 */ /* 0x000fca0001800000 */
[----:B------:R-:W-:-:S04]  /*1c3a0*/  IMAD.IADD R2, R2, 0x1, R3 ;  /* 0x0000000102027824 */ /* 0x000fc800078e0203 */
[----:B------:R-:W-:-:S07]  /*1c3b0*/  IMAD.MOV.U32 R13, RZ, RZ, R2 ;  /* 0x000000ffff0d7224 */ /* 0x000fce00078e0002 */
[----:B------:R-:W-:Y:S05]  /*1c3c0*/  WARPSYNC.COLLECTIVE R15, `(.L_x_2618) ;  /* 0x000000000f087348 */ /* 0x000fea0003c00000 */
[----:B------:R0:W1:Y:S02]  /*1c3d0*/  SHFL.UP P6, R14, R13, R12, R11 ;  /* 0x0400000c0d0e7389 */ /* 0x00006400000c000b */
[----:B01----:R-:W-:Y:S01]  /*1c3e0*/  ENDCOLLECTIVE ;  /* 0x000000000000791b */ /* 0x003fe20003800000 */
.L_x_2618:
[----:B------:R-:W-:Y:S01]  /*1c3f0*/  IMAD.MOV.U32 R12, RZ, RZ, 0x10 ;  /* 0x00000010ff0c7424 */ /* 0x000fe200078e00ff */
[----:B------:R-:W-:-:S05]  /*1c400*/  SEL R3, R14, RZ, P4 ;  /* 0x000000ff0e037207 */ /* 0x000fca0002000000 */
[----:B------:R-:W-:-:S04]  /*1c410*/  IMAD.IADD R2, R2, 0x1, R3 ;  /* 0x0000000102027824 */ /* 0x000fc800078e0203 */
[----:B------:R-:W-:-:S07]  /*1c420*/  IMAD.MOV.U32 R13, RZ, RZ, R2 ;  /* 0x000000ffff0d7224 */ /* 0x000fce00078e0002 */
[----:B------:R-:W-:Y:S05]  /*1c430*/  WARPSYNC.COLLECTIVE R15, `(.L_x_2619) ;  /* 0x000000000f087348 */ /* 0x000fea0003c00000 */
[----:B------:R0:W1:Y:S02]  /*1c440*/  SHFL.UP P6, R14, R13, R12, R11 ;  /* 0x0400000c0d0e7389 */ /* 0x00006400000c000b */
[----:B01----:R-:W-:Y:S01]  /*1c450*/  ENDCOLLECTIVE ;  /* 0x000000000000791b */ /* 0x003fe20003800000 */
.L_x_2619:
        /* <DEDUP_REMOVED lines=8> */
.L_x_2620:
[----:B------:R-:W-:Y:S05]  /*1c4e0*/  BRA `(.L_x_2621) ;  /* 0xffffffd800f87947 */ /* 0x000fea000383ffff */
.L_x_2565:
        /* <DEDUP_REMOVED lines=8> */
.L_x_2623:
[----:B------:R-:W-:Y:S05]  /*1c570*/  BSYNC B0 ;  /* 0x0000000000007941 */ /* 0x000fea0003800000 */
.L_x_2622:
        /* <DEDUP_REMOVED lines=9> */
.L_x_2624:
[----:B------:R-:W-:Y:S01]  /*1c610*/  IMAD.MOV.U32 R12, RZ, RZ, 0x4 ;  /* 0x00000004ff0c7424 */ /* 0x000fe200078e00ff */
[----:B------:R-:W-:-:S05]  /*1c620*/  SEL R3, R14, RZ, P2 ;  /* 0x000000ff0e037207 */ /* 0x000fca0001000000 */
[----:B------:R-:W-:-:S04]  /*1c630*/  IMAD.IADD R2, R2, 0x1, R3 ;  /* 0x0000000102027824 */ /* 0x000fc800078e0203 */
[----:B------:R-:W-:-:S07]  /*1c640*/  IMAD.MOV.U32 R13, RZ, RZ, R2 ;  /* 0x000000ffff0d7224 */ /* 0x000fce00078e0002 */
[----:B------:R-:W-:Y:S05]  /*1c650*/  WARPSYNC.COLLECTIVE R15, `(.L_x_2625) ;  /* 0x000000000f087348 */ /* 0x000fea0003c00000 */
[----:B------:R0:W1:Y:S02]  /*1c660*/  SHFL.UP P6, R14, R13, R12, R11 ;  /* 0x0400000c0d0e7389 */ /* 0x00006400000c000b */
[----:B01----:R-:W-:Y:S01]  /*1c670*/  ENDCOLLECTIVE ;  /* 0x000000000000791b */ /* 0x003fe20003800000 */
.L_x_2625:
[----:B------:R-:W-:Y:S01]  /*1c680*/  IMAD.MOV.U32 R12, RZ, RZ, 0x8 ;  /* 0x00000008ff0c7424 */ /* 0x000fe200078e00ff */
[----:B------:R-:W-:-:S05]  /*1c690*/  SEL R3, R14, RZ, P3 ;  /* 0x000000ff0e037207 */ /* 0x000fca0001800000 */
[----:B------:R-:W-:-:S04]  /*1c6a0*/  IMAD.IADD R2, R2, 0x1, R3 ;  /* 0x0000000102027824 */ /* 0x000fc800078e0203 */
[----:B------:R-:W-:-:S07]  /*1c6b0*/  IMAD.MOV.U32 R13, RZ, RZ, R2 ;  /* 0x000000ffff0d7224 */ /* 0x000fce00078e0002 */
[----:B------:R-:W-:Y:S05]  /*1c6c0*/  WARPSYNC.COLLECTIVE R15, `(.L_x_2626) ;  /* 0x000000000f087348 */ /* 0x000fea0003c00000 */
[----:B------:R0:W1:Y:S02]  /*1c6d0*/  SHFL.UP P6, R14, R13, R12, R11 ;  /* 0x0400000c0d0e7389 */ /* 0x00006400000c000b */
[----:B01----:R-:W-:Y:S01]  /*1c6e0*/  ENDCOLLECTIVE ;  /* 0x000000000000791b */ /* 0x003fe20003800000 */
.L_x_2626:
[----:B------:R-:W-:Y:S01]  /*1c6f0*/  IMAD.MOV.U32 R12, RZ, RZ, 0x10 ;  /* 0x00000010ff0c7424 */ /* 0x000fe200078e00ff */
[----:B------:R-:W-:-:S05]  /*1c700*/  SEL R3, R14, RZ, P4 ;  /* 0x000000ff0e037207 */ /* 0x000fca0002000000 */
[----:B------:R-:W-:-:S04]  /*1c710*/  IMAD.IADD R2, R2, 0x1, R3 ;  /* 0x0000000102027824 */ /* 0x000fc800078e0203 */
[----:B------:R-:W-:-:S07]  /*1c720*/  IMAD.MOV.U32 R13, RZ, RZ, R2 ;  /* 0x000000ffff0d7224 */ /* 0x000fce00078e0002 */
[----:B------:R-:W-:Y:S05]  /*1c730*/  WARPSYNC.COLLECTIVE R15, `(.L_x_2627) ;  /* 0x000000000f087348 */ /* 0x000fea0003c00000 */
[----:B------:R0:W1:Y:S02]  /*1c740*/  SHFL.UP P6, R14, R13, R12, R11 ;  /* 0x0400000c0d0e7389 */ /* 0x00006400000c000b */
[----:B01----:R-:W-:Y:S01]  /*1c750*/  ENDCOLLECTIVE ;  /* 0x000000000000791b */ /* 0x003fe20003800000 */
.L_x_2627:
        /* <DEDUP_REMOVED lines=8> */
.L_x_2628:
[----:B------:R-:W-:Y:S05]  /*1c7e0*/  BRA `(.L_x_2629) ;  /* 0xffffffd800e47947 */ /* 0x000fea000383ffff */
.L_x_2567:
[----:B------:R-:W-:Y:S01]  /*1c7f0*/  BSSY B0, `(.L_x_2630) ;  /* 0x0000006000007945 */ /* 0x000fe20003800000 */
[----:B------:R-:W-:Y:S01]  /*1c800*/  PLOP3.LUT P6, PT, P6, PT, PT, 0x8, 0x0 ;  /* 0x000000000000781c */ /* 0x000fe200037ce170 */
[----:B------:R-:W-:-:S12]  /*1c810*/  IMAD.MOV.U32 R15, RZ, RZ, -0x1 ;  /* 0xffffffffff0f7424 */ /* 0x000fd800078e00ff */
[----:B0-----:R-:W-:Y:S05]  /*1c820*/  WARPSYNC.COLLECTIVE R15, `(.L_x_2631) ;  /* 0x000000000f087348 */ /* 0x001fea0003c00000 */
[----:B------:R-:W-:Y:S01]  /*1c830*/  VOTE.ANY R14, PT, P6 ;  /* 0x00000000000e7806 */ /* 0x000fe200030e0100 */
[----:B0-----:R-:W-:Y:S06]  /*1c840*/  ENDCOLLECTIVE ;  /* 0x000000000000791b */ /* 0x001fec0003800000 */
.L_x_2631:
[----:B------:R-:W-:Y:S05]  /*1c850*/  BSYNC B0 ;  /* 0x0000000000007941 */ /* 0x000fea0003800000 */
.L_x_2630:
[----:B------:R0:W5:Y:S01]  /*1c860*/  LDL.LU R16, [R1+0xc] ;  /* 0x00000c0001107983 */ /* 0x0001620000300800 */
[----:B------:R-:W-:Y:S02]  /*1c870*/  IMAD.MOV.U32 R3, RZ, RZ, R14 ;  /* 0x000000ffff037224 */ /* 0x000fe400078e000e */
[----:B------:R-:W-:Y:S02]  /*1c880*/  IMAD.MOV.U32 R13, RZ, RZ, R5 ;  /* 0x000000ffff0d7224 */ /* 0x000fe400078e0005 */
[----:B------:R-:W1:Y:S01]  /*1c890*/  POPC R10, R3 ;  /* 0x00000003000a7309 */ /* 0x000e620000000000 */
[----:B------:R-:W-:Y:S02]  /*1c8a0*/  IMAD.MOV.U32 R11, RZ, RZ, 0x1f ;  /* 0x0000001fff0b7424 */ /* 0x000fe400078e00ff */
[----:B------:R-:W-:Y:S02]  /*1c8b0*/  IMAD.MOV.U32 R15, RZ, RZ, -0x1 ;  /* 0xffffffffff0f7424 */ /* 0x000fe400078e00ff */
[----:B01----:R-:W-:-:S07]  /*1c8c0*/  IMAD.MOV.U32 R12, RZ, RZ, R10 ;  /* 0x000000ffff0c7224 */ /* 0x003fce00078e000a */
[----:B-----5:R-:W-:Y:S05]  /*1c8d0*/  WARPSYNC.COLLECTIVE R15, `(.L_x_2632) ;  /* 0x000000000f087348 */ /* 0x020fea0003c00000 */
[----:B------:R0:W1:Y:S02]  /*1c8e0*/  SHFL.IDX P6, R14, R13, R12, R11 ;  /* 0x0000000c0d0e7389 */ /* 0x00006400000c000b */
[----:B01---5:R-:W-:Y:S01]  /*1c8f0*/  ENDCOLLECTIVE ;  /* 0x000000000000791b */ /* 0x023fe20003800000 */
.L_x_2632:
[----:B------:R-:W-:Y:S02]  /*1c900*/  IMAD.MOV.U32 R13, RZ, RZ, R7 ;  /* 0x000000ffff0d7224 */ /* 0x000fe400078e0007 */
[----:B------:R-:W-:-:S07]  /*1c910*/  IMAD.MOV.U32 R0, RZ, RZ, R14 ;  /* 0x000000ffff007224 */ /* 0x000fce00078e000e */
[----:B------:R-:W-:Y:S05]  /*1c920*/  WARPSYNC.COLLECTIVE R15, `(.L_x_2633) ;  /* 0x000000000f087348 */ /* 0x000fea0003c00000 */
[----:B------:R0:W1:Y:S02]  /*1c930*/  SHFL.IDX P6, R14, R13, R12, R11 ;  /* 0x0000000c0d0e7389 */ /* 0x00006400000c000b */
[----:B01----:R-:W-:Y:S01]  /*1c940*/  ENDCOLLECTIVE ;  /* 0x000000000000791b */ /* 0x003fe20003800000 */
.L_x_2633:
[----:B------:R-:W-:Y:S02]  /*1c950*/  IMAD.MOV.U32 R7, RZ, RZ, R14 ;  /* 0x000000ffff077224 */ /* 0x000fe400078e000e */
[----:B------:R-:W-:-:S05]  /*1c960*/  IMAD.IADD R5, R10, 0x1, R16 ;  /* 0x000000010a057824 */ /* 0x000fca00078e0210 */
[----:B------:R1:W-:Y:S01]  /*1c970*/  STL [R1+0xc], R5 ;  /* 0x00000c0501007387 */ /* 0x0003e20000100800 */
[----:B------:R-:W-:Y:S05]  /*1c980*/  BRA `(.L_x_2634) ;  /* 0xffffffd800c47947 */ /* 0x000fea000383ffff */
.L_x_2569:
[----:B------:R-:W-:Y:S01]  /*1c990*/  BSSY B0, `(.L_x_2635) ;  /* 0x0000007000007945 */ /* 0x000fe20003800000 */
[----:B------:R-:W-:Y:S02]  /*1c9a0*/  IMAD.MOV.U32 R13, RZ, RZ, R2 ;  /* 0x000000ffff0d7224 */ /* 0x000fe400078e0002 */
[----:B------:R-:W-:Y:S02]  /*1c9b0*/  IMAD.MOV.U32 R11, RZ, RZ, 0x1f ;  /* 0x0000001fff0b7424 */ /* 0x000fe400078e00ff */
[----:B------:R-:W-:-:S07]  /*1c9c0*/  IMAD.MOV.U32 R15, RZ, RZ, -0x1 ;  /* 0xffffffffff0f7424 */ /* 0x000fce00078e00ff */
[----:B01-3--:R-:W-:Y:S05]  /*1c9d0*/  WARPSYNC.COLLECTIVE R15, `(.L_x_2636) ;  /* 0x000000000f087348 */ /* 0x00bfea0003c00000 */
[----:B------:R2:W4:Y:S02]  /*1c9e0*/  SHFL.IDX P6, R14, R13, R12, R11 ;  /* 0x0000000c0d0e7389 */ /* 0x00052400000c000b */
[----:B01234-:R-:W-:Y:S01]  /*1c9f0*/  ENDCOLLECTIVE ;  /* 0x000000000000791b */ /* 0x01ffe20003800000 */
.L_x_2636:
[----:B------:R-:W-:Y:S05]  /*1ca00*/  BSYNC B0 ;  /* 0x0000000000007941 */ /* 0x000fea0003800000 */
.L_x_2635:
[----:B------:R-:W-:Y:S01]  /*1ca10*/  IMAD.MOV.U32 R6, RZ, RZ, R14 ;  /* 0x000000ffff067224 */ /* 0x000fe200078e000e */
[----:B------:R-:W-:Y:S06]  /*1ca20*/  BRA `(.L_x_2568) ;  /* 0xffffffd800b47947 */ /* 0x000fec000383ffff */
.L_x_2575:
[----:B0-----:R0:W1:Y:S02]  /*1ca30*/  SYNCS.PHASECHK.TRANS64.TRYWAIT P0, [R0+URZ+0x28c20], R3 ;  /* 0x028c2003000075a7 */ /* 0x001064000800017f */
[----:B-1----:R-:W-:Y:S05]  /*1ca40*/  @!P0 NANOSLEEP.SYNCS 0x989680 ;  /* 0x009896800000895d */ /* 0x002fea0003900000 */
[----:B------:R-:W1:Y:S02]  /*1ca50*/  @!P0 SYNCS.PHASECHK.TRANS64 P0, [R0+URZ+0x28c20], R3 ;  /* 0x028c2003000085a7 */ /* 0x000e64000800007f */
[----:B-1----:R-:W-:Y:S05]  /*1ca60*/  @!P0 BRA `(.L_x_2575) ;  /* 0xfffffffc00f08947 */ /* 0x002fea000383ffff */
[----:B------:R-:W-:Y:S05]  /*1ca70*/  BRA `(.L_x_2637) ;  /* 0xffffffe400507947 */ /* 0x000fea000383ffff */
.L_x_2576:
        /* <DEDUP_REMOVED lines=11> */
.L_x_2639:
[----:B------:R-:W-:Y:S05]  /*1cb30*/  BSYNC B0 ;  /* 0x0000000000007941 */ /* 0x000fea0003800000 */
.L_x_2638:
[----:B------:R-:W-:Y:S05]  /*1cb40*/  BRA `(.L_x_2640) ;  /* 0xffffffe400387947 */ /* 0x000fea000383ffff */
.L_x_2579:
[----:B------:R-:W-:Y:S01]  /*1cb50*/  BSSY B1, `(.L_x_2641) ;  /* 0x0000006000017945 */ /* 0x000fe20003800000 */
[----:B------:R-:W-:-:S07]  /*1cb60*/  IMAD.MOV.U32 R15, RZ, RZ, -0x1 ;  /* 0xffffffffff0f7424 */ /* 0x000fce00078e00ff */
[----:B01----:R-:W-:Y:S05]  /*1cb70*/  WARPSYNC.COLLECTIVE R15, `(.L_x_2642) ;  /* 0x000000000f0c7348 */ /* 0x003fea0003c00000 */
[----:B------:R-:W-:Y:S02]  /*1cb80*/  ELECT P6, UR62, PT ;  /* 0x00000000003e782f */ /* 0x000fe400038c0000 */
[----:B------:R-:W-:Y:S01]  /*1cb90*/  MOV R14, UR62 ;  /* 0x0000003e000e7c02 */ /* 0x000fe20008000f00 */
[----:B01----:R-:W-:Y:S10]  /*1cba0*/  ENDCOLLECTIVE ;  /* 0x000000000000791b */ /* 0x003ff40003800000 */
.L_x_2642:
[----:B------:R-:W-:Y:S05]  /*1cbb0*/  BSYNC B1 ;  /* 0x0000000000017941 */ /* 0x000fea0003800000 */
.L_x_2641:
[----:B------:R-:W-:Y:S05]  /*1cbc0*/  BRA `(.L_x_2643) ;  /* 0xffffffe400307947 */ /* 0x000fea000383ffff */
.L_x_2581:
[----:B0-----:R0:W1:Y:S02]  /*1cbd0*/  SYNCS.PHASECHK.TRANS64.TRYWAIT P0, [R6+URZ], R5 ;  /* 0x00000005060075a7 */ /* 0x001064000800017f */
[----:B-1----:R-:W-:Y:S05]  /*1cbe0*/  @!P0 NANOSLEEP.SYNCS 0x989680 ;  /* 0x009896800000895d */ /* 0x002fea0003900000 */
[----:B------:R-:W1:Y:S02]  /*1cbf0*/  @!P0 SYNCS.PHASECHK.TRANS64 P0, [R6+URZ], R5 ;  /* 0x00000005060085a7 */ /* 0x000e64000800007f */
[----:B-1----:R-:W-:Y:S05]  /*1cc00*/  @!P0 BRA `(.L_x_2581) ;  /* 0xfffffffc00f08947 */ /* 0x002fea000383ffff */
[----:B------:R-:W-:Y:S05]  /*1cc10*/  BRA `(.L_x_2644) ;  /* 0xffffffe4006c7947 */ /* 0x000fea000383ffff */
.L_x_2582:
[----:B-1----:R1:W2:Y:S02]  /*1cc20*/  SYNCS.PHASECHK.TRANS64.TRYWAIT P0, [R7+URZ], R2 ;  /* 0x00000002070075a7 */ /* 0x0022a4000800017f */
[----:B--2---:R-:W-:Y:S05]  /*1cc30*/  @!P0 NANOSLEEP.SYNCS 0x989680 ;  /* 0x009896800000895d */ /* 0x004fea0003900000 */
[----:B------:R-:W2:Y:S02]  /*1cc40*/  @!P0 SYNCS.PHASECHK.TRANS64 P0, [R7+URZ], R2 ;  /* 0x00000002070085a7 */ /* 0x000ea4000800007f */
[----:B--2---:R-:W-:Y:S05]  /*1cc50*/  @!P0 BRA `(.L_x_2582) ;  /* 0xfffffffc00f08947 */ /* 0x004fea000383ffff */
[----:B------:R-:W-:Y:S05]  /*1cc60*/  BRA `(.L_x_2645) ;  /* 0xffffffe400607947 */ /* 0x000fea000383ffff */
.L_x_2584:
[----:B--2---:R2:W3:Y:S02]  /*1cc70*/  SYNCS.PHASECHK.TRANS64.TRYWAIT P0, [R4+URZ], R5 ;  /* 0x00000005040075a7 */ /* 0x0044e4000800017f */
[----:B---3--:R-:W-:Y:S05]  /*1cc80*/  @!P0 NANOSLEEP.SYNCS 0x989680 ;  /* 0x009896800000895d */ /* 0x008fea0003900000 */
[----:B------:R-:W3:Y:S02]  /*1cc90*/  @!P0 SYNCS.PHASECHK.TRANS64 P0, [R4+URZ], R5 ;  /* 0x00000005040085a7 */ /* 0x000ee4000800007f */
[----:B---3--:R-:W-:Y:S05]  /*1cca0*/  @!P0 BRA `(.L_x_2584) ;  /* 0xfffffffc00f08947 */ /* 0x008fea000383ffff */
[----:B------:R-:W-:Y:S05]  /*1ccb0*/  BRA `(.L_x_2646) ;  /* 0xffffffe400687947 */ /* 0x000fea000383ffff */
.L_x_2647:
        /* <DEDUP_REMOVED lines=12> */
.L_x_6047:


//--------------------- .text._ZN7cutlass13device_kernelIN5flash11enable_sm90INS1_16FlashAttnFwdSm90INS1_25CollectiveMainloopFwdSm90ILi2EN4cute5tupleIJNS5_1CILi1EEES8_S8_EEENS6_IJNS7_ILi64EEESA_SA_EEELi512ENS_6half_tEfNS_4arch4Sm90ELb0ELb1ELb1ELb1ELb0ELb1ELb0ELb0ELb0ELb1ELb1ELb0EEENS1_21CollectiveEpilogueFwdINS6_IJSA_NS7_ILi512EEESA_EEES9_SC_SE_Li256ELb1ELb1ELb1ELb0EEENS1_36VarlenDynamicPersistentTileSchedulerILi64ELi64ELi256ELi128ELb1ELb1ELb1ELb1ELb0ELb1EEEEEEEEEvNT_6ParamsE --------------------------
	.section	.text._ZN7cutlass13device_kernelIN5flash11enable_sm90INS1_16FlashAttnFwdSm90INS1_25CollectiveMainloopFwdSm90ILi2EN4cute5tupleIJNS5_1CILi1EEES8_S8_EEENS6_IJNS7_ILi64EEESA_SA_EEELi512ENS_6half_tEfNS_4arch4Sm90ELb0ELb1ELb1ELb1ELb0ELb1ELb0ELb0ELb0ELb1ELb1ELb0EEENS1_21CollectiveEpilogueFwdINS6_IJSA_NS7_ILi512EEESA_EEES9_SC_SE_Li256ELb1ELb1ELb1ELb0EEENS1_36VarlenDynamicPersistentTileSchedulerILi64ELi64ELi256ELi128ELb1ELb1ELb1ELb1ELb0ELb1EEEEEEEEEvNT_6ParamsE,"ax",@progbits
	.align	128
.text._ZN7cutlass13device_kernelIN5flash11enable_sm90INS1_16FlashAttnFwdSm90INS1_25CollectiveMainloopFwdSm90ILi2EN4cute5tupleIJNS5_1CILi1EEES8_S8_EEENS6_IJNS7_ILi64EEESA_SA_EEELi512ENS_6half_tEfNS_4arch4Sm90ELb0ELb1ELb1ELb1ELb0ELb1ELb0ELb0ELb0ELb1ELb1ELb0EEENS1_21CollectiveEpilogueFwdINS6_IJSA_NS7_ILi512EEESA_EEES9_SC_SE_Li256ELb1ELb1ELb1ELb0EEENS1_36VarlenDynamicPersistentTileSchedulerILi64ELi64ELi256ELi128ELb1ELb1ELb1ELb1ELb0ELb1EEEEEEEEEvNT_6ParamsE:
        .type           _ZN7cutlass13device_kernelIN5flash11enable_sm90INS1_16FlashAttnFwdSm90INS1_25CollectiveMainloopFwdSm90ILi2EN4cute5tupleIJNS5_1CILi1EEES8_S8_EEENS6_IJNS7_ILi64EEESA_SA_EEELi512ENS_6half_tEfNS_4arch4Sm90ELb0ELb1ELb1ELb1ELb0ELb1ELb0ELb0ELb0ELb1ELb1ELb0EEENS1_21CollectiveEpilogueFwdINS6_IJSA_NS7_ILi512EEESA_EEES9_SC_SE_Li256ELb1ELb1ELb1ELb0EEENS1_36VarlenDynamicPersistentTileSchedulerILi64ELi64ELi256ELi128ELb1ELb1ELb1ELb1ELb0ELb1EEEEEEEEEvNT_6ParamsE,@function
        .size           _ZN7cutlass13device_kernelIN5flash11enable_sm90INS1_16FlashAttnFwdSm90INS1_25CollectiveMainloopFwdSm90ILi2EN4cute5tupleIJNS5_1CILi1EEES8_S8_EEENS6_IJNS7_ILi64EEESA_SA_EEELi512ENS_6half_tEfNS_4arch4Sm90ELb0ELb1ELb1ELb1ELb0ELb1ELb0ELb0ELb0ELb1ELb1ELb0EEENS1_21CollectiveEpilogueFwdINS6_IJSA_NS7_ILi512EEESA_EEES9_SC_SE_Li256ELb1ELb1ELb1ELb0EEENS1_36VarlenDynamicPersistentTileSchedulerILi64ELi64ELi256ELi128ELb1ELb1ELb1ELb1ELb0ELb1EEEEEEEEEvNT_6ParamsE,(.L_x_6048 - _ZN7cutlass13device_kernelIN5flash11enable_sm90INS1_16FlashAttnFwdSm90INS1_25CollectiveMainloopFwdSm90ILi2EN4cute5tupleIJNS5_1CILi1EEES8_S8_EEENS6_IJNS7_ILi64EEESA_SA_EEELi512ENS_6half_tEfNS_4arch4Sm90ELb0ELb1ELb1ELb1ELb0ELb1ELb0ELb0ELb0ELb1ELb1ELb0EEENS1_21CollectiveEpilogueFwdINS6_IJSA_NS7_ILi512EEESA_EEES9_SC_SE_Li256ELb1ELb1ELb1ELb0EEENS1_36VarlenDynamicPersistentTileSchedulerILi64ELi64ELi256ELi128ELb1ELb1ELb1ELb1ELb0ELb1EEEEEEEEEvNT_6ParamsE)
        .other          _ZN7cutlass13device_kernelIN5flash11enable_sm90INS1_16FlashAttnFwdSm90INS1_25CollectiveMainloopFwdSm90ILi2EN4cute5tupleIJNS5_1CILi1EEES8_S8_EEENS6_IJNS7_ILi64EEESA_SA_EEELi512ENS_6half_tEfNS_4arch4Sm90ELb0ELb1ELb1ELb1ELb0ELb1ELb0ELb0ELb0ELb1ELb1ELb0EEENS1_21CollectiveEpilogueFwdINS6_IJSA_NS7_ILi512EEESA_EEES9_SC_SE_Li256ELb1ELb1ELb1ELb0EEENS1_36VarlenDynamicPersistentTileSchedulerILi64ELi64ELi256ELi128ELb1ELb1ELb1ELb1ELb0ELb1EEEEEEEEEvNT_6ParamsE,@"STO_CUDA_ENTRY STV_DEFAULT"
_ZN7cutlass13device_kernelIN5flash11enable_sm90INS1_16FlashAttnFwdSm90INS1_25CollectiveMainloopFwdSm90ILi2EN4cute5tupleIJNS5_1CILi1EEES8_S8_EEENS6_IJNS7_ILi64EEESA_SA_EEELi512ENS_6half_tEfNS_4arch4Sm90ELb0ELb1ELb1ELb1ELb0ELb1ELb0ELb0ELb0ELb1ELb1ELb0EEENS1_21CollectiveEpilogueFwdINS6_IJSA_NS7_ILi512EEESA_EEES9_SC_SE_Li256ELb1ELb1ELb1ELb0EEENS1_36VarlenDynamicPersistentTileSchedulerILi64ELi64ELi256ELi128ELb1ELb1ELb1ELb1ELb0ELb1EEEEEEEEEvNT_6ParamsE:
        /* <DEDUP_REMOVED lines=24> */
.L_x_2649:
[----:B------:R-:W-:Y:S05]  /*0180*/  BSYNC B0 ;  /* 0x0000000000007941 */ /* 0x000fea0003800000 */
.L_x_2648:
        /* <DEDUP_REMOVED lines=37> */
.L_x_2650:
        /* <DEDUP_REMOVED lines=22> */
.L_x_2651:
        /* <DEDUP_REMOVED lines=18> */
.L_x_2652:
        /* <DEDUP_REMOVED lines=22> */
.L_x_2653:
        /* <DEDUP_REMOVED lines=22> */
.L_x_2654:
        /* <DEDUP_REMOVED lines=8> */
.L_x_2657:
        /* <DEDUP_REMOVED lines=34> */
[----:B------:R-:W-:Y:S01]  /*0bc0*/  LOP3.LUT R9, R7, 0xffffff80, RZ, 0xc0, !PT ;  /* 0xffffff8007097812 */ /* 0x000fe200078ec0ff */
[C---:B------:R-:W-:Y:S01]  /*0bd0*/  IMAD.IADD R13, R6.reuse, 0x1, -R13 ;  /* 0x00000001060d7824 */ /* 0x040fe200078e0a0d */
[--C-:B------:R-:W-:Y:S01]  /*0be0*/  SHF.R.S32.HI R203, RZ, 0x5, R4.reuse ;  /* 0x00000005ffcb7819 */ /* 0x100fe20000011404 */
[----:B------:R-:W-:Y:S01]  /*0bf0*/  IMAD.IADD R3, R6, 0x1, -R3 ;  /* 0x0000000106037824 */ /* 0x000fe200078e0a03 */
[----:B------:R-:W-:Y:S01]  /*0c00*/  LEA.HI R0, R0, R5, RZ, 0x1 ;  /* 0x0000000500007211 */ /* 0x000fe200078f08ff */
[----:B------:R-:W-:Y:S01]  /*0c10*/  IMAD.IADD R9, R6, 0x1, -R9 ;  /* 0x0000000106097824 */ /* 0x000fe200078e0a09 */
[----:B------:R-:W-:Y:S01]  /*0c20*/  LOP3.LUT R11, R10, 0xfffffffc, RZ, 0xc0, !PT ;  /* 0xfffffffc0a0b7812 */ /* 0x000fe200078ec0ff */
[----:B------:R-:W-:Y:S01]  /*0c30*/  IMAD.SHL.U32 R193, R13, 0x8, RZ ;  /* 0x000000080dc17824 */ /* 0x000fe200078e00ff */
[----:B------:R-:W-:Y:S02]  /*0c40*/  SHF.R.S32.HI R4, RZ, 0x1f, R4 ;  /* 0x0000001fff047819 */ /* 0x000fe40000011404 */
[----:B------:R-:W-:Y:S01]  /*0c50*/  SHF.R.S32.HI R8, RZ, 0x1f, R3 ;  /* 0x0000001fff087819 */ /* 0x000fe20000011403 */
[----:B------:R-:W-:Y:S01]  /*0c60*/  IMAD.IADD R188, R6, 0x1, -R11 ;  /* 0x0000000106bc7824 */ /* 0x000fe200078e0a0b */
[----:B------:R-:W-:Y:S01]  /*0c70*/  LOP3.LUT R0, R0, 0x1ffffffe, RZ, 0xc0, !PT ;  /* 0x1ffffffe00007812 */ /* 0x000fe200078ec0ff */
[C---:B------:R-:W-:Y:S01]  /*0c80*/  VIADD R212, R193.reuse, 0x40 ;  /* 0x00000040c1d47836 */ /* 0x040fe20000000000 */
[----:B------:R-:W-:Y:S01]  /*0c90*/  LEA.HI R4, R4, R203, RZ, 0x2 ;  /* 0x000000cb04047211 */ /* 0x000fe200078f10ff */
[----:B------:R-:W-:Y:S01]  /*0ca0*/  VIADD R210, R193, 0xc0 ;  /* 0x000000c0c1d27836 */ /* 0x000fe20000000000 */
[----:B------:R-:W-:Y:S01]  /*0cb0*/  SHF.R.S32.HI R6, RZ, 0x1f, R9 ;  /* 0x0000001fff067819 */ /* 0x000fe20000011409 */
[----:B------:R-:W-:Y:S01]  /*0cc0*/  IMAD.IADD R0, R5, 0x1, -R0 ;  /* 0x0000000105007824 */ /* 0x000fe200078e0a00 */
[----:B------:R-:W-:Y:S01]  /*0cd0*/  LEA.HI R12, R8, R3, RZ, 0x3 ;  /* 0x00000003080c7211 */ /* 0x000fe200078f18ff */
[C---:B------:R-:W-:Y:S01]  /*0ce0*/  VIADD R211, R193.reuse, 0x80 ;  /* 0x00000080c1d37836 */ /* 0x040fe20000000000 */
[----:B------:R-:W-:Y:S01]  /*0cf0*/  SHF.R.S32.HI R20, RZ, 0x7, R7 ;  /* 0x00000007ff147819 */ /* 0x000fe20000011407 */
[----:B------:R-:W-:Y:S01]  /*0d00*/  IMAD.SHL.U32 R0, R0, 0x8, RZ ;  /* 0x0000000800007824 */ /* 0x000fe200078e00ff */
[----:B------:R-:W-:Y:S01]  /*0d10*/  LOP3.LUT R4, R4, 0x3ffffc, RZ, 0xc0, !PT ;  /* 0x003ffffc04047812 */ /* 0x000fe200078ec0ff */
[----:B------:R-:W-:Y:S01]  /*0d20*/  VIADD R209, R193, 0x100 ;  /* 0x00000100c1d17836 */ /* 0x000fe20000000000 */
[----:B------:R-:W-:Y:S01]  /*0d30*/  LEA.HI R5, R6, R9, RZ, 0x2 ;  /* 0x0000000906057211 */ /* 0x000fe200078f10ff */
[----:B------:R-:W-:Y:S01]  /*0d40*/  IMAD R15, R20, 0x100, R3 ;  /* 0x00000100140f7824 */ /* 0x000fe200078e0203 */
[C---:B------:R-:W-:Y:S01]  /*0d50*/  LOP3.LUT R14, R12.reuse, 0xfffffff8, RZ, 0xc0, !PT ;  /* 0xfffffff80c0e7812 */ /* 0x040fe200078ec0ff */
[----:B------:R-:W-:Y:S01]  /*0d60*/  IMAD.IADD R4, R203, 0x1, -R4 ;  /* 0x00000001cb047824 */ /* 0x000fe200078e0a04 */
[----:B------:R-:W-:Y:S01]  /*0d70*/  SHF.R.S32.HI R184, RZ, 0x2, R10 ;  /* 0x00000002ffb87819 */ /* 0x000fe2000001140a */
[----:B------:R-:W-:Y:S01]  /*0d80*/  IMAD.SHL.U32 R12, R12, 0x40, RZ ;  /* 0x000000400c0c7824 */ /* 0x000fe200078e00ff */
[--C-:B------:R-:W-:Y:S01]  /*0d90*/  SHF.R.S32.HI R8, RZ, 0x2, R5.reuse ;  /* 0x00000002ff087819 */ /* 0x100fe20000011405 */
[----:B------:R-:W-:Y:S01]  /*0da0*/  IMAD.IADD R14, R3, 0x1, -R14 ;  /* 0x00000001030e7824 */ /* 0x000fe200078e0a0e */
[----:B------:R-:W-:Y:S01]  /*0db0*/  SHF.R.S32.HI R11, RZ, 0x1f, R5 ;  /* 0x0000001fff0b7819 */ /* 0x000fe20000011405 */
[----:B------:R-:W-:Y:S01]  /*0dc0*/  IMAD R17, R4, 0x10, R15 ;  /* 0x0000001004117824 */ /* 0x000fe200078e020f */
[----:B------:R-:W-:Y:S01]  /*0dd0*/  LOP3.LUT R4, R5, 0x7ffffffc, RZ, 0xc0, !PT ;  /* 0x7ffffffc05047812 */ /* 0x000fe200078ec0ff */
[----:B------:R-:W-:Y:S01]  /*0de0*/  VIADD R15, R184, 0x20 ;  /* 0x00000020b80f7836 */ /* 0x000fe20000000000 */
[----:B------:R-:W-:Y:S01]  /*0df0*/  LEA.HI R11, R11, R8, RZ, 0x3 ;  /* 0x000000080b0b7211 */ /* 0x000fe200078f18ff */
[----:B------:R-:W-:Y:S01]  /*0e00*/  IMAD.SHL.U32 R3, R14, 0x40, RZ ;  /* 0x000000400e037824 */ /* 0x000fe200078e00ff */
[----:B------:R-:W-:Y:S01]  /*0e10*/  LOP3.LUT R12, R12, 0x7ffffe00, RZ, 0xc0, !PT ;  /* 0x7ffffe000c0c7812 */ /* 0x000fe200078ec0ff */
[----:B------:R-:W-:Y:S01]  /*0e20*/  STL [R1+0x48], R20 ;  /* 0x0000481401007387 */ /* 0x000fe20000100800 */
        /* <DEDUP_REMOVED lines=10> */
[----:B------:R-:W-:Y:S01]  /*0ed0*/  SHF.R.U32.HI R3, RZ, 0x3, R3 ;  /* 0x00000003ff037819 */ /* 0x000fe20000011603 */
[----:B------:R-:W-:Y:S01]  /*0ee0*/  IMAD.SHL.U32 R5, R5, 0x40, RZ ;  /* 0x0000004005057824 */ /* 0x000fe200078e00ff */
[----:B------:R-:W-:Y:S01]  /*0ef0*/  LEA.HI R7, R7, R20, RZ, 0x1 ;  /* 0x0000001407077211 */ /* 0x000fe200078f08ff */
[----:B------:R-:W-:Y:S01]  /*0f00*/  IMAD.SHL.U32 R16, R188, 0x8, RZ ;  /* 0x00000008bc107824 */ /* 0x000fe200078e00ff */
[----:B------:R-:W-:Y:S01]  /*0f10*/  LEA.HI R6, R6, R9, RZ, 0x5 ;  /* 0x0000000906067211 */ /* 0x000fe200078f28ff */
[----:B------:R0:W-:Y:S01]  /*0f20*/  STL [R1+0x6c], R8 ;  /* 0x00006c0801007387 */ /* 0x0001e20000100800 */
[----:B------:R-:W-:Y:S01]  /*0f30*/  LOP3.LUT R3, R0, R3, RZ, 0x3c, !PT ;  /* 0x0000000300037212 */ /* 0x000fe200078e3cff */
[----:B------:R-:W-:Y:S01]  /*0f40*/  IMAD.SHL.U32 R186, R4, 0x2, RZ ;  /* 0x0000000204ba7824 */ /* 0x000fe200078e00ff */
[----:B------:R-:W-:-:S02]  /*0f50*/  LOP3.LUT R7, R7, 0xfffffe, RZ, 0xc0, !PT ;  /* 0x00fffffe07077812 */ /* 0x000fc400078ec0ff */
[----:B------:R-:W-:Y:S02]  /*0f60*/  LOP3.LUT R15, R15, 0x1c0, RZ, 0xc0, !PT ;  /* 0x000001c00f0f7812 */ /* 0x000fe400078ec0ff */
[----:B------:R-:W-:Y:S01]  /*0f70*/  SHF.R.S32.HI R6, RZ, 0x5, R6 ;  /* 0x00000005ff067819 */ /* 0x000fe20000011406 */
[----:B------:R-:W-:Y:S01]  /*0f80*/  IMAD.IADD R7, R20, 0x1, -R7 ;  /* 0x0000000114077824 */ /* 0x000fe200078e0a07 */
[----:B------:R-:W-:Y:S02]  /*0f90*/  SHF.R.U32.HI R9, RZ, 0x3, R15 ;  /* 0x00000003ff097819 */ /* 0x000fe4000001160f */
[----:B0-----:R-:W-:Y:S01]  /*0fa0*/  LOP3.LUT R8, R5, 0xfffffe00, RZ, 0xc0, !PT ;  /* 0xfffffe0005087812 */ /* 0x001fe200078ec0ff */
[----:B------:R-:W-:Y:S01]  /*0fb0*/  IMAD.IADD R5, R12, 0x1, R3 ;  /* 0x000000010c057824 */ /* 0x000fe200078e0203 */
[----:B------:R-:W-:Y:S01]  /*0fc0*/  SHF.R.S32.HI R3, RZ, 0x1f, R10 ;  /* 0x0000001fff037819 */ /* 0x000fe2000001140a */
[----:B------:R-:W-:Y:S01]  /*0fd0*/  IMAD R191, R6, 0x10, R11 ;  /* 0x0000001006bf7824 */ /* 0x000fe200078e020b */
[----:B------:R-:W-:Y:S01]  /*0fe0*/  LOP3.LUT R15, R15, 0x38, R16, 0xf8, !PT ;  /* 0x000000380f0f7812 */ /* 0x000fe200078ef810 */
[----:B------:R-:W-:Y:S01]  /*0ff0*/  IMAD.SHL.U32 R6, R7, 0x100, RZ ;  /* 0x0000010007067824 */ /* 0x000fe200078e00ff */
[----:B------:R-:W-:Y:S01]  /*1000*/  LEA.HI R0, R188, R188, RZ, 0x1 ;  /* 0x000000bcbc007211 */ /* 0x000fe200078f08ff */
[----:B------:R-:W-:Y:S01]  /*1010*/  IMAD R196, R5, 0x2, R2 ;  /* 0x0000000205c47824 */ /* 0x000fe200078e0202 */
[----:B------:R-:W-:Y:S01]  /*1020*/  LEA.HI R3, R3, R184, RZ, 0x3 ;  /* 0x000000b803037211 */ /* 0x000fe200078f18ff */
[----:B------:R-:W-:Y:S01]  /*1030*/  IMAD.IADD R194, R186, 0x1, R6 ;  /* 0x00000001bac27824 */ /* 0x000fe200078e0206 */
[----:B------:R-:W-:Y:S01]  /*1040*/  LOP3.LUT R15, R8, R15, R9, 0xf6, !PT ;  /* 0x0000000f080f7212 */ /* 0x000fe200078ef609 */
[----:B------:R-:W-:Y:S01]  /*1050*/  STL [R1+0x68], R6 ;  /* 0x0000680601007387 */ /* 0x000fe20000100800 */
[----:B------:R-:W-:Y:S01]  /*1060*/  LOP3.LUT R9, R0, 0x1ffffffe, RZ, 0xc0, !PT ;  /* 0x1ffffffe00097812 */ /* 0x000fe200078ec0ff */
[C---:B------:R-:W-:Y:S01]  /*1070*/  VIADD R24, R194.reuse, 0x10 ;  /* 0x00000010c2187836 */ /* 0x040fe20000000000 */
[----:B------:R-:W-:Y:S01]  /*1080*/  LOP3.LUT R3, R3, 0xfffffff8, RZ, 0xc0, !PT ;  /* 0xfffffff803037812 */ /* 0x000fe200078ec0ff */
[----:B------:R-:W-:Y:S01]  /*1090*/  VIADD R21, R194, 0x28 ;  /* 0x00000028c2157836 */ /* 0x000fe20000000000 */
[----:B------:R-:W-:Y:S01]  /*10a0*/  SHF.R.S32.HI R4, RZ, 0x1f, R212 ;  /* 0x0000001fff047819 */ /* 0x000fe200000114d4 */
[----:B------:R-:W-:Y:S01]  /*10b0*/  IMAD.IADD R0, R188, 0x1, -R9 ;  /* 0x00000001bc007824 */ /* 0x000fe200078e0a09 */
[----:B------:R-:W-:Y:S01]  /*10c0*/  SHF.R.S32.HI R4, RZ, 0x1f, R210 ;  /* 0x0000001fff047819 */ /* 0x000fe200000114d2 */
[----:B------:R-:W-:Y:S01]  /*10d0*/  IMAD R4, R15, 0x2, R2 ;  /* 0x000000020f047824 */ /* 0x000fe200078e0202 */
[----:B------:R-:W-:Y:S01]  /*10e0*/  R2P PR, R14, 0x6 ;  /* 0x000000060e007804 */ /* 0x000fe20000000000 */
[----:B------:R-:W-:Y:S01]  /*10f0*/  IMAD.IADD R195, R184, 0x1, -R3 ;  /* 0x00000001b8c37824 */ /* 0x000fe200078e0a03 */
[----:B------:R-:W-:Y:S01]  /*1100*/  SHF.R.S32.HI R3, RZ, 0x1f, R211 ;  /* 0x0000001fff037819 */ /* 0x000fe200000114d3 */
[C---:B------:R-:W-:Y:S01]  /*1110*/  VIADD R14, R194.reuse, 0x40 ;  /* 0x00000040c20e7836 */ /* 0x040fe20000000000 */
[----:B------:R-:W-:Y:S01]  /*1120*/  SHF.R.S32.HI R3, RZ, 0x1f, R209 ;  /* 0x0000001fff037819 */ /* 0x000fe200000114d1 */
[C---:B------:R-:W-:Y:S01]  /*1130*/  VIADD R11, R194.reuse, 0x58 ;  /* 0x00000058c20b7836 */ /* 0x040fe20000000000 */
[----:B------:R0:W-:Y:S01]  /*1140*/  STL [R1+0x64], R4 ;  /* 0x0000640401007387 */ /* 0x0001e20000100800 */
[----:B------:R-:W-:Y:S01]  /*1150*/  VIADD R8, R194, 0x70 ;  /* 0x00000070c2087836 */ /* 0x000fe20000000000 */
        /* <DEDUP_REMOVED lines=9> */
[C---:B0-----:R-:W-:Y:S01]  /*11f0*/  VIADD R4, R194.reuse, 0x88 ;  /* 0x00000088c2047836 */ /* 0x041fe20000000000 */
[----:B------:R-:W-:Y:S01]  /*1200*/  SHF.R.S32.HI R0, RZ, 0x1f, R8 ;  /* 0x0000001fff007819 */ /* 0x000fe20000011408 */
[----:B------:R-:W-:Y:S01]  /*1210*/  VIADD R228, R194, 0xb0 ;  /* 0x000000b0c2e47836 */ /* 0x000fe20000000000 */
[----:B------:R-:W-:Y:S01]  /*1220*/  SEL R198, R198, 0xffffffc0, !P2 ;  /* 0xffffffc0c6c67807 */ /* 0x000fe20005000000 */
        /* <DEDUP_REMOVED lines=52> */
[----:B------:R-:W-:-:S02]  /*1570*/  VIADD R200, R188, 0x10 ;  /* 0x00000010bcc87836 */ /* 0x000fc40000000000 */
[----:B------:R-:W-:-:S07]  /*1580*/  IMAD.IADD R198, R198, 0x1, R197 ;  /* 0x00000001c6c67824 */ /* 0x000fce00078e02c5 */
.L_x_2876:
[----:B------:R-:W-:Y:S01]  /*1590*/  ULDC.64 UR4, c[0x0][0xa28] ;  /* 0x00028a0000047ab9 */ /* 0x000fe20000000a00 */
[----:B01--4-:R-:W0:Y:S01]  /*15a0*/  LDC.64 R4, c[0x0][0xa08] ;  /* 0x00028200ff047b82 */ /* 0x013e220000000a00 */
[----:B------:R-:W-:Y:S01]  /*15b0*/  ISETP.NE.U32.AND P0, PT, RZ, UR4, PT ;  /* 0x00000004ff007c0c */ /* 0x000fe2000bf05070 */
[----:B------:R-:W-:Y:S01]  /*15c0*/  IMAD.MOV.U32 R10, RZ, RZ, RZ ;  /* 0x000000ffff0a7224 */ /* 0x000fe200078e00ff */
[----:B------:R-:W-:Y:S01]  /*15d0*/  ULDC.64 UR6, c[0x0][0xa20] ;  /* 0x0002880000067ab9 */ /* 0x000fe20000000a00 */
[----:B------:R-:W-:Y:S01]  /*15e0*/  IMAD.MOV.U32 R24, RZ, RZ, RZ ;  /* 0x000000ffff187224 */ /* 0x000fe200078e00ff */
[----:B------:R-:W-:Y:S01]  /*15f0*/  ISETP.NE.AND.EX P0, PT, RZ, UR5, PT, P0 ;  /* 0x00000005ff007c0c */ /* 0x000fe2000bf05300 */
[----:B------:R-:W-:Y:S02]  /*1600*/  ULDC.64 UR4, c[0x0][0xa18] ;  /* 0x0002860000047ab9 */ /* 0x000fe40000000a00 */
[----:B------:R-:W-:-:S04]  /*1610*/  ISETP.NE.U32.AND P1, PT, RZ, UR4, PT ;  /* 0x00000004ff007c0c */ /* 0x000fc8000bf25070 */
[----:B------:R-:W-:Y:S01]  /*1620*/  ISETP.NE.AND.EX P1, PT, RZ, UR5, PT, P1 ;  /* 0x00000005ff007c0c */ /* 0x000fe2000bf25310 */
[----:B------:R-:W-:Y:S02]  /*1630*/  ULDC.64 UR4, c[0x0][0xa08] ;  /* 0x0002820000047ab9 */ /* 0x000fe40000000a00 */
[----:B------:R-:W-:-:S03]  /*1640*/  ISETP.NE.U32.AND P3, PT, RZ, UR4, PT ;  /* 0x00000004ff007c0c */ /* 0x000fc6000bf65070 */
[----:B------:R-:W1:Y:S01]  /*1650*/  @P0 LDC.64 R6, c[0x0][0xa28] ;  /* 0x00028a00ff060b82 */ /* 0x000e620000000a00 */
[----:B------:R-:W-:Y:S01]  /*1660*/  ISETP.NE.AND.EX P3, PT, RZ, UR5, PT, P3 ;  /* 0x00000005ff007c0c */ /* 0x000fe2000bf65330 */
[----:B0-----:R-:W-:-:S06]  /*1670*/  IMAD.WIDE R4, R79, 0x4, R4 ;  /* 0x000000044f047825 */ /* 0x001fcc00078e0204 */
[----:B------:R-:W0:Y:S01]  /*1680*/  @P1 LDC.64 R8, c[0x0][0xa18] ;  /* 0x00028600ff081b82 */ /* 0x000e220000000a00 */
[----:B------:R-:W-:Y:S02]  /*1690*/  ULDC UR4, c[0x0][0x288] ;  /* 0x0000a20000047ab9 */ /* 0x000fe40000000800 */
[----:B------:R-:W-:Y:S01]  /*16a0*/  IMAD.U32 R22, RZ, RZ, UR4 ;  /* 0x00000004ff167e24 */ /* 0x000fe2000f8e00ff */
[----:B------:R-:W-:Y:S02]  /*16b0*/  ULDC.64 UR4, c[0x0][0x418] ;  /* 0x0001060000047ab9 */ /* 0x000fe40000000a00 */
[----:B--2---:R2:W5:Y:S01]  /*16c0*/  @P3 LDG.E R24, desc[UR42][R4.64] ;  /* 0x0000002a04183981 */ /* 0x004562000c1e1900 */
[----:B-1----:R-:W-:-:S05]  /*16d0*/  @P0 IMAD.WIDE R6, R79, 0x4, R6 ;  /* 0x000000044f060825 */ /* 0x002fca00078e0206 */
[----:B------:R2:W5:Y:S01]  /*16e0*/  @P0 LDG.E R10, desc[UR42][R6.64] ;  /* 0x0000002a060a0981 */ /* 0x000562000c1e1900 */
[----:B0-----:R-:W-:-:S05]  /*16f0*/  @P1 IMAD.WIDE R8, R79, 0x4, R8 ;  /* 0x000000044f081825 */ /* 0x001fca00078e0208 */
[----:B------:R2:W5:Y:S01]  /*1700*/  @P1 LDG.E R22, desc[UR42][R8.64] ;  /* 0x0000002a08161981 */ /* 0x000562000c1e1900 */
[----:B------:R-:W-:Y:S01]  /*1710*/  UISETP.NE.U32.AND UP0, UPT, UR4, URZ, UPT ;  /* 0x0000003f0400728c */ /* 0x000fe2000bf05070 */
[C---:B------:R-:W-:Y:S02]  /*1720*/  LOP3.LUT R3, R78.reuse, 0xff000000, RZ, 0xc0, !PT ;  /* 0xff0000004e037812 */ /* 0x040fe400078ec0ff */
[----:B------:R-:W-:Y:S01]  /*1730*/  ULDC UR4, c[0x0][0x424] ;  /* 0x0001090000047ab9 */ /* 0x000fe20000000800 */
[----:B------:R-:W-:Y:S01]  /*1740*/  UISETP.NE.AND.EX UP0, UPT, UR5, URZ, UPT, UP0 ;  /* 0x0000003f0500728c */ /* 0x000fe2000bf05300 */
[----:B------:R-:W-:Y:S02]  /*1750*/  ISETP.NE.U32.AND P2, PT, RZ, UR6, PT ;  /* 0x00000006ff007c0c */ /* 0x000fe4000bf45070 */
[----:B------:R-:W-:Y:S01]  /*1760*/  ULDC UR5, c[0x0][0x2f0] ;  /* 0x0000bc0000057ab9 */ /* 0x000fe20000000800 */
[----:B------:R-:W-:Y:S01]  /*1770*/  USEL UR4, UR4, 0x1, UP0 ;  /* 0x0000000104047887 */ /* 0x000fe20008000000 */
[----:B------:R-:W-:-:S02]  /*1780*/  LOP3.LUT R0, R78, 0xff0000, RZ, 0xc0, !PT ;  /* 0x00ff00004e007812 */ /* 0x000fc400078ec0ff */
[----:B------:R-:W-:Y:S01]  /*1790*/  SHF.R.U32.HI R3, RZ, 0x8, R3 ;  /* 0x00000008ff037819 */ /* 0x000fe20000011603 */
[----:B------:R-:W-:Y:S01]  /*17a0*/  UIMAD UR4, UR4, UR5, URZ ;  /* 0x00000005040472a4 */ /* 0x000fe2000f8e023f */
[----:B------:R-:W-:Y:S02]  /*17b0*/  ISETP.NE.AND.EX P2, PT, RZ, UR7, PT, P2 ;  /* 0x00000007ff007c0c */ /* 0x000fe4000bf45320 */
[----:B------:R-:W-:Y:S01]  /*17c0*/  ULDC UR5, c[0x0][0x348] ;  /* 0x0000d20000057ab9 */ /* 0x000fe20000000800 */
[----:B------:R-:W-:Y:S01]  /*17d0*/  LEA.HI R205, R0, R3, RZ, 0x10 ;  /* 0x0000000300cd7211 */ /* 0x000fe200078f80ff */
[----:B------:R-:W-:Y:S01]  /*17e0*/  IMAD.MOV.U32 R208, RZ, RZ, R79 ;  /* 0x000000ffffd07224 */ /* 0x000fe200078e004f */
[----:B------:R-:W-:Y:S01]  /*17f0*/  LOP3.LUT R204, R78, 0xffff, RZ, 0xc0, !PT ;  /* 0x0000ffff4ecc7812 */ /* 0x000fe200078ec0ff */
[----:B--2---:R-:W-:Y:S07]  /*1800*/  @P1 BRA `(.L_x_2659) ;  /* 0x0000000000241947 */ /* 0x004fee0003800000 */
        /* <DEDUP_REMOVED lines=9> */
.L_x_2659:
[----:B------:R-:W-:Y:S02]  /*18a0*/  IMAD.U32 R40, RZ, RZ, UR5 ;  /* 0x00000005ff287e24 */ /* 0x000fe4000f8e00ff */
[----:B------:R-:W-:Y:S01]  /*18b0*/  IMAD.U32 R25, RZ, RZ, UR4 ;  /* 0x00000004ff197e24 */ /* 0x000fe2000f8e00ff */
[----:B------:R-:W-:Y:S06]  /*18c0*/  @!P2 BRA `(.L_x_2660) ;  /* 0x000000000010a947 */ /* 0x000fec0003800000 */
[----:B------:R-:W0:Y:S02]  /*18d0*/  LDC.64 R4, c[0x0][0xa20] ;  /* 0x00028800ff047b82 */ /* 0x000e240000000a00 */
[----:B0-----:R-:W-:-:S05]  /*18e0*/  IMAD.WIDE R4, R79, 0x4, R4 ;  /* 0x000000044f047825 */ /* 0x001fca00078e0204 */
[----:B------:R0:W5:Y:S01]  /*18f0*/  LDG.E R25, desc[UR42][R4.64] ;  /* 0x0000002a04197981 */ /* 0x000162000c1e1900 */
[----:B------:R-:W-:Y:S05]  /*1900*/  BRA `(.L_x_2661) ;  /* 0x0000000000107947 */ /* 0x000fea0003800000 */
.L_x_2660:
[----:B------:R-:W-:Y:S05]  /*1910*/  @!P3 BRA `(.L_x_2661) ;  /* 0x00000000000cb947 */ /* 0x000fea0003800000 */
[----:B------:R-:W2:Y:S04]  /*1920*/  LDG.E R0, desc[UR42][R4.64] ;  /* 0x0000002a04007981 */ /* 0x000ea8000c1e1900 */
[----:B------:R-:W2:Y:S02]  /*1930*/  LDG.E R25, desc[UR42][R4.64+0x4] ;  /* 0x0000042a04197981 */ /* 0x000ea4000c1e1900 */
[----:B--2---:R-:W-:-:S07]  /*1940*/  IMAD.IADD R25, R25, 0x1, -R0 ;  /* 0x0000000119197824 */ /* 0x004fce00078e0a00 */
.L_x_2661:
[----:B------:R-:W-:Y:S01]  /*1950*/  ULDC.64 UR4, c[0x0][0xa10] ;  /* 0x0002840000047ab9 */ /* 0x000fe20000000a00 */
[----:B0-----:R-:W0:Y:S01]  /*1960*/  LDC R4, c[0x0][0x448] ;  /* 0x00011200ff047b82 */ /* 0x001e220000000800 */
[----:B------:R-:W-:-:S04]  /*1970*/  ISETP.NE.U32.AND P0, PT, RZ, UR4, PT ;  /* 0x00000004ff007c0c */ /* 0x000fc8000bf05070 */
[----:B------:R-:W-:Y:S01]  /*1980*/  ISETP.NE.AND.EX P0, PT, RZ, UR5, PT, P0 ;  /* 0x00000005ff007c0c */ /* 0x000fe2000bf05300 */
[----:B------:R-:W-:Y:S02]  /*1990*/  ULDC.64 UR4, c[0x0][0xa30] ;  /* 0x00028c0000047ab9 */ /* 0x000fe40000000a00 */
[----:B------:R-:W-:-:S04]  /*19a0*/  ISETP.NE.U32.AND P1, PT, RZ, UR4, PT ;  /* 0x00000004ff007c0c */ /* 0x000fc8000bf25070 */
[----:B------:R-:W-:-:S06]  /*19b0*/  ISETP.NE.AND.EX P1, PT, RZ, UR5, PT, P1 ;  /* 0x00000005ff007c0c */ /* 0x000fcc000bf25310 */
[----:B------:R-:W1:Y:S08]  /*19c0*/  @P0 LDC.64 R6, c[0x0][0xa10] ;  /* 0x00028400ff060b82 */ /* 0x000e700000000a00 */
[----:B------:R-:W2:Y:S01]  /*19d0*/  @P1 LDC.64 R8, c[0x0][0xa30] ;  /* 0x00028c00ff081b82 */ /* 0x000ea20000000a00 */
[----:B-1----:R-:W-:-:S05]  /*19e0*/  @P0 IMAD.WIDE R6, R79, 0x4, R6 ;  /* 0x000000044f060825 */ /* 0x002fca00078e0206 */
[----:B------:R-:W3:Y:S04]  /*19f0*/  @P0 LDG.E R0, desc[UR42][R6.64] ;  /* 0x0000002a06000981 */ /* 0x000ee8000c1e1900 */
[----:B------:R-:W3:Y:S01]  /*1a00*/  @P0 LDG.E R3, desc[UR42][R6.64+0x4] ;  /* 0x0000042a06030981 */ /* 0x000ee2000c1e1900 */
[----:B-----5:R-:W-:Y:S02]  /*1a10*/  IMAD.MOV.U32 R76, RZ, RZ, R25 ;  /* 0x000000ffff4c7224 */ /* 0x020fe400078e0019 */
[----:B--2---:R-:W-:-:S05]  /*1a20*/  @P1 IMAD.WIDE R8, R79, 0x4, R8 ;  /* 0x000000044f081825 */ /* 0x004fca00078e0208 */
[----:B------:R1:W5:Y:S01]  /*1a30*/  @P1 LDG.E R76, desc[UR42][R8.64] ;  /* 0x0000002a084c1981 */ /* 0x000362000c1e1900 */
[----:B0-----:R-:W-:Y:S01]  /*1a40*/  ISETP.NE.AND P1, PT, R4, 0x1, PT ;  /* 0x000000010400780c */ /* 0x001fe20003f25270 */
[----:B------:R-:W-:Y:S01]  /*1a50*/  IMAD.SHL.U32 R192, R77, 0x40, RZ ;  /* 0x000000404dc07824 */ /* 0x000fe200078e00ff */
[----:B------:R-:W0:Y:S01]  /*1a60*/  LDC.64 R4, c[0x0][0x9e0] ;  /* 0x00027800ff047b82 */ /* 0x000e220000000a00 */
[----:B------:R-:W-:-:S10]  /*1a70*/  IMAD.IADD R13, R25, 0x1, -R10 ;  /* 0x00000001190d7824 */ /* 0x000fd400078e0a0a */
[----:B------:R-:W2:Y:S08]  /*1a80*/  @P1 LDC R11, c[0x0][0x44c] ;  /* 0x00011300ff0b1b82 */ /* 0x000eb00000000800 */
[----:B------:R-:W4:Y:S01]  /*1a90*/  @P1 LDC R12, c[0x0][0x450] ;  /* 0x00011400ff0c1b82 */ /* 0x000f220000000800 */
[----:B0-----:R-:W-:Y:S01]  /*1aa0*/  ISETP.GE.AND P2, PT, R5, 0x1, PT ;  /* 0x000000010500780c */ /* 0x001fe20003f46270 */
[----:B---3--:R-:W-:-:S02]  /*1ab0*/  @P0 IMAD.IADD R40, R3, 0x1, -R0 ;  /* 0x0000000103280824 */ /* 0x008fc400078e0a00 */
[----:B------:R-:W-:Y:S02]  /*1ac0*/  VIADD R0, R192, 0x3f ;  /* 0x0000003fc0007836 */ /* 0x000fe40000000000 */
[----:B------:R-:W-:Y:S02]  /*1ad0*/  IMAD.IADD R23, R13, 0x1, R40 ;  /* 0x000000010d177824 */ /* 0x000fe400078e0228 */
[----:B--2---:R-:W-:-:S03]  /*1ae0*/  @P1 IMAD.HI.U32 R3, R0, R11, RZ ;  /* 0x0000000b00031227 */ /* 0x004fc600078e00ff */
[C---:B------:R-:W-:Y:S01]  /*1af0*/  IADD3 R7, R23.reuse, 0x1, -R22 ;  /* 0x0000000117077810 */ /* 0x040fe20007ffe816 */
[----:B------:R-:W-:Y:S01]  /*1b00*/  IMAD.MOV.U32 R6, RZ, RZ, R0 ;  /* 0x000000ffff067224 */ /* 0x000fe200078e0000 */
[----:B----4-:R-:W-:Y:S01]  /*1b10*/  @P1 SHF.R.U32.HI R6, RZ, R12, R3 ;  /* 0x0000000cff061219 */ /* 0x010fe20000011603 */
[----:B------:R-:W-:-:S04]  /*1b20*/  VIADD R0, R23, 0x3f ;  /* 0x0000003f17007836 */ /* 0x000fc80000000000 */
[----:B-1----:R-:W-:Y:S01]  /*1b30*/  IMAD.IADD R9, R7, 0x1, R6 ;  /* 0x0000000107097824 */ /* 0x002fe200078e0206 */
[----:B------:R-:W-:-:S03]  /*1b40*/  SHF.R.S32.HI R3, RZ, 0x1f, R0 ;  /* 0x0000001fff037819 */ /* 0x000fc60000011400 */
[----:B------:R-:W-:Y:S01]  /*1b50*/  IMAD.IADD R4, R9, 0x1, R4 ;  /* 0x0000000109047824 */ /* 0x000fe200078e0204 */
[----:B------:R-:W-:-:S04]  /*1b60*/  LEA.HI R3, R3, R0, RZ, 0x6 ;  /* 0x0000000003037211 */ /* 0x000fc800078f30ff */
[----:B------:R-:W-:Y:S01]  /*1b70*/  SHF.R.S32.HI R43, RZ, 0x6, R3 ;  /* 0x00000006ff2b7819 */ /* 0x000fe20000011403 */
[----:B------:R-:W-:Y:S06]  /*1b80*/  @!P2 BRA `(.L_x_2662) ;  /* 0x000000000048a947 */ /* 0x000fec0003800000 */
        /* <DEDUP_REMOVED lines=11> */
.L_x_2664:
[----:B------:R-:W-:-:S13]  /*1c40*/  ISETP.NE.AND P0, PT, R5, 0x1, PT ;  /* 0x000000010500780c */ /* 0x000fda0003f05270 */
[----:B------:R-:W0:Y:S02]  /*1c50*/  @P0 LDC.64 R6, c[0x0][0x9e8] ;  /* 0x00027a00ff060b82 */ /* 0x000e240000000a00 */
[----:B0-----:R-:W-:-:S05]  /*1c60*/  @P0 IMAD.HI.U32 R6, R0, R6, RZ ;  /* 0x0000000600060227 */ /* 0x001fca00078e00ff */
[----:B------:R-:W-:-:S07]  /*1c70*/  @P0 SHF.R.U32.HI R0, RZ, R7, R6 ;  /* 0x00000007ff000219 */ /* 0x000fce0000011606 */
.L_x_2665:
[----:B------:R-:W-:Y:S05]  /*1c80*/  BSYNC B0 ;  /* 0x0000000000007941 */ /* 0x000fea0003800000 */
.L_x_2663:
[----:B------:R-:W-:-:S05]  /*1c90*/  IMAD R3, R0, R5, R5 ;  /* 0x0000000500037224 */ /* 0x000fca00078e0205 */
[----:B------:R-:W-:-:S07]  /*1ca0*/  VIMNMX R4, R4, R3, PT ;  /* 0x0000000304047248 */ /* 0x000fce0003fe0100 */
.L_x_2662:
[----:B------:R-:W0:Y:S01]  /*1cb0*/  @P1 LDC R7, c[0x0][0x44c] ;  /* 0x00011300ff071b82 */ /* 0x000e220000000800 */
[----:B------:R-:W-:Y:S01]  /*1cc0*/  VIADD R4, R4, 0x3f ;  /* 0x0000003f04047836 */ /* 0x000fe20000000000 */
[----:B------:R-:W-:Y:S01]  /*1cd0*/  ULDC UR4, c[0x0][0x9dc] ;  /* 0x0002770000047ab9 */ /* 0x000fe20000000800 */
[----:B------:R-:W-:-:S03]  /*1ce0*/  IMAD.MOV.U32 R6, RZ, RZ, R192 ;  /* 0x000000ffff067224 */ /* 0x000fc600078e00c0 */
[----:B------:R-:W-:Y:S02]  /*1cf0*/  SHF.R.S32.HI R3, RZ, 0x1f, R4 ;  /* 0x0000001fff037819 */ /* 0x000fe40000011404 */
[----:B------:R-:W1:Y:S02]  /*1d00*/  @P1 LDC R9, c[0x0][0x450] ;  /* 0x00011400ff091b82 */ /* 0x000e640000000800 */
[----:B------:R-:W-:Y:S01]  /*1d10*/  LEA.HI R3, R3, R4, RZ, 0x6 ;  /* 0x0000000403037211 */ /* 0x000fe200078f30ff */
[----:B0-----:R-:W-:-:S05]  /*1d20*/  @P1 IMAD.HI.U32 R0, R192, R7, RZ ;  /* 0x00000007c0001227 */ /* 0x001fca00078e00ff */
[----:B-1----:R-:W-:Y:S02]  /*1d30*/  @P1 SHF.R.U32.HI R6, RZ, R9, R0 ;  /* 0x00000009ff061219 */ /* 0x002fe40000011600 */
[----:B------:R-:W-:Y:S02]  /*1d40*/  SHF.R.S32.HI R0, RZ, 0x6, R3 ;  /* 0x00000006ff007819 */ /* 0x000fe40000011403 */
[----:B------:R-:W-:Y:S02]  /*1d50*/  IADD3 R3, R6, R23, -R22 ;  /* 0x0000001706037210 */ /* 0x000fe40007ffe816 */
[----:B------:R-:W-:-:S03]  /*1d60*/  VIMNMX R8, R43, R0, PT ;  /* 0x000000002b087248 */ /* 0x000fc60003fe0100 */
[----:B------:R-:W-:Y:S01]  /*1d70*/  VIADD R0, R3, -UR4 ;  /* 0x8000000403007c36 */ /* 0x000fe20008000000 */
[----:B------:R-:W-:Y:S06]  /*1d80*/  @!P2 BRA `(.L_x_2666) ;  /* 0x000000000044a947 */ /* 0x000fec0003800000 */
        /* <DEDUP_REMOVED lines=10> */
.L_x_2668:
[----:B------:R-:W-:-:S13]  /*1e30*/  ISETP.NE.AND P0, PT, R5, 0x1, PT ;  /* 0x000000010500780c */ /* 0x000fda0003f05270 */
[----:B------:R-:W0:Y:S02]  /*1e40*/  @P0 LDC.64 R6, c[0x0][0x9e8] ;  /* 0x00027a00ff060b82 */ /* 0x000e240000000a00 */
[----:B0-----:R-:W-:-:S05]  /*1e50*/  @P0 IMAD.HI.U32 R4, R3, R6, RZ ;  /* 0x0000000603040227 */ /* 0x001fca00078e00ff */
[----:B------:R-:W-:-:S07]  /*1e60*/  @P0 SHF.R.U32.HI R3, RZ, R7, R4 ;  /* 0x00000007ff030219 */ /* 0x000fce0000011604 */
.L_x_2669:
[----:B------:R-:W-:Y:S05]  /*1e70*/  BSYNC B0 ;  /* 0x0000000000007941 */ /* 0x000fea0003800000 */
.L_x_2667:
[----:B------:R-:W-:-:S05]  /*1e80*/  IMAD R3, R3, R5, RZ ;  /* 0x0000000503037224 */ /* 0x000fca00078e02ff */
[----:B------:R-:W-:-:S07]  /*1e90*/  VIMNMX R0, R0, R3, !PT ;  /* 0x0000000300007248 */ /* 0x000fce0007fe0100 */
.L_x_2666:
[----:B------:R-:W-:Y:S01]  /*1ea0*/  SHF.R.S32.HI R3, RZ, 0x1f, R0 ;  /* 0x0000001fff037819 */ /* 0x000fe20000011400 */
[----:B------:R-:W-:Y:S01]  /*1eb0*/  BSSY B0, `(.L_x_2670) ;  /* 0x0000028000007945 */ /* 0x000fe20003800000 */
[----:B------:R-:W-:Y:S02]  /*1ec0*/  LOP3.LUT R218, R205, 0xff, RZ, 0xc0, !PT ;  /* 0x000000ffcdda7812 */ /* 0x000fe400078ec0ff */
[----:B------:R-:W-:Y:S02]  /*1ed0*/  LEA.HI R3, R3, R0, RZ, 0x6 ;  /* 0x0000000003037211 */ /* 0x000fe400078f30ff */
[----:B------:R-:W-:Y:S02]  /*1ee0*/  SHF.R.U32.HI R205, RZ, 0x10, R205 ;  /* 0x00000010ffcd7819 */ /* 0x000fe400000116cd */
[----:B------:R-:W-:-:S04]  /*1ef0*/  SHF.R.S32.HI R3, RZ, 0x6, R3 ;  /* 0x00000006ff037819 */ /* 0x000fc80000011403 */
[----:B------:R-:W-:Y:S01]  /*1f00*/  VIMNMX R9, RZ, R3, !PT ;  /* 0x00000003ff097248 */ /* 0x000fe20007fe0100 */
[----:B------:R-:W-:-:S03]  /*1f10*/  IMAD.MOV.U32 R3, RZ, RZ, RZ ;  /* 0x000000ffff037224 */ /* 0x000fc600078e00ff */
[----:B------:R-:W-:-:S13]  /*1f20*/  ISETP.GT.AND P0, PT, R8, R9, PT ;  /* 0x000000090800720c */ /* 0x000fda0003f04270 */
[----:B------:R-:W-:Y:S05]  /*1f30*/  @!P0 BRA `(.L_x_2671) ;  /* 0x00000000007c8947 */ /* 0x000fea0003800000 */
[----:B------:R-:W-:Y:S01]  /*1f40*/  ISETP.NE.AND P0, PT, R205, RZ, PT ;  /* 0x000000ffcd00720c */ /* 0x000fe20003f05270 */
[----:B------:R-:W-:-:S03]  /*1f50*/  ULDC UR4, c[0x0][0x9f0] ;  /* 0x00027c0000047ab9 */ /* 0x000fc60000000800 */
[----:B------:R-:W-:-:S04]  /*1f60*/  SEL R11, R205, UR4, P0 ;  /* 0x00000004cd0b7c07 */ /* 0x000fc80008000000 */
[-C--:B------:R-:W-:Y:S02]  /*1f70*/  IABS R6, R11.reuse ;  /* 0x0000000b00067213 */ /* 0x080fe40000000000 */
        /* <DEDUP_REMOVED lines=27> */
.L_x_2671:
[----:B------:R-:W-:Y:S05]  /*2130*/  BSYNC B0 ;  /* 0x0000000000007941 */ /* 0x000fea0003800000 */
.L_x_2670:
[----:B------:R-:W-:Y:S01]  /*2140*/  IMAD R0, R218, R3, R9 ;  /* 0x00000003da007224 */ /* 0x000fe200078e0209 */
        /* <DEDUP_REMOVED lines=35> */
.L_x_2674:
[----:B------:R-:W-:Y:S05]  /*2380*/  BSYNC B6 ;  /* 0x0000000000067941 */ /* 0x000fea0003800000 */
.L_x_2673:
        /* <DEDUP_REMOVED lines=20> */
.L_x_2676:
[----:B------:R-:W-:Y:S05]  /*24d0*/  BSYNC B6 ;  /* 0x0000000000067941 */ /* 0x000fea0003800000 */
.L_x_2675:
[----:B------:R-:W-:Y:S01]  /*24e0*/  ULDC.64 UR4, c[0x0][0x9f8] ;  /* 0x00027e0000047ab9 */ /* 0x000fe20000000a00 */
[----:B------:R-:W0:Y:S01]  /*24f0*/  LDC.64 R60, c[0x0][0x300] ;  /* 0x0000c000ff3c7b82 */ /* 0x000e220000000a00 */
[----:B------:R-:W-:Y:S01]  /*2500*/  ISETP.NE.U32.AND P0, PT, RZ, UR4, PT ;  /* 0x00000004ff007c0c */ /* 0x000fe2000bf05070 */
[----:B------:R-:W-:Y:S01]  /*2510*/  IMAD.IADD R39, R24, 0x1, R25 ;  /* 0x0000000118277824 */ /* 0x000fe200078e0219 */
[----:B------:R-:W-:Y:S02]  /*2520*/  ULDC.64 UR6, c[0x0][0xa08] ;  /* 0x0002820000067ab9 */ /* 0x000fe40000000a00 */
[----:B------:R-:W-:Y:S01]  /*2530*/  ISETP.NE.AND.EX P0, PT, RZ, UR5, PT, P0 ;  /* 0x00000005ff007c0c */ /* 0x000fe2000bf05300 */
[----:B------:R-:W-:Y:S02]  /*2540*/  ULDC.64 UR4, c[0x0][0x308] ;  /* 0x0000c20000047ab9 */ /* 0x000fe40000000a00 */
[----:B------:R-:W1:Y:S01]  /*2550*/  LDC.64 R58, c[0x0][0x3f8] ;  /* 0x0000fe00ff3a7b82 */ /* 0x000e620000000a00 */
[----:B------:R-:W-:-:S07]  /*2560*/  SHF.R.S32.HI R17, RZ, 0x1f, R16 ;  /* 0x0000001fff117819 */ /* 0x000fce0000011410 */
[----:B------:R-:W2:Y:S08]  /*2570*/  LDC R51, c[0x0][0x3f4] ;  /* 0x0000fd00ff337b82 */ /* 0x000eb00000000800 */
[----:B------:R-:W3:Y:S02]  /*2580*/  @P0 LDC.64 R4, c[0x0][0x9f8] ;  /* 0x00027e00ff040b82 */ /* 0x000ee40000000a00 */
[----:B---3--:R-:W-:-:S05]  /*2590*/  @P0 IMAD.WIDE R4, R79, 0x4, R4 ;  /* 0x000000044f040825 */ /* 0x008fca00078e0204 */
        /* <DEDUP_REMOVED lines=9> */
[----:B------:R-:W-:Y:S01]  /*2630*/  SHF.R.S32.HI R189, RZ, 0x1f, R188 ;  /* 0x0000001fffbd7819 */ /* 0x000fe200000114bc */
[----:B------:R-:W-:Y:S01]  /*2640*/  IMAD R3, R39, R61, R0 ;  /* 0x0000003d27037224 */ /* 0x000fe200078e0200 */
[----:B---3--:R-:W3:Y:S01]  /*2650*/  LDC.64 R4, c[0x0][0x408] ;  /* 0x00010200ff047b82 */ /* 0x008ee20000000a00 */
[----:B------:R-:W-:Y:S01]  /*2660*/  IMAD R8, R72, R60, RZ ;  /* 0x0000003c48087224 */ /* 0x000fe200078e02ff */
[----:B--2---:R-:W-:Y:S01]  /*2670*/  ISETP.GE.AND P1, PT, R16, R51, PT ;  /* 0x000000331000720c */ /* 0x004fe20003f26270 */
[----:B------:R-:W-:Y:S01]  /*2680*/  IMAD.IADD R7, R7, 0x1, R3 ;  /* 0x0000000107077824 */ /* 0x000fe200078e0203 */
[----:B------:R-:W-:Y:S01]  /*2690*/  LOP3.LUT R57, R57, 0x1c0, RZ, 0xc0, !PT ;  /* 0x000001c039397812 */ /* 0x000fe200078ec0ff */
[----:B-1----:R-:W-:Y:S01]  /*26a0*/  IMAD R3, R72, R58, RZ ;  /* 0x0000003a48037224 */ /* 0x002fe200078e02ff */
[----:B------:R-:W-:Y:S01]  /*26b0*/  IADD3 R38, P2, R184, R39, RZ ;  /* 0x00000027b8267210 */ /* 0x000fe20007f5e0ff */
[----:B------:R-:W-:Y:S01]  /*26c0*/  IMAD.WIDE.U32 R20, R204, UR4, R6 ;  /* 0x00000004cc147c25 */ /* 0x000fe2000f8e0006 */
[----:B------:R-:W-:-:S02]  /*26d0*/  SHF.R.U32.HI R53, RZ, 0x3, R57 ;  /* 0x00000003ff357819 */ /* 0x000fc40000011639 */
[----:B------:R-:W-:Y:S01]  /*26e0*/  P2R R73, PR, RZ, 0x2 ;  /* 0x00000002ff497803 */ /* 0x000fe20000000000 */
[----:B------:R-:W-:Y:S01]  /*26f0*/  IMAD R21, R204, UR5, R21 ;  /* 0x00000005cc157c24 */ /* 0x000fe2000f8e0215 */
[----:B------:R-:W-:Y:S01]  /*2700*/  ULDC.64 UR4, c[0x0][0x330] ;  /* 0x0000cc0000047ab9 */ /* 0x000fe20000000a00 */
[----:B------:R-:W-:Y:S01]  /*2710*/  IMAD R8, R184, R61, R8 ;  /* 0x0000003db8087224 */ /* 0x000fe200078e0208 */
[----:B------:R-:W-:Y:S01]  /*2720*/  SHF.L.U64.HI R61, R60, 0x6, R61 ;  /* 0x000000063c3d7819 */ /* 0x000fe2000001023d */
[----:B------:R-:W-:-:S04]  /*2730*/  IMAD.WIDE.U32 R28, R204, UR4, R16 ;  /* 0x00000004cc1c7c25 */ /* 0x000fc8000f8e0010 */
[----:B------:R-:W-:Y:S01]  /*2740*/  IMAD R29, R204, UR5, R29 ;  /* 0x00000005cc1d7c24 */ /* 0x000fe2000f8e021d */
[----:B------:R-:W-:Y:S01]  /*2750*/  ULDC.64 UR4, c[0x0][0x310] ;  /* 0x0000c40000047ab9 */ /* 0x000fe20000000a00 */
[C---:B------:R-:W-:Y:S01]  /*2760*/  IMAD R11, R184.reuse, R59, R3 ;  /* 0x0000003bb80b7224 */ /* 0x040fe200078e0203 */
[----:B------:R-:W-:Y:S01]  /*2770*/  SEL R3, R51, RZ, P1 ;  /* 0x000000ff33037207 */ /* 0x000fe20000800000 */
[----:B------:R-:W-:Y:S01]  /*2780*/  IMAD.WIDE.U32 R30, R184, R58, R188 ;  /* 0x0000003ab81e7225 */ /* 0x000fe200078e00bc */
[----:B---3--:R-:W-:Y:S02]  /*2790*/  SHF.L.U64.HI R56, R4, 0x6, R5 ;  /* 0x0000000604387819 */ /* 0x008fe40000010205 */
[----:B0-----:R-:W-:Y:S01]  /*27a0*/  LEA.HI R52, R52, 0x8, RZ, 0x19 ;  /* 0x0000000834347811 */ /* 0x001fe200078fc8ff */
[----:B------:R-:W-:-:S04]  /*27b0*/  IMAD.WIDE.U32 R34, R184, R4, R188 ;  /* 0x00000004b8227225 */ /* 0x000fc800078e00bc */
[----:B------:R-:W-:-:S04]  /*27c0*/  IMAD.WIDE.U32 R36, R184, R4, R16 ;  /* 0x00000004b8247225 */ /* 0x000fc800078e0010 */
[----:B------:R-:W-:Y:S02]  /*27d0*/  IMAD.IADD R3, R16, 0x1, R3 ;  /* 0x0000000110037824 */ /* 0x000fe400078e0203 */
[----:B------:R-:W-:-:S03]  /*27e0*/  IMAD.WIDE.U32 R32, R184, R58, R16 ;  /* 0x0000003ab8207225 */ /* 0x000fc600078e0010 */
[----:B------:R-:W-:Y:S01]  /*27f0*/  SHF.R.S32.HI R62, RZ, 0x1f, R3 ;  /* 0x0000001fff3e7819 */ /* 0x000fe20000011403 */
[----:B------:R-:W-:Y:S02]  /*2800*/  IMAD.IADD R31, R31, 0x1, R11 ;  /* 0x000000011f1f7824 */ /* 0x000fe400078e020b */
[----:B------:R-:W-:Y:S01]  /*2810*/  IMAD.IADD R33, R11, 0x1, R33 ;  /* 0x000000010b217824 */ /* 0x000fe200078e0221 */
[----:B------:R-:W-:Y:S01]  /*2820*/  LEA.HI R62, R62, R3, RZ, 0x3 ;  /* 0x000000033e3e7211 */ /* 0x000fe200078f18ff */
[----:B-----5:R-:W-:-:S03]  /*2830*/  IMAD.WIDE.U32 R30, R76, R58, R30 ;  /* 0x0000003a4c1e7225 */ /* 0x020fc600078e001e */
[----:B------:R-:W-:Y:S01]  /*2840*/  LOP3.LUT R47, R62, 0xfffffff8, RZ, 0xc0, !PT ;  /* 0xfffffff83e2f7812 */ /* 0x000fe200078ec0ff */
[----:B------:R-:W-:-:S03]  /*2850*/  IMAD.WIDE.U32 R32, R76, R58, R32 ;  /* 0x0000003a4c207225 */ /* 0x000fc600078e0020 */
[----:B------:R-:W-:Y:S01]  /*2860*/  SHF.R.S32.HI R44, RZ, 0x1f, R47 ;  /* 0x0000001fff2c7819 */ /* 0x000fe2000001142f */
[----:B------:R-:W-:Y:S02]  /*2870*/  VIADD R54, R16, 0x20 ;  /* 0x0000002010367836 */ /* 0x000fe40000000000 */
[----:B------:R-:W-:Y:S02]  /*2880*/  IMAD.SHL.U32 R55, R4, 0x40, RZ ;  /* 0x0000004004377824 */ /* 0x000fe400078e00ff */
[----:B------:R-:W-:Y:S02]  /*2890*/  IMAD.SHL.U32 R51, R51, 0x2, RZ ;  /* 0x0000000233337824 */ /* 0x000fe400078e00ff */
[----:B------:R-:W-:Y:S01]  /*28a0*/  IMAD.X R39, R9, 0x1, R72, P2 ;  /* 0x0000000109277824 */ /* 0x000fe200010e0648 */
[----:B----4-:R-:W-:Y:S02]  /*28b0*/  SHF.R.S32.HI R0, RZ, 0x1f, R79 ;  /* 0x0000001fff007819 */ /* 0x010fe4000001144f */
[----:B------:R-:W-:-:S02]  /*28c0*/  SEL R79, R79, RZ, !P0 ;  /* 0x000000ff4f4f7207 */ /* 0x000fc40004000000 */
[----:B------:R-:W-:-:S03]  /*28d0*/  SEL R0, R0, RZ, !P0 ;  /* 0x000000ff00007207 */ /* 0x000fc60004000000 */
[----:B------:R-:W-:-:S04]  /*28e0*/  IMAD.WIDE.U32 R20, R79, UR4, R20 ;  /* 0x000000044f147c25 */ /* 0x000fc8000f8e0014 */
[----:B------:R-:W-:-:S04]  /*28f0*/  IMAD R6, R0, UR4, RZ ;  /* 0x0000000400067c24 */ /* 0x000fc8000f8e02ff */
[----:B------:R-:W-:Y:S01]  /*2900*/  IMAD R65, R79, UR5, R6 ;  /* 0x000000054f417c24 */ /* 0x000fe2000f8e0206 */
[----:B------:R-:W-:Y:S01]  /*2910*/  ULDC.64 UR4, c[0x0][0x338] ;  /* 0x0000ce0000047ab9 */ /* 0x000fe20000000a00 */
[----:B------:R-:W-:-:S04]  /*2920*/  IMAD.WIDE.U32 R6, R184, R60, R16 ;  /* 0x0000003cb8067225 */ /* 0x000fc800078e0010 */
[----:B------:R-:W-:Y:S01]  /*2930*/  IMAD R0, R0, UR4, RZ ;  /* 0x0000000400007c24 */ /* 0x000fe2000f8e02ff */
[----:B------:R-:W-:Y:S01]  /*2940*/  IADD3 R64, P0, R20, R6, RZ ;  /* 0x0000000614407210 */ /* 0x000fe20007f1e0ff */
[----:B------:R-:W-:Y:S02]  /*2950*/  IMAD.IADD R65, R21, 0x1, R65 ;  /* 0x0000000115417824 */ /* 0x000fe400078e0241 */
[----:B------:R-:W-:Y:S01]  /*2960*/  IMAD.WIDE.U32 R28, R79, UR4, R28 ;  /* 0x000000044f1c7c25 */ /* 0x000fe2000f8e001c */
[----:B------:R-:W-:Y:S02]  /*2970*/  ULDC UR4, c[0x0][0x2f4] ;  /* 0x0000bd0000047ab9 */ /* 0x000fe40000000800 */
[----:B------:R-:W-:Y:S01]  /*2980*/  IADD3.X R63, R65, R7, R8, P0, !PT ;  /* 0x00000007413f7210 */ /* 0x000fe200007fe408 */
[----:B------:R-:W-:Y:S01]  /*2990*/  IMAD R79, R79, UR5, R0 ;  /* 0x000000054f4f7c24 */ /* 0x000fe2000f8e0200 */
[----:B------:R-:W-:Y:S01]  /*29a0*/  ISETP.GE.AND P0, PT, R16, UR4, PT ;  /* 0x0000000410007c0c */ /* 0x000fe2000bf06270 */
[----:B------:R-:W-:Y:S01]  /*29b0*/  IMAD R0, R72, R4, RZ ;  /* 0x0000000448007224 */ /* 0x000fe200078e02ff */
[----:B------:R-:W-:Y:S01]  /*29c0*/  ISETP.GE.AND P1, PT, R54, UR4, PT ;  /* 0x0000000436007c0c */ /* 0x000fe2000bf26270 */
[----:B------:R-:W-:-:S02]  /*29d0*/  IMAD.SHL.U32 R60, R60, 0x40, RZ ;  /* 0x000000403c3c7824 */ /* 0x000fc400078e00ff */
[----:B------:R-:W-:-:S04]  /*29e0*/  IMAD R7, R184, R5, R0 ;  /* 0x00000005b8077224 */ /* 0x000fc800078e0200 */
[----:B------:R-:W-:Y:S02]  /*29f0*/  IMAD.IADD R35, R35, 0x1, R7 ;  /* 0x0000000123237824 */ /* 0x000fe400078e0207 */
[----:B------:R-:W-:Y:S01]  /*2a00*/  IMAD.IADD R37, R7, 0x1, R37 ;  /* 0x0000000107257824 */ /* 0x000fe200078e0225 */
[----:B------:R-:W-:Y:S01]  /*2a10*/  SHF.R.S32.HI R7, RZ, 0x1f, R76 ;  /* 0x0000001fff077819 */ /* 0x000fe2000001144c */
[----:B------:R-:W-:-:S04]  /*2a20*/  IMAD.WIDE.U32 R34, R76, R4, R34 ;  /* 0x000000044c227225 */ /* 0x000fc800078e0022 */
[C---:B------:R-:W-:Y:S02]  /*2a30*/  IMAD R0, R7.reuse, R58, RZ ;  /* 0x0000003a07007224 */ /* 0x040fe400078e02ff */
[-C--:B------:R-:W-:Y:S02]  /*2a40*/  IMAD R7, R7, R4.reuse, RZ ;  /* 0x0000000407077224 */ /* 0x080fe400078e02ff */
[C---:B------:R-:W-:Y:S01]  /*2a50*/  IMAD R3, R76.reuse, R59, R0 ;  /* 0x0000003b4c037224 */ /* 0x040fe200078e0200 */
[----:B------:R-:W-:Y:S01]  /*2a60*/  LOP3.LUT R0, R57, 0x18, R16, 0xf8, !PT ;  /* 0x0000001839007812 */ /* 0x000fe200078ef810 */
[----:B------:R-:W-:Y:S01]  /*2a70*/  IMAD R7, R76, R5, R7 ;  /* 0x000000054c077224 */ /* 0x000fe200078e0207 */
[----:B------:R-:W-:Y:S01]  /*2a80*/  SHF.L.U64.HI R59, R58, 0x6, R59 ;  /* 0x000000063a3b7819 */ /* 0x000fe2000001023b */
[----:B------:R-:W-:Y:S01]  /*2a90*/  IMAD.WIDE.U32 R36, R76, R4, R36 ;  /* 0x000000044c247225 */ /* 0x000fe200078e0024 */
[----:B------:R-:W-:-:S03]  /*2aa0*/  LOP3.LUT R0, R0, R53, RZ, 0x3c, !PT ;  /* 0x0000003500007212 */ /* 0x000fc600078e3cff */
[----:B------:R-:W-:Y:S02]  /*2ab0*/  IMAD.IADD R49, R31, 0x1, R3 ;  /* 0x000000011f317824 */ /* 0x000fe400078e0203 */
[----:B------:R-:W-:Y:S01]  /*2ac0*/  IMAD R50, R203, 0x200, R0 ;  /* 0x00000200cb327824 */ /* 0x000fe200078e0200 */
[----:B------:R-:W-:Y:S01]  /*2ad0*/  LOP3.LUT R0, R57, 0x38, R62, 0xf8, !PT ;  /* 0x0000003839007812 */ /* 0x000fe200078ef83e */
[----:B------:R-:W-:Y:S02]  /*2ae0*/  IMAD.IADD R48, R3, 0x1, R33 ;  /* 0x0000000103307824 */ /* 0x000fe400078e0221 */
[----:B------:R-:W-:Y:S01]  /*2af0*/  IMAD.SHL.U32 R58, R58, 0x40, RZ ;  /* 0x000000403a3a7824 */ /* 0x000fe200078e00ff */
[----:B------:R-:W-:Y:S01]  /*2b00*/  LOP3.LUT R0, R0, R53, RZ, 0x3c, !PT ;  /* 0x0000003500007212 */ /* 0x000fe200078e3cff */
[----:B------:R-:W-:Y:S02]  /*2b10*/  IMAD.IADD R46, R35, 0x1, R7 ;  /* 0x00000001232e7824 */ /* 0x000fe400078e0207 */
[----:B------:R-:W-:-:S02]  /*2b20*/  IMAD.IADD R45, R7, 0x1, R37 ;  /* 0x00000001072d7824 */ /* 0x000fc400078e0225 */
[----:B------:R-:W-:Y:S02]  /*2b30*/  IMAD R3, R203, 0x200, R0 ;  /* 0x00000200cb037824 */ /* 0x000fe400078e0200 */
[----:B------:R-:W-:-:S07]  /*2b40*/  IMAD.IADD R0, R29, 0x1, R79 ;  /* 0x000000011d007824 */ /* 0x000fce00078e024f */
.L_x_2706:
        /* <DEDUP_REMOVED lines=10> */
[----:B--2---:R-:W-:Y:S02]  /*2bf0*/  IMAD.SHL.U32 R27, R185, 0x1000, RZ ;  /* 0x00001000b91b7824 */ /* 0x004fe400078e00ff */
        /* <DEDUP_REMOVED lines=26> */
[----:B------:R-:W-:Y:S01]  /*2da0*/  ULDC.64 UR4, c[0x0][0x3e8] ;  /* 0x0000fa0000047ab9 */ /* 0x000fe20000000a00 */
[----:B------:R-:W-:Y:S01]  /*2db0*/  IMAD.MOV.U32 R6, RZ, RZ, R34 ;  /* 0x000000ffff067224 */ /* 0x000fe200078e0022 */
[----:B------:R-:W-:Y:S01]  /*2dc0*/  ULDC.64 UR6, c[0x0][0x400] ;  /* 0x0001000000067ab9 */ /* 0x000fe20000000a00 */
[----:B------:R-:W-:Y:S02]  /*2dd0*/  IMAD.MOV.U32 R7, RZ, RZ, R46 ;  /* 0x000000ffff077224 */ /* 0x000fe400078e002e */
[-C--:B------:R-:W-:Y:S02]  /*2de0*/  IMAD R5, R68, R55.reuse, R8 ;  /* 0x0000003744057224 */ /* 0x080fe400078e0208 */
[----:B------:R-:W-:Y:S01]  /*2df0*/  IMAD.WIDE.U32 R8, R41, R55, R6 ;  /* 0x0000003729087225 */ /* 0x000fe200078e0006 */
[----:B------:R-:W-:-:S03]  /*2e00*/  IADD3 R7, P3, R30, R4, RZ ;  /* 0x000000041e077210 */ /* 0x000fc60007f7e0ff */
[----:B------:R-:W-:Y:S01]  /*2e10*/  IMAD.IADD R5, R9, 0x1, R5 ;  /* 0x0000000109057824 */ /* 0x000fe200078e0205 */
[----:B------:R-:W-:Y:S01]  /*2e20*/  LEA R4, P5, R8, UR6, 0x1 ;  /* 0x0000000608047c11 */ /* 0x000fe2000f8a08ff */
[----:B------:R-:W-:Y:S01]  /*2e30*/  IMAD.X R10, R70, 0x1, R49, P3 ;  /* 0x00000001460a7824 */ /* 0x000fe200018e0631 */
[C---:B------:R-:W-:Y:S02]  /*2e40*/  LEA R6, P3, R7.reuse, UR4, 0x1 ;  /* 0x0000000407067c11 */ /* 0x040fe4000f8608ff */
[----:B------:R-:W-:Y:S02]  /*2e50*/  LEA.HI.X R5, R8, UR7, R5, 0x1, P5 ;  /* 0x0000000708057c11 */ /* 0x000fe4000a8f0c05 */
[----:B------:R-:W-:Y:S02]  /*2e60*/  CS2R R8, SRZ ;  /* 0x0000000000087805 */ /* 0x000fe4000001ff00 */
[----:B------:R-:W-:Y:S02]  /*2e70*/  LEA.HI.X R7, R7, UR5, R10, 0x1, P3 ;  /* 0x0000000507077c11 */ /* 0x000fe400098f0c0a */
[----:B------:R-:W-:-:S02]  /*2e80*/  CS2R R10, SRZ ;  /* 0x00000000000a7805 */ /* 0x000fc4000001ff00 */
[-C--:B------:R-:W-:Y:S02]  /*2e90*/  ISETP.GE.AND P5, PT, R188, R69.reuse, PT ;  /* 0x00000045bc00720c */ /* 0x080fe40003fa6270 */
[----:B------:R-:W-:-:S11]  /*2ea0*/  ISETP.GE.AND P3, PT, R200, R69, PT ;  /* 0x00000045c800720c */ /* 0x000fd60003f66270 */
[----:B------:R0:W5:Y:S04]  /*2eb0*/  @!P5 LDG.E.64 R14, desc[UR42][R6.64] ;  /* 0x0000002a060ed981 */ /* 0x000168000c1e1b00 */
[----:B------:R0:W5:Y:S04]  /*2ec0*/  @!P3 LDG.E.64 R8, desc[UR42][R6.64+0x20] ;  /* 0x0000202a0608b981 */ /* 0x000168000c1e1b00 */
[----:B------:R0:W5:Y:S04]  /*2ed0*/  @!P5 LDG.E.64 R24, desc[UR42][R4.64] ;  /* 0x0000002a0418d981 */ /* 0x000168000c1e1b00 */
[----:B------:R0:W5:Y:S02]  /*2ee0*/  @!P3 LDG.E.64 R10, desc[UR42][R4.64+0x20] ;  /* 0x0000202a040ab981 */ /* 0x000164000c1e1b00 */
.L_x_2681:
[----:B------:R-:W-:Y:S05]  /*2ef0*/  BSYNC B1 ;  /* 0x0000000000017941 */ /* 0x000fea0003800000 */
.L_x_2680:
        /* <DEDUP_REMOVED lines=16> */
.L_x_2682:
[----:B------:R-:W-:Y:S01]  /*3000*/  IMAD R74, R185, 0x8, R2 ;  /* 0x00000008b94a7824 */ /* 0x000fe200078e0202 */
[----:B------:R-:W-:Y:S01]  /*3010*/  SHF.L.U32 R77, R187, 0x1f, RZ ;  /* 0x0000001fbb4d7819 */ /* 0x000fe200000006ff */
[----:B------:R-:W-:Y:S03]  /*3020*/  BSSY B1, `(.L_x_2683) ;  /* 0x0000003000017945 */ /* 0x000fe60003800000 */
[----:B------:R-:W0:Y:S02]  /*3030*/  SYNCS.PHASECHK.TRANS64.TRYWAIT P5, [R74+URZ+0x28c90], R77 ;  /* 0x028c904d4a0075a7 */ /* 0x000e2400080a017f */
[----:B0-----:R-:W-:Y:S05]  /*3040*/  @!P5 BRA `(.L_x_2684) ;  /* 0x00000208005cd947 */ /* 0x001fea0003800000 */
.L_x_3081:
[----:B------:R-:W-:Y:S05]  /*3050*/  BSYNC B1 ;  /* 0x0000000000017941 */ /* 0x000fea0003800000 */
.L_x_2683:
        /* <DEDUP_REMOVED lines=48> */
.L_x_2689:
[----:B------:R-:W-:Y:S05]  /*3360*/  BSYNC B2 ;  /* 0x0000000000027941 */ /* 0x000fea0003800000 */
.L_x_2688:
[----:B--2---:R1:W-:Y:S02]  /*3370*/  STG.E.128 desc[UR42][R12.64], R4 ;  /* 0x000000040c007986 */ /* 0x0043e4000c101d2a */
.L_x_2687:
[----:B------:R-:W-:Y:S05]  /*3380*/  BSYNC B1 ;  /* 0x0000000000017941 */ /* 0x000fea0003800000 */
.L_x_2686:
        /* <DEDUP_REMOVED lines=51> */
.L_x_2691:
[----:B------:R-:W-:Y:S05]  /*36c0*/  BSYNC B1 ;  /* 0x0000000000017941 */ /* 0x000fea0003800000 */
.L_x_2690:
[----:B-1----:R1:W-:Y:S01]  /*36d0*/  STG.E.128 desc[UR42][R12.64+0x40], R4 ;  /* 0x000040040c007986 */ /* 0x0023e2000c101d2a */
[----:B------:R-:W-:Y:S05]  /*36e0*/  BRA `(.L_x_2685) ;  /* 0x0000000c00207947 */ /* 0x000fea0003800000 */
.L_x_2679:
[----:B------:R-:W-:Y:S01]  /*36f0*/  IMAD R75, R41, -0x40, R40 ;  /* 0xffffffc0294b7824 */ /* 0x000fe200078e0228 */
[----:B------:R-:W-:-:S04]  /*3700*/  ISETP.GE.AND P4, PT, R16, R69, PT ;  /* 0x000000451000720c */ /* 0x000fc80003f86270 */
[----:B------:R-:W-:-:S04]  /*3710*/  VIMNMX R75, R75, 0x40, PT ;  /* 0x000000404b4b7848 */ /* 0x000fc80003fe0100 */
[----:B------:R-:W-:-:S13]  /*3720*/  ISETP.GE.OR P3, PT, R184, R75, P4 ;  /* 0x0000004bb800720c */ /* 0x000fda0002766670 */
[----:B------:R-:W0:Y:S01]  /*3730*/  @!P3 LDC.64 R10, c[0x0][0x3e8] ;  /* 0x0000fa00ff0abb82 */ /* 0x000e220000000a00 */
[----:B------:R-:W-:Y:S01]  /*3740*/  @!P3 IADD3 R6, P5, R32, R4, RZ ;  /* 0x000000042006b210 */ /* 0x000fe20007fbe0ff */
[----:B------:R-:W-:Y:S02]  /*3750*/  @!P3 IMAD R4, R56, R41, RZ ;  /* 0x000000293804b224 */ /* 0x000fe400078e02ff */
[----:B------:R-:W-:Y:S02]  /*3760*/  @!P3 IMAD.MOV.U32 R5, RZ, RZ, R45 ;  /* 0x000000ffff05b224 */ /* 0x000fe400078e002d */
[----:B------:R-:W-:Y:S02]  /*3770*/  @!P3 IMAD R25, R68, R55, R4 ;  /* 0x000000374419b224 */ /* 0x000fe400078e0204 */
[----:B------:R-:W1:Y:S01]  /*3780*/  @!P3 LDC.64 R12, c[0x0][0x400] ;  /* 0x00010000ff0cbb82 */ /* 0x000e620000000a00 */
[----:B------:R-:W-:Y:S02]  /*3790*/  @!P3 IMAD.MOV.U32 R4, RZ, RZ, R36 ;  /* 0x000000ffff04b224 */ /* 0x000fe400078e0024 */
[----:B------:R-:W-:-:S02]  /*37a0*/  @!P3 IMAD.X R7, R70, 0x1, R48, P5 ;  /* 0x000000014607b824 */ /* 0x000fc400028e0630 */
[----:B------:R-:W-:Y:S01]  /*37b0*/  @!P3 IMAD.WIDE.U32 R8, R41, R55, R4 ;  /* 0x000000372908b225 */ /* 0x000fe200078e0004 */
[----:B------:R-:W-:-:S03]  /*37c0*/  CS2R R4, SRZ ;  /* 0x0000000000047805 */ /* 0x000fc6000001ff00 */
[----:B------:R-:W-:Y:S01]  /*37d0*/  @!P3 IMAD.IADD R9, R25, 0x1, R9 ;  /* 0x000000011909b824 */ /* 0x000fe200078e0209 */
[----:B0-----:R-:W-:-:S04]  /*37e0*/  @!P3 LEA R10, P5, R6, R10, 0x1 ;  /* 0x0000000a060ab211 */ /* 0x001fc800078a08ff */
[----:B------:R-:W-:Y:S02]  /*37f0*/  @!P3 LEA.HI.X R11, R6, R11, R7, 0x1, P5 ;  /* 0x0000000b060bb211 */ /* 0x000fe400028f0c07 */
[----:B------:R-:W-:Y:S02]  /*3800*/  CS2R R6, SRZ ;  /* 0x0000000000067805 */ /* 0x000fe4000001ff00 */
[----:B-1----:R-:W-:-:S04]  /*3810*/  @!P3 LEA R12, P5, R8, R12, 0x1 ;  /* 0x0000000c080cb211 */ /* 0x002fc800078a08ff */
[----:B------:R0:W2:Y:S01]  /*3820*/  @!P3 LDG.E.128 R4, desc[UR42][R10.64] ;  /* 0x0000002a0a04b981 */ /* 0x0000a2000c1e1d00 */
[----:B------:R-:W-:Y:S02]  /*3830*/  @!P3 LEA.HI.X R13, R8, R13, R9, 0x1, P5 ;  /* 0x0000000d080db211 */ /* 0x000fe400028f0c09 */
[----:B------:R-:W-:Y:S02]  /*3840*/  CS2R R8, SRZ ;  /* 0x0000000000087805 */ /* 0x000fe4000001ff00 */
        /* <DEDUP_REMOVED lines=20> */
.L_x_2692:
[----:B------:R-:W-:Y:S01]  /*3990*/  IMAD R74, R185, 0x8, R2 ;  /* 0x00000008b94a7824 */ /* 0x000fe200078e0202 */
[----:B------:R-:W-:Y:S01]  /*39a0*/  SHF.L.U32 R77, R187, 0x1f, RZ ;  /* 0x0000001fbb4d7819 */ /* 0x000fe200000006ff */
[----:B------:R-:W-:Y:S03]  /*39b0*/  BSSY B1, `(.L_x_2693) ;  /* 0x0000003000017945 */ /* 0x000fe60003800000 */
[----:B------:R-:W0:Y:S02]  /*39c0*/  SYNCS.PHASECHK.TRANS64.TRYWAIT P5, [R74+URZ+0x28c90], R77 ;  /* 0x028c904d4a0075a7 */ /* 0x000e2400080a017f */
[----:B0-----:R-:W-:Y:S05]  /*39d0*/  @!P5 BRA `(.L_x_2694) ;  /* 0x00000200000cd947 */ /* 0x001fea0003800000 */
.L_x_3082:
[----:B------:R-:W-:Y:S05]  /*39e0*/  BSYNC B1 ;  /* 0x0000000000017941 */ /* 0x000fea0003800000 */
.L_x_2693:
[----:B------:R-:W-:Y:S01]  /*39f0*/  ISETP.GE.OR P5, PT, R184, R75, P0 ;  /* 0x0000004bb800720c */ /* 0x000fe200007a6670 */
        /* <DEDUP_REMOVED lines=12> */
[----:B------:R-:W-:Y:S02]  /*3ac0*/  ISETP.NE.AND P6, PT, R73, RZ, PT ;  /* 0x000000ff4900720c */ /* 0x000fe40003fc5270 */
[----:B------:R-:W-:-:S04]  /*3ad0*/  LEA R70, P5, R71, R66, 0x1 ;  /* 0x0000004247467211 */ /* 0x000fc800078a08ff */
[----:B------:R-:W-:Y:S01]  /*3ae0*/  LEA.HI.X R71, R71, R67, R82, 0x1, P5 ;  /* 0x0000004347477211 */ /* 0x000fe200028f0c52 */
[----:B-1----:R-:W-:-:S05]  /*3af0*/  IMAD.IADD R12, R80, 0x1, -R51 ;  /* 0x00000001500c7824 */ /* 0x002fca00078e0a33 */
[----:B------:R-:W-:-:S04]  /*3b00*/  SEL R12, R51, R12, !P6 ;  /* 0x0000000c330c7207 */ /* 0x000fc80007000000 */
[----:B------:R-:W-:-:S04]  /*3b10*/  SHF.R.S32.HI R13, RZ, 0x1f, R12 ;  /* 0x0000001fff0d7819 */ /* 0x000fc8000001140c */
[----:B------:R-:W-:-:S04]  /*3b20*/  LEA.HI R13, R13, R12, RZ, 0x4 ;  /* 0x0000000c0d0d7211 */ /* 0x000fc800078f20ff */
[----:B------:R-:W-:-:S04]  /*3b30*/  SHF.R.S32.HI R13, RZ, 0x4, R13 ;  /* 0x00000004ff0d7819 */ /* 0x000fc8000001140d */
[----:B------:R-:W-:-:S05]  /*3b40*/  LEA.HI.SX32 R13, R62, R13, 0x1d ;  /* 0x0000000d3e0d7211 */ /* 0x000fca00078feaff */
[----:B------:R-:W-:Y:S02]  /*3b50*/  IMAD.SHL.U32 R79, R13, 0x8, RZ ;  /* 0x000000080d4f7824 */ /* 0x000fe400078e00ff */
[----:B------:R-:W-:-:S03]  /*3b60*/  IMAD.IADD R13, R3, 0x1, R27 ;  /* 0x00000001030d7824 */ /* 0x000fc600078e021b */
[----:B------:R-:W-:Y:S01]  /*3b70*/  LOP3.LUT R12, R57, 0x38, R79, 0xf8, !PT ;  /* 0x00000038390c7812 */ /* 0x000fe200078ef84f */
[----:B------:R-:W-:-:S03]  /*3b80*/  IMAD R13, R13, 0x2, R2 ;  /* 0x000000020d0d7824 */ /* 0x000fc600078e0202 */
[----:B------:R-:W-:-:S05]  /*3b90*/  LOP3.LUT R12, R12, R53, RZ, 0x3c, !PT ;  /* 0x000000350c0c7212 */ /* 0x000fca00078e3cff */
[----:B------:R-:W-:-:S04]  /*3ba0*/  IMAD R12, R203, 0x200, R12 ;  /* 0x00000200cb0c7824 */ /* 0x000fc800078e020c */
[----:B------:R-:W-:Y:S02]  /*3bb0*/  IMAD.IADD R27, R27, 0x1, R12 ;  /* 0x000000011b1b7824 */ /* 0x000fe400078e020c */
[----:B------:R-:W1:Y:S02]  /*3bc0*/  LDS.128 R12, [R13+0x22400] ;  /* 0x022400000d0c7984 */ /* 0x000e640000000c00 */
[----:B------:R-:W-:-:S06]  /*3bd0*/  IMAD R27, R27, 0x2, R2 ;  /* 0x000000021b1b7824 */ /* 0x000fcc00078e0202 */
[----:B------:R-:W2:Y:S01]  /*3be0*/  LDS.128 R24, [R27+0x22400] ;  /* 0x022400001b187984 */ /* 0x000ea20000000c00 */
[----:B------:R-:W-:Y:S05]  /*3bf0*/  @P4 BRA `(.L_x_2696) ;  /* 0x00000004004c4947 */ /* 0x000fea0003800000 */
[----:B------:R-:W-:Y:S02]  /*3c00*/  SHF.R.U64 R81, R4, 0x10, R5 ;  /* 0x0000001004517819 */ /* 0x000fe40000001205 */
[--C-:B------:R-:W-:Y:S02]  /*3c10*/  SHF.R.U32.HI R82, RZ, 0x10, R9.reuse ;  /* 0x00000010ff527819 */ /* 0x100fe40000011609 */
[----:B------:R-:W-:Y:S01]  /*3c20*/  SHF.R.U64 R89, R8, 0x10, R9 ;  /* 0x0000001008597819 */ /* 0x000fe20000001209 */
[----:B------:R-:W-:Y:S01]  /*3c30*/  HADD2.F32 R9, -RZ, R84.H0_H0 ;  /* 0x20000054ff097230 */ /* 0x000fe20000004100 */
[--C-:B------:R-:W-:Y:S01]  /*3c40*/  SHF.R.U64 R4, R6, 0x10, R7.reuse ;  /* 0x0000001006047819 */ /* 0x100fe20000001207 */
[----:B-1----:R-:W-:Y:S01]  /*3c50*/  HADD2.F32 R6, -RZ, R13.H0_H0 ;  /* 0x2000000dff067230 */ /* 0x002fe20000004100 */
[----:B------:R-:W-:Y:S01]  /*3c60*/  SHF.R.U32.HI R87, RZ, 0x10, R7 ;  /* 0x00000010ff577819 */ /* 0x000fe20000011607 */
[--C-:B--2---:R-:W-:Y:S01]  /*3c70*/  HADD2.F32 R7, -RZ, R25.reuse.H0_H0 ;  /* 0x20000019ff077230 */ /* 0x104fe20000004100 */
[----:B------:R-:W-:Y:S01]  /*3c80*/  SHF.R.U32.HI R83, RZ, 0x10, R5 ;  /* 0x00000010ff537819 */ /* 0x000fe20000011605 */
[----:B------:R-:W-:Y:S01]  /*3c90*/  HADD2.F32 R25, -RZ, R25.H1_H1 ;  /* 0x30000019ff197230 */ /* 0x000fe20000004100 */
[--C-:B------:R-:W-:Y:S01]  /*3ca0*/  SHF.R.U64 R5, R10, 0x10, R11.reuse ;  /* 0x000000100a057819 */ /* 0x100fe2000000120b */
[----:B------:R-:W-:Y:S01]  /*3cb0*/  HADD2.F32 R82, -RZ, R82.H0_H0 ;  /* 0x20000052ff527230 */ /* 0x000fe20000004100 */
[----:B------:R-:W-:Y:S01]  /*3cc0*/  SHF.R.U32.HI R85, RZ, 0x10, R11 ;  /* 0x00000010ff557819 */ /* 0x000fe2000001160b */
[----:B------:R-:W-:-:S02]  /*3cd0*/  HADD2.F32 R8, -RZ, R84.H1_H1 ;  /* 0x30000054ff087230 */ /* 0x000fc40000004100 */
[-C--:B------:R-:W-:Y:S01]  /*3ce0*/  FMUL.FTZ R11, R7, R9.reuse ;  /* 0x00000009070b7220 */ /* 0x080fe20000410000 */
[----:B------:R-:W-:Y:S02]  /*3cf0*/  HADD2.F32 R13, -RZ, R13.H1_H1 ;  /* 0x3000000dff0d7230 */ /* 0x000fe40000004100 */
[C---:B------:R-:W-:Y:S01]  /*3d00*/  FMUL.FTZ R84, R6.reuse, R9 ;  /* 0x0000000906547220 */ /* 0x040fe20000410000 */
[----:B------:R-:W-:Y:S02]  /*3d10*/  HADD2.F32 R10, -RZ, R83.H0_H0 ;  /* 0x20000053ff0a7230 */ /* 0x000fe40000004100 */
[----:B------:R-:W-:Y:S01]  /*3d20*/  FMUL.FTZ R86, R25, R82 ;  /* 0x0000005219567220 */ /* 0x000fe20000410000 */
[----:B------:R-:W-:Y:S01]  /*3d30*/  FFMA.FTZ R6, R6, R8, -R11 ;  /* 0x0000000806067223 */ /* 0x000fe2000001080b */
[----:B------:R-:W-:Y:S01]  /*3d40*/  FMUL.FTZ R82, R13, R82 ;  /* 0x000000520d527220 */ /* 0x000fe20000410000 */
[----:B------:R-:W-:Y:S01]  /*3d50*/  FFMA.FTZ R7, R7, R8, R84 ;  /* 0x0000000807077223 */ /* 0x000fe20000010054 */
[----:B------:R-:W-:-:S02]  /*3d60*/  HADD2.F32 R11, -RZ, R88.H0_H0 ;  /* 0x20000058ff0b7230 */ /* 0x000fc40000004100 */
[-C--:B------:R-:W-:Y:S01]  /*3d70*/  FFMA.FTZ R83, R13, R10.reuse, -R86 ;  /* 0x0000000a0d537223 */ /* 0x080fe20000010856 */
[----:B------:R-:W-:Y:S02]  /*3d80*/  HADD2.F32 R9, -RZ, R27.H0_H0 ;  /* 0x2000001bff097230 */ /* 0x000fe40000004100 */
[----:B------:R-:W-:Y:S01]  /*3d90*/  FFMA.FTZ R86, R25, R10, R82 ;  /* 0x0000000a19567223 */ /* 0x000fe20000010052 */
[----:B------:R-:W-:Y:S02]  /*3da0*/  HADD2.F32 R8, -RZ, R15.H0_H0 ;  /* 0x2000000fff087230 */ /* 0x000fe40000004100 */
[----:B------:R-:W-:Y:S02]  /*3db0*/  HADD2.F32 R27, -RZ, R27.H1_H1 ;  /* 0x3000001bff1b7230 */ /* 0x000fe40000004100 */
[----:B------:R-:W-:Y:S01]  /*3dc0*/  FMUL.FTZ R13, R9, R11 ;  /* 0x0000000b090d7220 */ /* 0x000fe20000410000 */
[----:B------:R-:W-:Y:S01]  /*3dd0*/  HADD2.F32 R84, -RZ, R85.H0_H0 ;  /* 0x20000055ff547230 */ /* 0x000fe20000004100 */
[----:B------:R-:W-:Y:S01]  /*3de0*/  F2FP.F16.F32.PACK_AB R7, R86, R7 ;  /* 0x000000075607723e */ /* 0x000fe200000000ff */
[----:B------:R-:W-:-:S02]  /*3df0*/  HADD2.F32 R15, -RZ, R15.H1_H1 ;  /* 0x3000000fff0f7230 */ /* 0x000fc40000004100 */
[----:B------:R-:W-:Y:S02]  /*3e00*/  HADD2.F32 R10, -RZ, R88.H1_H1 ;  /* 0x30000058ff0a7230 */ /* 0x000fe40000004100 */
[C---:B------:R-:W-:Y:S01]  /*3e10*/  FMUL.FTZ R88, R8.reuse, R11 ;  /* 0x0000000b08587220 */ /* 0x040fe20000410000 */
[-C--:B------:R-:W-:Y:S01]  /*3e20*/  FMUL.FTZ R90, R27, R84.reuse ;  /* 0x000000541b5a7220 */ /* 0x080fe20000410000 */
[----:B------:R-:W-:Y:S01]  /*3e30*/  FMUL.FTZ R92, R15, R84 ;  /* 0x000000540f5c7220 */ /* 0x000fe20000410000 */
[----:B------:R-:W-:Y:S02]  /*3e40*/  HADD2.F32 R82, -RZ, R87.H0_H0 ;  /* 0x20000057ff527230 */ /* 0x000fe40000004100 */
[-C--:B------:R-:W-:Y:S01]  /*3e50*/  FFMA.FTZ R84, R8, R10.reuse, -R13 ;  /* 0x0000000a08547223 */ /* 0x080fe2000001080d */
[----:B------:R-:W-:Y:S01]  /*3e60*/  FFMA.FTZ R88, R9, R10, R88 ;  /* 0x0000000a09587223 */ /* 0x000fe20000010058 */
[----:B------:R-:W-:Y:S02]  /*3e70*/  HADD2.F32 R11, -RZ, R91.H1_H1 ;  /* 0x3000005bff0b7230 */ /* 0x000fe40000004100 */
[----:B------:R-:W-:-:S02]  /*3e80*/  HADD2.F32 R9, -RZ, R24.H0_H0 ;  /* 0x20000018ff097230 */ /* 0x000fc40000004100 */
[-C--:B------:R-:W-:Y:S01]  /*3e90*/  FFMA.FTZ R85, R15, R82.reuse, -R90 ;  /* 0x000000520f557223 */ /* 0x080fe2000001085a */
[----:B------:R-:W-:Y:S02]  /*3ea0*/  HADD2.F32 R8, -RZ, R12.H0_H0 ;  /* 0x2000000cff087230 */ /* 0x000fe40000004100 */
[----:B------:R-:W-:Y:S01]  /*3eb0*/  FFMA.FTZ R87, R27, R82, R92 ;  /* 0x000000521b577223 */ /* 0x000fe2000001005c */
[----:B------:R-:W-:Y:S02]  /*3ec0*/  HADD2.F32 R13, -RZ, R89.H0_H0 ;  /* 0x20000059ff0d7230 */ /* 0x000fe40000004100 */
[-C--:B------:R-:W-:Y:S01]  /*3ed0*/  FMUL.FTZ R15, R9, R11.reuse ;  /* 0x0000000b090f7220 */ /* 0x080fe20000410000 */
[----:B------:R-:W-:Y:S02]  /*3ee0*/  HADD2.F32 R24, -RZ, R24.H1_H1 ;  /* 0x30000018ff187230 */ /* 0x000fe40000004100 */
[----:B------:R-:W-:Y:S01]  /*3ef0*/  FMUL.FTZ R82, R8, R11 ;  /* 0x0000000b08527220 */ /* 0x000fe20000410000 */
[----:B------:R-:W-:Y:S01]  /*3f00*/  HADD2.F32 R12, -RZ, R12.H1_H1 ;  /* 0x3000000cff0c7230 */ /* 0x000fe20000004100 */
[----:B------:R-:W-:Y:S01]  /*3f10*/  F2FP.F16.F32.PACK_AB R84, R85, R84 ;  /* 0x000000545554723e */ /* 0x000fe200000000ff */
[----:B------:R-:W-:-:S02]  /*3f20*/  HADD2.F32 R81, -RZ, R81.H0_H0 ;  /* 0x20000051ff517230 */ /* 0x000fc40000004100 */
[-C--:B------:R-:W-:Y:S01]  /*3f30*/  FMUL.FTZ R11, R24, R13.reuse ;  /* 0x0000000d180b7220 */ /* 0x080fe20000410000 */
[----:B------:R-:W-:Y:S02]  /*3f40*/  HADD2.F32 R10, -RZ, R93.H1_H1 ;  /* 0x3000005dff0a7230 */ /* 0x000fe40000004100 */
[C---:B------:R-:W-:Y:S01]  /*3f50*/  FMUL.FTZ R13, R12.reuse, R13 ;  /* 0x0000000d0c0d7220 */ /* 0x040fe20000410000 */
[----:B------:R-:W-:Y:S01]  /*3f60*/  F2FP.F16.F32.PACK_AB R87, R87, R88 ;  /* 0x000000585757723e */ /* 0x000fe200000000ff */
[-C--:B------:R-:W-:Y:S01]  /*3f70*/  FFMA.FTZ R12, R12, R81.reuse, -R11 ;  /* 0x000000510c0c7223 */ /* 0x080fe2000001080b */
[----:B------:R-:W-:Y:S02]  /*3f80*/  HADD2.F32 R11, -RZ, R4.H0_H0 ;  /* 0x20000004ff0b7230 */ /* 0x000fe40000004100 */
[----:B------:R-:W-:Y:S01]  /*3f90*/  FFMA.FTZ R15, R8, R10, -R15 ;  /* 0x0000000a080f7223 */ /* 0x000fe2000001080f */
[----:B------:R-:W-:Y:S01]  /*3fa0*/  FFMA.FTZ R81, R24, R81, R13 ;  /* 0x0000005118517223 */ /* 0x000fe2000001000d */
[----:B------:R-:W-:-:S02]  /*3fb0*/  HADD2.F32 R13, -RZ, R5.H0_H0 ;  /* 0x20000005ff0d7230 */ /* 0x000fc40000004100 */
[----:B------:R-:W-:Y:S01]  /*3fc0*/  FFMA.FTZ R82, R9, R10, R82 ;  /* 0x0000000a09527223 */ /* 0x000fe20000010052 */
[----:B------:R-:W-:Y:S01]  /*3fd0*/  HADD2.F32 R8, -RZ, R26.H0_H0 ;  /* 0x2000001aff087230 */ /* 0x000fe20000004100 */
[----:B------:R-:W-:Y:S01]  /*3fe0*/  F2FP.F16.F32.PACK_AB R12, R12, R15 ;  /* 0x0000000f0c0c723e */ /* 0x000fe200000000ff */
[----:B------:R-:W-:Y:S02]  /*3ff0*/  HADD2.F32 R5, -RZ, R14.H0_H0 ;  /* 0x2000000eff057230 */ /* 0x000fe40000004100 */
[----:B------:R-:W-:Y:S01]  /*4000*/  HADD2.F32 R26, -RZ, R26.H1_H1 ;  /* 0x3000001aff1a7230 */ /* 0x000fe20000004100 */
[----:B------:R-:W-:Y:S01]  /*4010*/  F2FP.F16.F32.PACK_AB R24, R81, R82 ;  /* 0x000000525118723e */ /* 0x000fe200000000ff */
[----:B------:R-:W-:Y:S02]  /*4020*/  HADD2.F32 R10, -RZ, R91.H0_H0 ;  /* 0x2000005bff0a7230 */ /* 0x000fe40000004100 */
[----:B------:R-:W-:Y:S02]  /*4030*/  HADD2.F32 R14, -RZ, R14.H1_H1 ;  /* 0x3000000eff0e7230 */ /* 0x000fe40000004100 */
[----:B------:R-:W-:Y:S01]  /*4040*/  FMUL.FTZ R27, R26, R13 ;  /* 0x0000000d1a1b7220 */ /* 0x000fe20000410000 */
[----:B------:R-:W-:-:S02]  /*4050*/  HADD2.F32 R9, -RZ, R93.H0_H0 ;  /* 0x2000005dff097230 */ /* 0x000fc40000004100 */
[-C--:B------:R-:W-:Y:S01]  /*4060*/  FMUL.FTZ R4, R8, R10.reuse ;  /* 0x0000000a08047220 */ /* 0x080fe20000410000 */
[C---:B------:R-:W-:Y:S01]  /*4070*/  FMUL.FTZ R25, R5.reuse, R10 ;  /* 0x0000000a05197220 */ /* 0x040fe20000410000 */
[C---:B------:R-:W-:Y:S01]  /*4080*/  FMUL.FTZ R13, R14.reuse, R13 ;  /* 0x0000000d0e0d7220 */ /* 0x040fe20000410000 */
[----:B------:R-:W-:Y:S01]  /*4090*/  FFMA.FTZ R27, R14, R11, -R27 ;  /* 0x0000000b0e1b7223 */ /* 0x000fe2000001081b */
[-C--:B------:R-:W-:Y:S01]  /*40a0*/  FFMA.FTZ R4, R5, R9.reuse, -R4 ;  /* 0x0000000905047223 */ /* 0x080fe20000010804 */
[----:B------:R-:W-:Y:S01]  /*40b0*/  FFMA.FTZ R25, R8, R9, R25 ;  /* 0x0000000908197223 */ /* 0x000fe20000010019 */
[----:B------:R-:W-:Y:S01]  /*40c0*/  FFMA.FTZ R26, R26, R11, R13 ;  /* 0x0000000b1a1a7223 */ /* 0x000fe2000001000d */
[----:B------:R-:W-:Y:S01]  /*40d0*/  F2FP.F16.F32.PACK_AB R13, R83, R6 ;  /* 0x00000006530d723e */ /* 0x000fe200000000ff */
[----:B------:R-:W-:Y:S01]  /*40e0*/  IMAD.MOV.U32 R15, RZ, RZ, R84 ;  /* 0x000000ffff0f7224 */ /* 0x000fe200078e0054 */
[----:B------:R-:W-:Y:S01]  /*40f0*/  F2FP.F16.F32.PACK_AB R14, R27, R4 ;  /* 0x000000041b0e723e */ /* 0x000fe200000000ff */
[----:B------:R-:W-:Y:S01]  /*4100*/  IMAD.MOV.U32 R27, RZ, RZ, R87 ;  /* 0x000000ffff1b7224 */ /* 0x000fe200078e0057 */
[----:B------:R-:W-:Y:S01]  /*4110*/  F2FP.F16.F32.PACK_AB R26, R26, R25 ;  /* 0x000000191a1a723e */ /* 0x000fe200000000ff */
[----:B------:R-:W-:-:S07]  /*4120*/  IMAD.MOV.U32 R25, RZ, RZ, R7 ;  /* 0x000000ffff197224 */ /* 0x000fce00078e0007 */
.L_x_2696:
[----:B------:R-:W-:Y:S05]  /*4130*/  BSYNC B1 ;  /* 0x0000000000017941 */ /* 0x000fea0003800000 */
.L_x_2695:
[----:B-1----:R3:W-:Y:S01]  /*4140*/  STG.E.128 desc[UR42][R70.64], R12 ;  /* 0x0000000c46007986 */ /* 0x0027e2000c101d2a */
[----:B------:R-:W-:-:S13]  /*4150*/  ISETP.GE.AND P4, PT, R79, R80, PT ;  /* 0x000000504f00720c */ /* 0x000fda0003f86270 */
[----:B------:R-:W-:Y:S05]  /*4160*/  @P4 BRA `(.L_x_2685) ;  /* 0x0000000000804947 */ /* 0x000fea0003800000 */
[--C-:B------:R-:W-:Y:S02]  /*4170*/  IADD3 R68, P4, P5, R20, R68, R79.reuse ;  /* 0x0000004414447210 */ /* 0x100fe40007d9e04f */
[----:B------:R-:W-:-:S04]  /*4180*/  SHF.R.S32.HI R79, RZ, 0x1f, R79 ;  /* 0x0000001fff4f7819 */ /* 0x000fc8000001144f */
[----:B------:R-:W-:Y:S02]  /*4190*/  IADD3.X R79, R65, R78, R79, P4, P5 ;  /* 0x0000004e414f7210 */ /* 0x000fe400027ea44f */
[----:B------:R-:W-:-:S04]  /*41a0*/  LEA R66, P4, R68, R66, 0x1 ;  /* 0x0000004244427211 */ /* 0x000fc800078808ff */
[----:B------:R-:W-:-:S05]  /*41b0*/  LEA.HI.X R67, R68, R67, R79, 0x1, P4 ;  /* 0x0000004344437211 */ /* 0x000fca00020f0c4f */
[----:B--2---:R4:W-:Y:S01]  /*41c0*/  STG.E.128 desc[UR42][R66.64], R24 ;  /* 0x0000001842007986 */ /* 0x0049e2000c101d2a */
[----:B------:R-:W-:Y:S05]  /*41d0*/  BRA `(.L_x_2685) ;  /* 0x0000000000647947 */ /* 0x000fea0003800000 */
.L_x_2678:
[----:B------:R-:W-:-:S06]  /*41e0*/  UISETP.NE.AND UP0, UPT, UR37, 0x3, UPT ;  /* 0x000000032500788c */ /* 0x000fcc000bf05270 */
[----:B------:R-:W-:-:S13]  /*41f0*/  PLOP3.LUT P3, PT, PT, PT, UP0, 0x80, 0x0 ;  /* 0x000000000000781c */ /* 0x000fda0003f6f008 */
[----:B------:R-:W-:Y:S05]  /*4200*/  @!P3 BRA `(.L_x_2697) ;  /* 0x000000000004b947 */ /* 0x000fea0003800000 */
[----:B------:R-:W-:Y:S01]  /*4210*/  BPT.TRAP 0x1 ;  /* 0x000000040000795c */ /* 0x000fe20000300000 */
.L_x_2697:
[----:B------:R-:W-:Y:S01]  /*4220*/  IMAD R74, R185, 0x8, R2 ;  /* 0x00000008b94a7824 */ /* 0x000fe200078e0202 */
[----:B------:R-:W-:Y:S01]  /*4230*/  SHF.L.U32 R77, R187, 0x1f, RZ ;  /* 0x0000001fbb4d7819 */ /* 0x000fe200000006ff */
[----:B------:R-:W-:Y:S01]  /*4240*/  IMAD R75, R41, -0x40, R40 ;  /* 0xffffffc0294b7824 */ /* 0x000fe200078e0228 */
[----:B------:R-:W-:Y:S02]  /*4250*/  BSSY B1, `(.L_x_2698) ;  /* 0x0000005000017945 */ /* 0x000fe40003800000 */
[----:B------:R-:W0:Y:S02]  /*4260*/  SYNCS.PHASECHK.TRANS64.TRYWAIT P5, [R74+URZ+0x28c90], R77 ;  /* 0x028c904d4a0075a7 */ /* 0x000e2400080a017f */
[----:B------:R-:W-:-:S04]  /*4270*/  VIMNMX R75, R75, 0x40, PT ;  /* 0x000000404b4b7848 */ /* 0x000fc80003fe0100 */
[----:B------:R-:W-:Y:S01]  /*4280*/  ISETP.GE.AND P4, PT, R184, R75, PT ;  /* 0x0000004bb800720c */ /* 0x000fe20003f86270 */
[----:B0-----:R-:W-:-:S12]  /*4290*/  @!P5 BRA `(.L_x_2699) ;  /* 0x000001f400f0d947 */ /* 0x001fd80003800000 */
.L_x_3083:
[----:B------:R-:W-:Y:S05]  /*42a0*/  BSYNC B1 ;  /* 0x0000000000017941 */ /* 0x000fea0003800000 */
.L_x_2698:
[----:B------:R-:W-:Y:S05]  /*42b0*/  @P4 BRA `(.L_x_2685) ;  /* 0x00000000002c4947 */ /* 0x000fea0003800000 */
[----:B------:R-:W-:Y:S01]  /*42c0*/  @!P1 LOP3.LUT P4, RZ, R195, 0x4, RZ, 0xc0, !PT ;  /* 0x00000004c3ff9812 */ /* 0x000fe2000788c0ff */
[----:B------:R-:W-:Y:S01]  /*42d0*/  @!P1 VIADD R4, R50, 0x20 ;  /* 0x0000002032049836 */ /* 0x000fe20000000000 */
[----:B------:R-:W-:Y:S02]  /*42e0*/  PLOP3.LUT P5, PT, PT, PT, PT, 0x8, 0x0 ;  /* 0x000000000000781c */ /* 0x000fe40003fae170 */
[----:B------:R-:W-:-:S13]  /*42f0*/  @!P1 PLOP3.LUT P5, PT, P4, PT, PT, 0x80, 0x0 ;  /* 0x000000000000981c */ /* 0x000fda00027af070 */
[----:B------:R-:W-:-:S04]  /*4300*/  @P5 VIADD R4, R50, 0xffffffe0 ;  /* 0xffffffe032045836 */ /* 0x000fc80000000000 */
[----:B------:R-:W-:Y:S02]  /*4310*/  @!P1 IMAD.IADD R27, R27, 0x1, R4 ;  /* 0x000000011b1b9824 */ /* 0x000fe400078e0204 */
[----:B------:R-:W1:Y:S02]  /*4320*/  @!P0 LDS.128 R4, [R26+0x22400] ;  /* 0x022400001a048984 */ /* 0x000e640000000c00 */
[----:B------:R-:W-:-:S06]  /*4330*/  @!P1 IMAD R8, R27, 0x2, R2 ;  /* 0x000000021b089824 */ /* 0x000fcc00078e0202 */
[----:B------:R-:W2:Y:S04]  /*4340*/  @!P1 LDS.128 R8, [R8+0x22400] ;  /* 0x0224000008089984 */ /* 0x000ea80000000c00 */
[----:B-1----:R1:W-:Y:S04]  /*4350*/  @!P0 STG.E.128 desc[UR42][R12.64], R4 ;  /* 0x000000040c008986 */ /* 0x0023e8000c101d2a */
[----:B--2---:R1:W-:Y:S02]  /*4360*/  @!P1 STG.E.128 desc[UR42][R12.64+0x40], R8 ;  /* 0x000040080c009986 */ /* 0x0043e4000c101d2a */
.L_x_2685:
[----:B------:R-:W-:Y:S05]  /*4370*/  BSYNC B0 ;  /* 0x0000000000007941 */ /* 0x000fea0003800000 */
.L_x_2677:
[----:B-1----:R-:W1:Y:S01]  /*4380*/  S2R R4, SR_TID.X ;  /* 0x0000000000047919 */ /* 0x002e620000002100 */
[----:B------:R-:W-:Y:S01]  /*4390*/  @!PT LDS RZ, [RZ] ;  /* 0x00000000fffff984 */ /* 0x000fe20000000800 */
[----:B------:R-:W-:Y:S01]  /*43a0*/  @!PT LDS RZ, [RZ] ;  /* 0x00000000fffff984 */ /* 0x000fe20000000800 */
[----:B------:R-:W-:Y:S01]  /*43b0*/  @!PT LDS RZ, [RZ] ;  /* 0x00000000fffff984 */ /* 0x000fe20000000800 */
[----:B------:R-:W-:Y:S01]  /*43c0*/  @!PT LDS RZ, [RZ] ;  /* 0x00000000fffff984 */ /* 0x000fe20000000800 */
[----:B------:R5:W-:Y:S06]  /*43d0*/  MEMBAR.ALL.CTA ;  /* 0x0000000000007992 */ /* 0x000bec0000008000 */
[----:B-----5:R-:W5:Y:S01]  /*43e0*/  FENCE.VIEW.ASYNC.S ;  /* 0x00000000000073c6 */ /* 0x020f620000000000 */
[----:B------:R-:W-:Y:S05]  /*43f0*/  WARPSYNC.ALL ;  /* 0x0000000000007948 */ /* 0x000fea0003800000 */
[----:B------:R-:W-:Y:S01]  /*4400*/  BSSY B0, `(.L_x_2700) ;  /* 0x0000009000007945 */ /* 0x000fe20003800000 */
[----:B-1----:R-:W-:Y:S01]  /*4410*/  LOP3.LUT R4, R4, 0x7f, RZ, 0xc0, !PT ;  /* 0x0000007f04047812 */ /* 0x002fe200078ec0ff */
[----:B-----5:R1:W-:Y:S03]  /*4420*/  BAR.SYNC.DEFER_BLOCKING R52, 0x80 ;  /* 0x000200340000751d */ /* 0x0203e60000010000 */
[----:B------:R-:W-:-:S13]  /*4430*/  ISETP.NE.AND P4, PT, R4, RZ, PT ;  /* 0x000000ff0400720c */ /* 0x000fda0003f85270 */
[----:B------:R-:W-:-:S05]  /*4440*/  @!P4 VIADD R4, R74, 0x28ca0 ;  /* 0x00028ca04a04c836 */ /* 0x000fca0000000000 */
[----:B------:R-:W-:-:S04]  /*4450*/  @!P4 PRMT R4, RZ, 0x654, R4 ;  /* 0x00000654ff04c816 */ /* 0x000fc80000000004 */
[----:B------:R1:W-:Y:S01]  /*4460*/  @!P4 SYNCS.ARRIVE.TRANS64.RED.A1T0 RZ, [R4+URZ], RZ ;  /* 0x000000ff04ffc9a7 */ /* 0x0003e2000810043f */
[----:B------:R-:W-:Y:S05]  /*4470*/  @!P3 BRA `(.L_x_2701) ;  /* 0x000000000004b947 */ /* 0x000fea0003800000 */
[----:B------:R-:W-:Y:S01]  /*4480*/  BPT.TRAP 0x1 ;  /* 0x000000040000795c */ /* 0x000fe20000300000 */
.L_x_2701:
[----:B------:R-:W-:Y:S05]  /*4490*/  BSYNC B0 ;  /* 0x0000000000007941 */ /* 0x000fea0003800000 */
.L_x_2700:
[----:B------:R-:W5:Y:S01]  /*44a0*/  SYNCS.PHASECHK.TRANS64.TRYWAIT P5, [R74+URZ+0x28cb0], R77 ;  /* 0x028cb04d4a0075a7 */ /* 0x000f6200080a017f */
[----:B------:R-:W-:Y:S01]  /*44b0*/  BSSY B0, `(.L_x_2702) ;  /* 0x0000003000007945 */ /* 0x000fe20003800000 */
[----:B------:R-:W-:-:S03]  /*44c0*/  ISETP.GE.AND P3, PT, R184, R75, PT ;  /* 0x0000004bb800720c */ /* 0x000fc60003f66270 */
[----:B-----5:R-:W-:Y:S10]  /*44d0*/  @!P5 BRA `(.L_x_2703) ;  /* 0x000001f40074d947 */ /* 0x020ff40003800000 */
.L_x_3084:
[----:B------:R-:W-:Y:S05]  /*44e0*/  BSYNC B0 ;  /* 0x0000000000007941 */ /* 0x000fea0003800000 */
.L_x_2702:
[----:B------:R-:W-:Y:S04]  /*44f0*/  BSSY B0, `(.L_x_2704) ;  /* 0x0000052000007945 */ /* 0x000fe80003800000 */
[----:B------:R-:W-:Y:S05]  /*4500*/  @P3 BRA `(.L_x_2705) ;  /* 0x0000000400403947 */ /* 0x000fea0003800000 */
[----:B------:R-:W-:Y:S01]  /*4510*/  IMAD.WIDE R6, R41, 0x40, R38 ;  /* 0x0000004029067825 */ /* 0x000fe200078e0226 */
[----:B------:R-:W-:Y:S01]  /*4520*/  ULDC.64 UR4, c[0x0][0x328] ;  /* 0x0000ca0000047ab9 */ /* 0x000fe20000000a00 */
[----:B------:R-:W-:Y:S02]  /*4530*/  LOP3.LUT P3, RZ, R195, 0x4, RZ, 0xc0, !PT ;  /* 0x00000004c3ff7812 */ /* 0x000fe4000786c0ff */
[----:B------:R-:W-:Y:S02]  /*4540*/  IMAD R7, R7, UR4, RZ ;  /* 0x0000000407077c24 */ /* 0x000fe4000f8e02ff */
[----:B-1----:R-:W-:Y:S02]  /*4550*/  IMAD.MOV.U32 R4, RZ, RZ, R28 ;  /* 0x000000ffff047224 */ /* 0x002fe400078e001c */
[----:B------:R-:W-:Y:S02]  /*4560*/  IMAD.MOV.U32 R5, RZ, RZ, R0 ;  /* 0x000000ffff057224 */ /* 0x000fe400078e0000 */
[----:B------:R-:W-:-:S02]  /*4570*/  IMAD R7, R6, UR5, R7 ;  /* 0x0000000506077c24 */ /* 0x000fc4000f8e0207 */
[----:B------:R-:W-:Y:S01]  /*4580*/  IMAD.WIDE.U32 R4, R6, UR4, R4 ;  /* 0x0000000406047c25 */ /* 0x000fe2000f8e0004 */
[----:B------:R-:W-:-:S03]  /*4590*/  ULDC.64 UR4, c[0x0][0x318] ;  /* 0x0000c60000047ab9 */ /* 0x000fc60000000a00 */
[----:B------:R-:W-:Y:S01]  /*45a0*/  IMAD R9, R185, 0x8000, R50 ;  /* 0x00008000b9097824 */ /* 0x000fe200078e0232 */
[----:B---3--:R-:W-:Y:S01]  /*45b0*/  LEA R12, P5, R4, UR4, 0x1 ;  /* 0x00000004040c7c11 */ /* 0x008fe2000f8a08ff */
[----:B------:R-:W-:Y:S01]  /*45c0*/  IMAD.IADD R5, R5, 0x1, R7 ;  /* 0x0000000105057824 */ /* 0x000fe200078e0207 */
[----:B------:R-:W-:Y:S01]  /*45d0*/  ULDC UR4, c[0x0][0x320] ;  /* 0x0000c80000047ab9 */ /* 0x000fe20000000800 */
[----:B------:R-:W-:Y:S02]  /*45e0*/  VIADD R6, R16, 0x40 ;  /* 0x0000004010067836 */ /* 0x000fe40000000000 */
[C---:B------:R-:W-:Y:S01]  /*45f0*/  VIADD R15, R9.reuse, 0x20 ;  /* 0x00000020090f7836 */ /* 0x040fe20000000000 */
[----:B------:R-:W-:Y:S01]  /*4600*/  LEA.HI.X R13, R4, UR5, R5, 0x1, P5 ;  /* 0x00000005040d7c11 */ /* 0x000fe2000a8f0c05 */
[C---:B------:R-:W-:Y:S01]  /*4610*/  @P3 VIADD R15, R9.reuse, 0xffffffe0 ;  /* 0xffffffe0090f3836 */ /* 0x040fe20000000000 */
[----:B------:R-:W-:Y:S01]  /*4620*/  ISETP.GE.AND P5, PT, R16, UR4, PT ;  /* 0x0000000410007c0c */ /* 0x000fe2000bfa6270 */
[----:B--2-4-:R-:W-:Y:S01]  /*4630*/  IMAD R25, R9, 0x2, R2 ;  /* 0x0000000209197824 */ /* 0x014fe200078e0202 */
[----:B------:R-:W-:Y:S01]  /*4640*/  ISETP.GE.AND P3, PT, R6, UR4, PT ;  /* 0x0000000406007c0c */ /* 0x000fe2000bf66270 */
[----:B------:R-:W-:-:S02]  /*4650*/  VIADD R14, R16, 0x80 ;  /* 0x00000080100e7836 */ /* 0x000fc40000000000 */
[----:B------:R-:W-:-:S08]  /*4660*/  VIADD R24, R16, 0xc0 ;  /* 0x000000c010187836 */ /* 0x000fd00000000000 */
[----:B------:R-:W1:Y:S04]  /*4670*/  @!P5 LDS.128 R4, [R25+0x400] ;  /* 0x000400001904d984 */ /* 0x000e680000000c00 */
[----:B------:R-:W2:Y:S04]  /*4680*/  @!P3 LDS.128 R8, [R25+0x2400] ;  /* 0x002400001908b984 */ /* 0x000ea80000000c00 */
[----:B-1----:R-:W-:Y:S01]  /*4690*/  @!P5 STG.E.128 desc[UR42][R12.64], R4 ;  /* 0x000000040c00d986 */ /* 0x002fe2000c101d2a */
[----:B------:R-:W-:Y:S01]  /*46a0*/  ISETP.GE.AND P5, PT, R14, UR4, PT ;  /* 0x000000040e007c0c */ /* 0x000fe2000bfa6270 */
[----:B------:R-:W-:-:S02]  /*46b0*/  VIADD R14, R16, 0x100 ;  /* 0x00000100100e7836 */ /* 0x000fc40000000000 */
[----:B--2---:R-:W-:Y:S01]  /*46c0*/  @!P3 STG.E.128 desc[UR42][R12.64+0x80], R8 ;  /* 0x000080080c00b986 */ /* 0x004fe2000c101d2a */
[----:B------:R-:W-:Y:S01]  /*46d0*/  ISETP.GE.AND P3, PT, R24, UR4, PT ;  /* 0x0000000418007c0c */ /* 0x000fe2000bf66270 */
        /* <DEDUP_REMOVED lines=16> */
[----:B------:R-:W-:Y:S02]  /*47e0*/  IMAD R24, R15, 0x2, R2 ;  /* 0x000000020f187824 */ /* 0x000fe400078e0202 */
[----:B------:R-:W-:-:S06]  /*47f0*/  VIADD R15, R16, 0xe0 ;  /* 0x000000e0100f7836 */ /* 0x000fcc0000000000 */
[----:B------:R-:W1:Y:S04]  /*4800*/  @!P5 LDS.128 R4, [R25+0xc400] ;  /* 0x00c400001904d984 */ /* 0x000e680000000c00 */
[----:B------:R-:W2:Y:S04]  /*4810*/  @!P3 LDS.128 R8, [R25+0xe400] ;  /* 0x00e400001908b984 */ /* 0x000ea80000000c00 */
[----:B-1----:R-:W-:Y:S01]  /*4820*/  @!P5 STG.E.128 desc[UR42][R12.64+0x300], R4 ;  /* 0x000300040c00d986 */ /* 0x002fe2000c101d2a */
[----:B------:R-:W-:-:S03]  /*4830*/  ISETP.GE.AND P5, PT, R54, UR4, PT ;  /* 0x0000000436007c0c */ /* 0x000fc6000bfa6270 */
        /* <DEDUP_REMOVED lines=22> */
[----:B------:R-:W-:-:S03]  /*49a0*/  ISETP.GE.AND P5, PT, R14, UR4, PT ;  /* 0x000000040e007c0c */ /* 0x000fc6000bfa6270 */
[----:B--2---:R-:W-:Y:S01]  /*49b0*/  @!P3 STG.E.128 desc[UR42][R12.64+0x2c0], R8 ;  /* 0x0002c0080c00b986 */ /* 0x004fe2000c101d2a */
[----:B------:R-:W-:-:S09]  /*49c0*/  ISETP.GE.AND P3, PT, R15, UR4, PT ;  /* 0x000000040f007c0c */ /* 0x000fd2000bf66270 */
[----:B------:R-:W1:Y:S04]  /*49d0*/  @!P5 LDS.128 R4, [R24+0xc400] ;  /* 0x00c400001804d984 */ /* 0x000e680000000c00 */
[----:B------:R-:W2:Y:S04]  /*49e0*/  @!P3 LDS.128 R8, [R24+0xe400] ;  /* 0x00e400001808b984 */ /* 0x000ea80000000c00 */
[----:B-1----:R1:W-:Y:S04]  /*49f0*/  @!P5 STG.E.128 desc[UR42][R12.64+0x340], R4 ;  /* 0x000340040c00d986 */ /* 0x0023e8000c101d2a */
[----:B--2---:R1:W-:Y:S02]  /*4a00*/  @!P3 STG.E.128 desc[UR42][R12.64+0x3c0], R8 ;  /* 0x0003c0080c00b986 */ /* 0x0043e4000c101d2a */
.L_x_2705:
[----:B------:R-:W-:Y:S05]  /*4a10*/  BSYNC B0 ;  /* 0x0000000000007941 */ /* 0x000fea0003800000 */
.L_x_2704:
[----:B------:R-:W-:Y:S01]  /*4a20*/  @!PT LDS RZ, [RZ] ;  /* 0x00000000fffff984 */ /* 0x000fe20000000800 */
[----:B------:R-:W-:Y:S01]  /*4a30*/  @!PT LDS RZ, [RZ] ;  /* 0x00000000fffff984 */ /* 0x000fe20000000800 */
[----:B------:R-:W-:Y:S01]  /*4a40*/  @!PT LDS RZ, [RZ] ;  /* 0x00000000fffff984 */ /* 0x000fe20000000800 */
[----:B------:R-:W-:Y:S01]  /*4a50*/  @!PT LDS RZ, [RZ] ;  /* 0x00000000fffff984 */ /* 0x000fe20000000800 */
[----:B------:R5:W-:Y:S06]  /*4a60*/  MEMBAR.ALL.CTA ;  /* 0x0000000000007992 */ /* 0x000bec0000008000 */
[----:B-----5:R-:W5:Y:S01]  /*4a70*/  FENCE.VIEW.ASYNC.S ;  /* 0x00000000000073c6 */ /* 0x020f620000000000 */
[----:B0-----:R-:W-:Y:S01]  /*4a80*/  @!P4 VIADD R74, R74, 0x28cc0 ;  /* 0x00028cc04a4ac836 */ /* 0x001fe20000000000 */
        /* <DEDUP_REMOVED lines=10> */
.L_x_2672:
[----:B------:R-:W-:Y:S04]  /*4b30*/  BSSY B0, `(.L_x_2707) ;  /* 0x0000004000007945 */ /* 0x000fe80003800000 */
[----:B------:R-:W-:Y:S05]  /*4b40*/  @P3 BRA `(.L_x_2708) ;  /* 0x0000000000083947 */ /* 0x000fea0003800000 */
[----:B------:R-:W0:Y:S02]  /*4b50*/  FENCE.VIEW.ASYNC.G ;  /* 0x00000000000073c6 */ /* 0x000e240000000100 */
[----:B0-----:R-:W-:Y:S06]  /*4b60*/  BAR.ARV 0xc, 0x180 ;  /* 0x0306000000007b1d */ /* 0x001fec0000002000 */
.L_x_2708:
[----:B------:R-:W-:Y:S05]  /*4b70*/  BSYNC B0 ;  /* 0x0000000000007941 */ /* 0x000fea0003800000 */
.L_x_2707:
[----:B------:R-:W-:Y:S01]  /*4b80*/  UISETP.NE.AND UP0, UPT, UR38, 0x1, UPT ;  /* 0x000000012600788c */ /* 0x000fe2000bf05270 */
[----:B------:R-:W-:Y:S05]  /*4b90*/  BSSY B7, `(.L_x_2709) ;  /* 0x0001029000077945 */ /* 0x000fea0003800000 */
[----:B------:R-:W-:-:S13]  /*4ba0*/  PLOP3.LUT P0, PT, PT, PT, UP0, 0x80, 0x0 ;  /* 0x000000000000781c */ /* 0x000fda0003f0f008 */
[----:B------:R-:W-:Y:S05]  /*4bb0*/  @!P0 BRA `(.L_x_2710) ;  /* 0x00000024004c8947 */ /* 0x000fea0003800000 */
[----:B------:R-:W0:Y:S01]  /*4bc0*/  LDC R0, c[0x0][0x448] ;  /* 0x00011200ff007b82 */ /* 0x000e220000000800 */
[----:B------:R-:W-:-:S07]  /*4bd0*/  IADD3 R7, R23, 0x1, -R22 ;  /* 0x0000000117077810 */ /* 0x000fce0007ffe816 */
[----:B------:R-:W1:Y:S01]  /*4be0*/  LDC.64 R4, c[0x0][0x9e0] ;  /* 0x00027800ff047b82 */ /* 0x000e620000000a00 */
[----:B0-----:R-:W-:Y:S01]  /*4bf0*/  ISETP.NE.AND P1, PT, R0, 0x1, PT ;  /* 0x000000010000780c */ /* 0x001fe20003f25270 */
[----:B------:R-:W-:Y:S01]  /*4c00*/  VIADD R0, R192, 0x3f ;  /* 0x0000003fc0007836 */ /* 0x000fe20000000000 */
[----:B-1----:R-:W-:-:S11]  /*4c10*/  ISETP.GE.AND P2, PT, R5, 0x1, PT ;  /* 0x000000010500780c */ /* 0x002fd60003f46270 */
[----:B------:R-:W0:Y:S08]  /*4c20*/  @P1 LDC R3, c[0x0][0x44c] ;  /* 0x00011300ff031b82 */ /* 0x000e300000000800 */
[----:B------:R-:W1:Y:S01]  /*4c30*/  @P1 LDC R6, c[0x0][0x450] ;  /* 0x00011400ff061b82 */ /* 0x000e620000000800 */
[----:B0-----:R-:W-:-:S05]  /*4c40*/  @P1 IMAD.HI.U32 R3, R0, R3, RZ ;  /* 0x0000000300031227 */ /* 0x001fca00078e00ff */
[----:B-1----:R-:W-:-:S05]  /*4c50*/  @P1 SHF.R.U32.HI R0, RZ, R6, R3 ;  /* 0x00000006ff001219 */ /* 0x002fca0000011603 */
[----:B------:R-:W-:-:S04]  /*4c60*/  IMAD.IADD R3, R7, 0x1, R0 ;  /* 0x0000000107037824 */ /* 0x000fc800078e0200 */
[----:B------:R-:W-:Y:S01]  /*4c70*/  IMAD.IADD R4, R3, 0x1, R4 ;  /* 0x0000000103047824 */ /* 0x000fe200078e0204 */
        /* <DEDUP_REMOVED lines=12> */
.L_x_2713:
[----:B------:R-:W-:-:S13]  /*4d40*/  ISETP.NE.AND P0, PT, R5, 0x1, PT ;  /* 0x000000010500780c */ /* 0x000fda0003f05270 */
[----:B------:R-:W0:Y:S02]  /*4d50*/  @P0 LDC.64 R6, c[0x0][0x9e8] ;  /* 0x00027a00ff060b82 */ /* 0x000e240000000a00 */
[----:B0-----:R-:W-:-:S05]  /*4d60*/  @P0 IMAD.HI.U32 R6, R0, R6, RZ ;  /* 0x0000000600060227 */ /* 0x001fca00078e00ff */
[----:B------:R-:W-:-:S07]  /*4d70*/  @P0 SHF.R.U32.HI R0, RZ, R7, R6 ;  /* 0x00000007ff000219 */ /* 0x000fce0000011606 */
.L_x_2714:
[----:B------:R-:W-:Y:S05]  /*4d80*/  BSYNC B0 ;  /* 0x0000000000007941 */ /* 0x000fea0003800000 */
.L_x_2712:
[----:B------:R-:W-:-:S05]  /*4d90*/  IMAD R3, R0, R5, R5 ;  /* 0x0000000500037224 */ /* 0x000fca00078e0205 */
[----:B------:R-:W-:-:S07]  /*4da0*/  VIMNMX R4, R4, R3, PT ;  /* 0x0000000304047248 */ /* 0x000fce0003fe0100 */
.L_x_2711:
        /* <DEDUP_REMOVED lines=24> */
.L_x_2717:
[----:B------:R-:W-:-:S13]  /*4f30*/  ISETP.NE.AND P0, PT, R5, 0x1, PT ;  /* 0x000000010500780c */ /* 0x000fda0003f05270 */
[----:B------:R-:W0:Y:S02]  /*4f40*/  @P0 LDC.64 R6, c[0x0][0x9e8] ;  /* 0x00027a00ff060b82 */ /* 0x000e240000000a00 */
[----:B0-----:R-:W-:-:S05]  /*4f50*/  @P0 IMAD.HI.U32 R4, R22, R6, RZ ;  /* 0x0000000616040227 */ /* 0x001fca00078e00ff */
[----:B------:R-:W-:-:S07]  /*4f60*/  @P0 SHF.R.U32.HI R22, RZ, R7, R4 ;  /* 0x00000007ff160219 */ /* 0x000fce0000011604 */
.L_x_2718:
[----:B------:R-:W-:Y:S05]  /*4f70*/  BSYNC B0 ;  /* 0x0000000000007941 */ /* 0x000fea0003800000 */
.L_x_2716:
[----:B------:R-:W-:-:S05]  /*4f80*/  IMAD R5, R22, R5, RZ ;  /* 0x0000000516057224 */ /* 0x000fca00078e02ff */
[----:B------:R-:W-:-:S07]  /*4f90*/  VIMNMX R0, R0, R5, !PT ;  /* 0x0000000500007248 */ /* 0x000fce0007fe0100 */
.L_x_2715:
[----:B------:R-:W-:Y:S01]  /*4fa0*/  SHF.R.S32.HI R3, RZ, 0x1f, R0 ;  /* 0x0000001fff037819 */ /* 0x000fe20000011400 */
[----:B------:R-:W-:Y:S01]  /*4fb0*/  BSSY B0, `(.L_x_2719) ;  /* 0x0000025000007945 */ /* 0x000fe20003800000 */
[----:B------:R-:W-:Y:S02]  /*4fc0*/  IMAD.MOV.U32 R5, RZ, RZ, RZ ;  /* 0x000000ffff057224 */ /* 0x000fe400078e00ff */
[----:B------:R-:W-:-:S04]  /*4fd0*/  LEA.HI R3, R3, R0, RZ, 0x6 ;  /* 0x0000000003037211 */ /* 0x000fc800078f30ff */
[----:B------:R-:W-:-:S04]  /*4fe0*/  SHF.R.S32.HI R3, RZ, 0x6, R3 ;  /* 0x00000006ff037819 */ /* 0x000fc80000011403 */
[----:B------:R-:W-:-:S04]  /*4ff0*/  VIMNMX R9, RZ, R3, !PT ;  /* 0x00000003ff097248 */ /* 0x000fc80007fe0100 */
        /* <DEDUP_REMOVED lines=8> */
[----:B---3--:R-:W-:Y:S02]  /*5080*/  IABS R12, R11 ;  /* 0x0000000b000c7213 */ /* 0x008fe40000000000 */
        /* <DEDUP_REMOVED lines=23> */
.L_x_2720:
[----:B------:R-:W-:Y:S05]  /*5200*/  BSYNC B0 ;  /* 0x0000000000007941 */ /* 0x000fea0003800000 */
.L_x_2719:
[-C--:B------:R-:W-:Y:S01]  /*5210*/  IMAD R0, R218, R5.reuse, R9 ;  /* 0x00000005da007224 */ /* 0x080fe200078e0209 */
        /* <DEDUP_REMOVED lines=45> */
[----:B---3--:R-:W-:Y:S02]  /*54f0*/  CS2R R70, SRZ ;  /* 0x0000000000467805 */ /* 0x008fe4000001ff00 */
[----:B------:R-:W-:Y:S02]  /*5500*/  CS2R R68, SRZ ;  /* 0x0000000000447805 */ /* 0x000fe4000001ff00 */
[----:B----4-:R-:W-:Y:S02]  /*5510*/  CS2R R66, SRZ ;  /* 0x0000000000427805 */ /* 0x010fe4000001ff00 */
        /* <DEDUP_REMOVED lines=19> */
[----:B--2---:R-:W-:-:S02]  /*5650*/  CS2R R26, SRZ ;  /* 0x00000000001a7805 */ /* 0x004fc4000001ff00 */
[----:B------:R-:W-:Y:S01]  /*5660*/  CS2R R24, SRZ ;  /* 0x0000000000187805 */ /* 0x000fe2000001ff00 */
[----:B------:R-:W-:Y:S06]  /*5670*/  @!P1 BRA `(.L_x_2721) ;  /* 0x000000f400e89947 */ /* 0x000fec0003800000 */
[----:B------:R-:W2:Y:S04]  /*5680*/  LDL R10, [R1+0x48] ;  /* 0x00004800010a7983 */ /* 0x000ea80000100800 */
[----:B--2---:R-:W0:Y:S02]  /*5690*/  SHFL.IDX PT, R3, R10, RZ, 0x1f ;  /* 0x00001fff0a037589 */ /* 0x004e2400000e0000 */
[----:B0-----:R-:W-:-:S04]  /*56a0*/  LEA.HI R4, R3, R3, RZ, 0x1 ;  /* 0x0000000303047211 */ /* 0x001fc800078f08ff */
[----:B------:R-:W-:-:S05]  /*56b0*/  LOP3.LUT R4, R4, 0x1fffe, RZ, 0xc0, !PT ;  /* 0x0001fffe04047812 */ /* 0x000fca00078ec0ff */
[----:B------:R-:W-:Y:S02]  /*56c0*/  IMAD.IADD R3, R3, 0x1, -R4 ;  /* 0x0000000103037824 */ /* 0x000fe400078e0a04 */
[----:B------:R-:W-:Y:S02]  /*56d0*/  IMAD.U32 R4, RZ, RZ, UR37 ;  /* 0x00000025ff047e24 */ /* 0x000fe4000f8e00ff */
[----:B------:R-:W-:-:S03]  /*56e0*/  IMAD R3, R3, 0x8000, R2 ;  /* 0x0000800003037824 */ /* 0x000fc600078e0202 */
[----:B------:R-:W-:Y:S01]  /*56f0*/  ISETP.NE.AND P0, PT, R4, 0x3, PT ;  /* 0x000000030400780c */ /* 0x000fe20003f05270 */
[----:B------:R-:W-:-:S05]  /*5700*/  VIADD R3, R3, 0x400 ;  /* 0x0000040003037836 */ /* 0x000fca0000000000 */
[----:B------:R-:W-:-:S04]  /*5710*/  SHF.R.U32.HI R3, RZ, 0x4, R3 ;  /* 0x00000004ff037819 */ /* 0x000fc80000011603 */
[----:B------:R-:W-:-:S04]  /*5720*/  LOP3.LUT R3, R3, 0x3fff, RZ, 0xc0, !PT ;  /* 0x00003fff03037812 */ /* 0x000fc800078ec0ff */
[----:B------:R-:W-:Y:S01]  /*5730*/  LOP3.LUT R3, R3, 0x2000000, RZ, 0xfc, !PT ;  /* 0x0200000003037812 */ /* 0x000fe200078efcff */
[----:B------:R-:W-:Y:S06]  /*5740*/  @!P0 BRA `(.L_x_2722) ;  /* 0x0000000000048947 */ /* 0x000fec0003800000 */
[----:B------:R-:W-:Y:S01]  /*5750*/  BPT.TRAP 0x1 ;  /* 0x000000040000795c */ /* 0x000fe20000300000 */
.L_x_2722:
[----:B------:R-:W-:Y:S01]  /*5760*/  IMAD R9, R18, 0x8, R2 ;  /* 0x0000000812097824 */ /* 0x000fe200078e0202 */
[----:B------:R-:W-:Y:S01]  /*5770*/  SHF.L.U32 R10, R19, 0x1f, RZ ;  /* 0x0000001f130a7819 */ /* 0x000fe200000006ff */
[----:B------:R-:W-:Y:S01]  /*5780*/  VIADD R4, R2, 0x26800 ;  /* 0x0002680002047836 */ /* 0x000fe20000000000 */
[----:B------:R-:W-:Y:S01]  /*5790*/  BSSY B0, `(.L_x_2723) ;  /* 0x0000008000007945 */ /* 0x000fe20003800000 */
[----:B------:R-:W-:Y:S01]  /*57a0*/  IMAD R6, R18, 0x1000, R3 ;  /* 0x0000100012067824 */ /* 0x000fe200078e0203 */
[----:B------:R-:W0:Y:S01]  /*57b0*/  SYNCS.PHASECHK.TRANS64.TRYWAIT P1, [R9+URZ+0x28c50], R10 ;  /* 0x028c500a090075a7 */ /* 0x000e22000802017f */
[----:B------:R-:W-:Y:S01]  /*57c0*/  IMAD.MOV.U32 R7, RZ, RZ, 0x40000040 ;  /* 0x40000040ff077424 */ /* 0x000fe200078e00ff */
[----:B------:R-:W-:-:S04]  /*57d0*/  SHF.R.U32.HI R4, RZ, 0x4, R4 ;  /* 0x00000004ff047819 */ /* 0x000fc80000011604 */
[----:B------:R-:W-:-:S04]  /*57e0*/  LOP3.LUT R4, R4, 0x3fff, RZ, 0xc0, !PT ;  /* 0x00003fff04047812 */ /* 0x000fc800078ec0ff */
[----:B------:R-:W-:Y:S01]  /*57f0*/  LOP3.LUT R4, R4, 0x10000, RZ, 0xfc, !PT ;  /* 0x0001000004047812 */ /* 0x000fe200078efcff */
[----:B0-----:R-:W-:Y:S06]  /*5800*/  @!P1 BRA `(.L_x_2724) ;  /* 0x000001e000bc9947 */ /* 0x001fec0003800000 */
.L_x_3085:
[----:B------:R-:W-:Y:S05]  /*5810*/  BSYNC B0 ;  /* 0x0000000000007941 */ /* 0x000fea0003800000 */
.L_x_2723:
        /* <DEDUP_REMOVED lines=24> */
[----:B-----5:R-:W-:Y:S01]  /*59a0*/  WARPGROUP.ARRIVE ;  /* 0x00000000000079c5 */ /* 0x020fe20000000000 */
[----:B------:R-:W-:Y:S01]  /*59b0*/  R2UR UR5, R11 ;  /* 0x000000000b0572ca */ /* 0x000fe200000e0000 */
[----:B------:R-:W-:Y:S01]  /*59c0*/  VIADD R8, R8, 0xfffffffe ;  /* 0xfffffffe08087836 */ /* 0x000fe20000000000 */
[----:B------:R-:W-:Y:S03]  /*59d0*/  BSSY B0, `(.L_x_2725) ;  /* 0x00000e2000007945 */ /* 0x000fe60003800000 */
[----:B------:R-:W-:Y:S01]  /*59e0*/  HGMMA.64x256x16.F32 R24, gdesc[UR12].tnspB, RZ, !UPT, gsb0 ;  /* 0x43e000000c1879f0 */ /* 0x000fe2000c0008ff */
[----:B------:R-:W-:Y:S01]  /*59f0*/  R2UR UR14, R6 ;  /* 0x00000000060e72ca */ /* 0x000fe200000e0000 */
[----:B------:R-:W-:Y:S01]  /*5a00*/  VIADD R6, R4, 0x6 ;  /* 0x0000000604067836 */ /* 0x000fe20000000000 */
[----:B------:R-:W-:Y:S01]  /*5a10*/  R2UR UR15, R7 ;  /* 0x00000000070f72ca */ /* 0x000fe200000e0000 */
[----:B------:R-:W-:Y:S01]  /*5a20*/  IMAD.MOV.U32 R7, RZ, RZ, 0x40000040 ;  /* 0x40000040ff077424 */ /* 0x000fe200078e00ff */
[----:B------:R-:W-:-:S02]  /*5a30*/  ISETP.GE.AND P2, PT, R8, R0, PT ;  /* 0x000000000800720c */ /* 0x000fc40003f46270 */
        /* <DEDUP_REMOVED lines=22> */
.L_x_2732:
[----:B------:R-:W-:Y:S01]  /*5ba0*/  BAR.SYNC.DEFER_BLOCKING 0xe, 0x100 ;  /* 0x0384000000007b1d */ /* 0x000fe20000010000 */
[C---:B------:R-:W-:Y:S02]  /*5bb0*/  IMAD R8, R18.reuse, 0x40, R191 ;  /* 0x0000004012087824 */ /* 0x040fe400078e02bf */
[----:B------:R-:W-:Y:S02]  /*5bc0*/  VIADD R18, R18, 0x1 ;  /* 0x0000000112127836 */ /* 0x000fe40000000000 */
[----:B------:R-:W-:-:S03]  /*5bd0*/  IMAD R8, R8, 0x4, R2 ;  /* 0x0000000408087824 */ /* 0x000fc600078e0202 */
[----:B------:R-:W-:-:S04]  /*5be0*/  ISETP.NE.AND P2, PT, R18, 0x2, PT ;  /* 0x000000021200780c */ /* 0x000fc80003f45270 */
[----:B------:R-:W-:Y:S01]  /*5bf0*/  SEL R18, R18, RZ, P2 ;  /* 0x000000ff12127207 */ /* 0x000fe20001000000 */
[----:B0-----:R-:W0:Y:S04]  /*5c00*/  LDS R9, [R8+0x28800] ;  /* 0x0288000008097984 */ /* 0x001e280000000800 */
[----:B-1----:R-:W1:Y:S01]  /*5c10*/  LDS R8, [R8+0x28820] ;  /* 0x0288200008087984 */ /* 0x002e620000000800 */
        /* <DEDUP_REMOVED lines=135> */
.L_x_2727:
[----:B------:R-:W-:Y:S01]  /*6490*/  IMAD R21, R18, 0x8, R2 ;  /* 0x0000000812157824 */ /* 0x000fe200078e0202 */
[----:B------:R-:W-:-:S04]  /*64a0*/  SHF.L.U32 R8, R19, 0x1f, RZ ;  /* 0x0000001f13087819 */ /* 0x000fc800000006ff */
[----:B------:R0:W1:Y:S01]  /*64b0*/  SYNCS.PHASECHK.TRANS64.TRYWAIT P2, [R21+URZ+0x28c50], R8 ;  /* 0x028c5008150075a7 */ /* 0x000062000804017f */
[----:B------:R-:W-:Y:S05]  /*64c0*/  @!P0 BRA `(.L_x_2728) ;  /* 0x0000000000048947 */ /* 0x000fea0003800000 */
[----:B------:R-:W-:Y:S01]  /*64d0*/  BPT.TRAP 0x1 ;  /* 0x000000040000795c */ /* 0x000fe20000300000 */
.L_x_2728:
[----:B------:R-:W-:Y:S04]  /*64e0*/  BSSY B1, `(.L_x_2729) ;  /* 0x0000004000017945 */ /* 0x000fe80003800000 */
[----:B-1----:R-:W-:Y:S05]  /*64f0*/  @P2 BRA `(.L_x_2730) ;  /* 0x0000000000082947 */ /* 0x002fea0003800000 */
[----:B------:R-:W1:Y:S02]  /*6500*/  SYNCS.PHASECHK.TRANS64.TRYWAIT P2, [R21+URZ+0x28c50], R8 ;  /* 0x028c5008150075a7 */ /* 0x000e64000804017f */
[----:B-1----:R-:W-:Y:S05]  /*6510*/  @!P2 BRA `(.L_x_2731) ;  /* 0x000001d4008ca947 */ /* 0x002fea0003800000 */
.L_x_2730:
[----:B------:R-:W-:Y:S05]  /*6520*/  BSYNC B1 ;  /* 0x0000000000017941 */ /* 0x000fea0003800000 */
.L_x_2729:
[----:B01----:R-:W-:Y:S01]  /*6530*/  IMAD R8, R18, 0x1000, R3 ;  /* 0x0000100012087824 */ /* 0x003fe200078e0203 */
[----:B------:R-:W-:Y:S01]  /*6540*/  R2UR UR4, R4 ;  /* 0x00000000040472ca */ /* 0x000fe200000e0000 */
[----:B------:R-:W-:Y:S01]  /*6550*/  IMAD.MOV.U32 R9, RZ, RZ, 0x40000040 ;  /* 0x40000040ff097424 */ /* 0x000fe200078e00ff */
[----:B------:R-:W-:Y:S01]  /*6560*/  R2UR UR5, R5 ;  /* 0x00000000050572ca */ /* 0x000fe200000e0000 */
[----:B------:R-:W-:Y:S01]  /*6570*/  WARPGROUP.ARRIVE ;  /* 0x00000000000079c5 */ /* 0x000fe20000000000 */
[C---:B------:R-:W-:Y:S01]  /*6580*/  R2UR UR6, R8.reuse ;  /* 0x00000000080672ca */ /* 0x040fe200000e0000 */
[----:B------:R-:W-:Y:S01]  /*6590*/  VIADD R14, R8, 0x80 ;  /* 0x00000080080e7836 */ /* 0x000fe20000000000 */
[----:B------:R-:W-:Y:S01]  /*65a0*/  R2UR UR7, R9 ;  /* 0x00000000090772ca */ /* 0x000fe200000e0000 */
[----:B------:R-:W-:Y:S02]  /*65b0*/  IMAD.MOV.U32 R15, RZ, RZ, 0x40000040 ;  /* 0x40000040ff0f7424 */ /* 0x000fe400078e00ff */
[----:B------:R-:W-:-:S02]  /*65c0*/  IMAD.MOV.U32 R9, RZ, RZ, 0x40000040 ;  /* 0x40000040ff097424 */ /* 0x000fc400078e00ff */
[----:B------:R-:W-:-:S05]  /*65d0*/  @!P1 VIADD R21, R21, 0x28c60 ;  /* 0x00028c6015159836 */ /* 0x000fca0000000000 */
[----:B------:R-:W-:-:S03]  /*65e0*/  @!P1 PRMT R21, RZ, 0x654, R21 ;  /* 0x00000654ff159816 */ /* 0x000fc60000000015 */
        /* <DEDUP_REMOVED lines=27> */
[----:B------:R-:W-:Y:S03]  /*67a0*/  HGMMA.64x256x16.F32 R24, gdesc[UR4].tnspB, R24, gsb0 ;  /* 0x43e00000041879f0 */ /* 0x000fe60008000818 */
[----:B------:R-:W-:Y:S02]  /*67b0*/  WARPGROUP.DEPBAR.LE gsb0, 0x0 ;  /* 0x00008000000079c5 */ /* 0x000fe40000010000 */
[----:B------:R-:W-:Y:S06]  /*67c0*/  BAR.ARV 0xf, 0x100 ;  /* 0x03c4000000007b1d */ /* 0x000fec0000002000 */
[----:B------:R1:W-:Y:S01]  /*67d0*/  @!P1 SYNCS.ARRIVE.TRANS64.RED.A1T0 RZ, [R21+URZ], RZ ;  /* 0x000000ff15ff99a7 */ /* 0x0003e2000810043f */
[----:B------:R-:W-:Y:S05]  /*67e0*/  @P3 BRA `(.L_x_2732) ;  /* 0xfffffff000ec3947 */ /* 0x000fea000383ffff */
.L_x_2726:
[----:B------:R-:W-:Y:S05]  /*67f0*/  BSYNC B0 ;  /* 0x0000000000007941 */ /* 0x000fea0003800000 */
.L_x_2725:
[----:B------:R-:W-:Y:S01]  /*6800*/  BAR.SYNC.DEFER_BLOCKING 0xe, 0x100 ;  /* 0x0384000000007b1d */ /* 0x000fe20000010000 */
[C---:B------:R-:W-:Y:S01]  /*6810*/  IMAD R3, R18.reuse, 0x40, R191 ;  /* 0x0000004012037824 */ /* 0x040fe200078e02bf */
[----:B------:R-:W-:Y:S01]  /*6820*/  PLOP3.LUT P0, PT, PT, PT, PT, 0x8, 0x0 ;  /* 0x000000000000781c */ /* 0x000fe20003f0e170 */
[----:B------:R-:W-:Y:S02]  /*6830*/  VIADD R18, R18, 0x1 ;  /* 0x0000000112127836 */ /* 0x000fe40000000000 */
[----:B------:R-:W-:Y:S02]  /*6840*/  IMAD R3, R3, 0x4, R2 ;  /* 0x0000000403037824 */ /* 0x000fe400078e0202 */
[----:B------:R-:W-:Y:S01]  /*6850*/  IMAD.MOV.U32 R152, RZ, RZ, RZ ;  /* 0x000000ffff987224 */ /* 0x000fe200078e00ff */
[----:B------:R-:W-:-:S04]  /*6860*/  ISETP.NE.AND P1, PT, R18, 0x2, PT ;  /* 0x000000021200780c */ /* 0x000fc80003f25270 */
[----:B------:R-:W-:Y:S01]  /*6870*/  SEL R18, R18, RZ, P1 ;  /* 0x000000ff12127207 */ /* 0x000fe20000800000 */
[----:B------:R-:W2:Y:S04]  /*6880*/  LDS R0, [R3+0x28820] ;  /* 0x0288200003007984 */ /* 0x000ea80000000800 */
[----:B------:R3:W4:Y:S02]  /*6890*/  LDS R2, [R3+0x28800] ;  /* 0x0288000003027984 */ /* 0x0007240000000800 */
[----:B---3--:R-:W-:Y:S02]  /*68a0*/  IMAD.MOV.U32 R3, RZ, RZ, RZ ;  /* 0x000000ffff037224 */ /* 0x008fe400078e00ff */
        /* <DEDUP_REMOVED lines=65> */
[-C--:B----4-:R-:W-:Y:S01]  /*6cc0*/  FMUL.FTZ R24, R24, R2.reuse ;  /* 0x0000000218187220 */ /* 0x090fe20000410000 */
        /* <DEDUP_REMOVED lines=66> */
.L_x_2710:
        /* <DEDUP_REMOVED lines=24> */
.L_x_2735:
[----:B------:R-:W-:-:S13]  /*7270*/  ISETP.NE.AND P0, PT, R5, 0x1, PT ;  /* 0x000000010500780c */ /* 0x000fda0003f05270 */
[----:B------:R-:W0:Y:S02]  /*7280*/  @P0 LDC.64 R6, c[0x0][0x9e8] ;  /* 0x00027a00ff060b82 */ /* 0x000e240000000a00 */
[----:B0-----:R-:W-:-:S05]  /*7290*/  @P0 IMAD.HI.U32 R6, R0, R6, RZ ;  /* 0x0000000600060227 */ /* 0x001fca00078e00ff */
[----:B------:R-:W-:-:S07]  /*72a0*/  @P0 SHF.R.U32.HI R0, RZ, R7, R6 ;  /* 0x00000007ff000219 */ /* 0x000fce0000011606 */
.L_x_2736:
[----:B------:R-:W-:Y:S05]  /*72b0*/  BSYNC B0 ;  /* 0x0000000000007941 */ /* 0x000fea0003800000 */
.L_x_2734:
[----:B------:R-:W-:-:S05]  /*72c0*/  IMAD R3, R0, R5, R5 ;  /* 0x0000000500037224 */ /* 0x000fca00078e0205 */
[----:B------:R-:W-:-:S07]  /*72d0*/  VIMNMX R4, R4, R3, PT ;  /* 0x0000000304047248 */ /* 0x000fce0003fe0100 */
.L_x_2733:
        /* <DEDUP_REMOVED lines=24> */
.L_x_2739:
[----:B------:R-:W-:-:S13]  /*7460*/  ISETP.NE.AND P0, PT, R5, 0x1, PT ;  /* 0x000000010500780c */ /* 0x000fda0003f05270 */
[----:B------:R-:W0:Y:S02]  /*7470*/  @P0 LDC.64 R6, c[0x0][0x9e8] ;  /* 0x00027a00ff060b82 */ /* 0x000e240000000a00 */
[----:B0-----:R-:W-:-:S05]  /*7480*/  @P0 IMAD.HI.U32 R4, R3, R6, RZ ;  /* 0x0000000603040227 */ /* 0x001fca00078e00ff */
[----:B------:R-:W-:-:S07]  /*7490*/  @P0 SHF.R.U32.HI R3, RZ, R7, R4 ;  /* 0x00000007ff030219 */ /* 0x000fce0000011604 */
.L_x_2740:
[----:B------:R-:W-:Y:S05]  /*74a0*/  BSYNC B0 ;  /* 0x0000000000007941 */ /* 0x000fea0003800000 */
.L_x_2738:
[----:B------:R-:W-:-:S05]  /*74b0*/  IMAD R3, R3, R5, RZ ;  /* 0x0000000503037224 */ /* 0x000fca00078e02ff */
[----:B------:R-:W-:-:S07]  /*74c0*/  VIMNMX R0, R0, R3, !PT ;  /* 0x0000000300007248 */ /* 0x000fce0007fe0100 */
.L_x_2737:
        /* <DEDUP_REMOVED lines=38> */
.L_x_2742:
[----:B------:R-:W-:Y:S05]  /*7730*/  BSYNC B0 ;  /* 0x0000000000007941 */ /* 0x000fea0003800000 */
.L_x_2741:
        /* <DEDUP_REMOVED lines=82> */
[----:B------:R-:W-:-:S04]  /*7c60*/  LOP3.LUT R3, R3, 0x3fff, RZ, 0xc0, !PT ;  /* 0x00003fff03037812 */ /* 0x000fc800078ec0ff */
[----:B------:R-:W-:Y:S01]  /*7c70*/  LOP3.LUT R190, R3, 0x2000000, RZ, 0xfc, !PT ;  /* 0x0200000003be7812 */ /* 0x000fe200078efcff */
        /* <DEDUP_REMOVED lines=17> */
.L_x_2744:
[----:B------:R-:W-:Y:S05]  /*7d90*/  BSYNC B6 ;  /* 0x0000000000067941 */ /* 0x000fea0003800000 */
.L_x_2743:
[----:B------:R-:W-:Y:S02]  /*7da0*/  ULDC UR4, c[0x0][0x3f4] ;  /* 0x0000fd0000047ab9 */ /* 0x000fe40000000800 */
[----:B------:R-:W-:-:S13]  /*7db0*/  ISETP.LT.AND P0, PT, RZ, UR4, PT ;  /* 0x00000004ff007c0c */ /* 0x000fda000bf01270 */
[----:B------:R-:W-:Y:S05]  /*7dc0*/  @P0 BRA `(.L_x_2745) ;  /* 0x00000000003c0947 */ /* 0x000fea0003800000 */
[----:B------:R-:W-:-:S04]  /*7dd0*/  LEA.HI R0, R217, R217, RZ, 0x1 ;  /* 0x000000d9d9007211 */ /* 0x000fc800078f08ff */
[----:B------:R-:W-:-:S05]  /*7de0*/  LOP3.LUT R0, R0, 0xfffffffe, RZ, 0xc0, !PT ;  /* 0xfffffffe00007812 */ /* 0x000fca00078ec0ff */
[----:B------:R-:W-:-:S05]  /*7df0*/  IMAD.IADD R0, R217, 0x1, -R0 ;  /* 0x00000001d9007824 */ /* 0x000fca00078e0a00 */
[----:B------:R-:W-:-:S04]  /*7e00*/  SHF.L.U32 R3, R0, 0x1f, RZ ;  /* 0x0000001f00037819 */ /* 0x000fc800000006ff */
[----:B------:R0:W1:Y:S03]  /*7e10*/  SYNCS.PHASECHK.TRANS64.TRYWAIT P0, [R2+URZ+0x28c00], R3 ;  /* 0x028c0003020075a7 */ /* 0x000066000800017f */
[----:B-1----:R-:W-:Y:S05]  /*7e20*/  @!P0 NANOSLEEP.SYNCS 0x989680 ;  /* 0x009896800000895d */ /* 0x002fea0003900000 */
[----:B------:R-:W1:Y:S01]  /*7e30*/  @!P0 SYNCS.PHASECHK.TRANS64 P0, [R2+URZ+0x28c00], R3 ;  /* 0x028c0003020085a7 */ /* 0x000e62000800007f */
[----:B------:R-:W-:Y:S04]  /*7e40*/  BSSY B0, `(.L_x_2746) ;  /* 0x0000006000007945 */ /* 0x000fe80003800000 */
[----:B-1----:R-:W-:Y:S05]  /*7e50*/  @P0 BRA `(.L_x_2747) ;  /* 0x0000000000100947 */ /* 0x002fea0003800000 */
.L_x_2748:
[----:B-1----:R1:W2:Y:S02]  /*7e60*/  SYNCS.PHASECHK.TRANS64.TRYWAIT P0, [R2+URZ+0x28c00], R3 ;  /* 0x028c0003020075a7 */ /* 0x0022a4000800017f */
[----:B--2---:R-:W-:Y:S05]  /*7e70*/  @!P0 NANOSLEEP.SYNCS 0x989680 ;  /* 0x009896800000895d */ /* 0x004fea0003900000 */
[----:B------:R-:W2:Y:S02]  /*7e80*/  @!P0 SYNCS.PHASECHK.TRANS64 P0, [R2+URZ+0x28c00], R3 ;  /* 0x028c0003020085a7 */ /* 0x000ea4000800007f */
[----:B--2---:R-:W-:Y:S05]  /*7e90*/  @!P0 BRA `(.L_x_2748) ;  /* 0xfffffffc00f08947 */ /* 0x004fea000383ffff */
.L_x_2747:
[----:B------:R-:W-:Y:S05]  /*7ea0*/  BSYNC B0 ;  /* 0x0000000000007941 */ /* 0x000fea0003800000 */
.L_x_2746:
[----:B------:R-:W-:Y:S05]  /*7eb0*/  BRA `(.L_x_2749) ;  /* 0x0000002c00187947 */ /* 0x000fea0003800000 */
.L_x_2745:
[----:B------:R-:W-:Y:S01]  /*7ec0*/  VIADD R4, R2, 0x20400 ;  /* 0x0002040002047836 */ /* 0x000fe20000000000 */
[----:B-----5:R-:W-:Y:S01]  /*7ed0*/  SHF.R.S32.HI R0, RZ, 0x1f, R76 ;  /* 0x0000001fff007819 */ /* 0x020fe2000001144c */
[----:B------:R-:W-:Y:S01]  /*7ee0*/  ULDC.64 UR4, c[0x0][0x3f8] ;  /* 0x0000fe0000047ab9 */ /* 0x000fe20000000a00 */
[----:B------:R-:W-:Y:S01]  /*7ef0*/  ULDC.64 UR6, c[0x0][0x408] ;  /* 0x0001020000067ab9 */ /* 0x000fe20000000a00 */
[----:B------:R-:W-:Y:S01]  /*7f00*/  IMAD.WIDE.U32 R24, R76, UR4, RZ ;  /* 0x000000044c187c25 */ /* 0x000fe2000f8e00ff */
[----:B------:R-:W-:Y:S01]  /*7f10*/  LOP3.LUT P0, RZ, R4, 0x3ff, RZ, 0xc0, !PT ;  /* 0x000003ff04ff7812 */ /* 0x000fe2000780c0ff */
[----:B------:R-:W-:Y:S02]  /*7f20*/  BSSY B6, `(.L_x_2750) ;  /* 0x0000019000067945 */ /* 0x000fe40003800000 */
[C---:B------:R-:W-:Y:S02]  /*7f30*/  IMAD R3, R0.reuse, UR4, RZ ;  /* 0x0000000400037c24 */ /* 0x040fe4000f8e02ff */
[----:B------:R-:W-:-:S02]  /*7f40*/  IMAD R5, R0, UR6, RZ ;  /* 0x0000000600057c24 */ /* 0x000fc4000f8e02ff */
[C---:B------:R-:W-:Y:S02]  /*7f50*/  IMAD R3, R76.reuse, UR5, R3 ;  /* 0x000000054c037c24 */ /* 0x040fe4000f8e0203 */
[C---:B------:R-:W-:Y:S02]  /*7f60*/  IMAD R5, R76.reuse, UR7, R5 ;  /* 0x000000074c057c24 */ /* 0x040fe4000f8e0205 */
[----:B------:R-:W-:-:S04]  /*7f70*/  IMAD.WIDE.U32 R76, R76, UR6, RZ ;  /* 0x000000064c4c7c25 */ /* 0x000fc8000f8e00ff */
[----:B------:R-:W-:Y:S02]  /*7f80*/  IMAD.IADD R27, R3, 0x1, R25 ;  /* 0x00000001031b7824 */ /* 0x000fe400078e0219 */
[----:B------:R-:W-:Y:S01]  /*7f90*/  IMAD.IADD R29, R5, 0x1, R77 ;  /* 0x00000001051d7824 */ /* 0x000fe200078e024d */
        /* <DEDUP_REMOVED lines=17> */
.L_x_2751:
[----:B------:R-:W-:Y:S05]  /*80b0*/  BSYNC B6 ;  /* 0x0000000000067941 */ /* 0x000fea0003800000 */
.L_x_2750:
[----:B------:R-:W0:Y:S01]  /*80c0*/  S2R R0, SR_TID.X ;  /* 0x0000000000007919 */ /* 0x000e220000002100 */
[----:B------:R-:W-:Y:S01]  /*80d0*/  ULDC.U8 UR4, c[0x0][0x410] ;  /* 0x0001040000047ab9 */ /* 0x000fe20000000000 */
[----:B------:R-:W-:Y:S01]  /*80e0*/  BSSY B0, `(.L_x_2752) ;  /* 0x000029b000007945 */ /* 0x000fe20003800000 */
[----:B------:R-:W-:Y:S01]  /*80f0*/  ISETP.NE.AND P0, PT, RZ, UR4, PT ;  /* 0x00000004ff007c0c */ /* 0x000fe2000bf05270 */
[C---:B------:R-:W-:Y:S02]  /*8100*/  VIADD R36, R184.reuse, 0x20 ;  /* 0x00000020b8247836 */ /* 0x040fe40000000000 */
[----:B------:R-:W-:Y:S02]  /*8110*/  IMAD.IADD R34, R184, 0x1, R192 ;  /* 0x00000001b8227824 */ /* 0x000fe400078e02c0 */
[----:B0-----:R-:W-:-:S05]  /*8120*/  VIADD R0, R0, 0xffffff80 ;  /* 0xffffff8000007836 */ /* 0x001fca0000000000 */
[----:B------:R-:W-:-:S04]  /*8130*/  SHF.R.S32.HI R3, RZ, 0x1f, R0 ;  /* 0x0000001fff037819 */ /* 0x000fc80000011400 */
[----:B------:R-:W-:-:S04]  /*8140*/  LEA.HI R3, R3, R0, RZ, 0x2 ;  /* 0x0000000003037211 */ /* 0x000fc800078f10ff */
[----:B------:R-:W-:-:S05]  /*8150*/  LOP3.LUT R3, R3, 0xfffffffc, RZ, 0xc0, !PT ;  /* 0xfffffffc03037812 */ /* 0x000fca00078ec0ff */
[----:B------:R-:W-:Y:S01]  /*8160*/  IMAD.IADD R3, R0, 0x1, -R3 ;  /* 0x0000000100037824 */ /* 0x000fe200078e0a03 */
[----:B------:R-:W-:Y:S06]  /*8170*/  @!P0 BRA `(.L_x_2753) ;  /* 0x0000001400508947 */ /* 0x000fec0003800000 */
[----:B------:R-:W0:Y:S01]  /*8180*/  LDC R37, c[0x0][0x448] ;  /* 0x00011200ff257b82 */ /* 0x000e220000000800 */
[----:B------:R-:W-:Y:S01]  /*8190*/  IMAD R3, R3, 0x20, R34 ;  /* 0x0000002003037824 */ /* 0x000fe200078e0222 */
[----:B------:R-:W-:Y:S01]  /*81a0*/  ULDC.64 UR4, c[0x0][0x3f8] ;  /* 0x0000fe0000047ab9 */ /* 0x000fe20000000a00 */
[----:B------:R-:W-:Y:S01]  /*81b0*/  ULDC.64 UR6, c[0x0][0x408] ;  /* 0x0001020000067ab9 */ /* 0x000fe20000000a00 */
[----:B------:R-:W-:Y:S01]  /*81c0*/  IMAD.MOV.U32 R6, RZ, RZ, R24 ;  /* 0x000000ffff067224 */ /* 0x000fe200078e0018 */
[----:B------:R-:W-:Y:S01]  /*81d0*/  SHF.R.S32.HI R31, RZ, 0x1f, R200 ;  /* 0x0000001fff1f7819 */ /* 0x000fe200000114c8 */
[----:B------:R-:W-:Y:S02]  /*81e0*/  IMAD.MOV.U32 R7, RZ, RZ, R27 ;  /* 0x000000ffff077224 */ /* 0x000fe400078e001b */
[----:B------:R-:W-:Y:S02]  /*81f0*/  IMAD.MOV.U32 R8, RZ, RZ, R76 ;  /* 0x000000ffff087224 */ /* 0x000fe400078e004c */
[----:B------:R-:W-:Y:S01]  /*8200*/  IMAD.MOV.U32 R9, RZ, RZ, R29 ;  /* 0x000000ffff097224 */ /* 0x000fe200078e001d */
[----:B0-----:R-:W-:-:S13]  /*8210*/  ISETP.NE.AND P0, PT, R37, 0x1, PT ;  /* 0x000000012500780c */ /* 0x001fda0003f05270 */
[----:B------:R-:W0:Y:S08]  /*8220*/  @P0 LDC R0, c[0x0][0x44c] ;  /* 0x00011300ff000b82 */ /* 0x000e300000000800 */
[----:B------:R-:W1:Y:S01]  /*8230*/  @P0 LDC R5, c[0x0][0x450] ;  /* 0x00011400ff050b82 */ /* 0x000e620000000800 */
[----:B0-----:R-:W-:-:S05]  /*8240*/  @P0 IMAD.HI.U32 R0, R3, R0, RZ ;  /* 0x0000000003000227 */ /* 0x001fca00078e00ff */
[----:B-1----:R-:W-:-:S04]  /*8250*/  @P0 SHF.R.U32.HI R3, RZ, R5, R0 ;  /* 0x00000005ff030219 */ /* 0x002fc80000011600 */
[----:B------:R-:W-:Y:S01]  /*8260*/  SHF.R.S32.HI R0, RZ, 0x1f, R3 ;  /* 0x0000001fff007819 */ /* 0x000fe20000011403 */
[----:B------:R-:W-:-:S04]  /*8270*/  IMAD.WIDE.U32 R6, R3, UR4, R6 ;  /* 0x0000000403067c25 */ /* 0x000fc8000f8e0006 */
[C---:B------:R-:W-:Y:S02]  /*8280*/  IMAD R4, R0.reuse, UR4, RZ ;  /* 0x0000000400047c24 */ /* 0x040fe4000f8e02ff */
[----:B------:R-:W-:Y:S02]  /*8290*/  IMAD R0, R0, UR6, RZ ;  /* 0x0000000600007c24 */ /* 0x000fe4000f8e02ff */
[C---:B------:R-:W-:Y:S01]  /*82a0*/  IMAD R5, R3.reuse, UR5, R4 ;  /* 0x0000000503057c24 */ /* 0x040fe2000f8e0204 */
[----:B------:R-:W-:Y:S01]  /*82b0*/  ULDC.64 UR4, c[0x0][0x3e8] ;  /* 0x0000fa0000047ab9 */ /* 0x000fe20000000a00 */
[C---:B------:R-:W-:Y:S01]  /*82c0*/  IMAD.WIDE.U32 R8, R3.reuse, UR6, R8 ;  /* 0x0000000603087c25 */ /* 0x040fe2000f8e0008 */
[----:B------:R-:W-:Y:S01]  /*82d0*/  LEA R4, P0, R6, UR4, 0x1 ;  /* 0x0000000406047c11 */ /* 0x000fe2000f8008ff */
[----:B------:R-:W-:Y:S02]  /*82e0*/  UMOV UR4, 0xffffffff ;  /* 0xffffffff00047882 */ /* 0x000fe40000000000 */
[----:B------:R-:W-:Y:S01]  /*82f0*/  IMAD R11, R3, UR7, R0 ;  /* 0x00000007030b7c24 */ /* 0x000fe2000f8e0200 */
[----:B------:R-:W-:Y:S01]  /*8300*/  ULDC.64 UR6, c[0x0][0x400] ;  /* 0x0001000000067ab9 */ /* 0x000fe20000000a00 */
[----:B------:R-:W-:Y:S01]  /*8310*/  IMAD.IADD R3, R7, 0x1, R5 ;  /* 0x0000000107037824 */ /* 0x000fe200078e0205 */
[----:B------:R-:W-:Y:S01]  /*8320*/  LEA R30, P1, R8, UR6, 0x1 ;  /* 0x00000006081e7c11 */ /* 0x000fe2000f8208ff */
[----:B------:R-:W-:-:S03]  /*8330*/  IMAD.IADD R7, R9, 0x1, R11 ;  /* 0x0000000109077824 */ /* 0x000fc600078e020b */
[----:B------:R-:W-:Y:S02]  /*8340*/  LEA.HI.X R6, R6, UR5, R3, 0x1, P0 ;  /* 0x0000000506067c11 */ /* 0x000fe400080f0c03 */
[----:B------:R-:W-:Y:S01]  /*8350*/  LEA.HI.X R7, R8, UR7, R7, 0x1, P1 ;  /* 0x0000000708077c11 */ /* 0x000fe200088f0c07 */
[----:B------:R-:W-:Y:S06]  /*8360*/  BRA.DIV UR4, `(.L_x_2754) ;  /* 0x000001ba040c7947 */ /* 0x000fec000b800000 */
[----:B------:R0:W1:Y:S04]  /*8370*/  SHFL.IDX PT, R3, R6, RZ, 0x1c1f ;  /* 0x001c1fff06037589 */ /* 0x00006800000e0000 */
[----:B------:R0:W2:Y:S04]  /*8380*/  SHFL.IDX PT, R0, R4, RZ, 0x1c1f ;  /* 0x001c1fff04007589 */ /* 0x0000a800000e0000 */
[----:B------:R0:W3:Y:S04]  /*8390*/  SHFL.IDX PT, R5, R7, RZ, 0x1c1f ;  /* 0x001c1fff07057589 */ /* 0x0000e800000e0000 */
[----:B------:R0:W4:Y:S02]  /*83a0*/  SHFL.IDX PT, R14, R30, RZ, 0x1c1f ;  /* 0x001c1fff1e0e7589 */ /* 0x00012400000e0000 */
.L_x_3091:
[----:B------:R-:W-:Y:S01]  /*83b0*/  IMAD R37, R22, R37, RZ ;  /* 0x0000002516257224 */ /* 0x000fe200078e02ff */
[----:B------:R-:W-:Y:S01]  /*83c0*/  BSSY B1, `(.L_x_2755) ;  /* 0x000001d000017945 */ /* 0x000fe20003800000 */
[----:B------:R-:W-:Y:S02]  /*83d0*/  CS2R R26, SRZ ;  /* 0x00000000001a7805 */ /* 0x000fe4000001ff00 */
[----:B------:R-:W-:Y:S02]  /*83e0*/  CS2R R24, SRZ ;  /* 0x0000000000187805 */ /* 0x000fe4000001ff00 */
[----:B------:R-:W-:Y:S02]  /*83f0*/  CS2R R28, SRZ ;  /* 0x00000000001c7805 */ /* 0x000fe4000001ff00 */
[----:B------:R-:W-:Y:S02]  /*8400*/  ISETP.GE.AND P0, PT, R34, R37, PT ;  /* 0x000000252200720c */ /* 0x000fe40003f06270 */
[----:B------:R-:W-:-:S11]  /*8410*/  CS2R R20, SRZ ;  /* 0x0000000000147805 */ /* 0x000fd6000001ff00 */
[----:B------:R-:W-:Y:S05]  /*8420*/  @P0 BRA `(.L_x_2756) ;  /* 0x0000000000580947 */ /* 0x000fea0003800000 */
[----:B------:R-:W-:Y:S01]  /*8430*/  ULDC UR4, c[0x0][0x3f4] ;  /* 0x0000fd0000047ab9 */ /* 0x000fe20000000800 */
[----:B--2---:R-:W-:Y:S01]  /*8440*/  IMAD.MOV.U32 R8, RZ, RZ, R0 ;  /* 0x000000ffff087224 */ /* 0x004fe200078e0000 */
[----:B------:R-:W-:Y:S01]  /*8450*/  ISETP.GE.AND P2, PT, R188, UR4, PT ;  /* 0x00000004bc007c0c */ /* 0x000fe2000bf46270 */
[----:B-1----:R-:W-:Y:S01]  /*8460*/  IMAD.MOV.U32 R9, RZ, RZ, R3 ;  /* 0x000000ffff097224 */ /* 0x002fe200078e0003 */
[----:B------:R-:W-:Y:S01]  /*8470*/  ISETP.GE.AND P3, PT, R200, UR4, PT ;  /* 0x00000004c8007c0c */ /* 0x000fe2000bf66270 */
[----:B---3--:R-:W-:Y:S01]  /*8480*/  IMAD.MOV.U32 R15, RZ, RZ, R5 ;  /* 0x000000ffff0f7224 */ /* 0x008fe200078e0005 */
[----:B------:R-:W-:-:S09]  /*8490*/  CS2R R28, SRZ ;  /* 0x00000000001c7805 */ /* 0x000fd2000001ff00 */
[----:B------:R-:W-:Y:S02]  /*84a0*/  @!P2 IMAD.WIDE R32, R188, 0x2, R8 ;  /* 0x00000002bc20a825 */ /* 0x000fe400078e0208 */
[C---:B------:R-:W-:Y:S02]  /*84b0*/  @!P3 SHF.L.U64.HI R24, R200.reuse, 0x1, R31 ;  /* 0x00000001c818b819 */ /* 0x040fe4000001021f */
[----:B------:R-:W-:Y:S01]  /*84c0*/  @!P3 IMAD.SHL.U32 R9, R200, 0x2, RZ ;  /* 0x00000002c809b824 */ /* 0x000fe200078e00ff */
[----:B------:R-:W-:Y:S02]  /*84d0*/  CS2R R26, SRZ ;  /* 0x00000000001a7805 */ /* 0x000fe4000001ff00 */
[----:B------:R-:W-:Y:S01]  /*84e0*/  CS2R R20, SRZ ;  /* 0x0000000000147805 */ /* 0x000fe2000001ff00 */
[----:B----4-:R-:W-:Y:S01]  /*84f0*/  @!P2 IMAD.WIDE R12, R188, 0x2, R14 ;  /* 0x00000002bc0ca825 */ /* 0x010fe200078e020e */
[----:B------:R1:W5:Y:S01]  /*8500*/  @!P2 LD.E.64 R28, desc[UR42][R32.64] ;  /* 0x0000002a201ca980 */ /* 0x000362000c101b00 */
[----:B------:R-:W-:-:S02]  /*8510*/  @!P3 IADD3 R10, P0, R0, R9, RZ ;  /* 0x00000009000ab210 */ /* 0x000fc40007f1e0ff */
[----:B------:R-:W-:Y:S01]  /*8520*/  @!P3 IADD3 R8, P1, R14, R9, RZ ;  /* 0x000000090e08b210 */ /* 0x000fe20007f3e0ff */
[----:B------:R1:W5:Y:S02]  /*8530*/  @!P2 LD.E.64 R26, desc[UR42][R12.64] ;  /* 0x0000002a0c1aa980 */ /* 0x000364000c101b00 */
[--C-:B------:R-:W-:Y:S02]  /*8540*/  @!P3 IMAD.X R11, R3, 0x1, R24.reuse, P0 ;  /* 0x00000001030bb824 */ /* 0x100fe400000e0618 */
[----:B------:R-:W-:Y:S01]  /*8550*/  @!P3 IMAD.X R9, R5, 0x1, R24, P1 ;  /* 0x000000010509b824 */ /* 0x000fe200008e0618 */
[----:B------:R-:W-:Y:S02]  /*8560*/  CS2R R24, SRZ ;  /* 0x0000000000187805 */ /* 0x000fe4000001ff00 */
[----:B------:R1:W5:Y:S04]  /*8570*/  @!P3 LD.E.64 R20, desc[UR42][R10.64] ;  /* 0x0000002a0a14b980 */ /* 0x000368000c101b00 */
[----:B------:R1:W5:Y:S02]  /*8580*/  @!P3 LD.E.64 R24, desc[UR42][R8.64] ;  /* 0x0000002a0818b980 */ /* 0x000364000c101b00 */
.L_x_2756:
[----:B------:R-:W-:Y:S05]  /*8590*/  BSYNC B1 ;  /* 0x0000000000017941 */ /* 0x000fea0003800000 */
.L_x_2755:
[----:B-1---5:R-:W-:Y:S01]  /*85a0*/  IMAD.MOV.U32 R3, RZ, RZ, R27 ;  /* 0x000000ffff037224 */ /* 0x022fe200078e001b */
[----:B------:R-:W-:Y:S01]  /*85b0*/  UMOV UR4, 0xffffffff ;  /* 0xffffffff00047882 */ /* 0x000fe20000000000 */
[----:B---3--:R-:W-:Y:S02]  /*85c0*/  IMAD.MOV.U32 R5, RZ, RZ, R24 ;  /* 0x000000ffff057224 */ /* 0x008fe400078e0018 */
[----:B------:R-:W-:Y:S02]  /*85d0*/  IMAD.MOV.U32 R8, RZ, RZ, R25 ;  /* 0x000000ffff087224 */ /* 0x000fe400078e0019 */
[----:B--2---:R-:W-:Y:S01]  /*85e0*/  IMAD.MOV.U32 R0, RZ, RZ, R26 ;  /* 0x000000ffff007224 */ /* 0x004fe200078e001a */
[----:B------:R-:W-:Y:S01]  /*85f0*/  PRMT R44, R3, 0x5410, R5 ;  /* 0x00005410032c7816 */ /* 0x000fe20000000005 */
[----:B------:R-:W-:Y:S01]  /*8600*/  IMAD.MOV.U32 R5, RZ, RZ, R20 ;  /* 0x000000ffff057224 */ /* 0x000fe200078e0014 */
[----:B------:R-:W-:Y:S01]  /*8610*/  PRMT R45, R8, 0x7610, R45 ;  /* 0x00007610082d7816 */ /* 0x000fe2000000002d */
[----:B------:R-:W-:Y:S01]  /*8620*/  IMAD.MOV.U32 R8, RZ, RZ, R21 ;  /* 0x000000ffff087224 */ /* 0x000fe200078e0015 */
[----:B------:R-:W-:Y:S01]  /*8630*/  PRMT R39, R0, 0x7610, R39 ;  /* 0x0000761000277816 */ /* 0x000fe20000000027 */
[----:B------:R-:W-:-:S02]  /*8640*/  IMAD.MOV.U32 R0, RZ, RZ, R28 ;  /* 0x000000ffff007224 */ /* 0x000fc400078e001c */
[----:B------:R-:W-:Y:S01]  /*8650*/  IMAD.MOV.U32 R3, RZ, RZ, R29 ;  /* 0x000000ffff037224 */ /* 0x000fe200078e001d */
[----:B------:R-:W-:Y:S02]  /*8660*/  PRMT R46, R5, 0x5410, R8 ;  /* 0x00005410052e7816 */ /* 0x000fe40000000008 */
[----:B------:R-:W-:Y:S02]  /*8670*/  CS2R R8, SRZ ;  /* 0x0000000000087805 */ /* 0x000fe4000001ff00 */
[----:B------:R-:W-:Y:S02]  /*8680*/  PRMT R39, R39, 0x5410, R0 ;  /* 0x0000541027277816 */ /* 0x000fe40000000000 */
[----:B------:R-:W-:Y:S01]  /*8690*/  PRMT R45, R45, 0x5410, R3 ;  /* 0x000054102d2d7816 */ /* 0x000fe20000000003 */
[----:B------:R-:W-:Y:S06]  /*86a0*/  BRA.DIV UR4, `(.L_x_2757) ;  /* 0x000001b604ac7947 */ /* 0x000fec000b800000 */
[----:B------:R1:W2:Y:S04]  /*86b0*/  SHFL.IDX PT, R3, R6, 0x1, 0x1c1f ;  /* 0x003c1f0006037f89 */ /* 0x0002a800000e0000 */
[----:B0-----:R-:W0:Y:S04]  /*86c0*/  SHFL.IDX PT, R4, R4, 0x1, 0x1c1f ;  /* 0x003c1f0004047f89 */ /* 0x001e2800000e0000 */
[----:B------:R-:W3:Y:S04]  /*86d0*/  SHFL.IDX PT, R7, R7, 0x1, 0x1c1f ;  /* 0x003c1f0007077f89 */ /* 0x000ee800000e0000 */
[----:B------:R1:W0:Y:S02]  /*86e0*/  SHFL.IDX PT, R0, R30, 0x1, 0x1c1f ;  /* 0x003c1f001e007f89 */ /* 0x00022400000e0000 */
.L_x_3097:
[----:B------:R-:W-:Y:S01]  /*86f0*/  VIADD R34, R34, 0x20 ;  /* 0x0000002022227836 */ /* 0x000fe20000000000 */
[----:B------:R-:W-:Y:S01]  /*8700*/  LEA.HI R5, R217, R217, RZ, 0x1 ;  /* 0x000000d9d9057211 */ /* 0x000fe200078f08ff */
[----:B------:R-:W-:Y:S01]  /*8710*/  BSSY B1, `(.L_x_2758) ;  /* 0x0000020000017945 */ /* 0x000fe20003800000 */
[----:B------:R-:W-:Y:S01]  /*8720*/  IMAD.SHL.U32 R38, R195, 0x40, RZ ;  /* 0x00000040c3267824 */ /* 0x000fe200078e00ff */
[----:B------:R-:W-:Y:S02]  /*8730*/  CS2R R10, SRZ ;  /* 0x00000000000a7805 */ /* 0x000fe4000001ff00 */
[----:B------:R-:W-:Y:S02]  /*8740*/  ISETP.GE.AND P0, PT, R34, R37, PT ;  /* 0x000000252200720c */ /* 0x000fe40003f06270 */
[----:B----4-:R-:W-:Y:S02]  /*8750*/  CS2R R14, SRZ ;  /* 0x00000000000e7805 */ /* 0x010fe4000001ff00 */
[----:B-1----:R-:W-:-:S02]  /*8760*/  LOP3.LUT R6, R5, 0xfffffffe, RZ, 0xc0, !PT ;  /* 0xfffffffe05067812 */ /* 0x002fc400078ec0ff */
[----:B------:R-:W-:-:S03]  /*8770*/  CS2R R12, SRZ ;  /* 0x00000000000c7805 */ /* 0x000fc6000001ff00 */
[----:B------:R-:W-:-:S05]  /*8780*/  IMAD.IADD R6, R217, 0x1, -R6 ;  /* 0x00000001d9067824 */ /* 0x000fca00078e0a06 */
[----:B------:R-:W-:Y:S01]  /*8790*/  SHF.L.U32 R35, R6, 0x1f, RZ ;  /* 0x0000001f06237819 */ /* 0x000fe200000006ff */
[----:B------:R-:W-:Y:S06]  /*87a0*/  @P0 BRA `(.L_x_2759) ;  /* 0x0000000000580947 */ /* 0x000fec0003800000 */
[----:B------:R-:W-:Y:S01]  /*87b0*/  ULDC UR4, c[0x0][0x3f4] ;  /* 0x0000fd0000047ab9 */ /* 0x000fe20000000800 */
[----:B--2---:R-:W-:Y:S01]  /*87c0*/  IMAD.MOV.U32 R5, RZ, RZ, R3 ;  /* 0x000000ffff057224 */ /* 0x004fe200078e0003 */
[----:B------:R-:W-:Y:S02]  /*87d0*/  ISETP.GE.AND P2, PT, R188, UR4, PT ;  /* 0x00000004bc007c0c */ /* 0x000fe4000bf46270 */
[----:B------:R-:W-:Y:S02]  /*87e0*/  CS2R R14, SRZ ;  /* 0x00000000000e7805 */ /* 0x000fe4000001ff00 */
[----:B------:R-:W-:Y:S01]  /*87f0*/  ISETP.GE.AND P3, PT, R200, UR4, PT ;  /* 0x00000004c8007c0c */ /* 0x000fe2000bf66270 */
[----:B0-----:R-:W-:Y:S02]  /*8800*/  IMAD.MOV.U32 R10, RZ, RZ, R0 ;  /* 0x000000ffff0a7224 */ /* 0x001fe400078e0000 */
[----:B---3--:R-:W-:-:S06]  /*8810*/  IMAD.MOV.U32 R11, RZ, RZ, R7 ;  /* 0x000000ffff0b7224 */ /* 0x008fcc00078e0007 */
[----:B------:R-:W-:-:S04]  /*8820*/  @!P2 IMAD.WIDE R32, R188, 0x2, R4 ;  /* 0x00000002bc20a825 */ /* 0x000fc800078e0204 */
[C---:B------:R-:W-:Y:S01]  /*8830*/  @!P3 SHF.L.U64.HI R34, R200.reuse, 0x1, R31 ;  /* 0x00000001c822b819 */ /* 0x040fe2000001021f */
[----:B------:R-:W-:Y:S01]  /*8840*/  @!P3 IMAD.SHL.U32 R5, R200, 0x2, RZ ;  /* 0x00000002c805b824 */ /* 0x000fe200078e00ff */
[----:B------:R-:W-:Y:S01]  /*8850*/  CS2R R8, SRZ ;  /* 0x0000000000087805 */ /* 0x000fe2000001ff00 */
[----:B------:R-:W-:Y:S01]  /*8860*/  @!P2 IMAD.WIDE R30, R188, 0x2, R10 ;  /* 0x00000002bc1ea825 */ /* 0x000fe200078e020a */
[----:B------:R-:W-:Y:S01]  /*8870*/  CS2R R12, SRZ ;  /* 0x00000000000c7805 */ /* 0x000fe2000001ff00 */
[----:B------:R1:W5:Y:S01]  /*8880*/  @!P2 LD.E.64 R14, desc[UR42][R32.64] ;  /* 0x0000002a200ea980 */ /* 0x000362000c101b00 */
[-C--:B------:R-:W-:Y:S02]  /*8890*/  @!P3 IADD3 R4, P0, R4, R5.reuse, RZ ;  /* 0x000000050404b210 */ /* 0x080fe40007f1e0ff */
[----:B------:R-:W-:Y:S02]  /*88a0*/  CS2R R10, SRZ ;  /* 0x00000000000a7805 */ /* 0x000fe4000001ff00 */
[----:B------:R-:W-:Y:S01]  /*88b0*/  @!P3 IADD3 R6, P1, R0, R5, RZ ;  /* 0x000000050006b210 */ /* 0x000fe20007f3e0ff */
[----:B------:R1:W5:Y:S01]  /*88c0*/  @!P2 LD.E.64 R8, desc[UR42][R30.64] ;  /* 0x0000002a1e08a980 */ /* 0x000362000c101b00 */
[----:B------:R-:W-:-:S03]  /*88d0*/  @!P3 IMAD.X R5, R3, 0x1, R34, P0 ;  /* 0x000000010305b824 */ /* 0x000fc600000e0622 */
[----:B------:R-:W-:Y:S02]  /*88e0*/  @!P3 IMAD.X R7, R7, 0x1, R34, P1 ;  /* 0x000000010707b824 */ /* 0x000fe400008e0622 */
[----:B------:R1:W5:Y:S04]  /*88f0*/  @!P3 LD.E.64 R12, desc[UR42][R4.64] ;  /* 0x0000002a040cb980 */ /* 0x000368000c101b00 */
[----:B------:R1:W5:Y:S02]  /*8900*/  @!P3 LD.E.64 R10, desc[UR42][R6.64] ;  /* 0x0000002a060ab980 */ /* 0x000364000c101b00 */
.L_x_2759:
[----:B------:R-:W-:Y:S05]  /*8910*/  BSYNC B1 ;  /* 0x0000000000017941 */ /* 0x000fea0003800000 */
.L_x_2758:
[----:B------:R-:W4:Y:S01]  /*8920*/  SYNCS.PHASECHK.TRANS64.TRYWAIT P0, [R2+URZ+0x28c00], R35 ;  /* 0x028c0023020075a7 */ /* 0x000f22000800017f */
[----:B--2---:R-:W-:Y:S01]  /*8930*/  LOP3.LUT R3, R38, 0x1c0, RZ, 0xc0, !PT ;  /* 0x000001c026037812 */ /* 0x004fe200078ec0ff */
[----:B01---5:R-:W-:Y:S01]  /*8940*/  IMAD.MOV.U32 R4, RZ, RZ, R8 ;  /* 0x000000ffff047224 */ /* 0x023fe200078e0008 */
[----:B------:R-:W-:Y:S01]  /*8950*/  VIADDMNMX R31, R37, -R192, 0x40, PT ;  /* 0x00000040251f7446 */ /* 0x000fe200038009c0 */
[----:B------:R-:W-:Y:S01]  /*8960*/  IMAD.MOV.U32 R6, RZ, RZ, R14 ;  /* 0x000000ffff067224 */ /* 0x000fe200078e000e */
[----:B------:R-:W-:Y:S01]  /*8970*/  LOP3.LUT R0, R3, 0x18, R16, 0xf8, !PT ;  /* 0x0000001803007812 */ /* 0x000fe200078ef810 */
[----:B------:R-:W-:Y:S01]  /*8980*/  IMAD.MOV.U32 R5, RZ, RZ, R11 ;  /* 0x000000ffff057224 */ /* 0x000fe200078e000b */
[----:B------:R-:W-:Y:S01]  /*8990*/  SHF.R.U32.HI R3, RZ, 0x3, R3 ;  /* 0x00000003ff037819 */ /* 0x000fe20000011603 */
[----:B------:R-:W-:Y:S01]  /*89a0*/  BSSY B1, `(.L_x_2760) ;  /* 0x0000013000017945 */ /* 0x000fe20003800000 */
[----:B------:R-:W-:Y:S01]  /*89b0*/  PRMT R32, R32, 0x5410, R4 ;  /* 0x0000541020207816 */ /* 0x000fe20000000004 */
[----:B------:R-:W-:Y:S01]  /*89c0*/  IMAD.MOV.U32 R4, RZ, RZ, R10 ;  /* 0x000000ffff047224 */ /* 0x000fe200078e000a */
[----:B------:R-:W-:Y:S01]  /*89d0*/  LOP3.LUT R0, R0, R3, RZ, 0x3c, !PT ;  /* 0x0000000300007212 */ /* 0x000fe200078e3cff */
[----:B------:R-:W-:Y:S01]  /*89e0*/  IMAD.MOV.U32 R3, RZ, RZ, R9 ;  /* 0x000000ffff037224 */ /* 0x000fe200078e0009 */
[----:B------:R-:W-:Y:S01]  /*89f0*/  PRMT R30, R5, 0x7610, R30 ;  /* 0x00007610051e7816 */ /* 0x000fe2000000001e */
[----:B------:R-:W-:Y:S01]  /*8a00*/  IMAD.MOV.U32 R5, RZ, RZ, R13 ;  /* 0x000000ffff057224 */ /* 0x000fe200078e000d */
[----:B------:R-:W-:Y:S01]  /*8a10*/  PRMT R32, R4, 0x7610, R32 ;  /* 0x0000761004207816 */ /* 0x000fe20000000020 */
[----:B------:R-:W-:Y:S01]  /*8a20*/  IMAD.MOV.U32 R4, RZ, RZ, R12 ;  /* 0x000000ffff047224 */ /* 0x000fe200078e000c */
[----:B------:R-:W-:Y:S01]  /*8a30*/  PRMT R47, R3, 0x5410, R6 ;  /* 0x00005410032f7816 */ /* 0x000fe20000000006 */
[----:B------:R-:W-:Y:S01]  /*8a40*/  IMAD R3, R203, 0x200, R0 ;  /* 0x00000200cb037824 */ /* 0x000fe200078e0200 */
[----:B------:R-:W-:Y:S01]  /*8a50*/  LOP3.LUT P2, RZ, R195, 0x4, RZ, 0xc0, !PT ;  /* 0x00000004c3ff7812 */ /* 0x000fe2000784c0ff */
[----:B------:R-:W-:Y:S01]  /*8a60*/  IMAD.MOV.U32 R0, RZ, RZ, R15 ;  /* 0x000000ffff007224 */ /* 0x000fe200078e000f */
[----:B------:R-:W-:Y:S01]  /*8a70*/  ISETP.GE.AND P1, PT, R184, R31, PT ;  /* 0x0000001fb800720c */ /* 0x000fe20003f26270 */
[----:B------:R-:W-:-:S03]  /*8a80*/  IMAD R3, R3, 0x2, R2 ;  /* 0x0000000203037824 */ /* 0x000fc600078e0202 */
[----:B------:R-:W-:Y:S01]  /*8a90*/  PRMT R48, R0, 0x5410, R4 ;  /* 0x0000541000307816 */ /* 0x000fe20000000004 */
[C---:B------:R-:W-:Y:S02]  /*8aa0*/  VIADD R4, R3.reuse, 0x20400 ;  /* 0x0002040003047836 */ /* 0x040fe40000000000 */
[----:B------:R-:W-:Y:S01]  /*8ab0*/  VIADD R0, R3, 0x20440 ;  /* 0x0002044003007836 */ /* 0x000fe20000000000 */
[----:B----4-:R-:W-:Y:S06]  /*8ac0*/  @!P0 BRA `(.L_x_2761) ;  /* 0x000001b400188947 */ /* 0x010fec0003800000 */
.L_x_3098:
[----:B------:R-:W-:Y:S05]  /*8ad0*/  BSYNC B1 ;  /* 0x0000000000017941 */ /* 0x000fea0003800000 */
.L_x_2760:
[----:B------:R-:W-:Y:S01]  /*8ae0*/  BSSY B1, `(.L_x_2762) ;  /* 0x000005f000017945 */ /* 0x000fe20003800000 */
[----:B------:R-:W-:Y:S01]  /*8af0*/  PRMT R30, R30, 0x5410, R5 ;  /* 0x000054101e1e7816 */ /* 0x000fe20000000005 */
[----:B------:R-:W-:Y:S02]  /*8b00*/  @P2 VIADD R0, R4, 0xffffffc0 ;  /* 0xffffffc004002836 */ /* 0x000fe40000000000 */
[----:B------:R-:W-:Y:S05]  /*8b10*/  @P1 BRA `(.L_x_2763) ;  /* 0x00000004006c1947 */ /* 0x000fea0003800000 */
[----:B------:R-:W1:Y:S01]  /*8b20*/  LDC R5, c[0x0][0x3f4] ;  /* 0x0000fd00ff057b82 */ /* 0x000e620000000800 */
[----:B------:R-:W-:Y:S01]  /*8b30*/  BSSY B2, `(.L_x_2764) ;  /* 0x000002e000027945 */ /* 0x000fe20003800000 */
[-C--:B-1----:R-:W-:Y:S02]  /*8b40*/  ISETP.GE.AND P0, PT, R188, R5.reuse, PT ;  /* 0x00000005bc00720c */ /* 0x082fe40003f06270 */
[----:B------:R-:W-:-:S11]  /*8b50*/  ISETP.GE.AND P1, PT, R200, R5, PT ;  /* 0x00000005c800720c */ /* 0x000fd60003f26270 */
[----:B------:R-:W-:Y:S05]  /*8b60*/  @P0 BRA `(.L_x_2765) ;  /* 0x0000000000a80947 */ /* 0x000fea0003800000 */
[----:B---3--:R-:W1:Y:S01]  /*8b70*/  LDS.128 R4, [R3+0x20400] ;  /* 0x0204000003047984 */ /* 0x008e620000000c00 */
[----:B------:R-:W-:Y:S01]  /*8b80*/  SHF.R.U32.HI R37, RZ, 0x10, R27 ;  /* 0x00000010ff257819 */ /* 0x000fe2000001161b */
[--C-:B0-----:R-:W-:Y:S01]  /*8b90*/  HADD2.F32 R35, -RZ, R39.reuse.H0_H0 ;  /* 0x20000027ff237230 */ /* 0x101fe20000004100 */
[--C-:B------:R-:W-:Y:S01]  /*8ba0*/  SHF.R.U32.HI R34, RZ, 0x10, R29.reuse ;  /* 0x00000010ff227819 */ /* 0x100fe2000001161d */
[----:B------:R-:W-:Y:S01]  /*8bb0*/  HADD2.F32 R33, -RZ, R39.H1_H1 ;  /* 0x30000027ff217230 */ /* 0x000fe20000004100 */
[----:B------:R-:W-:Y:S01]  /*8bc0*/  SHF.R.U64 R43, R28, 0x10, R29 ;  /* 0x000000101c2b7819 */ /* 0x000fe2000000121d */
[----:B------:R-:W-:Y:S01]  /*8bd0*/  HADD2.F32 R37, -RZ, R37.H0_H0 ;  /* 0x20000025ff257230 */ /* 0x000fe20000004100 */
[----:B------:R-:W-:Y:S01]  /*8be0*/  SHF.R.U64 R41, R26, 0x10, R27 ;  /* 0x000000101a297819 */ /* 0x000fe2000000121b */
[----:B------:R-:W-:Y:S02]  /*8bf0*/  HADD2.F32 R34, -RZ, R34.H0_H0 ;  /* 0x20000022ff227230 */ /* 0x000fe40000004100 */
[----:B-1----:R-:W-:-:S02]  /*8c00*/  HADD2.F32 R28, -RZ, R7.H0_H0 ;  /* 0x20000007ff1c7230 */ /* 0x002fc40000004100 */
[----:B------:R-:W-:Y:S02]  /*8c10*/  HADD2.F32 R29, -RZ, R7.H1_H1 ;  /* 0x30000007ff1d7230 */ /* 0x000fe40000004100 */
[--C-:B------:R-:W-:Y:S02]  /*8c20*/  HADD2.F32 R7, -RZ, R4.reuse.H0_H0 ;  /* 0x20000004ff077230 */ /* 0x100fe40000004100 */
[----:B------:R-:W-:Y:S02]  /*8c30*/  HADD2.F32 R4, -RZ, R4.H1_H1 ;  /* 0x30000004ff047230 */ /* 0x000fe40000004100 */
[C---:B------:R-:W-:Y:S01]  /*8c40*/  FMUL.FTZ R39, R29.reuse, R37 ;  /* 0x000000251d277220 */ /* 0x040fe20000410000 */
[----:B------:R-:W-:Y:S01]  /*8c50*/  FMUL.FTZ R40, R29, R34 ;  /* 0x000000221d287220 */ /* 0x000fe20000410000 */
[--C-:B------:R-:W-:Y:S02]  /*8c60*/  HADD2.F32 R26, -RZ, R6.reuse.H0_H0 ;  /* 0x20000006ff1a7230 */ /* 0x100fe40000004100 */
[----:B------:R-:W-:Y:S01]  /*8c70*/  FMUL.FTZ R38, R4, R35 ;  /* 0x0000002304267220 */ /* 0x000fe20000410000 */
[----:B------:R-:W-:-:S02]  /*8c80*/  HADD2.F32 R27, -RZ, R6.H1_H1 ;  /* 0x30000006ff1b7230 */ /* 0x000fc40000004100 */
[C---:B------:R-:W-:Y:S01]  /*8c90*/  FFMA.FTZ R39, R28.reuse, R34, -R39 ;  /* 0x000000221c277223 */ /* 0x040fe20000010827 */
[--C-:B------:R-:W-:Y:S02]  /*8ca0*/  HADD2.F32 R6, -RZ, R5.reuse.H0_H0 ;  /* 0x20000005ff067230 */ /* 0x100fe40000004100 */
[----:B------:R-:W-:Y:S01]  /*8cb0*/  FFMA.FTZ R42, R28, R37, R40 ;  /* 0x000000251c2a7223 */ /* 0x000fe20000010028 */
[-C--:B------:R-:W-:Y:S01]  /*8cc0*/  FMUL.FTZ R34, R4, R33.reuse ;  /* 0x0000002104227220 */ /* 0x080fe20000410000 */
[C---:B------:R-:W-:Y:S01]  /*8cd0*/  FFMA.FTZ R38, R7.reuse, R33, -R38 ;  /* 0x0000002107267223 */ /* 0x040fe20000010826 */
[----:B------:R-:W-:Y:S02]  /*8ce0*/  HADD2.F32 R5, -RZ, R5.H1_H1 ;  /* 0x30000005ff057230 */ /* 0x000fe40000004100 */
[----:B------:R-:W-:Y:S02]  /*8cf0*/  HADD2.F32 R33, -RZ, R44.H0_H0 ;  /* 0x2000002cff217230 */ /* 0x000fe40000004100 */
[----:B------:R-:W-:Y:S01]  /*8d00*/  FFMA.FTZ R35, R7, R35, R34 ;  /* 0x0000002307237223 */ /* 0x000fe20000010022 */
[----:B------:R-:W-:-:S02]  /*8d10*/  HADD2.F32 R28, -RZ, R45.H1_H1 ;  /* 0x3000002dff1c7230 */ /* 0x000fc40000004100 */
[----:B------:R-:W-:Y:S02]  /*8d20*/  HADD2.F32 R29, -RZ, R41.H0_H0 ;  /* 0x20000029ff1d7230 */ /* 0x000fe40000004100 */
[C---:B------:R-:W-:Y:S01]  /*8d30*/  FMUL.FTZ R37, R27.reuse, R33 ;  /* 0x000000211b257220 */ /* 0x040fe20000410000 */
[----:B------:R-:W-:Y:S02]  /*8d40*/  HADD2.F32 R4, -RZ, R43.H0_H0 ;  /* 0x2000002bff047230 */ /* 0x000fe40000004100 */
[-C--:B------:R-:W-:Y:S01]  /*8d50*/  FMUL.FTZ R40, R27, R28.reuse ;  /* 0x0000001c1b287220 */ /* 0x080fe20000410000 */
[C---:B------:R-:W-:Y:S01]  /*8d60*/  FMUL.FTZ R7, R5.reuse, R29 ;  /* 0x0000001d05077220 */ /* 0x040fe20000410000 */
[C---:B------:R-:W-:Y:S01]  /*8d70*/  FFMA.FTZ R37, R26.reuse, R28, -R37 ;  /* 0x0000001c1a257223 */ /* 0x040fe20000010825 */
[-C--:B------:R-:W-:Y:S01]  /*8d80*/  FMUL.FTZ R34, R5, R4.reuse ;  /* 0x0000000405227220 */ /* 0x080fe20000410000 */
[----:B------:R-:W-:Y:S01]  /*8d90*/  FFMA.FTZ R40, R26, R33, R40 ;  /* 0x000000211a287223 */ /* 0x000fe20000010028 */
[----:B------:R-:W-:Y:S01]  /*8da0*/  FFMA.FTZ R5, R6, R4, -R7 ;  /* 0x0000000406057223 */ /* 0x000fe20000010807 */
[----:B------:R-:W-:Y:S01]  /*8db0*/  F2FP.F16.F32.PACK_AB R7, R42, R39 ;  /* 0x000000272a07723e */ /* 0x000fe200000000ff */
[----:B------:R-:W-:Y:S01]  /*8dc0*/  FFMA.FTZ R34, R6, R29, R34 ;  /* 0x0000001d06227223 */ /* 0x000fe20000010022 */
[----:B------:R-:W-:-:S02]  /*8dd0*/  F2FP.F16.F32.PACK_AB R4, R35, R38 ;  /* 0x000000262304723e */ /* 0x000fc400000000ff */
[----:B------:R-:W-:Y:S02]  /*8de0*/  F2FP.F16.F32.PACK_AB R6, R40, R37 ;  /* 0x000000252806723e */ /* 0x000fe400000000ff */
[----:B------:R-:W-:-:S05]  /*8df0*/  F2FP.F16.F32.PACK_AB R5, R34, R5 ;  /* 0x000000052205723e */ /* 0x000fca00000000ff */
[----:B------:R1:W-:Y:S02]  /*8e00*/  STS.128 [R3+0x20400], R4 ;  /* 0x0204000403007388 */ /* 0x0003e40000000c00 */
.L_x_2765:
[----:B------:R-:W-:Y:S05]  /*8e10*/  BSYNC B2 ;  /* 0x0000000000027941 */ /* 0x000fea0003800000 */
.L_x_2764:
[----:B------:R-:W-:Y:S05]  /*8e20*/  @P1 BRA `(.L_x_2763) ;  /* 0x0000000000a81947 */ /* 0x000fea0003800000 */
[----:B-1-3--:R-:W1:Y:S01]  /*8e30*/  LDS.128 R4, [R0] ;  /* 0x0000000000047984 */ /* 0x00ae620000000c00 */
[----:B------:R-:W-:Y:S01]  /*8e40*/  SHF.R.U32.HI R27, RZ, 0x10, R21 ;  /* 0x00000010ff1b7819 */ /* 0x000fe20000011615 */
[----:B------:R-:W-:Y:S01]  /*8e50*/  HADD2.F32 R28, -RZ, R44.H1_H1 ;  /* 0x3000002cff1c7230 */ /* 0x000fe20000004100 */
[--C-:B------:R-:W-:Y:S01]  /*8e60*/  SHF.R.U32.HI R29, RZ, 0x10, R25.reuse ;  /* 0x00000010ff1d7819 */ /* 0x100fe20000011619 */
[----:B------:R-:W-:Y:S01]  /*8e70*/  HADD2.F32 R26, -RZ, R46.H0_H0 ;  /* 0x2000002eff1a7230 */ /* 0x000fe20000004100 */
[----:B0-----:R-:W-:Y:S01]  /*8e80*/  SHF.R.U64 R35, R24, 0x10, R25 ;  /* 0x0000001018237819 */ /* 0x001fe20000001219 */
        /* <DEDUP_REMOVED lines=8> */
[-C--:B------:R-:W-:Y:S01]  /*8f10*/  FMUL.FTZ R33, R25, R29.reuse ;  /* 0x0000001d19217220 */ /* 0x080fe20000410000 */
[--C-:B------:R-:W-:Y:S02]  /*8f20*/  HADD2.F32 R20, -RZ, R6.reuse.H0_H0 ;  /* 0x20000006ff147230 */ /* 0x100fe40000004100 */
[----:B------:R-:W-:Y:S01]  /*8f30*/  FMUL.FTZ R34, R4, R28 ;  /* 0x0000001c04227220 */ /* 0x000fe20000410000 */
[----:B------:R-:W-:Y:S01]  /*8f40*/  FFMA.FTZ R40, R24, R29, R38 ;  /* 0x0000001d18287223 */ /* 0x000fe20000010026 */
[----:B------:R-:W-:-:S02]  /*8f50*/  HADD2.F32 R21, -RZ, R6.H1_H1 ;  /* 0x30000006ff157230 */ /* 0x000fc40000004100 */
[-C--:B------:R-:W-:Y:S01]  /*8f60*/  FMUL.FTZ R38, R4, R26.reuse ;  /* 0x0000001a04267220 */ /* 0x080fe20000410000 */
[C---:B------:R-:W-:Y:S01]  /*8f70*/  FFMA.FTZ R34, R7.reuse, R26, -R34 ;  /* 0x0000001a07227223 */ /* 0x040fe20000010822 */
[----:B------:R-:W-:Y:S02]  /*8f80*/  HADD2.F32 R6, -RZ, R5.H0_H0 ;  /* 0x20000005ff067230 */ /* 0x000fe40000004100 */
[----:B------:R-:W-:Y:S01]  /*8f90*/  FFMA.FTZ R33, R24, R27, -R33 ;  /* 0x0000001b18217223 */ /* 0x000fe20000010821 */
[----:B------:R-:W-:Y:S02]  /*8fa0*/  HADD2.F32 R26, -RZ, R45.H0_H0 ;  /* 0x2000002dff1a7230 */ /* 0x000fe40000004100 */
[----:B------:R-:W-:Y:S01]  /*8fb0*/  FFMA.FTZ R27, R7, R28, R38 ;  /* 0x0000001c071b7223 */ /* 0x000fe20000010026 */
[----:B------:R-:W-:Y:S02]  /*8fc0*/  HADD2.F32 R5, -RZ, R5.H1_H1 ;  /* 0x30000005ff057230 */ /* 0x000fe40000004100 */
[----:B------:R-:W-:-:S02]  /*8fd0*/  HADD2.F32 R24, -RZ, R46.H1_H1 ;  /* 0x3000002eff187230 */ /* 0x000fc40000004100 */
[C---:B------:R-:W-:Y:S01]  /*8fe0*/  FMUL.FTZ R29, R21.reuse, R26 ;  /* 0x0000001a151d7220 */ /* 0x040fe20000410000 */
[----:B------:R-:W-:Y:S02]  /*8ff0*/  HADD2.F32 R25, -RZ, R35.H0_H0 ;  /* 0x20000023ff197230 */ /* 0x000fe40000004100 */
[----:B------:R-:W-:Y:S02]  /*9000*/  HADD2.F32 R4, -RZ, R37.H0_H0 ;  /* 0x20000025ff047230 */ /* 0x000fe40000004100 */
[-C--:B------:R-:W-:Y:S01]  /*9010*/  FMUL.FTZ R21, R21, R24.reuse ;  /* 0x0000001815157220 */ /* 0x080fe20000410000 */
[C---:B------:R-:W-:Y:S01]  /*9020*/  FFMA.FTZ R29, R20.reuse, R24, -R29 ;  /* 0x00000018141d7223 */ /* 0x040fe2000001081d */
[C---:B------:R-:W-:Y:S01]  /*9030*/  FMUL.FTZ R7, R5.reuse, R25 ;  /* 0x0000001905077220 */ /* 0x040fe20000410000 */
[----:B------:R-:W-:Y:S01]  /*9040*/  FMUL.FTZ R28, R5, R4 ;  /* 0x00000004051c7220 */ /* 0x000fe20000410000 */
[----:B------:R-:W-:Y:S02]  /*9050*/  FFMA.FTZ R20, R20, R26, R21 ;  /* 0x0000001a14147223 */ /* 0x000fe40000010015 */
[----:B------:R-:W-:Y:S01]  /*9060*/  FFMA.FTZ R5, R6, R4, -R7 ;  /* 0x0000000406057223 */ /* 0x000fe20000010807 */
[----:B------:R-:W-:Y:S01]  /*9070*/  F2FP.F16.F32.PACK_AB R7, R40, R33 ;  /* 0x000000212807723e */ /* 0x000fe200000000ff */
[----:B------:R-:W-:Y:S01]  /*9080*/  FFMA.FTZ R28, R6, R25, R28 ;  /* 0x00000019061c7223 */ /* 0x000fe2000001001c */
[----:B------:R-:W-:-:S02]  /*9090*/  F2FP.F16.F32.PACK_AB R4, R27, R34 ;  /* 0x000000221b04723e */ /* 0x000fc400000000ff */
[----:B------:R-:W-:Y:S02]  /*90a0*/  F2FP.F16.F32.PACK_AB R6, R20, R29 ;  /* 0x0000001d1406723e */ /* 0x000fe400000000ff */
[----:B------:R-:W-:-:S05]  /*90b0*/  F2FP.F16.F32.PACK_AB R5, R28, R5 ;  /* 0x000000051c05723e */ /* 0x000fca00000000ff */
[----:B------:R2:W-:Y:S02]  /*90c0*/  STS.128 [R0], R4 ;  /* 0x0000000400007388 */ /* 0x0005e40000000c00 */
.L_x_2763:
[----:B------:R-:W-:Y:S05]  /*90d0*/  BSYNC B1 ;  /* 0x0000000000017941 */ /* 0x000fea0003800000 */
.L_x_2762:
[----:B------:R-:W-:-:S13]  /*90e0*/  ISETP.GE.AND P0, PT, R36, R31, PT ;  /* 0x0000001f2400720c */ /* 0x000fda0003f06270 */
[----:B------:R-:W-:Y:S05]  /*90f0*/  @P0 BRA `(.L_x_2766) ;  /* 0x0000001800640947 */ /* 0x000fea0003800000 */
[----:B-12---:R-:W1:Y:S01]  /*9100*/  LDC R5, c[0x0][0x3f4] ;  /* 0x0000fd00ff057b82 */ /* 0x006e620000000800 */
[----:B------:R-:W-:Y:S01]  /*9110*/  BSSY B1, `(.L_x_2767) ;  /* 0x000002e000017945 */ /* 0x000fe20003800000 */
[-C--:B-1----:R-:W-:Y:S02]  /*9120*/  ISETP.GE.AND P0, PT, R188, R5.reuse, PT ;  /* 0x00000005bc00720c */ /* 0x082fe40003f06270 */
[----:B------:R-:W-:-:S11]  /*9130*/  ISETP.GE.AND P1, PT, R200, R5, PT ;  /* 0x00000005c800720c */ /* 0x000fd60003f26270 */
[----:B------:R-:W-:Y:S05]  /*9140*/  @P0 BRA `(.L_x_2768) ;  /* 0x0000000000a80947 */ /* 0x000fea0003800000 */
[----:B---3--:R-:W1:Y:S01]  /*9150*/  LDS.128 R4, [R3+0x21400] ;  /* 0x0214000003047984 */ /* 0x008e620000000c00 */
[----:B------:R-:W-:Y:S01]  /*9160*/  SHF.R.U32.HI R21, RZ, 0x10, R15 ;  /* 0x00000010ff157819 */ /* 0x000fe2000001160f */
[----:B------:R-:W-:Y:S01]  /*9170*/  HADD2.F32 R24, -RZ, R32.H1_H1 ;  /* 0x30000020ff187230 */ /* 0x000fe20000004100 */
[----:B------:R-:W-:Y:S01]  /*9180*/  SHF.R.U32.HI R25, RZ, 0x10, R9 ;  /* 0x00000010ff197819 */ /* 0x000fe20000011609 */
        /* <DEDUP_REMOVED lines=22> */
[----:B------:R-:W-:-:S02]  /*92f0*/  HADD2.F32 R14, -RZ, R48.H0_H0 ;  /* 0x20000030ff0e7230 */ /* 0x000fc40000004100 */
        /* <DEDUP_REMOVED lines=14> */
[----:B------:R1:W-:Y:S02]  /*93e0*/  STS.128 [R3+0x21400], R4 ;  /* 0x0214000403007388 */ /* 0x0003e40000000c00 */
.L_x_2768:
[----:B------:R-:W-:Y:S05]  /*93f0*/  BSYNC B1 ;  /* 0x0000000000017941 */ /* 0x000fea0003800000 */
.L_x_2767:
[----:B------:R-:W-:Y:S05]  /*9400*/  @P1 BRA `(.L_x_2766) ;  /* 0x0000001400a01947 */ /* 0x000fea0003800000 */
[----:B-1-3--:R-:W1:Y:S01]  /*9410*/  LDS.128 R4, [R0+0x1000] ;  /* 0x0010000000047984 */ /* 0x00ae620000000c00 */
[--C-:B------:R-:W-:Y:S01]  /*9420*/  SHF.R.U64 R24, R12, 0x10, R13.reuse ;  /* 0x000000100c187819 */ /* 0x100fe2000000120d */
[----:B------:R-:W-:Y:S01]  /*9430*/  HADD2.F32 R32, -RZ, R32.H0_H0 ;  /* 0x20000020ff207230 */ /* 0x000fe20000004100 */
[----:B------:R-:W-:Y:S02]  /*9440*/  SHF.R.U32.HI R12, RZ, 0x10, R13 ;  /* 0x00000010ff0c7819 */ /* 0x000fe4000001160d */
[--C-:B------:R-:W-:Y:S02]  /*9450*/  SHF.R.U32.HI R13, RZ, 0x10, R11.reuse ;  /* 0x00000010ff0d7819 */ /* 0x100fe4000001160b */
[----:B------:R-:W-:Y:S01]  /*9460*/  SHF.R.U64 R21, R10, 0x10, R11 ;  /* 0x000000100a157819 */ /* 0x000fe2000000120b */
[----:B------:R-:W-:Y:S02]  /*9470*/  HADD2.F32 R12, -RZ, R12.H0_H0 ;  /* 0x2000000cff0c7230 */ /* 0x000fe40000004100 */
[----:B------:R-:W-:-:S02]  /*9480*/  HADD2.F32 R13, -RZ, R13.H0_H0 ;  /* 0x2000000dff0d7230 */ /* 0x000fc40000004100 */
[----:B------:R-:W-:Y:S02]  /*9490*/  HADD2.F32 R11, -RZ, R48.H1_H1 ;  /* 0x30000030ff0b7230 */ /* 0x000fe40000004100 */
[--C-:B-1----:R-:W-:Y:S02]  /*94a0*/  HADD2.F32 R10, -RZ, R7.reuse.H1_H1 ;  /* 0x30000007ff0a7230 */ /* 0x102fe40000004100 */
[--C-:B------:R-:W-:Y:S02]  /*94b0*/  HADD2.F32 R3, -RZ, R4.reuse.H0_H0 ;  /* 0x20000004ff037230 */ /* 0x100fe40000004100 */
[----:B------:R-:W-:Y:S02]  /*94c0*/  HADD2.F32 R4, -RZ, R4.H1_H1 ;  /* 0x30000004ff047230 */ /* 0x000fe40000004100 */
[C---:B------:R-:W-:Y:S01]  /*94d0*/  FMUL.FTZ R14, R10.reuse, R13 ;  /* 0x0000000d0a0e7220 */ /* 0x040fe20000410000 */
[----:B------:R-:W-:Y:S02]  /*94e0*/  HADD2.F32 R9, -RZ, R7.H0_H0 ;  /* 0x20000007ff097230 */ /* 0x000fe40000004100 */
[----:B------:R-:W-:Y:S01]  /*94f0*/  FMUL.FTZ R20, R10, R12 ;  /* 0x0000000c0a147220 */ /* 0x000fe20000410000 */
[----:B------:R-:W-:-:S02]  /*9500*/  HADD2.F32 R7, -RZ, R6.H0_H0 ;  /* 0x20000006ff077230 */ /* 0x000fc40000004100 */
[C---:B------:R-:W-:Y:S01]  /*9510*/  FMUL.FTZ R10, R4.reuse, R32 ;  /* 0x00000020040a7220 */ /* 0x040fe20000410000 */
[----:B------:R-:W-:Y:S02]  /*9520*/  HADD2.F32 R8, -RZ, R6.H1_H1 ;  /* 0x30000006ff087230 */ /* 0x000fe40000004100 */
[----:B------:R-:W-:Y:S01]  /*9530*/  FFMA.FTZ R15, R9, R12, -R14 ;  /* 0x0000000c090f7223 */ /* 0x000fe2000001080e */
[-C--:B------:R-:W-:Y:S01]  /*9540*/  FMUL.FTZ R12, R4, R11.reuse ;  /* 0x0000000b040c7220 */ /* 0x080fe20000410000 */
[----:B------:R-:W-:Y:S01]  /*9550*/  FFMA.FTZ R11, R3, R11, -R10 ;  /* 0x0000000b030b7223 */ /* 0x000fe2000001080a */
[--C-:B------:R-:W-:Y:S02]  /*9560*/  HADD2.F32 R10, -RZ, R30.reuse.H0_H0 ;  /* 0x2000001eff0a7230 */ /* 0x100fe40000004100 */
[----:B------:R-:W-:Y:S01]  /*9570*/  FFMA.FTZ R20, R9, R13, R20 ;  /* 0x0000000d09147223 */ /* 0x000fe20000010014 */
[----:B------:R-:W-:Y:S02]  /*9580*/  HADD2.F32 R6, -RZ, R5.H0_H0 ;  /* 0x20000005ff067230 */ /* 0x000fe40000004100 */
[----:B------:R-:W-:Y:S01]  /*9590*/  FFMA.FTZ R12, R3, R32, R12 ;  /* 0x00000020030c7223 */ /* 0x000fe2000001000c */
[----:B------:R-:W-:-:S02]  /*95a0*/  HADD2.F32 R30, -RZ, R30.H1_H1 ;  /* 0x3000001eff1e7230 */ /* 0x000fc40000004100 */
[C---:B------:R-:W-:Y:S01]  /*95b0*/  FMUL.FTZ R14, R8.reuse, R10 ;  /* 0x0000000a080e7220 */ /* 0x040fe20000410000 */
[----:B------:R-:W-:Y:S02]  /*95c0*/  HADD2.F32 R5, -RZ, R5.H1_H1 ;  /* 0x30000005ff057230 */ /* 0x000fe40000004100 */
[----:B------:R-:W-:Y:S02]  /*95d0*/  HADD2.F32 R9, -RZ, R21.H0_H0 ;  /* 0x20000015ff097230 */ /* 0x000fe40000004100 */
[-C--:B------:R-:W-:Y:S01]  /*95e0*/  FMUL.FTZ R13, R8, R30.reuse ;  /* 0x0000001e080d7220 */ /* 0x080fe20000410000 */
[----:B------:R-:W-:Y:S02]  /*95f0*/  HADD2.F32 R4, -RZ, R24.H0_H0 ;  /* 0x20000018ff047230 */ /* 0x000fe40000004100 */
[----:B------:R-:W-:Y:S01]  /*9600*/  FFMA.FTZ R14, R7, R30, -R14 ;  /* 0x0000001e070e7223 */ /* 0x000fe2000001080e */
[----:B------:R-:W-:Y:S01]  /*9610*/  FMUL.FTZ R3, R5, R9 ;  /* 0x0000000905037220 */ /* 0x000fe20000410000 */
[----:B------:R-:W-:Y:S01]  /*9620*/  FFMA.FTZ R13, R7, R10, R13 ;  /* 0x0000000a070d7223 */ /* 0x000fe2000001000d */
[-C--:B------:R-:W-:Y:S01]  /*9630*/  FMUL.FTZ R8, R5, R4.reuse ;  /* 0x0000000405087220 */ /* 0x080fe20000410000 */
[----:B------:R-:W-:Y:S01]  /*9640*/  F2FP.F16.F32.PACK_AB R7, R20, R15 ;  /* 0x0000000f1407723e */ /* 0x000fe200000000ff */
[----:B------:R-:W-:Y:S01]  /*9650*/  FFMA.FTZ R3, R6, R4, -R3 ;  /* 0x0000000406037223 */ /* 0x000fe20000010803 */
[----:B------:R-:W-:Y:S01]  /*9660*/  F2FP.F16.F32.PACK_AB R4, R12, R11 ;  /* 0x0000000b0c04723e */ /* 0x000fe200000000ff */
[----:B------:R-:W-:Y:S01]  /*9670*/  FFMA.FTZ R8, R6, R9, R8 ;  /* 0x0000000906087223 */ /* 0x000fe20000010008 */
[----:B------:R-:W-:-:S04]  /*9680*/  F2FP.F16.F32.PACK_AB R6, R13, R14 ;  /* 0x0000000e0d06723e */ /* 0x000fc800000000ff */
[----:B------:R-:W-:-:S05]  /*9690*/  F2FP.F16.F32.PACK_AB R5, R8, R3 ;  /* 0x000000030805723e */ /* 0x000fca00000000ff */
[----:B------:R4:W-:Y:S01]  /*96a0*/  STS.128 [R0+0x1000], R4 ;  /* 0x0010000400007388 */ /* 0x0009e20000000c00 */
[----:B------:R-:W-:Y:S05]  /*96b0*/  BRA `(.L_x_2766) ;  /* 0x0000001000f47947 */ /* 0x000fea0003800000 */
.L_x_2753:
[----:B------:R-:W0:Y:S01]  /*96c0*/  LDC R21, c[0x0][0x448] ;  /* 0x00011200ff157b82 */ /* 0x000e220000000800 */
[----:B------:R-:W-:Y:S01]  /*96d0*/  IMAD R3, R3, 0x20, R34 ;  /* 0x0000002003037824 */ /* 0x000fe200078e0222 */
[----:B------:R-:W-:Y:S01]  /*96e0*/  ULDC.64 UR4, c[0x0][0x3f8] ;  /* 0x0000fe0000047ab9 */ /* 0x000fe20000000a00 */
[----:B------:R-:W-:Y:S01]  /*96f0*/  ULDC.64 UR6, c[0x0][0x408] ;  /* 0x0001020000067ab9 */ /* 0x000fe20000000a00 */
[----:B------:R-:W-:Y:S02]  /*9700*/  IMAD.MOV.U32 R8, RZ, RZ, R24 ;  /* 0x000000ffff087224 */ /* 0x000fe400078e0018 */
[----:B------:R-:W-:Y:S02]  /*9710*/  IMAD.MOV.U32 R9, RZ, RZ, R27 ;  /* 0x000000ffff097224 */ /* 0x000fe400078e001b */
[----:B------:R-:W-:Y:S01]  /*9720*/  IMAD.MOV.U32 R4, RZ, RZ, R76 ;  /* 0x000000ffff047224 */ /* 0x000fe200078e004c */
[----:B0-----:R-:W-:-:S13]  /*9730*/  ISETP.NE.AND P0, PT, R21, 0x1, PT ;  /* 0x000000011500780c */ /* 0x001fda0003f05270 */
[----:B------:R-:W0:Y:S08]  /*9740*/  @P0 LDC R0, c[0x0][0x44c] ;  /* 0x00011300ff000b82 */ /* 0x000e300000000800 */
[----:B------:R-:W1:Y:S01]  /*9750*/  @P0 LDC R5, c[0x0][0x450] ;  /* 0x00011400ff050b82 */ /* 0x000e620000000800 */
[----:B0-----:R-:W-:-:S05]  /*9760*/  @P0 IMAD.HI.U32 R0, R3, R0, RZ ;  /* 0x0000000003000227 */ /* 0x001fca00078e00ff */
[----:B-1----:R-:W-:Y:S01]  /*9770*/  @P0 SHF.R.U32.HI R3, RZ, R5, R0 ;  /* 0x00000005ff030219 */ /* 0x002fe20000011600 */
[----:B------:R-:W-:-:S03]  /*9780*/  IMAD.MOV.U32 R5, RZ, RZ, R29 ;  /* 0x000000ffff057224 */ /* 0x000fc600078e001d */
        /* <DEDUP_REMOVED lines=17> */
[----:B------:R-:W0:Y:S04]  /*98a0*/  SHFL.IDX PT, R3, R8, RZ, 0x1c1f ;  /* 0x001c1fff08037589 */ /* 0x000e2800000e0000 */
[----:B------:R-:W1:Y:S04]  /*98b0*/  SHFL.IDX PT, R0, R6, RZ, 0x1c1f ;  /* 0x001c1fff06007589 */ /* 0x000e6800000e0000 */
[----:B------:R2:W3:Y:S04]  /*98c0*/  SHFL.IDX PT, R5, R7, RZ, 0x1c1f ;  /* 0x001c1fff07057589 */ /* 0x0004e800000e0000 */
[----:B------:R2:W4:Y:S01]  /*98d0*/  SHFL.IDX PT, R14, R9, RZ, 0x1c1f ;  /* 0x001c1fff090e7589 */ /* 0x00052200000e0000 */
[----:B0-----:R-:W-:-:S02]  /*98e0*/  IMAD.MOV.U32 R11, RZ, RZ, R3 ;  /* 0x000000ffff0b7224 */ /* 0x001fc400078e0003 */
[----:B-12---:R-:W-:-:S07]  /*98f0*/  IMAD.MOV.U32 R10, RZ, RZ, R0 ;  /* 0x000000ffff0a7224 */ /* 0x006fce00078e0000 */
.L_x_3104:
[----:B------:R-:W-:Y:S01]  /*9900*/  IMAD R33, R22, R21, RZ ;  /* 0x0000001516217224 */ /* 0x000fe200078e02ff */
[----:B------:R-:W-:Y:S01]  /*9910*/  BSSY B1, `(.L_x_2770) ;  /* 0x000000f000017945 */ /* 0x000fe20003800000 */
[----:B---3--:R-:W-:Y:S01]  /*9920*/  IMAD.MOV.U32 R15, RZ, RZ, R5 ;  /* 0x000000ffff0f7224 */ /* 0x008fe200078e0005 */
[----:B------:R-:W-:Y:S02]  /*9930*/  CS2R R28, SRZ ;  /* 0x00000000001c7805 */ /* 0x000fe4000001ff00 */
[----:B------:R-:W-:Y:S02]  /*9940*/  CS2R R30, SRZ ;  /* 0x00000000001e7805 */ /* 0x000fe4000001ff00 */
[----:B------:R-:W-:Y:S02]  /*9950*/  ISETP.GE.AND P0, PT, R34, R33, PT ;  /* 0x000000212200720c */ /* 0x000fe40003f06270 */
[----:B------:R-:W-:Y:S02]  /*9960*/  CS2R R24, SRZ ;  /* 0x0000000000187805 */ /* 0x000fe4000001ff00 */
[----:B------:R-:W-:-:S09]  /*9970*/  CS2R R26, SRZ ;  /* 0x00000000001a7805 */ /* 0x000fd2000001ff00 */
[----:B------:R-:W-:Y:S05]  /*9980*/  @P0 BRA `(.L_x_2771) ;  /* 0x00000000001c0947 */ /* 0x000fea0003800000 */
[----:B------:R-:W-:Y:S02]  /*9990*/  ULDC UR4, c[0x0][0x3f4] ;  /* 0x0000fd0000047ab9 */ /* 0x000fe40000000800 */
[----:B------:R-:W-:-:S13]  /*99a0*/  ISETP.GE.AND P0, PT, R16, UR4, PT ;  /* 0x0000000410007c0c */ /* 0x000fda000bf06270 */
[----:B------:R-:W-:Y:S05]  /*99b0*/  @P0 BRA `(.L_x_2771) ;  /* 0x0000000000100947 */ /* 0x000fea0003800000 */
[----:B------:R-:W-:-:S04]  /*99c0*/  IMAD.WIDE R10, R16, 0x2, R10 ;  /* 0x00000002100a7825 */ /* 0x000fc800078e020a */
[----:B----4-:R-:W-:Y:S01]  /*99d0*/  IMAD.WIDE R14, R16, 0x2, R14 ;  /* 0x00000002100e7825 */ /* 0x010fe200078e020e */
[----:B------:R0:W5:Y:S04]  /*99e0*/  LD.E.128 R24, desc[UR42][R10.64] ;  /* 0x0000002a0a187980 */ /* 0x000168000c101d00 */
[----:B------:R0:W5:Y:S02]  /*99f0*/  LD.E.128 R28, desc[UR42][R14.64] ;  /* 0x0000002a0e1c7980 */ /* 0x000164000c101d00 */
.L_x_2771:
[----:B------:R-:W-:Y:S05]  /*9a00*/  BSYNC B1 ;  /* 0x0000000000017941 */ /* 0x000fea0003800000 */
.L_x_2770:
[----:B-----5:R-:W-:Y:S01]  /*9a10*/  IMAD.MOV.U32 R0, RZ, RZ, R28 ;  /* 0x000000ffff007224 */ /* 0x020fe200078e001c */
[----:B------:R-:W-:Y:S01]  /*9a20*/  UMOV UR4, 0xffffffff ;  /* 0xffffffff00047882 */ /* 0x000fe20000000000 */
[----:B------:R-:W-:Y:S02]  /*9a30*/  IMAD.MOV.U32 R4, RZ, RZ, R30 ;  /* 0x000000ffff047224 */ /* 0x000fe400078e001e */
[----:B------:R-:W-:Y:S02]  /*9a40*/  IMAD.MOV.U32 R5, RZ, RZ, R31 ;  /* 0x000000ffff057224 */ /* 0x000fe400078e001f */
[----:B------:R-:W-:Y:S01]  /*9a50*/  IMAD.MOV.U32 R3, RZ, RZ, R29 ;  /* 0x000000ffff037224 */ /* 0x000fe200078e001d */
        /* <DEDUP_REMOVED lines=8> */
[----:B------:R-:W-:Y:S02]  /*9ae0*/  PRMT R44, R44, 0x5410, R5 ;  /* 0x000054102c2c7816 */ /* 0x000fe40000000005 */
[----:B------:R-:W-:Y:S02]  /*9af0*/  CS2R R4, SRZ ;  /* 0x0000000000047805 */ /* 0x000fe4000001ff00 */
[----:B------:R-:W-:Y:S01]  /*9b00*/  PRMT R38, R3, 0x7610, R38 ;  /* 0x0000761003267816 */ /* 0x000fe20000000026 */
[----:B------:R-:W-:Y:S06]  /*9b10*/  BRA.DIV UR4, `(.L_x_2772) ;  /* 0x000001a604907947 */ /* 0x000fec000b800000 */
[----:B------:R-:W1:Y:S04]  /*9b20*/  SHFL.IDX PT, R3, R8, 0x1, 0x1c1f ;  /* 0x003c1f0008037f89 */ /* 0x000e6800000e0000 */
[----:B------:R-:W2:Y:S04]  /*9b30*/  SHFL.IDX PT, R0, R6, 0x1, 0x1c1f ;  /* 0x003c1f0006007f89 */ /* 0x000ea800000e0000 */
[----:B------:R-:W3:Y:S04]  /*9b40*/  SHFL.IDX PT, R7, R7, 0x1, 0x1c1f ;  /* 0x003c1f0007077f89 */ /* 0x000ee800000e0000 */
[----:B0---4-:R0:W4:Y:S01]  /*9b50*/  SHFL.IDX PT, R14, R9, 0x1, 0x1c1f ;  /* 0x003c1f00090e7f89 */ /* 0x01112200000e0000 */
[----:B-1----:R-:W-:-:S02]  /*9b60*/  IMAD.MOV.U32 R13, RZ, RZ, R3 ;  /* 0x000000ffff0d7224 */ /* 0x002fc400078e0003 */
[----:B0-2---:R-:W-:-:S07]  /*9b70*/  IMAD.MOV.U32 R12, RZ, RZ, R0 ;  /* 0x000000ffff0c7224 */ /* 0x005fce00078e0000 */
.L_x_3110:
[----:B------:R-:W0:Y:S01]  /*9b80*/  LDC R35, c[0x0][0x3f4] ;  /* 0x0000fd00ff237b82 */ /* 0x000e220000000800 */
[----:B------:R-:W-:Y:S01]  /*9b90*/  VIADD R34, R34, 0x20 ;  /* 0x0000002022227836 */ /* 0x000fe20000000000 */
[----:B------:R-:W-:Y:S01]  /*9ba0*/  LEA.HI R0, R217, R217, RZ, 0x1 ;  /* 0x000000d9d9007211 */ /* 0x000fe200078f08ff */
[----:B------:R-:W-:Y:S01]  /*9bb0*/  BSSY B1, `(.L_x_2773) ;  /* 0x0000014000017945 */ /* 0x000fe20003800000 */
[----:B---3--:R-:W-:Y:S01]  /*9bc0*/  IMAD.MOV.U32 R15, RZ, RZ, R7 ;  /* 0x000000ffff0f7224 */ /* 0x008fe200078e0007 */
[----:B------:R-:W-:Y:S02]  /*9bd0*/  CS2R R6, SRZ ;  /* 0x0000000000067805 */ /* 0x000fe4000001ff00 */
[----:B------:R-:W-:Y:S02]  /*9be0*/  ISETP.GE.AND P0, PT, R34, R33, PT ;  /* 0x000000212200720c */ /* 0x000fe40003f06270 */
[----:B------:R-:W-:Y:S02]  /*9bf0*/  CS2R R8, SRZ ;  /* 0x0000000000087805 */ /* 0x000fe4000001ff00 */
[----:B------:R-:W-:-:S02]  /*9c00*/  LOP3.LUT R0, R0, 0xfffffffe, RZ, 0xc0, !PT ;  /* 0xfffffffe00007812 */ /* 0x000fc400078ec0ff */
[----:B------:R-:W-:-:S03]  /*9c10*/  CS2R R10, SRZ ;  /* 0x00000000000a7805 */ /* 0x000fc6000001ff00 */
[----:B------:R-:W-:-:S05]  /*9c20*/  IMAD.IADD R0, R217, 0x1, -R0 ;  /* 0x00000001d9007824 */ /* 0x000fca00078e0a00 */
[----:B------:R-:W-:Y:S01]  /*9c30*/  SHF.L.U32 R21, R0, 0x1f, RZ ;  /* 0x0000001f00157819 */ /* 0x000fe200000006ff */
[----:B------:R-:W-:Y:S06]  /*9c40*/  @P0 BRA `(.L_x_2774) ;  /* 0x0000000000280947 */ /* 0x000fec0003800000 */
[----:B------:R-:W-:Y:S01]  /*9c50*/  ULDC UR4, c[0x0][0x3f4] ;  /* 0x0000fd0000047ab9 */ /* 0x000fe20000000800 */
[----:B------:R-:W-:Y:S02]  /*9c60*/  CS2R R6, SRZ ;  /* 0x0000000000067805 */ /* 0x000fe4000001ff00 */
[----:B------:R-:W-:Y:S02]  /*9c70*/  ISETP.GE.AND P0, PT, R16, UR4, PT ;  /* 0x0000000410007c0c */ /* 0x000fe4000bf06270 */
[----:B------:R-:W-:Y:S02]  /*9c80*/  CS2R R8, SRZ ;  /* 0x0000000000087805 */ /* 0x000fe4000001ff00 */
[----:B------:R-:W-:-:S09]  /*9c90*/  CS2R R10, SRZ ;  /* 0x00000000000a7805 */ /* 0x000fd2000001ff00 */
[----:B------:R-:W-:Y:S05]  /*9ca0*/  @P0 BRA `(.L_x_2774) ;  /* 0x0000000000100947 */ /* 0x000fea0003800000 */
[----:B------:R-:W-:-:S04]  /*9cb0*/  IMAD.WIDE R12, R16, 0x2, R12 ;  /* 0x00000002100c7825 */ /* 0x000fc800078e020c */
[----:B----4-:R-:W-:Y:S01]  /*9cc0*/  IMAD.WIDE R14, R16, 0x2, R14 ;  /* 0x00000002100e7825 */ /* 0x010fe200078e020e */
[----:B------:R1:W5:Y:S04]  /*9cd0*/  LD.E.128 R8, desc[UR42][R12.64] ;  /* 0x0000002a0c087980 */ /* 0x000368000c101d00 */
[----:B------:R1:W5:Y:S02]  /*9ce0*/  LD.E.128 R4, desc[UR42][R14.64] ;  /* 0x0000002a0e047980 */ /* 0x000364000c101d00 */
.L_x_2774:
[----:B------:R-:W-:Y:S05]  /*9cf0*/  BSYNC B1 ;  /* 0x0000000000017941 */ /* 0x000fea0003800000 */
.L_x_2773:
[----:B------:R-:W2:Y:S01]  /*9d00*/  SYNCS.PHASECHK.TRANS64.TRYWAIT P1, [R2+URZ+0x28c00], R21 ;  /* 0x028c0015020075a7 */ /* 0x000ea2000802017f */
[----:B------:R-:W-:Y:S01]  /*9d10*/  VIADDMNMX R3, R33, -R192, 0x40, PT ;  /* 0x0000004021037446 */ /* 0x000fe200038009c0 */
[----:B-----5:R-:W-:Y:S01]  /*9d20*/  IMAD.MOV.U32 R0, RZ, RZ, R4 ;  /* 0x000000ffff007224 */ /* 0x020fe200078e0004 */
[----:B0-----:R-:W-:Y:S01]  /*9d30*/  ISETP.GE.AND P0, PT, R16, R35, PT ;  /* 0x000000231000720c */ /* 0x001fe20003f06270 */
[----:B-1----:R-:W-:Y:S01]  /*9d40*/  IMAD.MOV.U32 R12, RZ, RZ, R5 ;  /* 0x000000ffff0c7224 */ /* 0x002fe200078e0005 */
[----:B------:R-:W-:Y:S01]  /*9d50*/  BSSY B1, `(.L_x_2775) ;  /* 0x000000e000017945 */ /* 0x000fe20003800000 */
[----:B------:R-:W-:Y:S01]  /*9d60*/  IMAD.MOV.U32 R13, RZ, RZ, R9 ;  /* 0x000000ffff0d7224 */ /* 0x000fe200078e0009 */
[-C--:B------:R-:W-:Y:S02]  /*9d70*/  ISETP.GE.OR P2, PT, R184, R3.reuse, P0 ;  /* 0x00000003b800720c */ /* 0x080fe40000746670 */
[----:B------:R-:W-:Y:S01]  /*9d80*/  PRMT R37, R37, 0x5410, R0 ;  /* 0x0000541025257816 */ /* 0x000fe20000000000 */
[----:B------:R-:W-:Y:S01]  /*9d90*/  IMAD.MOV.U32 R0, RZ, RZ, R6 ;  /* 0x000000ffff007224 */ /* 0x000fe200078e0006 */
[----:B------:R-:W-:Y:S01]  /*9da0*/  ISETP.GE.OR P0, PT, R36, R3, P0 ;  /* 0x000000032400720c */ /* 0x000fe20000706670 */
[----:B------:R-:W-:Y:S01]  /*9db0*/  IMAD.MOV.U32 R3, RZ, RZ, R7 ;  /* 0x000000ffff037224 */ /* 0x000fe200078e0007 */
[----:B------:R-:W-:Y:S01]  /*9dc0*/  PRMT R57, R12, 0x7610, R57 ;  /* 0x000076100c397816 */ /* 0x000fe20000000039 */
[----:B------:R-:W-:-:S03]  /*9dd0*/  IMAD.MOV.U32 R12, RZ, RZ, R8 ;  /* 0x000000ffff0c7224 */ /* 0x000fc600078e0008 */
[----:B------:R-:W-:Y:S01]  /*9de0*/  PRMT R0, R3, 0x5410, R0 ;  /* 0x0000541003007816 */ /* 0x000fe20000000000 */
[----:B------:R-:W-:Y:S01]  /*9df0*/  IMAD.IADD R3, R16, 0x1, R35 ;  /* 0x0000000110037824 */ /* 0x000fe200078e0223 */
[----:B------:R-:W-:Y:S02]  /*9e00*/  PRMT R37, R12, 0x7610, R37 ;  /* 0x000076100c257816 */ /* 0x000fe40000000025 */
[----:B------:R-:W-:Y:S01]  /*9e10*/  PRMT R57, R57, 0x5410, R13 ;  /* 0x0000541039397816 */ /* 0x000fe2000000000d */
[----:B--2---:R-:W-:Y:S06]  /*9e20*/  @!P1 BRA `(.L_x_2776) ;  /* 0x000001a400449947 */ /* 0x004fec0003800000 */
.L_x_3111:
[----:B------:R-:W-:Y:S05]  /*9e30*/  BSYNC B1 ;  /* 0x0000000000017941 */ /* 0x000fea0003800000 */
.L_x_2775:
[----:B------:R-:W-:Y:S01]  /*9e40*/  BSSY B1, `(.L_x_2777) ;  /* 0x0000063000017945 */ /* 0x000fe20003800000 */
[----:B------:R-:W-:Y:S01]  /*9e50*/  IMAD.MOV.U32 R20, RZ, RZ, R10 ;  /* 0x000000ffff147224 */ /* 0x000fe200078e000a */
[----:B------:R-:W-:Y:S01]  /*9e60*/  LOP3.LUT R3, R3, 0x38, RZ, 0xc0, !PT ;  /* 0x0000003803037812 */ /* 0x000fe200078ec0ff */
[----:B0-----:R-:W-:Y:S01]  /*9e70*/  IMAD.MOV.U32 R21, RZ, RZ, R11 ;  /* 0x000000ffff157224 */ /* 0x001fe200078e000b */
[----:B------:R-:W-:Y:S06]  /*9e80*/  @P2 BRA `(.L_x_2778) ;  /* 0x0000000400782947 */ /* 0x000fec0003800000 */
[----:B------:R-:W-:Y:S01]  /*9e90*/  IMAD.SHL.U32 R12, R195, 0x40, RZ ;  /* 0x00000040c30c7824 */ /* 0x000fe200078e00ff */
[--C-:B------:R-:W-:Y:S01]  /*9ea0*/  SHF.R.U64 R52, R28, 0x10, R29.reuse ;  /* 0x000000101c347819 */ /* 0x100fe2000000121d */
[----:B------:R-:W-:Y:S01]  /*9eb0*/  HADD2.F32 R39, -RZ, R39.H0_H0 ;  /* 0x20000027ff277230 */ /* 0x000fe20000004100 */
[----:B------:R-:W-:Y:S01]  /*9ec0*/  SHF.R.U32.HI R40, RZ, 0x10, R29 ;  /* 0x00000010ff287819 */ /* 0x000fe2000001161d */
[----:B------:R-:W-:Y:S01]  /*9ed0*/  HADD2.F32 R38, -RZ, R38.H0_H0 ;  /* 0x20000026ff267230 */ /* 0x000fe20000004100 */
[----:B------:R-:W-:Y:S02]  /*9ee0*/  LOP3.LUT R32, R12, 0x1c0, RZ, 0xc0, !PT ;  /* 0x000001c00c207812 */ /* 0x000fe400078ec0ff */
[----:B------:R-:W-:Y:S01]  /*9ef0*/  SHF.R.U64 R54, R24, 0x10, R25 ;  /* 0x0000001018367819 */ /* 0x000fe20000001219 */
[----:B------:R-:W-:Y:S01]  /*9f00*/  HADD2.F32 R40, -RZ, R40.H0_H0 ;  /* 0x20000028ff287230 */ /* 0x000fe20000004100 */
[----:B------:R-:W-:Y:S02]  /*9f10*/  SHF.R.U32.HI R15, RZ, 0x3, R32 ;  /* 0x00000003ff0f7819 */ /* 0x000fe40000011620 */
[----:B------:R-:W-:-:S02]  /*9f20*/  LOP3.LUT R12, R32, 0x38, R16, 0xf8, !PT ;  /* 0x00000038200c7812 */ /* 0x000fc400078ef810 */
[----:B------:R-:W-:Y:S02]  /*9f30*/  LOP3.LUT R32, R15, R3, R32, 0x1e, !PT ;  /* 0x000000030f207212 */ /* 0x000fe400078e1e20 */
[----:B------:R-:W-:Y:S02]  /*9f40*/  LOP3.LUT R12, R12, R15, RZ, 0x3c, !PT ;  /* 0x0000000f0c0c7212 */ /* 0x000fe400078e3cff */
[----:B------:R-:W-:Y:S01]  /*9f50*/  SHF.R.U32.HI R42, RZ, 0x10, R25 ;  /* 0x00000010ff2a7819 */ /* 0x000fe20000011619 */
[C---:B------:R-:W-:Y:S01]  /*9f60*/  IMAD R33, R203.reuse, 0x200, R32 ;  /* 0x00000200cb217824 */ /* 0x040fe200078e0220 */
[--C-:B------:R-:W-:Y:S01]  /*9f70*/  SHF.R.U64 R51, R30, 0x10, R31.reuse ;  /* 0x000000101e337819 */ /* 0x100fe2000000121f */
[----:B------:R-:W-:Y:S01]  /*9f80*/  IMAD R13, R203, 0x200, R12 ;  /* 0x00000200cb0d7824 */ /* 0x000fe200078e020c */
[----:B------:R-:W-:Y:S01]  /*9f90*/  SHF.R.U32.HI R45, RZ, 0x10, R31 ;  /* 0x00000010ff2d7819 */ /* 0x000fe2000001161f */
[--C-:B------:R-:W-:Y:S01]  /*9fa0*/  IMAD R49, R33, 0x2, R2.reuse ;  /* 0x0000000221317824 */ /* 0x100fe200078e0202 */
[--C-:B------:R-:W-:Y:S01]  /*9fb0*/  SHF.R.U64 R53, R26, 0x10, R27.reuse ;  /* 0x000000101a357819 */ /* 0x100fe2000000121b */
[----:B------:R-:W-:Y:S01]  /*9fc0*/  IMAD R47, R13, 0x2, R2 ;  /* 0x000000020d2f7824 */ /* 0x000fe200078e0202 */
[----:B------:R-:W-:-:S02]  /*9fd0*/  SHF.R.U32.HI R50, RZ, 0x10, R27 ;  /* 0x00000010ff327819 */ /* 0x000fc4000001161b */
[----:B------:R-:W0:Y:S04]  /*9fe0*/  LDS.128 R32, [R49+0x20400] ;  /* 0x0204000031207984 */ /* 0x000e280000000c00 */
[----:B----4-:R-:W1:Y:S01]  /*9ff0*/  LDS.128 R12, [R47+0x20400] ;  /* 0x020400002f0c7984 */ /* 0x010e620000000c00 */
[--C-:B0-----:R-:W-:Y:S02]  /*a000*/  HADD2.F32 R29, -RZ, R33.reuse.H0_H0 ;  /* 0x20000021ff1d7230 */ /* 0x101fe40000004100 */
[----:B------:R-:W-:Y:S02]  /*a010*/  HADD2.F32 R33, -RZ, R33.H1_H1 ;  /* 0x30000021ff217230 */ /* 0x000fe40000004100 */
[--C-:B-1----:R-:W-:Y:S02]  /*a020*/  HADD2.F32 R24, -RZ, R13.reuse.H0_H0 ;  /* 0x2000000dff187230 */ /* 0x102fe40000004100 */
[C---:B------:R-:W-:Y:S01]  /*a030*/  FMUL.FTZ R41, R29.reuse, R39 ;  /* 0x000000271d297220 */ /* 0x040fe20000410000 */
[----:B------:R-:W-:Y:S01]  /*a040*/  FMUL.FTZ R43, R29, R38 ;  /* 0x000000261d2b7220 */ /* 0x000fe20000410000 */
[----:B------:R-:W-:-:S02]  /*a050*/  HADD2.F32 R25, -RZ, R13.H1_H1 ;  /* 0x3000000dff197230 */ /* 0x000fc40000004100 */
[C---:B------:R-:W-:Y:S01]  /*a060*/  FFMA.FTZ R41, R24.reuse, R38, -R41 ;  /* 0x0000002618297223 */ /* 0x040fe20000010829 */
[----:B------:R-:W-:Y:S02]  /*a070*/  HADD2.F32 R38, -RZ, R42.H0_H0 ;  /* 0x2000002aff267230 */ /* 0x000fe40000004100 */
[----:B------:R-:W-:Y:S01]  /*a080*/  FFMA.FTZ R43, R24, R39, R43 ;  /* 0x00000027182b7223 */ /* 0x000fe2000001002b */
[----:B------:R-:W-:Y:S02]  /*a090*/  HADD2.F32 R31, -RZ, R35.H0_H0 ;  /* 0x20000023ff1f7230 */ /* 0x000fe40000004100 */
[C---:B------:R-:W-:Y:S01]  /*a0a0*/  FMUL.FTZ R42, R33.reuse, R40 ;  /* 0x00000028212a7220 */ /* 0x040fe20000410000 */
[--C-:B------:R-:W-:Y:S02]  /*a0b0*/  HADD2.F32 R29, -RZ, R44.reuse.H0_H0 ;  /* 0x2000002cff1d7230 */ /* 0x100fe40000004100 */
[----:B------:R-:W-:Y:S01]  /*a0c0*/  FMUL.FTZ R46, R33, R38 ;  /* 0x00000026212e7220 */ /* 0x000fe20000410000 */
[----:B------:R-:W-:-:S02]  /*a0d0*/  HADD2.F32 R24, -RZ, R44.H1_H1 ;  /* 0x3000002cff187230 */ /* 0x000fc40000004100 */
[----:B------:R-:W-:Y:S01]  /*a0e0*/  FFMA.FTZ R44, R25, R38, -R42 ;  /* 0x00000026192c7223 */ /* 0x000fe2000001082a */
[----:B------:R-:W-:Y:S02]  /*a0f0*/  HADD2.F32 R26, -RZ, R15.H0_H0 ;  /* 0x2000000fff1a7230 */ /* 0x000fe40000004100 */
[C---:B------:R-:W-:Y:S01]  /*a100*/  FMUL.FTZ R33, R31.reuse, R29 ;  /* 0x0000001d1f217220 */ /* 0x040fe20000410000 */
[----:B------:R-:W-:Y:S02]  /*a110*/  HADD2.F32 R35, -RZ, R35.H1_H1 ;  /* 0x30000023ff237230 */ /* 0x000fe40000004100 */
[----:B------:R-:W-:Y:S01]  /*a120*/  FMUL.FTZ R48, R31, R24 ;  /* 0x000000181f307220 */ /* 0x000fe20000410000 */
[----:B------:R-:W-:Y:S02]  /*a130*/  HADD2.F32 R42, -RZ, R45.H0_H0 ;  /* 0x2000002dff2a7230 */ /* 0x000fe40000004100 */
[----:B------:R-:W-:Y:S01]  /*a140*/  FFMA.FTZ R46, R25, R40, R46 ;  /* 0x00000028192e7223 */ /* 0x000fe2000001002e */
[----:B------:R-:W-:-:S02]  /*a150*/  HADD2.F32 R27, -RZ, R15.H1_H1 ;  /* 0x3000000fff1b7230 */ /* 0x000fc40000004100 */
[C---:B------:R-:W-:Y:S01]  /*a160*/  FFMA.FTZ R39, R26.reuse, R24, -R33 ;  /* 0x000000181a277223 */ /* 0x040fe20000010821 */
[----:B------:R-:W-:Y:S02]  /*a170*/  HADD2.F32 R38, -RZ, R50.H0_H0 ;  /* 0x20000032ff267230 */ /* 0x000fe40000004100 */
[----:B------:R-:W-:Y:S01]  /*a180*/  FFMA.FTZ R48, R26, R29, R48 ;  /* 0x0000001d1a307223 */ /* 0x000fe20000010030 */
[----:B------:R-:W-:Y:S02]  /*a190*/  HADD2.F32 R28, -RZ, R32.H0_H0 ;  /* 0x20000020ff1c7230 */ /* 0x000fe40000004100 */
[C---:B------:R-:W-:Y:S01]  /*a1a0*/  FMUL.FTZ R40, R35.reuse, R42 ;  /* 0x0000002a23287220 */ /* 0x040fe20000410000 */
[----:B------:R-:W-:Y:S02]  /*a1b0*/  HADD2.F32 R26, -RZ, R55.H0_H0 ;  /* 0x20000037ff1a7230 */ /* 0x000fe40000004100 */
[----:B------:R-:W-:Y:S01]  /*a1c0*/  FMUL.FTZ R50, R35, R38 ;  /* 0x0000002623327220 */ /* 0x000fe20000410000 */
[----:B------:R-:W-:-:S02]  /*a1d0*/  HADD2.F32 R24, -RZ, R56.H0_H0 ;  /* 0x20000038ff187230 */ /* 0x000fc40000004100 */
[C---:B------:R-:W-:Y:S01]  /*a1e0*/  FFMA.FTZ R40, R27.reuse, R38, -R40 ;  /* 0x000000261b287223 */ /* 0x040fe20000010828 */
[----:B------:R-:W-:Y:S02]  /*a1f0*/  HADD2.F32 R30, -RZ, R34.H0_H0 ;  /* 0x20000022ff1e7230 */ /* 0x000fe40000004100 */
[C---:B------:R-:W-:Y:S01]  /*a200*/  FMUL.FTZ R38, R28.reuse, R26 ;  /* 0x0000001a1c267220 */ /* 0x040fe20000410000 */
[----:B------:R-:W-:Y:S02]  /*a210*/  HADD2.F32 R29, -RZ, R55.H1_H1 ;  /* 0x30000037ff1d7230 */ /* 0x000fe40000004100 */
[----:B------:R-:W-:Y:S01]  /*a220*/  FMUL.FTZ R31, R28, R24 ;  /* 0x000000181c1f7220 */ /* 0x000fe20000410000 */
[----:B------:R-:W-:Y:S02]  /*a230*/  HADD2.F32 R13, -RZ, R12.H0_H0 ;  /* 0x2000000cff0d7230 */ /* 0x000fe40000004100 */
[----:B------:R-:W-:Y:S01]  /*a240*/  FFMA.FTZ R45, R27, R42, R50 ;  /* 0x0000002a1b2d7223 */ /* 0x000fe20000010032 */
[----:B------:R-:W-:-:S02]  /*a250*/  HADD2.F32 R15, -RZ, R14.H0_H0 ;  /* 0x2000000eff0f7230 */ /* 0x000fc40000004100 */
[C---:B------:R-:W-:Y:S01]  /*a260*/  FMUL.FTZ R28, R30.reuse, R29 ;  /* 0x0000001d1e1c7220 */ /* 0x040fe20000410000 */
[----:B------:R-:W-:Y:S02]  /*a270*/  HADD2.F32 R25, -RZ, R56.H1_H1 ;  /* 0x30000038ff197230 */ /* 0x000fe40000004100 */
[C---:B------:R-:W-:Y:S01]  /*a280*/  FFMA.FTZ R38, R13.reuse, R24, -R38 ;  /* 0x000000180d267223 */ /* 0x040fe20000010826 */
[----:B------:R-:W-:Y:S01]  /*a290*/  FFMA.FTZ R24, R13, R26, R31 ;  /* 0x0000001a0d187223 */ /* 0x000fe2000001001f */
[----:B------:R-:W-:Y:S02]  /*a2a0*/  HADD2.F32 R32, -RZ, R32.H1_H1 ;  /* 0x30000020ff207230 */ /* 0x000fe40000004100 */
[----:B------:R-:W-:Y:S02]  /*a2b0*/  HADD2.F32 R34, -RZ, R34.H1_H1 ;  /* 0x30000022ff227230 */ /* 0x000fe40000004100 */
[-C--:B------:R-:W-:Y:S01]  /*a2c0*/  FMUL.FTZ R30, R30, R25.reuse ;  /* 0x000000191e1e7220 */ /* 0x080fe20000410000 */
[----:B------:R-:W-:Y:S01]  /*a2d0*/  FFMA.FTZ R28, R15, R25, -R28 ;  /* 0x000000190f1c7223 */ /* 0x000fe2000001081c */
[----:B------:R-:W-:-:S02]  /*a2e0*/  HADD2.F32 R27, -RZ, R52.H0_H0 ;  /* 0x20000034ff1b7230 */ /* 0x000fc40000004100 */
[----:B------:R-:W-:Y:S02]  /*a2f0*/  HADD2.F32 R31, -RZ, R51.H0_H0 ;  /* 0x20000033ff1f7230 */ /* 0x000fe40000004100 */
[----:B------:R-:W-:Y:S01]  /*a300*/  FFMA.FTZ R26, R15, R29, R30 ;  /* 0x0000001d0f1a7223 */ /* 0x000fe2000001001e */
[----:B------:R-:W-:Y:S02]  /*a310*/  HADD2.F32 R13, -RZ, R54.H0_H0 ;  /* 0x20000036ff0d7230 */ /* 0x000fe40000004100 */
[----:B------:R-:W-:Y:S01]  /*a320*/  FMUL.FTZ R15, R32, R27 ;  /* 0x0000001b200f7220 */ /* 0x000fe20000410000 */
[----:B------:R-:W-:Y:S02]  /*a330*/  HADD2.F32 R25, -RZ, R53.H0_H0 ;  /* 0x20000035ff197230 */ /* 0x000fe40000004100 */
[----:B------:R-:W-:Y:S01]  /*a340*/  FMUL.FTZ R35, R34, R31 ;  /* 0x0000001f22237220 */ /* 0x000fe20000410000 */
[----:B------:R-:W-:Y:S02]  /*a350*/  HADD2.F32 R12, -RZ, R12.H1_H1 ;  /* 0x3000000cff0c7230 */ /* 0x000fe40000004100 */
[----:B------:R-:W-:Y:S01]  /*a360*/  FMUL.FTZ R32, R32, R13 ;  /* 0x0000000d20207220 */ /* 0x000fe20000410000 */
[----:B------:R-:W-:-:S02]  /*a370*/  HADD2.F32 R14, -RZ, R14.H1_H1 ;  /* 0x3000000eff0e7230 */ /* 0x000fc40000004100 */
[----:B------:R-:W-:Y:S01]  /*a380*/  FMUL.FTZ R34, R34, R25 ;  /* 0x0000001922227220 */ /* 0x000fe20000410000 */
[C---:B------:R-:W-:Y:S01]  /*a390*/  FFMA.FTZ R29, R12.reuse, R13, -R15 ;  /* 0x0000000d0c1d7223 */ /* 0x040fe2000001080f */
[----:B------:R-:W-:Y:S01]  /*a3a0*/  FFMA.FTZ R33, R12, R27, R32 ;  /* 0x0000001b0c217223 */ /* 0x000fe20000010020 */
[C---:B------:R-:W-:Y:S01]  /*a3b0*/  FFMA.FTZ R35, R14.reuse, R25, -R35 ;  /* 0x000000190e237223 */ /* 0x040fe20000010823 */
[----:B------:R-:W-:Y:S01]  /*a3c0*/  FFMA.FTZ R31, R14, R31, R34 ;  /* 0x0000001f0e1f7223 */ /* 0x000fe20000010022 */
[----:B------:R-:W-:Y:S02]  /*a3d0*/  F2FP.F16.F32.PACK_AB R13, R44, R41 ;  /* 0x000000292c0d723e */ /* 0x000fe400000000ff */
[----:B------:R-:W-:Y:S02]  /*a3e0*/  F2FP.F16.F32.PACK_AB R15, R40, R39 ;  /* 0x00000027280f723e */ /* 0x000fe400000000ff */
[----:B------:R-:W-:Y:S02]  /*a3f0*/  F2FP.F16.F32.PACK_AB R12, R29, R38 ;  /* 0x000000261d0c723e */ /* 0x000fe400000000ff */
[----:B------:R-:W-:-:S02]  /*a400*/  F2FP.F16.F32.PACK_AB R14, R35, R28 ;  /* 0x0000001c230e723e */ /* 0x000fc400000000ff */
[----:B------:R-:W-:Y:S02]  /*a410*/  F2FP.F16.F32.PACK_AB R25, R46, R43 ;  /* 0x0000002b2e19723e */ /* 0x000fe400000000ff */
[----:B------:R-:W-:Y:S01]  /*a420*/  F2FP.F16.F32.PACK_AB R27, R45, R48 ;  /* 0x000000302d1b723e */ /* 0x000fe200000000ff */
[----:B------:R0:W-:Y:S01]  /*a430*/  STS.128 [R47+0x20400], R12 ;  /* 0x0204000c2f007388 */ /* 0x0001e20000000c00 */
[----:B------:R-:W-:Y:S02]  /*a440*/  F2FP.F16.F32.PACK_AB R24, R33, R24 ;  /* 0x000000182118723e */ /* 0x000fe400000000ff */
[----:B------:R-:W-:-:S05]  /*a450*/  F2FP.F16.F32.PACK_AB R26, R31, R26 ;  /* 0x0000001a1f1a723e */ /* 0x000fca00000000ff */
[----:B------:R0:W-:Y:S02]  /*a460*/  STS.128 [R49+0x20400], R24 ;  /* 0x0204001831007388 */ /* 0x0001e40000000c00 */
.L_x_2778:
[----:B------:R-:W-:Y:S05]  /*a470*/  BSYNC B1 ;  /* 0x0000000000017941 */ /* 0x000fea0003800000 */
.L_x_2777:
[----:B------:R-:W-:Y:S01]  /*a480*/  PRMT R31, R20, 0x5410, R21 ;  /* 0x00005410141f7816 */ /* 0x000fe20000000015 */
[----:B------:R-:W-:Y:S06]  /*a490*/  @P0 BRA `(.L_x_2766) ;  /* 0x00000004007c0947 */ /* 0x000fec0003800000 */
[----:B------:R-:W4:Y:S01]  /*a4a0*/  LDL R42, [R1+0x64] ;  /* 0x00006400012a7983 */ /* 0x000f220000100800 */
[----:B0-----:R-:W-:Y:S01]  /*a4b0*/  SHF.R.S32.HI R13, RZ, 0x1f, R36 ;  /* 0x0000001fff0d7819 */ /* 0x001fe20000011424 */
[----:B------:R-:W-:Y:S01]  /*a4c0*/  IMAD.SHL.U32 R12, R36, 0x40, RZ ;  /* 0x00000040240c7824 */ /* 0x000fe200078e00ff */
[--C-:B------:R-:W-:Y:S01]  /*a4d0*/  SHF.R.U64 R41, R8, 0x10, R9.reuse ;  /* 0x0000001008297819 */ /* 0x100fe20000001209 */
[--C-:B------:R-:W-:Y:S01]  /*a4e0*/  HADD2.F32 R28, -RZ, R57.reuse.H0_H0 ;  /* 0x20000039ff1c7230 */ /* 0x100fe20000004100 */
[----:B------:R-:W-:Y:S01]  /*a4f0*/  LEA.HI R36, R13, R36, RZ, 0x3 ;  /* 0x000000240d247211 */ /* 0x000fe200078f18ff */
[----:B------:R-:W-:Y:S01]  /*a500*/  HADD2.F32 R20, -RZ, R57.H1_H1 ;  /* 0x30000039ff147230 */ /* 0x000fe20000004100 */
[----:B------:R-:W-:Y:S02]  /*a510*/  LOP3.LUT R12, R12, 0x1c0, RZ, 0xc0, !PT ;  /* 0x000001c00c0c7812 */ /* 0x000fe400078ec0ff */
[----:B------:R-:W-:Y:S01]  /*a520*/  SHF.R.U32.HI R21, RZ, 0x10, R9 ;  /* 0x00000010ff157819 */ /* 0x000fe20000011609 */
[----:B------:R-:W-:Y:S01]  /*a530*/  IMAD.SHL.U32 R36, R36, 0x40, RZ ;  /* 0x0000004024247824 */ /* 0x000fe200078e00ff */
[----:B------:R-:W-:-:S02]  /*a540*/  SHF.R.U32.HI R13, RZ, 0x3, R12 ;  /* 0x00000003ff0d7819 */ /* 0x000fc4000001160c */
[--C-:B------:R-:W-:Y:S02]  /*a550*/  SHF.R.U64 R38, R4, 0x10, R5.reuse ;  /* 0x0000001004267819 */ /* 0x100fe40000001205 */
[----:B------:R-:W-:Y:S02]  /*a560*/  LOP3.LUT R3, R13, R3, R12, 0x1e, !PT ;  /* 0x000000030d037212 */ /* 0x000fe400078e1e0c */
[----:B------:R-:W-:Y:S02]  /*a570*/  LOP3.LUT R36, R36, 0xfffffe00, RZ, 0xc0, !PT ;  /* 0xfffffe0024247812 */ /* 0x000fe400078ec0ff */
[----:B------:R-:W-:Y:S02]  /*a580*/  SHF.R.U32.HI R30, RZ, 0x10, R5 ;  /* 0x00000010ff1e7819 */ /* 0x000fe40000011605 */
[----:B------:R-:W-:Y:S01]  /*a590*/  SHF.R.U64 R40, R10, 0x10, R11 ;  /* 0x000000100a287819 */ /* 0x000fe2000000120b */
[----:B------:R-:W-:Y:S01]  /*a5a0*/  IMAD.IADD R3, R36, 0x1, R3 ;  /* 0x0000000124037824 */ /* 0x000fe200078e0203 */
[----:B------:R-:W-:Y:S01]  /*a5b0*/  SHF.R.U32.HI R39, RZ, 0x10, R11 ;  /* 0x00000010ff277819 */ /* 0x000fe2000001160b */
[----:B------:R-:W-:Y:S01]  /*a5c0*/  HADD2.F32 R30, -RZ, R30.H0_H0 ;  /* 0x2000001eff1e7230 */ /* 0x000fe20000004100 */
[--C-:B------:R-:W-:Y:S01]  /*a5d0*/  SHF.R.U32.HI R33, RZ, 0x10, R7.reuse ;  /* 0x00000010ff217819 */ /* 0x100fe20000011607 */
[----:B------:R-:W-:Y:S01]  /*a5e0*/  IMAD R3, R3, 0x2, R2 ;  /* 0x0000000203037824 */ /* 0x000fe200078e0202 */
[----:B------:R-:W-:-:S04]  /*a5f0*/  SHF.R.U64 R35, R6, 0x10, R7 ;  /* 0x0000001006237819 */ /* 0x000fc80000001207 */
[----:B------:R-:W0:Y:S02]  /*a600*/  LDS.128 R24, [R3+0x20400] ;  /* 0x0204000003187984 */ /* 0x000e240000000c00 */
[--C-:B0-----:R-:W-:Y:S02]  /*a610*/  HADD2.F32 R9, -RZ, R25.reuse.H0_H0 ;  /* 0x20000019ff097230 */ /* 0x101fe40000004100 */
[----:B------:R-:W-:Y:S02]  /*a620*/  HADD2.F32 R25, -RZ, R25.H1_H1 ;  /* 0x30000019ff197230 */ /* 0x000fe40000004100 */
[----:B------:R-:W-:Y:S02]  /*a630*/  HADD2.F32 R8, -RZ, R24.H0_H0 ;  /* 0x20000018ff087230 */ /* 0x000fe40000004100 */
[C---:B------:R-:W-:Y:S01]  /*a640*/  FMUL.FTZ R32, R9.reuse, R28 ;  /* 0x0000001c09207220 */ /* 0x040fe20000410000 */
[----:B------:R-:W-:Y:S01]  /*a650*/  FMUL.FTZ R34, R9, R20 ;  /* 0x0000001409227220 */ /* 0x000fe20000410000 */
[----:B------:R-:W-:-:S02]  /*a660*/  HADD2.F32 R9, -RZ, R37.H1_H1 ;  /* 0x30000025ff097230 */ /* 0x000fc40000004100 */
[----:B------:R-:W-:Y:S01]  /*a670*/  FMUL.FTZ R36, R25, R30 ;  /* 0x0000001e19247220 */ /* 0x000fe20000410000 */
[----:B------:R-:W-:Y:S02]  /*a680*/  HADD2.F32 R37, -RZ, R37.H0_H0 ;  /* 0x20000025ff257230 */ /* 0x000fe40000004100 */
[----:B------:R-:W-:Y:S02]  /*a690*/  HADD2.F32 R10, -RZ, R26.H0_H0 ;  /* 0x2000001aff0a7230 */ /* 0x000fe40000004100 */
[--C-:B------:R-:W-:Y:S02]  /*a6a0*/  HADD2.F32 R11, -RZ, R27.reuse.H0_H0 ;  /* 0x2000001bff0b7230 */ /* 0x100fe40000004100 */
[----:B------:R-:W-:Y:S02]  /*a6b0*/  HADD2.F32 R27, -RZ, R27.H1_H1 ;  /* 0x3000001bff1b7230 */ /* 0x000fe40000004100 */
[----:B------:R-:W-:Y:S02]  /*a6c0*/  HADD2.F32 R24, -RZ, R24.H1_H1 ;  /* 0x30000018ff187230 */ /* 0x000fe40000004100 */
[----:B------:R-:W-:Y:S01]  /*a6d0*/  HADD2.F32 R26, -RZ, R26.H1_H1 ;  /* 0x3000001aff1a7230 */ /* 0x000fe20000004100 */
[----:B----4-:R-:W0:Y:S02]  /*a6e0*/  LDS.128 R12, [R42+0x20400] ;  /* 0x020400002a0c7984 */ /* 0x010e240000000c00 */
[----:B0-----:R-:W-:-:S02]  /*a6f0*/  HADD2.F32 R5, -RZ, R13.H0_H0 ;  /* 0x2000000dff057230 */ /* 0x001fc40000004100 */
[----:B------:R-:W-:Y:S02]  /*a700*/  HADD2.F32 R13, -RZ, R13.H1_H1 ;  /* 0x3000000dff0d7230 */ /* 0x000fe40000004100 */
[----:B------:R-:W-:Y:S02]  /*a710*/  HADD2.F32 R4, -RZ, R12.H0_H0 ;  /* 0x2000000cff047230 */ /* 0x000fe40000004100 */
[C---:B------:R-:W-:Y:S01]  /*a720*/  FFMA.FTZ R32, R5.reuse, R20, -R32 ;  /* 0x0000001405207223 */ /* 0x040fe20000010820 */
[----:B------:R-:W-:Y:S02]  /*a730*/  HADD2.F32 R20, -RZ, R21.H0_H0 ;  /* 0x20000015ff147230 */ /* 0x000fe40000004100 */
[----:B------:R-:W-:Y:S01]  /*a740*/  FFMA.FTZ R34, R5, R28, R34 ;  /* 0x0000001c05227223 */ /* 0x000fe20000010022 */
[C---:B------:R-:W-:Y:S01]  /*a750*/  FMUL.FTZ R5, R8.reuse, R9 ;  /* 0x0000000908057220 */ /* 0x040fe20000410000 */
[----:B------:R-:W-:Y:S01]  /*a760*/  FMUL.FTZ R8, R8, R37 ;  /* 0x0000002508087220 */ /* 0x000fe20000410000 */
[----:B------:R-:W-:-:S02]  /*a770*/  HADD2.F32 R21, -RZ, R0.H1_H1 ;  /* 0x30000000ff157230 */ /* 0x000fc40000004100 */
[-C--:B------:R-:W-:Y:S01]  /*a780*/  FMUL.FTZ R28, R25, R20.reuse ;  /* 0x00000014191c7220 */ /* 0x080fe20000410000 */
[C---:B------:R-:W-:Y:S01]  /*a790*/  FFMA.FTZ R25, R13.reuse, R20, -R36 ;  /* 0x000000140d197223 */ /* 0x040fe20000010824 */
[C---:B------:R-:W-:Y:S01]  /*a7a0*/  FFMA.FTZ R37, R4.reuse, R37, -R5 ;  /* 0x0000002504257223 */ /* 0x040fe20000010805 */
[--C-:B------:R-:W-:Y:S02]  /*a7b0*/  HADD2.F32 R5, -RZ, R31.reuse.H0_H0 ;  /* 0x2000001fff057230 */ /* 0x100fe40000004100 */
[----:B------:R-:W-:Y:S01]  /*a7c0*/  FFMA.FTZ R29, R13, R30, R28 ;  /* 0x0000001e0d1d7223 */ /* 0x000fe2000001001c */
[----:B------:R-:W-:Y:S01]  /*a7d0*/  FFMA.FTZ R13, R4, R9, R8 ;  /* 0x00000009040d7223 */ /* 0x000fe20000010008 */
[----:B------:R-:W-:Y:S02]  /*a7e0*/  HADD2.F32 R8, -RZ, R0.H0_H0 ;  /* 0x20000000ff087230 */ /* 0x000fe40000004100 */
[----:B------:R-:W-:Y:S01]  /*a7f0*/  FMUL.FTZ R9, R10, R21 ;  /* 0x000000150a097220 */ /* 0x000fe20000410000 */
[----:B------:R-:W-:-:S02]  /*a800*/  HADD2.F32 R4, -RZ, R31.H1_H1 ;  /* 0x3000001fff047230 */ /* 0x000fc40000004100 */
[-C--:B------:R-:W-:Y:S01]  /*a810*/  FMUL.FTZ R31, R10, R5.reuse ;  /* 0x000000050a1f7220 */ /* 0x080fe20000410000 */
[----:B------:R-:W-:Y:S02]  /*a820*/  HADD2.F32 R6, -RZ, R14.H0_H0 ;  /* 0x2000000eff067230 */ /* 0x000fe40000004100 */
[C---:B------:R-:W-:Y:S01]  /*a830*/  FMUL.FTZ R28, R11.reuse, R8 ;  /* 0x000000080b1c7220 */ /* 0x040fe20000410000 */
[----:B------:R-:W-:Y:S02]  /*a840*/  HADD2.F32 R7, -RZ, R15.H0_H0 ;  /* 0x2000000fff077230 */ /* 0x000fe40000004100 */
[----:B------:R-:W-:Y:S01]  /*a850*/  FMUL.FTZ R11, R11, R4 ;  /* 0x000000040b0b7220 */ /* 0x000fe20000410000 */
[----:B------:R-:W-:Y:S02]  /*a860*/  HADD2.F32 R10, -RZ, R33.H0_H0 ;  /* 0x20000021ff0a7230 */ /* 0x000fe40000004100 */
[----:B------:R-:W-:Y:S01]  /*a870*/  FFMA.FTZ R20, R6, R5, -R9 ;  /* 0x0000000506147223 */ /* 0x000fe20000010809 */
[----:B------:R-:W-:-:S02]  /*a880*/  HADD2.F32 R0, -RZ, R39.H0_H0 ;  /* 0x20000027ff007230 */ /* 0x000fc40000004100 */
[----:B------:R-:W-:Y:S01]  /*a890*/  FFMA.FTZ R31, R6, R21, R31 ;  /* 0x00000015061f7223 */ /* 0x000fe2000001001f */
[----:B------:R-:W-:Y:S02]  /*a8a0*/  HADD2.F32 R15, -RZ, R15.H1_H1 ;  /* 0x3000000fff0f7230 */ /* 0x000fe40000004100 */
[C---:B------:R-:W-:Y:S01]  /*a8b0*/  FFMA.FTZ R28, R7.reuse, R4, -R28 ;  /* 0x00000004071c7223 */ /* 0x040fe2000001081c */
[----:B------:R-:W-:Y:S01]  /*a8c0*/  FFMA.FTZ R6, R7, R8, R11 ;  /* 0x0000000807067223 */ /* 0x000fe2000001000b */
[C---:B------:R-:W-:Y:S01]  /*a8d0*/  FMUL.FTZ R30, R27.reuse, R10 ;  /* 0x0000000a1b1e7220 */ /* 0x040fe20000410000 */
[-C--:B------:R-:W-:Y:S01]  /*a8e0*/  FMUL.FTZ R4, R27, R0.reuse ;  /* 0x000000001b047220 */ /* 0x080fe20000410000 */
[----:B------:R-:W-:Y:S02]  /*a8f0*/  HADD2.F32 R9, -RZ, R38.H0_H0 ;  /* 0x20000026ff097230 */ /* 0x000fe40000004100 */
[----:B------:R-:W-:Y:S02]  /*a900*/  HADD2.F32 R11, -RZ, R35.H0_H0 ;  /* 0x20000023ff0b7230 */ /* 0x000fe40000004100 */
[----:B------:R-:W-:Y:S01]  /*a910*/  FFMA.FTZ R27, R15, R0, -R30 ;  /* 0x000000000f1b7223 */ /* 0x000fe2000001081e */
[----:B------:R-:W-:-:S02]  /*a920*/  HADD2.F32 R5, -RZ, R41.H0_H0 ;  /* 0x20000029ff057230 */ /* 0x000fc40000004100 */
[----:B------:R-:W-:Y:S01]  /*a930*/  FFMA.FTZ R33, R15, R10, R4 ;  /* 0x0000000a0f217223 */ /* 0x000fe20000010004 */
[----:B------:R-:W-:Y:S02]  /*a940*/  HADD2.F32 R7, -RZ, R40.H0_H0 ;  /* 0x20000028ff077230 */ /* 0x000fe40000004100 */
[----:B------:R-:W-:Y:S01]  /*a950*/  FMUL.FTZ R15, R24, R9 ;  /* 0x00000009180f7220 */ /* 0x000fe20000410000 */
[----:B------:R-:W-:Y:S02]  /*a960*/  HADD2.F32 R12, -RZ, R12.H1_H1 ;  /* 0x3000000cff0c7230 */ /* 0x000fe40000004100 */
[----:B------:R-:W-:Y:S01]  /*a970*/  FMUL.FTZ R21, R26, R11 ;  /* 0x0000000b1a157220 */ /* 0x000fe20000410000 */
[----:B------:R-:W-:Y:S02]  /*a980*/  HADD2.F32 R14, -RZ, R14.H1_H1 ;  /* 0x3000000eff0e7230 */ /* 0x000fe40000004100 */
[----:B------:R-:W-:Y:S01]  /*a990*/  FMUL.FTZ R24, R24, R5 ;  /* 0x0000000518187220 */ /* 0x000fe20000410000 */
[----:B------:R-:W-:Y:S01]  /*a9a0*/  FMUL.FTZ R26, R26, R7 ;  /* 0x000000071a1a7220 */ /* 0x000fe20000410000 */
[----:B------:R-:W-:Y:S01]  /*a9b0*/  FFMA.FTZ R4, R12, R5, -R15 ;  /* 0x000000050c047223 */ /* 0x000fe2000001080f */
[----:B------:R-:W-:Y:S01]  /*a9c0*/  F2FP.F16.F32.PACK_AB R5, R25, R32 ;  /* 0x000000201905723e */ /* 0x000fe200000000ff */
[----:B------:R-:W-:Y:S01]  /*a9d0*/  FFMA.FTZ R21, R14, R7, -R21 ;  /* 0x000000070e157223 */ /* 0x000fe20000010815 */
        /* <DEDUP_REMOVED lines=9> */
[----:B------:R-:W-:-:S05]  /*aa70*/  F2FP.F16.F32.PACK_AB R10, R10, R31 ;  /* 0x0000001f0a0a723e */ /* 0x000fca00000000ff */
[----:B------:R0:W-:Y:S02]  /*aa80*/  STS.128 [R3+0x20400], R8 ;  /* 0x0204000803007388 */ /* 0x0001e40000000c00 */
.L_x_2766:
[----:B------:R-:W-:Y:S05]  /*aa90*/  BSYNC B0 ;  /* 0x0000000000007941 */ /* 0x000fea0003800000 */
.L_x_2752:
        /* <DEDUP_REMOVED lines=8> */
.L_x_2749:
[----:B--2-4-:R-:W-:-:S05]  /*ab20*/  IMAD.U32 R0, RZ, RZ, UR37 ;  /* 0x00000025ff007e24 */ /* 0x014fca000f8e00ff */
[----:B------:R-:W-:-:S13]  /*ab30*/  ISETP.NE.AND P0, PT, R0, 0x3, PT ;  /* 0x000000030000780c */ /* 0x000fda0003f05270 */
[----:B------:R-:W-:Y:S05]  /*ab40*/  @!P0 BRA `(.L_x_2779) ;  /* 0x0000000000048947 */ /* 0x000fea0003800000 */
[----:B------:R-:W-:Y:S01]  /*ab50*/  BPT.TRAP 0x1 ;  /* 0x000000040000795c */ /* 0x000fe20000300000 */
.L_x_2779:
[----:B0-----:R-:W-:Y:S01]  /*ab60*/  IMAD R12, R18, 0x8, R2 ;  /* 0x00000008120c7824 */ /* 0x001fe200078e0202 */
[----:B------:R-:W-:-:S04]  /*ab70*/  SHF.L.U32 R21, R19, 0x1f, RZ ;  /* 0x0000001f13157819 */ /* 0x000fc800000006ff */
[----:B------:R0:W2:Y:S01]  /*ab80*/  SYNCS.PHASECHK.TRANS64.TRYWAIT P2, [R12+URZ+0x28c30], R21 ;  /* 0x028c30150c0075a7 */ /* 0x0000a2000804017f */
[----:B------:R-:W-:Y:S05]  /*ab90*/  @!P0 BRA `(.L_x_2780) ;  /* 0x0000000000048947 */ /* 0x000fea0003800000 */
[----:B------:R-:W-:Y:S01]  /*aba0*/  BPT.TRAP 0x1 ;  /* 0x000000040000795c */ /* 0x000fe20000300000 */
.L_x_2780:
[----:B------:R-:W4:Y:S02]  /*abb0*/  S2R R0, SR_TID.X ;  /* 0x0000000000007919 */ /* 0x000f240000002100 */
[----:B----4-:R-:W-:-:S04]  /*abc0*/  LOP3.LUT R0, R0, 0x7f, RZ, 0xc0, !PT ;  /* 0x0000007f00007812 */ /* 0x010fc800078ec0ff */
[----:B------:R-:W-:Y:S01]  /*abd0*/  ISETP.NE.AND P1, PT, R0, RZ, PT ;  /* 0x000000ff0000720c */ /* 0x000fe20003f25270 */
[----:B------:R-:W-:-:S05]  /*abe0*/  VIADD R0, R2, 0x22400 ;  /* 0x0002240002007836 */ /* 0x000fca0000000000 */
[----:B------:R-:W-:Y:S01]  /*abf0*/  SHF.R.U32.HI R0, RZ, 0x4, R0 ;  /* 0x00000004ff007819 */ /* 0x000fe20000011600 */
[----:B--2---:R-:W-:Y:S06]  /*ac00*/  @P2 BRA `(.L_x_2781) ;  /* 0x0000000000082947 */ /* 0x004fec0003800000 */
[----:B------:R-:W2:Y:S02]  /*ac10*/  SYNCS.PHASECHK.TRANS64.TRYWAIT P2, [R12+URZ+0x28c30], R21 ;  /* 0x028c30150c0075a7 */ /* 0x000ea4000804017f */
[----:B--2---:R-:W-:Y:S05]  /*ac20*/  @!P2 BRA `(.L_x_2782) ;  /* 0x0000019400d8a947 */ /* 0x004fea0003800000 */
.L_x_2781:
[----:B------:R-:W-:Y:S01]  /*ac30*/  LOP3.LUT R0, R0, 0x3fff, RZ, 0xc0, !PT ;  /* 0x00003fff00007812 */ /* 0x000fe200078ec0ff */
[----:B------:R-:W-:Y:S05]  /*ac40*/  WARPSYNC.ALL ;  /* 0x0000000000007948 */ /* 0x000fea0003800000 */
[----:B------:R-:W-:Y:S01]  /*ac50*/  LOP3.LUT R13, R0, 0x10000, RZ, 0xfc, !PT ;  /* 0x00010000000d7812 */ /* 0x000fe200078efcff */
[----:B------:R-:W-:Y:S01]  /*ac60*/  VIADD R0, R2, 0x20400 ;  /* 0x0002040002007836 */ /* 0x000fe20000000000 */
[----:B------:R-:W-:-:S03]  /*ac70*/  WARPGROUP.ARRIVE ;  /* 0x00000000000079c5 */ /* 0x000fc60000000000 */
[----:B-1----:R-:W-:Y:S01]  /*ac80*/  IMAD R6, R18, 0x200, R13 ;  /* 0x0000020012067824 */ /* 0x002fe200078e020d */
[----:B------:R-:W-:Y:S01]  /*ac90*/  ULDC.64 UR46, c[0x0][0x9e0] ;  /* 0x00027800002e7ab9 */ /* 0x000fe20000000a00 */
[----:B---3--:R-:W-:Y:S01]  /*aca0*/  IMAD.MOV.U32 R7, RZ, RZ, 0x40000040 ;  /* 0x40000040ff077424 */ /* 0x008fe200078e00ff */
[----:B------:R-:W-:Y:S01]  /*acb0*/  SHF.R.U32.HI R0, RZ, 0x4, R0 ;  /* 0x00000004ff007819 */ /* 0x000fe20000011600 */
[----:B------:R-:W-:Y:S01]  /*acc0*/  IMAD.MOV.U32 R5, RZ, RZ, 0x40000040 ;  /* 0x40000040ff057424 */ /* 0x000fe200078e00ff */
[C---:B------:R-:W-:Y:S01]  /*acd0*/  R2UR UR6, R6.reuse ;  /* 0x00000000060672ca */ /* 0x040fe200000e0000 */
[----:B------:R-:W-:Y:S01]  /*ace0*/  VIADD R8, R6, 0x2 ;  /* 0x0000000206087836 */ /* 0x000fe20000000000 */
[----:B------:R-:W-:Y:S01]  /*acf0*/  LOP3.LUT R0, R0, 0x3fff, RZ, 0xc0, !PT ;  /* 0x00003fff00007812 */ /* 0x000fe200078ec0ff */
[----:B------:R-:W-:Y:S01]  /*ad00*/  IMAD.MOV.U32 R9, RZ, RZ, 0x40000040 ;  /* 0x40000040ff097424 */ /* 0x000fe200078e00ff */
[----:B------:R-:W-:Y:S01]  /*ad10*/  R2UR UR7, R7 ;  /* 0x00000000070772ca */ /* 0x000fe200000e0000 */
[----:B------:R-:W-:Y:S01]  /*ad20*/  IMAD.MOV.U32 R11, RZ, RZ, 0x40000040 ;  /* 0x40000040ff0b7424 */ /* 0x000fe200078e00ff */
[----:B------:R-:W-:Y:S01]  /*ad30*/  LOP3.LUT R4, R0, 0x10000, RZ, 0xfc, !PT ;  /* 0x0001000000047812 */ /* 0x000fe200078efcff */
[----:B------:R-:W-:Y:S01]  /*ad40*/  VIADD R14, R6, 0x4 ;  /* 0x00000004060e7836 */ /* 0x000fe20000000000 */
[----:B------:R-:W-:Y:S01]  /*ad50*/  R2UR UR5, R5 ;  /* 0x00000000050572ca */ /* 0x000fe200000e0000 */
[----:B------:R-:W-:Y:S01]  /*ad60*/  IMAD.MOV.U32 R15, RZ, RZ, 0x40000040 ;  /* 0x40000040ff0f7424 */ /* 0x000fe200078e00ff */
[C---:B------:R-:W-:Y:S01]  /*ad70*/  R2UR UR4, R4.reuse ;  /* 0x00000000040472ca */ /* 0x040fe200000e0000 */
[----:B------:R-:W-:Y:S01]  /*ad80*/  VIADD R10, R4, 0x2 ;  /* 0x00000002040a7836 */ /* 0x000fe20000000000 */
[----:B------:R-:W-:Y:S01]  /*ad90*/  UISETP.GE.AND UP0, UPT, UR47, 0x1, UPT ;  /* 0x000000012f00788c */ /* 0x000fe2000bf06270 */
[----:B------:R-:W-:Y:S01]  /*ada0*/  IMAD.MOV.U32 R7, RZ, RZ, 0x40000040 ;  /* 0x40000040ff077424 */ /* 0x000fe200078e00ff */
[----:B------:R-:W-:-:S02]  /*adb0*/  ULDC UR45, c[0x0][0x9dc] ;  /* 0x00027700002d7ab9 */ /* 0x000fc40000000800 */
[----:B------:R-:W-:Y:S02]  /*adc0*/  ULOP3.LUT UR45, URZ, UR45, URZ, 0x33, !UPT ;  /* 0x0000002d3f2d7292 */ /* 0x000fe4000f8e333f */
[----:B------:R-:W-:Y:S01]  /*add0*/  PLOP3.LUT P3, PT, PT, PT, UP0, 0x40, 0x0 ;  /* 0x000000000000781c */ /* 0x000fe20003f6e808 */
[----:B------:R-:W-:-:S04]  /*ade0*/  UP2UR UR48, UPR, URZ, 0x1 ;  /* 0x000000013f307883 */ /* 0x000fc80008000000 */
[----:B------:R-:W-:Y:S01]  /*adf0*/  HGMMA.64x64x16.F32 R24, gdesc[UR4], RZ, !UPT, gsb0 ;  /* 0x00e00000041879f0 */ /* 0x000fe2000c0008ff */
[----:B------:R-:W-:Y:S01]  /*ae00*/  R2UR UR6, R8 ;  /* 0x00000000080672ca */ /* 0x000fe200000e0000 */
[----:B------:R-:W-:Y:S01]  /*ae10*/  VIADD R8, R4, 0x4 ;  /* 0x0000000404087836 */ /* 0x000fe20000000000 */
[----:B------:R-:W-:Y:S01]  /*ae20*/  R2UR UR7, R9 ;  /* 0x00000000090772ca */ /* 0x000fe200000e0000 */
[----:B------:R-:W-:Y:S01]  /*ae30*/  IMAD.MOV.U32 R9, RZ, RZ, 0x40000040 ;  /* 0x40000040ff097424 */ /* 0x000fe200078e00ff */
[----:B------:R-:W-:Y:S02]  /*ae40*/  R2UR UR4, R10 ;  /* 0x000000000a0472ca */ /* 0x000fe400000e0000 */
[----:B------:R-:W-:Y:S01]  /*ae50*/  R2UR UR5, R11 ;  /* 0x000000000b0572ca */ /* 0x000fe200000e0000 */
[----:B------:R-:W-:Y:S02]  /*ae60*/  WARPGROUP.DEPBAR.LE gsb0, 0x0 ;  /* 0x00008000000079c5 */ /* 0x000fe40000010000 */
[----:B------:R-:W-:-:S10]  /*ae70*/  WARPGROUP.ARRIVE ;  /* 0x00000000000079c5 */ /* 0x000fd40000000000 */
[----:B------:R-:W-:Y:S01]  /*ae80*/  HGMMA.64x64x16.F32 R24, gdesc[UR4], R24, gsb0 ;  /* 0x00e00000041879f0 */ /* 0x000fe20008000818 */
[----:B------:R-:W-:Y:S01]  /*ae90*/  R2UR UR6, R14 ;  /* 0x000000000e0672ca */ /* 0x000fe200000e0000 */
[----:B------:R-:W-:Y:S01]  /*aea0*/  VIADD R14, R6, 0x6 ;  /* 0x00000006060e7836 */ /* 0x000fe20000000000 */
[----:B------:R-:W-:Y:S01]  /*aeb0*/  R2UR UR7, R15 ;  /* 0x000000000f0772ca */ /* 0x000fe200000e0000 */
[----:B------:R-:W-:Y:S01]  /*aec0*/  VIADD R6, R4, 0x6 ;  /* 0x0000000604067836 */ /* 0x000fe20000000000 */
[----:B------:R-:W-:Y:S01]  /*aed0*/  R2UR UR4, R8 ;  /* 0x00000000080472ca */ /* 0x000fe200000e0000 */
[----:B------:R-:W-:Y:S01]  /*aee0*/  IMAD.MOV.U32 R15, RZ, RZ, 0x40000040 ;  /* 0x40000040ff0f7424 */ /* 0x000fe200078e00ff */
        /* <DEDUP_REMOVED lines=11> */
[----:B------:R-:W-:Y:S02]  /*afa0*/  ULDC UR4, c[0x0][0x9d8] ;  /* 0x0002760000047ab9 */ /* 0x000fe40000000800 */
[----:B------:R-:W-:Y:S02]  /*afb0*/  WARPGROUP.DEPBAR.LE gsb0, 0x0 ;  /* 0x00008000000079c5 */ /* 0x000fe40000010000 */
[----:B------:R-:W-:Y:S01]  /*afc0*/  FMUL.FTZ R20, R24, UR4 ;  /* 0x0000000418147c20 */ /* 0x000fe20008410000 */
[----:B------:R-:W-:Y:S01]  /*afd0*/  FMUL.FTZ R32, R32, UR4 ;  /* 0x0000000420207c20 */ /* 0x000fe20008410000 */
[----:B------:R-:W1:Y:S01]  /*afe0*/  LDC R24, c[0x0][0x448] ;  /* 0x00011200ff187b82 */ /* 0x000e620000000800 */
        /* <DEDUP_REMOVED lines=10> */
[----:B------:R4:W0:Y:S01]  /*b090*/  MUFU.TANH R69, R3 ;  /* 0x0000000300457308 */ /* 0x0008220000002400 */
[----:B------:R-:W-:Y:S01]  /*b0a0*/  FMUL.FTZ R40, R42, UR4 ;  /* 0x000000042a287c20 */ /* 0x000fe20008410000 */
[----:B------:R-:W-:Y:S01]  /*b0b0*/  FMUL.FTZ R14, R27, UR4 ;  /* 0x000000041b0e7c20 */ /* 0x000fe20008410000 */
[----:B------:R-:W-:Y:S01]  /*b0c0*/  FMUL.FTZ R37, R37, UR4 ;  /* 0x0000000425257c20 */ /* 0x000fe20008410000 */
[----:B------:R-:W-:Y:S01]  /*b0d0*/  FMUL.FTZ R41, R41, UR4 ;  /* 0x0000000429297c20 */ /* 0x000fe20008410000 */
[----:B------:R-:W-:Y:S01]  /*b0e0*/  FMUL.FTZ R42, R43, UR4 ;  /* 0x000000042b2a7c20 */ /* 0x000fe20008410000 */
[----:B------:R-:W-:Y:S01]  /*b0f0*/  FMUL.FTZ R49, R49, UR4 ;  /* 0x0000000431317c20 */ /* 0x000fe20008410000 */
[----:B------:R-:W-:Y:S01]  /*b100*/  FMUL.FTZ R26, R50, UR4 ;  /* 0x00000004321a7c20 */ /* 0x000fe20008410000 */
[----:B------:R-:W0:Y:S01]  /*b110*/  MUFU.TANH R57, R15 ;  /* 0x0000000f00397308 */ /* 0x000e220000002400 */
[----:B----4-:R-:W-:Y:S01]  /*b120*/  FMUL.FTZ R3, R36, UR4 ;  /* 0x0000000424037c20 */ /* 0x010fe20008410000 */
[----:B------:R-:W-:Y:S01]  /*b130*/  FMUL.FTZ R36, R38, UR4 ;  /* 0x0000000426247c20 */ /* 0x000fe20008410000 */
[----:B------:R-:W-:Y:S01]  /*b140*/  FMUL.FTZ R38, R39, UR4 ;  /* 0x0000000427267c20 */ /* 0x000fe20008410000 */
[----:B------:R-:W-:Y:S01]  /*b150*/  FMUL.FTZ R52, R52, UR4 ;  /* 0x0000000434347c20 */ /* 0x000fe20008410000 */
[----:B-1----:R-:W-:Y:S01]  /*b160*/  ISETP.NE.AND P2, PT, R24, 0x1, PT ;  /* 0x000000011800780c */ /* 0x002fe20003f45270 */
[----:B------:R-:W-:Y:S01]  /*b170*/  FMUL.FTZ R24, R51, UR4 ;  /* 0x0000000433187c20 */ /* 0x000fe20008410000 */
[----:B------:R-:W-:Y:S01]  /*b180*/  FMUL.FTZ R53, R53, UR4 ;  /* 0x0000000435357c20 */ /* 0x000fe20008410000 */
[----:B------:R1:W4:Y:S01]  /*b190*/  MUFU.TANH R61, R3 ;  /* 0x00000003003d7308 */ /* 0x0003220000002400 */
[----:B------:R-:W-:Y:S01]  /*b1a0*/  FMUL.FTZ R45, R45, UR4 ;  /* 0x000000042d2d7c20 */ /* 0x000fe20008410000 */
[----:B------:R-:W-:Y:S01]  /*b1b0*/  LEA R43, R168, 0xffffffc0, 0x6 ;  /* 0xffffffc0a82b7811 */ /* 0x000fe200078e30ff */
[----:B------:R-:W-:Y:S01]  /*b1c0*/  FMUL.FTZ R29, R29, UR4 ;  /* 0x000000041d1d7c20 */ /* 0x000fe20008410000 */
[----:B------:R-:W-:-:S04]  /*b1d0*/  FMUL.FTZ R33, R33, UR4 ;  /* 0x0000000421217c20 */ /* 0x000fc80008410000 */
[----:B------:R-:W0:Y:S01]  /*b1e0*/  MUFU.TANH R35, R48 ;  /* 0x0000003000237308 */ /* 0x000e220000002400 */
[----:B-1----:R-:W-:Y:S01]  /*b1f0*/  FMUL.FTZ R3, R44, UR4 ;  /* 0x000000042c037c20 */ /* 0x002fe20008410000 */
[----:B------:R-:W1:Y:S01]  /*b200*/  @P2 LDC R32, c[0x0][0x44c] ;  /* 0x00011300ff202b82 */ /* 0x000e620000000800 */
[----:B------:R-:W-:Y:S01]  /*b210*/  FMUL.FTZ R44, R46, UR4 ;  /* 0x000000042e2c7c20 */ /* 0x000fe20008410000 */
[----:B------:R-:W-:-:S04]  /*b220*/  FMUL.FTZ R46, R47, UR4 ;  /* 0x000000042f2e7c20 */ /* 0x000fc80008410000 */
[----:B------:R2:W0:Y:S02]  /*b230*/  MUFU.TANH R25, R3 ;  /* 0x0000000300197308 */ /* 0x0004240000002400 */
[----:B------:R-:W3:Y:S06]  /*b240*/  @P2 LDC R34, c[0x0][0x450] ;  /* 0x00011400ff222b82 */ /* 0x000eec0000000800 */
[----:B------:R-:W0:Y:S01]  /*b250*/  MUFU.TANH R20, R20 ;  /* 0x0000001400147308 */ /* 0x000e220000002400 */
[----:B--2---:R-:W-:-:S04]  /*b260*/  IMAD.IADD R3, R201, 0x1, R192 ;  /* 0x00000001c9037824 */ /* 0x004fc800078e02c0 */
[----:B------:R-:W-:-:S03]  /*b270*/  IMAD.MOV.U32 R31, RZ, RZ, R3 ;  /* 0x000000ffff1f7224 */ /* 0x000fc600078e0003 */
[----:B------:R-:W2:Y:S01]  /*b280*/  MUFU.TANH R71, R71 ;  /* 0x0000004700477308 */ /* 0x000ea20000002400 */
[----:B-1----:R-:W-:-:S04]  /*b290*/  @P2 IMAD.HI.U32 R15, R3, R32, RZ ;  /* 0x00000020030f2227 */ /* 0x002fc800078e00ff */
[----:B------:R-:W-:Y:S01]  /*b2a0*/  FMUL.FTZ R32, R55, UR4 ;  /* 0x0000000437207c20 */ /* 0x000fe20008410000 */
[----:B------:R-:W-:Y:S02]  /*b2b0*/  @!P1 VIADD R3, R12, 0x28c40 ;  /* 0x00028c400c039836 */ /* 0x000fe40000000000 */
[----:B------:R-:W1:Y:S01]  /*b2c0*/  MUFU.TANH R0, R0 ;  /* 0x0000000000007308 */ /* 0x000e620000002400 */
[----:B---3--:R-:W-:Y:S01]  /*b2d0*/  @P2 SHF.R.U32.HI R31, RZ, R34, R15 ;  /* 0x00000022ff1f2219 */ /* 0x008fe2000001160f */
[----:B------:R-:W-:Y:S01]  /*b2e0*/  IMAD.MOV.U32 R15, RZ, RZ, -0x40 ;  /* 0xffffffc0ff0f7424 */ /* 0x000fe200078e00ff */
[----:B------:R-:W-:Y:S01]  /*b2f0*/  @!P1 PRMT R3, RZ, 0x654, R3 ;  /* 0x00000654ff039816 */ /* 0x000fe20000000003 */
[----:B------:R-:W-:Y:S02]  /*b300*/  FMUL.FTZ R34, R54, UR4 ;  /* 0x0000000436227c20 */ /* 0x000fe40008410000 */
[----:B------:R-:W3:Y:S01]  /*b310*/  SHFL.IDX PT, R48, R31, RZ, 0x1c1f ;  /* 0x001c1fff1f307589 */ /* 0x000ee200000e0000 */
[----:B------:R4:W-:Y:S01]  /*b320*/  @!P1 SYNCS.ARRIVE.TRANS64.RED.A1T0 RZ, [R3+URZ], RZ ;  /* 0x000000ff03ff99a7 */ /* 0x0009e2000810043f */
[----:B------:R-:W0:Y:S01]  /*b330*/  MUFU.TANH R14, R14 ;  /* 0x0000000e000e7308 */ /* 0x000e220000002400 */
[----:B----4-:R-:W-:-:S07]  /*b340*/  IMAD R3, R168, R15, 0x41 ;  /* 0x00000041a8037424 */ /* 0x010fce00078e020f */
[----:B------:R-:W4:Y:S01]  /*b350*/  MUFU.TANH R28, R28 ;  /* 0x0000001c001c7308 */ /* 0x000f220000002400 */
[----:B------:R-:W-:Y:S01]  /*b360*/  VIADD R51, R3, 0xffffffff ;  /* 0xffffffff03337836 */ /* 0x000fe20000000000 */
[----:B------:R-:W-:-:S06]  /*b370*/  IADD3 R15, -R186, R3, R23 ;  /* 0x00000003ba0f7210 */ /* 0x000fcc0007ffe117 */
[----:B------:R-:W0:Y:S01]  /*b380*/  MUFU.TANH R30, R30 ;  /* 0x0000001e001e7308 */ /* 0x000e220000002400 */
[----:B------:R-:W-:-:S04]  /*b390*/  IMAD.IADD R15, R15, 0x1, -R22 ;  /* 0x000000010f0f7824 */ /* 0x000fc800078e0a16 */
[C---:B------:R-:W-:Y:S02]  /*b3a0*/  VIADD R50, R15.reuse, UR46 ;  /* 0x0000002e0f327c36 */ /* 0x040fe40008000000 */
[----:B------:R-:W-:Y:S01]  /*b3b0*/  VIADD R47, R15, UR45 ;  /* 0x0000002d0f2f7c36 */ /* 0x000fe20008000000 */
        /* <DEDUP_REMOVED lines=19> */
[----:B--2---:R-:W-:-:S07]  /*b4f0*/  IADD3 R45, -R186, R23, -R43 ;  /* 0x00000017ba2d7210 */ /* 0x004fce0007ffe92b */
[----:B------:R2:W0:Y:S01]  /*b500*/  MUFU.TANH R63, R33 ;  /* 0x00000021003f7308 */ /* 0x0004220000002400 */
[----:B---3--:R-:W-:Y:S01]  /*b510*/  VIADDMNMX R29, R48, R50, R45, PT ;  /* 0x00000032301d7246 */ /* 0x008fe2000380012d */
[----:B--2---:R-:W-:Y:S01]  /*b520*/  IMAD.IADD R33, R47, 0x1, R48 ;  /* 0x000000012f217824 */ /* 0x004fe200078e0230 */
[----:B-1--4-:R-:W-:Y:S06]  /*b530*/  @P3 BRA `(.L_x_2783) ;  /* 0x0000000000583947 */ /* 0x012fec0003800000 */
[----:B------:R-:W-:Y:S01]  /*b540*/  IADD3 R3, -R22, R23, R48 ;  /* 0x0000001716037210 */ /* 0x000fe20007ffe130 */
[----:B------:R-:W-:Y:S03]  /*b550*/  BSSY B0, `(.L_x_2784) ;  /* 0x0000010000007945 */ /* 0x000fe60003800000 */
        /* <DEDUP_REMOVED lines=10> */
.L_x_2785:
[----:B------:R-:W-:-:S06]  /*b600*/  UISETP.NE.AND UP0, UPT, UR47, 0x1, UPT ;  /* 0x000000012f00788c */ /* 0x000fcc000bf05270 */
[----:B------:R-:W-:-:S05]  /*b610*/  PLOP3.LUT P3, PT, PT, PT, UP0, 0x80, 0x0 ;  /* 0x000000000000781c */ /* 0x000fca0003f6f008 */
[----:B------:R-:W-:-:S08]  /*b620*/  @UP0 ULDC.64 UR4, c[0x0][0x9e8] ;  /* 0x00027a0000040ab9 */ /* 0x000fd00000000a00 */
[----:B------:R-:W-:-:S05]  /*b630*/  @P3 IMAD.HI.U32 R15, R3, UR4, RZ ;  /* 0x00000004030f3c27 */ /* 0x000fca000f8e00ff */
[----:B------:R-:W-:-:S07]  /*b640*/  @P3 SHF.R.U32.HI R3, RZ, UR5, R15 ;  /* 0x00000005ff033c19 */ /* 0x000fce000801160f */
.L_x_2786:
[----:B------:R-:W-:Y:S05]  /*b650*/  BSYNC B0 ;  /* 0x0000000000007941 */ /* 0x000fea0003800000 */
.L_x_2784:
[----:B------:R-:W-:-:S04]  /*b660*/  IMAD R3, R3, UR47, -R43 ;  /* 0x0000002f03037c24 */ /* 0x000fc8000f8e0a2b */
[----:B------:R-:W-:-:S05]  /*b670*/  IMAD.IADD R48, R3, 0x1, -R186 ;  /* 0x0000000103307824 */ /* 0x000fca00078e0aba */
[----:B------:R-:W-:Y:S02]  /*b680*/  VIMNMX R33, R33, R48, !PT ;  /* 0x0000003021217248 */ /* 0x000fe40007fe0100 */
[----:B------:R-:W-:-:S07]  /*b690*/  VIADDMNMX R29, R48, UR47, R29, PT ;  /* 0x0000002f301d7c46 */ /* 0x000fce000b80011d */
.L_x_2783:
[C---:B------:R-:W-:Y:S01]  /*b6a0*/  ISETP.GE.AND P3, PT, R51.reuse, 0x2, PT ;  /* 0x000000023300780c */ /* 0x040fe20003f66270 */
[----:B------:R-:W-:Y:S01]  /*b6b0*/  UISETP.NE.AND UP0, UPT, UR48, URZ, UPT ;  /* 0x0000003f3000728c */ /* 0x000fe2000bf05270 */
[----:B------:R-:W-:Y:S02]  /*b6c0*/  ISETP.GE.AND P4, PT, R51, 0x9, PT ;  /* 0x000000093300780c */ /* 0x000fe40003f86270 */
[C---:B------:R-:W-:Y:S02]  /*b6d0*/  ISETP.GT.AND P6, PT, R33.reuse, 0x1, !P3 ;  /* 0x000000012100780c */ /* 0x040fe40005fc4270 */
[----:B------:R-:W-:Y:S02]  /*b6e0*/  ISETP.GT.AND P5, PT, R33, 0x8, !P4 ;  /* 0x000000082100780c */ /* 0x000fe400067a4270 */
[C---:B------:R-:W-:Y:S02]  /*b6f0*/  ISETP.LT.OR P6, PT, R29.reuse, 0x2, P6 ;  /* 0x000000021d00780c */ /* 0x040fe400037c1670 */
[----:B------:R-:W-:-:S02]  /*b700*/  ISETP.LT.OR P5, PT, R29, 0x9, P5 ;  /* 0x000000091d00780c */ /* 0x000fc40002fa1670 */
[----:B------:R-:W-:Y:S02]  /*b710*/  FSEL R71, R71, -INF , !P6 ;  /* 0xff80000047477808 */ /* 0x000fe40007000000 */
[----:B------:R-:W-:Y:S02]  /*b720*/  ISETP.GE.AND P6, PT, R51, 0xa, PT ;  /* 0x0000000a3300780c */ /* 0x000fe40003fc6270 */
[----:B0-----:R-:W-:Y:S02]  /*b730*/  FSEL R69, R69, -INF , !P5 ;  /* 0xff80000045457808 */ /* 0x001fe40006800000 */
        /* <DEDUP_REMOVED lines=86> */
.L_x_2789:
[----:B------:R-:W-:-:S06]  /*bca0*/  UISETP.NE.AND UP0, UPT, UR47, 0x1, UPT ;  /* 0x000000012f00788c */ /* 0x000fcc000bf05270 */
[----:B------:R-:W-:-:S05]  /*bcb0*/  PLOP3.LUT P6, PT, PT, PT, UP0, 0x80, 0x0 ;  /* 0x000000000000781c */ /* 0x000fca0003fcf008 */
[----:B------:R-:W-:-:S08]  /*bcc0*/  @UP0 ULDC.64 UR4, c[0x0][0x9e8] ;  /* 0x00027a0000040ab9 */ /* 0x000fd00000000a00 */
[----:B------:R-:W-:Y:S01]  /*bcd0*/  @P6 IMAD.HI.U32 R31, R20, UR4, RZ ;  /* 0x00000004141f6c27 */ /* 0x000fe2000f8e00ff */
[----:B------:R-:W-:-:S13]  /*bce0*/  PLOP3.LUT P6, PT, PT, PT, UP0, 0x80, 0x0 ;  /* 0x000000000000781c */ /* 0x000fda0003fcf008 */
[----:B------:R-:W-:-:S07]  /*bcf0*/  @P6 SHF.R.U32.HI R20, RZ, UR5, R31 ;  /* 0x00000005ff146c19 */ /* 0x000fce000801161f */
.L_x_2790:
[----:B------:R-:W-:Y:S05]  /*bd00*/  BSYNC B0 ;  /* 0x0000000000007941 */ /* 0x000fea0003800000 */
.L_x_2788:
[----:B------:R-:W-:-:S04]  /*bd10*/  IMAD R31, R20, UR47, -R43 ;  /* 0x0000002f141f7c24 */ /* 0x000fc8000f8e0a2b */
[----:B------:R-:W-:-:S05]  /*bd20*/  IMAD.IADD R31, R31, 0x1, -R186 ;  /* 0x000000011f1f7824 */ /* 0x000fca00078e0aba */
[----:B------:R-:W-:Y:S02]  /*bd30*/  VIMNMX R50, R50, R31, !PT ;  /* 0x0000001f32327248 */ /* 0x000fe40007fe0100 */
[----:B------:R-:W-:-:S07]  /*bd40*/  VIADDMNMX R48, R31, UR47, R48, PT ;  /* 0x0000002f1f307c46 */ /* 0x000fce000b800130 */
.L_x_2787:
[----:B------:R-:W-:Y:S01]  /*bd50*/  BAR.SYNC.DEFER_BLOCKING 0xf, 0x100 ;  /* 0x03c4000000007b1d */ /* 0x000fe20000010000 */
[----:B------:R-:W-:Y:S02]  /*bd60*/  ISETP.GT.AND P3, PT, R50, 0x1, !P3 ;  /* 0x000000013200780c */ /* 0x000fe40005f64270 */
[----:B------:R-:W-:Y:S02]  /*bd70*/  ISETP.NE.AND P6, PT, R35, RZ, PT ;  /* 0x000000ff2300720c */ /* 0x000fe40003fc5270 */
[----:B------:R-:W-:Y:S01]  /*bd80*/  ISETP.LT.OR P3, PT, R48, 0x2, P3 ;  /* 0x000000023000780c */ /* 0x000fe20001f61670 */
[----:B------:R-:W-:Y:S01]  /*bd90*/  ULDC UR4, c[0x0][0x988] ;  /* 0x0002620000047ab9 */ /* 0x000fe20000000800 */
[----:B------:R-:W-:Y:S01]  /*bda0*/  ISETP.GT.AND P4, PT, R50, 0x8, !P4 ;  /* 0x000000083200780c */ /* 0x000fe20006784270 */
[----:B------:R-:W-:Y:S01]  /*bdb0*/  IMAD.U32 R20, RZ, RZ, UR4 ;  /* 0x00000004ff147e24 */ /* 0x000fe2000f8e00ff */
[----:B------:R-:W-:Y:S02]  /*bdc0*/  FSEL R31, R14, -INF , !P3 ;  /* 0xff8000000e1f7808 */ /* 0x000fe40005800000 */
[----:B------:R-:W-:-:S02]  /*bdd0*/  ISETP.NE.AND P3, PT, R54, RZ, PT ;  /* 0x000000ff3600720c */ /* 0x000fc40003f65270 */
[----:B------:R-:W-:Y:S02]  /*bde0*/  ISETP.LT.OR P4, PT, R48, 0x9, P4 ;  /* 0x000000093000780c */ /* 0x000fe40002781670 */
[----:B------:R-:W-:Y:S02]  /*bdf0*/  ISETP.GT.AND P3, PT, R50, 0x9, !P3 ;  /* 0x000000093200780c */ /* 0x000fe40005f64270 */
[----:B------:R-:W-:Y:S02]  /*be00*/  FSEL R33, R28, -INF , !P4 ;  /* 0xff8000001c217808 */ /* 0x000fe40006000000 */
[----:B------:R-:W-:Y:S02]  /*be10*/  ISETP.LT.OR P3, PT, R48, 0xa, P3 ;  /* 0x0000000a3000780c */ /* 0x000fe40001f61670 */
[----:B------:R-:W-:Y:S02]  /*be20*/  ISETP.NE.AND P4, PT, R37, RZ, PT ;  /* 0x000000ff2500720c */ /* 0x000fe40003f85270 */
[----:B------:R-:W-:-:S02]  /*be30*/  FSEL R35, R30, -INF , !P3 ;  /* 0xff8000001e237808 */ /* 0x000fc40005800000 */
        /* <DEDUP_REMOVED lines=22> */
[----:B------:R-:W-:Y:S02]  /*bfa0*/  FMNMX.FTZ R14, R53, R14, !PT ;  /* 0x0000000e350e7209 */ /* 0x000fe40007810000 */
[----:B------:R-:W-:-:S02]  /*bfb0*/  ISETP.GT.AND P3, PT, R50, 0x19, !P3 ;  /* 0x000000193200780c */ /* 0x000fc40005f64270 */
[----:B------:R-:W-:Y:S02]  /*bfc0*/  FMNMX.FTZ R14, R27, R14, !PT ;  /* 0x0000000e1b0e7209 */ /* 0x000fe40007810000 */
[----:B------:R-:W-:Y:S02]  /*bfd0*/  ISETP.LT.OR P3, PT, R48, 0x1a, P3 ;  /* 0x0000001a3000780c */ /* 0x000fe40001f61670 */
[----:B------:R-:W-:Y:S02]  /*bfe0*/  FMNMX.FTZ R14, R25, R14, !PT ;  /* 0x0000000e190e7209 */ /* 0x000fe40007810000 */
[----:B------:R-:W-:Y:S02]  /*bff0*/  FSEL R43, R38, -INF , !P3 ;  /* 0xff800000262b7808 */ /* 0x000fe40005800000 */
[----:B------:R-:W-:Y:S02]  /*c000*/  ISETP.NE.AND P3, PT, R68, RZ, PT ;  /* 0x000000ff4400720c */ /* 0x000fe40003f65270 */
[----:B------:R-:W-:-:S02]  /*c010*/  FMNMX.FTZ R14, R15, R14, !PT ;  /* 0x0000000e0f0e7209 */ /* 0x000fc40007810000 */
[----:B------:R-:W-:Y:S02]  /*c020*/  ISETP.GT.AND P3, PT, R50, 0x20, !P3 ;  /* 0x000000203200780c */ /* 0x000fe40005f64270 */
[----:B------:R-:W-:Y:S02]  /*c030*/  FMNMX.FTZ R14, R3, R14, !PT ;  /* 0x0000000e030e7209 */ /* 0x000fe40007810000 */
[----:B------:R-:W-:Y:S02]  /*c040*/  ISETP.LT.OR P3, PT, R48, 0x21, P3 ;  /* 0x000000213000780c */ /* 0x000fe40001f61670 */
[----:B------:R-:W-:Y:S02]  /*c050*/  FMNMX.FTZ R30, R29, R14, !PT ;  /* 0x0000000e1d1e7209 */ /* 0x000fe40007810000 */
[----:B------:R-:W-:Y:S02]  /*c060*/  FSEL R45, R40, -INF , !P3 ;  /* 0xff800000282d7808 */ /* 0x000fe40005800000 */
[----:B------:R-:W-:-:S02]  /*c070*/  ISETP.NE.AND P3, PT, R70, RZ, PT ;  /* 0x000000ff4600720c */ /* 0x000fc40003f65270 */
[C---:B------:R-:W-:Y:S02]  /*c080*/  ISETP.GT.AND P5, PT, R50.reuse, 0x38, !P5 ;  /* 0x000000383200780c */ /* 0x040fe40006fa4270 */
[----:B------:R-:W-:Y:S02]  /*c090*/  ISETP.GT.AND P3, PT, R50, 0x21, !P3 ;  /* 0x000000213200780c */ /* 0x000fe40005f64270 */
[C---:B------:R-:W-:Y:S02]  /*c0a0*/  ISETP.LT.OR P5, PT, R48.reuse, 0x39, P5 ;  /* 0x000000393000780c */ /* 0x040fe40002fa1670 */
        /* <DEDUP_REMOVED lines=8> */
[----:B------:R-:W0:Y:S01]  /*c130*/  SHFL.BFLY PT, R73, R30, 0x2, 0x1f ;  /* 0x0c401f001e497f89 */ /* 0x000e2200000e0000 */
[----:B------:R-:W-:Y:S02]  /*c140*/  ISETP.LT.OR P3, PT, R48, 0x2a, P3 ;  /* 0x0000002a3000780c */ /* 0x000fe40001f61670 */
[----:B------:R-:W-:Y:S02]  /*c150*/  ISETP.GT.AND P4, PT, R50, 0x31, !P4 ;  /* 0x000000313200780c */ /* 0x000fe40006784270 */
[----:B------:R-:W-:-:S02]  /*c160*/  FSEL R51, R46, -INF , !P3 ;  /* 0xff8000002e337808 */ /* 0x000fc40005800000 */
[----:B------:R-:W-:Y:S02]  /*c170*/  ISETP.GT.AND P3, PT, R50, RZ, !P6 ;  /* 0x000000ff3200720c */ /* 0x000fe40007764270 */
[----:B------:R-:W-:Y:S02]  /*c180*/  ISETP.NE.AND P6, PT, R52, RZ, PT ;  /* 0x000000ff3400720c */ /* 0x000fe40003fc5270 */
[C---:B------:R-:W-:Y:S02]  /*c190*/  ISETP.LT.OR P3, PT, R48.reuse, 0x1, P3 ;  /* 0x000000013000780c */ /* 0x040fe40001f61670 */
[----:B------:R-:W-:Y:S02]  /*c1a0*/  ISETP.LT.OR P4, PT, R48, 0x32, P4 ;  /* 0x000000323000780c */ /* 0x000fe40002781670 */
[----:B------:R-:W-:Y:S02]  /*c1b0*/  FSEL R0, R0, -INF , !P3 ;  /* 0xff80000000007808 */ /* 0x000fe40005800000 */
[----:B------:R-:W-:-:S04]  /*c1c0*/  ISETP.GT.AND P6, PT, R50, 0x39, !P6 ;  /* 0x000000393200780c */ /* 0x000fc800077c4270 */
[----:B------:R-:W-:Y:S02]  /*c1d0*/  ISETP.LT.OR P6, PT, R48, 0x3a, P6 ;  /* 0x0000003a3000780c */ /* 0x000fe400037c1670 */
[----:B0-----:R-:W-:Y:S02]  /*c1e0*/  FMNMX.FTZ R73, R30, R73, !PT ;  /* 0x000000491e497209 */ /* 0x001fe40007810000 */
[----:B------:R-:W-:-:S03]  /*c1f0*/  FSEL R77, R32, -INF , !P6 ;  /* 0xff800000204d7808 */ /* 0x000fc60007000000 */
[----:B------:R-:W0:Y:S02]  /*c200*/  SHFL.BFLY PT, R14, R73, 0x1, 0x1f ;  /* 0x0c201f00490e7f89 */ /* 0x000e2400000e0000 */
[----:B0-----:R-:W-:-:S04]  /*c210*/  FMNMX.FTZ R14, R73, R14, !PT ;  /* 0x0000000e490e7209 */ /* 0x001fc80007810000 */
[C---:B------:R-:W-:Y:S01]  /*c220*/  FSETP.NEU.FTZ.AND P3, PT, R14.reuse, -INF , PT ;  /* 0xff8000000e00780b */ /* 0x040fe20003f7d000 */
[----:B------:R-:W-:-:S05]  /*c230*/  FMUL.FTZ R28, R14, R20 ;  /* 0x000000140e1c7220 */ /* 0x000fca0000410000 */
[----:B------:R-:W-:Y:S02]  /*c240*/  FSEL R36, R28, RZ, P3 ;  /* 0x000000ff1c247208 */ /* 0x000fe40001800000 */
[----:B------:R-:W-:Y:S02]  /*c250*/  FMNMX.FTZ R28, R0, R31, !PT ;  /* 0x0000001f001c7209 */ /* 0x000fe40007810000 */
[----:B------:R-:W-:Y:S01]  /*c260*/  ISETP.NE.AND P3, PT, R74, RZ, PT ;  /* 0x000000ff4a00720c */ /* 0x000fe20003f65270 */
[--C-:B------:R-:W-:Y:S01]  /*c270*/  FFMA.FTZ R164, R75, R20, -R36.reuse ;  /* 0x000000144ba47223 */ /* 0x100fe20000010824 */
[----:B------:R-:W-:Y:S01]  /*c280*/  FMNMX.FTZ R28, R33, R28, !PT ;  /* 0x0000001c211c7209 */ /* 0x000fe20007810000 */
[-CC-:B------:R-:W-:Y:S01]  /*c290*/  FFMA.FTZ R30, R15, R20.reuse, -R36.reuse ;  /* 0x000000140f1e7223 */ /* 0x180fe20000010824 */
[----:B------:R-:W-:Y:S01]  /*c2a0*/  ISETP.GT.AND P3, PT, R50, 0x30, !P3 ;  /* 0x000000303200780c */ /* 0x000fe20005f64270 */
[--C-:B------:R-:W-:Y:S01]  /*c2b0*/  FFMA.FTZ R69, R69, R20, -R36.reuse ;  /* 0x0000001445457223 */ /* 0x100fe20000010824 */
[----:B------:R-:W-:Y:S01]  /*c2c0*/  FMNMX.FTZ R28, R35, R28, !PT ;  /* 0x0000001c231c7209 */ /* 0x000fe20007810000 */
[----:B------:R-:W-:Y:S01]  /*c2d0*/  MUFU.EX2 R164, R164 ;  /* 0x000000a400a47308 */ /* 0x000fe20000000800 */
[----:B------:R-:W-:Y:S01]  /*c2e0*/  ISETP.LT.OR P3, PT, R48, 0x31, P3 ;  /* 0x000000313000780c */ /* 0x000fe20001f61670 */
[--C-:B------:R-:W-:Y:S01]  /*c2f0*/  FFMA.FTZ R65, R65, R20, -R36.reuse ;  /* 0x0000001441417223 */ /* 0x100fe20000010824 */
[----:B------:R-:W-:Y:S01]  /*c300*/  FMNMX.FTZ R28, R37, R28, !PT ;  /* 0x0000001c251c7209 */ /* 0x000fe20007810000 */
[-CC-:B------:R-:W-:Y:S01]  /*c310*/  FFMA.FTZ R63, R63, R20.reuse, -R36.reuse ;  /* 0x000000143f3f7223 */ /* 0x180fe20000010824 */
[----:B------:R-:W-:Y:S01]  /*c320*/  FSEL R73, R26, -INF , !P3 ;  /* 0xff8000001a497808 */ /* 0x000fe20005800000 */
[--C-:B------:R-:W-:Y:S01]  /*c330*/  FFMA.FTZ R26, R67, R20, -R36.reuse ;  /* 0x00000014431a7223 */ /* 0x100fe20000010824 */
[----:B------:R-:W-:Y:S01]  /*c340*/  FMNMX.FTZ R28, R39, R28, !PT ;  /* 0x0000001c271c7209 */ /* 0x000fe20007810000 */
[----:B------:R-:W-:Y:S01]  /*c350*/  MUFU.EX2 R69, R69 ;  /* 0x0000004500457308 */ /* 0x000fe20000000800 */
[----:B------:R-:W-:Y:S01]  /*c360*/  FSEL R75, R24, -INF , !P4 ;  /* 0xff800000184b7808 */ /* 0x000fe20006000000 */
[--C-:B------:R-:W-:Y:S01]  /*c370*/  FFMA.FTZ R24, R71, R20, -R36.reuse ;  /* 0x0000001447187223 */ /* 0x100fe20000010824 */
[----:B------:R-:W-:Y:S01]  /*c380*/  FMNMX.FTZ R28, R41, R28, !PT ;  /* 0x0000001c291c7209 */ /* 0x000fe20007810000 */
[-CC-:B------:R-:W-:Y:S01]  /*c390*/  FFMA.FTZ R27, R27, R20.reuse, -R36.reuse ;  /* 0x000000141b1b7223 */ /* 0x180fe20000010824 */
[----:B------:R-:W-:Y:S01]  /*c3a0*/  FSEL R71, R34, -INF , !P5 ;  /* 0xff80000022477808 */ /* 0x000fe20006800000 */
[--C-:B------:R-:W-:Y:S01]  /*c3b0*/  FFMA.FTZ R61, R61, R20, -R36.reuse ;  /* 0x000000143d3d7223 */ /* 0x100fe20000010824 */
[----:B------:R-:W-:Y:S01]  /*c3c0*/  FMNMX.FTZ R28, R43, R28, !PT ;  /* 0x0000001c2b1c7209 */ /* 0x000fe20007810000 */
[----:B------:R-:W0:Y:S01]  /*c3d0*/  MUFU.EX2 R79, R24 ;  /* 0x00000018004f7308 */ /* 0x000e220000000800 */
[-CC-:B------:R-:W-:Y:S01]  /*c3e0*/  FFMA.FTZ R59, R59, R20.reuse, -R36.reuse ;  /* 0x000000143b3b7223 */ /* 0x180fe20000010824 */
[--C-:B------:R-:W-:Y:S01]  /*c3f0*/  FFMA.FTZ R57, R57, R20, -R36.reuse ;  /* 0x0000001439397223 */ /* 0x100fe20000010824 */
[----:B------:R-:W-:Y:S01]  /*c400*/  FMNMX.FTZ R28, R45, R28, !PT ;  /* 0x0000001c2d1c7209 */ /* 0x000fe20007810000 */
[-CC-:B------:R-:W-:Y:S01]  /*c410*/  FFMA.FTZ R55, R55, R20.reuse, -R36.reuse ;  /* 0x0000001437377223 */ /* 0x180fe20000010824 */
[-CC-:B------:R-:W-:Y:S01]  /*c420*/  FFMA.FTZ R53, R53, R20.reuse, -R36.reuse ;  /* 0x0000001435357223 */ /* 0x180fe20000010824 */
[--C-:B------:R-:W-:Y:S01]  /*c430*/  FFMA.FTZ R25, R25, R20, -R36.reuse ;  /* 0x0000001419197223 */ /* 0x100fe20000010824 */
[----:B------:R-:W-:Y:S01]  /*c440*/  FMNMX.FTZ R28, R47, R28, !PT ;  /* 0x0000001c2f1c7209 */ /* 0x000fe20007810000 */
[----:B------:R-:W1:Y:S01]  /*c450*/  MUFU.EX2 R26, R26 ;  /* 0x0000001a001a7308 */ /* 0x000e620000000800 */
[-CC-:B------:R-:W-:Y:S01]  /*c460*/  FFMA.FTZ R3, R3, R20.reuse, -R36.reuse ;  /* 0x0000001403037223 */ /* 0x180fe20000010824 */
[----:B------:R-:W-:Y:S01]  /*c470*/  FFMA.FTZ R29, R29, R20, -R36 ;  /* 0x000000141d1d7223 */ /* 0x000fe20000010824 */
[----:B------:R-:W-:-:S04]  /*c480*/  FMNMX.FTZ R28, R49, R28, !PT ;  /* 0x0000001c311c7209 */ /* 0x000fc80007810000 */
[----:B------:R-:W-:Y:S01]  /*c490*/  FMNMX.FTZ R28, R51, R28, !PT ;  /* 0x0000001c331c7209 */ /* 0x000fe20007810000 */
[----:B------:R-:W-:Y:S01]  /*c4a0*/  MUFU.EX2 R65, R65 ;  /* 0x0000004100417308 */ /* 0x000fe20000000800 */
[----:B0-----:R-:W-:Y:S01]  /*c4b0*/  FADD.FTZ R44, R164, R79 ;  /* 0x0000004fa42c7221 */ /* 0x001fe20000010000 */
[----:B------:R-:W-:Y:S02]  /*c4c0*/  F2FP.F16.F32.PACK_AB R164, R79, R164 ;  /* 0x000000a44fa4723e */ /* 0x000fe400000000ff */
[----:B------:R-:W-:-:S04]  /*c4d0*/  FMNMX.FTZ R28, R73, R28, !PT ;  /* 0x0000001c491c7209 */ /* 0x000fc80007810000 */
[----:B------:R-:W-:Y:S01]  /*c4e0*/  FMNMX.FTZ R28, R75, R28, !PT ;  /* 0x0000001c4b1c7209 */ /* 0x000fe20007810000 */
[----:B------:R-:W-:Y:S01]  /*c4f0*/  MUFU.EX2 R160, R63 ;  /* 0x0000003f00a07308 */ /* 0x000fe20000000800 */
[----:B-1----:R-:W-:Y:S02]  /*c500*/  F2FP.F16.F32.PACK_AB R166, R26, R69 ;  /* 0x000000451aa6723e */ /* 0x002fe400000000ff */
[----:B------:R-:W-:-:S04]  /*c510*/  FMNMX.FTZ R28, R71, R28, !PT ;  /* 0x0000001c471c7209 */ /* 0x000fc80007810000 */
[----:B------:R-:W-:Y:S01]  /*c520*/  FMNMX.FTZ R28, R77, R28, !PT ;  /* 0x0000001c4d1c7209 */ /* 0x000fe20007810000 */
[----:B------:R-:W-:Y:S04]  /*c530*/  MUFU.EX2 R61, R61 ;  /* 0x0000003d003d7308 */ /* 0x000fe80000000800 */
[----:B------:R-:W0:Y:S04]  /*c540*/  SHFL.BFLY PT, R67, R28, 0x2, 0x1f ;  /* 0x0c401f001c437f89 */ /* 0x000e2800000e0000 */
[----:B------:R-:W-:Y:S08]  /*c550*/  MUFU.EX2 R162, R59 ;  /* 0x0000003b00a27308 */ /* 0x000ff00000000800 */
[----:B------:R-:W-:Y:S08]  /*c560*/  MUFU.EX2 R57, R57 ;  /* 0x0000003900397308 */ /* 0x000ff00000000800 */
[----:B------:R-:W-:Y:S01]  /*c570*/  MUFU.EX2 R156, R55 ;  /* 0x00000037009c7308 */ /* 0x000fe20000000800 */
[----:B0-----:R-:W-:-:S07]  /*c580*/  FMNMX.FTZ R67, R28, R67, !PT ;  /* 0x000000431c437209 */ /* 0x001fce0007810000 */
[----:B------:R0:W-:Y:S01]  /*c590*/  MUFU.EX2 R28, R27 ;  /* 0x0000001b001c7308 */ /* 0x0001e20000000800 */
[----:B------:R-:W1:Y:S07]  /*c5a0*/  SHFL.BFLY PT, R24, R67, 0x1, 0x1f ;  /* 0x0c201f0043187f89 */ /* 0x000e6e00000e0000 */
[----:B------:R-:W2:Y:S01]  /*c5b0*/  MUFU.EX2 R53, R53 ;  /* 0x0000003500357308 */ /* 0x000ea20000000800 */
[----:B0-----:R-:W-:-:S04]  /*c5c0*/  FADD.FTZ R27, R69, R44 ;  /* 0x0000002c451b7221 */ /* 0x001fc80000010000 */
[----:B------:R-:W-:-:S03]  /*c5d0*/  FADD.FTZ R46, R26, R27 ;  /* 0x0000001b1a2e7221 */ /* 0x000fc60000010000 */
[----:B------:R-:W-:Y:S08]  /*c5e0*/  MUFU.EX2 R25, R25 ;  /* 0x0000001900197308 */ /* 0x000ff00000000800 */
[----:B------:R-:W0:Y:S01]  /*c5f0*/  MUFU.EX2 R30, R30 ;  /* 0x0000001e001e7308 */ /* 0x000e220000000800 */
[----:B-1----:R-:W-:Y:S02]  /*c600*/  FMNMX.FTZ R15, R67, R24, !PT ;  /* 0x00000018430f7209 */ /* 0x002fe40007810000 */
[----:B--2---:R-:W-:-:S02]  /*c610*/  F2FP.F16.F32.PACK_AB R158, R28, R53 ;  /* 0x000000351c9e723e */ /* 0x004fc400000000ff */
[C---:B------:R-:W-:Y:S01]  /*c620*/  FSETP.NEU.FTZ.AND P3, PT, R15.reuse, -INF , PT ;  /* 0xff8000000f00780b */ /* 0x040fe20003f7d000 */
[----:B------:R-:W-:Y:S02]  /*c630*/  FMUL.FTZ R24, R15, R20 ;  /* 0x000000140f187220 */ /* 0x000fe40000410000 */
[----:B------:R-:W-:Y:S03]  /*c640*/  MUFU.EX2 R3, R3 ;  /* 0x0000000300037308 */ /* 0x000fe60000000800 */
[----:B------:R-:W-:-:S05]  /*c650*/  FSEL R32, R24, RZ, P3 ;  /* 0x000000ff18207208 */ /* 0x000fca0001800000 */
[-CC-:B------:R-:W-:Y:S01]  /*c660*/  FFMA.FTZ R0, R0, R20.reuse, -R32.reuse ;  /* 0x0000001400007223 */ /* 0x180fe20000010820 */
        /* <DEDUP_REMOVED lines=14> */
[-CC-:B------:R-:W-:Y:S01]  /*c750*/  FFMA.FTZ R75, R75, R20.reuse, -R32.reuse ;  /* 0x000000144b4b7223 */ /* 0x180fe20000010820 */
[-CC-:B------:R-:W-:Y:S01]  /*c760*/  FFMA.FTZ R71, R71, R20.reuse, -R32.reuse ;  /* 0x0000001447477223 */ /* 0x180fe20000010820 */
[----:B------:R-:W-:Y:S01]  /*c770*/  FFMA.FTZ R32, R77, R20, -R32 ;  /* 0x000000144d207223 */ /* 0x000fe20000010820 */
[----:B0-----:R-:W-:-:S04]  /*c780*/  F2FP.F16.F32.PACK_AB R152, R30, R25 ;  /* 0x000000191e98723e */ /* 0x001fc800000000ff */
[----:B------:R-:W0:Y:S08]  /*c790*/  MUFU.EX2 R33, R33 ;  /* 0x0000002100217308 */ /* 0x000e300000000800 */
[----:B------:R-:W2:Y:S01]  /*c7a0*/  MUFU.EX2 R34, R35 ;  /* 0x0000002300227308 */ /* 0x000ea20000000800 */
[----:B-1----:R-:W-:Y:S01]  /*c7b0*/  FADD.FTZ R44, R0, R31 ;  /* 0x0000001f002c7221 */ /* 0x002fe20000010000 */
[----:B------:R-:W-:-:S06]  /*c7c0*/  F2FP.F16.F32.PACK_AB R165, R31, R0 ;  /* 0x000000001fa5723e */ /* 0x000fcc00000000ff */
[----:B------:R-:W-:Y:S01]  /*c7d0*/  MUFU.EX2 R37, R37 ;  /* 0x0000002500257308 */ /* 0x000fe20000000800 */
[----:B0-----:R-:W-:-:S07]  /*c7e0*/  FADD.FTZ R27, R33, R44 ;  /* 0x0000002c211b7221 */ /* 0x001fce0000010000 */
[----:B------:R-:W0:Y:S01]  /*c7f0*/  MUFU.EX2 R36, R39 ;  /* 0x0000002700247308 */ /* 0x000e220000000800 */
[----:B--2---:R-:W-:-:S05]  /*c800*/  F2FP.F16.F32.PACK_AB R167, R34, R33 ;  /* 0x0000002122a7723e */ /* 0x004fca00000000ff */
[----:B------:R1:W-:Y:S02]  /*c810*/  STSM.16.M88.4 [R196+0x26800], R164 ;  /* 0x026800a4c4007844 */ /* 0x0003e40000000200 */
[----:B------:R-:W-:Y:S08]  /*c820*/  MUFU.EX2 R41, R41 ;  /* 0x0000002900297308 */ /* 0x000ff00000000800 */
[----:B------:R2:W3:Y:S01]  /*c830*/  MUFU.EX2 R24, R29 ;  /* 0x0000001d00187308 */ /* 0x0004e20000000800 */
[----:B0-----:R-:W-:-:S07]  /*c840*/  F2FP.F16.F32.PACK_AB R161, R36, R37 ;  /* 0x0000002524a1723e */ /* 0x001fce00000000ff */
[----:B------:R-:W0:Y:S01]  /*c850*/  MUFU.EX2 R38, R43 ;  /* 0x0000002b00267308 */ /* 0x000e220000000800 */
[----:B--2---:R-:W-:Y:S01]  /*c860*/  FADD.FTZ R29, R65, R46 ;  /* 0x0000002e411d7221 */ /* 0x004fe20000010000 */
[----:B------:R-:W-:-:S03]  /*c870*/  FADD.FTZ R46, R34, R27 ;  /* 0x0000001b222e7221 */ /* 0x000fc60000010000 */
[C---:B------:R-:W-:Y:S01]  /*c880*/  FADD.FTZ R48, R160.reuse, R29 ;  /* 0x0000001da0307221 */ /* 0x040fe20000010000 */
[----:B------:R-:W-:Y:S01]  /*c890*/  FADD.FTZ R27, R37, R46 ;  /* 0x0000002e251b7221 */ /* 0x000fe20000010000 */
[----:B------:R-:W-:Y:S01]  /*c8a0*/  F2FP.F16.F32.PACK_AB R160, R160, R65 ;  /* 0x00000041a0a0723e */ /* 0x000fe200000000ff */
[----:B------:R-:W2:Y:S01]  /*c8b0*/  MUFU.EX2 R45, R45 ;  /* 0x0000002d002d7308 */ /* 0x000ea20000000800 */
[----:B------:R-:W-:Y:S01]  /*c8c0*/  FADD.FTZ R29, R61, R48 ;  /* 0x000000303d1d7221 */ /* 0x000fe20000010000 */
[----:B------:R-:W-:Y:S01]  /*c8d0*/  FADD.FTZ R46, R36, R27 ;  /* 0x0000001b242e7221 */ /* 0x000fe20000010000 */
[----:B---3--:R-:W-:Y:S02]  /*c8e0*/  F2FP.F16.F32.PACK_AB R154, R24, R3 ;  /* 0x00000003189a723e */ /* 0x008fe400000000ff */
[C---:B------:R-:W-:Y:S01]  /*c8f0*/  FADD.FTZ R48, R162.reuse, R29 ;  /* 0x0000001da2307221 */ /* 0x040fe20000010000 */
[----:B------:R-:W-:Y:S01]  /*c900*/  FADD.FTZ R27, R41, R46 ;  /* 0x0000002e291b7221 */ /* 0x000fe20000010000 */
[----:B------:R-:W-:Y:S01]  /*c910*/  F2FP.F16.F32.PACK_AB R162, R162, R61 ;  /* 0x0000003da2a2723e */ /* 0x000fe200000000ff */
[----:B------:R-:W3:Y:S01]  /*c920*/  MUFU.EX2 R40, R47 ;  /* 0x0000002f00287308 */ /* 0x000ee20000000800 */
[----:B------:R-:W-:Y:S01]  /*c930*/  FADD.FTZ R29, R57, R48 ;  /* 0x00000030391d7221 */ /* 0x000fe20000010000 */
[C---:B0-----:R-:W-:Y:S01]  /*c940*/  FADD.FTZ R26, R38.reuse, R27 ;  /* 0x0000001b261a7221 */ /* 0x041fe20000010000 */
[----:B------:R-:W-:-:S02]  /*c950*/  F2FP.F16.F32.PACK_AB R163, R38, R41 ;  /* 0x0000002926a3723e */ /* 0x000fc400000000ff */
[C---:B------:R-:W-:Y:S01]  /*c960*/  FADD.FTZ R46, R156.reuse, R29 ;  /* 0x0000001d9c2e7221 */ /* 0x040fe20000010000 */
[----:B------:R-:W-:Y:S02]  /*c970*/  F2FP.F16.F32.PACK_AB R156, R156, R57 ;  /* 0x000000399c9c723e */ /* 0x000fe400000000ff */
[----:B------:R-:W0:Y:S01]  /*c980*/  MUFU.EX2 R49, R49 ;  /* 0x0000003100317308 */ /* 0x000e220000000800 */
[----:B--2---:R-:W-:Y:S01]  /*c990*/  FADD.FTZ R27, R45, R26 ;  /* 0x0000001a2d1b7221 */ /* 0x004fe20000010000 */
[----:B------:R1:W-:Y:S06]  /*c9a0*/  STSM.16.M88.4 [R197], R160 ;  /* 0x000000a0c5007844 */ /* 0x0003ec0000000200 */
[----:B------:R-:W2:Y:S01]  /*c9b0*/  MUFU.EX2 R42, R51 ;  /* 0x00000033002a7308 */ /* 0x000ea20000000800 */
[C---:B---3--:R-:W-:Y:S01]  /*c9c0*/  FADD.FTZ R0, R40.reuse, R27 ;  /* 0x0000001b28007221 */ /* 0x048fe20000010000 */
[----:B------:R-:W-:Y:S01]  /*c9d0*/  FADD.FTZ R27, R53, R46 ;  /* 0x0000002e351b7221 */ /* 0x000fe20000010000 */
[----:B------:R-:W-:-:S03]  /*c9e0*/  F2FP.F16.F32.PACK_AB R157, R40, R45 ;  /* 0x0000002d289d723e */ /* 0x000fc600000000ff */
[----:B------:R-:W-:Y:S02]  /*c9f0*/  FADD.FTZ R28, R28, R27 ;  /* 0x0000001b1c1c7221 */ /* 0x000fe40000010000 */
[----:B------:R-:W-:Y:S01]  /*ca00*/  MUFU.EX2 R73, R73 ;  /* 0x0000004900497308 */ /* 0x000fe20000000800 */
[----:B0-----:R-:W-:Y:S01]  /*ca10*/  FADD.FTZ R29, R49, R0 ;  /* 0x00000000311d7221 */ /* 0x001fe20000010000 */
[----:B------:R-:W-:-:S04]  /*ca20*/  FADD.FTZ R25, R25, R28 ;  /* 0x0000001c19197221 */ /* 0x000fc80000010000 */
[----:B------:R-:W-:Y:S02]  /*ca30*/  FADD.FTZ R30, R30, R25 ;  /* 0x000000191e1e7221 */ /* 0x000fe40000010000 */
[----:B------:R-:W0:Y:S01]  /*ca40*/  MUFU.EX2 R44, R75 ;  /* 0x0000004b002c7308 */ /* 0x000e220000000800 */
[C---:B--2---:R-:W-:Y:S01]  /*ca50*/  F2FP.F16.F32.PACK_AB R159, R42.reuse, R49 ;  /* 0x000000312a9f723e */ /* 0x044fe200000000ff */
[----:B------:R-:W-:Y:S01]  /*ca60*/  FADD.FTZ R42, R42, R29 ;  /* 0x0000001d2a2a7221 */ /* 0x000fe20000010000 */
[----:B------:R-:W-:-:S03]  /*ca70*/  FADD.FTZ R3, R3, R30 ;  /* 0x0000001e03037221 */ /* 0x000fc60000010000 */
[----:B------:R1:W-:Y:S01]  /*ca80*/  STSM.16.M88.4 [R199], R156 ;  /* 0x0000009cc7007844 */ /* 0x0003e20000000200 */
[----:B------:R-:W-:Y:S01]  /*ca90*/  FADD.FTZ R0, R24, R3 ;  /* 0x0000000318007221 */ /* 0x000fe20000010000 */
[----:B------:R-:W-:Y:S08]  /*caa0*/  MUFU.EX2 R71, R71 ;  /* 0x0000004700477308 */ /* 0x000ff00000000800 */
[----:B------:R-:W2:Y:S01]  /*cab0*/  MUFU.EX2 R32, R32 ;  /* 0x0000002000207308 */ /* 0x000ea20000000800 */
[----:B0-----:R-:W-:Y:S01]  /*cac0*/  F2FP.F16.F32.PACK_AB R153, R44, R73 ;  /* 0x000000492c99723e */ /* 0x001fe200000000ff */
[----:B------:R-:W-:-:S04]  /*cad0*/  FADD.FTZ R73, R73, R42 ;  /* 0x0000002a49497221 */ /* 0x000fc80000010000 */
[----:B------:R-:W-:Y:S01]  /*cae0*/  FADD.FTZ R44, R44, R73 ;  /* 0x000000492c2c7221 */ /* 0x000fe20000010000 */
[----:B--2---:R-:W-:-:S03]  /*caf0*/  F2FP.F16.F32.PACK_AB R155, R32, R71 ;  /* 0x00000047209b723e */ /* 0x004fc600000000ff */
[----:B------:R-:W-:Y:S02]  /*cb00*/  FADD.FTZ R71, R71, R44 ;  /* 0x0000002c47477221 */ /* 0x000fe40000010000 */
[----:B------:R1:W-:Y:S02]  /*cb10*/  STSM.16.M88.4 [R198], R152 ;  /* 0x00000098c6007844 */ /* 0x0003e40000000200 */
[----:B------:R-:W-:Y:S01]  /*cb20*/  FADD.FTZ R3, R32, R71 ;  /* 0x0000004720037221 */ /* 0x000fe20000010000 */
[----:B------:R-:W-:Y:S06]  /*cb30*/  @!P0 BRA `(.L_x_2791) ;  /* 0x0000000000048947 */ /* 0x000fec0003800000 */
[----:B------:R-:W-:Y:S01]  /*cb40*/  BPT.TRAP 0x1 ;  /* 0x000000040000795c */ /* 0x000fe20000300000 */
.L_x_2791:
[----:B------:R0:W2:Y:S01]  /*cb50*/  SYNCS.PHASECHK.TRANS64.TRYWAIT P3, [R12+URZ+0x28c50], R21 ;  /* 0x028c50150c0075a7 */ /* 0x0000a2000806017f */
[----:B------:R-:W-:Y:S05]  /*cb60*/  @!P0 BRA `(.L_x_2792) ;  /* 0x0000000000048947 */ /* 0x000fea0003800000 */
[----:B------:R-:W-:Y:S01]  /*cb70*/  BPT.TRAP 0x1 ;  /* 0x000000040000795c */ /* 0x000fe20000300000 */
.L_x_2792:
[----:B------:R-:W3:Y:S01]  /*cb80*/  @P2 LDC R27, c[0x0][0x44c] ;  /* 0x00011300ff1b2b82 */ /* 0x000ee20000000800 */
[----:B------:R-:W-:Y:S01]  /*cb90*/  ULDC UR40, c[0x0][0x9e4] ;  /* 0x0002790000287ab9 */ /* 0x000fe20000000800 */
[----:B------:R-:W-:Y:S01]  /*cba0*/  ULDC UR44, c[0x0][0x9d8] ;  /* 0x00027600002c7ab9 */ /* 0x000fe20000000800 */
[----:B------:R-:W-:Y:S01]  /*cbb0*/  ULDC UR39, c[0x0][0x988] ;  /* 0x0002620000277ab9 */ /* 0x000fe20000000800 */
[----:B------:R-:W-:Y:S01]  /*cbc0*/  ULDC UR41, c[0x0][0x9e0] ;  /* 0x0002780000297ab9 */ /* 0x000fe20000000800 */
[----:B------:R-:W-:Y:S01]  /*cbd0*/  BSSY B0, `(.L_x_2793) ;  /* 0x0000006000007945 */ /* 0x000fe20003800000 */
[----:B------:R-:W-:Y:S02]  /*cbe0*/  IMAD R28, R18, 0x1000, R190 ;  /* 0x00001000121c7824 */ /* 0x000fe400078e02be */
[----:B------:R-:W4:Y:S01]  /*cbf0*/  @P2 LDC R30, c[0x0][0x450] ;  /* 0x00011400ff1e2b82 */ /* 0x000f220000000800 */
[----:B--2---:R-:W-:Y:S05]  /*cc00*/  @P3 BRA `(.L_x_2794) ;  /* 0x0000000000083947 */ /* 0x004fea0003800000 */
[----:B------:R-:W2:Y:S02]  /*cc10*/  SYNCS.PHASECHK.TRANS64.TRYWAIT P3, [R12+URZ+0x28c50], R21 ;  /* 0x028c50150c0075a7 */ /* 0x000ea4000806017f */
[----:B--2---:R-:W-:Y:S05]  /*cc20*/  @!P3 BRA `(.L_x_2795) ;  /* 0x0000017400ecb947 */ /* 0x004fea0003800000 */
.L_x_2794:
[----:B------:R-:W-:Y:S05]  /*cc30*/  BSYNC B0 ;  /* 0x0000000000007941 */ /* 0x000fea0003800000 */
.L_x_2793:
[----:B------:R-:W-:Y:S01]  /*cc40*/  IMAD.MOV.U32 R24, RZ, RZ, R28 ;  /* 0x000000ffff187224 */ /* 0x000fe200078e001c */
[----:B------:R-:W-:Y:S01]  /*cc50*/  UISETP.NE.AND UP0, UPT, UR48, URZ, UPT ;  /* 0x0000003f3000728c */ /* 0x000fe2000bf05270 */
[----:B------:R-:W-:Y:S02]  /*cc60*/  IMAD.MOV.U32 R25, RZ, RZ, 0x40000040 ;  /* 0x40000040ff197424 */ /* 0x000fe400078e00ff */
[----:B---3--:R-:W-:Y:S01]  /*cc70*/  @P2 IMAD.HI.U32 R27, R192, R27, RZ ;  /* 0x0000001bc01b2227 */ /* 0x008fe200078e00ff */
[----:B------:R-:W-:Y:S02]  /*cc80*/  R2UR UR6, R24 ;  /* 0x00000000180672ca */ /* 0x000fe400000e0000 */
[C---:B------:R-:W-:Y:S01]  /*cc90*/  R2UR UR7, R25.reuse ;  /* 0x00000000190772ca */ /* 0x040fe200000e0000 */
[----:B0-2---:R-:W-:Y:S01]  /*cca0*/  IMAD.MOV.U32 R21, RZ, RZ, R192 ;  /* 0x000000ffff157224 */ /* 0x005fe200078e00c0 */
[----:B----4-:R-:W-:Y:S01]  /*ccb0*/  @P2 SHF.R.U32.HI R21, RZ, R30, R27 ;  /* 0x0000001eff152219 */ /* 0x010fe2000001161b */
[C---:B------:R-:W-:Y:S01]  /*ccc0*/  VIADD R24, R28.reuse, 0x80 ;  /* 0x000000801c187836 */ /* 0x040fe20000000000 */
[----:B------:R-:W-:Y:S01]  /*ccd0*/  R2UR UR11, R25 ;  /* 0x00000000190b72ca */ /* 0x000fe200000e0000 */
[C---:B------:R-:W-:Y:S01]  /*cce0*/  VIADD R26, R28.reuse, 0x100 ;  /* 0x000001001c1a7836 */ /* 0x040fe20000000000 */
[----:B------:R-:W-:Y:S01]  /*ccf0*/  PLOP3.LUT P3, PT, PT, PT, UP0, 0x40, 0x0 ;  /* 0x000000000000781c */ /* 0x000fe20003f6e808 */
[----:B------:R-:W-:Y:S01]  /*cd00*/  VIADD R28, R28, 0x180 ;  /* 0x000001801c1c7836 */ /* 0x000fe20000000000 */
[----:B------:R-:W-:Y:S01]  /*cd10*/  R2UR UR10, R24 ;  /* 0x00000000180a72ca */ /* 0x000fe200000e0000 */
[----:B------:R-:W-:Y:S01]  /*cd20*/  IMAD.MOV.U32 R27, RZ, RZ, 0x40000040 ;  /* 0x40000040ff1b7424 */ /* 0x000fe200078e00ff */
[----:B------:R-:W-:Y:S01]  /*cd30*/  R2UR UR14, R26 ;  /* 0x000000001a0e72ca */ /* 0x000fe200000e0000 */
[----:B------:R-:W-:Y:S01]  /*cd40*/  IMAD.MOV.U32 R29, RZ, RZ, 0x40000040 ;  /* 0x40000040ff1d7424 */ /* 0x000fe200078e00ff */
[----:B------:R-:W-:Y:S01]  /*cd50*/  R2UR UR18, R28 ;  /* 0x000000001c1272ca */ /* 0x000fe200000e0000 */
[----:B------:R-:W-:Y:S01]  /*cd60*/  @!P1 VIADD R12, R12, 0x28c60 ;  /* 0x00028c600c0c9836 */ /* 0x000fe20000000000 */
[----:B------:R-:W-:-:S02]  /*cd70*/  R2UR UR15, R27 ;  /* 0x000000001b0f72ca */ /* 0x000fc400000e0000 */
[----:B------:R-:W-:Y:S02]  /*cd80*/  R2UR UR19, R29 ;  /* 0x000000001d1372ca */ /* 0x000fe400000e0000 */
[----:B-----5:R-:W-:Y:S01]  /*cd90*/  WARPGROUP.ARRIVE ;  /* 0x00000000000079c5 */ /* 0x020fe20000000000 */
[----:B------:R-:W-:Y:S02]  /*cda0*/  @!P1 PRMT R12, RZ, 0x654, R12 ;  /* 0x00000654ff0c9816 */ /* 0x000fe4000000000c */
[----:B------:R-:W-:-:S03]  /*cdb0*/  IADD3 R21, R21, R23, -R22 ;  /* 0x0000001715157210 */ /* 0x000fc60007ffe816 */
        /* <DEDUP_REMOVED lines=19> */
[----:B0-----:R-:W0:Y:S01]  /*cef0*/  FENCE.VIEW.ASYNC.S ;  /* 0x00000000000073c6 */ /* 0x001e220000000000 */
[----:B-1----:R-:W-:Y:S01]  /*cf00*/  VIADD R152, R21, UR46 ;  /* 0x0000002e15987c36 */ /* 0x002fe20008000000 */
[----:B0-----:R-:W-:Y:S01]  /*cf10*/  NOP ;  /* 0x0000000000007918 */ /* 0x001fe20000000000 */
[----:B------:R-:W-:Y:S06]  /*cf20*/  BAR.ARV 0xe, 0x100 ;  /* 0x0384000000007b1d */ /* 0x000fec0000002000 */
[----:B------:R0:W-:Y:S02]  /*cf30*/  @!P1 SYNCS.ARRIVE.TRANS64.RED.A1T0 RZ, [R12+URZ], RZ ;  /* 0x000000ff0cff99a7 */ /* 0x0001e4000810043f */
[----:B0-----:R-:W-:Y:S01]  /*cf40*/  VIADD R12, R168, 0xfffffffe ;  /* 0xfffffffea80c7836 */ /* 0x001fe20000000000 */
[----:B------:R-:W-:Y:S06]  /*cf50*/  @P3 BRA `(.L_x_2796) ;  /* 0x0000000000543947 */ /* 0x000fec0003800000 */
[C---:B------:R-:W-:Y:S01]  /*cf60*/  ISETP.GT.AND P3, PT, R21.reuse, RZ, PT ;  /* 0x000000ff1500720c */ /* 0x040fe20003f64270 */
[----:B------:R-:W-:Y:S01]  /*cf70*/  BSSY B0, `(.L_x_2797) ;  /* 0x0000010000007945 */ /* 0x000fe20003800000 */
[----:B------:R-:W-:-:S11]  /*cf80*/  VIADD R153, R21, 0xffffffff ;  /* 0xffffffff15997836 */ /* 0x000fd60000000000 */
[----:B------:R-:W-:Y:S05]  /*cf90*/  @P3 BRA `(.L_x_2798) ;  /* 0x0000000000203947 */ /* 0x000fea0003800000 */
[----:B------:R-:W-:Y:S01]  /*cfa0*/  UISETP.NE.AND UP0, UPT, UR47, 0x1, UPT ;  /* 0x000000012f00788c */ /* 0x000fe2000bf05270 */
[----:B------:R-:W-:-:S05]  /*cfb0*/  IMAD.MOV R21, RZ, RZ, -R21 ;  /* 0x000000ffff157224 */ /* 0x000fca00078e0a15 */
[----:B------:R-:W-:-:S05]  /*cfc0*/  PLOP3.LUT P3, PT, PT, PT, UP0, 0x80, 0x0 ;  /* 0x000000000000781c */ /* 0x000fca0003f6f008 */
[----:B------:R-:W-:-:S08]  /*cfd0*/  @UP0 ULDC.64 UR4, c[0x0][0x9e8] ;  /* 0x00027a0000040ab9 */ /* 0x000fd00000000a00 */
[----:B------:R-:W-:-:S05]  /*cfe0*/  @P3 IMAD.HI.U32 R153, R21, UR4, RZ ;  /* 0x0000000415993c27 */ /* 0x000fca000f8e00ff */
[----:B------:R-:W-:-:S04]  /*cff0*/  @P3 SHF.R.U32.HI R21, RZ, UR5, R153 ;  /* 0x00000005ff153c19 */ /* 0x000fc80008011699 */
[----:B------:R-:W-:Y:S01]  /*d000*/  LOP3.LUT R153, RZ, R21, RZ, 0x33, !PT ;  /* 0x00000015ff997212 */ /* 0x000fe200078e33ff */
[----:B------:R-:W-:Y:S06]  /*d010*/  BRA `(.L_x_2799) ;  /* 0x0000000000147947 */ /* 0x000fec0003800000 */
.L_x_2798:
[----:B------:R-:W-:-:S06]  /*d020*/  UISETP.NE.AND UP0, UPT, UR47, 0x1, UPT ;  /* 0x000000012f00788c */ /* 0x000fcc000bf05270 */
[----:B------:R-:W-:-:S05]  /*d030*/  PLOP3.LUT P3, PT, PT, PT, UP0, 0x80, 0x0 ;  /* 0x000000000000781c */ /* 0x000fca0003f6f008 */
[----:B------:R-:W-:-:S08]  /*d040*/  @UP0 ULDC.64 UR4, c[0x0][0x9e8] ;  /* 0x00027a0000040ab9 */ /* 0x000fd00000000a00 */
[----:B------:R-:W-:-:S05]  /*d050*/  @P3 IMAD.HI.U32 R21, R153, UR4, RZ ;  /* 0x0000000499153c27 */ /* 0x000fca000f8e00ff */
[----:B------:R-:W-:-:S07]  /*d060*/  @P3 SHF.R.U32.HI R153, RZ, UR5, R21 ;  /* 0x00000005ff993c19 */ /* 0x000fce0008011615 */
.L_x_2799:
[----:B------:R-:W-:Y:S05]  /*d070*/  BSYNC B0 ;  /* 0x0000000000007941 */ /* 0x000fea0003800000 */
.L_x_2797:
[----:B------:R-:W-:-:S04]  /*d080*/  IMAD.U32 R21, RZ, RZ, UR47 ;  /* 0x0000002fff157e24 */ /* 0x000fc8000f8e00ff */
[----:B------:R-:W-:-:S05]  /*d090*/  IMAD R153, R153, R21, UR47 ;  /* 0x0000002f99997e24 */ /* 0x000fca000f8e0215 */
[----:B------:R-:W-:-:S07]  /*d0a0*/  VIMNMX R152, R152, R153, PT ;  /* 0x0000009998987248 */ /* 0x000fce0003fe0100 */
.L_x_2796:
[----:B------:R-:W-:Y:S01]  /*d0b0*/  SHF.R.S32.HI R21, RZ, 0x1f, R152 ;  /* 0x0000001fff157819 */ /* 0x000fe20000011498 */
[----:B------:R-:W-:Y:S03]  /*d0c0*/  BSSY B1, `(.L_x_2800) ;  /* 0x0000290000017945 */ /* 0x000fe60003800000 */
[----:B------:R-:W-:-:S04]  /*d0d0*/  LEA.HI R21, R21, R152, RZ, 0x6 ;  /* 0x0000009815157211 */ /* 0x000fc800078f30ff */
[----:B------:R-:W-:-:S04]  /*d0e0*/  SHF.R.S32.HI R21, RZ, 0x6, R21 ;  /* 0x00000006ff157819 */ /* 0x000fc80000011415 */
[----:B------:R-:W-:-:S04]  /*d0f0*/  VIMNMX R213, R202, R21, !PT ;  /* 0x00000015cad57248 */ /* 0x000fc80007fe0100 */
[----:B------:R-:W-:-:S13]  /*d100*/  ISETP.GE.AND P3, PT, R12, R213, PT ;  /* 0x000000d50c00720c */ /* 0x000fda0003f66270 */
[----:B------:R-:W-:Y:S05]  /*d110*/  @!P3 BRA `(.L_x_2801) ;  /* 0x000000280028b947 */ /* 0x000fea0003800000 */
[----:B------:R-:W-:Y:S01]  /*d120*/  BSSY B0, `(.L_x_2802) ;  /* 0x0000286000007945 */ /* 0x000fe20003800000 */
.L_x_2821:
[----:B------:R-:W-:-:S05]  /*d130*/  VIADD R214, R18, 0x1 ;  /* 0x0000000112d67836 */ /* 0x000fca0000000000 */
[----:B------:R-:W-:-:S04]  /*d140*/  ISETP.NE.AND P3, PT, R214, 0x2, PT ;  /* 0x00000002d600780c */ /* 0x000fc80003f65270 */
[----:B------:R-:W-:Y:S02]  /*d150*/  SEL R20, RZ, 0x1, P3 ;  /* 0x00000001ff147807 */ /* 0x000fe40001800000 */
[----:B------:R-:W-:Y:S02]  /*d160*/  SEL R214, R214, RZ, P3 ;  /* 0x000000ffd6d67207 */ /* 0x000fe40001800000 */
[----:B------:R-:W-:Y:S01]  /*d170*/  LOP3.LUT R19, R19, R20, RZ, 0x3c, !PT ;  /* 0x0000001413137212 */ /* 0x000fe200078e3cff */
[----:B0-----:R-:W-:Y:S06]  /*d180*/  @!P0 BRA `(.L_x_2803) ;  /* 0x0000000000048947 */ /* 0x001fec0003800000 */
[----:B------:R-:W-:Y:S01]  /*d190*/  BPT.TRAP 0x1 ;  /* 0x000000040000795c */ /* 0x000fe20000300000 */
.L_x_2803:
[----:B------:R-:W-:Y:S01]  /*d1a0*/  IMAD R215, R214, 0x8, R2 ;  /* 0x00000008d6d77824 */ /* 0x000fe200078e0202 */
[----:B------:R-:W-:-:S04]  /*d1b0*/  SHF.L.U32 R216, R19, 0x1f, RZ ;  /* 0x0000001f13d87819 */ /* 0x000fc800000006ff */
[----:B------:R0:W1:Y:S01]  /*d1c0*/  SYNCS.PHASECHK.TRANS64.TRYWAIT P3, [R215+URZ+0x28c30], R216 ;  /* 0x028c30d8d70075a7 */ /* 0x000062000806017f */
[----:B------:R-:W-:Y:S05]  /*d1d0*/  @!P0 BRA `(.L_x_2804) ;  /* 0x0000000000048947 */ /* 0x000fea0003800000 */
[----:B------:R-:W-:Y:S01]  /*d1e0*/  BPT.TRAP 0x1 ;  /* 0x000000040000795c */ /* 0x000fe20000300000 */
.L_x_2804:
[----:B------:R-:W-:Y:S01]  /*d1f0*/  BSSY B2, `(.L_x_2805) ;  /* 0x0000006000027945 */ /* 0x000fe20003800000 */
[----:B------:R-:W-:Y:S02]  /*d200*/  IMAD R20, R214, 0x200, R13 ;  /* 0x00000200d6147824 */ /* 0x000fe400078e020d */
[----:B------:R-:W-:Y:S01]  /*d210*/  IMAD.MOV.U32 R21, RZ, RZ, 0x40000040 ;  /* 0x40000040ff157424 */ /* 0x000fe200078e00ff */
[----:B-1----:R-:W-:Y:S06]  /*d220*/  @P3 BRA `(.L_x_2806) ;  /* 0x0000000000083947 */ /* 0x002fec0003800000 */
[----:B------:R-:W1:Y:S02]  /*d230*/  SYNCS.PHASECHK.TRANS64.TRYWAIT P3, [R215+URZ+0x28c30], R216 ;  /* 0x028c30d8d70075a7 */ /* 0x000e64000806017f */
[----:B-1----:R-:W-:Y:S05]  /*d240*/  @!P3 BRA `(.L_x_2807) ;  /* 0x000001700078b947 */ /* 0x002fea0003800000 */
.L_x_2806:
[----:B------:R-:W-:Y:S05]  /*d250*/  BSYNC B2 ;  /* 0x0000000000027941 */ /* 0x000fea0003800000 */
.L_x_2805:
[C---:B------:R-:W-:Y:S01]  /*d260*/  R2UR UR6, R20.reuse ;  /* 0x00000000140672ca */ /* 0x040fe200000e0000 */
[----:B------:R-:W-:Y:S01]  /*d270*/  WARPGROUP.ARRIVE ;  /* 0x00000000000079c5 */ /* 0x000fe20000000000 */
[----:B------:R-:W-:Y:S01]  /*d280*/  R2UR UR7, R21 ;  /* 0x00000000150772ca */ /* 0x000fe200000e0000 */
[----:B------:R-:W-:Y:S01]  /*d290*/  VIADD R206, R20, 0x2 ;  /* 0x0000000214ce7836 */ /* 0x000fe20000000000 */
[----:B------:R-:W-:Y:S01]  /*d2a0*/  R2UR UR4, R4 ;  /* 0x00000000040472ca */ /* 0x000fe200000e0000 */
[----:B------:R-:W-:Y:S01]  /*d2b0*/  IMAD.MOV.U32 R207, RZ, RZ, 0x40000040 ;  /* 0x40000040ffcf7424 */ /* 0x000fe200078e00ff */
[----:B------:R-:W-:Y:S01]  /*d2c0*/  R2UR UR5, R5 ;  /* 0x00000000050572ca */ /* 0x000fe200000e0000 */
[----:B------:R-:W-:Y:S01]  /*d2d0*/  IMAD.MOV.U32 R21, RZ, RZ, 0x40000040 ;  /* 0x40000040ff157424 */ /* 0x000fe200078e00ff */
[----:B------:R-:W-:-:S06]  /*d2e0*/  UISETP.NE.AND UP0, UPT, UR48, URZ, UPT ;  /* 0x0000003f3000728c */ /* 0x000fcc000bf05270 */
[----:B------:R-:W-:-:S05]  /*d2f0*/  PLOP3.LUT P3, PT, PT, PT, UP0, 0x40, 0x0 ;  /* 0x000000000000781c */ /* 0x000fca0003f6e808 */
[----:B------:R-:W-:Y:S01]  /*d300*/  HGMMA.64x64x16.F32 R152, gdesc[UR4], RZ, !UPT, gsb0 ;  /* 0x00e00000049879f0 */ /* 0x000fe2000c0008ff */
        /* <DEDUP_REMOVED lines=12> */
[----:B------:R-:W-:Y:S02]  /*d3d0*/  R2UR UR7, R207 ;  /* 0x00000000cf0772ca */ /* 0x000fe400000e0000 */
[----:B------:R-:W-:Y:S02]  /*d3e0*/  R2UR UR4, R8 ;  /* 0x00000000080472ca */ /* 0x000fe400000e0000 */
[----:B------:R-:W-:Y:S01]  /*d3f0*/  R2UR UR5, R9 ;  /* 0x00000000090572ca */ /* 0x000fe200000e0000 */
[----:B------:R-:W-:Y:S02]  /*d400*/  WARPGROUP.DEPBAR.LE gsb0, 0x0 ;  /* 0x00008000000079c5 */ /* 0x000fe40000010000 */
[----:B------:R-:W-:-:S10]  /*d410*/  WARPGROUP.ARRIVE ;  /* 0x00000000000079c5 */ /* 0x000fd40000000000 */
[----:B------:R-:W-:Y:S01]  /*d420*/  HGMMA.64x64x16.F32 R152, gdesc[UR4], R152, gsb0 ;  /* 0x00e00000049879f0 */ /* 0x000fe20008000898 */
[----:B------:R-:W-:Y:S02]  /*d430*/  R2UR UR6, R20 ;  /* 0x00000000140672ca */ /* 0x000fe400000e0000 */
[----:B------:R-:W-:Y:S01]  /*d440*/  R2UR UR7, R21 ;  /* 0x00000000150772ca */ /* 0x000fe200000e0000 */
[----:B------:R-:W2:Y:S01]  /*d450*/  @P2 LDC R20, c[0x0][0x450] ;  /* 0x00011400ff142b82 */ /* 0x000ea20000000800 */
[----:B------:R-:W-:Y:S02]  /*d460*/  R2UR UR4, R6 ;  /* 0x00000000060472ca */ /* 0x000fe400000e0000 */
[----:B------:R-:W-:-:S05]  /*d470*/  R2UR UR5, R7 ;  /* 0x00000000070572ca */ /* 0x000fca00000e0000 */
[----:B------:R-:W3:Y:S02]  /*d480*/  @P2 LDC R21, c[0x0][0x44c] ;  /* 0x00011300ff152b82 */ /* 0x000ee40000000800 */
[----:B---3--:R-:W-:-:S05]  /*d490*/  @P2 IMAD.HI.U32 R21, R206, R21, RZ ;  /* 0x00000015ce152227 */ /* 0x008fca00078e00ff */
[----:B--2---:R-:W-:Y:S01]  /*d4a0*/  @P2 SHF.R.U32.HI R206, RZ, R20, R21 ;  /* 0x00000014ffce2219 */ /* 0x004fe20000011615 */
[----:B------:R-:W-:-:S04]  /*d4b0*/  @!P1 VIADD R20, R215, 0x28c40 ;  /* 0x00028c40d7149836 */ /* 0x000fc80000000000 */
[----:B------:R-:W2:Y:S01]  /*d4c0*/  SHFL.IDX PT, R234, R206, RZ, 0x1c1f ;  /* 0x001c1fffceea7589 */ /* 0x000ea200000e0000 */
[----:B------:R-:W-:Y:S01]  /*d4d0*/  @!P1 PRMT R20, RZ, 0x654, R20 ;  /* 0x00000654ff149816 */ /* 0x000fe20000000014 */
        /* <DEDUP_REMOVED lines=30> */
[----:B------:R-:W-:-:S02]  /*d6c0*/  IMAD.SHL.U32 R178, R12, 0x40, RZ ;  /* 0x000000400cb27824 */ /* 0x000fc400078e00ff */
[----:B------:R-:W-:Y:S01]  /*d6d0*/  FMUL.FTZ R152, R152, UR44 ;  /* 0x0000002c98987c20 */ /* 0x000fe20008410000 */
[----:B------:R-:W-:Y:S01]  /*d6e0*/  FMUL.FTZ R169, R169, UR44 ;  /* 0x0000002ca9a97c20 */ /* 0x000fe20008410000 */
[----:B------:R-:W-:Y:S01]  /*d6f0*/  FMUL.FTZ R177, R177, UR44 ;  /* 0x0000002cb1b17c20 */ /* 0x000fe20008410000 */
[----:B------:R-:W-:Y:S01]  /*d700*/  FMUL.FTZ R180, R181, UR44 ;  /* 0x0000002cb5b47c20 */ /* 0x000fe20008410000 */
[----:B------:R-:W-:Y:S01]  /*d710*/  FMUL.FTZ R175, R182, UR44 ;  /* 0x0000002cb6af7c20 */ /* 0x000fe20008410000 */
[----:B------:R-:W-:Y:S01]  /*d720*/  FMUL.FTZ R176, R183, UR44 ;  /* 0x0000002cb7b07c20 */ /* 0x000fe20008410000 */
[----:B------:R-:W-:Y:S01]  /*d730*/  IADD3 R183, -R186, 0x1, -R178 ;  /* 0x00000001bab77810 */ /* 0x000fe20007ffe9b2 */
[----:B------:R-:W3:Y:S01]  /*d740*/  MUFU.TANH R152, R152 ;  /* 0x0000009800987308 */ /* 0x000ee20000002400 */
[----:B------:R4:W-:Y:S02]  /*d750*/  @!P1 SYNCS.ARRIVE.TRANS64.RED.A1T0 RZ, [R20+URZ], RZ ;  /* 0x000000ff14ff99a7 */ /* 0x0009e4000810043f */
[----:B------:R-:W-:-:S05]  /*d760*/  IADD3 R183, -R22, R183, R23 ;  /* 0x000000b716b77210 */ /* 0x000fca0007ffe117 */
[----:B------:R-:W0:Y:S01]  /*d770*/  MUFU.TANH R207, R207 ;  /* 0x000000cf00cf7308 */ /* 0x000e220000002400 */
[C---:B------:R-:W-:Y:S02]  /*d780*/  VIADD R233, R183.reuse, UR41 ;  /* 0x00000029b7e97c36 */ /* 0x040fe40008000000 */
[----:B------:R-:W-:Y:S02]  /*d790*/  VIADD R183, R183, UR45 ;  /* 0x0000002db7b77c36 */ /* 0x000fe40008000000 */
[C---:B--2---:R-:W-:Y:S02]  /*d7a0*/  IMAD.IADD R182, R234.reuse, 0x1, R233 ;  /* 0x00000001eab67824 */ /* 0x044fe400078e02e9 */
        /* <DEDUP_REMOVED lines=31> */
[----:B--234-:R-:W-:Y:S05]  /*d9a0*/  @P3 BRA `(.L_x_2808) ;  /* 0x0000000000583947 */ /* 0x01cfea0003800000 */
[----:B------:R-:W-:Y:S01]  /*d9b0*/  IADD3 R234, -R22, R23, R234 ;  /* 0x0000001716ea7210 */ /* 0x000fe20007ffe1ea */
[----:B------:R-:W-:Y:S03]  /*d9c0*/  BSSY B2, `(.L_x_2809) ;  /* 0x0000010000027945 */ /* 0x000fe60003800000 */
        /* <DEDUP_REMOVED lines=10> */
.L_x_2810:
[----:B------:R-:W-:-:S05]  /*da70*/  IMAD.U32 R235, RZ, RZ, UR40 ;  /* 0x00000028ffeb7e24 */ /* 0x000fca000f8e00ff */
[----:B------:R-:W-:-:S13]  /*da80*/  ISETP.NE.AND P3, PT, R235, 0x1, PT ;  /* 0x00000001eb00780c */ /* 0x000fda0003f65270 */
[----:B------:R-:W2:Y:S02]  /*da90*/  @P3 LDC.64 R20, c[0x0][0x9e8] ;  /* 0x00027a00ff143b82 */ /* 0x000ea40000000a00 */
[----:B--2---:R-:W-:-:S05]  /*daa0*/  @P3 IMAD.HI.U32 R20, R234, R20, RZ ;  /* 0x00000014ea143227 */ /* 0x004fca00078e00ff */
[----:B------:R-:W-:-:S07]  /*dab0*/  @P3 SHF.R.U32.HI R234, RZ, R21, R20 ;  /* 0x00000015ffea3219 */ /* 0x000fce0000011614 */
.L_x_2811:
[----:B------:R-:W-:Y:S05]  /*dac0*/  BSYNC B2 ;  /* 0x0000000000027941 */ /* 0x000fea0003800000 */
.L_x_2809:
[----:B------:R-:W-:-:S04]  /*dad0*/  IMAD R234, R234, R235, -R178 ;  /* 0x000000ebeaea7224 */ /* 0x000fc800078e0ab2 */
[----:B------:R-:W-:-:S05]  /*dae0*/  IMAD.IADD R234, R234, 0x1, -R186 ;  /* 0x00000001eaea7824 */ /* 0x000fca00078e0aba */
[----:B------:R-:W-:Y:S02]  /*daf0*/  VIMNMX R181, R181, R234, !PT ;  /* 0x000000eab5b57248 */ /* 0x000fe40007fe0100 */
[----:B------:R-:W-:-:S07]  /*db00*/  VIADDMNMX R182, R234, R235, R182, PT ;  /* 0x000000ebeab67246 */ /* 0x000fce00038001b6 */
.L_x_2808:
[----:B------:R-:W-:Y:S01]  /*db10*/  ISETP.GT.AND P3, PT, R12, -0x1, PT ;  /* 0xffffffff0c00780c */ /* 0x000fe20003f64270 */
[----:B------:R-:W2:Y:S01]  /*db20*/  SHFL.IDX PT, R206, R206, 0x1, 0x1c1f ;  /* 0x003c1f00cece7f89 */ /* 0x000ea200000e0000 */
[----:B------:R-:W-:Y:S02]  /*db30*/  UISETP.NE.AND UP0, UPT, UR48, URZ, UPT ;  /* 0x0000003f3000728c */ /* 0x000fe4000bf05270 */
[C---:B------:R-:W-:Y:S02]  /*db40*/  ISETP.GT.AND P4, PT, R181.reuse, RZ, P3 ;  /* 0x000000ffb500720c */ /* 0x040fe40001f84270 */
[C---:B------:R-:W-:Y:S02]  /*db50*/  ISETP.GT.AND P6, PT, R181.reuse, 0x8, P3 ;  /* 0x00000008b500780c */ /* 0x040fe40001fc4270 */
[----:B------:R-:W-:Y:S02]  /*db60*/  ISETP.LT.OR P5, PT, R182, 0x1, P4 ;  /* 0x00000001b600780c */ /* 0x000fe400027a1670 */
[----:B------:R-:W-:-:S02]  /*db70*/  ISETP.GT.AND P4, PT, R181, 0x1, P3 ;  /* 0x00000001b500780c */ /* 0x000fc40001f84270 */
[----:B------:R-:W-:Y:S02]  /*db80*/  FSEL R152, R152, -INF , !P5 ;  /* 0xff80000098987808 */ /* 0x000fe40006800000 */
[C---:B------:R-:W-:Y:S02]  /*db90*/  ISETP.LT.OR P4, PT, R182.reuse, 0x2, P4 ;  /* 0x00000002b600780c */ /* 0x040fe40002781670 */
[----:B------:R-:W-:Y:S02]  /*dba0*/  ISETP.GT.AND P5, PT, R181, 0x9, P3 ;  /* 0x00000009b500780c */ /* 0x000fe40001fa4270 */
[----:B0-----:R-:W-:Y:S02]  /*dbb0*/  FSEL R207, R207, -INF , !P4 ;  /* 0xff800000cfcf7808 */ /* 0x001fe40006000000 */
[----:B------:R-:W-:Y:S02]  /*dbc0*/  ISETP.GT.AND P4, PT, R181, 0x10, P3 ;  /* 0x00000010b500780c */ /* 0x000fe40001f84270 */
[----:B------:R-:W-:-:S02]  /*dbd0*/  ISETP.LT.OR P6, PT, R182, 0x9, P6 ;  /* 0x00000009b600780c */ /* 0x000fc400037c1670 */
[C---:B------:R-:W-:Y:S01]  /*dbe0*/  ISETP.LT.OR P4, PT, R182.reuse, 0x11, P4 ;  /* 0x00000011b600780c */ /* 0x040fe20002781670 */
[--C-:B--2---:R-:W-:Y:S01]  /*dbf0*/  IMAD.IADD R233, R233, 0x1, R206.reuse ;  /* 0x00000001e9e97824 */ /* 0x104fe200078e02ce */
[----:B------:R-:W-:Y:S01]  /*dc00*/  ISETP.LT.OR P5, PT, R182, 0xa, P5 ;  /* 0x0000000ab600780c */ /* 0x000fe20002fa1670 */
[----:B------:R-:W-:Y:S01]  /*dc10*/  IMAD.IADD R183, R183, 0x1, R206 ;  /* 0x00000001b7b77824 */ /* 0x000fe200078e02ce */
[----:B------:R-:W-:Y:S02]  /*dc20*/  FSEL R159, R159, -INF , !P4 ;  /* 0xff8000009f9f7808 */ /* 0x000fe40006000000 */
[----:B------:R-:W-:Y:S02]  /*dc30*/  ISETP.GT.AND P4, PT, R181, 0x19, P3 ;  /* 0x00000019b500780c */ /* 0x000fe40001f84270 */
[----:B------:R-:W-:Y:S02]  /*dc40*/  FSEL R230, R230, -INF , !P6 ;  /* 0xff800000e6e67808 */ /* 0x000fe40007000000 */
[----:B------:R-:W-:-:S02]  /*dc50*/  ISETP.LT.OR P4, PT, R182, 0x1a, P4 ;  /* 0x0000001ab600780c */ /* 0x000fc40002781670 */
[----:B------:R-:W-:Y:S02]  /*dc60*/  FSEL R231, R231, -INF , !P5 ;  /* 0xff800000e7e77808 */ /* 0x000fe40006800000 */
[C---:B------:R-:W-:Y:S02]  /*dc70*/  ISETP.GT.AND P6, PT, R181.reuse, 0x11, P3 ;  /* 0x00000011b500780c */ /* 0x040fe40001fc4270 */
[C---:B------:R-:W-:Y:S02]  /*dc80*/  ISETP.GT.AND P5, PT, R181.reuse, 0x18, P3 ;  /* 0x00000018b500780c */ /* 0x040fe40001fa4270 */
[----:B------:R-:W-:Y:S02]  /*dc90*/  FSEL R164, R164, -INF , !P4 ;  /* 0xff800000a4a47808 */ /* 0x000fe40006000000 */
[----:B------:R-:W-:Y:S02]  /*dca0*/  ISETP.GT.AND P4, PT, R181, 0x28, P3 ;  /* 0x00000028b500780c */ /* 0x000fe40001f84270 */
[----:B------:R-:W-:-:S02]  /*dcb0*/  ISETP.LT.OR P6, PT, R182, 0x12, P6 ;  /* 0x00000012b600780c */ /* 0x000fc400037c1670 */
[C---:B------:R-:W-:Y:S02]  /*dcc0*/  ISETP.LT.OR P5, PT, R182.reuse, 0x19, P5 ;  /* 0x00000019b600780c */ /* 0x040fe40002fa1670 */
[----:B------:R-:W-:Y:S02]  /*dcd0*/  ISETP.LT.OR P4, PT, R182, 0x29, P4 ;  /* 0x00000029b600780c */ /* 0x000fe40002781670 */
[----:B------:R-:W-:Y:S02]  /*dce0*/  FSEL R232, R232, -INF , !P6 ;  /* 0xff800000e8e87808 */ /* 0x000fe40007000000 */
[----:B------:R-:W-:Y:S02]  /*dcf0*/  FSEL R163, R163, -INF , !P5 ;  /* 0xff800000a3a37808 */ /* 0x000fe40006800000 */
[C---:B------:R-:W-:Y:S02]  /*dd00*/  ISETP.GT.AND P6, PT, R181.reuse, 0x20, P3 ;  /* 0x00000020b500780c */ /* 0x040fe40001fc4270 */
[----:B------:R-:W-:-:S02]  /*dd10*/  ISETP.GT.AND P5, PT, R181, 0x21, P3 ;  /* 0x00000021b500780c */ /* 0x000fc40001fa4270 */
[----:B------:R-:W-:Y:S02]  /*dd20*/  FSEL R171, R171, -INF , !P4 ;  /* 0xff800000abab7808 */ /* 0x000fe40006000000 */
[----:B------:R-:W-:Y:S02]  /*dd30*/  ISETP.GT.AND P4, PT, R181, 0x31, P3 ;  /* 0x00000031b500780c */ /* 0x000fe40001f84270 */
[C---:B------:R-:W-:Y:S02]  /*dd40*/  ISETP.LT.OR P6, PT, R182.reuse, 0x21, P6 ;  /* 0x00000021b600780c */ /* 0x040fe400037c1670 */
[C---:B------:R-:W-:Y:S02]  /*dd50*/  ISETP.LT.OR P5, PT, R182.reuse, 0x22, P5 ;  /* 0x00000022b600780c */ /* 0x040fe40002fa1670 */
[----:B------:R-:W-:Y:S02]  /*dd60*/  ISETP.LT.OR P4, PT, R182, 0x32, P4 ;  /* 0x00000032b600780c */ /* 0x000fe40002781670 */
[----:B------:R-:W-:-:S02]  /*dd70*/  FSEL R166, R166, -INF , !P6 ;  /* 0xff800000a6a67808 */ /* 0x000fc40007000000 */
[----:B------:R-:W-:Y:S02]  /*dd80*/  FSEL R169, R169, -INF , !P5 ;  /* 0xff800000a9a97808 */ /* 0x000fe40006800000 */
[C---:B------:R-:W-:Y:S02]  /*dd90*/  ISETP.GT.AND P6, PT, R181.reuse, 0x29, P3 ;  /* 0x00000029b500780c */ /* 0x040fe40001fc4270 */
[----:B------:R-:W-:Y:S02]  /*dda0*/  ISETP.GT.AND P5, PT, R181, 0x30, P3 ;  /* 0x00000030b500780c */ /* 0x000fe40001fa4270 */
[----:B------:R-:W-:Y:S02]  /*ddb0*/  FSEL R177, R177, -INF , !P4 ;  /* 0xff800000b1b17808 */ /* 0x000fe40006000000 */
[----:B------:R-:W-:Y:S02]  /*ddc0*/  PLOP3.LUT P4, PT, PT, PT, UP0, 0x40, 0x0 ;  /* 0x000000000000781c */ /* 0x000fe40003f8e808 */
[----:B------:R-:W-:-:S02]  /*ddd0*/  ISETP.LT.OR P6, PT, R182, 0x2a, P6 ;  /* 0x0000002ab600780c */ /* 0x000fc400037c1670 */
[----:B------:R-:W-:Y:S02]  /*dde0*/  ISETP.LT.OR P5, PT, R182, 0x31, P5 ;  /* 0x00000031b600780c */ /* 0x000fe40002fa1670 */
[----:B------:R-:W-:Y:S02]  /*ddf0*/  FSEL R172, R172, -INF , !P6 ;  /* 0xff800000acac7808 */ /* 0x000fe40007000000 */
[----:B------:R-:W-:Y:S02]  /*de00*/  FSEL R174, R174, -INF , !P5 ;  /* 0xff800000aeae7808 */ /* 0x000fe40006800000 */
[C---:B------:R-:W-:Y:S02]  /*de10*/  ISETP.GT.AND P6, PT, R181.reuse, 0x38, P3 ;  /* 0x00000038b500780c */ /* 0x040fe40001fc4270 */
[----:B------:R-:W-:Y:S02]  /*de20*/  ISETP.GT.AND P5, PT, R181, 0x39, P3 ;  /* 0x00000039b500780c */ /* 0x000fe40001fa4270 */
[----:B------:R-:W-:-:S02]  /*de30*/  ISETP.LT.OR P6, PT, R182, 0x39, P6 ;  /* 0x00000039b600780c */ /* 0x000fc400037c1670 */
[----:B------:R-:W-:Y:S02]  /*de40*/  ISETP.LT.OR P5, PT, R182, 0x3a, P5 ;  /* 0x0000003ab600780c */ /* 0x000fe40002fa1670 */
[----:B------:R-:W-:Y:S02]  /*de50*/  FSEL R179, R179, -INF , !P6 ;  /* 0xff800000b3b37808 */ /* 0x000fe40007000000 */
[----:B------:R-:W-:Y:S01]  /*de60*/  FSEL R180, R180, -INF , !P5 ;  /* 0xff800000b4b47808 */ /* 0x000fe20006800000 */
[----:B------:R-:W-:Y:S08]  /*de70*/  @P4 BRA `(.L_x_2812) ;  /* 0x0000000000584947 */ /* 0x000ff00003800000 */
[----:B------:R-:W-:Y:S01]  /*de80*/  IADD3 R206, -R22, R23, R206 ;  /* 0x0000001716ce7210 */ /* 0x000fe20007ffe1ce */
[----:B------:R-:W-:Y:S03]  /*de90*/  BSSY B2, `(.L_x_2813) ;  /* 0x0000010000027945 */ /* 0x000fe60003800000 */
        /* <DEDUP_REMOVED lines=10> */
.L_x_2814:
[----:B------:R-:W-:-:S05]  /*df40*/  IMAD.U32 R181, RZ, RZ, UR40 ;  /* 0x00000028ffb57e24 */ /* 0x000fca000f8e00ff */
[----:B------:R-:W-:-:S13]  /*df50*/  ISETP.NE.AND P4, PT, R181, 0x1, PT ;  /* 0x00000001b500780c */ /* 0x000fda0003f85270 */
[----:B------:R-:W0:Y:S02]  /*df60*/  @P4 LDC.64 R20, c[0x0][0x9e8] ;  /* 0x00027a00ff144b82 */ /* 0x000e240000000a00 */
[----:B0-----:R-:W-:-:S05]  /*df70*/  @P4 IMAD.HI.U32 R20, R206, R20, RZ ;  /* 0x00000014ce144227 */ /* 0x001fca00078e00ff */
[----:B------:R-:W-:-:S07]  /*df80*/  @P4 SHF.R.U32.HI R206, RZ, R21, R20 ;  /* 0x00000015ffce4219 */ /* 0x000fce0000011614 */
.L_x_2815:
[----:B------:R-:W-:Y:S05]  /*df90*/  BSYNC B2 ;  /* 0x0000000000027941 */ /* 0x000fea0003800000 */
.L_x_2813:
[----:B------:R-:W-:-:S04]  /*dfa0*/  IMAD R178, R206, R181, -R178 ;  /* 0x000000b5ceb27224 */ /* 0x000fc800078e0ab2 */
[----:B------:R-:W-:-:S05]  /*dfb0*/  IMAD.IADD R178, R178, 0x1, -R186 ;  /* 0x00000001b2b27824 */ /* 0x000fca00078e0aba */
[----:B------:R-:W-:Y:S02]  /*dfc0*/  VIMNMX R183, R183, R178, !PT ;  /* 0x000000b2b7b77248 */ /* 0x000fe40007fe0100 */
[----:B------:R-:W-:-:S07]  /*dfd0*/  VIADDMNMX R233, R178, R181, R233, PT ;  /* 0x000000b5b2e97246 */ /* 0x000fce00038001e9 */
.L_x_2812:
        /* <DEDUP_REMOVED lines=19> */
[----:B------:R-:W-:Y:S02]  /*e110*/  ISETP.GT.AND P6, PT, R183, RZ, P3 ;  /* 0x000000ffb700720c */ /* 0x000fe40001fc4270 */
        /* <DEDUP_REMOVED lines=9> */
[----:B------:R-:W-:-:S02]  /*e1b0*/  FSEL R154, R154, -INF , !P5 ;  /* 0xff8000009a9a7808 */ /* 0x000fc40006800000 */
[----:B------:R-:W-:Y:S02]  /*e1c0*/  FMNMX.FTZ R20, R180, R20, !PT ;  /* 0x00000014b4147209 */ /* 0x000fe40007810000 */
[C---:B------:R-:W-:Y:S02]  /*e1d0*/  ISETP.GT.AND P5, PT, R183.reuse, 0x10, P3 ;  /* 0x00000010b700780c */ /* 0x040fe40001fa4270 */
[----:B------:R-:W-:Y:S01]  /*e1e0*/  ISETP.GT.AND P6, PT, R183, 0x38, P3 ;  /* 0x00000038b700780c */ /* 0x000fe20001fc4270 */
[----:B------:R-:W0:Y:S01]  /*e1f0*/  SHFL.BFLY PT, R21, R20, 0x2, 0x1f ;  /* 0x0c401f0014157f89 */ /* 0x000e2200000e0000 */
[C---:B------:R-:W-:Y:S02]  /*e200*/  ISETP.LT.OR P5, PT, R233.reuse, 0x11, P5 ;  /* 0x00000011e900780c */ /* 0x040fe40002fa1670 */
[----:B------:R-:W-:Y:S02]  /*e210*/  ISETP.LT.OR P6, PT, R233, 0x39, P6 ;  /* 0x00000039e900780c */ /* 0x000fe400037c1670 */
[----:B------:R-:W-:-:S02]  /*e220*/  FSEL R157, R157, -INF , !P5 ;  /* 0xff8000009d9d7808 */ /* 0x000fc40006800000 */
[----:B------:R-:W-:Y:S02]  /*e230*/  ISETP.GT.AND P5, PT, R183, 0x19, P3 ;  /* 0x00000019b700780c */ /* 0x000fe40001fa4270 */
[----:B------:R-:W-:Y:S02]  /*e240*/  FSEL R175, R175, -INF , !P6 ;  /* 0xff800000afaf7808 */ /* 0x000fe40007000000 */
[----:B------:R-:W-:-:S04]  /*e250*/  ISETP.LT.OR P5, PT, R233, 0x1a, P5 ;  /* 0x0000001ae900780c */ /* 0x000fc80002fa1670 */
[----:B------:R-:W-:Y:S02]  /*e260*/  FSEL R161, R161, -INF , !P5 ;  /* 0xff800000a1a17808 */ /* 0x000fe40006800000 */
[----:B------:R-:W-:-:S04]  /*e270*/  ISETP.GT.AND P5, PT, R183, 0x28, P3 ;  /* 0x00000028b700780c */ /* 0x000fc80001fa4270 */
[----:B------:R-:W-:Y:S02]  /*e280*/  ISETP.LT.OR P5, PT, R233, 0x29, P5 ;  /* 0x00000029e900780c */ /* 0x000fe40002fa1670 */
[----:B0-----:R-:W-:Y:S02]  /*e290*/  FMNMX.FTZ R21, R20, R21, !PT ;  /* 0x0000001514157209 */ /* 0x001fe40007810000 */
[----:B------:R-:W-:Y:S02]  /*e2a0*/  FSEL R167, R167, -INF , !P5 ;  /* 0xff800000a7a77808 */ /* 0x000fe40006800000 */
[----:B------:R-:W-:Y:S01]  /*e2b0*/  ISETP.GT.AND P5, PT, R183, 0x30, P3 ;  /* 0x00000030b700780c */ /* 0x000fe20001fa4270 */
[----:B------:R-:W0:Y:S03]  /*e2c0*/  SHFL.BFLY PT, R20, R21, 0x1, 0x1f ;  /* 0x0c201f0015147f89 */ /* 0x000e2600000e0000 */
[----:B------:R-:W-:-:S04]  /*e2d0*/  ISETP.LT.OR P5, PT, R233, 0x31, P5 ;  /* 0x00000031e900780c */ /* 0x000fc80002fa1670 */
[----:B------:R-:W-:Y:S02]  /*e2e0*/  FSEL R170, R170, -INF , !P5 ;  /* 0xff800000aaaa7808 */ /* 0x000fe40006800000 */
[----:B0-----:R-:W-:Y:S01]  /*e2f0*/  FMNMX.FTZ R21, R21, R20, !PT ;  /* 0x0000001415157209 */ /* 0x001fe20007810000 */
[----:B------:R-:W-:-:S03]  /*e300*/  IMAD.U32 R20, RZ, RZ, UR39 ;  /* 0x00000027ff147e24 */ /* 0x000fc6000f8e00ff */
[----:B------:R-:W-:-:S04]  /*e310*/  FSETP.NEU.FTZ.AND P4, PT, R21, -INF , PT ;  /* 0xff8000001500780b */ /* 0x000fc80003f9d000 */
[----:B------:R-:W-:-:S05]  /*e320*/  FSEL R178, R21, RZ, P4 ;  /* 0x000000ff15b27208 */ /* 0x000fca0002000000 */
[----:B------:R-:W-:Y:S01]  /*e330*/  FADD.FTZ R178, -R178, R14 ;  /* 0x0000000eb2b27221 */ /* 0x000fe20000010100 */
[----:B------:R-:W-:-:S05]  /*e340*/  FMUL.FTZ R14, R21, R20 ;  /* 0x00000014150e7220 */ /* 0x000fca0000410000 */
[----:B------:R-:W-:Y:S02]  /*e350*/  FSEL R14, R14, RZ, P4 ;  /* 0x000000ff0e0e7208 */ /* 0x000fe40002000000 */
[----:B------:R-:W-:-:S03]  /*e360*/  ISETP.GT.AND P4, PT, R183, 0x8, P3 ;  /* 0x00000008b700780c */ /* 0x000fc60001f84270 */
[-CC-:B------:R-:W-:Y:S01]  /*e370*/  FFMA.FTZ R152, R152, R20.reuse, -R14.reuse ;  /* 0x0000001498987223 */ /* 0x180fe2000001080e */
[----:B------:R-:W-:Y:S01]  /*e380*/  ISETP.LT.OR P4, PT, R233, 0x9, P4 ;  /* 0x00000009e900780c */ /* 0x000fe20002781670 */
[-CC-:B------:R-:W-:Y:S01]  /*e390*/  FFMA.FTZ R207, R207, R20.reuse, -R14.reuse ;  /* 0x00000014cfcf7223 */ /* 0x180fe2000001080e */
[-CC-:B------:R-:W-:Y:S01]  /*e3a0*/  FFMA.FTZ R230, R230, R20.reuse, -R14.reuse ;  /* 0x00000014e6e67223 */ /* 0x180fe2000001080e */
[-CC-:B------:R-:W-:Y:S01]  /*e3b0*/  FFMA.FTZ R231, R231, R20.reuse, -R14.reuse ;  /* 0x00000014e7e77223 */ /* 0x180fe2000001080e */
[----:B------:R-:W-:Y:S01]  /*e3c0*/  FSEL R155, R155, -INF , !P4 ;  /* 0xff8000009b9b7808 */ /* 0x000fe20006000000 */
[-CC-:B------:R-:W-:Y:S01]  /*e3d0*/  FFMA.FTZ R159, R159, R20.reuse, -R14.reuse ;  /* 0x000000149f9f7223 */ /* 0x180fe2000001080e */
[----:B------:R-:W-:Y:S01]  /*e3e0*/  ISETP.GT.AND P4, PT, R183, 0x11, P3 ;  /* 0x00000011b700780c */ /* 0x000fe20001f84270 */
[-CC-:B------:R-:W-:Y:S01]  /*e3f0*/  FFMA.FTZ R232, R232, R20.reuse, -R14.reuse ;  /* 0x00000014e8e87223 */ /* 0x180fe2000001080e */
[-CC-:B------:R-:W-:Y:S01]  /*e400*/  FFMA.FTZ R163, R163, R20.reuse, -R14.reuse ;  /* 0x00000014a3a37223 */ /* 0x180fe2000001080e */
        /* <DEDUP_REMOVED lines=12> */
[-C--:B------:R-:W-:Y:S01]  /*e4d0*/  FFMA.FTZ R180, R180, R20.reuse, -R14 ;  /* 0x00000014b4b47223 */ /* 0x080fe2000001080e */
[----:B------:R-:W-:Y:S01]  /*e4e0*/  FMUL.FTZ R14, R178, R20 ;  /* 0x00000014b20e7220 */ /* 0x000fe20000410000 */
[----:B------:R-:W-:Y:S01]  /*e4f0*/  MUFU.EX2 R152, R152 ;  /* 0x0000009800987308 */ /* 0x000fe20000000800 */
[----:B------:R-:W-:-:S02]  /*e500*/  FSEL R162, R162, -INF , !P4 ;  /* 0xff800000a2a27808 */ /* 0x000fc40006000000 */
[----:B------:R-:W-:-:S04]  /*e510*/  ISETP.GT.AND P4, PT, R183, 0x29, P3 ;  /* 0x00000029b700780c */ /* 0x000fc80001f84270 */
[----:B------:R-:W-:Y:S01]  /*e520*/  ISETP.LT.OR P4, PT, R233, 0x2a, P4 ;  /* 0x0000002ae900780c */ /* 0x000fe20002781670 */
[----:B------:R-:W0:Y:S03]  /*e530*/  MUFU.EX2 R14, R14 ;  /* 0x0000000e000e7308 */ /* 0x000e260000000800 */
[----:B------:R-:W-:Y:S02]  /*e540*/  FSEL R178, R168, -INF , !P4 ;  /* 0xff800000a8b27808 */ /* 0x000fe40006000000 */
[----:B------:R-:W-:Y:S02]  /*e550*/  FMNMX.FTZ R168, R153, R15, !PT ;  /* 0x0000000f99a87209 */ /* 0x000fe40007810000 */
[----:B------:R-:W-:Y:S01]  /*e560*/  ISETP.GT.AND P4, PT, R183, 0x31, P3 ;  /* 0x00000031b700780c */ /* 0x000fe20001f84270 */
[----:B------:R-:W2:Y:S01]  /*e570*/  MUFU.EX2 R207, R207 ;  /* 0x000000cf00cf7308 */ /* 0x000ea20000000800 */
[----:B------:R-:W-:-:S02]  /*e580*/  FMNMX.FTZ R168, R154, R168, !PT ;  /* 0x000000a89aa87209 */ /* 0x000fc40007810000 */
[----:B------:R-:W-:Y:S02]  /*e590*/  ISETP.LT.OR P4, PT, R233, 0x32, P4 ;  /* 0x00000032e900780c */ /* 0x000fe40002781670 */
[----:B------:R-:W-:Y:S02]  /*e5a0*/  FMNMX.FTZ R168, R155, R168, !PT ;  /* 0x000000a89ba87209 */ /* 0x000fe40007810000 */
[----:B------:R-:W-:Y:S01]  /*e5b0*/  ISETP.GT.AND P3, PT, R183, 0x39, P3 ;  /* 0x00000039b700780c */ /* 0x000fe20001f64270 */
[----:B------:R-:W3:Y:S01]  /*e5c0*/  MUFU.EX2 R230, R230 ;  /* 0x000000e600e67308 */ /* 0x000ee20000000800 */
[----:B------:R-:W-:Y:S01]  /*e5d0*/  FMNMX.FTZ R168, R156, R168, !PT ;  /* 0x000000a89ca87209 */ /* 0x000fe20007810000 */
[----:B0-----:R-:W-:Y:S01]  /*e5e0*/  FFMA.FTZ R0, R14, R0, R152 ;  /* 0x000000000e007223 */ /* 0x001fe20000010098 */
[----:B------:R-:W-:Y:S01]  /*e5f0*/  FSEL R173, R173, -INF , !P4 ;  /* 0xff800000adad7808 */ /* 0x000fe20006000000 */
[----:B------:R-:W-:Y:S01]  /*e600*/  FMUL.FTZ R24, R24, R14 ;  /* 0x0000000e18187220 */ /* 0x000fe20000410000 */
[----:B------:R-:W-:Y:S01]  /*e610*/  FMNMX.FTZ R168, R157, R168, !PT ;  /* 0x000000a89da87209 */ /* 0x000fe20007810000 */
[----:B------:R-:W-:Y:S01]  /*e620*/  FMUL.FTZ R25, R25, R14 ;  /* 0x0000000e19197220 */ /* 0x000fe20000410000 */
[----:B------:R-:W-:Y:S01]  /*e630*/  ISETP.LT.OR P3, PT, R233, 0x3a, P3 ;  /* 0x0000003ae900780c */ /* 0x000fe20001f61670 */
[----:B------:R-:W0:Y:S01]  /*e640*/  MUFU.EX2 R231, R231 ;  /* 0x000000e700e77308 */ /* 0x000e220000000800 */
[----:B------:R-:W-:Y:S01]  /*e650*/  FMNMX.FTZ R168, R158, R168, !PT ;  /* 0x000000a89ea87209 */ /* 0x000fe20007810000 */
[----:B--2---:R-:W-:Y:S01]  /*e660*/  FADD.FTZ R0, R207, R0 ;  /* 0x00000000cf007221 */ /* 0x004fe20000010000 */
[----:B------:R-:W-:Y:S01]  /*e670*/  FSEL R176, R176, -INF , !P3 ;  /* 0xff800000b0b07808 */ /* 0x000fe20005800000 */
[----:B------:R-:W-:Y:S01]  /*e680*/  FMUL.FTZ R28, R28, R14 ;  /* 0x0000000e1c1c7220 */ /* 0x000fe20000410000 */
[----:B------:R-:W-:Y:S01]  /*e690*/  FMNMX.FTZ R168, R160, R168, !PT ;  /* 0x000000a8a0a87209 */ /* 0x000fe20007810000 */
[----:B------:R-:W-:Y:S01]  /*e6a0*/  FMUL.FTZ R29, R29, R14 ;  /* 0x0000000e1d1d7220 */ /* 0x000fe20000410000 */
[----:B------:R-:W-:Y:S01]  /*e6b0*/  ISETP.NE.AND P3, PT, R194, RZ, PT ;  /* 0x000000ffc200720c */ /* 0x000fe20003f65270 */
[----:B------:R-:W2:Y:S01]  /*e6c0*/  MUFU.EX2 R159, R159 ;  /* 0x0000009f009f7308 */ /* 0x000ea20000000800 */
[----:B------:R-:W-:Y:S01]  /*e6d0*/  FMNMX.FTZ R168, R161, R168, !PT ;  /* 0x000000a8a1a87209 */ /* 0x000fe20007810000 */
[----:B---3--:R-:W-:Y:S01]  /*e6e0*/  FADD.FTZ R0, R230, R0 ;  /* 0x00000000e6007221 */ /* 0x008fe20000010000 */
[----:B------:R-:W-:Y:S01]  /*e6f0*/  F2FP.F16.F32.PACK_AB R152, R207, R152 ;  /* 0x00000098cf98723e */ /* 0x000fe200000000ff */
[----:B------:R-:W-:Y:S01]  /*e700*/  FMUL.FTZ R32, R32, R14 ;  /* 0x0000000e20207220 */ /* 0x000fe20000410000 */
[----:B------:R-:W-:Y:S01]  /*e710*/  FMNMX.FTZ R168, R162, R168, !PT ;  /* 0x000000a8a2a87209 */ /* 0x000fe20007810000 */
[-C--:B------:R-:W-:Y:S01]  /*e720*/  FMUL.FTZ R33, R33, R14.reuse ;  /* 0x0000000e21217220 */ /* 0x080fe20000410000 */
[----:B------:R-:W-:Y:S01]  /*e730*/  FMUL.FTZ R36, R36, R14 ;  /* 0x0000000e24247220 */ /* 0x000fe20000410000 */
[----:B------:R-:W3:Y:S01]  /*e740*/  MUFU.EX2 R232, R232 ;  /* 0x000000e800e87308 */ /* 0x000ee20000000800 */
[----:B------:R-:W-:Y:S01]  /*e750*/  FMNMX.FTZ R168, R165, R168, !PT ;  /* 0x000000a8a5a87209 */ /* 0x000fe20007810000 */
[----:B0-----:R-:W-:Y:S01]  /*e760*/  FADD.FTZ R0, R231, R0 ;  /* 0x00000000e7007221 */ /* 0x001fe20000010000 */
[----:B------:R-:W-:Y:S01]  /*e770*/  FMUL.FTZ R37, R37, R14 ;  /* 0x0000000e25257220 */ /* 0x000fe20000410000 */
[----:B------:R-:W-:Y:S01]  /*e780*/  @!P3 IMAD R18, R18, 0x40, R191 ;  /* 0x000000401212b824 */ /* 0x000fe200078e02bf */
[----:B------:R-:W-:Y:S01]  /*e790*/  FMNMX.FTZ R168, R167, R168, !PT ;  /* 0x000000a8a7a87209 */ /* 0x000fe20007810000 */
[-C--:B------:R-:W-:Y:S01]  /*e7a0*/  FMUL.FTZ R40, R40, R14.reuse ;  /* 0x0000000e28287220 */ /* 0x080fe20000410000 */
[----:B------:R-:W-:Y:S01]  /*e7b0*/  FMUL.FTZ R41, R41, R14 ;  /* 0x0000000e29297220 */ /* 0x000fe20000410000 */
[----:B------:R-:W-:Y:S01]  /*e7c0*/  @!P3 IMAD R18, R18, 0x4, R2 ;  /* 0x000000041212b824 */ /* 0x000fe200078e0202 */
[----:B------:R-:W-:Y:S01]  /*e7d0*/  FMNMX.FTZ R168, R178, R168, !PT ;  /* 0x000000a8b2a87209 */ /* 0x000fe20007810000 */
[----:B------:R-:W0:Y:S01]  /*e7e0*/  MUFU.EX2 R163, R163 ;  /* 0x000000a300a37308 */ /* 0x000e220000000800 */
[----:B--2---:R-:W-:Y:S01]  /*e7f0*/  FADD.FTZ R0, R159, R0 ;  /* 0x000000009f007221 */ /* 0x004fe20000010000 */
[----:B------:R-:W-:Y:S01]  /*e800*/  FMUL.FTZ R44, R44, R14 ;  /* 0x0000000e2c2c7220 */ /* 0x000fe20000410000 */
[----:B------:R-:W-:Y:S01]  /*e810*/  FMNMX.FTZ R168, R170, R168, !PT ;  /* 0x000000a8aaa87209 */ /* 0x000fe20007810000 */
[----:B------:R-:W-:Y:S01]  /*e820*/  @!P3 STS [R18+0x28800], R14 ;  /* 0x0288000e1200b388 */ /* 0x000fe20000000800 */
[-C--:B------:R-:W-:Y:S01]  /*e830*/  FMUL.FTZ R45, R45, R14.reuse ;  /* 0x0000000e2d2d7220 */ /* 0x080fe20000410000 */
[----:B------:R-:W-:Y:S01]  /*e840*/  FMUL.FTZ R48, R48, R14 ;  /* 0x0000000e30307220 */ /* 0x000fe20000410000 */
[----:B------:R-:W-:Y:S01]  /*e850*/  FMNMX.FTZ R168, R173, R168, !PT ;  /* 0x000000a8ada87209 */ /* 0x000fe20007810000 */
[----:B------:R-:W2:Y:S01]  /*e860*/  MUFU.EX2 R164, R164 ;  /* 0x000000a400a47308 */ /* 0x000ea20000000800 */
[----:B---3--:R-:W-:Y:S01]  /*e870*/  FADD.FTZ R0, R232, R0 ;  /* 0x00000000e8007221 */ /* 0x008fe20000010000 */
[----:B------:R-:W-:Y:S01]  /*e880*/  FMUL.FTZ R49, R49, R14 ;  /* 0x0000000e31317220 */ /* 0x000fe20000410000 */
[----:B------:R-:W-:Y:S01]  /*e890*/  FMNMX.FTZ R168, R175, R168, !PT ;  /* 0x000000a8afa87209 */ /* 0x000fe20007810000 */
[-C--:B------:R-:W-:Y:S01]  /*e8a0*/  FMUL.FTZ R52, R52, R14.reuse ;  /* 0x0000000e34347220 */ /* 0x080fe20000410000 */
[-C--:B------:R-:W-:Y:S01]  /*e8b0*/  FMUL.FTZ R53, R53, R14.reuse ;  /* 0x0000000e35357220 */ /* 0x080fe20000410000 */
[----:B------:R-:W-:Y:S01]  /*e8c0*/  FMUL.FTZ R56, R56, R14 ;  /* 0x0000000e38387220 */ /* 0x000fe20000410000 */
[----:B------:R-:W-:Y:S01]  /*e8d0*/  FMNMX.FTZ R168, R176, R168, !PT ;  /* 0x000000a8b0a87209 */ /* 0x000fe20007810000 */
[----:B------:R-:W3:Y:S01]  /*e8e0*/  MUFU.EX2 R166, R166 ;  /* 0x000000a600a67308 */ /* 0x000ee20000000800 */
[----:B0-----:R-:W-:Y:S01]  /*e8f0*/  FADD.FTZ R0, R163, R0 ;  /* 0x00000000a3007221 */ /* 0x001fe20000010000 */
[-C--:B------:R-:W-:Y:S01]  /*e900*/  FMUL.FTZ R57, R57, R14.reuse ;  /* 0x0000000e39397220 */ /* 0x080fe20000410000 */
[-C--:B------:R-:W-:Y:S01]  /*e910*/  FMUL.FTZ R60, R60, R14.reuse ;  /* 0x0000000e3c3c7220 */ /* 0x080fe20000410000 */
[----:B------:R-:W0:Y:S01]  /*e920*/  SHFL.BFLY PT, R181, R168, 0x2, 0x1f ;  /* 0x0c401f00a8b57f89 */ /* 0x000e2200000e0000 */
        /* <DEDUP_REMOVED lines=20> */
[----:B----4-:R-:W-:Y:S01]  /*ea70*/  FADD.FTZ R0, R169, R0 ;  /* 0x00000000a9007221 */ /* 0x010fe20000010000 */
[-C--:B------:R-:W-:Y:S01]  /*ea80*/  FMUL.FTZ R92, R92, R14.reuse ;  /* 0x0000000e5c5c7220 */ /* 0x080fe20000410000 */
[-C--:B------:R-:W-:Y:S01]  /*ea90*/  FMUL.FTZ R93, R93, R14.reuse ;  /* 0x0000000e5d5d7220 */ /* 0x080fe20000410000 */
[----:B0-----:R-:W-:Y:S01]  /*eaa0*/  FMNMX.FTZ R168, R168, R181, !PT ;  /* 0x000000b5a8a87209 */ /* 0x001fe20007810000 */
[-C--:B------:R-:W-:Y:S01]  /*eab0*/  FMUL.FTZ R96, R96, R14.reuse ;  /* 0x0000000e60607220 */ /* 0x080fe20000410000 */
[-C--:B------:R-:W-:Y:S01]  /*eac0*/  FMUL.FTZ R97, R97, R14.reuse ;  /* 0x0000000e61617220 */ /* 0x080fe20000410000 */
[-C--:B------:R-:W-:Y:S01]  /*ead0*/  FMUL.FTZ R100, R100, R14.reuse ;  /* 0x0000000e64647220 */ /* 0x080fe20000410000 */
[----:B------:R-:W0:Y:S01]  /*eae0*/  MUFU.EX2 R174, R174 ;  /* 0x000000ae00ae7308 */ /* 0x000e220000000800 */
[----:B------:R-:W4:Y:S01]  /*eaf0*/  SHFL.BFLY PT, R181, R168, 0x1, 0x1f ;  /* 0x0c201f00a8b57f89 */ /* 0x000f2200000e0000 */
[----:B--2---:R-:W-:Y:S01]  /*eb00*/  FADD.FTZ R0, R171, R0 ;  /* 0x00000000ab007221 */ /* 0x004fe20000010000 */
        /* <DEDUP_REMOVED lines=22> */
[----:B----4-:R-:W-:Y:S01]  /*ec70*/  FMNMX.FTZ R168, R168, R181, !PT ;  /* 0x000000b5a8a87209 */ /* 0x010fe20007810000 */
[----:B--2---:R-:W-:Y:S01]  /*ec80*/  FADD.FTZ R0, R177, R0 ;  /* 0x00000000b1007221 */ /* 0x004fe20000010000 */
[-C--:B------:R-:W-:Y:S01]  /*ec90*/  FMUL.FTZ R136, R136, R14.reuse ;  /* 0x0000000e88887220 */ /* 0x080fe20000410000 */
[----:B------:R-:W-:Y:S01]  /*eca0*/  FMUL.FTZ R137, R137, R14 ;  /* 0x0000000e89897220 */ /* 0x000fe20000410000 */
[C---:B------:R-:W-:Y:S01]  /*ecb0*/  FSETP.NEU.FTZ.AND P4, PT, R168.reuse, -INF , PT ;  /* 0xff800000a800780b */ /* 0x040fe20003f9d000 */
[----:B------:R-:W-:Y:S01]  /*ecc0*/  FMUL.FTZ R206, R168, R20 ;  /* 0x00000014a8ce7220 */ /* 0x000fe20000410000 */
[-C--:B------:R-:W-:Y:S01]  /*ecd0*/  FMUL.FTZ R140, R140, R14.reuse ;  /* 0x0000000e8c8c7220 */ /* 0x080fe20000410000 */
[-C--:B------:R-:W-:Y:S01]  /*ece0*/  FMUL.FTZ R141, R141, R14.reuse ;  /* 0x0000000e8d8d7220 */ /* 0x080fe20000410000 */
[----:B------:R-:W-:Y:S01]  /*ecf0*/  FSEL R181, R168, RZ, P4 ;  /* 0x000000ffa8b57208 */ /* 0x000fe20002000000 */
[----:B---3--:R-:W-:Y:S01]  /*ed00*/  FADD.FTZ R0, R179, R0 ;  /* 0x00000000b3007221 */ /* 0x008fe20000010000 */
[----:B------:R-:W-:Y:S01]  /*ed10*/  FSEL R206, R206, RZ, P4 ;  /* 0x000000ffcece7208 */ /* 0x000fe20002000000 */
[-C--:B------:R-:W-:Y:S01]  /*ed20*/  FMUL.FTZ R144, R144, R14.reuse ;  /* 0x0000000e90907220 */ /* 0x080fe20000410000 */
[-C--:B------:R-:W-:Y:S01]  /*ed30*/  FMUL.FTZ R145, R145, R14.reuse ;  /* 0x0000000e91917220 */ /* 0x080fe20000410000 */
[----:B------:R-:W-:Y:S01]  /*ed40*/  FADD.FTZ R181, -R181, R15 ;  /* 0x0000000fb5b57221 */ /* 0x000fe20000010100 */
[----:B------:R-:W-:Y:S01]  /*ed50*/  FMUL.FTZ R148, R148, R14 ;  /* 0x0000000e94947220 */ /* 0x000fe20000410000 */
[-CC-:B------:R-:W-:Y:S01]  /*ed60*/  FFMA.FTZ R153, R153, R20.reuse, -R206.reuse ;  /* 0x0000001499997223 */ /* 0x180fe200000108ce */
[-CC-:B------:R-:W-:Y:S01]  /*ed70*/  FFMA.FTZ R155, R155, R20.reuse, -R206.reuse ;  /* 0x000000149b9b7223 */ /* 0x180fe200000108ce */
[-C--:B------:R-:W-:Y:S01]  /*ed80*/  FMUL.FTZ R15, R181, R20.reuse ;  /* 0x00000014b50f7220 */ /* 0x080fe20000410000 */
        /* <DEDUP_REMOVED lines=10> */
[----:B------:R-:W-:Y:S01]  /*ee30*/  F2FP.F16.F32.PACK_AB R158, R164, R163 ;  /* 0x000000a3a49e723e */ /* 0x000fe200000000ff */
[----:B------:R-:W2:Y:S01]  /*ee40*/  MUFU.EX2 R15, R15 ;  /* 0x0000000f000f7308 */ /* 0x000ea20000000800 */
[-CC-:B------:R-:W-:Y:S01]  /*ee50*/  FFMA.FTZ R170, R170, R20.reuse, -R206.reuse ;  /* 0x00000014aaaa7223 */ /* 0x180fe200000108ce */
[-CC-:B------:R-:W-:Y:S01]  /*ee60*/  FFMA.FTZ R173, R173, R20.reuse, -R206.reuse ;  /* 0x00000014adad7223 */ /* 0x180fe200000108ce */
[-CC-:B------:R-:W-:Y:S01]  /*ee70*/  FFMA.FTZ R176, R176, R20.reuse, -R206.reuse ;  /* 0x00000014b0b07223 */ /* 0x180fe200000108ce */
[----:B------:R-:W-:Y:S01]  /*ee80*/  FFMA.FTZ R175, R175, R20, -R206 ;  /* 0x00000014afaf7223 */ /* 0x000fe200000108ce */
[----:B------:R-:W-:Y:S01]  /*ee90*/  F2FP.F16.F32.PACK_AB R154, R231, R230 ;  /* 0x000000e6e79a723e */ /* 0x000fe200000000ff */
[----:B0-----:R-:W-:Y:S01]  /*eea0*/  FADD.FTZ R0, R180, R0 ;  /* 0x00000000b4007221 */ /* 0x001fe20000010000 */
[----:B------:R-:W-:Y:S01]  /*eeb0*/  F2FP.F16.F32.PACK_AB R160, R169, R166 ;  /* 0x000000a6a9a0723e */ /* 0x000fe200000000ff */
[----:B------:R-:W0:Y:S01]  /*eec0*/  MUFU.EX2 R181, R181 ;  /* 0x000000b500b57308 */ /* 0x000e220000000800 */
[----:B------:R-:W-:Y:S01]  /*eed0*/  F2FP.F16.F32.PACK_AB R162, R172, R171 ;  /* 0x000000abaca2723e */ /* 0x000fe200000000ff */
[----:B------:R-:W-:Y:S01]  /*eee0*/  FMUL.FTZ R149, R149, R14 ;  /* 0x0000000e95957220 */ /* 0x000fe20000410000 */
[----:B------:R-:W-:-:S02]  /*eef0*/  F2FP.F16.F32.PACK_AB R164, R177, R174 ;  /* 0x000000aeb1a4723e */ /* 0x000fc400000000ff */
[----:B------:R-:W-:-:S03]  /*ef00*/  F2FP.F16.F32.PACK_AB R166, R180, R179 ;  /* 0x000000b3b4a6723e */ /* 0x000fc600000000ff */
[----:B------:R-:W3:Y:S01]  /*ef10*/  MUFU.EX2 R155, R155 ;  /* 0x0000009b009b7308 */ /* 0x000ee20000000800 */
[----:B--2---:R2:W-:Y:S01]  /*ef20*/  @!P3 STS [R18+0x28820], R15 ;  /* 0x0288200f1200b388 */ /* 0x0045e20000000800 */
[----:B------:R-:W-:Y:S01]  /*ef30*/  FFMA.FTZ R3, R15, R3, R153 ;  /* 0x000000030f037223 */ /* 0x000fe20000010099 */
[-C--:B------:R-:W-:Y:S01]  /*ef40*/  FMUL.FTZ R26, R26, R15.reuse ;  /* 0x0000000f1a1a7220 */ /* 0x080fe20000410000 */
[-C--:B------:R-:W-:Y:S01]  /*ef50*/  FMUL.FTZ R27, R27, R15.reuse ;  /* 0x0000000f1b1b7220 */ /* 0x080fe20000410000 */
[-C--:B------:R-:W-:Y:S01]  /*ef60*/  FMUL.FTZ R30, R30, R15.reuse ;  /* 0x0000000f1e1e7220 */ /* 0x080fe20000410000 */
[-C--:B------:R-:W-:Y:S01]  /*ef70*/  FMUL.FTZ R31, R31, R15.reuse ;  /* 0x0000000f1f1f7220 */ /* 0x080fe20000410000 */
[----:B------:R-:W-:Y:S01]  /*ef80*/  FMUL.FTZ R34, R34, R15 ;  /* 0x0000000f22227220 */ /* 0x000fe20000410000 */
[----:B------:R-:W-:Y:S01]  /*ef90*/  MUFU.EX2 R157, R157 ;  /* 0x0000009d009d7308 */ /* 0x000fe20000000800 */
[C---:B0-----:R-:W-:Y:S01]  /*efa0*/  FADD.FTZ R3, R181.reuse, R3 ;  /* 0x00000003b5037221 */ /* 0x041fe20000010000 */
[----:B------:R-:W-:Y:S01]  /*efb0*/  F2FP.F16.F32.PACK_AB R153, R181, R153 ;  /* 0x00000099b599723e */ /* 0x000fe200000000ff */
[----:B--2---:R-:W-:Y:S01]  /*efc0*/  FFMA.FTZ R18, R156, R20, -R206 ;  /* 0x000000149c127223 */ /* 0x004fe200000108ce */
[----:B------:R-:W-:Y:S01]  /*efd0*/  F2FP.F16.F32.PACK_AB R156, R232, R159 ;  /* 0x0000009fe89c723e */ /* 0x000fe200000000ff */
        /* <DEDUP_REMOVED lines=9> */
[-C--:B------:R-:W-:Y:S01]  /*f070*/  FMUL.FTZ R50, R50, R15.reuse ;  /* 0x0000000f32327220 */ /* 0x080fe20000410000 */
[-C--:B------:R-:W-:Y:S01]  /*f080*/  FMUL.FTZ R51, R51, R15.reuse ;  /* 0x0000000f33337220 */ /* 0x080fe20000410000 */
[----:B------:R-:W0:Y:S01]  /*f090*/  MUFU.EX2 R18, R18 ;  /* 0x0000001200127308 */ /* 0x000e220000000800 */
        /* <DEDUP_REMOVED lines=18> */
[----:B------:R-:W-:Y:S01]  /*f1c0*/  BAR.SYNC.DEFER_BLOCKING 0xf, 0x100 ;  /* 0x03c4000000007b1d */ /* 0x000fe20000010000 */
[----:B------:R-:W-:Y:S01]  /*f1d0*/  FMUL.FTZ R82, R82, R15 ;  /* 0x0000000f52527220 */ /* 0x000fe20000410000 */
[----:B------:R-:W-:Y:S01]  /*f1e0*/  FADD.FTZ R3, R157, R3 ;  /* 0x000000039d037221 */ /* 0x000fe20000010000 */
[----:B------:R-:W-:Y:S01]  /*f1f0*/  F2FP.F16.F32.PACK_AB R157, R182, R157 ;  /* 0x0000009db69d723e */ /* 0x000fe200000000ff */
[-C--:B------:R-:W-:Y:S01]  /*f200*/  FMUL.FTZ R83, R83, R15.reuse ;  /* 0x0000000f53537220 */ /* 0x080fe20000410000 */
[-C--:B------:R-:W-:Y:S01]  /*f210*/  FMUL.FTZ R86, R86, R15.reuse ;  /* 0x0000000f56567220 */ /* 0x080fe20000410000 */
[----:B------:R-:W0:Y:S01]  /*f220*/  MUFU.EX2 R207, R207 ;  /* 0x000000cf00cf7308 */ /* 0x000e220000000800 */
[----:B------:R-:W-:Y:S01]  /*f230*/  FADD.FTZ R3, R182, R3 ;  /* 0x00000003b6037221 */ /* 0x000fe20000010000 */
[-C--:B------:R-:W-:Y:S01]  /*f240*/  FMUL.FTZ R87, R87, R15.reuse ;  /* 0x0000000f57577220 */ /* 0x080fe20000410000 */
[-C--:B------:R-:W-:Y:S01]  /*f250*/  FMUL.FTZ R90, R90, R15.reuse ;  /* 0x0000000f5a5a7220 */ /* 0x080fe20000410000 */
[-C--:B------:R-:W-:Y:S01]  /*f260*/  FMUL.FTZ R91, R91, R15.reuse ;  /* 0x0000000f5b5b7220 */ /* 0x080fe20000410000 */
[----:B--2---:R-:W-:Y:S01]  /*f270*/  FADD.FTZ R3, R159, R3 ;  /* 0x000000039f037221 */ /* 0x004fe20000010000 */
        /* <DEDUP_REMOVED lines=11> */
[----:B0-----:R-:W-:Y:S01]  /*f330*/  FADD.FTZ R3, R207, R3 ;  /* 0x00000003cf037221 */ /* 0x001fe20000010000 */
[----:B------:R0:W-:Y:S01]  /*f340*/  STSM.16.M88.4 [R196+0x26800], R152 ;  /* 0x02680098c4007844 */ /* 0x0001e20000000200 */
[-C--:B------:R-:W-:Y:S01]  /*f350*/  FMUL.FTZ R107, R107, R15.reuse ;  /* 0x0000000f6b6b7220 */ /* 0x080fe20000410000 */
[-C--:B------:R-:W-:Y:S01]  /*f360*/  FMUL.FTZ R110, R110, R15.reuse ;  /* 0x0000000f6e6e7220 */ /* 0x080fe20000410000 */
[-C--:B------:R-:W-:Y:S01]  /*f370*/  FMUL.FTZ R111, R111, R15.reuse ;  /* 0x0000000f6f6f7220 */ /* 0x080fe20000410000 */
[----:B------:R0:W-:Y:S01]  /*f380*/  STSM.16.M88.4 [R197], R156 ;  /* 0x0000009cc5007844 */ /* 0x0001e20000000200 */
[----:B------:R-:W-:Y:S01]  /*f390*/  FMUL.FTZ R114, R114, R15 ;  /* 0x0000000f72727220 */ /* 0x000fe20000410000 */
[----:B------:R-:W4:Y:S01]  /*f3a0*/  MUFU.EX2 R178, R178 ;  /* 0x000000b200b27308 */ /* 0x000f220000000800 */
        /* <DEDUP_REMOVED lines=16> */
[C---:B----4-:R-:W-:Y:S01]  /*f4b0*/  FADD.FTZ R3, R178.reuse, R3 ;  /* 0x00000003b2037221 */ /* 0x050fe20000010000 */
[----:B------:R-:W-:Y:S01]  /*f4c0*/  F2FP.F16.F32.PACK_AB R163, R178, R163 ;  /* 0x000000a3b2a3723e */ /* 0x000fe200000000ff */
[-C--:B------:R-:W-:Y:S01]  /*f4d0*/  FMUL.FTZ R138, R138, R15.reuse ;  /* 0x0000000f8a8a7220 */ /* 0x080fe20000410000 */
[-C--:B------:R-:W-:Y:S01]  /*f4e0*/  FMUL.FTZ R139, R139, R15.reuse ;  /* 0x0000000f8b8b7220 */ /* 0x080fe20000410000 */
[-C--:B------:R-:W-:Y:S01]  /*f4f0*/  FMUL.FTZ R142, R142, R15.reuse ;  /* 0x0000000f8e8e7220 */ /* 0x080fe20000410000 */
[-C--:B------:R-:W-:Y:S01]  /*f500*/  FMUL.FTZ R143, R143, R15.reuse ;  /* 0x0000000f8f8f7220 */ /* 0x080fe20000410000 */
[----:B------:R0:W-:Y:S01]  /*f510*/  STSM.16.M88.4 [R199], R160 ;  /* 0x000000a0c7007844 */ /* 0x0001e20000000200 */
[----:B------:R-:W4:Y:S01]  /*f520*/  MUFU.EX2 R167, R175 ;  /* 0x000000af00a77308 */ /* 0x000f220000000800 */
[----:B--2---:R-:W-:Y:S01]  /*f530*/  FADD.FTZ R3, R170, R3 ;  /* 0x00000003aa037221 */ /* 0x004fe20000010000 */
[-C--:B------:R-:W-:Y:S01]  /*f540*/  FMUL.FTZ R146, R146, R15.reuse ;  /* 0x0000000f92927220 */ /* 0x080fe20000410000 */
[-C--:B------:R-:W-:Y:S01]  /*f550*/  FMUL.FTZ R147, R147, R15.reuse ;  /* 0x0000000f93937220 */ /* 0x080fe20000410000 */
[-C--:B------:R-:W-:Y:S01]  /*f560*/  FMUL.FTZ R150, R150, R15.reuse ;  /* 0x0000000f96967220 */ /* 0x080fe20000410000 */
[----:B------:R-:W-:-:S03]  /*f570*/  FMUL.FTZ R151, R151, R15 ;  /* 0x0000000f97977220 */ /* 0x000fc60000410000 */
        /* <DEDUP_REMOVED lines=9> */
.L_x_2816:
[----:B------:R2:W3:Y:S01]  /*f610*/  SYNCS.PHASECHK.TRANS64.TRYWAIT P3, [R215+URZ+0x28c50], R216 ;  /* 0x028c50d8d70075a7 */ /* 0x0004e2000806017f */
[----:B------:R-:W-:Y:S05]  /*f620*/  @!P0 BRA `(.L_x_2817) ;  /* 0x0000000000048947 */ /* 0x000fea0003800000 */
[----:B------:R-:W-:Y:S01]  /*f630*/  BPT.TRAP 0x1 ;  /* 0x000000040000795c */ /* 0x000fe20000300000 */
.L_x_2817:
[----:B------:R-:W-:Y:S04]  /*f640*/  BSSY B2, `(.L_x_2818) ;  /* 0x0000004000027945 */ /* 0x000fe80003800000 */
[----:B---3--:R-:W-:Y:S05]  /*f650*/  @P3 BRA `(.L_x_2819) ;  /* 0x0000000000083947 */ /* 0x008fea0003800000 */
[----:B------:R-:W3:Y:S02]  /*f660*/  SYNCS.PHASECHK.TRANS64.TRYWAIT P3, [R215+URZ+0x28c50], R216 ;  /* 0x028c50d8d70075a7 */ /* 0x000ee4000806017f */
[----:B---3--:R-:W-:Y:S05]  /*f670*/  @!P3 BRA `(.L_x_2820) ;  /* 0x0000014c0080b947 */ /* 0x008fea0003800000 */
.L_x_2819:
[----:B------:R-:W-:Y:S05]  /*f680*/  BSYNC B2 ;  /* 0x0000000000027941 */ /* 0x000fea0003800000 */
.L_x_2818:
[----:B------:R-:W-:Y:S01]  /*f690*/  IMAD R14, R214, 0x1000, R190 ;  /* 0x00001000d60e7824 */ /* 0x000fe200078e02be */
[----:B------:R-:W-:Y:S01]  /*f6a0*/  WARPGROUP.ARRIVE ;  /* 0x00000000000079c5 */ /* 0x000fe20000000000 */
[----:B------:R-:W-:Y:S01]  /*f6b0*/  IMAD.MOV.U32 R15, RZ, RZ, 0x40000040 ;  /* 0x40000040ff0f7424 */ /* 0x000fe200078e00ff */
[----:B------:R-:W-:Y:S01]  /*f6c0*/  ISETP.GT.AND P3, PT, R12, R213, PT ;  /* 0x000000d50c00720c */ /* 0x000fe20003f64270 */
[----:B-123--:R-:W-:Y:S01]  /*f6d0*/  @!P1 VIADD R215, R215, 0x28c60 ;  /* 0x00028c60d7d79836 */ /* 0x00efe20000000000 */
[----:B------:R-:W-:Y:S01]  /*f6e0*/  R2UR UR6, R14 ;  /* 0x000000000e0672ca */ /* 0x000fe200000e0000 */
[----:B------:R-:W-:Y:S01]  /*f6f0*/  VIADD R12, R12, 0xffffffff ;  /* 0xffffffff0c0c7836 */ /* 0x000fe20000000000 */
[----:B------:R-:W-:Y:S01]  /*f700*/  R2UR UR7, R15 ;  /* 0x000000000f0772ca */ /* 0x000fe200000e0000 */
[----:B------:R-:W-:Y:S01]  /*f710*/  IMAD.MOV.U32 R15, RZ, RZ, 0x40000040 ;  /* 0x40000040ff0f7424 */ /* 0x000fe200078e00ff */
[----:B------:R-:W-:Y:S01]  /*f720*/  @!P1 PRMT R215, RZ, 0x654, R215 ;  /* 0x00000654ffd79816 */ /* 0x000fe200000000d7 */
[----:B------:R-:W-:-:S10]  /*f730*/  IMAD.MOV.U32 R18, RZ, RZ, R214 ;  /* 0x000000ffff127224 */ /* 0x000fd400078e00d6 */
[----:B------:R-:W-:Y:S03]  /*f740*/  HGMMA.64x256x16.F32 R24, R152, gdesc[UR4].tnspB, R24, gsb0 ;  /* 0x43e0000498187df0 */ /* 0x000fe60008000818 */
[----:B------:R-:W-:Y:S02]  /*f750*/  WARPGROUP.DEPBAR.LE gsb0, 0x0 ;  /* 0x00008000000079c5 */ /* 0x000fe40000010000 */
[----:B0-----:R-:W-:Y:S01]  /*f760*/  VIADD R152, R14, 0x80 ;  /* 0x000000800e987836 */ /* 0x001fe20000000000 */
[----:B------:R-:W-:Y:S01]  /*f770*/  WARPGROUP.ARRIVE ;  /* 0x00000000000079c5 */ /* 0x000fe20000000000 */
[----:B------:R-:W-:-:S03]  /*f780*/  IMAD.MOV.U32 R153, RZ, RZ, 0x40000040 ;  /* 0x40000040ff997424 */ /* 0x000fc600078e00ff */
[----:B------:R-:W-:Y:S01]  /*f790*/  R2UR UR6, R152 ;  /* 0x00000000980672ca */ /* 0x000fe200000e0000 */
[C---:B------:R-:W-:Y:S01]  /*f7a0*/  VIADD R152, R14.reuse, 0x100 ;  /* 0x000001000e987836 */ /* 0x040fe20000000000 */
[----:B------:R-:W-:Y:S01]  /*f7b0*/  R2UR UR7, R153 ;  /* 0x00000000990772ca */ /* 0x000fe200000e0000 */
[----:B------:R-:W-:Y:S02]  /*f7c0*/  IMAD.MOV.U32 R153, RZ, RZ, 0x40000040 ;  /* 0x40000040ff997424 */ /* 0x000fe400078e00ff */
[----:B------:R-:W-:-:S13]  /*f7d0*/  VIADD R14, R14, 0x180 ;  /* 0x000001800e0e7836 */ /* 0x000fda0000000000 */
[----:B------:R-:W-:Y:S01]  /*f7e0*/  HGMMA.64x256x16.F32 R24, R156, gdesc[UR4].tnspB, R24, gsb0 ;  /* 0x43e000049c187df0 */ /* 0x000fe20008000818 */
[----:B------:R-:W-:Y:S02]  /*f7f0*/  R2UR UR6, R152 ;  /* 0x00000000980672ca */ /* 0x000fe400000e0000 */
[----:B------:R-:W-:Y:S01]  /*f800*/  R2UR UR7, R153 ;  /* 0x00000000990772ca */ /* 0x000fe200000e0000 */
[----:B------:R-:W-:Y:S02]  /*f810*/  WARPGROUP.DEPBAR.LE gsb0, 0x0 ;  /* 0x00008000000079c5 */ /* 0x000fe40000010000 */
[----:B------:R-:W-:-:S15]  /*f820*/  WARPGROUP.ARRIVE ;  /* 0x00000000000079c5 */ /* 0x000fde0000000000 */
[----:B------:R-:W-:-:S07]  /*f830*/  NOP ;  /* 0x0000000000007918 */ /* 0x000fce0000000000 */
[----:B------:R-:W-:Y:S01]  /*f840*/  HGMMA.64x256x16.F32 R24, R160, gdesc[UR4].tnspB, R24, gsb0 ;  /* 0x43e00004a0187df0 */ /* 0x000fe20008000818 */
[----:B------:R-:W-:Y:S01]  /*f850*/  R2UR UR6, R14 ;  /* 0x000000000e0672ca */ /* 0x000fe200000e0000 */
[----:B------:R-:W-:Y:S01]  /*f860*/  IMAD.MOV.U32 R14, RZ, RZ, R21 ;  /* 0x000000ffff0e7224 */ /* 0x000fe200078e0015 */
        /* <DEDUP_REMOVED lines=17> */
[----:B------:R-:W-:Y:S05]  /*f980*/  BSYNC B0 ;  /* 0x0000000000007941 */ /* 0x000fea0003800000 */
.L_x_2802:
[----:B------:R-:W-:Y:S02]  /*f990*/  IMAD.MOV.U32 R15, RZ, RZ, R168 ;  /* 0x000000ffff0f7224 */ /* 0x000fe400078e00a8 */
[----:B------:R-:W-:Y:S02]  /*f9a0*/  IMAD.MOV.U32 R14, RZ, RZ, R21 ;  /* 0x000000ffff0e7224 */ /* 0x000fe400078e0015 */
[----:B------:R-:W-:-:S07]  /*f9b0*/  IMAD.MOV.U32 R18, RZ, RZ, R214 ;  /* 0x000000ffff127224 */ /* 0x000fce00078e00d6 */
.L_x_2801:
[----:B------:R-:W-:Y:S05]  /*f9c0*/  BSYNC B1 ;  /* 0x0000000000017941 */ /* 0x000fea0003800000 */
.L_x_2800:
[----:B------:R-:W1:Y:S01]  /*f9d0*/  LDC R21, c[0x0][0x448] ;  /* 0x00011200ff157b82 */ /* 0x000e620000000800 */
[----:B------:R-:W-:Y:S01]  /*f9e0*/  VIADD R152, R192, 0x3f ;  /* 0x0000003fc0987836 */ /* 0x000fe20000000000 */
[----:B------:R-:W-:-:S06]  /*f9f0*/  ULDC UR4, c[0x0][0x9dc] ;  /* 0x0002770000047ab9 */ /* 0x000fcc0000000800 */
[----:B------:R-:W2:Y:S01]  /*fa00*/  LDC R155, c[0x0][0x9e4] ;  /* 0x00027900ff9b7b82 */ /* 0x000ea20000000800 */
[----:B-1----:R-:W-:Y:S02]  /*fa10*/  ISETP.NE.AND P5, PT, R21, 0x1, PT ;  /* 0x000000011500780c */ /* 0x002fe40003fa5270 */
[----:B--2---:R-:W-:-:S11]  /*fa20*/  ISETP.GE.AND P6, PT, R155, 0x1, PT ;  /* 0x000000019b00780c */ /* 0x004fd60003fc6270 */
[----:B------:R-:W1:Y:S08]  /*fa30*/  @P5 LDC R153, c[0x0][0x44c] ;  /* 0x00011300ff995b82 */ /* 0x000e700000000800 */
[----:B------:R-:W2:Y:S01]  /*fa40*/  @P5 LDC R21, c[0x0][0x450] ;  /* 0x00011400ff155b82 */ /* 0x000ea20000000800 */
[----:B-1----:R-:W-:-:S05]  /*fa50*/  @P5 IMAD.HI.U32 R153, R152, R153, RZ ;  /* 0x0000009998995227 */ /* 0x002fca00078e00ff */
[----:B--2---:R-:W-:Y:S02]  /*fa60*/  @P5 SHF.R.U32.HI R152, RZ, R21, R153 ;  /* 0x00000015ff985219 */ /* 0x004fe40000011699 */
[----:B------:R-:W-:-:S05]  /*fa70*/  IADD3 R21, R23, 0x1, -R22 ;  /* 0x0000000117157810 */ /* 0x000fca0007ffe816 */
[----:B------:R-:W-:-:S04]  /*fa80*/  IMAD.IADD R152, R21, 0x1, R152 ;  /* 0x0000000115987824 */ /* 0x000fc800078e0298 */
[----:B------:R-:W-:Y:S01]  /*fa90*/  VIADD R21, R152, -UR4 ;  /* 0x8000000498157c36 */ /* 0x000fe20008000000 */
[----:B------:R-:W-:Y:S06]  /*faa0*/  @!P6 BRA `(.L_x_2822) ;  /* 0x000000000048e947 */ /* 0x000fec0003800000 */
[----:B------:R-:W-:Y:S01]  /*fab0*/  IMAD.MOV.U32 R154, RZ, RZ, R152 ;  /* 0x000000ffff9a7224 */ /* 0x000fe200078e0098 */
[----:B------:R-:W-:Y:S04]  /*fac0*/  BSSY B0, `(.L_x_2823) ;  /* 0x000000e000007945 */ /* 0x000fe80003800000 */
[----:B------:R-:W-:-:S13]  /*fad0*/  ISETP.GT.AND P2, PT, R154, -0x1, PT ;  /* 0xffffffff9a00780c */ /* 0x000fda0003f44270 */
[----:B------:R-:W-:Y:S05]  /*fae0*/  @P2 BRA `(.L_x_2824) ;  /* 0x00000000001c2947 */ /* 0x000fea0003800000 */
[----:B------:R-:W-:Y:S02]  /*faf0*/  ISETP.NE.AND P2, PT, R155, 0x1, PT ;  /* 0x000000019b00780c */ /* 0x000fe40003f45270 */
[----:B------:R-:W-:-:S11]  /*fb00*/  LOP3.LUT R154, RZ, R154, RZ, 0x33, !PT ;  /* 0x0000009aff9a7212 */ /* 0x000fd600078e33ff */
[----:B------:R-:W1:Y:S02]  /*fb10*/  @P2 LDC.64 R152, c[0x0][0x9e8] ;  /* 0x00027a00ff982b82 */ /* 0x000e640000000a00 */
[----:B-1----:R-:W-:-:S05]  /*fb20*/  @P2 IMAD.HI.U32 R152, R154, R152, RZ ;  /* 0x000000989a982227 */ /* 0x002fca00078e00ff */
[----:B------:R-:W-:-:S04]  /*fb30*/  @P2 SHF.R.U32.HI R154, RZ, R153, R152 ;  /* 0x00000099ff9a2219 */ /* 0x000fc80000011698 */
[----:B------:R-:W-:Y:S01]  /*fb40*/  LOP3.LUT R154, RZ, R154, RZ, 0x33, !PT ;  /* 0x0000009aff9a7212 */ /* 0x000fe200078e33ff */
[----:B------:R-:W-:Y:S06]  /*fb50*/  BRA `(.L_x_2825) ;  /* 0x0000000000107947 */ /* 0x000fec0003800000 */
.L_x_2824:
[----:B------:R-:W-:-:S13]  /*fb60*/  ISETP.NE.AND P2, PT, R155, 0x1, PT ;  /* 0x000000019b00780c */ /* 0x000fda0003f45270 */
[----:B------:R-:W1:Y:S02]  /*fb70*/  @P2 LDC.64 R152, c[0x0][0x9e8] ;  /* 0x00027a00ff982b82 */ /* 0x000e640000000a00 */
[----:B-1----:R-:W-:-:S05]  /*fb80*/  @P2 IMAD.HI.U32 R152, R154, R152, RZ ;  /* 0x000000989a982227 */ /* 0x002fca00078e00ff */
[----:B------:R-:W-:-:S07]  /*fb90*/  @P2 SHF.R.U32.HI R154, RZ, R153, R152 ;  /* 0x00000099ff9a2219 */ /* 0x000fce0000011698 */
.L_x_2825:
[----:B------:R-:W-:Y:S05]  /*fba0*/  BSYNC B0 ;  /* 0x0000000000007941 */ /* 0x000fea0003800000 */
.L_x_2823:
[----:B------:R-:W-:-:S05]  /*fbb0*/  IMAD R154, R154, R155, RZ ;  /* 0x0000009b9a9a7224 */ /* 0x000fca00078e02ff */
[----:B------:R-:W-:-:S07]  /*fbc0*/  VIMNMX R21, R21, R154, !PT ;  /* 0x0000009a15157248 */ /* 0x000fce0007fe0100 */
.L_x_2822:
[----:B------:R-:W-:Y:S01]  /*fbd0*/  VIADD R21, R21, 0x3f ;  /* 0x0000003f15157836 */ /* 0x000fe20000000000 */
[----:B------:R-:W-:Y:S04]  /*fbe0*/  BSSY B0, `(.L_x_2826) ;  /* 0x00001ed000007945 */ /* 0x000fe80003800000 */
[----:B------:R-:W-:-:S04]  /*fbf0*/  SHF.R.S32.HI R152, RZ, 0x1f, R21 ;  /* 0x0000001fff987819 */ /* 0x000fc80000011415 */
[----:B------:R-:W-:-:S04]  /*fc00*/  LEA.HI R152, R152, R21, RZ, 0x6 ;  /* 0x0000001598987211 */ /* 0x000fc800078f30ff */
[----:B------:R-:W-:-:S04]  /*fc10*/  SHF.R.S32.HI R21, RZ, 0x6, R152 ;  /* 0x00000006ff157819 */ /* 0x000fc80000011498 */
[----:B------:R-:W-:-:S04]  /*fc20*/  VIMNMX R21, R202, R21, !PT ;  /* 0x00000015ca157248 */ /* 0x000fc80007fe0100 */
[----:B------:R-:W-:-:S13]  /*fc30*/  ISETP.GE.AND P2, PT, R12, R21, PT ;  /* 0x000000150c00720c */ /* 0x000fda0003f46270 */
[----:B------:R-:W-:Y:S05]  /*fc40*/  @!P2 BRA `(.L_x_2827) ;  /* 0x0000001c0098a947 */ /* 0x000fea0003800000 */
[----:B------:R-:W-:Y:S01]  /*fc50*/  BSSY B1, `(.L_x_2828) ;  /* 0x00001e4000017945 */ /* 0x000fe20003800000 */
[----:B------:R-:W-:Y:S02]  /*fc60*/  IMAD.MOV.U32 R213, RZ, RZ, R15 ;  /* 0x000000ffffd57224 */ /* 0x000fe400078e000f */
[----:B------:R-:W-:Y:S02]  /*fc70*/  IMAD.MOV.U32 R214, RZ, RZ, R14 ;  /* 0x000000ffffd67224 */ /* 0x000fe400078e000e */
[----:B------:R-:W-:Y:S02]  /*fc80*/  IMAD.MOV.U32 R206, RZ, RZ, R12 ;  /* 0x000000ffffce7224 */ /* 0x000fe400078e000c */
[----:B0-----:R-:W-:-:S07]  /*fc90*/  IMAD.MOV.U32 R215, RZ, RZ, R18 ;  /* 0x000000ffffd77224 */ /* 0x001fce00078e0012 */
.L_x_2839:
        /* <DEDUP_REMOVED lines=8> */
[----:B------:R-:W-:Y:S06]  /*fd20*/  @!P0 BRA `(.L_x_2829) ;  /* 0x0000000000048947 */ /* 0x000fec0003800000 */
[----:B------:R-:W-:Y:S01]  /*fd30*/  BPT.TRAP 0x1 ;  /* 0x000000040000795c */ /* 0x000fe20000300000 */
.L_x_2829:
[----:B------:R-:W-:Y:S01]  /*fd40*/  IMAD R12, R18, 0x8, R2 ;  /* 0x00000008120c7824 */ /* 0x000fe200078e0202 */
[----:B------:R-:W-:-:S04]  /*fd50*/  SHF.L.U32 R207, R19, 0x1f, RZ ;  /* 0x0000001f13cf7819 */ /* 0x000fc800000006ff */
[----:B------:R0:W1:Y:S01]  /*fd60*/  SYNCS.PHASECHK.TRANS64.TRYWAIT P3, [R12+URZ+0x28c30], R207 ;  /* 0x028c30cf0c0075a7 */ /* 0x000062000806017f */
[----:B------:R-:W-:Y:S05]  /*fd70*/  @!P0 BRA `(.L_x_2830) ;  /* 0x0000000000048947 */ /* 0x000fea0003800000 */
[----:B------:R-:W-:Y:S01]  /*fd80*/  BPT.TRAP 0x1 ;  /* 0x000000040000795c */ /* 0x000fe20000300000 */
.L_x_2830:
[----:B------:R-:W-:Y:S01]  /*fd90*/  BSSY B2, `(.L_x_2831) ;  /* 0x0000006000027945 */ /* 0x000fe20003800000 */
[----:B------:R-:W-:Y:S02]  /*fda0*/  IMAD R154, R18, 0x200, R13 ;  /* 0x00000200129a7824 */ /* 0x000fe400078e020d */
[----:B------:R-:W-:Y:S01]  /*fdb0*/  IMAD.MOV.U32 R155, RZ, RZ, 0x40000040 ;  /* 0x40000040ff9b7424 */ /* 0x000fe200078e00ff */
[----:B-1----:R-:W-:Y:S06]  /*fdc0*/  @P3 BRA `(.L_x_2832) ;  /* 0x0000000000083947 */ /* 0x002fec0003800000 */
[----:B------:R-:W1:Y:S02]  /*fdd0*/  SYNCS.PHASECHK.TRANS64.TRYWAIT P3, [R12+URZ+0x28c30], R207 ;  /* 0x028c30cf0c0075a7 */ /* 0x000e64000806017f */
[----:B-1----:R-:W-:Y:S05]  /*fde0*/  @!P3 BRA `(.L_x_2833) ;  /* 0x0000014400b8b947 */ /* 0x002fea0003800000 */
.L_x_2832:
[----:B------:R-:W-:Y:S05]  /*fdf0*/  BSYNC B2 ;  /* 0x0000000000027941 */ /* 0x000fea0003800000 */
.L_x_2831:
[C---:B------:R-:W-:Y:S01]  /*fe00*/  R2UR UR6, R154.reuse ;  /* 0x000000009a0672ca */ /* 0x040fe200000e0000 */
[C---:B------:R-:W-:Y:S01]  /*fe10*/  VIADD R152, R154.reuse, 0x2 ;  /* 0x000000029a987836 */ /* 0x040fe20000000000 */
[----:B------:R-:W-:Y:S01]  /*fe20*/  R2UR UR7, R155 ;  /* 0x000000009b0772ca */ /* 0x000fe200000e0000 */
[----:B------:R-:W-:Y:S01]  /*fe30*/  VIADD R14, R154, 0x4 ;  /* 0x000000049a0e7836 */ /* 0x000fe20000000000 */
[----:B------:R-:W-:Y:S01]  /*fe40*/  R2UR UR4, R4 ;  /* 0x00000000040472ca */ /* 0x000fe200000e0000 */
[----:B------:R-:W-:Y:S01]  /*fe50*/  VIADD R154, R154, 0x6 ;  /* 0x000000069a9a7836 */ /* 0x000fe20000000000 */
[----:B------:R-:W-:Y:S01]  /*fe60*/  R2UR UR5, R5 ;  /* 0x00000000050572ca */ /* 0x000fe200000e0000 */
[----:B------:R-:W-:Y:S01]  /*fe70*/  IMAD.MOV.U32 R153, RZ, RZ, 0x40000040 ;  /* 0x40000040ff997424 */ /* 0x000fe200078e00ff */
        /* <DEDUP_REMOVED lines=11> */
[----:B------:R-:W-:Y:S01]  /*ff30*/  R2UR UR15, R15 ;  /* 0x000000000f0f72ca */ /* 0x000fe200000e0000 */
[----:B------:R-:W-:Y:S01]  /*ff40*/  ULDC UR4, c[0x0][0x9d8] ;  /* 0x0002760000047ab9 */ /* 0x000fe20000000800 */
[----:B------:R-:W-:Y:S01]  /*ff50*/  R2UR UR12, R8 ;  /* 0x00000000080c72ca */ /* 0x000fe200000e0000 */
[----:B------:R-:W-:Y:S01]  /*ff60*/  ULDC UR5, c[0x0][0x988] ;  /* 0x0002620000057ab9 */ /* 0x000fe20000000800 */
[----:B------:R-:W-:-:S02]  /*ff70*/  R2UR UR13, R9 ;  /* 0x00000000090d72ca */ /* 0x000fc400000e0000 */
[----:B------:R-:W-:Y:S02]  /*ff80*/  R2UR UR16, R6 ;  /* 0x00000000061072ca */ /* 0x000fe400000e0000 */
[----:B------:R-:W-:Y:S02]  /*ff90*/  R2UR UR17, R7 ;  /* 0x00000000071172ca */ /* 0x000fe400000e0000 */
[----:B------:R-:W-:-:S13]  /*ffa0*/  ISETP.NE.AND P3, PT, R194, RZ, PT ;  /* 0x000000ffc200720c */ /* 0x000fda0003f65270 */
[----:B------:R-:W-:-:S04]  /*ffb0*/  @!P3 IMAD R215, R215, 0x40, R191 ;  /* 0x00000040d7d7b824 */ /* 0x000fc800078e02bf */
[----:B------:R-:W-:Y:S01]  /*ffc0*/  @!P3 IMAD R215, R215, 0x4, R2 ;  /* 0x00000004d7d7b824 */ /* 0x000fe200078e0202 */
        /* <DEDUP_REMOVED lines=41> */
[----:B---3--:R-:W-:Y:S01]  /*10260*/  FMNMX.FTZ R14, R152, R14, !PT ;  /* 0x0000000e980e7209 */ /* 0x008fe20007810000 */
[----:B------:R-:W-:Y:S01]  /*10270*/  FMUL.FTZ R175, R175, UR4 ;  /* 0x00000004afaf7c20 */ /* 0x000fe20008410000 */
[----:B------:R-:W-:Y:S01]  /*10280*/  FMUL.FTZ R178, R178, UR4 ;  /* 0x00000004b2b27c20 */ /* 0x000fe20008410000 */
[----:B------:R-:W-:Y:S01]  /*10290*/  FMUL.FTZ R179, R179, UR4 ;  /* 0x00000004b3b37c20 */ /* 0x000fe20008410000 */
[----:B------:R-:W-:Y:S01]  /*102a0*/  FMUL.FTZ R182, R182, UR4 ;  /* 0x00000004b6b67c20 */ /* 0x000fe20008410000 */
[----:B------:R-:W-:-:S02]  /*102b0*/  FMUL.FTZ R183, R183, UR4 ;  /* 0x00000004b7b77c20 */ /* 0x000fc40008410000 */
        /* <DEDUP_REMOVED lines=36> */
[----:B------:R-:W-:Y:S08]  /*10500*/  MUFU.TANH R171, R171 ;  /* 0x000000ab00ab7308 */ /* 0x000ff00000002400 */
[----:B------:R-:W-:Y:S01]  /*10510*/  MUFU.TANH R174, R174 ;  /* 0x000000ae00ae7308 */ /* 0x000fe20000002400 */
[----:B--2---:R-:W-:Y:S01]  /*10520*/  FMNMX.FTZ R14, R14, R20, !PT ;  /* 0x000000140e0e7209 */ /* 0x004fe20007810000 */
[----:B------:R-:W-:-:S04]  /*10530*/  IMAD.U32 R20, RZ, RZ, UR5 ;  /* 0x00000005ff147e24 */ /* 0x000fc8000f8e00ff */
[C---:B------:R-:W-:Y:S01]  /*10540*/  FADD.FTZ R214, -R14.reuse, R214 ;  /* 0x000000d60ed67221 */ /* 0x040fe20000010100 */
[-C--:B------:R-:W-:Y:S01]  /*10550*/  FMUL.FTZ R181, R14, R20.reuse ;  /* 0x000000140eb57220 */ /* 0x080fe20000410000 */
[----:B------:R-:W-:Y:S02]  /*10560*/  MUFU.TANH R175, R175 ;  /* 0x000000af00af7308 */ /* 0x000fe40000002400 */
[-C--:B------:R-:W-:Y:S01]  /*10570*/  FMUL.FTZ R214, R214, R20.reuse ;  /* 0x00000014d6d67220 */ /* 0x080fe20000410000 */
        /* <DEDUP_REMOVED lines=10> */
[-CC-:B------:R-:W-:Y:S01]  /*10620*/  FFMA.FTZ R168, R168, R20.reuse, -R181.reuse ;  /* 0x00000014a8a87223 */ /* 0x180fe200000108b5 */
[-CC-:B------:R-:W-:Y:S01]  /*10630*/  FFMA.FTZ R169, R169, R20.reuse, -R181.reuse ;  /* 0x00000014a9a97223 */ /* 0x180fe200000108b5 */
[-CC-:B------:R-:W-:Y:S01]  /*10640*/  FFMA.FTZ R172, R172, R20.reuse, -R181.reuse ;  /* 0x00000014acac7223 */ /* 0x180fe200000108b5 */
[----:B------:R-:W3:Y:S01]  /*10650*/  MUFU.EX2 R15, R15 ;  /* 0x0000000f000f7308 */ /* 0x000ee20000000800 */
[-CC-:B------:R-:W-:Y:S01]  /*10660*/  FFMA.FTZ R173, R173, R20.reuse, -R181.reuse ;  /* 0x00000014adad7223 */ /* 0x180fe200000108b5 */
[-CC-:B------:R-:W-:Y:S01]  /*10670*/  FFMA.FTZ R176, R176, R20.reuse, -R181.reuse ;  /* 0x00000014b0b07223 */ /* 0x180fe200000108b5 */
[-CC-:B------:R-:W-:Y:S01]  /*10680*/  FFMA.FTZ R177, R177, R20.reuse, -R181.reuse ;  /* 0x00000014b1b17223 */ /* 0x180fe200000108b5 */
[----:B------:R-:W-:-:S04]  /*10690*/  FFMA.FTZ R180, R180, R20, -R181 ;  /* 0x00000014b4b47223 */ /* 0x000fc800000108b5 */
[----:B------:R-:W4:Y:S01]  /*106a0*/  MUFU.EX2 R152, R152 ;  /* 0x0000009800987308 */ /* 0x000f220000000800 */
[-C--:B--2---:R-:W-:Y:S01]  /*106b0*/  FMUL.FTZ R24, R24, R214.reuse ;  /* 0x000000d618187220 */ /* 0x084fe20000410000 */
[-C--:B------:R-:W-:Y:S01]  /*106c0*/  FMUL.FTZ R25, R25, R214.reuse ;  /* 0x000000d619197220 */ /* 0x080fe20000410000 */
[-C--:B------:R-:W-:Y:S01]  /*106d0*/  FMUL.FTZ R28, R28, R214.reuse ;  /* 0x000000d61c1c7220 */ /* 0x080fe20000410000 */
[-C--:B------:R-:W-:Y:S01]  /*106e0*/  FMUL.FTZ R29, R29, R214.reuse ;  /* 0x000000d61d1d7220 */ /* 0x080fe20000410000 */
[-C--:B------:R-:W-:Y:S01]  /*106f0*/  FMUL.FTZ R32, R32, R214.reuse ;  /* 0x000000d620207220 */ /* 0x080fe20000410000 */
[-C--:B------:R-:W-:Y:S01]  /*10700*/  FMUL.FTZ R33, R33, R214.reuse ;  /* 0x000000d621217220 */ /* 0x080fe20000410000 */
[----:B------:R-:W-:Y:S01]  /*10710*/  FMUL.FTZ R36, R36, R214 ;  /* 0x000000d624247220 */ /* 0x000fe20000410000 */
[----:B------:R-:W-:Y:S01]  /*10720*/  MUFU.TANH R178, R178 ;  /* 0x000000b200b27308 */ /* 0x000fe20000002400 */
[----:B---3--:R-:W-:Y:S01]  /*10730*/  FFMA.FTZ R181, R214, R0, R15 ;  /* 0x00000000d6b57223 */ /* 0x008fe2000001000f */
[-C--:B------:R-:W-:Y:S01]  /*10740*/  FMUL.FTZ R37, R37, R214.reuse ;  /* 0x000000d625257220 */ /* 0x080fe20000410000 */
[-C--:B------:R-:W-:Y:S01]  /*10750*/  FMUL.FTZ R40, R40, R214.reuse ;  /* 0x000000d628287220 */ /* 0x080fe20000410000 */
[-C--:B------:R-:W-:Y:S01]  /*10760*/  FMUL.FTZ R41, R41, R214.reuse ;  /* 0x000000d629297220 */ /* 0x080fe20000410000 */
[-C--:B------:R-:W-:Y:S01]  /*10770*/  FMUL.FTZ R44, R44, R214.reuse ;  /* 0x000000d62c2c7220 */ /* 0x080fe20000410000 */
[-C--:B------:R-:W-:Y:S01]  /*10780*/  FMUL.FTZ R45, R45, R214.reuse ;  /* 0x000000d62d2d7220 */ /* 0x080fe20000410000 */
[-C--:B------:R-:W-:Y:S01]  /*10790*/  FMUL.FTZ R48, R48, R214.reuse ;  /* 0x000000d630307220 */ /* 0x080fe20000410000 */
[----:B------:R4:W2:Y:S01]  /*107a0*/  MUFU.TANH R0, R166 ;  /* 0x000000a600007308 */ /* 0x0008a20000002400 */
[-C--:B------:R-:W-:Y:S01]  /*107b0*/  FMUL.FTZ R49, R49, R214.reuse ;  /* 0x000000d631317220 */ /* 0x080fe20000410000 */
[-C--:B------:R-:W-:Y:S01]  /*107c0*/  FMUL.FTZ R52, R52, R214.reuse ;  /* 0x000000d634347220 */ /* 0x080fe20000410000 */
[-C--:B------:R-:W-:Y:S01]  /*107d0*/  FMUL.FTZ R53, R53, R214.reuse ;  /* 0x000000d635357220 */ /* 0x080fe20000410000 */
[-C--:B------:R-:W-:Y:S01]  /*107e0*/  FMUL.FTZ R56, R56, R214.reuse ;  /* 0x000000d638387220 */ /* 0x080fe20000410000 */
[-C--:B------:R-:W-:Y:S01]  /*107f0*/  FMUL.FTZ R57, R57, R214.reuse ;  /* 0x000000d639397220 */ /* 0x080fe20000410000 */
[-C--:B------:R-:W-:Y:S01]  /*10800*/  FMUL.FTZ R60, R60, R214.reuse ;  /* 0x000000d63c3c7220 */ /* 0x080fe20000410000 */
[----:B------:R-:W-:Y:S01]  /*10810*/  FMUL.FTZ R61, R61, R214 ;  /* 0x000000d63d3d7220 */ /* 0x000fe20000410000 */
[----:B------:R-:W-:Y:S01]  /*10820*/  MUFU.TANH R179, R179 ;  /* 0x000000b300b37308 */ /* 0x000fe20000002400 */
[C---:B----4-:R-:W-:Y:S01]  /*10830*/  FADD.FTZ R166, R152.reuse, R181 ;  /* 0x000000b598a67221 */ /* 0x050fe20000010000 */
[----:B------:R-:W-:Y:S01]  /*10840*/  F2FP.F16.F32.PACK_AB R152, R152, R15 ;  /* 0x0000000f9898723e */ /* 0x000fe200000000ff */
[----:B------:R-:W-:-:S02]  /*10850*/  @!P1 VIADD R15, R12, 0x28c40 ;  /* 0x00028c400c0f9836 */ /* 0x000fc40000000000 */
[----:B------:R-:W-:Y:S01]  /*10860*/  FMUL.FTZ R181, R170, UR4 ;  /* 0x00000004aab57c20 */ /* 0x000fe20008410000 */
[-C--:B------:R-:W-:Y:S01]  /*10870*/  FMUL.FTZ R64, R64, R214.reuse ;  /* 0x000000d640407220 */ /* 0x080fe20000410000 */
[-C--:B------:R-:W-:Y:S01]  /*10880*/  FMUL.FTZ R65, R65, R214.reuse ;  /* 0x000000d641417220 */ /* 0x080fe20000410000 */
[-C--:B------:R-:W-:Y:S01]  /*10890*/  FMUL.FTZ R68, R68, R214.reuse ;  /* 0x000000d644447220 */ /* 0x080fe20000410000 */
[----:B------:R-:W-:Y:S01]  /*108a0*/  @!P1 PRMT R15, RZ, 0x654, R15 ;  /* 0x00000654ff0f9816 */ /* 0x000fe2000000000f */
[----:B------:R-:W-:Y:S01]  /*108b0*/  MUFU.TANH R182, R182 ;  /* 0x000000b600b67308 */ /* 0x000fe20000002400 */
[-C--:B------:R-:W-:Y:S01]  /*108c0*/  FMUL.FTZ R69, R69, R214.reuse ;  /* 0x000000d645457220 */ /* 0x080fe20000410000 */
[-C--:B------:R-:W-:Y:S01]  /*108d0*/  FMUL.FTZ R72, R72, R214.reuse ;  /* 0x000000d648487220 */ /* 0x080fe20000410000 */
[----:B------:R3:W-:Y:S01]  /*108e0*/  @!P1 SYNCS.ARRIVE.TRANS64.RED.A1T0 RZ, [R15+URZ], RZ ;  /* 0x000000ff0fff99a7 */ /* 0x0007e2000810043f */
[-C--:B------:R-:W-:Y:S01]  /*108f0*/  FMUL.FTZ R73, R73, R214.reuse ;  /* 0x000000d649497220 */ /* 0x080fe20000410000 */
[-C--:B------:R-:W-:Y:S01]  /*10900*/  FMUL.FTZ R76, R76, R214.reuse ;  /* 0x000000d64c4c7220 */ /* 0x080fe20000410000 */
[-C--:B------:R-:W-:Y:S01]  /*10910*/  FMUL.FTZ R77, R77, R214.reuse ;  /* 0x000000d64d4d7220 */ /* 0x080fe20000410000 */
[-C--:B------:R-:W-:Y:S01]  /*10920*/  FMUL.FTZ R80, R80, R214.reuse ;  /* 0x000000d650507220 */ /* 0x080fe20000410000 */
[----:B------:R-:W4:Y:S01]  /*10930*/  MUFU.TANH R181, R181 ;  /* 0x000000b500b57308 */ /* 0x000f220000002400 */
[-C--:B------:R-:W-:Y:S01]  /*10940*/  FMUL.FTZ R81, R81, R214.reuse ;  /* 0x000000d651517220 */ /* 0x080fe20000410000 */
[-C--:B------:R-:W-:Y:S01]  /*10950*/  FMUL.FTZ R84, R84, R214.reuse ;  /* 0x000000d654547220 */ /* 0x080fe20000410000 */
[----:B---3--:R-:W-:Y:S01]  /*10960*/  FMNMX.FTZ R15, R154, R213, !PT ;  /* 0x000000d59a0f7209 */ /* 0x008fe20007810000 */
[-C--:B------:R-:W-:Y:S01]  /*10970*/  FMUL.FTZ R85, R85, R214.reuse ;  /* 0x000000d655557220 */ /* 0x080fe20000410000 */
[-C--:B------:R-:W-:Y:S01]  /*10980*/  FMUL.FTZ R88, R88, R214.reuse ;  /* 0x000000d658587220 */ /* 0x080fe20000410000 */
[-C--:B------:R-:W-:Y:S01]  /*10990*/  FMUL.FTZ R89, R89, R214.reuse ;  /* 0x000000d659597220 */ /* 0x080fe20000410000 */
[----:B------:R-:W-:Y:S01]  /*109a0*/  FMNMX.FTZ R15, R155, R15, !PT ;  /* 0x0000000f9b0f7209 */ /* 0x000fe20007810000 */
[----:B------:R-:W-:Y:S01]  /*109b0*/  MUFU.TANH R183, R183 ;  /* 0x000000b700b77308 */ /* 0x000fe20000002400 */
[-C--:B------:R-:W-:Y:S01]  /*109c0*/  FMUL.FTZ R92, R92, R214.reuse ;  /* 0x000000d65c5c7220 */ /* 0x080fe20000410000 */
[-C--:B------:R-:W-:Y:S01]  /*109d0*/  FMUL.FTZ R93, R93, R214.reuse ;  /* 0x000000d65d5d7220 */ /* 0x080fe20000410000 */
[----:B------:R-:W-:Y:S01]  /*109e0*/  FMNMX.FTZ R15, R158, R15, !PT ;  /* 0x0000000f9e0f7209 */ /* 0x000fe20007810000 */
[-C--:B------:R-:W-:Y:S01]  /*109f0*/  FMUL.FTZ R96, R96, R214.reuse ;  /* 0x000000d660607220 */ /* 0x080fe20000410000 */
[-C--:B------:R-:W-:Y:S01]  /*10a00*/  FMUL.FTZ R97, R97, R214.reuse ;  /* 0x000000d661617220 */ /* 0x080fe20000410000 */
[-C--:B------:R-:W-:Y:S01]  /*10a10*/  FMUL.FTZ R100, R100, R214.reuse ;  /* 0x000000d664647220 */ /* 0x080fe20000410000 */
[----:B------:R-:W-:Y:S01]  /*10a20*/  FMNMX.FTZ R15, R159, R15, !PT ;  /* 0x0000000f9f0f7209 */ /* 0x000fe20007810000 */
[----:B------:R-:W3:Y:S01]  /*10a30*/  MUFU.EX2 R153, R153 ;  /* 0x0000009900997308 */ /* 0x000ee20000000800 */
[-C--:B------:R-:W-:Y:S01]  /*10a40*/  FMUL.FTZ R101, R101, R214.reuse ;  /* 0x000000d665657220 */ /* 0x080fe20000410000 */
[-C--:B------:R-:W-:Y:S01]  /*10a50*/  FMUL.FTZ R104, R104, R214.reuse ;  /* 0x000000d668687220 */ /* 0x080fe20000410000 */
[----:B------:R-:W-:Y:S01]  /*10a60*/  FMNMX.FTZ R15, R162, R15, !PT ;  /* 0x0000000fa20f7209 */ /* 0x000fe20007810000 */
[-C--:B------:R-:W-:Y:S01]  /*10a70*/  FMUL.FTZ R105, R105, R214.reuse ;  /* 0x000000d669697220 */ /* 0x080fe20000410000 */
[-C--:B------:R-:W-:Y:S01]  /*10a80*/  FMUL.FTZ R108, R108, R214.reuse ;  /* 0x000000d66c6c7220 */ /* 0x080fe20000410000 */
[-C--:B------:R-:W-:Y:S01]  /*10a90*/  FMUL.FTZ R109, R109, R214.reuse ;  /* 0x000000d66d6d7220 */ /* 0x080fe20000410000 */
[----:B------:R-:W-:Y:S01]  /*10aa0*/  FMNMX.FTZ R15, R163, R15, !PT ;  /* 0x0000000fa30f7209 */ /* 0x000fe20007810000 */
[----:B------:R-:W5:Y:S01]  /*10ab0*/  MUFU.EX2 R156, R156 ;  /* 0x0000009c009c7308 */ /* 0x000f620000000800 */
[-C--:B------:R-:W-:Y:S01]  /*10ac0*/  FMUL.FTZ R112, R112, R214.reuse ;  /* 0x000000d670707220 */ /* 0x080fe20000410000 */
[-C--:B------:R-:W-:Y:S01]  /*10ad0*/  FMUL.FTZ R113, R113, R214.reuse ;  /* 0x000000d671717220 */ /* 0x080fe20000410000 */
[----:B--2---:R-:W-:Y:S01]  /*10ae0*/  FMNMX.FTZ R15, R0, R15, !PT ;  /* 0x0000000f000f7209 */ /* 0x004fe20007810000 */
[-C--:B------:R-:W-:Y:S01]  /*10af0*/  FMUL.FTZ R116, R116, R214.reuse ;  /* 0x000000d674747220 */ /* 0x080fe20000410000 */
[-C--:B------:R-:W-:Y:S01]  /*10b00*/  FMUL.FTZ R117, R117, R214.reuse ;  /* 0x000000d675757220 */ /* 0x080fe20000410000 */
[-C--:B------:R-:W-:Y:S01]  /*10b10*/  FMUL.FTZ R120, R120, R214.reuse ;  /* 0x000000d678787220 */ /* 0x080fe20000410000 */
[----:B------:R-:W-:Y:S01]  /*10b20*/  FMNMX.FTZ R15, R167, R15, !PT ;  /* 0x0000000fa70f7209 */ /* 0x000fe20007810000 */
[----:B------:R-:W2:Y:S01]  /*10b30*/  MUFU.EX2 R157, R157 ;  /* 0x0000009d009d7308 */ /* 0x000ea20000000800 */
[-C--:B------:R-:W-:Y:S01]  /*10b40*/  FMUL.FTZ R121, R121, R214.reuse ;  /* 0x000000d679797220 */ /* 0x080fe20000410000 */
[-C--:B------:R-:W-:Y:S01]  /*10b50*/  FMUL.FTZ R124, R124, R214.reuse ;  /* 0x000000d67c7c7220 */ /* 0x080fe20000410000 */
[----:B----4-:R-:W-:Y:S01]  /*10b60*/  FMNMX.FTZ R15, R181, R15, !PT ;  /* 0x0000000fb50f7209 */ /* 0x010fe20007810000 */
[-C--:B------:R-:W-:Y:S01]  /*10b70*/  FMUL.FTZ R125, R125, R214.reuse ;  /* 0x000000d67d7d7220 */ /* 0x080fe20000410000 */
[-C--:B------:R-:W-:Y:S01]  /*10b80*/  FMUL.FTZ R128, R128, R214.reuse ;  /* 0x000000d680807220 */ /* 0x080fe20000410000 */
[-C--:B------:R-:W-:Y:S01]  /*10b90*/  FMUL.FTZ R129, R129, R214.reuse ;  /* 0x000000d681817220 */ /* 0x080fe20000410000 */
[----:B------:R-:W-:Y:S01]  /*10ba0*/  FMNMX.FTZ R15, R171, R15, !PT ;  /* 0x0000000fab0f7209 */ /* 0x000fe20007810000 */
        /* <DEDUP_REMOVED lines=12> */
[----:B------:R-:W-:Y:S01]  /*10c70*/  FMUL.FTZ R149, R149, R214 ;  /* 0x000000d695957220 */ /* 0x000fe20000410000 */
[----:B------:R-:W-:Y:S01]  /*10c80*/  @!P3 STS [R215+0x28800], R214 ;  /* 0x028800d6d700b388 */ /* 0x000fe20000000800 */
[----:B------:R-:W4:Y:S01]  /*10c90*/  MUFU.EX2 R160, R160 ;  /* 0x000000a000a07308 */ /* 0x000f220000000800 */
[----:B------:R-:W-:Y:S01]  /*10ca0*/  FMNMX.FTZ R15, R179, R15, !PT ;  /* 0x0000000fb30f7209 */ /* 0x000fe20007810000 */
[----:B---3--:R-:W-:-:S03]  /*10cb0*/  FADD.FTZ R166, R153, R166 ;  /* 0x000000a699a67221 */ /* 0x008fc60000010000 */
[----:B------:R-:W-:Y:S01]  /*10cc0*/  FMNMX.FTZ R15, R182, R15, !PT ;  /* 0x0000000fb60f7209 */ /* 0x000fe20007810000 */
[----:B-----5:R-:W-:Y:S02]  /*10cd0*/  FADD.FTZ R166, R156, R166 ;  /* 0x000000a69ca67221 */ /* 0x020fe40000010000 */
[----:B------:R-:W3:Y:S01]  /*10ce0*/  MUFU.EX2 R161, R161 ;  /* 0x000000a100a17308 */ /* 0x000ee20000000800 */
[----:B------:R-:W-:Y:S01]  /*10cf0*/  FMNMX.FTZ R15, R183, R15, !PT ;  /* 0x0000000fb70f7209 */ /* 0x000fe20007810000 */
[----:B--2---:R-:W-:-:S04]  /*10d00*/  FADD.FTZ R166, R157, R166 ;  /* 0x000000a69da67221 */ /* 0x004fc80000010000 */
[----:B------:R-:W2:Y:S02]  /*10d10*/  SHFL.BFLY PT, R170, R15, 0x2, 0x1f ;  /* 0x0c401f000faa7f89 */ /* 0x000ea400000e0000 */
[----:B------:R-:W5:Y:S01]  /*10d20*/  MUFU.EX2 R164, R164 ;  /* 0x000000a400a47308 */ /* 0x000f620000000800 */
[----:B----4-:R-:W-:-:S07]  /*10d30*/  FADD.FTZ R166, R160, R166 ;  /* 0x000000a6a0a67221 */ /* 0x010fce0000010000 */
[----:B------:R-:W4:Y:S01]  /*10d40*/  MUFU.EX2 R165, R165 ;  /* 0x000000a500a57308 */ /* 0x000f220000000800 */
[----:B---3--:R-:W-:-:S07]  /*10d50*/  FADD.FTZ R166, R161, R166 ;  /* 0x000000a6a1a67221 */ /* 0x008fce0000010000 */
[----:B------:R-:W3:Y:S01]  /*10d60*/  MUFU.EX2 R168, R168 ;  /* 0x000000a800a87308 */ /* 0x000ee20000000800 */
[----:B-----5:R-:W-:Y:S01]  /*10d70*/  FADD.FTZ R166, R164, R166 ;  /* 0x000000a6a4a67221 */ /* 0x020fe20000010000 */
[----:B--2---:R-:W-:-:S06]  /*10d80*/  FMNMX.FTZ R15, R15, R170, !PT ;  /* 0x000000aa0f0f7209 */ /* 0x004fcc0007810000 */
[----:B------:R-:W2:Y:S01]  /*10d90*/  MUFU.EX2 R169, R169 ;  /* 0x000000a900a97308 */ /* 0x000ea20000000800 */
[----:B----4-:R-:W-:Y:S01]  /*10da0*/  FADD.FTZ R166, R165, R166 ;  /* 0x000000a6a5a67221 */ /* 0x010fe20000010000 */
[----:B------:R-:W4:Y:S06]  /*10db0*/  SHFL.BFLY PT, R170, R15, 0x1, 0x1f ;  /* 0x0c201f000faa7f89 */ /* 0x000f2c00000e0000 */
[----:B------:R-:W5:Y:S01]  /*10dc0*/  MUFU.EX2 R172, R172 ;  /* 0x000000ac00ac7308 */ /* 0x000f620000000800 */
[----:B---3--:R-:W-:-:S07]  /*10dd0*/  FADD.FTZ R166, R168, R166 ;  /* 0x000000a6a8a67221 */ /* 0x008fce0000010000 */
[----:B------:R-:W3:Y:S01]  /*10de0*/  MUFU.EX2 R173, R173 ;  /* 0x000000ad00ad7308 */ /* 0x000ee20000000800 */
[----:B--2---:R-:W-:-:S07]  /*10df0*/  FADD.FTZ R166, R169, R166 ;  /* 0x000000a6a9a67221 */ /* 0x004fce0000010000 */
[----:B------:R-:W2:Y:S01]  /*10e00*/  MUFU.EX2 R176, R176 ;  /* 0x000000b000b07308 */ /* 0x000ea20000000800 */
[----:B-----5:R-:W-:Y:S01]  /*10e10*/  FADD.FTZ R166, R172, R166 ;  /* 0x000000a6aca67221 */ /* 0x020fe20000010000 */
[----:B----4-:R-:W-:-:S05]  /*10e20*/  FMNMX.FTZ R15, R15, R170, !PT ;  /* 0x000000aa0f0f7209 */ /* 0x010fca0007810000 */
[C---:B------:R-:W-:Y:S01]  /*10e30*/  FADD.FTZ R170, -R15.reuse, R213 ;  /* 0x000000d50faa7221 */ /* 0x040fe20000010100 */
[-C--:B------:R-:W-:Y:S01]  /*10e40*/  FMUL.FTZ R213, R15, R20.reuse ;  /* 0x000000140fd57220 */ /* 0x080fe20000410000 */
[----:B------:R-:W-:Y:S01]  /*10e50*/  MUFU.EX2 R177, R177 ;  /* 0x000000b100b17308 */ /* 0x000fe20000000800 */
[----:B---3--:R-:W-:Y:S01]  /*10e60*/  FADD.FTZ R166, R173, R166 ;  /* 0x000000a6ada67221 */ /* 0x008fe20000010000 */
[-C--:B------:R-:W-:Y:S01]  /*10e70*/  FMUL.FTZ R170, R170, R20.reuse ;  /* 0x00000014aaaa7220 */ /* 0x080fe20000410000 */
        /* <DEDUP_REMOVED lines=16> */
[----:B------:R-:W-:Y:S01]  /*10f80*/  FFMA.FTZ R183, R183, R20, -R213 ;  /* 0x00000014b7b77223 */ /* 0x000fe200000108d5 */
[----:B------:R-:W-:Y:S01]  /*10f90*/  MUFU.EX2 R155, R155 ;  /* 0x0000009b009b7308 */ /* 0x000fe20000000800 */
[----:B--2---:R-:W-:Y:S01]  /*10fa0*/  FADD.FTZ R166, R176, R166 ;  /* 0x000000a6b0a67221 */ /* 0x004fe20000010000 */
[----:B---3--:R2:W-:Y:S03]  /*10fb0*/  @!P3 STS [R215+0x28820], R170 ;  /* 0x028820aad700b388 */ /* 0x0085e60000000800 */
[----:B------:R-:W-:Y:S01]  /*10fc0*/  FADD.FTZ R166, R177, R166 ;  /* 0x000000a6b1a67221 */ /* 0x000fe20000010000 */
[----:B------:R-:W-:-:S02]  /*10fd0*/  FMUL.FTZ R26, R26, R170 ;  /* 0x000000aa1a1a7220 */ /* 0x000fc40000410000 */
[----:B------:R3:W4:Y:S01]  /*10fe0*/  MUFU.EX2 R213, R154 ;  /* 0x0000009a00d57308 */ /* 0x0007220000000800 */
[-C--:B------:R-:W-:Y:S01]  /*10ff0*/  FMUL.FTZ R27, R27, R170.reuse ;  /* 0x000000aa1b1b7220 */ /* 0x080fe20000410000 */
[-C--:B------:R-:W-:Y:S01]  /*11000*/  FMUL.FTZ R30, R30, R170.reuse ;  /* 0x000000aa1e1e7220 */ /* 0x080fe20000410000 */
[-C--:B------:R-:W-:Y:S01]  /*11010*/  FMUL.FTZ R31, R31, R170.reuse ;  /* 0x000000aa1f1f7220 */ /* 0x080fe20000410000 */
[-C--:B------:R-:W-:Y:S01]  /*11020*/  FMUL.FTZ R34, R34, R170.reuse ;  /* 0x000000aa22227220 */ /* 0x080fe20000410000 */
[-C--:B------:R-:W-:Y:S01]  /*11030*/  FMUL.FTZ R35, R35, R170.reuse ;  /* 0x000000aa23237220 */ /* 0x080fe20000410000 */
[-C--:B------:R-:W-:Y:S01]  /*11040*/  FMUL.FTZ R38, R38, R170.reuse ;  /* 0x000000aa26267220 */ /* 0x080fe20000410000 */
[-C--:B------:R-:W-:Y:S01]  /*11050*/  FMUL.FTZ R39, R39, R170.reuse ;  /* 0x000000aa27277220 */ /* 0x080fe20000410000 */
[----:B------:R5:W0:Y:S01]  /*11060*/  MUFU.EX2 R214, R158 ;  /* 0x0000009e00d67308 */ /* 0x000a220000000800 */
[----:B---3--:R-:W-:Y:S01]  /*11070*/  F2FP.F16.F32.PACK_AB R154, R156, R153 ;  /* 0x000000999c9a723e */ /* 0x008fe200000000ff */
[-C--:B------:R-:W-:Y:S01]  /*11080*/  FMUL.FTZ R42, R42, R170.reuse ;  /* 0x000000aa2a2a7220 */ /* 0x080fe20000410000 */
[----:B------:R-:W-:Y:S01]  /*11090*/  F2FP.F16.F32.PACK_AB R156, R160, R157 ;  /* 0x0000009da09c723e */ /* 0x000fe200000000ff */
[-C--:B------:R-:W-:Y:S01]  /*110a0*/  FMUL.FTZ R43, R43, R170.reuse ;  /* 0x000000aa2b2b7220 */ /* 0x080fe20000410000 */
[----:B------:R-:W-:Y:S01]  /*110b0*/  F2FP.F16.F32.PACK_AB R160, R168, R165 ;  /* 0x000000a5a8a0723e */ /* 0x000fe200000000ff */
[-C--:B------:R-:W-:Y:S01]  /*110c0*/  FMUL.FTZ R46, R46, R170.reuse ;  /* 0x000000aa2e2e7220 */ /* 0x080fe20000410000 */
[-C--:B------:R-:W-:Y:S01]  /*110d0*/  FMUL.FTZ R47, R47, R170.reuse ;  /* 0x000000aa2f2f7220 */ /* 0x080fe20000410000 */
[----:B------:R-:W3:Y:S01]  /*110e0*/  MUFU.EX2 R159, R159 ;  /* 0x0000009f009f7308 */ /* 0x000ee20000000800 */
[----:B----4-:R-:W-:Y:S01]  /*110f0*/  FFMA.FTZ R3, R170, R3, R213 ;  /* 0x00000003aa037223 */ /* 0x010fe200000100d5 */
[----:B-----5:R-:W-:Y:S01]  /*11100*/  F2FP.F16.F32.PACK_AB R158, R164, R161 ;  /* 0x000000a1a49e723e */ /* 0x020fe200000000ff */
[-C--:B------:R-:W-:Y:S01]  /*11110*/  FMUL.FTZ R50, R50, R170.reuse ;  /* 0x000000aa32327220 */ /* 0x080fe20000410000 */
[C---:B------:R-:W-:Y:S01]  /*11120*/  F2FP.F16.F32.PACK_AB R153, R155.reuse, R213 ;  /* 0x000000d59b99723e */ /* 0x040fe200000000ff */
[----:B------:R-:W-:Y:S01]  /*11130*/  FADD.FTZ R3, R155, R3 ;  /* 0x000000039b037221 */ /* 0x000fe20000010000 */
[----:B------:R-:W-:Y:S01]  /*11140*/  F2FP.F16.F32.PACK_AB R164, R176, R173 ;  /* 0x000000adb0a4723e */ /* 0x000fe200000000ff */
[-C--:B------:R-:W-:Y:S01]  /*11150*/  FMUL.FTZ R51, R51, R170.reuse ;  /* 0x000000aa33337220 */ /* 0x080fe20000410000 */
[----:B--2---:R2:W4:Y:S01]  /*11160*/  MUFU.EX2 R215, R162 ;  /* 0x000000a200d77308 */ /* 0x0045220000000800 */
        /* <DEDUP_REMOVED lines=8> */
[C---:B---3--:R-:W-:Y:S01]  /*111f0*/  FADD.FTZ R3, R159.reuse, R3 ;  /* 0x000000039f037221 */ /* 0x048fe20000010000 */
[----:B------:R-:W-:Y:S01]  /*11200*/  F2FP.F16.F32.PACK_AB R155, R159, R214 ;  /* 0x000000d69f9b723e */ /* 0x000fe200000000ff */
[----:B------:R-:W-:Y:S01]  /*11210*/  BAR.SYNC.DEFER_BLOCKING 0xf, 0x100 ;  /* 0x03c4000000007b1d */ /* 0x000fe20000010000 */
[----:B--2---:R-:W-:Y:S01]  /*11220*/  F2FP.F16.F32.PACK_AB R162, R172, R169 ;  /* 0x000000a9aca2723e */ /* 0x004fe200000000ff */
        /* <DEDUP_REMOVED lines=45> */
[C---:B----4-:R-:W-:Y:S01]  /*11500*/  FADD.FTZ R3, R171.reuse, R3 ;  /* 0x00000003ab037221 */ /* 0x050fe20000010000 */
[----:B------:R-:W-:Y:S01]  /*11510*/  F2FP.F16.F32.PACK_AB R161, R171, R161 ;  /* 0x000000a1aba1723e */ /* 0x000fe200000000ff */
        /* <DEDUP_REMOVED lines=16> */
[-C--:B------:R-:W-:Y:S01]  /*11620*/  FMUL.FTZ R147, R147, R170.reuse ;  /* 0x000000aa93937220 */ /* 0x080fe20000410000 */
[-C--:B------:R-:W-:Y:S01]  /*11630*/  FMUL.FTZ R150, R150, R170.reuse ;  /* 0x000000aa96967220 */ /* 0x080fe20000410000 */
[----:B------:R-:W-:-:S02]  /*11640*/  FMUL.FTZ R151, R151, R170 ;  /* 0x000000aa97977220 */ /* 0x000fc40000410000 */
[----:B------:R2:W-:Y:S01]  /*11650*/  STSM.16.M88.4 [R199], R160 ;  /* 0x000000a0c7007844 */ /* 0x0005e20000000200 */
[----:B------:R-:W0:Y:S01]  /*11660*/  MUFU.EX2 R179, R179 ;  /* 0x000000b300b37308 */ /* 0x000e220000000800 */
[----:B----4-:R-:W-:-:S07]  /*11670*/  FADD.FTZ R3, R165, R3 ;  /* 0x00000003a5037221 */ /* 0x010fce0000010000 */
[----:B------:R-:W4:Y:S01]  /*11680*/  MUFU.EX2 R182, R182 ;  /* 0x000000b600b67308 */ /* 0x000f220000000800 */
[C---:B---3--:R-:W-:Y:S01]  /*11690*/  FADD.FTZ R0, R180.reuse, R166 ;  /* 0x000000a6b4007221 */ /* 0x048fe20000010000 */
[----:B------:R-:W-:-:S06]  /*116a0*/  F2FP.F16.F32.PACK_AB R166, R180, R177 ;  /* 0x000000b1b4a6723e */ /* 0x000fcc00000000ff */
[----:B------:R-:W3:Y:S01]  /*116b0*/  MUFU.EX2 R183, R183 ;  /* 0x000000b700b77308 */ /* 0x000ee20000000800 */
[C---:B0-----:R-:W-:Y:S01]  /*116c0*/  FADD.FTZ R3, R179.reuse, R3 ;  /* 0x00000003b3037221 */ /* 0x041fe20000010000 */
[----:B------:R-:W-:-:S03]  /*116d0*/  F2FP.F16.F32.PACK_AB R165, R179, R165 ;  /* 0x000000a5b3a5723e */ /* 0x000fc600000000ff */
[----:B----4-:R-:W-:Y:S01]  /*116e0*/  FADD.FTZ R3, R182, R3 ;  /* 0x00000003b6037221 */ /* 0x010fe20000010000 */
[----:B---3--:R-:W-:-:S03]  /*116f0*/  F2FP.F16.F32.PACK_AB R167, R183, R182 ;  /* 0x000000b6b7a7723e */ /* 0x008fc600000000ff */
[----:B------:R-:W-:Y:S02]  /*11700*/  FADD.FTZ R3, R183, R3 ;  /* 0x00000003b7037221 */ /* 0x000fe40000010000 */
[----:B------:R2:W-:Y:S01]  /*11710*/  STSM.16.M88.4 [R198], R164 ;  /* 0x000000a4c6007844 */ /* 0x0005e20000000200 */
[----:B------:R-:W-:Y:S05]  /*11720*/  @!P0 BRA `(.L_x_2834) ;  /* 0x0000000000048947 */ /* 0x000fea0003800000 */
[----:B------:R-:W-:Y:S01]  /*11730*/  BPT.TRAP 0x1 ;  /* 0x000000040000795c */ /* 0x000fe20000300000 */
.L_x_2834:
[----:B------:R0:W3:Y:S01]  /*11740*/  SYNCS.PHASECHK.TRANS64.TRYWAIT P3, [R12+URZ+0x28c50], R207 ;  /* 0x028c50cf0c0075a7 */ /* 0x0000e2000806017f */
[----:B------:R-:W-:Y:S05]  /*11750*/  @!P0 BRA `(.L_x_2835) ;  /* 0x0000000000048947 */ /* 0x000fea0003800000 */
[----:B------:R-:W-:Y:S01]  /*11760*/  BPT.TRAP 0x1 ;  /* 0x000000040000795c */ /* 0x000fe20000300000 */
.L_x_2835:
[----:B------:R-:W-:Y:S04]  /*11770*/  BSSY B2, `(.L_x_2836) ;  /* 0x0000004000027945 */ /* 0x000fe80003800000 */
[----:B---3--:R-:W-:Y:S05]  /*11780*/  @P3 BRA `(.L_x_2837) ;  /* 0x0000000000083947 */ /* 0x008fea0003800000 */
[----:B------:R-:W3:Y:S02]  /*11790*/  SYNCS.PHASECHK.TRANS64.TRYWAIT P3, [R12+URZ+0x28c50], R207 ;  /* 0x028c50cf0c0075a7 */ /* 0x000ee4000806017f */
[----:B---3--:R-:W-:Y:S05]  /*117a0*/  @!P3 BRA `(.L_x_2838) ;  /* 0x0000012c005cb947 */ /* 0x008fea0003800000 */
.L_x_2837:
[----:B------:R-:W-:Y:S05]  /*117b0*/  BSYNC B2 ;  /* 0x0000000000027941 */ /* 0x000fea0003800000 */
.L_x_2836:
[----:B------:R-:W-:Y:S01]  /*117c0*/  IMAD R168, R18, 0x1000, R190 ;  /* 0x0000100012a87824 */ /* 0x000fe200078e02be */
[----:B------:R-:W-:Y:S01]  /*117d0*/  WARPGROUP.ARRIVE ;  /* 0x00000000000079c5 */ /* 0x000fe20000000000 */
[----:B------:R-:W-:Y:S02]  /*117e0*/  IMAD.MOV.U32 R169, RZ, RZ, 0x40000040 ;  /* 0x40000040ffa97424 */ /* 0x000fe400078e00ff */
[----:B01-3--:R-:W-:Y:S01]  /*117f0*/  @!P1 VIADD R12, R12, 0x28c60 ;  /* 0x00028c600c0c9836 */ /* 0x00bfe20000000000 */
[----:B------:R-:W-:Y:S01]  /*11800*/  R2UR UR6, R168 ;  /* 0x00000000a80672ca */ /* 0x000fe200000e0000 */
[----:B------:R-:W-:Y:S01]  /*11810*/  IMAD.MOV.U32 R213, RZ, RZ, R15 ;  /* 0x000000ffffd57224 */ /* 0x000fe200078e000f */
[----:B------:R-:W-:Y:S01]  /*11820*/  R2UR UR7, R169 ;  /* 0x00000000a90772ca */ /* 0x000fe200000e0000 */
[----:B------:R-:W-:Y:S01]  /*11830*/  IMAD.MOV.U32 R169, RZ, RZ, 0x40000040 ;  /* 0x40000040ffa97424 */ /* 0x000fe200078e00ff */
[----:B------:R-:W-:Y:S01]  /*11840*/  @!P1 PRMT R12, RZ, 0x654, R12 ;  /* 0x00000654ff0c9816 */ /* 0x000fe2000000000c */
[----:B------:R-:W-:-:S02]  /*11850*/  IMAD.MOV.U32 R214, RZ, RZ, R14 ;  /* 0x000000ffffd67224 */ /* 0x000fc400078e000e */
[----:B------:R-:W-:-:S08]  /*11860*/  IMAD.MOV.U32 R215, RZ, RZ, R18 ;  /* 0x000000ffffd77224 */ /* 0x000fd000078e0012 */
[----:B------:R-:W-:Y:S03]  /*11870*/  HGMMA.64x256x16.F32 R24, R152, gdesc[UR4].tnspB, R24, gsb0 ;  /* 0x43e0000498187df0 */ /* 0x000fe60008000818 */
[----:B------:R-:W-:Y:S02]  /*11880*/  WARPGROUP.DEPBAR.LE gsb0, 0x0 ;  /* 0x00008000000079c5 */ /* 0x000fe40000010000 */
[----:B--2---:R-:W-:Y:S01]  /*11890*/  VIADD R152, R168, 0x80 ;  /* 0x00000080a8987836 */ /* 0x004fe20000000000 */
        /* <DEDUP_REMOVED lines=32> */
.L_x_2828:
[----:B0-----:R-:W-:-:S07]  /*11aa0*/  IMAD.MOV.U32 R12, RZ, RZ, R206 ;  /* 0x000000ffff0c7224 */ /* 0x001fce00078e00ce */
.L_x_2827:
[----:B------:R-:W-:Y:S05]  /*11ab0*/  BSYNC B0 ;  /* 0x0000000000007941 */ /* 0x000fea0003800000 */
.L_x_2826:
[----:B------:R-:W-:Y:S01]  /*11ac0*/  ISETP.GE.AND P2, PT, R12, R202, PT ;  /* 0x000000ca0c00720c */ /* 0x000fe20003f46270 */
[----:B------:R-:W-:-:S12]  /*11ad0*/  BSSY B0, `(.L_x_2840) ;  /* 0x000028d000007945 */ /* 0x000fd80003800000 */
[----:B------:R-:W-:Y:S05]  /*11ae0*/  @!P2 BRA `(.L_x_2841) ;  /* 0x00000028002ca947 */ /* 0x000fea0003800000 */
[----:B------:R-:W-:Y:S02]  /*11af0*/  IMAD.MOV.U32 R213, RZ, RZ, R15 ;  /* 0x000000ffffd57224 */ /* 0x000fe400078e000f */
[----:B0-----:R-:W-:Y:S02]  /*11b00*/  IMAD.MOV.U32 R215, RZ, RZ, R14 ;  /* 0x000000ffffd77224 */ /* 0x001fe400078e000e */
[----:B------:R-:W-:-:S07]  /*11b10*/  IMAD.MOV.U32 R214, RZ, RZ, R18 ;  /* 0x000000ffffd67224 */ /* 0x000fce00078e0012 */
.L_x_2860:
[----:B------:R-:W-:-:S05]  /*11b20*/  VIADD R18, R214, 0x1 ;  /* 0x00000001d6127836 */ /* 0x000fca0000000000 */
[----:B------:R-:W-:-:S04]  /*11b30*/  ISETP.NE.AND P2, PT, R18, 0x2, PT ;  /* 0x000000021200780c */ /* 0x000fc80003f45270 */
[----:B------:R-:W-:Y:S02]  /*11b40*/  SEL R14, RZ, 0x1, P2 ;  /* 0x00000001ff0e7807 */ /* 0x000fe40001000000 */
[----:B------:R-:W-:Y:S02]  /*11b50*/  SEL R18, R18, RZ, P2 ;  /* 0x000000ff12127207 */ /* 0x000fe40001000000 */
[----:B------:R-:W-:Y:S01]  /*11b60*/  LOP3.LUT R19, R19, R14, RZ, 0x3c, !PT ;  /* 0x0000000e13137212 */ /* 0x000fe200078e3cff */
[----:B-1----:R-:W-:Y:S06]  /*11b70*/  @!P0 BRA `(.L_x_2842) ;  /* 0x0000000000048947 */ /* 0x002fec0003800000 */
[----:B------:R-:W-:Y:S01]  /*11b80*/  BPT.TRAP 0x1 ;  /* 0x000000040000795c */ /* 0x000fe20000300000 */
.L_x_2842:
[----:B------:R-:W-:Y:S01]  /*11b90*/  IMAD R206, R18, 0x8, R2 ;  /* 0x0000000812ce7824 */ /* 0x000fe200078e0202 */
[----:B------:R-:W-:-:S04]  /*11ba0*/  SHF.L.U32 R207, R19, 0x1f, RZ ;  /* 0x0000001f13cf7819 */ /* 0x000fc800000006ff */
[----:B------:R0:W1:Y:S01]  /*11bb0*/  SYNCS.PHASECHK.TRANS64.TRYWAIT P2, [R206+URZ+0x28c30], R207 ;  /* 0x028c30cfce0075a7 */ /* 0x000062000804017f */
[----:B------:R-:W-:Y:S05]  /*11bc0*/  @!P0 BRA `(.L_x_2843) ;  /* 0x0000000000048947 */ /* 0x000fea0003800000 */
[----:B------:R-:W-:Y:S01]  /*11bd0*/  BPT.TRAP 0x1 ;  /* 0x000000040000795c */ /* 0x000fe20000300000 */
.L_x_2843:
[----:B------:R-:W-:Y:S01]  /*11be0*/  BSSY B1, `(.L_x_2844) ;  /* 0x0000006000017945 */ /* 0x000fe20003800000 */
[----:B------:R-:W-:Y:S02]  /*11bf0*/  IMAD R14, R18, 0x200, R13 ;  /* 0x00000200120e7824 */ /* 0x000fe400078e020d */
[----:B------:R-:W-:Y:S01]  /*11c00*/  IMAD.MOV.U32 R15, RZ, RZ, 0x40000040 ;  /* 0x40000040ff0f7424 */ /* 0x000fe200078e00ff */
[----:B-1----:R-:W-:Y:S06]  /*11c10*/  @P2 BRA `(.L_x_2845) ;  /* 0x0000000000082947 */ /* 0x002fec0003800000 */
[----:B------:R-:W1:Y:S02]  /*11c20*/  SYNCS.PHASECHK.TRANS64.TRYWAIT P2, [R206+URZ+0x28c30], R207 ;  /* 0x028c30cfce0075a7 */ /* 0x000e64000804017f */
[----:B-1----:R-:W-:Y:S05]  /*11c30*/  @!P2 BRA `(.L_x_2846) ;  /* 0x00000128004ca947 */ /* 0x002fea0003800000 */
.L_x_2845:
[----:B------:R-:W-:Y:S05]  /*11c40*/  BSYNC B1 ;  /* 0x0000000000017941 */ /* 0x000fea0003800000 */
.L_x_2844:
[C---:B------:R-:W-:Y:S01]  /*11c50*/  R2UR UR6, R14.reuse ;  /* 0x000000000e0672ca */ /* 0x040fe200000e0000 */
[----:B------:R-:W-:Y:S01]  /*11c60*/  WARPGROUP.ARRIVE ;  /* 0x00000000000079c5 */ /* 0x000fe20000000000 */
[----:B------:R-:W-:Y:S01]  /*11c70*/  R2UR UR7, R15 ;  /* 0x000000000f0772ca */ /* 0x000fe200000e0000 */
[----:B------:R-:W-:Y:S01]  /*11c80*/  VIADD R20, R14, 0x2 ;  /* 0x000000020e147836 */ /* 0x000fe20000000000 */
[----:B------:R-:W-:Y:S01]  /*11c90*/  R2UR UR4, R4 ;  /* 0x00000000040472ca */ /* 0x000fe200000e0000 */
[----:B------:R-:W-:Y:S01]  /*11ca0*/  IMAD.MOV.U32 R21, RZ, RZ, 0x40000040 ;  /* 0x40000040ff157424 */ /* 0x000fe200078e00ff */
[----:B------:R-:W-:Y:S01]  /*11cb0*/  R2UR UR5, R5 ;  /* 0x00000000050572ca */ /* 0x000fe200000e0000 */
[----:B------:R-:W-:-:S12]  /*11cc0*/  IMAD.MOV.U32 R15, RZ, RZ, 0x40000040 ;  /* 0x40000040ff0f7424 */ /* 0x000fd800078e00ff */
        /* <DEDUP_REMOVED lines=32> */
[----:B------:R-:W-:Y:S01]  /*11ed0*/  HGMMA.64x64x16.F32 R152, gdesc[UR4], R152, gsb0 ;  /* 0x00e00000049879f0 */ /* 0x000fe20008000898 */
[----:B------:R-:W-:Y:S02]  /*11ee0*/  ULDC UR4, c[0x0][0x9d8] ;  /* 0x0002760000047ab9 */ /* 0x000fe40000000800 */
        /* <DEDUP_REMOVED lines=36> */
[----:B------:R-:W-:Y:S01]  /*12130*/  ULDC UR4, c[0x0][0x9e0] ;  /* 0x0002780000047ab9 */ /* 0x000fe20000000800 */
[----:B------:R4:W-:Y:S01]  /*12140*/  @!P1 SYNCS.ARRIVE.TRANS64.RED.A1T0 RZ, [R14+URZ], RZ ;  /* 0x000000ff0eff99a7 */ /* 0x0009e2000810043f */
[----:B------:R-:W-:-:S05]  /*12150*/  IADD3 R183, -R22, R183, R23 ;  /* 0x000000b716b77210 */ /* 0x000fca0007ffe117 */
[----:B------:R-:W0:Y:S01]  /*12160*/  MUFU.TANH R230, R230 ;  /* 0x000000e600e67308 */ /* 0x000e220000002400 */
        /* <DEDUP_REMOVED lines=34> */
[----:B--234-:R-:W-:Y:S05]  /*12390*/  @!P6 BRA `(.L_x_2847) ;  /* 0x000000000060e947 */ /* 0x01cfea0003800000 */
[----:B------:R-:W-:Y:S01]  /*123a0*/  IADD3 R233, -R22, R23, R233 ;  /* 0x0000001716e97210 */ /* 0x000fe20007ffe1e9 */
[----:B------:R-:W-:Y:S03]  /*123b0*/  BSSY B1, `(.L_x_2848) ;  /* 0x0000012000017945 */ /* 0x000fe60003800000 */
[----:B------:R-:W-:-:S13]  /*123c0*/  ISETP.GT.AND P2, PT, R233, -0x1, PT ;  /* 0xffffffffe900780c */ /* 0x000fda0003f44270 */
[----:B------:R-:W-:Y:S05]  /*123d0*/  @P2 BRA `(.L_x_2849) ;  /* 0x0000000000242947 */ /* 0x000fea0003800000 */
[----:B------:R-:W-:Y:S01]  /*123e0*/  ULDC UR4, c[0x0][0x9e4] ;  /* 0x0002790000047ab9 */ /* 0x000fe20000000800 */
[----:B------:R-:W-:Y:S01]  /*123f0*/  LOP3.LUT R233, RZ, R233, RZ, 0x33, !PT ;  /* 0x000000e9ffe97212 */ /* 0x000fe200078e33ff */
[----:B------:R-:W-:-:S05]  /*12400*/  IMAD.U32 R234, RZ, RZ, UR4 ;  /* 0x00000004ffea7e24 */ /* 0x000fca000f8e00ff */
[----:B------:R-:W-:-:S13]  /*12410*/  ISETP.NE.AND P2, PT, R234, 0x1, PT ;  /* 0x00000001ea00780c */ /* 0x000fda0003f45270 */
[----:B------:R-:W2:Y:S02]  /*12420*/  @P2 LDC.64 R14, c[0x0][0x9e8] ;  /* 0x00027a00ff0e2b82 */ /* 0x000ea40000000a00 */
[----:B--2---:R-:W-:-:S05]  /*12430*/  @P2 IMAD.HI.U32 R14, R233, R14, RZ ;  /* 0x0000000ee90e2227 */ /* 0x004fca00078e00ff */
[----:B------:R-:W-:-:S04]  /*12440*/  @P2 SHF.R.U32.HI R233, RZ, R15, R14 ;  /* 0x0000000fffe92219 */ /* 0x000fc8000001160e */
[----:B------:R-:W-:Y:S01]  /*12450*/  LOP3.LUT R233, RZ, R233, RZ, 0x33, !PT ;  /* 0x000000e9ffe97212 */ /* 0x000fe200078e33ff */
[----:B------:R-:W-:Y:S06]  /*12460*/  BRA `(.L_x_2850) ;  /* 0x0000000000187947 */ /* 0x000fec0003800000 */
.L_x_2849:
[----:B------:R-:W-:Y:S02]  /*12470*/  ULDC UR4, c[0x0][0x9e4] ;  /* 0x0002790000047ab9 */ /* 0x000fe40000000800 */
[----:B------:R-:W-:-:S05]  /*12480*/  IMAD.U32 R234, RZ, RZ, UR4 ;  /* 0x00000004ffea7e24 */ /* 0x000fca000f8e00ff */
[----:B------:R-:W-:-:S13]  /*12490*/  ISETP.NE.AND P2, PT, R234, 0x1, PT ;  /* 0x00000001ea00780c */ /* 0x000fda0003f45270 */
[----:B------:R-:W2:Y:S02]  /*124a0*/  @P2 LDC.64 R14, c[0x0][0x9e8] ;  /* 0x00027a00ff0e2b82 */ /* 0x000ea40000000a00 */
[----:B--2---:R-:W-:-:S05]  /*124b0*/  @P2 IMAD.HI.U32 R14, R233, R14, RZ ;  /* 0x0000000ee90e2227 */ /* 0x004fca00078e00ff */
[----:B------:R-:W-:-:S07]  /*124c0*/  @P2 SHF.R.U32.HI R233, RZ, R15, R14 ;  /* 0x0000000fffe92219 */ /* 0x000fce000001160e */
.L_x_2850:
[----:B------:R-:W-:Y:S05]  /*124d0*/  BSYNC B1 ;  /* 0x0000000000017941 */ /* 0x000fea0003800000 */
.L_x_2848:
[----:B------:R-:W-:-:S04]  /*124e0*/  IMAD R233, R233, R234, -R178 ;  /* 0x000000eae9e97224 */ /* 0x000fc800078e0ab2 */
[----:B------:R-:W-:-:S05]  /*124f0*/  IMAD.IADD R233, R233, 0x1, -R186 ;  /* 0x00000001e9e97824 */ /* 0x000fca00078e0aba */
[----:B------:R-:W-:Y:S02]  /*12500*/  VIMNMX R182, R182, R233, !PT ;  /* 0x000000e9b6b67248 */ /* 0x000fe40007fe0100 */
[----:B------:R-:W-:-:S07]  /*12510*/  VIADDMNMX R181, R233, R234, R181, PT ;  /* 0x000000eae9b57246 */ /* 0x000fce00038001b5 */
.L_x_2847:
[----:B------:R-:W-:Y:S01]  /*12520*/  ISETP.GT.AND P2, PT, R12, -0x1, PT ;  /* 0xffffffff0c00780c */ /* 0x000fe20003f44270 */
[----:B------:R-:W2:Y:S03]  /*12530*/  SHFL.IDX PT, R20, R20, 0x1, 0x1c1f ;  /* 0x003c1f0014147f89 */ /* 0x000ea600000e0000 */
[C---:B------:R-:W-:Y:S02]  /*12540*/  ISETP.GT.AND P4, PT, R182.reuse, RZ, P2 ;  /* 0x000000ffb600720c */ /* 0x040fe40001784270 */
[----:B------:R-:W-:Y:S02]  /*12550*/  ISETP.GT.AND P3, PT, R182, 0x1, P2 ;  /* 0x00000001b600780c */ /* 0x000fe40001764270 */
[C---:B------:R-:W-:Y:S02]  /*12560*/  ISETP.LT.OR P4, PT, R181.reuse, 0x1, P4 ;  /* 0x00000001b500780c */ /* 0x040fe40002781670 */
[----:B------:R-:W-:-:S02]  /*12570*/  ISETP.LT.OR P3, PT, R181, 0x2, P3 ;  /* 0x00000002b500780c */ /* 0x000fc40001f61670 */
[----:B------:R-:W-:Y:S02]  /*12580*/  FSEL R216, R216, -INF , !P4 ;  /* 0xff800000d8d87808 */ /* 0x000fe40006000000 */
[----:B0-----:R-:W-:Y:S02]  /*12590*/  FSEL R230, R230, -INF , !P3 ;  /* 0xff800000e6e67808 */ /* 0x001fe40005800000 */
[C---:B------:R-:W-:Y:S02]  /*125a0*/  ISETP.GT.AND P4, PT, R182.reuse, 0x8, P2 ;  /* 0x00000008b600780c */ /* 0x040fe40001784270 */
[----:B------:R-:W-:Y:S02]  /*125b0*/  ISETP.GT.AND P3, PT, R182, 0x9, P2 ;  /* 0x00000009b600780c */ /* 0x000fe40001764270 */
[C---:B------:R-:W-:Y:S02]  /*125c0*/  ISETP.LT.OR P4, PT, R181.reuse, 0x9, P4 ;  /* 0x00000009b500780c */ /* 0x040fe40002781670 */
[----:B------:R-:W-:-:S02]  /*125d0*/  ISETP.LT.OR P3, PT, R181, 0xa, P3 ;  /* 0x0000000ab500780c */ /* 0x000fc40001f61670 */
[----:B------:R-:W-:Y:S01]  /*125e0*/  FSEL R155, R155, -INF , !P4 ;  /* 0xff8000009b9b7808 */ /* 0x000fe20006000000 */
[--C-:B--2---:R-:W-:Y:S01]  /*125f0*/  IMAD.IADD R183, R183, 0x1, R20.reuse ;  /* 0x00000001b7b77824 */ /* 0x104fe200078e0214 */
[----:B------:R-:W-:Y:S01]  /*12600*/  FSEL R231, R231, -INF , !P3 ;  /* 0xff800000e7e77808 */ /* 0x000fe20005800000 */
[----:B------:R-:W-:Y:S01]  /*12610*/  IMAD.IADD R232, R232, 0x1, R20 ;  /* 0x00000001e8e87824 */ /* 0x000fe200078e0214 */
[C---:B------:R-:W-:Y:S02]  /*12620*/  ISETP.GT.AND P4, PT, R182.reuse, 0x10, P2 ;  /* 0x00000010b600780c */ /* 0x040fe40001784270 */
[----:B------:R-:W-:Y:S02]  /*12630*/  ISETP.GT.AND P3, PT, R182, 0x11, P2 ;  /* 0x00000011b600780c */ /* 0x000fe40001764270 */
[C---:B------:R-:W-:Y:S02]  /*12640*/  ISETP.LT.OR P4, PT, R181.reuse, 0x11, P4 ;  /* 0x00000011b500780c */ /* 0x040fe40002781670 */
[----:B------:R-:W-:-:S02]  /*12650*/  ISETP.LT.OR P3, PT, R181, 0x12, P3 ;  /* 0x00000012b500780c */ /* 0x000fc40001f61670 */
[----:B------:R-:W-:Y:S02]  /*12660*/  FSEL R158, R158, -INF , !P4 ;  /* 0xff8000009e9e7808 */ /* 0x000fe40006000000 */
[----:B------:R-:W-:Y:S02]  /*12670*/  FSEL R161, R161, -INF , !P3 ;  /* 0xff800000a1a17808 */ /* 0x000fe40005800000 */
        /* <DEDUP_REMOVED lines=29> */
[----:B------:R-:W-:Y:S01]  /*12850*/  FSEL R180, R180, -INF , !P3 ;  /* 0xff800000b4b47808 */ /* 0x000fe20005800000 */
[----:B------:R-:W-:Y:S08]  /*12860*/  @!P6 BRA `(.L_x_2851) ;  /* 0x000000000060e947 */ /* 0x000ff00003800000 */
        /* <DEDUP_REMOVED lines=8> */
[----:B------:R-:W0:Y:S02]  /*128f0*/  @P3 LDC.64 R14, c[0x0][0x9e8] ;  /* 0x00027a00ff0e3b82 */ /* 0x000e240000000a00 */
[----:B0-----:R-:W-:-:S05]  /*12900*/  @P3 IMAD.HI.U32 R14, R20, R14, RZ ;  /* 0x0000000e140e3227 */ /* 0x001fca00078e00ff */
[----:B------:R-:W-:-:S04]  /*12910*/  @P3 SHF.R.U32.HI R20, RZ, R15, R14 ;  /* 0x0000000fff143219 */ /* 0x000fc8000001160e */
[----:B------:R-:W-:Y:S01]  /*12920*/  LOP3.LUT R20, RZ, R20, RZ, 0x33, !PT ;  /* 0x00000014ff147212 */ /* 0x000fe200078e33ff */
[----:B------:R-:W-:Y:S06]  /*12930*/  BRA `(.L_x_2854) ;  /* 0x0000000000187947 */ /* 0x000fec0003800000 */
.L_x_2853:
[----:B------:R-:W-:Y:S02]  /*12940*/  ULDC UR4, c[0x0][0x9e4] ;  /* 0x0002790000047ab9 */ /* 0x000fe40000000800 */
[----:B------:R-:W-:-:S05]  /*12950*/  IMAD.U32 R181, RZ, RZ, UR4 ;  /* 0x00000004ffb57e24 */ /* 0x000fca000f8e00ff */
[----:B------:R-:W-:-:S13]  /*12960*/  ISETP.NE.AND P3, PT, R181, 0x1, PT ;  /* 0x00000001b500780c */ /* 0x000fda0003f65270 */
[----:B------:R-:W0:Y:S02]  /*12970*/  @P3 LDC.64 R14, c[0x0][0x9e8] ;  /* 0x00027a00ff0e3b82 */ /* 0x000e240000000a00 */
[----:B0-----:R-:W-:-:S05]  /*12980*/  @P3 IMAD.HI.U32 R14, R20, R14, RZ ;  /* 0x0000000e140e3227 */ /* 0x001fca00078e00ff */
[----:B------:R-:W-:-:S07]  /*12990*/  @P3 SHF.R.U32.HI R20, RZ, R15, R14 ;  /* 0x0000000fff143219 */ /* 0x000fce000001160e */
.L_x_2854:
[----:B------:R-:W-:Y:S05]  /*129a0*/  BSYNC B1 ;  /* 0x0000000000017941 */ /* 0x000fea0003800000 */
.L_x_2852:
[----:B------:R-:W-:-:S04]  /*129b0*/  IMAD R20, R20, R181, -R178 ;  /* 0x000000b514147224 */ /* 0x000fc800078e0ab2 */
[----:B------:R-:W-:-:S05]  /*129c0*/  IMAD.IADD R20, R20, 0x1, -R186 ;  /* 0x0000000114147824 */ /* 0x000fca00078e0aba */
[----:B------:R-:W-:Y:S02]  /*129d0*/  VIMNMX R232, R232, R20, !PT ;  /* 0x00000014e8e87248 */ /* 0x000fe40007fe0100 */
[----:B------:R-:W-:-:S07]  /*129e0*/  VIADDMNMX R183, R20, R181, R183, PT ;  /* 0x000000b514b77246 */ /* 0x000fce00038001b7 */
.L_x_2851:
[----:B------:R-:W-:Y:S01]  /*129f0*/  FMNMX.FTZ R14, R216, R215, !PT ;  /* 0x000000d7d80e7209 */ /* 0x000fe20007810000 */
[----:B------:R-:W-:Y:S02]  /*12a00*/  ULDC UR4, c[0x0][0x988] ;  /* 0x0002620000047ab9 */ /* 0x000fe40000000800 */
[----:B------:R-:W-:Y:S01]  /*12a10*/  IMAD.U32 R20, RZ, RZ, UR4 ;  /* 0x00000004ff147e24 */ /* 0x000fe2000f8e00ff */
        /* <DEDUP_REMOVED lines=16> */
[----:B0-----:R-:W-:-:S05]  /*12b20*/  FMNMX.FTZ R14, R14, R15, !PT ;  /* 0x0000000f0e0e7209 */ /* 0x001fca0007810000 */
[----:B------:R-:W0:Y:S02]  /*12b30*/  SHFL.BFLY PT, R15, R14, 0x1, 0x1f ;  /* 0x0c201f000e0f7f89 */ /* 0x000e2400000e0000 */
[----:B0-----:R-:W-:-:S04]  /*12b40*/  FMNMX.FTZ R14, R14, R15, !PT ;  /* 0x0000000f0e0e7209 */ /* 0x001fc80007810000 */
[C---:B------:R-:W-:Y:S01]  /*12b50*/  FSETP.NEU.FTZ.AND P3, PT, R14.reuse, -INF , PT ;  /* 0xff8000000e00780b */ /* 0x040fe20003f7d000 */
[----:B------:R-:W-:-:S03]  /*12b60*/  FMUL.FTZ R15, R14, R20 ;  /* 0x000000140e0f7220 */ /* 0x000fc60000410000 */
[----:B------:R-:W-:Y:S02]  /*12b70*/  FSEL R178, R14, RZ, P3 ;  /* 0x000000ff0eb27208 */ /* 0x000fe40001800000 */
[----:B------:R-:W-:Y:S02]  /*12b80*/  FSEL R15, R15, RZ, P3 ;  /* 0x000000ff0f0f7208 */ /* 0x000fe40001800000 */
[----:B------:R-:W-:Y:S01]  /*12b90*/  ISETP.GT.AND P3, PT, R232, 0x1, P2 ;  /* 0x00000001e800780c */ /* 0x000fe20001764270 */
[----:B------:R-:W-:Y:S02]  /*12ba0*/  FADD.FTZ R178, -R178, R215 ;  /* 0x000000d7b2b27221 */ /* 0x000fe40000010100 */
[-CC-:B------:R-:W-:Y:S01]  /*12bb0*/  FFMA.FTZ R216, R216, R20.reuse, -R15.reuse ;  /* 0x00000014d8d87223 */ /* 0x180fe2000001080f */
[----:B------:R-:W-:Y:S01]  /*12bc0*/  ISETP.LT.OR P4, PT, R183, 0x2, P3 ;  /* 0x00000002b700780c */ /* 0x000fe20001f81670 */
[-CC-:B------:R-:W-:Y:S01]  /*12bd0*/  FFMA.FTZ R230, R230, R20.reuse, -R15.reuse ;  /* 0x00000014e6e67223 */ /* 0x180fe2000001080f */
[----:B------:R-:W-:Y:S01]  /*12be0*/  ISETP.GT.AND P3, PT, R232, 0x8, P2 ;  /* 0x00000008e800780c */ /* 0x000fe20001764270 */
[-CC-:B------:R-:W-:Y:S01]  /*12bf0*/  FFMA.FTZ R155, R155, R20.reuse, -R15.reuse ;  /* 0x000000149b9b7223 */ /* 0x180fe2000001080f */
[----:B------:R-:W-:Y:S01]  /*12c00*/  FSEL R181, R152, -INF , !P4 ;  /* 0xff80000098b57808 */ /* 0x000fe20006000000 */
[-CC-:B------:R-:W-:Y:S01]  /*12c10*/  FFMA.FTZ R231, R231, R20.reuse, -R15.reuse ;  /* 0x00000014e7e77223 */ /* 0x180fe2000001080f */
[----:B------:R-:W-:Y:S01]  /*12c20*/  ISETP.GT.AND P4, PT, R232, 0x9, P2 ;  /* 0x00000009e800780c */ /* 0x000fe20001784270 */
[-CC-:B------:R-:W-:Y:S01]  /*12c30*/  FFMA.FTZ R158, R158, R20.reuse, -R15.reuse ;  /* 0x000000149e9e7223 */ /* 0x180fe2000001080f */
[----:B------:R-:W-:Y:S01]  /*12c40*/  ISETP.LT.OR P3, PT, R183, 0x9, P3 ;  /* 0x00000009b700780c */ /* 0x000fe20001f61670 */
[-CC-:B------:R-:W-:Y:S01]  /*12c50*/  FFMA.FTZ R161, R161, R20.reuse, -R15.reuse ;  /* 0x00000014a1a17223 */ /* 0x180fe2000001080f */
[----:B------:R-:W-:Y:S01]  /*12c60*/  ISETP.LT.OR P4, PT, R183, 0xa, P4 ;  /* 0x0000000ab700780c */ /* 0x000fe20002781670 */
[-CC-:B------:R-:W-:Y:S01]  /*12c70*/  FFMA.FTZ R162, R162, R20.reuse, -R15.reuse ;  /* 0x00000014a2a27223 */ /* 0x180fe2000001080f */
[----:B------:R-:W-:Y:S01]  /*12c80*/  FSEL R153, R153, -INF , !P3 ;  /* 0xff80000099997808 */ /* 0x000fe20005800000 */
[-CC-:B------:R-:W-:Y:S01]  /*12c90*/  FFMA.FTZ R165, R165, R20.reuse, -R15.reuse ;  /* 0x00000014a5a57223 */ /* 0x180fe2000001080f */
[----:B------:R-:W-:Y:S01]  /*12ca0*/  FSEL R154, R154, -INF , !P4 ;  /* 0xff8000009a9a7808 */ /* 0x000fe20006000000 */
[-CC-:B------:R-:W-:Y:S01]  /*12cb0*/  FFMA.FTZ R166, R166, R20.reuse, -R15.reuse ;  /* 0x00000014a6a67223 */ /* 0x180fe2000001080f */
[C---:B------:R-:W-:Y:S01]  /*12cc0*/  ISETP.GT.AND P4, PT, R232.reuse, 0x11, P2 ;  /* 0x00000011e800780c */ /* 0x040fe20001784270 */
[-CC-:B------:R-:W-:Y:S01]  /*12cd0*/  FFMA.FTZ R169, R169, R20.reuse, -R15.reuse ;  /* 0x00000014a9a97223 */ /* 0x180fe2000001080f */
[----:B------:R-:W-:Y:S01]  /*12ce0*/  ISETP.GT.AND P3, PT, R232, 0x10, P2 ;  /* 0x00000010e800780c */ /* 0x000fe20001764270 */
        /* <DEDUP_REMOVED lines=8> */
[-C--:B------:R-:W-:Y:S01]  /*12d70*/  FFMA.FTZ R180, R180, R20.reuse, -R15 ;  /* 0x00000014b4b47223 */ /* 0x080fe2000001080f */
[C---:B------:R-:W-:Y:S01]  /*12d80*/  ISETP.LT.OR P3, PT, R183.reuse, 0x11, P3 ;  /* 0x00000011b700780c */ /* 0x040fe20001f61670 */
[----:B------:R-:W-:Y:S01]  /*12d90*/  FMUL.FTZ R157, R178, R20 ;  /* 0x00000014b29d7220 */ /* 0x000fe20000410000 */
[----:B------:R-:W-:Y:S01]  /*12da0*/  ISETP.LT.OR P4, PT, R183, 0x1a, P4 ;  /* 0x0000001ab700780c */ /* 0x000fe20002781670 */
[----:B------:R-:W-:Y:S01]  /*12db0*/  MUFU.EX2 R152, R216 ;  /* 0x000000d800987308 */ /* 0x000fe20000000800 */
[----:B------:R-:W-:-:S02]  /*12dc0*/  FSEL R156, R156, -INF , !P3 ;  /* 0xff8000009c9c7808 */ /* 0x000fc40005800000 */
[----:B------:R-:W-:Y:S02]  /*12dd0*/  FSEL R160, R160, -INF , !P4 ;  /* 0xff800000a0a07808 */ /* 0x000fe40006000000 */
[C---:B------:R-:W-:Y:S02]  /*12de0*/  ISETP.GT.AND P4, PT, R232.reuse, 0x21, P2 ;  /* 0x00000021e800780c */ /* 0x040fe40001784270 */
[----:B------:R-:W-:Y:S01]  /*12df0*/  ISETP.GT.AND P3, PT, R232, 0x18, P2 ;  /* 0x00000018e800780c */ /* 0x000fe20001764270 */
[----:B------:R-:W0:Y:S01]  /*12e00*/  MUFU.EX2 R157, R157 ;  /* 0x0000009d009d7308 */ /* 0x000e220000000800 */
[C---:B------:R-:W-:Y:S02]  /*12e10*/  ISETP.LT.OR P4, PT, R183.reuse, 0x22, P4 ;  /* 0x00000022b700780c */ /* 0x040fe40002781670 */
[----:B------:R-:W-:Y:S02]  /*12e20*/  ISETP.LT.OR P3, PT, R183, 0x19, P3 ;  /* 0x00000019b700780c */ /* 0x000fe40001f61670 */
[----:B------:R-:W-:-:S02]  /*12e30*/  FSEL R164, R164, -INF , !P4 ;  /* 0xff800000a4a47808 */ /* 0x000fc40006000000 */
[C---:B------:R-:W-:Y:S01]  /*12e40*/  ISETP.GT.AND P4, PT, R232.reuse, 0x29, P2 ;  /* 0x00000029e800780c */ /* 0x040fe20001784270 */
[----:B------:R-:W2:Y:S01]  /*12e50*/  MUFU.EX2 R230, R230 ;  /* 0x000000e600e67308 */ /* 0x000ea20000000800 */
[----:B------:R-:W-:Y:S02]  /*12e60*/  FSEL R159, R159, -INF , !P3 ;  /* 0xff8000009f9f7808 */ /* 0x000fe40005800000 */
[----:B------:R-:W-:Y:S02]  /*12e70*/  ISETP.LT.OR P4, PT, R183, 0x2a, P4 ;  /* 0x0000002ab700780c */ /* 0x000fe40002781670 */
[----:B------:R-:W-:Y:S02]  /*12e80*/  ISETP.GT.AND P3, PT, R232, 0x20, P2 ;  /* 0x00000020e800780c */ /* 0x000fe40001764270 */
[----:B------:R-:W-:Y:S01]  /*12e90*/  FSEL R168, R168, -INF , !P4 ;  /* 0xff800000a8a87808 */ /* 0x000fe20006000000 */
[----:B------:R-:W3:Y:S01]  /*12ea0*/  MUFU.EX2 R155, R155 ;  /* 0x0000009b009b7308 */ /* 0x000ee20000000800 */
[----:B------:R-:W-:Y:S01]  /*12eb0*/  ISETP.GT.AND P4, PT, R232, RZ, P2 ;  /* 0x000000ffe800720c */ /* 0x000fe20001784270 */
[----:B0-----:R-:W-:Y:S01]  /*12ec0*/  FFMA.FTZ R0, R157, R0, R152 ;  /* 0x000000009d007223 */ /* 0x001fe20000010098 */
[C---:B------:R-:W-:Y:S01]  /*12ed0*/  ISETP.LT.OR P3, PT, R183.reuse, 0x21, P3 ;  /* 0x00000021b700780c */ /* 0x040fe20001f61670 */
[-C--:B------:R-:W-:Y:S01]  /*12ee0*/  FMUL.FTZ R24, R24, R157.reuse ;  /* 0x0000009d18187220 */ /* 0x080fe20000410000 */
[----:B------:R-:W-:Y:S01]  /*12ef0*/  ISETP.LT.OR P4, PT, R183, 0x1, P4 ;  /* 0x00000001b700780c */ /* 0x000fe20002781670 */
[-C--:B------:R-:W-:Y:S01]  /*12f00*/  FMUL.FTZ R25, R25, R157.reuse ;  /* 0x0000009d19197220 */ /* 0x080fe20000410000 */
[----:B------:R-:W-:Y:S01]  /*12f10*/  FSEL R163, R163, -INF , !P3 ;  /* 0xff800000a3a37808 */ /* 0x000fe20005800000 */
[----:B------:R-:W0:Y:S01]  /*12f20*/  MUFU.EX2 R231, R231 ;  /* 0x000000e700e77308 */ /* 0x000e220000000800 */
[----:B------:R-:W-:Y:S01]  /*12f30*/  FSEL R21, R21, -INF , !P4 ;  /* 0xff80000015157808 */ /* 0x000fe20006000000 */
[----:B--2---:R-:W-:Y:S01]  /*12f40*/  FADD.FTZ R0, R230, R0 ;  /* 0x00000000e6007221 */ /* 0x004fe20000010000 */
[----:B------:R-:W-:Y:S01]  /*12f50*/  ISETP.GT.AND P3, PT, R232, 0x28, P2 ;  /* 0x00000028e800780c */ /* 0x000fe20001764270 */
[----:B------:R-:W-:Y:S01]  /*12f60*/  FMUL.FTZ R28, R28, R157 ;  /* 0x0000009d1c1c7220 */ /* 0x000fe20000410000 */
[----:B------:R-:W-:Y:S01]  /*12f70*/  FMNMX.FTZ R15, R21, R213, !PT ;  /* 0x000000d5150f7209 */ /* 0x000fe20007810000 */
[----:B------:R-:W-:Y:S01]  /*12f80*/  FMUL.FTZ R29, R29, R157 ;  /* 0x0000009d1d1d7220 */ /* 0x000fe20000410000 */
[----:B------:R-:W-:Y:S01]  /*12f90*/  ISETP.LT.OR P3, PT, R183, 0x29, P3 ;  /* 0x00000029b700780c */ /* 0x000fe20001f61670 */
[----:B------:R-:W2:Y:S01]  /*12fa0*/  MUFU.EX2 R158, R158 ;  /* 0x0000009e009e7308 */ /* 0x000ea20000000800 */
[----:B------:R-:W-:Y:S01]  /*12fb0*/  FMNMX.FTZ R15, R181, R15, !PT ;  /* 0x0000000fb50f7209 */ /* 0x000fe20007810000 */
[----:B---3--:R-:W-:Y:S01]  /*12fc0*/  FADD.FTZ R0, R155, R0 ;  /* 0x000000009b007221 */ /* 0x008fe20000010000 */
[----:B------:R-:W-:Y:S01]  /*12fd0*/  FSEL R167, R167, -INF , !P3 ;  /* 0xff800000a7a77808 */ /* 0x000fe20005800000 */
[----:B------:R-:W-:Y:S01]  /*12fe0*/  FMUL.FTZ R32, R32, R157 ;  /* 0x0000009d20207220 */ /* 0x000fe20000410000 */
[----:B------:R-:W-:Y:S01]  /*12ff0*/  FMNMX.FTZ R15, R153, R15, !PT ;  /* 0x0000000f990f7209 */ /* 0x000fe20007810000 */
[----:B------:R-:W-:Y:S01]  /*13000*/  FMUL.FTZ R33, R33, R157 ;  /* 0x0000009d21217220 */ /* 0x000fe20000410000 */
[----:B------:R-:W-:Y:S01]  /*13010*/  ISETP.GT.AND P3, PT, R232, 0x30, P2 ;  /* 0x00000030e800780c */ /* 0x000fe20001764270 */
[----:B------:R-:W3:Y:S01]  /*13020*/  MUFU.EX2 R161, R161 ;  /* 0x000000a100a17308 */ /* 0x000ee20000000800 */
[----:B------:R-:W-:Y:S01]  /*13030*/  FMNMX.FTZ R15, R154, R15, !PT ;  /* 0x0000000f9a0f7209 */ /* 0x000fe20007810000 */
[----:B0-----:R-:W-:Y:S01]  /*13040*/  FADD.FTZ R0, R231, R0 ;  /* 0x00000000e7007221 */ /* 0x001fe20000010000 */
[----:B------:R-:W-:Y:S01]  /*13050*/  ISETP.LT.OR P3, PT, R183, 0x31, P3 ;  /* 0x00000031b700780c */ /* 0x000fe20001f61670 */
[----:B------:R-:W-:Y:S01]  /*13060*/  FMUL.FTZ R36, R36, R157 ;  /* 0x0000009d24247220 */ /* 0x000fe20000410000 */
[----:B------:R-:W-:Y:S01]  /*13070*/  FMNMX.FTZ R15, R156, R15, !PT ;  /* 0x0000000f9c0f7209 */ /* 0x000fe20007810000 */
[----:B------:R-:W-:Y:S01]  /*13080*/  FMUL.FTZ R37, R37, R157 ;  /* 0x0000009d25257220 */ /* 0x000fe20000410000 */
[----:B------:R-:W-:Y:S01]  /*13090*/  FSEL R171, R171, -INF , !P3 ;  /* 0xff800000abab7808 */ /* 0x000fe20005800000 */
[----:B------:R-:W0:Y:S01]  /*130a0*/  MUFU.EX2 R162, R162 ;  /* 0x000000a200a27308 */ /* 0x000e220000000800 */
[----:B------:R-:W-:Y:S01]  /*130b0*/  FMNMX.FTZ R15, R182, R15, !PT ;  /* 0x0000000fb60f7209 */ /* 0x000fe20007810000 */
[----:B--2---:R-:W-:Y:S01]  /*130c0*/  FADD.FTZ R0, R158, R0 ;  /* 0x000000009e007221 */ /* 0x004fe20000010000 */
[----:B------:R-:W-:Y:S01]  /*130d0*/  ISETP.GT.AND P3, PT, R232, 0x31, P2 ;  /* 0x00000031e800780c */ /* 0x000fe20001764270 */
[----:B------:R-:W-:Y:S01]  /*130e0*/  FMUL.FTZ R40, R40, R157 ;  /* 0x0000009d28287220 */ /* 0x000fe20000410000 */
[----:B------:R-:W-:Y:S01]  /*130f0*/  FMNMX.FTZ R15, R159, R15, !PT ;  /* 0x0000000f9f0f7209 */ /* 0x000fe20007810000 */
[----:B------:R-:W-:Y:S01]  /*13100*/  FMUL.FTZ R41, R41, R157 ;  /* 0x0000009d29297220 */ /* 0x000fe20000410000 */
[----:B------:R-:W-:Y:S01]  /*13110*/  ISETP.GT.AND P4, PT, R232, 0x38, P2 ;  /* 0x00000038e800780c */ /* 0x000fe20001784270 */
[----:B------:R-:W2:Y:S01]  /*13120*/  MUFU.EX2 R165, R165 ;  /* 0x000000a500a57308 */ /* 0x000ea20000000800 */
[----:B------:R-:W-:Y:S01]  /*13130*/  FMNMX.FTZ R15, R160, R15, !PT ;  /* 0x0000000fa00f7209 */ /* 0x000fe20007810000 */
[----:B---3--:R-:W-:Y:S01]  /*13140*/  FADD.FTZ R0, R161, R0 ;  /* 0x00000000a1007221 */ /* 0x008fe20000010000 */
[----:B------:R-:W-:Y:S01]  /*13150*/  ISETP.LT.OR P3, PT, R183, 0x32, P3 ;  /* 0x00000032b700780c */ /* 0x000fe20001f61670 */
        /* <DEDUP_REMOVED lines=15> */
[----:B------:R-:W-:Y:S01]  /*13250*/  ISETP.LT.OR P2, PT, R183, 0x3a, P2 ;  /* 0x0000003ab700780c */ /* 0x000fe20001741670 */
[----:B------:R-:W-:Y:S01]  /*13260*/  FMUL.FTZ R52, R52, R157 ;  /* 0x0000009d34347220 */ /* 0x000fe20000410000 */
[----:B------:R-:W-:Y:S01]  /*13270*/  FMNMX.FTZ R15, R171, R15, !PT ;  /* 0x0000000fab0f7209 */ /* 0x000fe20007810000 */
[----:B------:R-:W-:Y:S01]  /*13280*/  FMUL.FTZ R53, R53, R157 ;  /* 0x0000009d35357220 */ /* 0x000fe20000410000 */
[----:B------:R-:W-:Y:S01]  /*13290*/  FSEL R174, R174, -INF , !P4 ;  /* 0xff800000aeae7808 */ /* 0x000fe20006000000 */
[----:B------:R-:W-:Y:S01]  /*132a0*/  MUFU.EX2 R173, R173 ;  /* 0x000000ad00ad7308 */ /* 0x000fe20000000800 */
[----:B------:R-:W-:Y:S01]  /*132b0*/  FMNMX.FTZ R15, R172, R15, !PT ;  /* 0x0000000fac0f7209 */ /* 0x000fe20007810000 */
[----:B---3--:R-:W-:Y:S01]  /*132c0*/  FADD.FTZ R0, R166, R0 ;  /* 0x00000000a6007221 */ /* 0x008fe20000010000 */
[----:B------:R-:W-:Y:S01]  /*132d0*/  FSEL R175, R175, -INF , !P2 ;  /* 0xff800000afaf7808 */ /* 0x000fe20005000000 */
[----:B------:R-:W-:Y:S01]  /*132e0*/  FMUL.FTZ R56, R56, R157 ;  /* 0x0000009d38387220 */ /* 0x000fe20000410000 */
[----:B------:R-:W-:Y:S01]  /*132f0*/  FMNMX.FTZ R15, R174, R15, !PT ;  /* 0x0000000fae0f7209 */ /* 0x000fe20007810000 */
[----:B------:R-:W-:Y:S01]  /*13300*/  FMUL.FTZ R57, R57, R157 ;  /* 0x0000009d39397220 */ /* 0x000fe20000410000 */
[----:B------:R-:W-:Y:S01]  /*13310*/  F2FP.F16.F32.PACK_AB R152, R230, R152 ;  /* 0x00000098e698723e */ /* 0x000fe200000000ff */
[----:B------:R-:W-:Y:S01]  /*13320*/  MUFU.EX2 R177, R177 ;  /* 0x000000b100b17308 */ /* 0x000fe20000000800 */
[----:B------:R-:W-:Y:S01]  /*13330*/  FMNMX.FTZ R15, R175, R15, !PT ;  /* 0x0000000faf0f7209 */ /* 0x000fe20007810000 */
[----:B0-----:R-:W-:Y:S01]  /*13340*/  FADD.FTZ R0, R169, R0 ;  /* 0x00000000a9007221 */ /* 0x001fe20000010000 */
[----:B------:R-:W-:Y:S01]  /*13350*/  ISETP.NE.AND P3, PT, R194, RZ, PT ;  /* 0x000000ffc200720c */ /* 0x000fe20003f65270 */
[-C--:B------:R-:W-:Y:S01]  /*13360*/  FMUL.FTZ R60, R60, R157.reuse ;  /* 0x0000009d3c3c7220 */ /* 0x080fe20000410000 */
[-C--:B------:R-:W-:Y:S01]  /*13370*/  FMUL.FTZ R61, R61, R157.reuse ;  /* 0x0000009d3d3d7220 */ /* 0x080fe20000410000 */
[----:B------:R-:W0:Y:S01]  /*13380*/  SHFL.BFLY PT, R178, R15, 0x2, 0x1f ;  /* 0x0c401f000fb27f89 */ /* 0x000e2200000e0000 */
        /* <DEDUP_REMOVED lines=9> */
[----:B------:R-:W-:Y:S01]  /*13420*/  @!P3 IMAD R214, R214, 0x40, R191 ;  /* 0x00000040d6d6b824 */ /* 0x000fe200078e02bf */
[----:B------:R-:W-:Y:S01]  /*13430*/  MUFU.EX2 R180, R180 ;  /* 0x000000b400b47308 */ /* 0x000fe20000000800 */
[-C--:B------:R-:W-:Y:S01]  /*13440*/  FMUL.FTZ R80, R80, R157.reuse ;  /* 0x0000009d50507220 */ /* 0x080fe20000410000 */
[----:B------:R-:W-:Y:S01]  /*13450*/  FMUL.FTZ R81, R81, R157 ;  /* 0x0000009d51517220 */ /* 0x000fe20000410000 */
[----:B------:R-:W-:-:S02]  /*13460*/  @!P3 IMAD R214, R214, 0x4, R2 ;  /* 0x00000004d6d6b824 */ /* 0x000fc400078e0202 */
[-C--:B------:R-:W-:Y:S01]  /*13470*/  FMUL.FTZ R84, R84, R157.reuse ;  /* 0x0000009d54547220 */ /* 0x080fe20000410000 */
[-C--:B------:R-:W-:Y:S01]  /*13480*/  FMUL.FTZ R85, R85, R157.reuse ;  /* 0x0000009d55557220 */ /* 0x080fe20000410000 */
[-C--:B------:R-:W-:Y:S01]  /*13490*/  FMUL.FTZ R88, R88, R157.reuse ;  /* 0x0000009d58587220 */ /* 0x080fe20000410000 */
[-C--:B------:R-:W-:Y:S01]  /*134a0*/  FMUL.FTZ R89, R89, R157.reuse ;  /* 0x0000009d59597220 */ /* 0x080fe20000410000 */
[----:B------:R-:W-:Y:S01]  /*134b0*/  @!P3 STS [R214+0x28800], R157 ;  /* 0x0288009dd600b388 */ /* 0x000fe20000000800 */
[-C--:B------:R-:W-:Y:S01]  /*134c0*/  FMUL.FTZ R92, R92, R157.reuse ;  /* 0x0000009d5c5c7220 */ /* 0x080fe20000410000 */
[-C--:B------:R-:W-:Y:S01]  /*134d0*/  FMUL.FTZ R93, R93, R157.reuse ;  /* 0x0000009d5d5d7220 */ /* 0x080fe20000410000 */
[-C--:B------:R-:W-:Y:S01]  /*134e0*/  FMUL.FTZ R96, R96, R157.reuse ;  /* 0x0000009d60607220 */ /* 0x080fe20000410000 */
[-C--:B------:R-:W-:Y:S01]  /*134f0*/  FMUL.FTZ R97, R97, R157.reuse ;  /* 0x0000009d61617220 */ /* 0x080fe20000410000 */
[----:B0-----:R-:W-:Y:S01]  /*13500*/  FMNMX.FTZ R15, R15, R178, !PT ;  /* 0x000000b20f0f7209 */ /* 0x001fe20007810000 */
        /* <DEDUP_REMOVED lines=27> */
[----:B0-----:R-:W-:-:S02]  /*136c0*/  FMNMX.FTZ R15, R15, R178, !PT ;  /* 0x000000b20f0f7209 */ /* 0x001fc40007810000 */
[----:B------:R0:W2:Y:S02]  /*136d0*/  MUFU.EX2 R178, R170 ;  /* 0x000000aa00b27308 */ /* 0x0000a40000000800 */
[C---:B------:R-:W-:Y:S01]  /*136e0*/  FSETP.NEU.FTZ.AND P2, PT, R15.reuse, -INF , PT ;  /* 0xff8000000f00780b */ /* 0x040fe20003f5d000 */
[----:B------:R-:W-:-:S03]  /*136f0*/  FMUL.FTZ R215, R15, R20 ;  /* 0x000000140fd77220 */ /* 0x000fc60000410000 */
[----:B------:R-:W-:Y:S02]  /*13700*/  FSEL R216, R15, RZ, P2 ;  /* 0x000000ff0fd87208 */ /* 0x000fe40001000000 */
[----:B------:R-:W-:-:S03]  /*13710*/  FSEL R215, R215, RZ, P2 ;  /* 0x000000ffd7d77208 */ /* 0x000fc60001000000 */
[----:B------:R-:W-:Y:S02]  /*13720*/  FADD.FTZ R216, -R216, R213 ;  /* 0x000000d5d8d87221 */ /* 0x000fe40000010100 */
[-CC-:B------:R-:W-:Y:S01]  /*13730*/  FFMA.FTZ R213, R21, R20.reuse, -R215.reuse ;  /* 0x0000001415d57223 */ /* 0x180fe200000108d7 */
[-CC-:B------:R-:W-:Y:S01]  /*13740*/  FFMA.FTZ R183, R181, R20.reuse, -R215.reuse ;  /* 0x00000014b5b77223 */ /* 0x180fe200000108d7 */
[-C--:B------:R-:W-:Y:S01]  /*13750*/  FMUL.FTZ R21, R216, R20.reuse ;  /* 0x00000014d8157220 */ /* 0x080fe20000410000 */
[-CC-:B------:R-:W-:Y:S01]  /*13760*/  FFMA.FTZ R153, R153, R20.reuse, -R215.reuse ;  /* 0x0000001499997223 */ /* 0x180fe200000108d7 */
[-CC-:B0-----:R-:W-:Y:S01]  /*13770*/  FFMA.FTZ R170, R154, R20.reuse, -R215.reuse ;  /* 0x000000149aaa7223 */ /* 0x181fe200000108d7 */
[----:B------:R-:W-:Y:S01]  /*13780*/  F2FP.F16.F32.PACK_AB R154, R231, R155 ;  /* 0x0000009be79a723e */ /* 0x000fe200000000ff */
[----:B------:R-:W-:Y:S01]  /*13790*/  MUFU.EX2 R213, R213 ;  /* 0x000000d500d57308 */ /* 0x000fe20000000800 */
[-CC-:B------:R-:W-:Y:S01]  /*137a0*/  FFMA.FTZ R181, R156, R20.reuse, -R215.reuse ;  /* 0x000000149cb57223 */ /* 0x180fe200000108d7 */
[-CC-:B------:R-:W-:Y:S01]  /*137b0*/  FFMA.FTZ R182, R182, R20.reuse, -R215.reuse ;  /* 0x00000014b6b67223 */ /* 0x180fe200000108d7 */
[-CC-:B------:R-:W-:Y:S01]  /*137c0*/  FFMA.FTZ R159, R159, R20.reuse, -R215.reuse ;  /* 0x000000149f9f7223 */ /* 0x180fe200000108d7 */
[-CC-:B------:R-:W-:Y:S01]  /*137d0*/  FFMA.FTZ R216, R160, R20.reuse, -R215.reuse ;  /* 0x00000014a0d87223 */ /* 0x180fe200000108d7 */
[-CC-:B------:R-:W-:Y:S01]  /*137e0*/  FFMA.FTZ R163, R163, R20.reuse, -R215.reuse ;  /* 0x00000014a3a37223 */ /* 0x180fe200000108d7 */
[--C-:B------:R-:W-:Y:S01]  /*137f0*/  FFMA.FTZ R230, R164, R20, -R215.reuse ;  /* 0x00000014a4e67223 */ /* 0x100fe200000108d7 */
[----:B------:R-:W-:Y:S01]  /*13800*/  F2FP.F16.F32.PACK_AB R156, R161, R158 ;  /* 0x0000009ea19c723e */ /* 0x000fe200000000ff */
[----:B------:R-:W0:Y:S01]  /*13810*/  MUFU.EX2 R21, R21 ;  /* 0x0000001500157308 */ /* 0x000e220000000800 */
[-CC-:B------:R-:W-:Y:S01]  /*13820*/  FFMA.FTZ R167, R167, R20.reuse, -R215.reuse ;  /* 0x00000014a7a77223 */ /* 0x180fe200000108d7 */
[-CC-:B------:R-:W-:Y:S01]  /*13830*/  FFMA.FTZ R168, R168, R20.reuse, -R215.reuse ;  /* 0x00000014a8a87223 */ /* 0x180fe200000108d7 */
[-CC-:B------:R-:W-:Y:S01]  /*13840*/  FFMA.FTZ R171, R171, R20.reuse, -R215.reuse ;  /* 0x00000014abab7223 */ /* 0x180fe200000108d7 */
[--C-:B------:R-:W-:Y:S01]  /*13850*/  FFMA.FTZ R172, R172, R20, -R215.reuse ;  /* 0x00000014acac7223 */ /* 0x100fe200000108d7 */
[----:B------:R-:W-:Y:S01]  /*13860*/  F2FP.F16.F32.PACK_AB R158, R165, R162 ;  /* 0x000000a2a59e723e */ /* 0x000fe200000000ff */
[-CC-:B------:R-:W-:Y:S01]  /*13870*/  FFMA.FTZ R175, R175, R20.reuse, -R215.reuse ;  /* 0x00000014afaf7223 */ /* 0x180fe200000108d7 */
[----:B------:R-:W-:Y:S01]  /*13880*/  FFMA.FTZ R174, R174, R20, -R215 ;  /* 0x00000014aeae7223 */ /* 0x000fe200000108d7 */
[----:B------:R-:W3:Y:S01]  /*13890*/  MUFU.EX2 R183, R183 ;  /* 0x000000b700b77308 */ /* 0x000ee20000000800 */
[----:B--2---:R-:W-:Y:S01]  /*138a0*/  FADD.FTZ R0, R178, R0 ;  /* 0x00000000b2007221 */ /* 0x004fe20000010000 */
[----:B------:R-:W-:-:S02]  /*138b0*/  F2FP.F16.F32.PACK_AB R160, R169, R166 ;  /* 0x000000a6a9a0723e */ /* 0x000fc400000000ff */
[C---:B------:R-:W-:Y:S01]  /*138c0*/  F2FP.F16.F32.PACK_AB R162, R173.reuse, R178 ;  /* 0x000000b2ada2723e */ /* 0x040fe200000000ff */
[----:B------:R-:W-:Y:S01]  /*138d0*/  FADD.FTZ R0, R173, R0 ;  /* 0x00000000ad007221 */ /* 0x000fe20000010000 */
[----:B------:R-:W-:Y:S02]  /*138e0*/  F2FP.F16.F32.PACK_AB R166, R180, R179 ;  /* 0x000000b3b4a6723e */ /* 0x000fe400000000ff */
[----:B------:R2:W4:Y:S01]  /*138f0*/  MUFU.EX2 R155, R153 ;  /* 0x00000099009b7308 */ /* 0x0005220000000800 */
[----:B0-----:R-:W-:Y:S01]  /*13900*/  FFMA.FTZ R3, R21, R3, R213 ;  /* 0x0000000315037223 */ /* 0x001fe200000100d5 */
[----:B------:R0:W-:Y:S01]  /*13910*/  @!P3 STS [R214+0x28820], R21 ;  /* 0x02882015d600b388 */ /* 0x0001e20000000800 */
[-C--:B------:R-:W-:Y:S01]  /*13920*/  FMUL.FTZ R26, R26, R21.reuse ;  /* 0x000000151a1a7220 */ /* 0x080fe20000410000 */
[-C--:B------:R-:W-:Y:S01]  /*13930*/  FMUL.FTZ R27, R27, R21.reuse ;  /* 0x000000151b1b7220 */ /* 0x080fe20000410000 */
[-C--:B------:R-:W-:Y:S01]  /*13940*/  FMUL.FTZ R30, R30, R21.reuse ;  /* 0x000000151e1e7220 */ /* 0x080fe20000410000 */
[-C--:B------:R-:W-:Y:S01]  /*13950*/  FMUL.FTZ R31, R31, R21.reuse ;  /* 0x000000151f1f7220 */ /* 0x080fe20000410000 */
[----:B------:R-:W-:Y:S01]  /*13960*/  FMUL.FTZ R34, R34, R21 ;  /* 0x0000001522227220 */ /* 0x000fe20000410000 */
[----:B------:R-:W5:Y:S01]  /*13970*/  MUFU.EX2 R170, R170 ;  /* 0x000000aa00aa7308 */ /* 0x000f620000000800 */
[C---:B---3--:R-:W-:Y:S01]  /*13980*/  FADD.FTZ R3, R183.reuse, R3 ;  /* 0x00000003b7037221 */ /* 0x048fe20000010000 */
[----:B--2---:R-:W-:Y:S01]  /*13990*/  F2FP.F16.F32.PACK_AB R153, R183, R213 ;  /* 0x000000d5b799723e */ /* 0x004fe200000000ff */
        /* <DEDUP_REMOVED lines=13> */
[----:B------:R-:W3:Y:S01]  /*13a70*/  MUFU.EX2 R182, R182 ;  /* 0x000000b600b67308 */ /* 0x000ee20000000800 */
[C---:B-----5:R-:W-:Y:S01]  /*13a80*/  FADD.FTZ R3, R170.reuse, R3 ;  /* 0x00000003aa037221 */ /* 0x060fe20000010000 */
[----:B------:R-:W-:Y:S01]  /*13a90*/  F2FP.F16.F32.PACK_AB R155, R170, R155 ;  /* 0x0000009baa9b723e */ /* 0x000fe200000000ff */
[----:B------:R-:W-:Y:S01]  /*13aa0*/  BAR.SYNC.DEFER_BLOCKING 0xf, 0x100 ;  /* 0x03c4000000007b1d */ /* 0x000fe20000010000 */
        /* <DEDUP_REMOVED lines=22> */
[----:B----4-:R-:W-:Y:S01]  /*13c10*/  FADD.FTZ R3, R159, R3 ;  /* 0x000000039f037221 */ /* 0x010fe20000010000 */
[----:B------:R0:W-:Y:S01]  /*13c20*/  STSM.16.M88.4 [R196+0x26800], R152 ;  /* 0x02680098c4007844 */ /* 0x0001e20000000200 */
[-C--:B------:R-:W-:Y:S01]  /*13c30*/  FMUL.FTZ R90, R90, R21.reuse ;  /* 0x000000155a5a7220 */ /* 0x080fe20000410000 */
[-C--:B------:R-:W-:Y:S01]  /*13c40*/  FMUL.FTZ R91, R91, R21.reuse ;  /* 0x000000155b5b7220 */ /* 0x080fe20000410000 */
[-C--:B------:R-:W-:Y:S01]  /*13c50*/  FMUL.FTZ R94, R94, R21.reuse ;  /* 0x000000155e5e7220 */ /* 0x080fe20000410000 */
[-C--:B------:R-:W-:Y:S01]  /*13c60*/  FMUL.FTZ R95, R95, R21.reuse ;  /* 0x000000155f5f7220 */ /* 0x080fe20000410000 */
        /* <DEDUP_REMOVED lines=42> */
[----:B----4-:R-:W-:Y:S01]  /*13f10*/  FADD.FTZ R3, R165, R3 ;  /* 0x00000003a5037221 */ /* 0x010fe20000010000 */
[-C--:B------:R-:W-:Y:S01]  /*13f20*/  FMUL.FTZ R150, R150, R21.reuse ;  /* 0x0000001596967220 */ /* 0x080fe20000410000 */
[----:B------:R-:W-:-:S05]  /*13f30*/  FMUL.FTZ R151, R151, R21 ;  /* 0x0000001597977220 */ /* 0x000fca0000410000 */
[----:B------:R-:W4:Y:S01]  /*13f40*/  MUFU.EX2 R167, R174 ;  /* 0x000000ae00a77308 */ /* 0x000f220000000800 */
[C---:B--2---:R-:W-:Y:S01]  /*13f50*/  FADD.FTZ R3, R172.reuse, R3 ;  /* 0x00000003ac037221 */ /* 0x044fe20000010000 */
[----:B------:R-:W-:-:S06]  /*13f60*/  F2FP.F16.F32.PACK_AB R165, R172, R165 ;  /* 0x000000a5aca5723e */ /* 0x000fcc00000000ff */
[----:B------:R-:W2:Y:S01]  /*13f70*/  MUFU.EX2 R175, R175 ;  /* 0x000000af00af7308 */ /* 0x000ea20000000800 */
[----:B---3--:R-:W-:Y:S01]  /*13f80*/  FADD.FTZ R0, R164, R0 ;  /* 0x00000000a4007221 */ /* 0x008fe20000010000 */
[----:B------:R-:W-:-:S03]  /*13f90*/  F2FP.F16.F32.PACK_AB R164, R177, R164 ;  /* 0x000000a4b1a4723e */ /* 0x000fc600000000ff */
[----:B------:R-:W-:Y:S01]  /*13fa0*/  FADD.FTZ R0, R177, R0 ;  /* 0x00000000b1007221 */ /* 0x000fe20000010000 */
[----:B----4-:R-:W-:-:S03]  /*13fb0*/  FADD.FTZ R3, R167, R3 ;  /* 0x00000003a7037221 */ /* 0x010fc60000010000 */
[----:B------:R-:W-:-:S04]  /*13fc0*/  FADD.FTZ R0, R179, R0 ;  /* 0x00000000b3007221 */ /* 0x000fc80000010000 */
[----:B------:R-:W-:Y:S01]  /*13fd0*/  FADD.FTZ R0, R180, R0 ;  /* 0x00000000b4007221 */ /* 0x000fe20000010000 */
[C---:B--2---:R-:W-:Y:S01]  /*13fe0*/  F2FP.F16.F32.PACK_AB R167, R175.reuse, R167 ;  /* 0x000000a7afa7723e */ /* 0x044fe200000000ff */
[----:B------:R-:W-:-:S04]  /*13ff0*/  FADD.FTZ R3, R175, R3 ;  /* 0x00000003af037221 */ /* 0x000fc80000010000 */
[----:B------:R0:W-:Y:S01]  /*14000*/  STSM.16.M88.4 [R198], R164 ;  /* 0x000000a4c6007844 */ /* 0x0001e20000000200 */
[----:B------:R-:W-:Y:S05]  /*14010*/  @!P0 BRA `(.L_x_2855) ;  /* 0x0000000000048947 */ /* 0x000fea0003800000 */
[----:B------:R-:W-:Y:S01]  /*14020*/  BPT.TRAP 0x1 ;  /* 0x000000040000795c */ /* 0x000fe20000300000 */
.L_x_2855:
[----:B------:R2:W3:Y:S01]  /*14030*/  SYNCS.PHASECHK.TRANS64.TRYWAIT P2, [R206+URZ+0x28c50], R207 ;  /* 0x028c50cfce0075a7 */ /* 0x0004e2000804017f */
[----:B------:R-:W-:Y:S05]  /*14040*/  @!P0 BRA `(.L_x_2856) ;  /* 0x0000000000048947 */ /* 0x000fea0003800000 */
[----:B------:R-:W-:Y:S01]  /*14050*/  BPT.TRAP 0x1 ;  /* 0x000000040000795c */ /* 0x000fe20000300000 */
.L_x_2856:
[----:B------:R-:W-:Y:S04]  /*14060*/  BSSY B1, `(.L_x_2857) ;  /* 0x0000004000017945 */ /* 0x000fe80003800000 */
[----:B---3--:R-:W-:Y:S05]  /*14070*/  @P2 BRA `(.L_x_2858) ;  /* 0x0000000000082947 */ /* 0x008fea0003800000 */
[----:B------:R-:W3:Y:S02]  /*14080*/  SYNCS.PHASECHK.TRANS64.TRYWAIT P2, [R206+URZ+0x28c50], R207 ;  /* 0x028c50cfce0075a7 */ /* 0x000ee4000804017f */
[----:B---3--:R-:W-:Y:S05]  /*14090*/  @!P2 BRA `(.L_x_2859) ;  /* 0x000001040048a947 */ /* 0x008fea0003800000 */
.L_x_2858:
[----:B------:R-:W-:Y:S05]  /*140a0*/  BSYNC B1 ;  /* 0x0000000000017941 */ /* 0x000fea0003800000 */
.L_x_2857:
        /* <DEDUP_REMOVED lines=10> */
[----:B------:R-:W-:-:S02]  /*14150*/  IMAD.MOV.U32 R213, RZ, RZ, R15 ;  /* 0x000000ffffd57224 */ /* 0x000fc400078e000f */
[----:B------:R-:W-:Y:S02]  /*14160*/  IMAD.MOV.U32 R215, RZ, RZ, R14 ;  /* 0x000000ffffd77224 */ /* 0x000fe400078e000e */
[----:B0-----:R-:W-:-:S06]  /*14170*/  IMAD.MOV.U32 R214, RZ, RZ, R18 ;  /* 0x000000ffffd67224 */ /* 0x001fcc00078e0012 */
[----:B------:R-:W-:Y:S03]  /*14180*/  HGMMA.64x256x16.F32 R24, R152, gdesc[UR4].tnspB, R24, gsb0 ;  /* 0x43e0000498187df0 */ /* 0x000fe60008000818 */
[----:B------:R-:W-:Y:S02]  /*14190*/  WARPGROUP.DEPBAR.LE gsb0, 0x0 ;  /* 0x00008000000079c5 */ /* 0x000fe40000010000 */
[----:B------:R-:W-:Y:S01]  /*141a0*/  VIADD R152, R168, 0x80 ;  /* 0x00000080a8987836 */ /* 0x000fe20000000000 */
        /* <DEDUP_REMOVED lines=31> */
.L_x_2841:
[----:B------:R-:W-:Y:S05]  /*143a0*/  BSYNC B0 ;  /* 0x0000000000007941 */ /* 0x000fea0003800000 */
.L_x_2840:
[----:B------:R-:W2:Y:S01]  /*143b0*/  SHFL.BFLY PT, R4, R0, 0x2, 0x1f ;  /* 0x0c401f0000047f89 */ /* 0x000ea200000e0000 */
[----:B------:R-:W-:Y:S02]  /*143c0*/  IMAD.MOV.U32 R152, RZ, RZ, -0x800000 ;  /* 0xff800000ff987424 */ /* 0x000fe400078e00ff */
[----:B------:R-:W-:Y:S01]  /*143d0*/  VIADD R217, R217, 0x1 ;  /* 0x00000001d9d97836 */ /* 0x000fe20000000000 */
[----:B------:R-:W-:Y:S08]  /*143e0*/  BAR.ARV 0x8, 0x100 ;  /* 0x0204000000007b1d */ /* 0x000ff00000002000 */
[----:B------:R-:W-:Y:S01]  /*143f0*/  BAR.SYNC.DEFER_BLOCKING 0xf, 0x100 ;  /* 0x03c4000000007b1d */ /* 0x000fe20000010000 */
[----:B--2---:R-:W-:-:S05]  /*14400*/  FADD.FTZ R4, R4, R0 ;  /* 0x0000000004047221 */ /* 0x004fca0000010000 */
[----:B------:R-:W2:Y:S02]  /*14410*/  SHFL.BFLY PT, R0, R4, 0x1, 0x1f ;  /* 0x0c201f0004007f89 */ /* 0x000ea400000e0000 */
[----:B--2---:R-:W-:Y:S01]  /*14420*/  FADD.FTZ R0, R4, R0 ;  /* 0x0000000004007221 */ /* 0x004fe20000010000 */
[----:B------:R-:W-:-:S04]  /*14430*/  IMAD.MOV.U32 R4, RZ, RZ, RZ ;  /* 0x000000ffff047224 */ /* 0x000fc800078e00ff */
[----:B------:R-:W-:-:S13]  /*14440*/  FSETP.NE.FTZ.AND P0, PT, R0, RZ, PT ;  /* 0x000000ff0000720b */ /* 0x000fda0003f15000 */
[----:B------:R-:W2:Y:S01]  /*14450*/  @P0 MUFU.RCP R4, R0 ;  /* 0x0000000000040308 */ /* 0x000ea20000001000 */
[----:B------:R-:W-:-:S07]  /*14460*/  @P0 FMUL.FTZ R5, R20, 0.69314718246459960938 ;  /* 0x3f31721814050820 */ /* 0x000fce0000410000 */
[----:B------:R-:W3:Y:S01]  /*14470*/  @P0 MUFU.LG2 R0, R0 ;  /* 0x0000000000000308 */ /* 0x000ee20000000c00 */
        /* <DEDUP_REMOVED lines=8> */
[----:B---3--:R-:W-:Y:S01]  /*14500*/  @P0 FMUL.FTZ R0, R0, 0.69314718246459960938 ;  /* 0x3f31721800000820 */ /* 0x008fe20000410000 */
[-C--:B------:R-:W-:Y:S01]  /*14510*/  FMUL.FTZ R40, R40, R4.reuse ;  /* 0x0000000428287220 */ /* 0x080fe20000410000 */
[-C--:B------:R-:W-:Y:S01]  /*14520*/  FMUL.FTZ R41, R41, R4.reuse ;  /* 0x0000000429297220 */ /* 0x080fe20000410000 */
[----:B------:R-:W-:Y:S01]  /*14530*/  FMUL.FTZ R44, R44, R4 ;  /* 0x000000042c2c7220 */ /* 0x000fe20000410000 */
[----:B------:R-:W-:Y:S01]  /*14540*/  @P0 FFMA.FTZ R152, R5, R14, R0 ;  /* 0x0000000e05980223 */ /* 0x000fe20000010000 */
[-C--:B------:R-:W-:Y:S01]  /*14550*/  FMUL.FTZ R45, R45, R4.reuse ;  /* 0x000000042d2d7220 */ /* 0x080fe20000410000 */
[----:B------:R-:W2:Y:S01]  /*14560*/  SHFL.BFLY PT, R0, R3, 0x2, 0x1f ;  /* 0x0c401f0003007f89 */ /* 0x000ea200000e0000 */
        /* <DEDUP_REMOVED lines=23> */
[----:B--2---:R-:W-:Y:S01]  /*146e0*/  FADD.FTZ R0, R0, R3 ;  /* 0x0000000300007221 */ /* 0x004fe20000010000 */
[-C--:B------:R-:W-:Y:S01]  /*146f0*/  FMUL.FTZ R93, R93, R4.reuse ;  /* 0x000000045d5d7220 */ /* 0x080fe20000410000 */
[-C--:B------:R-:W-:Y:S01]  /*14700*/  FMUL.FTZ R96, R96, R4.reuse ;  /* 0x0000000460607220 */ /* 0x080fe20000410000 */
[-C--:B------:R-:W-:Y:S01]  /*14710*/  FMUL.FTZ R97, R97, R4.reuse ;  /* 0x0000000461617220 */ /* 0x080fe20000410000 */
        /* <DEDUP_REMOVED lines=25> */
[----:B--2---:R-:W-:Y:S01]  /*148b0*/  FADD.FTZ R3, R0, R3 ;  /* 0x0000000300037221 */ /* 0x004fe20000010000 */
[----:B------:R-:W-:-:S02]  /*148c0*/  IMAD.MOV.U32 R0, RZ, RZ, RZ ;  /* 0x000000ffff007224 */ /* 0x000fc400078e00ff */
[-C--:B------:R-:W-:Y:S01]  /*148d0*/  FMUL.FTZ R148, R148, R4.reuse ;  /* 0x0000000494947220 */ /* 0x080fe20000410000 */
[----:B------:R-:W-:Y:S01]  /*148e0*/  FMUL.FTZ R149, R149, R4 ;  /* 0x0000000495957220 */ /* 0x000fe20000410000 */
        /* <DEDUP_REMOVED lines=11> */
[----:B------:R-:W-:Y:S01]  /*149a0*/  FMUL.FTZ R39, R39, R0 ;  /* 0x0000000027277220 */ /* 0x000fe20000410000 */
[----:B---3--:R-:W-:Y:S01]  /*149b0*/  @P0 FMUL.FTZ R5, R3, 0.69314718246459960938 ;  /* 0x3f31721803050820 */ /* 0x008fe20000410000 */
        /* <DEDUP_REMOVED lines=26> */
[----:B------:R2:W-:Y:S01]  /*14b60*/  @!P0 STS [R5+0x28800], R4 ;  /* 0x0288000405008388 */ /* 0x0005e20000000800 */
        /* <DEDUP_REMOVED lines=9> */
[-C--:B--2---:R-:W-:Y:S01]  /*14c00*/  FMUL.FTZ R4, R78, R0.reuse ;  /* 0x000000004e047220 */ /* 0x084fe20000410000 */
[-C--:B------:R-:W-:Y:S01]  /*14c10*/  FMUL.FTZ R99, R99, R0.reuse ;  /* 0x0000000063637220 */ /* 0x080fe20000410000 */
[-C--:B------:R-:W-:Y:S01]  /*14c20*/  FMUL.FTZ R102, R102, R0.reuse ;  /* 0x0000000066667220 */ /* 0x080fe20000410000 */
[-C--:B------:R-:W-:Y:S01]  /*14c30*/  FMUL.FTZ R103, R103, R0.reuse ;  /* 0x0000000067677220 */ /* 0x080fe20000410000 */
        /* <DEDUP_REMOVED lines=26> */
[----:B------:R-:W-:Y:S06]  /*14de0*/  BAR.ARV 0xe, 0x100 ;  /* 0x0384000000007b1d */ /* 0x000fec0000002000 */
[----:B------:R-:W-:-:S02]  /*14df0*/  PLOP3.LUT P0, PT, PT, PT, PT, 0x8, 0x0 ;  /* 0x000000000000781c */ /* 0x000fc40003f0e170 */
[----:B------:R-:W-:Y:S02]  /*14e00*/  LOP3.LUT R19, R19, R0, RZ, 0x3c, !PT ;  /* 0x0000000013137212 */ /* 0x000fe400078e3cff */
[----:B------:R-:W-:-:S09]  /*14e10*/  SEL R18, R18, RZ, P1 ;  /* 0x000000ff12127207 */ /* 0x000fd20000800000 */
.L_x_2721:
[----:B------:R-:W-:Y:S05]  /*14e20*/  BSYNC B7 ;  /* 0x0000000000077941 */ /* 0x000fea0003800000 */
.L_x_2709:
        /* <DEDUP_REMOVED lines=9> */
[----:B------:R-:W4:Y:S01]  /*14ec0*/  LDL R8, [R1+0x6c] ;  /* 0x00006c0001087983 */ /* 0x000f220000100800 */
        /* <DEDUP_REMOVED lines=175> */
[----:B------:R-:W-:Y:S01]  /*159c0*/  ISETP.NE.U32.AND P0, PT, RZ, UR4, PT ;  /* 0x00000004ff007c0c */ /* 0x000fe2000bf05070 */
[----:B------:R-:W-:Y:S02]  /*159d0*/  ULDC UR4, c[0x0][0xa88] ;  /* 0x0002a20000047ab9 */ /* 0x000fe40000000800 */
[----:B------:R0:W-:Y:S01]  /*159e0*/  STSM.16.M88.4 [R12], R8 ;  /* 0x000000080c007844 */ /* 0x0001e20000000200 */
[----:B------:R-:W-:Y:S02]  /*159f0*/  ISETP.NE.AND.EX P0, PT, RZ, UR5, PT, P0 ;  /* 0x00000005ff007c0c */ /* 0x000fe4000bf05300 */
[----:B0-----:R-:W-:-:S11]  /*15a00*/  LOP3.LUT R8, R0, 0x380, RZ, 0xc0, !PT ;  /* 0x0000038000087812 */ /* 0x001fd600078ec0ff */
[----:B------:R-:W0:Y:S01]  /*15a10*/  @P0 LDC.64 R10, c[0x0][0xc08] ;  /* 0x00030200ff0a0b82 */ /* 0x000e220000000a00 */
[----:B------:R-:W-:Y:S02]  /*15a20*/  F2FP.F16.F32.PACK_AB R12, R145, R144 ;  /* 0x00000090910c723e */ /* 0x000fe400000000ff */
[----:B------:R-:W-:-:S04]  /*15a30*/  SHF.R.U64 R8, R8, 0x3, RZ ;  /* 0x0000000308087819 */ /* 0x000fc800000012ff */
[----:B------:R-:W-:Y:S01]  /*15a40*/  LOP3.LUT R22, R8, R0, RZ, 0x3c, !PT ;  /* 0x0000000008167212 */ /* 0x000fe200078e3cff */
[----:B------:R-:W-:-:S03]  /*15a50*/  IMAD.U32 R8, RZ, RZ, UR4 ;  /* 0x00000004ff087e24 */ /* 0x000fc6000f8e00ff */
[----:B------:R-:W-:-:S05]  /*15a60*/  MOV R22, R22 ;  /* 0x0000001600167202 */ /* 0x000fca0000000f00 */
[----:B------:R1:W-:Y:S01]  /*15a70*/  STSM.16.M88.4 [R22], R12 ;  /* 0x0000000c16007844 */ /* 0x0003e20000000200 */
[----:B0-----:R-:W-:Y:S01]  /*15a80*/  @P0 IMAD.WIDE R10, R208, 0x4, R10 ;  /* 0x00000004d00a0825 */ /* 0x001fe200078e020a */
[----:B------:R-:W-:Y:S01]  /*15a90*/  BAR.SYNC.DEFER_BLOCKING 0x1, 0x100 ;  /* 0x0044000000007b1d */ /* 0x000fe20000010000 */
[----:B------:R-:W-:-:S04]  /*15aa0*/  ISETP.NE.U32.AND P1, PT, RZ, UR6, PT ;  /* 0x00000006ff007c0c */ /* 0x000fc8000bf25070 */
[----:B------:R-:W-:Y:S01]  /*15ab0*/  ISETP.NE.AND.EX P1, PT, RZ, UR7, PT, P1 ;  /* 0x00000007ff007c0c */ /* 0x000fe2000bf25310 */
[----:B------:R0:W5:Y:S01]  /*15ac0*/  @P0 LDG.E R8, desc[UR42][R10.64] ;  /* 0x0000002a0a080981 */ /* 0x000162000c1e1900 */
[----:B------:R-:W-:Y:S01]  /*15ad0*/  IMAD.MOV.U32 R0, RZ, RZ, RZ ;  /* 0x000000ffff007224 */ /* 0x000fe200078e00ff */
[----:B0-----:R-:W0:Y:S02]  /*15ae0*/  LDC.64 R10, c[0x0][0xc00] ;  /* 0x00030000ff0a7b82 */ /* 0x001e240000000a00 */
[----:B0-----:R-:W-:-:S08]  /*15af0*/  IMAD.WIDE R10, R208, 0x4, R10 ;  /* 0x00000004d00a7825 */ /* 0x001fd000078e020a */
[----:B------:R1:W5:Y:S01]  /*15b00*/  @P1 LDG.E R0, desc[UR42][R10.64] ;  /* 0x0000002a0a001981 */ /* 0x000362000c1e1900 */
[----:B------:R-:W-:Y:S05]  /*15b10*/  @P0 BRA `(.L_x_2863) ;  /* 0x0000000000100947 */ /* 0x000fea0003800000 */
[----:B------:R-:W-:Y:S05]  /*15b20*/  @!P1 BRA `(.L_x_2863) ;  /* 0x00000000000c9947 */ /* 0x000fea0003800000 */
[----:B-----5:R-:W4:Y:S04]  /*15b30*/  LDG.E R8, desc[UR42][R10.64] ;  /* 0x0000002a0a087981 */ /* 0x020f28000c1e1900 */
[----:B-1----:R-:W4:Y:S02]  /*15b40*/  LDG.E R10, desc[UR42][R10.64+0x4] ;  /* 0x0000042a0a0a7981 */ /* 0x002f24000c1e1900 */
[----:B----4-:R-:W-:-:S07]  /*15b50*/  IMAD.IADD R8, R10, 0x1, -R8 ;  /* 0x000000010a087824 */ /* 0x010fce00078e0a08 */
.L_x_2863:
[----:B------:R-:W4:Y:S01]  /*15b60*/  LDL R9, [R1+0x48] ;  /* 0x0000480001097983 */ /* 0x000f220000100800 */
[----:B------:R-:W-:Y:S01]  /*15b70*/  ISETP.NE.AND P1, PT, R205, RZ, PT ;  /* 0x000000ffcd00720c */ /* 0x000fe20003f25270 */
[----:B------:R-:W-:-:S03]  /*15b80*/  ULDC UR4, c[0x0][0xad4] ;  /* 0x0002b50000047ab9 */ /* 0x000fc60000000800 */
[----:B------:R-:W-:Y:S01]  /*15b90*/  SEL R205, R205, UR4, P1 ;  /* 0x00000004cdcd7c07 */ /* 0x000fe20008800000 */
[----:B----4-:R-:W0:Y:S02]  /*15ba0*/  SHFL.IDX PT, R9, R9, RZ, 0x1f ;  /* 0x00001fff09097589 */ /* 0x010e2400000e0000 */
[----:B0-----:R-:W-:Y:S02]  /*15bb0*/  ISETP.NE.AND P0, PT, R9, RZ, PT ;  /* 0x000000ff0900720c */ /* 0x001fe40003f05270 */
[----:B-----5:R-:W-:-:S11]  /*15bc0*/  SHF.R.S32.HI R9, RZ, 0x1f, R0 ;  /* 0x0000001fff097819 */ /* 0x020fd60000011400 */
[----:B------:R-:W-:Y:S05]  /*15bd0*/  @P0 BRA `(.L_x_2864) ;  /* 0x0000000000f80947 */ /* 0x000fea0003800000 */
[----:B------:R-:W4:Y:S01]  /*15be0*/  LDL R155, [R1+0x68] ;  /* 0x00006800019b7983 */ /* 0x000f220000100800 */
[----:B-1----:R-:W-:Y:S01]  /*15bf0*/  IMAD.MOV.U32 R14, RZ, RZ, 0x9b8 ;  /* 0x000009b8ff0e7424 */ /* 0x002fe200078e00ff */
[----:B------:R-:W-:Y:S01]  /*15c00*/  ISETP.GT.AND P1, PT, R205, 0x1, PT ;  /* 0x00000001cd00780c */ /* 0x000fe20003f24270 */
[----:B------:R-:W0:Y:S01]  /*15c10*/  LDC R154, c[0x0][0xbe8] ;  /* 0x0002fa00ff9a7b82 */ /* 0x000e220000000800 */
[----:B------:R-:W-:Y:S01]  /*15c20*/  ISETP.NE.U32.AND P0, PT, RZ, UR6, PT ;  /* 0x00000006ff007c0c */ /* 0x000fe2000bf05070 */
[----:B---3--:R-:W-:Y:S01]  /*15c30*/  IMAD.IADD R76, R201, 0x1, R192 ;  /* 0x00000001c94c7824 */ /* 0x008fe200078e02c0 */
[----:B------:R-:W-:Y:S02]  /*15c40*/  SEL R14, R14, 0x978, P1 ;  /* 0x000009780e0e7807 */ /* 0x000fe40000800000 */
[----:B------:R-:W-:Y:S02]  /*15c50*/  ISETP.NE.AND.EX P0, PT, RZ, UR7, PT, P0 ;  /* 0x00000007ff007c0c */ /* 0x000fe4000bf05300 */
[----:B------:R-:W-:Y:S01]  /*15c60*/  SHF.R.S32.HI R15, RZ, 0x1f, R208 ;  /* 0x0000001fff0f7819 */ /* 0x000fe200000114d0 */
[----:B------:R-:W1:Y:S01]  /*15c70*/  LDC.64 R12, c[0x0][R14+0x220] ;  /* 0x000088000e0c7b82 */ /* 0x000e620000000a00 */
[----:B------:R-:W-:-:S02]  /*15c80*/  SEL R22, R208, RZ, !P0 ;  /* 0x000000ffd0167207 */ /* 0x000fc40004000000 */
[----:B------:R-:W-:Y:S02]  /*15c90*/  SEL R15, R15, RZ, !P0 ;  /* 0x000000ff0f0f7207 */ /* 0x000fe40004000000 */
[----:B------:R-:W-:-:S03]  /*15ca0*/  SEL R153, R218, RZ, P1 ;  /* 0x000000ffda997207 */ /* 0x000fc60000800000 */
[----:B------:R-:W3:Y:S01]  /*15cb0*/  LDC.64 R10, c[0x0][R14+0x218] ;  /* 0x000086000e0a7b82 */ /* 0x000ee20000000a00 */
[----:B0-----:R-:W-:Y:S01]  /*15cc0*/  ISETP.NE.AND P0, PT, R154, 0x1, PT ;  /* 0x000000019a00780c */ /* 0x001fe20003f05270 */
[----:B-1----:R-:W-:-:S04]  /*15cd0*/  IMAD R13, R13, R22, RZ ;  /* 0x000000160d0d7224 */ /* 0x002fc800078e02ff */
[C---:B------:R-:W-:Y:S02]  /*15ce0*/  IMAD R15, R12.reuse, R15, R13 ;  /* 0x0000000f0c0f7224 */ /* 0x040fe400078e020d */
[----:B------:R-:W-:-:S04]  /*15cf0*/  IMAD.WIDE.U32 R12, R12, R22, RZ ;  /* 0x000000160c0c7225 */ /* 0x000fc800078e00ff */
[-C--:B---3--:R-:W-:Y:S02]  /*15d00*/  IMAD R22, R11, R204.reuse, RZ ;  /* 0x000000cc0b167224 */ /* 0x088fe400078e02ff */
[----:B------:R-:W-:-:S04]  /*15d10*/  IMAD.WIDE.U32 R10, R10, R204, RZ ;  /* 0x000000cc0a0a7225 */ /* 0x000fc800078e00ff */
[----:B------:R-:W-:Y:S01]  /*15d20*/  IMAD.IADD R22, R11, 0x1, R22 ;  /* 0x000000010b167824 */ /* 0x000fe200078e0216 */
[----:B------:R-:W-:Y:S01]  /*15d30*/  IADD3 R23, P2, P3, R12, R10, R0 ;  /* 0x0000000a0c177210 */ /* 0x000fe20007b5e000 */
[----:B------:R-:W0:Y:S01]  /*15d40*/  @P0 LDC R11, c[0x0][0xbec] ;  /* 0x0002fb00ff0b0b82 */ /* 0x000e220000000800 */
[----:B------:R-:W-:-:S05]  /*15d50*/  IMAD.IADD R15, R13, 0x1, R15 ;  /* 0x000000010d0f7824 */ /* 0x000fca00078e020f */
[----:B------:R-:W-:Y:S01]  /*15d60*/  IADD3.X R15, R15, R22, R9, P2, P3 ;  /* 0x000000160f0f7210 */ /* 0x000fe200017e6409 */
[----:B------:R-:W-:Y:S01]  /*15d70*/  IMAD.MOV.U32 R22, RZ, RZ, R76 ;  /* 0x000000ffff167224 */ /* 0x000fe200078e004c */
[----:B------:R-:W1:Y:S01]  /*15d80*/  @P0 LDC R10, c[0x0][0xbf0] ;  /* 0x0002fc00ff0a0b82 */ /* 0x000e620000000800 */
[----:B0-----:R-:W-:-:S05]  /*15d90*/  @P0 IMAD.HI.U32 R11, R76, R11, RZ ;  /* 0x0000000b4c0b0227 */ /* 0x001fca00078e00ff */
[----:B-1----:R-:W-:Y:S02]  /*15da0*/  @P0 SHF.R.U32.HI R22, RZ, R10, R11 ;  /* 0x0000000aff160219 */ /* 0x002fe4000001160b */
[----:B------:R-:W0:Y:S02]  /*15db0*/  LDC.64 R10, c[0x0][R14+0x228] ;  /* 0x00008a000e0a7b82 */ /* 0x000e240000000a00 */
[----:B0-----:R-:W-:-:S04]  /*15dc0*/  IMAD.WIDE.U32 R12, R10, R153, RZ ;  /* 0x000000990a0c7225 */ /* 0x001fc800078e00ff */
[----:B------:R-:W-:Y:S01]  /*15dd0*/  IMAD R10, R11, R153, RZ ;  /* 0x000000990b0a7224 */ /* 0x000fe200078e02ff */
[----:B------:R-:W-:Y:S01]  /*15de0*/  IADD3 R12, P0, P2, R22, R23, R12 ;  /* 0x00000017160c7210 */ /* 0x000fe20007a1e00c */
[--C-:B------:R-:W-:Y:S01]  /*15df0*/  IMAD.MOV R23, RZ, RZ, -R22.reuse ;  /* 0x000000ffff177224 */ /* 0x100fe200078e0a16 */
[----:B------:R-:W-:Y:S01]  /*15e00*/  SHF.R.S32.HI R22, RZ, 0x1f, R22 ;  /* 0x0000001fff167819 */ /* 0x000fe20000011416 */
[----:B------:R-:W-:Y:S02]  /*15e10*/  IMAD.IADD R13, R13, 0x1, R10 ;  /* 0x000000010d0d7824 */ /* 0x000fe400078e020a */
[----:B------:R0:W1:Y:S01]  /*15e20*/  LDC.64 R10, c[0x0][R14+0x210] ;  /* 0x000084000e0a7b82 */ /* 0x0000620000000a00 */
[----:B------:R-:W-:Y:S02]  /*15e30*/  IMAD R23, R154, R23, R76 ;  /* 0x000000179a177224 */ /* 0x000fe400078e024c */
[----:B------:R-:W-:Y:S01]  /*15e40*/  IADD3.X R13, R22, R15, R13, P0, P2 ;  /* 0x0000000f160d7210 */ /* 0x000fe200007e440d */
[----:B------:R-:W-:-:S02]  /*15e50*/  IMAD.IADD R15, R191, 0x1, R192 ;  /* 0x00000001bf0f7824 */ /* 0x000fc400078e02c0 */
[----:B0-----:R-:W-:Y:S01]  /*15e60*/  SHF.R.S32.HI R14, RZ, 0x1f, R23 ;  /* 0x0000001fff0e7819 */ /* 0x001fe20000011417 */
[-C--:B-1----:R-:W-:Y:S02]  /*15e70*/  IMAD R11, R11, R23.reuse, RZ ;  /* 0x000000170b0b7224 */ /* 0x082fe400078e02ff */
[----:B------:R-:W-:-:S04]  /*15e80*/  IMAD.WIDE.U32 R12, R10, R23, R12 ;  /* 0x000000170a0c7225 */ /* 0x000fc800078e000c */
[----:B------:R-:W-:Y:S02]  /*15e90*/  IMAD R14, R10, R14, R11 ;  /* 0x0000000e0a0e7224 */ /* 0x000fe400078e020b */
[----:B------:R-:W0:Y:S02]  /*15ea0*/  LDC.64 R10, c[0x0][0xba8] ;  /* 0x0002ea00ff0a7b82 */ /* 0x000e240000000a00 */
[----:B------:R-:W-:-:S06]  /*15eb0*/  IMAD.IADD R14, R13, 0x1, R14 ;  /* 0x000000010d0e7824 */ /* 0x000fcc00078e020e */
[----:B0-----:R-:W0:Y:S08]  /*15ec0*/  @!P1 LDC R10, c[0x0][0xb50] ;  /* 0x0002d400ff0a9b82 */ /* 0x001e300000000800 */
[----:B------:R-:W1:Y:S01]  /*15ed0*/  @!P1 LDC R11, c[0x0][0xb54] ;  /* 0x0002d500ff0b9b82 */ /* 0x000e620000000800 */
[----:B0-----:R-:W-:-:S04]  /*15ee0*/  LEA R13, P0, R12, R10, 0x2 ;  /* 0x0000000a0c0d7211 */ /* 0x001fc800078010ff */
[----:B-1----:R-:W-:Y:S02]  /*15ef0*/  LEA.HI.X R14, R12, R11, R14, 0x2, P0 ;  /* 0x0000000b0c0e7211 */ /* 0x002fe400000f140e */
[----:B------:R-:W-:Y:S04]  /*15f00*/  SHFL.IDX PT, R12, R13, 0x1, 0x1c1f ;  /* 0x003c1f000d0c7f89 */ /* 0x000fe800000e0000 */
[----:B------:R-:W-:Y:S01]  /*15f10*/  SHFL.IDX PT, R11, R14, RZ, 0x1c1f ;  /* 0x001c1fff0e0b7589 */ /* 0x000fe200000e0000 */
[----:B----4-:R-:W-:-:S05]  /*15f20*/  IMAD.MOV R10, RZ, RZ, -R155 ;  /* 0x000000ffff0a7224 */ /* 0x010fca00078e0a9b */
[----:B------:R-:W-:Y:S02]  /*15f30*/  ISETP.NE.AND P0, PT, R186, R10, PT ;  /* 0x0000000aba00720c */ /* 0x000fe40003f05270 */
[----:B------:R-:W0:Y:S04]  /*15f40*/  SHFL.IDX PT, R10, R13, RZ, 0x1c1f ;  /* 0x001c1fff0d0a7589 */ /* 0x000e2800000e0000 */
[----:B------:R1:W3:Y:S02]  /*15f50*/  SHFL.IDX PT, R13, R14, 0x1, 0x1c1f ;  /* 0x003c1f000e0d7f89 */ /* 0x0002e400000e0000 */
[----:B-1----:R-:W-:-:S05]  /*15f60*/  IMAD R14, R8, R154, RZ ;  /* 0x0000009a080e7224 */ /* 0x002fca00078e02ff */
[C---:B------:R-:W-:Y:S01]  /*15f70*/  ISETP.GE.OR P1, PT, R15.reuse, R14, P0 ;  /* 0x0000000e0f00720c */ /* 0x040fe20000726670 */
[----:B------:R-:W-:-:S05]  /*15f80*/  VIADD R15, R15, 0x8 ;  /* 0x000000080f0f7836 */ /* 0x000fca0000000000 */
[----:B------:R-:W-:-:S07]  /*15f90*/  ISETP.GE.OR P0, PT, R15, R14, P0 ;  /* 0x0000000e0f00720c */ /* 0x000fce0000706670 */
[----:B0-----:R0:W-:Y:S06]  /*15fa0*/  @!P1 ST.E desc[UR42][R10.64], R152 ;  /* 0x000000980a009985 */ /* 0x0011ec000c10192a */
[----:B---3--:R0:W-:Y:S02]  /*15fb0*/  @!P0 ST.E desc[UR42][R12.64], R3 ;  /* 0x000000030c008985 */ /* 0x0081e4000c10192a */
.L_x_2864:
[----:B------:R-:W-:Y:S02]  /*15fc0*/  ISETP.GT.AND P1, PT, R205, 0x1, PT ;  /* 0x00000001cd00780c */ /* 0x000fe40003f24270 */
[----:B------:R-:W-:-:S04]  /*15fd0*/  ISETP.NE.U32.AND P0, PT, RZ, UR6, PT ;  /* 0x00000006ff007c0c */ /* 0x000fc8000bf05070 */
[----:B------:R-:W-:-:S04]  /*15fe0*/  ISETP.NE.AND.EX P0, PT, RZ, UR7, PT, P0 ;  /* 0x00000007ff007c0c */ /* 0x000fc8000bf05300 */
[----:B0-----:R-:W-:-:S03]  /*15ff0*/  SEL R3, R208, RZ, !P0 ;  /* 0x000000ffd0037207 */ /* 0x001fc60004000000 */
[----:B------:R-:W-:Y:S06]  /*16000*/  @P1 BRA `(.L_x_2865) ;  /* 0x00000010003c1947 */ /* 0x000fec0003800000 */
[----:B------:R-:W0:Y:S01]  /*16010*/  S2R R81, SR_TID.X ;  /* 0x0000000000517919 */ /* 0x000e220000002100 */
[----:B------:R-:W4:Y:S01]  /*16020*/  LDC R83, c[0x0][0xbe8] ;  /* 0x0002fa00ff537b82 */ /* 0x000f220000000800 */
[----:B------:R-:W-:Y:S01]  /*16030*/  ULDC.64 UR4, c[0x0][0xaa0] ;  /* 0x0002a80000047ab9 */ /* 0x000fe20000000a00 */
[----:B0-----:R-:W-:-:S05]  /*16040*/  VIADD R81, R81, 0xffffff80 ;  /* 0xffffff8051517836 */ /* 0x001fca0000000000 */
[----:B------:R-:W-:-:S04]  /*16050*/  SHF.R.S32.HI R80, RZ, 0x1f, R81 ;  /* 0x0000001fff507819 */ /* 0x000fc80000011451 */
[----:B------:R-:W-:-:S04]  /*16060*/  LEA.HI R80, R80, R81, RZ, 0x3 ;  /* 0x0000005150507211 */ /* 0x000fc800078f18ff */
[----:B---3--:R-:W-:-:S05]  /*16070*/  SHF.R.S32.HI R76, RZ, 0x3, R80 ;  /* 0x00000003ff4c7819 */ /* 0x008fca0000011450 */
[----:B------:R-:W-:-:S04]  /*16080*/  IMAD R5, R76, 0x40, R193 ;  /* 0x000000404c057824 */ /* 0x000fc800078e02c1 */
[----:B------:R-:W-:-:S03]  /*16090*/  IMAD.WIDE R4, R5, 0x2, R20 ;  /* 0x0000000205047825 */ /* 0x000fc600078e0214 */
[C---:B------:R-:W-:Y:S02]  /*160a0*/  IADD3 R41, P2, R4.reuse, 0x7000, RZ ;  /* 0x0000700004297810 */ /* 0x040fe40007f5e0ff */
[----:B-1----:R-:W-:Y:S02]  /*160b0*/  IADD3 R13, P3, R4, 0x1000, RZ ;  /* 0x00001000040d7810 */ /* 0x002fe40007f7e0ff */
[----:B------:R-:W-:Y:S02]  /*160c0*/  LOP3.LUT R40, R41, 0x380, RZ, 0xc0, !PT ;  /* 0x0000038029287812 */ /* 0x000fe400078ec0ff */
[----:B------:R-:W-:Y:S02]  /*160d0*/  LOP3.LUT R12, R13, 0x380, RZ, 0xc0, !PT ;  /* 0x000003800d0c7812 */ /* 0x000fe400078ec0ff */
[----:B------:R-:W-:Y:S02]  /*160e0*/  SHF.R.U64 R40, R40, 0x3, RZ ;  /* 0x0000000328287819 */ /* 0x000fe400000012ff */
[----:B------:R-:W-:-:S02]  /*160f0*/  SHF.R.U64 R12, R12, 0x3, RZ ;  /* 0x000000030c0c7819 */ /* 0x000fc400000012ff */
[----:B------:R-:W-:Y:S01]  /*16100*/  LOP3.LUT R40, R40, R41, RZ, 0x3c, !PT ;  /* 0x0000002928287212 */ /* 0x000fe200078e3cff */
[--C-:B------:R-:W-:Y:S01]  /*16110*/  IMAD.X R41, RZ, RZ, R5.reuse, P2 ;  /* 0x000000ffff297224 */ /* 0x100fe200010e0605 */
[----:B------:R-:W-:Y:S02]  /*16120*/  IADD3 R69, P2, R4, 0xe000, RZ ;  /* 0x0000e00004457810 */ /* 0x000fe40007f5e0ff */
[----:B------:R-:W-:Y:S01]  /*16130*/  LOP3.LUT R12, R12, R13, RZ, 0x3c, !PT ;  /* 0x0000000d0c0c7212 */ /* 0x000fe200078e3cff */
[----:B------:R-:W-:Y:S01]  /*16140*/  IMAD.X R13, RZ, RZ, R5, P3 ;  /* 0x000000ffff0d7224 */ /* 0x000fe200018e0605 */
[----:B------:R-:W-:Y:S01]  /*16150*/  LOP3.LUT R68, R69, 0x380, RZ, 0xc0, !PT ;  /* 0x0000038045447812 */ /* 0x000fe200078ec0ff */
        /* <DEDUP_REMOVED lines=9> */
[----:B------:R-:W-:Y:S02]  /*161f0*/  IADD3 R45, P3, R4, 0x8000, RZ ;  /* 0x00008000042d7810 */ /* 0x000fe40007f7e0ff */
[----:B------:R-:W-:Y:S02]  /*16200*/  SHF.R.U64 R68, R68, 0x3, RZ ;  /* 0x0000000344447819 */ /* 0x000fe400000012ff */
[----:B------:R-:W-:Y:S02]  /*16210*/  LOP3.LUT R20, R21, 0x380, RZ, 0xc0, !PT ;  /* 0x0000038015147812 */ /* 0x000fe400078ec0ff */
[----:B------:R-:W-:-:S02]  /*16220*/  LOP3.LUT R24, R25, 0x380, RZ, 0xc0, !PT ;  /* 0x0000038019187812 */ /* 0x000fc400078ec0ff */
[----:B------:R-:W-:Y:S02]  /*16230*/  LOP3.LUT R28, R29, 0x380, RZ, 0xc0, !PT ;  /* 0x000003801d1c7812 */ /* 0x000fe400078ec0ff */
[----:B------:R-:W-:Y:S02]  /*16240*/  LOP3.LUT R32, R33, 0x380, RZ, 0xc0, !PT ;  /* 0x0000038021207812 */ /* 0x000fe400078ec0ff */
[----:B------:R-:W-:Y:S02]  /*16250*/  LOP3.LUT R36, R37, 0x380, RZ, 0xc0, !PT ;  /* 0x0000038025247812 */ /* 0x000fe400078ec0ff */
[----:B------:R-:W-:Y:S02]  /*16260*/  LOP3.LUT R44, R45, 0x380, RZ, 0xc0, !PT ;  /* 0x000003802d2c7812 */ /* 0x000fe400078ec0ff */
[----:B------:R-:W-:Y:S01]  /*16270*/  LOP3.LUT R68, R68, R69, RZ, 0x3c, !PT ;  /* 0x0000004544447212 */ /* 0x000fe200078e3cff */
[----:B------:R-:W-:Y:S01]  /*16280*/  IMAD.X R69, RZ, RZ, R5, P2 ;  /* 0x000000ffff457224 */ /* 0x000fe200010e0605 */
[----:B------:R-:W-:-:S02]  /*16290*/  LOP3.LUT R11, R4, 0x380, RZ, 0xc0, !PT ;  /* 0x00000380040b7812 */ /* 0x000fc400078ec0ff */
[----:B------:R-:W-:Y:S02]  /*162a0*/  ISETP.NE.AND P2, PT, R83, 0x1, PT ;  /* 0x000000015300780c */ /* 0x000fe40003f45270 */
[----:B------:R-:W-:Y:S01]  /*162b0*/  SHF.R.U64 R20, R20, 0x3, RZ ;  /* 0x0000000314147819 */ /* 0x000fe200000012ff */
[----:B------:R-:W-:Y:S01]  /*162c0*/  IMAD R9, R0, UR5, R9 ;  /* 0x0000000500097c24 */ /* 0x000fe2000f8e0209 */
[----:B------:R-:W-:Y:S01]  /*162d0*/  SHF.R.U64 R24, R24, 0x3, RZ ;  /* 0x0000000318187819 */ /* 0x000fe200000012ff */
[----:B------:R-:W5:Y:S01]  /*162e0*/  LD.E.128 R68, desc[UR42][R68.64] ;  /* 0x0000002a44447980 */ /* 0x000f62000c101d00 */
[----:B------:R-:W-:Y:S02]  /*162f0*/  SHF.R.U64 R28, R28, 0x3, RZ ;  /* 0x000000031c1c7819 */ /* 0x000fe400000012ff */
[----:B------:R-:W-:Y:S02]  /*16300*/  SHF.R.U64 R32, R32, 0x3, RZ ;  /* 0x0000000320207819 */ /* 0x000fe400000012ff */
[----:B------:R-:W-:-:S02]  /*16310*/  SHF.R.U64 R36, R36, 0x3, RZ ;  /* 0x0000000324247819 */ /* 0x000fc400000012ff */
[----:B------:R-:W-:Y:S01]  /*16320*/  SHF.R.U64 R44, R44, 0x3, RZ ;  /* 0x000000032c2c7819 */ /* 0x000fe200000012ff */
[----:B------:R-:W0:Y:S01]  /*16330*/  @P2 LDC R85, c[0x0][0xbec] ;  /* 0x0002fb00ff552b82 */ /* 0x000e220000000800 */
        /* <DEDUP_REMOVED lines=14> */
[----:B------:R-:W1:Y:S01]  /*16420*/  @P2 LDC R84, c[0x0][0xbf0] ;  /* 0x0002fc00ff542b82 */ /* 0x000e620000000800 */
[C---:B------:R-:W-:Y:S01]  /*16430*/  IADD3 R53, P5, R4.reuse, 0xa000, RZ ;  /* 0x0000a00004357810 */ /* 0x040fe20007fbe0ff */
[----:B------:R-:W5:Y:S01]  /*16440*/  LD.E.128 R20, desc[UR42][R20.64] ;  /* 0x0000002a14147980 */ /* 0x000f62000c101d00 */
[----:B------:R-:W-:-:S02]  /*16450*/  IADD3 R57, P6, R4, 0xb000, RZ ;  /* 0x0000b00004397810 */ /* 0x000fc40007fde0ff */
[C---:B------:R-:W-:Y:S01]  /*16460*/  IADD3 R61, P0, R4.reuse, 0xc000, RZ ;  /* 0x0000c000043d7810 */ /* 0x040fe20007f1e0ff */
[----:B------:R-:W5:Y:S01]  /*16470*/  LD.E.128 R24, desc[UR42][R24.64] ;  /* 0x0000002a18187980 */ /* 0x000f62000c101d00 */
[C---:B------:R-:W-:Y:S02]  /*16480*/  IADD3 R65, P1, R4.reuse, 0xd000, RZ ;  /* 0x0000d00004417810 */ /* 0x040fe40007f3e0ff */
[----:B------:R-:W-:Y:S01]  /*16490*/  IADD3 R7, P3, R4, 0xf000, RZ ;  /* 0x0000f00004077810 */ /* 0x000fe20007f7e0ff */
[----:B------:R-:W5:Y:S01]  /*164a0*/  LD.E.128 R28, desc[UR42][R28.64] ;  /* 0x0000002a1c1c7980 */ /* 0x000f62000c101d00 */
[----:B------:R-:W-:Y:S01]  /*164b0*/  LOP3.LUT R4, R11, R4, RZ, 0x3c, !PT ;  /* 0x000000040b047212 */ /* 0x000fe200078e3cff */
[----:B------:R-:W-:Y:S01]  /*164c0*/  IMAD.WIDE.U32 R10, R0, UR4, RZ ;  /* 0x00000004000a7c25 */ /* 0x000fe2000f8e00ff */
[----:B------:R-:W-:Y:S01]  /*164d0*/  ULDC.64 UR4, c[0x0][0xae8] ;  /* 0x0002ba0000047ab9 */ /* 0x000fe20000000a00 */
[----:B------:R-:W3:Y:S01]  /*164e0*/  LDC R0, c[0x0][0xac8] ;  /* 0x0002b200ff007b82 */ /* 0x000ee20000000800 */
[----:B------:R-:W-:Y:S01]  /*164f0*/  LOP3.LUT R82, R80, 0xfffffff8, RZ, 0xc0, !PT ;  /* 0xfffffff850527812 */ /* 0x000fe200078ec0ff */
[----:B------:R-:W-:Y:S01]  /*16500*/  IMAD.IADD R11, R11, 0x1, R9 ;  /* 0x000000010b0b7824 */ /* 0x000fe200078e0209 */
[----:B------:R-:W-:Y:S01]  /*16510*/  SHF.R.S32.HI R9, RZ, 0x1f, R3 ;  /* 0x0000001fff097819 */ /* 0x000fe20000011403 */
[----:B------:R-:W-:Y:S01]  /*16520*/  IMAD.X R73, RZ, RZ, R5, P3 ;  /* 0x000000ffff497224 */ /* 0x000fe200018e0605 */
[----:B------:R-:W-:Y:S01]  /*16530*/  LOP3.LUT R60, R61, 0x380, RZ, 0xc0, !PT ;  /* 0x000003803d3c7812 */ /* 0x000fe200078ec0ff */
[----:B------:R-:W-:Y:S01]  /*16540*/  IMAD.WIDE.U32 R10, R204, UR4, R10 ;  /* 0x00000004cc0a7c25 */ /* 0x000fe2000f8e000a */
[----:B------:R-:W-:Y:S01]  /*16550*/  LOP3.LUT R64, R65, 0x380, RZ, 0xc0, !PT ;  /* 0x0000038041407812 */ /* 0x000fe200078ec0ff */
[----:B------:R-:W5:Y:S01]  /*16560*/  LD.E.128 R32, desc[UR42][R32.64] ;  /* 0x0000002a20207980 */ /* 0x000f62000c101d00 */
[----:B------:R-:W-:Y:S01]  /*16570*/  SHF.R.U64 R60, R60, 0x3, RZ ;  /* 0x000000033c3c7819 */ /* 0x000fe200000012ff */
[----:B------:R-:W-:Y:S01]  /*16580*/  IMAD R11, R204, UR5, R11 ;  /* 0x00000005cc0b7c24 */ /* 0x000fe2000f8e020b */
[----:B------:R-:W-:Y:S01]  /*16590*/  ULDC.64 UR4, c[0x0][0xaf0] ;  /* 0x0002bc0000047ab9 */ /* 0x000fe20000000a00 */
[----:B------:R-:W-:Y:S01]  /*165a0*/  IMAD.IADD R81, R81, 0x1, -R82 ;  /* 0x0000000151517824 */ /* 0x000fe200078e0a52 */
[----:B------:R-:W-:Y:S01]  /*165b0*/  LOP3.LUT R60, R60, R61, RZ, 0x3c, !PT ;  /* 0x0000003d3c3c7212 */ /* 0x000fe200078e3cff */
[----:B------:R-:W-:Y:S01]  /*165c0*/  IMAD R80, R9, UR4, RZ ;  /* 0x0000000409507c24 */ /* 0x000fe2000f8e02ff */
[----:B------:R-:W-:Y:S01]  /*165d0*/  SHF.R.U64 R64, R64, 0x3, RZ ;  /* 0x0000000340407819 */ /* 0x000fe200000012ff */
[----:B------:R-:W-:Y:S01]  /*165e0*/  IMAD.WIDE.U32 R10, R3, UR4, R10 ;  /* 0x00000004030a7c25 */ /* 0x000fe2000f8e000a */
[----:B------:R-:W-:Y:S01]  /*165f0*/  LOP3.LUT R48, R49, 0x380, RZ, 0xc0, !PT ;  /* 0x0000038031307812 */ /* 0x000fe200078ec0ff */
[----:B------:R-:W5:Y:S01]  /*16600*/  LD.E.128 R36, desc[UR42][R36.64] ;  /* 0x0000002a24247980 */ /* 0x000f62000c101d00 */
[----:B------:R-:W-:Y:S01]  /*16610*/  LOP3.LUT R64, R64, R65, RZ, 0x3c, !PT ;  /* 0x0000004140407212 */ /* 0x000fe200078e3cff */
[----:B------:R-:W-:Y:S01]  /*16620*/  IMAD R9, R3, UR5, R80 ;  /* 0x0000000503097c24 */ /* 0x000fe2000f8e0250 */
[----:B------:R-:W-:Y:S01]  /*16630*/  LOP3.LUT R52, R53, 0x380, RZ, 0xc0, !PT ;  /* 0x0000038035347812 */ /* 0x000fe200078ec0ff */
[----:B------:R-:W-:Y:S01]  /*16640*/  IMAD R3, R81, 0x20, R76 ;  /* 0x0000002051037824 */ /* 0x000fe200078e024c */
[----:B------:R-:W-:Y:S01]  /*16650*/  LOP3.LUT R56, R57, 0x380, RZ, 0xc0, !PT ;  /* 0x0000038039387812 */ /* 0x000fe200078ec0ff */
[----:B------:R-:W-:Y:S01]  /*16660*/  IMAD.X R61, RZ, RZ, R5, P0 ;  /* 0x000000ffff3d7224 */ /* 0x000fe200000e0605 */
[-C--:B---3--:R-:W-:Y:S01]  /*16670*/  ISETP.GE.AND P0, PT, R212, R0.reuse, PT ;  /* 0x00000000d400720c */ /* 0x088fe20003f06270 */
[----:B------:R-:W-:Y:S01]  /*16680*/  IMAD.IADD R82, R192, 0x1, R3 ;  /* 0x00000001c0527824 */ /* 0x000fe200078e0203 */
[----:B------:R-:W-:Y:S01]  /*16690*/  LOP3.LUT R6, R7, 0x380, RZ, 0xc0, !PT ;  /* 0x0000038007067812 */ /* 0x000fe200078ec0ff */
[----:B------:R-:W-:Y:S01]  /*166a0*/  IMAD.X R65, RZ, RZ, R5, P1 ;  /* 0x000000ffff417224 */ /* 0x000fe200008e0605 */
[----:B------:R-:W-:Y:S01]  /*166b0*/  SEL R80, RZ, 0xffffffff, P0 ;  /* 0xffffffffff507807 */ /* 0x000fe20000000000 */
[----:B0-----:R-:W-:Y:S01]  /*166c0*/  @P2 IMAD.HI.U32 R3, R82, R85, RZ ;  /* 0x0000005552032227 */ /* 0x001fe200078e00ff */
[-C--:B------:R-:W-:Y:S01]  /*166d0*/  ISETP.GE.AND P1, PT, R193, R0.reuse, PT ;  /* 0x00000000c100720c */ /* 0x080fe20003f26270 */
[----:B------:R-:W-:Y:S01]  /*166e0*/  ULDC.64 UR4, c[0x0][0xae0] ;  /* 0x0002b80000047ab9 */ /* 0x000fe20000000a00 */
[----:B------:R-:W-:Y:S01]  /*166f0*/  ISETP.GE.AND P0, PT, R211, R0, PT ;  /* 0x00000000d300720c */ /* 0x000fe20003f06270 */
[----:B------:R-:W-:Y:S01]  /*16700*/  IMAD.IADD R11, R11, 0x1, R9 ;  /* 0x000000010b0b7824 */ /* 0x000fe200078e0209 */
[----:B------:R-:W-:Y:S01]  /*16710*/  SHF.R.U64 R48, R48, 0x3, RZ ;  /* 0x0000000330307819 */ /* 0x000fe200000012ff */
[--C-:B------:R-:W-:Y:S01]  /*16720*/  IMAD.MOV.U32 R9, RZ, RZ, R82.reuse ;  /* 0x000000ffff097224 */ /* 0x100fe200078e0052 */
[----:B-1----:R-:W-:Y:S01]  /*16730*/  @P2 SHF.R.U32.HI R9, RZ, R84, R3 ;  /* 0x00000054ff092219 */ /* 0x002fe20000011603 */
[----:B------:R-:W-:Y:S01]  /*16740*/  IMAD.SHL.U32 R84, R80, 0x2, RZ ;  /* 0x0000000250547824 */ /* 0x000fe200078e00ff */
[----:B------:R-:W-:Y:S01]  /*16750*/  SEL R3, RZ, 0x1, P1 ;  /* 0x00000001ff037807 */ /* 0x000fe20000800000 */
[----:B------:R-:W5:Y:S01]  /*16760*/  LD.E.128 R44, desc[UR42][R44.64] ;  /* 0x0000002a2c2c7980 */ /* 0x000f62000c101d00 */
[----:B------:R-:W-:Y:S01]  /*16770*/  SEL R80, RZ, 0xffffffff, P0 ;  /* 0xffffffffff507807 */ /* 0x000fe20000000000 */
[----:B------:R-:W-:Y:S01]  /*16780*/  IMAD.MOV R81, RZ, RZ, -R9 ;  /* 0x000000ffff517224 */ /* 0x000fe200078e0a09 */
[----:B------:R-:W-:Y:S01]  /*16790*/  ISETP.GE.AND P0, PT, R210, R0, PT ;  /* 0x00000000d200720c */ /* 0x000fe20003f06270 */
[----:B------:R-:W5:Y:S01]  /*167a0*/  LD.E.128 R60, desc[UR42][R60.64] ;  /* 0x0000002a3c3c7980 */ /* 0x000f62000c101d00 */
[----:B------:R-:W-:Y:S01]  /*167b0*/  LOP3.LUT R3, R84, 0x2, R3, 0xe2, !PT ;  /* 0x0000000254037812 */ /* 0x000fe200078ee203 */
[----:B------:R-:W-:Y:S01]  /*167c0*/  IMAD.SHL.U32 R84, R80, 0x4, RZ ;  /* 0x0000000450547824 */ /* 0x000fe200078e00ff */
[----:B------:R-:W-:Y:S01]  /*167d0*/  SEL R80, RZ, 0xffffffff, P0 ;  /* 0xffffffffff507807 */ /* 0x000fe20000000000 */
[----:B------:R-:W-:Y:S01]  /*167e0*/  IMAD R81, R83, R81, R82 ;  /* 0x0000005153517224 */ /* 0x000fe200078e0252 */
[----:B------:R-:W-:Y:S01]  /*167f0*/  SHF.R.U64 R52, R52, 0x3, RZ ;  /* 0x0000000334347819 */ /* 0x000fe200000012ff */
[----:B------:R-:W5:Y:S01]  /*16800*/  LD.E.128 R64, desc[UR42][R64.64] ;  /* 0x0000002a40407980 */ /* 0x000f62000c101d00 */
[----:B------:R-:W-:-:S02]  /*16810*/  SHF.R.U64 R56, R56, 0x3, RZ ;  /* 0x0000000338387819 */ /* 0x000fc400000012ff */
[----:B------:R-:W-:Y:S01]  /*16820*/  LOP3.LUT R8, R84, 0x4, R3, 0xe2, !PT ;  /* 0x0000000454087812 */ /* 0x000fe200078ee203 */
[----:B------:R-:W-:Y:S01]  /*16830*/  VIADD R3, R193, 0x140 ;  /* 0x00000140c1037836 */ /* 0x000fe20000000000 */
[----:B------:R-:W-:Y:S02]  /*16840*/  SHF.R.S32.HI R82, RZ, 0x1f, R9 ;  /* 0x0000001fff527819 */ /* 0x000fe40000011409 */
[----:B------:R-:W-:Y:S02]  /*16850*/  SHF.R.U64 R6, R6, 0x3, RZ ;  /* 0x0000000306067819 */ /* 0x000fe400000012ff */
[-C--:B------:R-:W-:Y:S01]  /*16860*/  ISETP.GE.AND P0, PT, R209, R0.reuse, PT ;  /* 0x00000000d100720c */ /* 0x080fe20003f06270 */
[----:B------:R-:W-:Y:S01]  /*16870*/  IMAD.SHL.U32 R83, R80, 0x8, RZ ;  /* 0x0000000850537824 */ /* 0x000fe200078e00ff */
[----:B------:R-:W-:Y:S01]  /*16880*/  LOP3.LUT R48, R48, R49, RZ, 0x3c, !PT ;  /* 0x0000003130307212 */ /* 0x000fe200078e3cff */
[--C-:B------:R-:W-:Y:S01]  /*16890*/  IMAD.X R49, RZ, RZ, R5.reuse, P4 ;  /* 0x000000ffff317224 */ /* 0x100fe200020e0605 */
[----:B------:R-:W-:Y:S01]  /*168a0*/  LOP3.LUT R52, R52, R53, RZ, 0x3c, !PT ;  /* 0x0000003534347212 */ /* 0x000fe200078e3cff */
[--C-:B------:R-:W-:Y:S01]  /*168b0*/  IMAD.X R53, RZ, RZ, R5.reuse, P5 ;  /* 0x000000ffff357224 */ /* 0x100fe200028e0605 */
[----:B------:R-:W-:Y:S01]  /*168c0*/  LOP3.LUT R56, R56, R57, RZ, 0x3c, !PT ;  /* 0x0000003938387212 */ /* 0x000fe200078e3cff */
[----:B------:R-:W-:Y:S01]  /*168d0*/  IMAD.X R57, RZ, RZ, R5, P6 ;  /* 0x000000ffff397224 */ /* 0x000fe200030e0605 */
[----:B------:R-:W-:Y:S01]  /*168e0*/  LOP3.LUT R72, R6, R7, RZ, 0x3c, !PT ;  /* 0x0000000706487212 */ /* 0x000fe200078e3cff */
[----:B------:R-:W-:Y:S01]  /*168f0*/  IMAD R82, R82, UR4, RZ ;  /* 0x0000000452527c24 */ /* 0x000fe2000f8e02ff */
[----:B------:R-:W-:Y:S01]  /*16900*/  SEL R80, RZ, 0xffffffff, P0 ;  /* 0xffffffffff507807 */ /* 0x000fe20000000000 */
[----:B------:R-:W-:Y:S01]  /*16910*/  IMAD.WIDE.U32 R10, R9, UR4, R10 ;  /* 0x00000004090a7c25 */ /* 0x000fe2000f8e000a */
[----:B------:R-:W-:Y:S01]  /*16920*/  ISETP.GE.AND P0, PT, R3, R0, PT ;  /* 0x000000000300720c */ /* 0x000fe20003f06270 */
[----:B------:R-:W5:Y:S01]  /*16930*/  LD.E.128 R4, desc[UR42][R4.64] ;  /* 0x0000002a04047980 */ /* 0x000f62000c101d00 */
[----:B------:R-:W-:Y:S01]  /*16940*/  LOP3.LUT R8, R83, 0x8, R8, 0xe2, !PT ;  /* 0x0000000853087812 */ /* 0x000fe200078ee208 */
[----:B------:R-:W-:Y:S01]  /*16950*/  IMAD R83, R9, UR5, R82 ;  /* 0x0000000509537c24 */ /* 0x000fe2000f8e0252 */
[----:B------:R-:W-:Y:S01]  /*16960*/  SEL R9, RZ, 0xffffffff, P0 ;  /* 0xffffffffff097807 */ /* 0x000fe20000000000 */
[----:B------:R-:W5:Y:S01]  /*16970*/  LD.E.128 R48, desc[UR42][R48.64] ;  /* 0x0000002a30307980 */ /* 0x000f62000c101d00 */
[----:B------:R-:W-:-:S02]  /*16980*/  IMAD.SHL.U32 R85, R80, 0x10, RZ ;  /* 0x0000001050557824 */ /* 0x000fc400078e00ff */
[----:B------:R-:W-:Y:S01]  /*16990*/  VIADD R89, R193, 0x180 ;  /* 0x00000180c1597836 */ /* 0x000fe20000000000 */
[----:B------:R-:W5:Y:S01]  /*169a0*/  LD.E.128 R52, desc[UR42][R52.64] ;  /* 0x0000002a34347980 */ /* 0x000f62000c101d00 */
[----:B------:R-:W-:-:S03]  /*169b0*/  SHF.R.S32.HI R80, RZ, 0x1f, R81 ;  /* 0x0000001fff507819 */ /* 0x000fc60000011451 */
[----:B------:R-:W5:Y:S04]  /*169c0*/  LD.E.128 R56, desc[UR42][R56.64] ;  /* 0x0000002a38387980 */ /* 0x000f68000c101d00 */
[----:B------:R-:W5:Y:S01]  /*169d0*/  LD.E.128 R72, desc[UR42][R72.64] ;  /* 0x0000002a48487980 */ /* 0x000f62000c101d00 */
[----:B------:R-:W-:Y:S01]  /*169e0*/  IMAD.SHL.U32 R9, R9, 0x20, RZ ;  /* 0x0000002009097824 */ /* 0x000fe200078e00ff */
[----:B------:R-:W-:Y:S01]  /*169f0*/  ULDC.64 UR4, c[0x0][0xad8] ;  /* 0x0002b60000047ab9 */ /* 0x000fe20000000a00 */
[----:B------:R-:W-:Y:S01]  /*16a00*/  @!PT LDS RZ, [RZ] ;  /* 0x00000000fffff984 */ /* 0x000fe20000000800 */
[----:B------:R-:W-:Y:S01]  /*16a10*/  @!PT LDS RZ, [RZ] ;  /* 0x00000000fffff984 */ /* 0x000fe20000000800 */
[----:B------:R-:W-:Y:S01]  /*16a20*/  @!PT LDS RZ, [RZ] ;  /* 0x00000000fffff984 */ /* 0x000fe20000000800 */
[----:B------:R-:W-:Y:S01]  /*16a30*/  @!PT LDS RZ, [RZ] ;  /* 0x00000000fffff984 */ /* 0x000fe20000000800 */
[----:B------:R0:W-:Y:S06]  /*16a40*/  MEMBAR.ALL.CTA ;  /* 0x0000000000007992 */ /* 0x0001ec0000008000 */
[----:B0-----:R-:W0:Y:S01]  /*16a50*/  FENCE.VIEW.ASYNC.S ;  /* 0x00000000000073c6 */ /* 0x001e220000000000 */
[----:B------:R-:W-:-:S02]  /*16a60*/  LOP3.LUT R8, R85, 0x10, R8, 0xe2, !PT ;  /* 0x0000001055087812 */ /* 0x000fc400078ee208 */
[-C--:B------:R-:W-:Y:S01]  /*16a70*/  ISETP.GE.AND P0, PT, R89, R0.reuse, PT ;  /* 0x000000005900720c */ /* 0x080fe20003f06270 */
[----:B------:R-:W-:Y:S01]  /*16a80*/  IMAD.IADD R11, R11, 0x1, R83 ;  /* 0x000000010b0b7824 */ /* 0x000fe200078e0253 */
[----:B------:R-:W-:Y:S01]  /*16a90*/  LOP3.LUT R8, R9, 0x20, R8, 0xe2, !PT ;  /* 0x0000002009087812 */ /* 0x000fe200078ee208 */
[----:B------:R-:W-:Y:S01]  /*16aa0*/  IMAD R80, R80, UR4, RZ ;  /* 0x0000000450507c24 */ /* 0x000fe2000f8e02ff */
[----:B------:R-:W-:Y:S01]  /*16ab0*/  SEL R9, RZ, 0x40, P0 ;  /* 0x00000040ff097807 */ /* 0x000fe20000000000 */
[----:B------:R-:W-:Y:S02]  /*16ac0*/  IMAD.IADD R76, R76, 0x1, R192 ;  /* 0x000000014c4c7824 */ /* 0x000fe400078e02c0 */
[----:B------:R-:W-:Y:S02]  /*16ad0*/  VIADD R91, R193, 0x1c0 ;  /* 0x000001c0c15b7836 */ /* 0x000fe40000000000 */
[C---:B------:R-:W-:Y:S02]  /*16ae0*/  IMAD R83, R81.reuse, UR5, R80 ;  /* 0x0000000551537c24 */ /* 0x040fe4000f8e0250 */
[----:B------:R-:W-:Y:S01]  /*16af0*/  IMAD.WIDE.U32 R10, R81, UR4, R10 ;  /* 0x00000004510a7c25 */ /* 0x000fe2000f8e000a */
[----:B------:R-:W-:Y:S01]  /*16b00*/  LOP3.LUT R82, R8, R9, RZ, 0xfc, !PT ;  /* 0x0000000908527212 */ /* 0x000fe200078efcff */
[----:B------:R-:W-:Y:S01]  /*16b10*/  ULDC.64 UR4, c[0x0][0xa80] ;  /* 0x0002a00000047ab9 */ /* 0x000fe20000000a00 */
[----:B------:R-:W-:Y:S01]  /*16b20*/  ISETP.GE.AND P1, PT, R76, R87, PT ;  /* 0x000000574c00720c */ /* 0x000fe20003f26270 */
[----:B------:R-:W-:Y:S01]  /*16b30*/  VIADD R8, R2, 0x28c20 ;  /* 0x00028c2002087836 */ /* 0x000fe20000000000 */
[----:B------:R-:W-:Y:S01]  /*16b40*/  ISETP.GE.AND P0, PT, R91, R0, PT ;  /* 0x000000005b00720c */ /* 0x000fe20003f06270 */
[----:B------:R-:W-:Y:S01]  /*16b50*/  IMAD.IADD R11, R11, 0x1, R83 ;  /* 0x000000010b0b7824 */ /* 0x000fe200078e0253 */
[----:B------:R-:W-:-:S02]  /*16b60*/  LEA R84, P2, R10, UR4, 0x1 ;  /* 0x000000040a547c11 */ /* 0x000fc4000f8408ff */
[----:B------:R-:W-:Y:S02]  /*16b70*/  PRMT R8, RZ, 0x654, R8 ;  /* 0x00000654ff087816 */ /* 0x000fe40000000008 */
[----:B------:R-:W-:Y:S02]  /*16b80*/  SEL R9, RZ, 0x80, P0 ;  /* 0x00000080ff097807 */ /* 0x000fe40000000000 */
[----:B------:R-:W-:Y:S01]  /*16b90*/  LEA.HI.X R85, R10, UR5, R11, 0x1, P2 ;  /* 0x000000050a557c11 */ /* 0x000fe200090f0c0b */
[----:B0-----:R0:W-:Y:S01]  /*16ba0*/  SYNCS.ARRIVE.TRANS64.RED.A1T0 RZ, [R8+URZ], RZ ;  /* 0x000000ff08ff79a7 */ /* 0x0011e2000810043f */
[----:B------:R-:W-:Y:S01]  /*16bb0*/  LOP3.LUT R83, R82, R9, RZ, 0xfc, !PT ;  /* 0x0000000952537212 */ /* 0x000fe200078efcff */
[----:B------:R-:W-:Y:S02]  /*16bc0*/  BSSY B1, `(.L_x_2866) ;  /* 0x000002a000017945 */ /* 0x000fe40003800000 */
[----:B------:R1:W3:Y:S01]  /*16bd0*/  SHFL.IDX PT, R9, R85, RZ, 0x181f ;  /* 0x00181fff55097589 */ /* 0x0002e200000e0000 */
[----:B------:R-:W-:-:S03]  /*16be0*/  SHF.R.S32.HI R152, RZ, 0x1f, R209 ;  /* 0x0000001fff987819 */ /* 0x000fc600000114d1 */
[----:B0-----:R1:W0:Y:S01]  /*16bf0*/  SHFL.IDX PT, R8, R84, RZ, 0x181f ;  /* 0x00181fff54087589 */ /* 0x00122200000e0000 */
[----:B------:R-:W-:Y:S02]  /*16c00*/  SHF.R.S32.HI R153, RZ, 0x1f, R210 ;  /* 0x0000001fff997819 */ /* 0x000fe400000114d2 */
[----:B------:R-:W-:Y:S02]  /*16c10*/  SHF.R.S32.HI R154, RZ, 0x1f, R211 ;  /* 0x0000001fff9a7819 */ /* 0x000fe400000114d3 */
[----:B------:R-:W-:Y:S01]  /*16c20*/  SHF.R.S32.HI R155, RZ, 0x1f, R212 ;  /* 0x0000001fff9b7819 */ /* 0x000fe200000114d4 */
[----:B------:R-:W-:Y:S06]  /*16c30*/  @P1 BRA `(.L_x_2867) ;  /* 0x0000000000881947 */ /* 0x000fec0003800000 */
[-C--:B------:R-:W-:Y:S02]  /*16c40*/  ISETP.GE.AND P5, PT, R212, R0.reuse, PT ;  /* 0x00000000d400720c */ /* 0x080fe40003fa6270 */
[-C--:B------:R-:W-:Y:S02]  /*16c50*/  ISETP.GE.AND P0, PT, R193, R0.reuse, PT ;  /* 0x00000000c100720c */ /* 0x080fe40003f06270 */
[-C--:B------:R-:W-:Y:S02]  /*16c60*/  ISETP.GE.AND P4, PT, R211, R0.reuse, PT ;  /* 0x00000000d300720c */ /* 0x080fe40003f86270 */
[-C--:B------:R-:W-:Y:S02]  /*16c70*/  ISETP.GE.AND P3, PT, R210, R0.reuse, PT ;  /* 0x00000000d200720c */ /* 0x080fe40003f66270 */
[----:B------:R-:W-:Y:S02]  /*16c80*/  ISETP.GE.AND P2, PT, R209, R0, PT ;  /* 0x00000000d100720c */ /* 0x000fe40003f46270 */
[----:B------:R-:W-:-:S03]  /*16c90*/  SHF.R.S32.HI R86, RZ, 0x1f, R3 ;  /* 0x0000001fff567819 */ /* 0x000fc60000011403 */
[C---:B0-----:R-:W-:Y:S02]  /*16ca0*/  @!P5 LEA R10, P1, R212.reuse, R8, 0x1 ;  /* 0x00000008d40ad211 */ /* 0x041fe400078208ff */
[----:B---3--:R-:W-:Y:S02]  /*16cb0*/  @!P0 IMAD.WIDE R80, R193, 0x2, R8 ;  /* 0x00000002c1508825 */ /* 0x008fe400078e0208 */
[----:B------:R-:W-:Y:S02]  /*16cc0*/  @!P5 LEA.HI.X R11, R212, R9, R155, 0x1, P1 ;  /* 0x00000009d40bd211 */ /* 0x000fe400008f0c9b */
[----:B------:R-:W-:Y:S01]  /*16cd0*/  ISETP.GE.AND P1, PT, R3, R0, PT ;  /* 0x000000000300720c */ /* 0x000fe20003f26270 */
[----:B-----5:R0:W-:Y:S01]  /*16ce0*/  @!P0 ST.E.128 desc[UR42][R80.64], R4 ;  /* 0x0000000450008985 */ /* 0x0201e2000c101d2a */
[----:B------:R-:W-:-:S03]  /*16cf0*/  LOP3.LUT P0, RZ, R82, 0x40, RZ, 0xc0, !PT ;  /* 0x0000004052ff7812 */ /* 0x000fc6000780c0ff */
[----:B------:R3:W-:Y:S01]  /*16d00*/  @!P5 ST.E.128 desc[UR42][R10.64], R20 ;  /* 0x000000140a00d985 */ /* 0x0007e2000c101d2a */
[----:B0-----:R-:W-:Y:S02]  /*16d10*/  SHF.R.S32.HI R5, RZ, 0x1f, R89 ;  /* 0x0000001fff057819 */ /* 0x001fe40000011459 */
[----:B------:R-:W-:Y:S02]  /*16d20*/  SHF.R.S32.HI R80, RZ, 0x1f, R91 ;  /* 0x0000001fff507819 */ /* 0x000fe4000001145b */
[CC--:B---3--:R-:W-:Y:S02]  /*16d30*/  @!P4 LEA R22, P5, R211.reuse, R8.reuse, 0x1 ;  /* 0x00000008d316c211 */ /* 0x0c8fe400078a08ff */
[-C--:B------:R-:W-:Y:S02]  /*16d40*/  @!P3 LEA R20, P6, R210, R8.reuse, 0x1 ;  /* 0x00000008d214b211 */ /* 0x080fe400078c08ff */
[----:B------:R-:W-:Y:S02]  /*16d50*/  @!P4 LEA.HI.X R23, R211, R9, R154, 0x1, P5 ;  /* 0x00000009d317c211 */ /* 0x000fe400028f0c9a */
[----:B------:R-:W-:-:S02]  /*16d60*/  @!P2 LEA R10, P5, R209, R8, 0x1 ;  /* 0x00000008d10aa211 */ /* 0x000fc400078a08ff */
[-C--:B------:R-:W-:Y:S01]  /*16d70*/  @!P3 LEA.HI.X R21, R210, R9.reuse, R153, 0x1, P6 ;  /* 0x00000009d215b211 */ /* 0x080fe200030f0c99 */
[----:B------:R4:W-:Y:S01]  /*16d80*/  @!P4 ST.E.128 desc[UR42][R22.64], R28 ;  /* 0x0000001c1600c985 */ /* 0x0009e2000c101d2a */
[----:B------:R-:W-:Y:S02]  /*16d90*/  LOP3.LUT P6, RZ, R83, 0x80, RZ, 0xc0, !PT ;  /* 0x0000008053ff7812 */ /* 0x000fe400078cc0ff */
[----:B------:R-:W-:Y:S01]  /*16da0*/  @!P2 LEA.HI.X R11, R209, R9, R152, 0x1, P5 ;  /* 0x00000009d10ba211 */ /* 0x000fe200028f0c98 */
[----:B------:R4:W-:Y:S01]  /*16db0*/  @!P3 ST.E.128 desc[UR42][R20.64], R36 ;  /* 0x000000241400b985 */ /* 0x0009e2000c101d2a */
[----:B------:R-:W-:-:S03]  /*16dc0*/  @!P1 LEA R6, P5, R3, R8, 0x1 ;  /* 0x0000000803069211 */ /* 0x000fc600078a08ff */
[----:B------:R4:W-:Y:S01]  /*16dd0*/  @!P2 ST.E.128 desc[UR42][R10.64], R44 ;  /* 0x0000002c0a00a985 */ /* 0x0009e2000c101d2a */
[----:B------:R-:W-:Y:S02]  /*16de0*/  @!P1 LEA.HI.X R7, R3, R9, R86, 0x1, P5 ;  /* 0x0000000903079211 */ /* 0x000fe400028f0c56 */
[----:B------:R-:W-:-:S03]  /*16df0*/  @P0 LEA R4, P5, R89, R8, 0x1 ;  /* 0x0000000859040211 */ /* 0x000fc600078a08ff */
[----:B------:R4:W-:Y:S01]  /*16e00*/  @!P1 ST.E.128 desc[UR42][R6.64], R52 ;  /* 0x0000003406009985 */ /* 0x0009e2000c101d2a */
[----:B------:R-:W-:Y:S02]  /*16e10*/  @P0 LEA.HI.X R5, R89, R9, R5, 0x1, P5 ;  /* 0x0000000959050211 */ /* 0x000fe400028f0c05 */
[----:B------:R-:W-:-:S03]  /*16e20*/  @P6 LEA R8, P5, R91, R8, 0x1 ;  /* 0x000000085b086211 */ /* 0x000fc600078a08ff */
[----:B------:R4:W-:Y:S01]  /*16e30*/  @P0 ST.E.128 desc[UR42][R4.64], R60 ;  /* 0x0000003c04000985 */ /* 0x0009e2000c101d2a */
[----:B------:R-:W-:-:S05]  /*16e40*/  @P6 LEA.HI.X R9, R91, R9, R80, 0x1, P5 ;  /* 0x000000095b096211 */ /* 0x000fca00028f0c50 */
[----:B------:R4:W-:Y:S04]  /*16e50*/  @P6 ST.E.128 desc[UR42][R8.64], R68 ;  /* 0x0000004408006985 */ /* 0x0009e8000c101d2a */
.L_x_2867:
[----:B------:R-:W-:Y:S05]  /*16e60*/  BSYNC B1 ;  /* 0x0000000000017941 */ /* 0x000fea0003800000 */
.L_x_2866:
[----:B------:R-:W-:Y:S01]  /*16e70*/  VIADD R76, R76, 0x20 ;  /* 0x000000204c4c7836 */ /* 0x000fe20000000000 */
[----:B----45:R4:W0:Y:S04]  /*16e80*/  SHFL.IDX PT, R5, R85, 0x1, 0x181f ;  /* 0x00381f0055057f89 */ /* 0x03082800000e0000 */
[----:B------:R-:W-:Y:S01]  /*16e90*/  ISETP.GE.AND P0, PT, R76, R87, PT ;  /* 0x000000574c00720c */ /* 0x000fe20003f06270 */
[----:B------:R4:W0:-:S12]  /*16ea0*/  SHFL.IDX PT, R4, R84, 0x1, 0x181f ;  /* 0x00381f0054047f89 */ /* 0x00081800000e0000 */
[----:B----4-:R-:W-:Y:S05]  /*16eb0*/  @P0 BRA `(.L_x_2868) ;  /* 0x0000002800600947 */ /* 0x010fea0003800000 */
[-C--:B------:R-:W-:Y:S02]  /*16ec0*/  ISETP.GE.AND P2, PT, R193, R0.reuse, PT ;  /* 0x00000000c100720c */ /* 0x080fe40003f46270 */
[-C--:B------:R-:W-:Y:S02]  /*16ed0*/  ISETP.GE.AND P6, PT, R212, R0.reuse, PT ;  /* 0x00000000d400720c */ /* 0x080fe40003fc6270 */
[-C--:B------:R-:W-:Y:S02]  /*16ee0*/  ISETP.GE.AND P4, PT, R211, R0.reuse, PT ;  /* 0x00000000d300720c */ /* 0x080fe40003f86270 */
[-C--:B------:R-:W-:Y:S02]  /*16ef0*/  ISETP.GE.AND P3, PT, R210, R0.reuse, PT ;  /* 0x00000000d200720c */ /* 0x080fe40003f66270 */
[----:B------:R-:W-:-:S05]  /*16f00*/  ISETP.GE.AND P1, PT, R3, R0, PT ;  /* 0x000000000300720c */ /* 0x000fca0003f26270 */
[----:B0--3--:R-:W-:Y:S02]  /*16f10*/  @!P2 IMAD.WIDE R8, R193, 0x2, R4 ;  /* 0x00000002c108a825 */ /* 0x009fe400078e0204 */
[CC--:B------:R-:W-:Y:S02]  /*16f20*/  @!P6 LEA R6, P0, R212.reuse, R4.reuse, 0x1 ;  /* 0x00000004d406e211 */ /* 0x0c0fe400078008ff */
[----:B------:R-:W-:Y:S01]  /*16f30*/  @!P4 LEA R10, P5, R211, R4, 0x1 ;  /* 0x00000004d30ac211 */ /* 0x000fe200078a08ff */
[----:B------:R0:W-:Y:S01]  /*16f40*/  @!P2 ST.E.128 desc[UR42][R8.64], R12 ;  /* 0x0000000c0800a985 */ /* 0x0001e2000c101d2a */
[----:B------:R-:W-:Y:S02]  /*16f50*/  ISETP.GE.AND P2, PT, R209, R0, PT ;  /* 0x00000000d100720c */ /* 0x000fe40003f46270 */
[----:B------:R-:W-:Y:S02]  /*16f60*/  @!P6 LEA.HI.X R7, R212, R5, R155, 0x1, P0 ;  /* 0x00000005d407e211 */ /* 0x000fe400000f0c9b */
[----:B------:R-:W-:-:S02]  /*16f70*/  LOP3.LUT P0, RZ, R82, 0x40, RZ, 0xc0, !PT ;  /* 0x0000004052ff7812 */ /* 0x000fc4000780c0ff */
[-C--:B------:R-:W-:Y:S01]  /*16f80*/  @!P4 LEA.HI.X R11, R211, R5.reuse, R154, 0x1, P5 ;  /* 0x00000005d30bc211 */ /* 0x080fe200028f0c9a */
[----:B------:R3:W-:Y:S01]  /*16f90*/  @!P6 ST.E.128 desc[UR42][R6.64], R24 ;  /* 0x000000180600e985 */ /* 0x0007e2000c101d2a */
[CC--:B------:R-:W-:Y:S02]  /*16fa0*/  @!P3 LEA R22, P5, R210.reuse, R4.reuse, 0x1 ;  /* 0x00000004d216b211 */ /* 0x0c0fe400078a08ff */
[----:B------:R-:W-:Y:S01]  /*16fb0*/  SHF.R.S32.HI R0, RZ, 0x1f, R3 ;  /* 0x0000001fff007819 */ /* 0x000fe20000011403 */
[----:B------:R3:W-:Y:S01]  /*16fc0*/  @!P4 ST.E.128 desc[UR42][R10.64], R32 ;  /* 0x000000200a00c985 */ /* 0x0007e2000c101d2a */
[C---:B------:R-:W-:Y:S02]  /*16fd0*/  @!P1 LEA R20, P6, R3.reuse, R4, 0x1 ;  /* 0x0000000403149211 */ /* 0x040fe400078c08ff */
[-C--:B------:R-:W-:Y:S02]  /*16fe0*/  @!P3 LEA.HI.X R23, R210, R5.reuse, R153, 0x1, P5 ;  /* 0x00000005d217b211 */ /* 0x080fe400028f0c99 */
[----:B------:R-:W-:-:S02]  /*16ff0*/  @!P1 LEA.HI.X R21, R3, R5, R0, 0x1, P6 ;  /* 0x0000000503159211 */ /* 0x000fc400030f0c00 */
[-C--:B0-----:R-:W-:Y:S01]  /*17000*/  @!P2 LEA R12, P5, R209, R4.reuse, 0x1 ;  /* 0x00000004d10ca211 */ /* 0x081fe200078a08ff */
[----:B------:R3:W-:Y:S01]  /*17010*/  @!P3 ST.E.128 desc[UR42][R22.64], R40 ;  /* 0x000000281600b985 */ /* 0x0007e2000c101d2a */
[----:B------:R-:W-:Y:S02]  /*17020*/  SHF.R.S32.HI R0, RZ, 0x1f, R89 ;  /* 0x0000001fff007819 */ /* 0x000fe40000011459 */
[----:B------:R-:W-:Y:S02]  /*17030*/  @P0 LEA R8, P6, R89, R4, 0x1 ;  /* 0x0000000459080211 */ /* 0x000fe400078c08ff */
[-C--:B------:R-:W-:Y:S02]  /*17040*/  @!P2 LEA.HI.X R13, R209, R5.reuse, R152, 0x1, P5 ;  /* 0x00000005d10da211 */ /* 0x080fe400028f0c98 */
[----:B------:R-:W-:-:S03]  /*17050*/  @P0 LEA.HI.X R9, R89, R5, R0, 0x1, P6 ;  /* 0x0000000559090211 */ /* 0x000fc600030f0c00 */
        /* <DEDUP_REMOVED lines=10> */
.L_x_2865:
[----:B------:R-:W-:Y:S01]  /*17100*/  ULDC.64 UR4, c[0x0][0xb08] ;  /* 0x0002c20000047ab9 */ /* 0x000fe20000000a00 */
[----:B-1----:R-:W-:Y:S01]  /*17110*/  IMAD.IADD R12, R201, 0x1, R192 ;  /* 0x00000001c90c7824 */ /* 0x002fe200078e02c0 */
[----:B------:R-:W-:Y:S01]  /*17120*/  BSSY B1, `(.L_x_2869) ;  /* 0x00000f7000017945 */ /* 0x000fe20003800000 */
[----:B------:R-:W-:Y:S01]  /*17130*/  IMAD R9, R9, UR4, RZ ;  /* 0x0000000409097c24 */ /* 0x000fe2000f8e02ff */
[----:B------:R-:W-:Y:S01]  /*17140*/  SHF.R.S32.HI R23, RZ, 0x1f, R219 ;  /* 0x0000001fff177819 */ /* 0x000fe200000114db */
[C---:B------:R-:W-:Y:S01]  /*17150*/  IMAD.WIDE.U32 R10, R0.reuse, UR4, RZ ;  /* 0x00000004000a7c25 */ /* 0x040fe2000f8e00ff */
[----:B---3--:R-:W-:Y:S02]  /*17160*/  SHF.R.S32.HI R76, RZ, 0x1f, R220 ;  /* 0x0000001fff4c7819 */ /* 0x008fe400000114dc */
[----:B------:R-:W-:Y:S01]  /*17170*/  SHF.R.S32.HI R152, RZ, 0x1f, R221 ;  /* 0x0000001fff987819 */ /* 0x000fe200000114dd */
[----:B------:R-:W-:Y:S01]  /*17180*/  IMAD R9, R0, UR5, R9 ;  /* 0x0000000500097c24 */ /* 0x000fe2000f8e0209 */
[----:B------:R-:W-:Y:S01]  /*17190*/  ULDC.64 UR4, c[0x0][0xb38] ;  /* 0x0002ce0000047ab9 */ /* 0x000fe20000000a00 */
[----:B------:R-:W-:Y:S01]  /*171a0*/  SHF.R.S32.HI R0, RZ, 0x1f, R3 ;  /* 0x0000001fff007819 */ /* 0x000fe20000011403 */
[----:B------:R-:W-:Y:S01]  /*171b0*/  IMAD.IADD R192, R191, 0x1, R192 ;  /* 0x00000001bfc07824 */ /* 0x000fe200078e02c0 */
[----:B------:R-:W-:Y:S01]  /*171c0*/  SHF.R.S32.HI R153, RZ, 0x1f, R222 ;  /* 0x0000001fff997819 */ /* 0x000fe200000114de */
[----:B------:R-:W-:Y:S01]  /*171d0*/  IMAD.IADD R11, R11, 0x1, R9 ;  /* 0x000000010b0b7824 */ /* 0x000fe200078e0209 */
[----:B------:R-:W-:Y:S01]  /*171e0*/  SHF.R.S32.HI R154, RZ, 0x1f, R223 ;  /* 0x0000001fff9a7819 */ /* 0x000fe200000114df */
[----:B------:R-:W-:Y:S01]  /*171f0*/  IMAD.MOV.U32 R9, RZ, RZ, R12 ;  /* 0x000000ffff097224 */ /* 0x000fe200078e000c */
        /* <DEDUP_REMOVED lines=15> */
[----:B------:R-:W0:Y:S01]  /*172f0*/  LDC R0, c[0x0][0xbe8] ;  /* 0x0002fa00ff007b82 */ /* 0x000e220000000800 */
        /* <DEDUP_REMOVED lines=11> */
[C---:B------:R-:W-:Y:S02]  /*173b0*/  VIADD R170, R194.reuse, 0x78 ;  /* 0x00000078c2aa7836 */ /* 0x040fe40000000000 */
[C---:B------:R-:W-:Y:S02]  /*173c0*/  VIADD R172, R194.reuse, 0x70 ;  /* 0x00000070c2ac7836 */ /* 0x040fe40000000000 */
[C---:B------:R-:W-:Y:S01]  /*173d0*/  VIADD R174, R194.reuse, 0x68 ;  /* 0x00000068c2ae7836 */ /* 0x040fe20000000000 */
[----:B------:R-:W-:Y:S01]  /*173e0*/  SHF.R.S32.HI R170, RZ, 0x1f, R170 ;  /* 0x0000001fffaa7819 */ /* 0x000fe200000114aa */
[C---:B------:R-:W-:Y:S01]  /*173f0*/  VIADD R176, R194.reuse, 0x60 ;  /* 0x00000060c2b07836 */ /* 0x040fe20000000000 */
[----:B------:R-:W-:Y:S01]  /*17400*/  SHF.R.S32.HI R172, RZ, 0x1f, R172 ;  /* 0x0000001fffac7819 */ /* 0x000fe200000114ac */
[C---:B------:R-:W-:Y:S01]  /*17410*/  VIADD R178, R194.reuse, 0x58 ;  /* 0x00000058c2b27836 */ /* 0x040fe20000000000 */
[----:B------:R-:W-:Y:S01]  /*17420*/  SHF.R.S32.HI R174, RZ, 0x1f, R174 ;  /* 0x0000001fffae7819 */ /* 0x000fe200000114ae */
[----:B------:R-:W-:Y:S01]  /*17430*/  VIADD R180, R194, 0x50 ;  /* 0x00000050c2b47836 */ /* 0x000fe20000000000 */
[----:B0-----:R-:W-:Y:S01]  /*17440*/  ISETP.NE.AND P0, PT, R0, 0x1, PT ;  /* 0x000000010000780c */ /* 0x001fe20003f05270 */
        /* <DEDUP_REMOVED lines=12> */
[----:B------:R-:W0:Y:S01]  /*17510*/  @P0 LDC R13, c[0x0][0xbec] ;  /* 0x0002fb00ff0d0b82 */ /* 0x000e220000000800 */
[C---:B------:R-:W-:Y:S01]  /*17520*/  VIADD R230, R194.reuse, 0x18 ;  /* 0x00000018c2e67836 */ /* 0x040fe20000000000 */
[----:B------:R-:W-:Y:S01]  /*17530*/  SHF.R.S32.HI R207, RZ, 0x1f, R207 ;  /* 0x0000001fffcf7819 */ /* 0x000fe200000114cf */
[C---:B------:R-:W-:Y:S01]  /*17540*/  VIADD R232, R194.reuse, 0x10 ;  /* 0x00000010c2e87836 */ /* 0x040fe20000000000 */
[----:B------:R-:W-:Y:S01]  /*17550*/  SHF.R.S32.HI R213, RZ, 0x1f, R213 ;  /* 0x0000001fffd57819 */ /* 0x000fe200000114d5 */
[C---:B------:R-:W-:Y:S01]  /*17560*/  VIADD R234, R194.reuse, 0x8 ;  /* 0x00000008c2ea7836 */ /* 0x040fe20000000000 */
[----:B------:R-:W-:Y:S01]  /*17570*/  SHF.R.S32.HI R215, RZ, 0x1f, R215 ;  /* 0x0000001fffd77819 */ /* 0x000fe200000114d7 */
[C---:B------:R-:W-:Y:S01]  /*17580*/  VIADD R163, R194.reuse, 0x90 ;  /* 0x00000090c2a37836 */ /* 0x040fe20000000000 */
[----:B------:R-:W1:Y:S01]  /*17590*/  @P0 LDC R3, c[0x0][0xbf0] ;  /* 0x0002fc00ff030b82 */ /* 0x000e620000000800 */
        /* <DEDUP_REMOVED lines=10> */
[----:B------:R-:W-:Y:S02]  /*17640*/  VIADD R179, R194, 0x50 ;  /* 0x00000050c2b37836 */ /* 0x000fe40000000000 */
[----:B0-----:R-:W-:-:S04]  /*17650*/  @P0 IMAD.HI.U32 R13, R12, R13, RZ ;  /* 0x0000000d0c0d0227 */ /* 0x001fc800078e00ff */
[C---:B------:R-:W-:Y:S02]  /*17660*/  VIADD R181, R194.reuse, 0x48 ;  /* 0x00000048c2b57836 */ /* 0x040fe40000000000 */
[C---:B------:R-:W-:Y:S01]  /*17670*/  VIADD R183, R194.reuse, 0x40 ;  /* 0x00000040c2b77836 */ /* 0x040fe20000000000 */
[----:B-1----:R-:W-:Y:S01]  /*17680*/  @P0 SHF.R.U32.HI R9, RZ, R3, R13 ;  /* 0x00000003ff090219 */ /* 0x002fe2000001160d */
[C---:B------:R-:W-:Y:S02]  /*17690*/  VIADD R202, R194.reuse, 0x38 ;  /* 0x00000038c2ca7836 */ /* 0x040fe40000000000 */
[----:B------:R-:W-:Y:S02]  /*176a0*/  VIADD R206, R194, 0x30 ;  /* 0x00000030c2ce7836 */ /* 0x000fe40000000000 */
[----:B------:R-:W-:Y:S02]  /*176b0*/  IMAD.MOV R3, RZ, RZ, -R9 ;  /* 0x000000ffff037224 */ /* 0x000fe400078e0a09 */
[----:B------:R-:W-:-:S04]  /*176c0*/  IMAD.WIDE.U32 R10, R9, UR4, R10 ;  /* 0x00000004090a7c25 */ /* 0x000fc8000f8e000a */
[----:B------:R-:W-:Y:S02]  /*176d0*/  IMAD R3, R0, R3, R12 ;  /* 0x0000000300037224 */ /* 0x000fe400078e020c */
[----:B------:R-:W-:Y:S01]  /*176e0*/  IMAD R0, R8, R0, RZ ;  /* 0x0000000008007224 */ /* 0x000fe200078e02ff */
[----:B------:R-:W-:Y:S01]  /*176f0*/  SHF.R.S32.HI R8, RZ, 0x1f, R9 ;  /* 0x0000001fff087819 */ /* 0x000fe20000011409 */
[C---:B------:R-:W-:Y:S02]  /*17700*/  VIADD R208, R194.reuse, 0x28 ;  /* 0x00000028c2d07836 */ /* 0x040fe40000000000 */
[----:B------:R-:W-:Y:S02]  /*17710*/  VIADD R214, R194, 0x20 ;  /* 0x00000020c2d67836 */ /* 0x000fe40000000000 */
[----:B------:R-:W-:Y:S02]  /*17720*/  IMAD R8, R8, UR4, RZ ;  /* 0x0000000408087c24 */ /* 0x000fe4000f8e02ff */
[----:B------:R-:W-:-:S02]  /*17730*/  VIADD R216, R194, 0x18 ;  /* 0x00000018c2d87836 */ /* 0x000fc40000000000 */
[----:B------:R-:W-:Y:S01]  /*17740*/  IMAD R9, R9, UR5, R8 ;  /* 0x0000000509097c24 */ /* 0x000fe2000f8e0208 */
[----:B------:R-:W-:Y:S01]  /*17750*/  SHF.R.S32.HI R8, RZ, 0x1f, R3 ;  /* 0x0000001fff087819 */ /* 0x000fe20000011403 */
[----:B------:R-:W-:Y:S01]  /*17760*/  ULDC.64 UR4, c[0x0][0xb28] ;  /* 0x0002ca0000047ab9 */ /* 0x000fe20000000a00 */
[----:B------:R-:W-:Y:S02]  /*17770*/  VIADD R231, R194, 0x10 ;  /* 0x00000010c2e77836 */ /* 0x000fe40000000000 */
[----:B------:R-:W-:Y:S02]  /*17780*/  IMAD.IADD R11, R11, 0x1, R9 ;  /* 0x000000010b0b7824 */ /* 0x000fe400078e0209 */
[----:B------:R-:W-:Y:S02]  /*17790*/  IMAD R8, R8, UR4, RZ ;  /* 0x0000000408087c24 */ /* 0x000fe4000f8e02ff */
[----:B------:R-:W-:-:S04]  /*177a0*/  IMAD.WIDE.U32 R10, R3, UR4, R10 ;  /* 0x00000004030a7c25 */ /* 0x000fc8000f8e000a */
[----:B------:R-:W-:Y:S01]  /*177b0*/  IMAD R8, R3, UR5, R8 ;  /* 0x0000000503087c24 */ /* 0x000fe2000f8e0208 */
[----:B------:R-:W-:Y:S01]  /*177c0*/  ULDC.64 UR4, c[0x0][0xb00] ;  /* 0x0002c00000047ab9 */ /* 0x000fe20000000a00 */
[----:B------:R-:W-:Y:S01]  /*177d0*/  VIADD R233, R194, 0x8 ;  /* 0x00000008c2e97836 */ /* 0x000fe20000000000 */
[----:B------:R-:W-:Y:S01]  /*177e0*/  LEA R3, P0, R10, UR4, 0x2 ;  /* 0x000000040a037c11 */ /* 0x000fe2000f8010ff */
[----:B------:R-:W-:Y:S02]  /*177f0*/  IMAD.IADD R9, R11, 0x1, R8 ;  /* 0x000000010b097824 */ /* 0x000fe400078e0208 */
[----:B------:R-:W-:Y:S02]  /*17800*/  VIADD R8, R2, 0x28c20 ;  /* 0x00028c2002087836 */ /* 0x000fe40000000000 */
[----:B------:R0:W1:Y:S01]  /*17810*/  SHFL.IDX PT, R20, R3, RZ, 0x1c1f ;  /* 0x001c1fff03147589 */ /* 0x00006200000e0000 */
[----:B------:R-:W-:Y:S02]  /*17820*/  LEA.HI.X R14, R10, UR5, R9, 0x2, P0 ;  /* 0x000000050a0e7c11 */ /* 0x000fe400080f1409 */
[----:B------:R-:W-:-:S02]  /*17830*/  ISETP.GE.AND P0, PT, R192, R0, PT ;  /* 0x00000000c000720c */ /* 0x000fc40003f06270 */
[----:B------:R-:W-:Y:S01]  /*17840*/  PRMT R8, RZ, 0x654, R8 ;  /* 0x00000654ff087816 */ /* 0x000fe20000000008 */
[----:B------:R0:W3:Y:S03]  /*17850*/  SHFL.IDX PT, R15, R14, RZ, 0x1c1f ;  /* 0x001c1fff0e0f7589 */ /* 0x0000e600000e0000 */
[----:B------:R0:W-:Y:S07]  /*17860*/  SYNCS.ARRIVE.TRANS64.RED.A1T0 RZ, [R8+URZ], RZ ;  /* 0x000000ff08ff79a7 */ /* 0x0001ee000810043f */
[----:B------:R-:W-:Y:S05]  /*17870*/  @P0 BRA `(.L_x_2870) ;  /* 0x0000000800040947 */ /* 0x000fea0003800000 */
[----:B------:R-:W-:Y:S02]  /*17880*/  ULDC UR4, c[0x0][0xac8] ;  /* 0x0002b20000047ab9 */ /* 0x000fe40000000800 */
[----:B------:R-:W-:Y:S02]  /*17890*/  ISETP.GE.AND P0, PT, R194, UR4, PT ;  /* 0x00000004c2007c0c */ /* 0x000fe4000bf06270 */
[----:B------:R-:W-:Y:S02]  /*178a0*/  ISETP.GE.AND P4, PT, R175, UR4, PT ;  /* 0x00000004af007c0c */ /* 0x000fe4000bf86270 */
[----:B------:R-:W-:-:S09]  /*178b0*/  ISETP.GE.AND P5, PT, R173, UR4, PT ;  /* 0x00000004ad007c0c */ /* 0x000fd2000bfa6270 */
[----:B01----:R-:W-:-:S04]  /*178c0*/  @!P0 LEA R8, P1, R194, R20, 0x2 ;  /* 0x00000014c2088211 */ /* 0x003fc800078210ff */
[----:B---3--:R-:W-:Y:S02]  /*178d0*/  @!P0 LEA.HI.X R9, R194, R15, R235, 0x2, P1 ;  /* 0x0000000fc2098211 */ /* 0x008fe400008f14eb */
        /* <DEDUP_REMOVED lines=31> */
[----:B------:R-:W-:-:S09]  /*17ad0*/  ISETP.GE.AND P0, PT, R181, UR4, PT ;  /* 0x00000004b5007c0c */ /* 0x000fd2000bf06270 */
[-C--:B------:R-:W-:Y:S02]  /*17ae0*/  @!P1 LEA R10, P6, R179, R20.reuse, 0x2 ;  /* 0x00000014b30a9211 */ /* 0x080fe400078c10ff */
[----:B0-----:R-:W-:Y:S02]  /*17af0*/  @!P2 LEA R8, P3, R183, R20, 0x2 ;  /* 0x00000014b708a211 */ /* 0x001fe400078610ff */
[-C--:B------:R-:W-:Y:S02]  /*17b00*/  @!P1 LEA.HI.X R11, R179, R15.reuse, R180, 0x2, P6 ;  /* 0x0000000fb30b9211 */ /* 0x080fe400030f14b4 */
[----:B------:R-:W-:Y:S02]  /*17b10*/  @!P2 LEA.HI.X R9, R183, R15, R190, 0x2, P3 ;  /* 0x0000000fb709a211 */ /* 0x000fe400018f14be */
[----:B------:R-:W-:-:S03]  /*17b20*/  ISETP.GE.AND P3, PT, R177, UR4, PT ;  /* 0x00000004b1007c0c */ /* 0x000fc6000bf66270 */
        /* <DEDUP_REMOVED lines=10> */
[----:B------:R-:W-:Y:S02]  /*17bd0*/  @!P5 LEA R12, P6, R173, R20, 0x2 ;  /* 0x00000014ad0cd211 */ /* 0x000fe400078c10ff */
[-C--:B------:R-:W-:Y:S01]  /*17be0*/  @!P4 LEA.HI.X R11, R175, R15.reuse, R176, 0x2, P2 ;  /* 0x0000000faf0bc211 */ /* 0x080fe200010f14b0 */
[----:B------:R0:W-:Y:S01]  /*17bf0*/  @!P3 ST.E.64 desc[UR42][R8.64], R68 ;  /* 0x000000440800b985 */ /* 0x0001e2000c101b2a */
[----:B------:R-:W-:-:S02]  /*17c00*/  @!P5 LEA.HI.X R13, R173, R15, R174, 0x2, P6 ;  /* 0x0000000fad0dd211 */ /* 0x000fc400030f14ae */
[----:B------:R-:W-:Y:S01]  /*17c10*/  ISETP.GE.AND P2, PT, R167, UR4, PT ;  /* 0x00000004a7007c0c */ /* 0x000fe2000bf46270 */
[----:B------:R1:W-:Y:S01]  /*17c20*/  @!P4 ST.E.64 desc[UR42][R10.64], R72 ;  /* 0x000000480a00c985 */ /* 0x0003e2000c101b2a */
[----:B------:R-:W-:-:S03]  /*17c30*/  ISETP.GE.AND P3, PT, R165, UR4, PT ;  /* 0x00000004a5007c0c */ /* 0x000fc6000bf66270 */
[----:B------:R3:W-:Y:S01]  /*17c40*/  @!P5 ST.E.64 desc[UR42][R12.64], R6 ;  /* 0x000000060c00d985 */ /* 0x0007e2000c101b2a */
[----:B0-----:R-:W-:-:S07]  /*17c50*/  @!P1 LEA R8, P5, R169, R20, 0x2 ;  /* 0x00000014a9089211 */ /* 0x001fce00078a10ff */
[-C--:B-1----:R-:W-:Y:S02]  /*17c60*/  @!P2 LEA R10, P6, R167, R20.reuse, 0x2 ;  /* 0x00000014a70aa211 */ /* 0x082fe400078c10ff */
[-C--:B------:R-:W-:Y:S02]  /*17c70*/  @!P1 LEA.HI.X R9, R169, R15.reuse, R170, 0x2, P5 ;  /* 0x0000000fa9099211 */ /* 0x080fe400028f14aa */
[----:B---3--:R-:W-:Y:S02]  /*17c80*/  @!P0 LEA R6, P4, R171, R20, 0x2 ;  /* 0x00000014ab068211 */ /* 0x008fe400078810ff */
[----:B------:R-:W-:Y:S02]  /*17c90*/  ISETP.GE.AND P5, PT, R237, UR4, PT ;  /* 0x00000004ed007c0c */ /* 0x000fe4000bfa6270 */
[----:B------:R-:W-:Y:S02]  /*17ca0*/  @!P0 LEA.HI.X R7, R171, R15, R172, 0x2, P4 ;  /* 0x0000000fab078211 */ /* 0x000fe400020f14ac */
[----:B------:R-:W-:-:S02]  /*17cb0*/  ISETP.GE.AND P4, PT, R163, UR4, PT ;  /* 0x00000004a3007c0c */ /* 0x000fc4000bf86270 */
[----:B------:R-:W-:Y:S01]  /*17cc0*/  @!P2 LEA.HI.X R11, R167, R15, R168, 0x2, P6 ;  /* 0x0000000fa70ba211 */ /* 0x000fe200030f14a8 */
[----:B------:R0:W-:Y:S04]  /*17cd0*/  @!P0 ST.E.64 desc[UR42][R6.64], R80 ;  /* 0x0000005006008985 */ /* 0x0001e8000c101b2a */
        /* <DEDUP_REMOVED lines=10> */
[----:B---3--:R-:W-:-:S03]  /*17d80*/  @!P5 LEA R10, P6, R237, R20, 0x2 ;  /* 0x00000014ed0ad211 */ /* 0x008fc600078c10ff */
[----:B------:R1:W-:Y:S01]  /*17d90*/  @!P4 ST.E.64 desc[UR42][R8.64], R96 ;  /* 0x000000600800c985 */ /* 0x0003e2000c101b2a */
[----:B------:R-:W-:Y:S02]  /*17da0*/  @!P5 LEA.HI.X R11, R237, R15, R162, 0x2, P6 ;  /* 0x0000000fed0bd211 */ /* 0x000fe400030f14a2 */
[----:B------:R-:W-:-:S03]  /*17db0*/  ISETP.GE.AND P4, PT, R226, UR4, PT ;  /* 0x00000004e2007c0c */ /* 0x000fc6000bf86270 */
[----:B------:R3:W-:Y:S01]  /*17dc0*/  @!P5 ST.E.64 desc[UR42][R10.64], R100 ;  /* 0x000000640a00d985 */ /* 0x0007e2000c101b2a */
[----:B------:R-:W-:Y:S02]  /*17dd0*/  ISETP.GE.AND P5, PT, R227, UR4, PT ;  /* 0x00000004e3007c0c */ /* 0x000fe4000bfa6270 */
[CC--:B0-----:R-:W-:Y:S02]  /*17de0*/  @!P2 LEA R6, P6, R236.reuse, R20.reuse, 0x2 ;  /* 0x00000014ec06a211 */ /* 0x0c1fe400078c10ff */
[CC--:B-1----:R-:W-:Y:S02]  /*17df0*/  @!P1 LEA R8, P3, R229.reuse, R20.reuse, 0x2 ;  /* 0x00000014e5089211 */ /* 0x0c2fe400078610ff */
[-C--:B------:R-:W-:Y:S02]  /*17e00*/  @!P2 LEA.HI.X R7, R236, R15.reuse, R161, 0x2, P6 ;  /* 0x0000000fec07a211 */ /* 0x080fe400030f14a1 */
[----:B------:R-:W-:Y:S02]  /*17e10*/  @!P1 LEA.HI.X R9, R229, R15, R160, 0x2, P3 ;  /* 0x0000000fe5099211 */ /* 0x000fe400018f14a0 */
[----:B---3--:R-:W-:Y:S01]  /*17e20*/  @!P0 LEA R10, P6, R228, R20, 0x2 ;  /* 0x00000014e40a8211 */ /* 0x008fe200078c10ff */
[----:B------:R0:W-:Y:S01]  /*17e30*/  @!P2 ST.E.64 desc[UR42][R6.64], R104 ;  /* 0x000000680600a985 */ /* 0x0001e2000c101b2a */
[----:B------:R-:W-:-:S02]  /*17e40*/  ISETP.GE.AND P3, PT, R225, UR4, PT ;  /* 0x00000004e1007c0c */ /* 0x000fc4000bf66270 */
[----:B------:R-:W-:Y:S01]  /*17e50*/  @!P0 LEA.HI.X R11, R228, R15, R159, 0x2, P6 ;  /* 0x0000000fe40b8211 */ /* 0x000fe200030f149f */
[----:B------:R1:W-:Y:S04]  /*17e60*/  @!P1 ST.E.64 desc[UR42][R8.64], R108 ;  /* 0x0000006c08009985 */ /* 0x0003e8000c101b2a */
[----:B------:R3:W-:Y:S01]  /*17e70*/  @!P0 ST.E.64 desc[UR42][R10.64], R112 ;  /* 0x000000700a008985 */ /* 0x0007e2000c101b2a */
[----:B------:R-:W-:Y:S02]  /*17e80*/  ISETP.GE.AND P0, PT, R224, UR4, PT ;  /* 0x00000004e0007c0c */ /* 0x000fe4000bf06270 */
[-C--:B0-----:R-:W-:Y:S02]  /*17e90*/  @!P5 LEA R6, P1, R227, R20.reuse, 0x2 ;  /* 0x00000014e306d211 */ /* 0x081fe400078210ff */
[----:B-1----:R-:W-:-:S02]  /*17ea0*/  @!P4 LEA R8, P2, R226, R20, 0x2 ;  /* 0x00000014e208c211 */ /* 0x002fc400078410ff */
[-C--:B------:R-:W-:Y:S02]  /*17eb0*/  @!P5 LEA.HI.X R7, R227, R15.reuse, R158, 0x2, P1 ;  /* 0x0000000fe307d211 */ /* 0x080fe400008f149e */
[----:B---3--:R-:W-:Y:S02]  /*17ec0*/  @!P3 LEA R10, P6, R225, R20, 0x2 ;  /* 0x00000014e10ab211 */ /* 0x008fe400078c10ff */
[----:B------:R-:W-:Y:S01]  /*17ed0*/  ISETP.GE.AND P1, PT, R223, UR4, PT ;  /* 0x00000004df007c0c */ /* 0x000fe2000bf26270 */
[----:B------:R0:W-:Y:S01]  /*17ee0*/  @!P5 ST.E.64 desc[UR42][R6.64], R116 ;  /* 0x000000740600d985 */ /* 0x0001e2000c101b2a */
[-C--:B------:R-:W-:Y:S02]  /*17ef0*/  @!P4 LEA.HI.X R9, R226, R15.reuse, R157, 0x2, P2 ;  /* 0x0000000fe209c211 */ /* 0x080fe400010f149d */
[----:B------:R-:W-:Y:S02]  /*17f00*/  @!P3 LEA.HI.X R11, R225, R15, R156, 0x2, P6 ;  /* 0x0000000fe10bb211 */ /* 0x000fe400030f149c */
[----:B------:R-:W-:Y:S01]  /*17f10*/  ISETP.GE.AND P2, PT, R220, UR4, PT ;  /* 0x00000004dc007c0c */ /* 0x000fe2000bf46270 */
[----:B------:R1:W-:Y:S01]  /*17f20*/  @!P4 ST.E.64 desc[UR42][R8.64], R120 ;  /* 0x000000780800c985 */ /* 0x0003e2000c101b2a */
[----:B------:R-:W-:-:S03]  /*17f30*/  ISETP.GE.AND P4, PT, R222, UR4, PT ;  /* 0x00000004de007c0c */ /* 0x000fc6000bf86270 */
[----:B------:R3:W-:Y:S01]  /*17f40*/  @!P3 ST.E.64 desc[UR42][R10.64], R124 ;  /* 0x0000007c0a00b985 */ /* 0x0007e2000c101b2a */
[----:B------:R-:W-:Y:S02]  /*17f50*/  ISETP.GE.AND P3, PT, R221, UR4, PT ;  /* 0x00000004dd007c0c */ /* 0x000fe4000bf66270 */
[----:B0-----:R-:W-:-:S04]  /*17f60*/  @!P0 LEA R6, P5, R224, R20, 0x2 ;  /* 0x00000014e0068211 */ /* 0x001fc800078a10ff */
[-C--:B------:R-:W-:Y:S02]  /*17f70*/  @!P0 LEA.HI.X R7, R224, R15.reuse, R155, 0x2, P5 ;  /* 0x0000000fe0078211 */ /* 0x080fe400028f149b */
[----:B------:R-:W-:Y:S02]  /*17f80*/  ISETP.GE.AND P5, PT, R219, UR4, PT ;  /* 0x00000004db007c0c */ /* 0x000fe4000bfa6270 */
[CC--:B-1----:R-:W-:Y:S01]  /*17f90*/  @!P1 LEA R8, P6, R223.reuse, R20.reuse, 0x2 ;  /* 0x00000014df089211 */ /* 0x0c2fe200078c10ff */
[----:B------:R0:W-:Y:S03]  /*17fa0*/  @!P0 ST.E.64 desc[UR42][R6.64], R128 ;  /* 0x0000008006008985 */ /* 0x0001e6000c101b2a */
[----:B------:R-:W-:Y:S02]  /*17fb0*/  @!P1 LEA.HI.X R9, R223, R15, R154, 0x2, P6 ;  /* 0x0000000fdf099211 */ /* 0x000fe400030f149a */
[----:B---3--:R-:W-:-:S03]  /*17fc0*/  @!P3 LEA R10, P6, R221, R20, 0x2 ;  /* 0x00000014dd0ab211 */ /* 0x008fc600078c10ff */
[----:B------:R1:W-:Y:S01]  /*17fd0*/  @!P1 ST.E.64 desc[UR42][R8.64], R132 ;  /* 0x0000008408009985 */ /* 0x0003e2000c101b2a */
[----:B------:R-:W-:Y:S02]  /*17fe0*/  @!P3 LEA.HI.X R11, R221, R15, R152, 0x2, P6 ;  /* 0x0000000fdd0bb211 */ /* 0x000fe400030f1498 */
[----:B0-----:R-:W-:-:S04]  /*17ff0*/  @!P4 LEA R6, P0, R222, R20, 0x2 ;  /* 0x00000014de06c211 */ /* 0x001fc800078010ff */
        /* <DEDUP_REMOVED lines=9> */
.L_x_2870:
[----:B------:R-:W-:Y:S05]  /*18090*/  BSYNC B1 ;  /* 0x0000000000017941 */ /* 0x000fea0003800000 */
.L_x_2869:
[----:B----4-:R-:W-:Y:S01]  /*180a0*/  VIADD R7, R192, 0x8 ;  /* 0x00000008c0077836 */ /* 0x010fe20000000000 */
[----:B------:R4:W1:Y:S04]  /*180b0*/  SHFL.IDX PT, R22, R14, 0x1, 0x1c1f ;  /* 0x003c1f000e167f89 */ /* 0x00086800000e0000 */
[----:B------:R-:W-:Y:S01]  /*180c0*/  ISETP.GE.AND P0, PT, R7, R0, PT ;  /* 0x000000000700720c */ /* 0x000fe20003f06270 */
[----:B0-----:R-:W0:-:S12]  /*180d0*/  SHFL.IDX PT, R3, R3, 0x1, 0x1c1f ;  /* 0x003c1f0003037f89 */ /* 0x001e1800000e0000 */
[----:B----4-:R-:W-:Y:S05]  /*180e0*/  @P0 BRA `(.L_x_2868) ;  /* 0x0000001400d40947 */ /* 0x010fea0003800000 */
[----:B------:R-:W-:Y:S02]  /*180f0*/  ULDC UR4, c[0x0][0xac8] ;  /* 0x0002b20000047ab9 */ /* 0x000fe40000000800 */
[----:B------:R-:W-:Y:S02]  /*18100*/  ISETP.GE.AND P4, PT, R194, UR4, PT ;  /* 0x00000004c2007c0c */ /* 0x000fe4000bf86270 */
[----:B------:R-:W-:Y:S02]  /*18110*/  ISETP.GE.AND P2, PT, R233, UR4, PT ;  /* 0x00000004e9007c0c */ /* 0x000fe4000bf46270 */
[----:B------:R-:W-:Y:S02]  /*18120*/  ISETP.GE.AND P1, PT, R231, UR4, PT ;  /* 0x00000004e7007c0c */ /* 0x000fe4000bf26270 */
[----:B------:R-:W-:-:S07]  /*18130*/  ISETP.GE.AND P0, PT, R216, UR4, PT ;  /* 0x00000004d8007c0c */ /* 0x000fce000bf06270 */
[----:B0-----:R-:W-:-:S04]  /*18140*/  @!P4 LEA R6, P3, R194, R3, 0x2 ;  /* 0x00000003c206c211 */ /* 0x001fc800078610ff */
[-C--:B-1----:R-:W-:Y:S02]  /*18150*/  @!P4 LEA.HI.X R7, R194, R22.reuse, R235, 0x2, P3 ;  /* 0x00000016c207c211 */ /* 0x082fe400018f14eb */
        /* <DEDUP_REMOVED lines=18> */
[-C--:B------:R-:W-:Y:S01]  /*18280*/  @!P4 LEA.HI.X R9, R208, R22.reuse, R213, 0x2, P2 ;  /* 0x00000016d009c211 */ /* 0x080fe200010f14d5 */
        /* <DEDUP_REMOVED lines=8> */
[CC--:B0-----:R-:W-:Y:S02]  /*18310*/  @!P0 LEA R6, P6, R202.reuse, R3.reuse, 0x2 ;  /* 0x00000003ca068211 */ /* 0x0c1fe400078c10ff */
[CC--:B-1----:R-:W-:Y:S02]  /*18320*/  @!P1 LEA R8, P5, R183.reuse, R3.reuse, 0x2 ;  /* 0x00000003b7089211 */ /* 0x0c2fe400078a10ff */
        /* <DEDUP_REMOVED lines=10> */
[-C--:B0-----:R-:W-:Y:S02]  /*183d0*/  @!P3 LEA R6, P6, R179, R3.reuse, 0x2 ;  /* 0x00000003b306b211 */ /* 0x081fe400078c10ff */
[-C--:B-1----:R-:W-:Y:S02]  /*183e0*/  @!P4 LEA R8, P2, R177, R3.reuse, 0x2 ;  /* 0x00000003b108c211 */ /* 0x082fe400078410ff */
        /* <DEDUP_REMOVED lines=10> */
[-C--:B------:R-:W-:Y:S02]  /*18490*/  @!P0 LEA.HI.X R7, R173, R22.reuse, R174, 0x2, P4 ;  /* 0x00000016ad078211 */ /* 0x080fe400020f14ae */
[----:B------:R-:W-:Y:S02]  /*184a0*/  ISETP.GE.AND P4, PT, R165, UR4, PT ;  /* 0x00000004a5007c0c */ /* 0x000fe4000bf86270 */
[-C--:B-1----:R-:W-:Y:S01]  /*184b0*/  @!P1 LEA R8, P3, R171, R3.reuse, 0x2 ;  /* 0x00000003ab089211 */ /* 0x082fe200078610ff */
[----:B------:R0:W-:Y:S01]  /*184c0*/  @!P0 ST.E.64 desc[UR42][R6.64], R4 ;  /* 0x0000000406008985 */ /* 0x0001e2000c101b2a */
[----:B----4-:R-:W-:Y:S02]  /*184d0*/  @!P2 LEA R10, P6, R169, R3, 0x2 ;  /* 0x00000003a90aa211 */ /* 0x010fe400078c10ff */
[----:B------:R-:W-:Y:S02]  /*184e0*/  @!P1 LEA.HI.X R9, R171, R22, R172, 0x2, P3 ;  /* 0x00000016ab099211 */ /* 0x000fe400018f14ac */
[----:B------:R-:W-:-:S02]  /*184f0*/  ISETP.GE.AND P3, PT, R163, UR4, PT ;  /* 0x00000004a3007c0c */ /* 0x000fc4000bf66270 */
[-C--:B------:R-:W-:Y:S01]  /*18500*/  @!P2 LEA.HI.X R11, R169, R22.reuse, R170, 0x2, P6 ;  /* 0x00000016a90ba211 */ /* 0x080fe200030f14aa */
[----:B------:R1:W-:Y:S01]  /*18510*/  @!P1 ST.E.64 desc[UR42][R8.64], R82 ;  /* 0x0000005208009985 */ /* 0x0003e2000c101b2a */
[-C--:B------:R-:W-:Y:S02]  /*18520*/  @!P5 LEA R12, P6, R167, R3.reuse, 0x2 ;  /* 0x00000003a70cd211 */ /* 0x080fe400078c10ff */
[----:B------:R-:W-:Y:S01]  /*18530*/  @!P4 LEA R14, P0, R165, R3, 0x2 ;  /* 0x00000003a50ec211 */ /* 0x000fe200078010ff */
[----:B------:R4:W-:Y:S01]  /*18540*/  @!P2 ST.E.64 desc[UR42][R10.64], R86 ;  /* 0x000000560a00a985 */ /* 0x0009e2000c101b2a */
[----:B------:R-:W-:Y:S02]  /*18550*/  ISETP.GE.AND P2, PT, R237, UR4, PT ;  /* 0x00000004ed007c0c */ /* 0x000fe4000bf46270 */
[----:B------:R-:W-:Y:S02]  /*18560*/  ISETP.GE.AND P1, PT, R236, UR4, PT ;  /* 0x00000004ec007c0c */ /* 0x000fe4000bf26270 */
[----:B---3--:R-:W-:-:S02]  /*18570*/  @!P4 LEA.HI.X R15, R165, R22, R166, 0x2, P0 ;  /* 0x00000016a50fc211 */ /* 0x008fc400000f14a6 */
[-C--:B------:R-:W-:Y:S02]  /*18580*/  @!P5 LEA.HI.X R13, R167, R22.reuse, R168, 0x2, P6 ;  /* 0x00000016a70dd211 */ /* 0x080fe400030f14a8 */
[----:B------:R-:W-:Y:S02]  /*18590*/  ISETP.GE.AND P0, PT, R229, UR4, PT ;  /* 0x00000004e5007c0c */ /* 0x000fe4000bf06270 */
[CC--:B------:R-:W-:Y:S01]  /*185a0*/  @!P3 LEA R20, P6, R163.reuse, R3.reuse, 0x2 ;  /* 0x00000003a314b211 */ /* 0x0c0fe200078c10ff */
[----:B------:R3:W-:Y:S01]  /*185b0*/  @!P5 ST.E.64 desc[UR42][R12.64], R90 ;  /* 0x0000005a0c00d985 */ /* 0x0007e2000c101b2a */
[----:B------:R-:W-:Y:S02]  /*185c0*/  ISETP.GE.AND P5, PT, R228, UR4, PT ;  /* 0x00000004e4007c0c */ /* 0x000fe4000bfa6270 */
[----:B------:R-:W-:Y:S01]  /*185d0*/  @!P3 LEA.HI.X R21, R163, R22, R164, 0x2, P6 ;  /* 0x00000016a315b211 */ /* 0x000fe200030f14a4 */
[----:B------:R5:W-:Y:S01]  /*185e0*/  @!P4 ST.E.64 desc[UR42][R14.64], R94 ;  /* 0x0000005e0e00c985 */ /* 0x000be2000c101b2a */
[----:B0-----:R-:W-:-:S02]  /*185f0*/  @!P2 LEA R4, P6, R237, R3, 0x2 ;  /* 0x00000003ed04a211 */ /* 0x001fc400078c10ff */
[----:B------:R-:W-:Y:S01]  /*18600*/  ISETP.GE.AND P4, PT, R227, UR4, PT ;  /* 0x00000004e3007c0c */ /* 0x000fe2000bf86270 */
[----:B------:R-:W-:Y:S01]  /*18610*/  @!P3 ST.E.64 desc[UR42][R20.64], R98 ;  /* 0x000000621400b985 */ /* 0x000fe2000c101b2a */
[CC--:B------:R-:W-:Y:S02]  /*18620*/  @!P1 LEA R6, P3, R236.reuse, R3.reuse, 0x2 ;  /* 0x00000003ec069211 */ /* 0x0c0fe400078610ff */
[-C--:B------:R-:W-:Y:S02]  /*18630*/  @!P2 LEA.HI.X R5, R237, R22.reuse, R162, 0x2, P6 ;  /* 0x00000016ed05a211 */ /* 0x080fe400030f14a2 */
[----:B-1----:R-:W-:Y:S02]  /*18640*/  @!P0 LEA R8, P6, R229, R3, 0x2 ;  /* 0x00000003e5088211 */ /* 0x002fe400078c10ff */
[----:B------:R-:W-:Y:S01]  /*18650*/  @!P1 LEA.HI.X R7, R236, R22, R161, 0x2, P3 ;  /* 0x00000016ec079211 */ /* 0x000fe200018f14a1 */
[----:B------:R0:W-:Y:S01]  /*18660*/  @!P2 ST.E.64 desc[UR42][R4.64], R102 ;  /* 0x000000660400a985 */ /* 0x0001e2000c101b2a */
[----:B------:R-:W-:-:S02]  /*18670*/  ISETP.GE.AND P3, PT, R226, UR4, PT ;  /* 0x00000004e2007c0c */ /* 0x000fc4000bf66270 */
[-C--:B------:R-:W-:Y:S01]  /*18680*/  @!P0 LEA.HI.X R9, R229, R22.reuse, R160, 0x2, P6 ;  /* 0x00000016e5098211 */ /* 0x080fe200030f14a0 */
[----:B------:R1:W-:Y:S01]  /*18690*/  @!P1 ST.E.64 desc[UR42][R6.64], R106 ;  /* 0x0000006a06009985 */ /* 0x0003e2000c101b2a */
[CC--:B----4-:R-:W-:Y:S02]  /*186a0*/  @!P5 LEA R10, P1, R228.reuse, R3.reuse, 0x2 ;  /* 0x00000003e40ad211 */ /* 0x0d0fe400078210ff */
[----:B---3--:R-:W-:Y:S01]  /*186b0*/  @!P4 LEA R12, P2, R227, R3, 0x2 ;  /* 0x00000003e30cc211 */ /* 0x008fe200078410ff */
[----:B------:R3:W-:Y:S01]  /*186c0*/  @!P0 ST.E.64 desc[UR42][R8.64], R110 ;  /* 0x0000006e08008985 */ /* 0x0007e2000c101b2a */
[----:B------:R-:W-:Y:S02]  /*186d0*/  ISETP.GE.AND P0, PT, R225, UR4, PT ;  /* 0x00000004e1007c0c */ /* 0x000fe4000bf06270 */
[----:B------:R-:W-:Y:S02]  /*186e0*/  @!P5 LEA.HI.X R11, R228, R22, R159, 0x2, P1 ;  /* 0x00000016e40bd211 */ /* 0x000fe400008f149f */
[----:B------:R-:W-:-:S02]  /*186f0*/  ISETP.GE.AND P1, PT, R224, UR4, PT ;  /* 0x00000004e0007c0c */ /* 0x000fc4000bf26270 */
[CC--:B-----5:R-:W-:Y:S01]  /*18700*/  @!P3 LEA R14, P6, R226.reuse, R3.reuse, 0x2 ;  /* 0x00000003e20eb211 */ /* 0x0e0fe200078c10ff */
[----:B------:R4:W-:Y:S01]  /*18710*/  @!P5 ST.E.64 desc[UR42][R10.64], R114 ;  /* 0x000000720a00d985 */ /* 0x0009e2000c101b2a */
[-C--:B------:R-:W-:Y:S02]  /*18720*/  @!P4 LEA.HI.X R13, R227, R22.reuse, R158, 0x2, P2 ;  /* 0x00000016e30dc211 */ /* 0x080fe400010f149e */
[----:B------:R-:W-:Y:S02]  /*18730*/  @!P3 LEA.HI.X R15, R226, R22, R157, 0x2, P6 ;  /* 0x00000016e20fb211 */ /* 0x000fe400030f149d */
[----:B------:R-:W-:Y:S01]  /*18740*/  ISETP.GE.AND P2, PT, R221, UR4, PT ;  /* 0x00000004dd007c0c */ /* 0x000fe2000bf46270 */
[----:B------:R5:W-:Y:S01]  /*18750*/  @!P4 ST.E.64 desc[UR42][R12.64], R118 ;  /* 0x000000760c00c985 */ /* 0x000be2000c101b2a */
[----:B------:R-:W-:Y:S02]  /*18760*/  ISETP.GE.AND P4, PT, R223, UR4, PT ;  /* 0x00000004df007c0c */ /* 0x000fe4000bf86270 */
[----:B0-----:R-:W-:Y:S01]  /*18770*/  @!P0 LEA R4, P5, R225, R3, 0x2 ;  /* 0x00000003e1048211 */ /* 0x001fe200078a10ff */
[----:B------:R0:W-:Y:S01]  /*18780*/  @!P3 ST.E.64 desc[UR42][R14.64], R122 ;  /* 0x0000007a0e00b985 */ /* 0x0001e2000c101b2a */
[----:B------:R-:W-:-:S02]  /*18790*/  ISETP.GE.AND P3, PT, R222, UR4, PT ;  /* 0x00000004de007c0c */ /* 0x000fc4000bf66270 */
[-C--:B------:R-:W-:Y:S02]  /*187a0*/  @!P0 LEA.HI.X R5, R225, R22.reuse, R156, 0x2, P5 ;  /* 0x00000016e1058211 */ /* 0x080fe400028f149c */
[----:B------:R-:W-:Y:S02]  /*187b0*/  ISETP.GE.AND P5, PT, R220, UR4, PT ;  /* 0x00000004dc007c0c */ /* 0x000fe4000bfa6270 */
[CC--:B-1----:R-:W-:Y:S01]  /*187c0*/  @!P1 LEA R6, P6, R224.reuse, R3.reuse, 0x2 ;  /* 0x00000003e0069211 */ /* 0x0c2fe200078c10ff */
[----:B------:R1:W-:Y:S02]  /*187d0*/  @!P0 ST.E.64 desc[UR42][R4.64], R126 ;  /* 0x0000007e04008985 */ /* 0x0003e4000c101b2a */
[-C--:B---3--:R-:W-:Y:S02]  /*187e0*/  @!P4 LEA R8, P0, R223, R3.reuse, 0x2 ;  /* 0x00000003df08c211 */ /* 0x088fe400078010ff */
[----:B------:R-:W-:Y:S02]  /*187f0*/  @!P1 LEA.HI.X R7, R224, R22, R155, 0x2, P6 ;  /* 0x00000016e0079211 */ /* 0x000fe400030f149b */
[----:B----4-:R-:W-:-:S02]  /*18800*/  @!P3 LEA R10, P6, R222, R3, 0x2 ;  /* 0x00000003de0ab211 */ /* 0x010fc400078c10ff */
[-C--:B------:R-:W-:Y:S01]  /*18810*/  @!P4 LEA.HI.X R9, R223, R22.reuse, R154, 0x2, P0 ;  /* 0x00000016df09c211 */ /* 0x080fe200000f149a */
[----:B------:R1:W-:Y:S01]  /*18820*/  @!P1 ST.E.64 desc[UR42][R6.64], R130 ;  /* 0x0000008206009985 */ /* 0x0003e2000c101b2a */
[CC--:B-----5:R-:W-:Y:S02]  /*18830*/  @!P2 LEA R12, P1, R221.reuse, R3.reuse, 0x2 ;  /* 0x00000003dd0ca211 */ /* 0x0e0fe400078210ff */
[----:B0-----:R-:W-:Y:S01]  /*18840*/  @!P5 LEA R14, P0, R220, R3, 0x2 ;  /* 0x00000003dc0ed211 */ /* 0x001fe200078010ff */
        /* <DEDUP_REMOVED lines=9> */
[----:B-1----:R-:W-:-:S04]  /*188e0*/  LEA R4, P0, R219, R3, 0x2 ;  /* 0x00000003db047211 */ /* 0x002fc800078010ff */
[----:B------:R-:W-:-:S05]  /*188f0*/  LEA.HI.X R5, R219, R22, R23, 0x2, P0 ;  /* 0x00000016db057211 */ /* 0x000fca00000f1417 */
[----:B------:R0:W-:Y:S01]  /*18900*/  ST.E.64 desc[UR42][R4.64], R150 ;  /* 0x0000009604007985 */ /* 0x0001e2000c101b2a */
[----:B------:R-:W-:Y:S05]  /*18910*/  BRA `(.L_x_2868) ;  /* 0x0000000c00c87947 */ /* 0x000fea0003800000 */
.L_x_2862:
[----:B------:R-:W-:Y:S01]  /*18920*/  ULDC.64 UR4, c[0x0][0xc08] ;  /* 0x0003020000047ab9 */ /* 0x000fe20000000a00 */
[----:B------:R-:W4:Y:S01]  /*18930*/  LDC.64 R4, c[0x0][0xc00] ;  /* 0x00030000ff047b82 */ /* 0x000f220000000a00 */
[----:B------:R-:W-:Y:S01]  /*18940*/  ISETP.NE.U32.AND P0, PT, RZ, UR4, PT ;  /* 0x00000004ff007c0c */ /* 0x000fe2000bf05070 */
[----:B------:R-:W-:-:S03]  /*18950*/  IMAD.MOV.U32 R3, RZ, RZ, RZ ;  /* 0x000000ffff037224 */ /* 0x000fc600078e00ff */
[----:B------:R-:W-:Y:S01]  /*18960*/  ISETP.NE.AND.EX P1, PT, RZ, UR5, PT, P0 ;  /* 0x00000005ff007c0c */ /* 0x000fe2000bf25300 */
[----:B------:R-:W-:Y:S02]  /*18970*/  ULDC.64 UR4, c[0x0][0xc00] ;  /* 0x0003000000047ab9 */ /* 0x000fe40000000a00 */
[----:B------:R-:W-:-:S04]  /*18980*/  ISETP.NE.U32.AND P0, PT, RZ, UR4, PT ;  /* 0x00000004ff007c0c */ /* 0x000fc8000bf05070 */
[----:B------:R-:W-:-:S06]  /*18990*/  ISETP.NE.AND.EX P0, PT, RZ, UR5, PT, P0 ;  /* 0x00000005ff007c0c */ /* 0x000fcc000bf05300 */
[----:B------:R-:W0:Y:S01]  /*189a0*/  @P1 LDC.64 R6, c[0x0][0xc08] ;  /* 0x00030200ff061b82 */ /* 0x000e220000000a00 */
[----:B------:R-:W-:Y:S02]  /*189b0*/  ULDC UR4, c[0x0][0xa88] ;  /* 0x0002a20000047ab9 */ /* 0x000fe40000000800 */
[----:B------:R-:W-:Y:S02]  /*189c0*/  IMAD.U32 R0, RZ, RZ, UR4 ;  /* 0x00000004ff007e24 */ /* 0x000fe4000f8e00ff */
[----:B----4-:R-:W-:-:S05]  /*189d0*/  IMAD.WIDE R4, R208, 0x4, R4 ;  /* 0x00000004d0047825 */ /* 0x010fca00078e0204 */
[----:B------:R4:W5:Y:S01]  /*189e0*/  @P0 LDG.E R3, desc[UR42][R4.64] ;  /* 0x0000002a04030981 */ /* 0x000962000c1e1900 */
[----:B0-----:R-:W-:-:S05]  /*189f0*/  @P1 IMAD.WIDE R6, R208, 0x4, R6 ;  /* 0x00000004d0061825 */ /* 0x001fca00078e0206 */
[----:B------:R4:W5:Y:S01]  /*18a00*/  @P1 LDG.E R0, desc[UR42][R6.64] ;  /* 0x0000002a06001981 */ /* 0x000962000c1e1900 */
[----:B------:R-:W-:Y:S02]  /*18a10*/  ISETP.NE.AND P2, PT, R205, RZ, PT ;  /* 0x000000ffcd00720c */ /* 0x000fe40003f45270 */
[----:B------:R-:W-:Y:S01]  /*18a20*/  SHF.R.S32.HI R26, RZ, 0x1f, R208 ;  /* 0x0000001fff1a7819 */ /* 0x000fe200000114d0 */
[----:B------:R-:W0:Y:S10]  /*18a30*/  S2R R29, SR_TID.X ;  /* 0x00000000001d7919 */ /* 0x000e340000002100 */
[----:B------:R-:W1:Y:S01]  /*18a40*/  @!P2 LDC R205, c[0x0][0xad4] ;  /* 0x0002b500ffcdab82 */ /* 0x000e620000000800 */
[----:B0-----:R-:W-:Y:S01]  /*18a50*/  VIADD R8, R29, 0xffffff80 ;  /* 0xffffff801d087836 */ /* 0x001fe20000000000 */
[----:B-1----:R-:W-:-:S04]  /*18a60*/  ISETP.GT.AND P2, PT, R205, 0x1, PT ;  /* 0x00000001cd00780c */ /* 0x002fc80003f44270 */
[----:B------:R-:W-:Y:S01]  /*18a70*/  ISETP.GT.AND P3, PT, R8, 0x3f, PT ;  /* 0x0000003f0800780c */ /* 0x000fe20003f64270 */
[----:B----4-:R-:W-:-:S12]  /*18a80*/  @P1 BRA `(.L_x_2871) ;  /* 0x0000000000101947 */ /* 0x010fd80003800000 */
[----:B------:R-:W-:Y:S05]  /*18a90*/  @!P0 BRA `(.L_x_2871) ;  /* 0x00000000000c8947 */ /* 0x000fea0003800000 */
[----:B------:R-:W4:Y:S04]  /*18aa0*/  LDG.E R7, desc[UR42][R4.64] ;  /* 0x0000002a04077981 */ /* 0x000f28000c1e1900 */
[----:B-----5:R-:W4:Y:S02]  /*18ab0*/  LDG.E R0, desc[UR42][R4.64+0x4] ;  /* 0x0000042a04007981 */ /* 0x020f24000c1e1900 */
[----:B----4-:R-:W-:-:S07]  /*18ac0*/  IMAD.IADD R0, R0, 0x1, -R7 ;  /* 0x0000000100007824 */ /* 0x010fce00078e0a07 */
.L_x_2871:
[----:B------:R-:W-:Y:S01]  /*18ad0*/  BSSY B1, `(.L_x_2872) ;  /* 0x0000035000017945 */ /* 0x000fe20003800000 */
[----:B------:R-:W-:Y:S02]  /*18ae0*/  SEL R27, R208, RZ, !P0 ;  /* 0x000000ffd01b7207 */ /* 0x000fe40004000000 */
[----:B------:R-:W-:Y:S02]  /*18af0*/  SEL R26, R26, RZ, !P0 ;  /* 0x000000ff1a1a7207 */ /* 0x000fe40004000000 */
[----:B-----5:R-:W-:Y:S01]  /*18b00*/  SHF.R.S32.HI R24, RZ, 0x1f, R3 ;  /* 0x0000001fff187819 */ /* 0x020fe20000011403 */
[----:B------:R-:W-:Y:S06]  /*18b10*/  @P3 BRA `(.L_x_2873) ;  /* 0x0000000000c03947 */ /* 0x000fec0003800000 */
[----:B------:R-:W0:Y:S01]  /*18b20*/  LDC R31, c[0x0][0xbe8] ;  /* 0x0002fa00ff1f7b82 */ /* 0x000e220000000800 */
[----:B------:R-:W-:Y:S01]  /*18b30*/  IADD3 R29, R192, -0x80, R29 ;  /* 0xffffff80c01d7810 */ /* 0x000fe20007ffe01d */
[----:B0-----:R-:W-:-:S05]  /*18b40*/  IMAD R4, R0, R31, RZ ;  /* 0x0000001f00047224 */ /* 0x001fca00078e02ff */
        /* <DEDUP_REMOVED lines=11> */
[----:B------:R-:W2:Y:S08]  /*18c00*/  LDC.64 R6, c[0x0][R22+0x210] ;  /* 0x0000840016067b82 */ /* 0x000eb00000000a00 */
[----:B------:R-:W3:Y:S08]  /*18c10*/  @P1 LDC R20, c[0x0][0xbec] ;  /* 0x0002fb00ff141b82 */ /* 0x000ef00000000800 */
[----:B------:R-:W5:Y:S01]  /*18c20*/  @P1 LDC R25, c[0x0][0xbf0] ;  /* 0x0002fc00ff191b82 */ /* 0x000f620000000800 */
[----:B-1----:R-:W-:-:S07]  /*18c30*/  IMAD R13, R13, R27, RZ ;  /* 0x0000001b0d0d7224 */ /* 0x002fce00078e02ff */
[----:B0-----:R-:W0:Y:S01]  /*18c40*/  @!P0 LDC R4, c[0x0][0xb50] ;  /* 0x0002d400ff048b82 */ /* 0x001e220000000800 */
[----:B------:R-:W-:-:S04]  /*18c50*/  IMAD.WIDE.U32 R10, R12, R27, RZ ;  /* 0x0000001b0c0a7225 */ /* 0x000fc800078e00ff */
[----:B---3--:R-:W-:-:S03]  /*18c60*/  @P1 IMAD.HI.U32 R20, R29, R20, RZ ;  /* 0x000000141d141227 */ /* 0x008fc600078e00ff */
        /* <DEDUP_REMOVED lines=8> */
[----:B------:R-:W-:Y:S02]  /*18cf0*/  IMAD.MOV R10, RZ, RZ, -R21 ;  /* 0x000000ffff0a7224 */ /* 0x000fe400078e0a15 */
[----:B------:R-:W-:Y:S02]  /*18d00*/  IMAD.IADD R25, R11, 0x1, R25 ;  /* 0x000000010b197824 */ /* 0x000fe400078e0219 */
[-C--:B------:R-:W-:Y:S02]  /*18d10*/  IMAD R15, R9, R13.reuse, RZ ;  /* 0x0000000d090f7224 */ /* 0x080fe400078e02ff */
[----:B------:R-:W-:-:S04]  /*18d20*/  IMAD.WIDE.U32 R8, R8, R13, RZ ;  /* 0x0000000d08087225 */ /* 0x000fc800078e00ff */
[----:B------:R-:W-:Y:S01]  /*18d30*/  IMAD R11, R31, R10, R29 ;  /* 0x0000000a1f0b7224 */ /* 0x000fe200078e021d */
[----:B------:R-:W-:Y:S01]  /*18d40*/  IADD3.X R10, R25, R23, R24, P1, P3 ;  /* 0x00000017190a7210 */ /* 0x000fe20000fe6418 */
[----:B------:R-:W-:Y:S01]  /*18d50*/  IMAD.IADD R15, R9, 0x1, R15 ;  /* 0x00000001090f7824 */ /* 0x000fe200078e020f */
[----:B------:R-:W-:Y:S01]  /*18d60*/  IADD3 R8, P0, P1, R21, R14, R8 ;  /* 0x0000000e15087210 */ /* 0x000fe2000791e008 */
[----:B--2---:R-:W-:Y:S01]  /*18d70*/  IMAD R7, R7, R11, RZ ;  /* 0x0000000b07077224 */ /* 0x004fe200078e02ff */
[----:B------:R-:W-:Y:S02]  /*18d80*/  SHF.R.S32.HI R21, RZ, 0x1f, R21 ;  /* 0x0000001fff157819 */ /* 0x000fe40000011415 */
[----:B------:R-:W-:Y:S02]  /*18d90*/  SHF.R.S32.HI R13, RZ, 0x1f, R11 ;  /* 0x0000001fff0d7819 */ /* 0x000fe4000001140b */
[----:B------:R-:W-:-:S03]  /*18da0*/  IADD3.X R9, R21, R10, R15, P0, P1 ;  /* 0x0000000a15097210 */ /* 0x000fc600007e240f */
[C---:B------:R-:W-:Y:S02]  /*18db0*/  IMAD R13, R6.reuse, R13, R7 ;  /* 0x0000000d060d7224 */ /* 0x040fe400078e0207 */
[----:B------:R-:W-:-:S04]  /*18dc0*/  IMAD.WIDE.U32 R6, R6, R11, R8 ;  /* 0x0000000b06067225 */ /* 0x000fc800078e0008 */
[----:B------:R-:W-:Y:S01]  /*18dd0*/  IMAD.IADD R7, R7, 0x1, R13 ;  /* 0x0000000107077824 */ /* 0x000fe200078e020d */
[----:B0-----:R-:W-:-:S04]  /*18de0*/  LEA R4, P0, R6, R4, 0x2 ;  /* 0x0000000406047211 */ /* 0x001fc800078010ff */
[----:B-1----:R-:W-:Y:S01]  /*18df0*/  LEA.HI.X R5, R6, R5, R7, 0x2, P0 ;  /* 0x0000000506057211 */ /* 0x002fe200000f1407 */
[----:B------:R-:W-:-:S05]  /*18e00*/  IMAD.MOV.U32 R7, RZ, RZ, -0x800000 ;  /* 0xff800000ff077424 */ /* 0x000fca00078e00ff */
[----:B------:R0:W-:Y:S03]  /*18e10*/  STG.E desc[UR42][R4.64], R7 ;  /* 0x0000000704007986 */ /* 0x0001e6000c10192a */
.L_x_2873:
[----:B------:R-:W-:Y:S05]  /*18e20*/  BSYNC B1 ;  /* 0x0000000000017941 */ /* 0x000fea0003800000 */
.L_x_2872:
[----:B------:R-:W-:Y:S05]  /*18e30*/  @P2 BRA `(.L_x_2868) ;  /* 0x0000000800802947 */ /* 0x000fea0003800000 */
[----:B0-----:R-:W0:Y:S01]  /*18e40*/  S2R R5, SR_TID.X ;  /* 0x0000000000057919 */ /* 0x001e220000002100 */
[----:B------:R-:W1:Y:S01]  /*18e50*/  LDC R9, c[0x0][0xbe8] ;  /* 0x0002fa00ff097b82 */ /* 0x000e620000000800 */
[----:B------:R-:W-:Y:S01]  /*18e60*/  ULDC.64 UR4, c[0x0][0xaa0] ;  /* 0x0002a80000047ab9 */ /* 0x000fe20000000a00 */
[C---:B------:R-:W-:Y:S01]  /*18e70*/  VIADD R31, R193.reuse, 0x140 ;  /* 0x00000140c11f7836 */ /* 0x040fe20000000000 */
[----:B------:R-:W-:Y:S01]  /*18e80*/  BSSY B1, `(.L_x_2874) ;  /* 0x0000077000017945 */ /* 0x000fe20003800000 */
[----:B------:R-:W-:Y:S01]  /*18e90*/  IMAD R4, R24, UR4, RZ ;  /* 0x0000000418047c24 */ /* 0x000fe2000f8e02ff */
[----:B------:R-:W-:Y:S01]  /*18ea0*/  SHF.R.S32.HI R30, RZ, 0x1f, R209 ;  /* 0x0000001fff1e7819 */ /* 0x000fe200000114d1 */
[----:B------:R-:W-:Y:S01]  /*18eb0*/  VIADD R29, R193, 0x1c0 ;  /* 0x000001c0c11d7836 */ /* 0x000fe20000000000 */
[----:B------:R-:W-:Y:S01]  /*18ec0*/  SHF.R.S32.HI R28, RZ, 0x1f, R31 ;  /* 0x0000001fff1c7819 */ /* 0x000fe2000001141f */
[----:B------:R-:W-:Y:S01]  /*18ed0*/  IMAD R7, R3, UR5, R4 ;  /* 0x0000000503077c24 */ /* 0x000fe2000f8e0204 */
[----:B------:R-:W4:Y:S01]  /*18ee0*/  LDC R22, c[0x0][0xac8] ;  /* 0x0002b200ff167b82 */ /* 0x000f220000000800 */
[----:B------:R-:W-:-:S02]  /*18ef0*/  SHF.R.S32.HI R32, RZ, 0x1f, R210 ;  /* 0x0000001fff207819 */ /* 0x000fc400000114d2 */
[----:B------:R-:W-:Y:S02]  /*18f00*/  SHF.R.S32.HI R33, RZ, 0x1f, R211 ;  /* 0x0000001fff217819 */ /* 0x000fe400000114d3 */
[----:B------:R-:W-:Y:S02]  /*18f10*/  SHF.R.S32.HI R34, RZ, 0x1f, R212 ;  /* 0x0000001fff227819 */ /* 0x000fe400000114d4 */
[----:B-1----:R-:W-:Y:S01]  /*18f20*/  ISETP.NE.AND P0, PT, R9, 0x1, PT ;  /* 0x000000010900780c */ /* 0x002fe20003f05270 */
[----:B------:R-:W-:Y:S02]  /*18f30*/  IMAD R25, R0, R9, RZ ;  /* 0x0000000900197224 */ /* 0x000fe400078e02ff */
[----:B0-----:R-:W-:Y:S02]  /*18f40*/  VIADD R6, R5, 0xffffff80 ;  /* 0xffffff8005067836 */ /* 0x001fe40000000000 */
[----:B------:R-:W-:Y:S01]  /*18f50*/  IMAD.WIDE.U32 R4, R3, UR4, RZ ;  /* 0x0000000403047c25 */ /* 0x000fe2000f8e00ff */
[----:B------:R-:W-:Y:S01]  /*18f60*/  ULDC.64 UR4, c[0x0][0xae8] ;  /* 0x0002ba0000047ab9 */ /* 0x000fe20000000a00 */
[----:B----4-:R-:W-:-:S02]  /*18f70*/  ISETP.GE.AND P1, PT, R193, R22, PT ;  /* 0x00000016c100720c */ /* 0x010fc40003f26270 */
[----:B------:R-:W-:-:S04]  /*18f80*/  SHF.R.S32.HI R3, RZ, 0x1f, R6 ;  /* 0x0000001fff037819 */ /* 0x000fc80000011406 */
[----:B------:R-:W0:Y:S01]  /*18f90*/  @P0 LDC R11, c[0x0][0xbec] ;  /* 0x0002fb00ff0b0b82 */ /* 0x000e220000000800 */
[----:B------:R-:W-:Y:S01]  /*18fa0*/  IMAD.IADD R5, R5, 0x1, R7 ;  /* 0x0000000105057824 */ /* 0x000fe200078e0207 */
[----:B------:R-:W-:Y:S02]  /*18fb0*/  SEL R10, RZ, 0x1, P1 ;  /* 0x00000001ff0a7807 */ /* 0x000fe40000800000 */
[----:B------:R-:W-:Y:S01]  /*18fc0*/  LEA.HI R3, R3, R6, RZ, 0x3 ;  /* 0x0000000603037211 */ /* 0x000fe200078f18ff */
[----:B------:R-:W-:-:S03]  /*18fd0*/  IMAD.WIDE.U32 R4, R204, UR4, R4 ;  /* 0x00000004cc047c25 */ /* 0x000fc6000f8e0004 */
[----:B------:R-:W1:Y:S01]  /*18fe0*/  @P0 LDC R13, c[0x0][0xbf0] ;  /* 0x0002fc00ff0d0b82 */ /* 0x000e620000000800 */
[----:B------:R-:W-:Y:S01]  /*18ff0*/  LOP3.LUT R7, R3, 0xfffffff8, RZ, 0xc0, !PT ;  /* 0xfffffff803077812 */ /* 0x000fe200078ec0ff */
[----:B------:R-:W-:Y:S01]  /*19000*/  IMAD R5, R204, UR5, R5 ;  /* 0x00000005cc057c24 */ /* 0x000fe2000f8e0205 */
[----:B------:R-:W-:Y:S01]  /*19010*/  SHF.R.S32.HI R15, RZ, 0x3, R3 ;  /* 0x00000003ff0f7819 */ /* 0x000fe20000011403 */
[----:B------:R-:W-:Y:S02]  /*19020*/  ULDC.64 UR4, c[0x0][0xaf0] ;  /* 0x0002bc0000047ab9 */ /* 0x000fe40000000a00 */
[----:B------:R-:W-:Y:S02]  /*19030*/  IMAD.IADD R6, R6, 0x1, -R7 ;  /* 0x0000000106067824 */ /* 0x000fe400078e0a07 */
[----:B------:R-:W-:Y:S01]  /*19040*/  IMAD R3, R26, UR4, RZ ;  /* 0x000000041a037c24 */ /* 0x000fe2000f8e02ff */
[----:B------:R-:W-:Y:S01]  /*19050*/  SHF.R.S32.HI R26, RZ, 0x1f, R29 ;  /* 0x0000001fff1a7819 */ /* 0x000fe2000001141d */
[----:B------:R-:W-:-:S02]  /*19060*/  IMAD R7, R6, 0x20, R15 ;  /* 0x0000002006077824 */ /* 0x000fc400078e020f */
[----:B------:R-:W-:-:S04]  /*19070*/  IMAD.WIDE.U32 R4, R27, UR4, R4 ;  /* 0x000000041b047c25 */ /* 0x000fc8000f8e0004 */
[----:B------:R-:W-:Y:S02]  /*19080*/  IMAD.IADD R8, R192, 0x1, R7 ;  /* 0x00000001c0087824 */ /* 0x000fe400078e0207 */
[----:B------:R-:W-:Y:S01]  /*19090*/  IMAD R7, R27, UR5, R3 ;  /* 0x000000051b077c24 */ /* 0x000fe2000f8e0203 */
[----:B------:R-:W-:Y:S01]  /*190a0*/  ULDC.64 UR4, c[0x0][0xae0] ;  /* 0x0002b80000047ab9 */ /* 0x000fe20000000a00 */
[----:B0-----:R-:W-:-:S04]  /*190b0*/  @P0 IMAD.HI.U32 R6, R8, R11, RZ ;  /* 0x0000000b08060227 */ /* 0x001fc800078e00ff */
[----:B------:R-:W-:Y:S01]  /*190c0*/  IMAD.MOV.U32 R3, RZ, RZ, R8 ;  /* 0x000000ffff037224 */ /* 0x000fe200078e0008 */
[----:B-1----:R-:W-:Y:S01]  /*190d0*/  @P0 SHF.R.U32.HI R3, RZ, R13, R6 ;  /* 0x0000000dff030219 */ /* 0x002fe20000011606 */
[----:B------:R-:W-:Y:S01]  /*190e0*/  IMAD.IADD R5, R5, 0x1, R7 ;  /* 0x0000000105057824 */ /* 0x000fe200078e0207 */
[-C--:B------:R-:W-:Y:S01]  /*190f0*/  ISETP.GE.AND P0, PT, R212, R22.reuse, PT ;  /* 0x00000016d400720c */ /* 0x080fe20003f06270 */
[----:B------:R-:W-:Y:S01]  /*19100*/  IMAD.IADD R192, R15, 0x1, R192 ;  /* 0x000000010fc07824 */ /* 0x000fe200078e02c0 */
[----:B------:R-:W-:Y:S01]  /*19110*/  SHF.R.S32.HI R6, RZ, 0x1f, R3 ;  /* 0x0000001fff067819 */ /* 0x000fe20000011403 */
[----:B------:R-:W-:Y:S01]  /*19120*/  IMAD.WIDE.U32 R4, R3, UR4, R4 ;  /* 0x0000000403047c25 */ /* 0x000fe2000f8e0004 */
[----:B------:R-:W-:Y:S02]  /*19130*/  SEL R7, RZ, 0xffffffff, P0 ;  /* 0xffffffffff077807 */ /* 0x000fe40000000000 */
[----:B------:R-:W-:Y:S01]  /*19140*/  ISETP.GE.AND P0, PT, R211, R22, PT ;  /* 0x00000016d300720c */ /* 0x000fe20003f06270 */
[----:B------:R-:W-:-:S02]  /*19150*/  IMAD R6, R6, UR4, RZ ;  /* 0x0000000406067c24 */ /* 0x000fc4000f8e02ff */
[----:B------:R-:W-:Y:S02]  /*19160*/  IMAD.SHL.U32 R11, R7, 0x2, RZ ;  /* 0x00000002070b7824 */ /* 0x000fe400078e00ff */
[----:B------:R-:W-:Y:S01]  /*19170*/  IMAD R7, R3, UR5, R6 ;  /* 0x0000000503077c24 */ /* 0x000fe2000f8e0206 */
[----:B------:R-:W-:Y:S01]  /*19180*/  SEL R6, RZ, 0xffffffff, P0 ;  /* 0xffffffffff067807 */ /* 0x000fe20000000000 */
[----:B------:R-:W-:Y:S01]  /*19190*/  IMAD.MOV R3, RZ, RZ, -R3 ;  /* 0x000000ffff037224 */ /* 0x000fe200078e0a03 */
[----:B------:R-:W-:Y:S01]  /*191a0*/  ISETP.GE.AND P0, PT, R210, R22, PT ;  /* 0x00000016d200720c */ /* 0x000fe20003f06270 */
[----:B------:R-:W-:Y:S01]  /*191b0*/  IMAD.IADD R5, R5, 0x1, R7 ;  /* 0x0000000105057824 */ /* 0x000fe200078e0207 */
[----:B------:R-:W-:Y:S01]  /*191c0*/  LOP3.LUT R10, R11, 0x2, R10, 0xe2, !PT ;  /* 0x000000020b0a7812 */ /* 0x000fe200078ee20a */
[----:B------:R-:W-:Y:S01]  /*191d0*/  IMAD R3, R9, R3, R8 ;  /* 0x0000000309037224 */ /* 0x000fe200078e0208 */
[----:B------:R-:W-:Y:S01]  /*191e0*/  ULDC.64 UR4, c[0x0][0xad8] ;  /* 0x0002b60000047ab9 */ /* 0x000fe20000000a00 */
[----:B------:R-:W-:Y:S01]  /*191f0*/  IMAD.SHL.U32 R7, R6, 0x4, RZ ;  /* 0x0000000406077824 */ /* 0x000fe200078e00ff */
[----:B------:R-:W-:Y:S01]  /*19200*/  SEL R6, RZ, 0xffffffff, P0 ;  /* 0xffffffffff067807 */ /* 0x000fe20000000000 */
[----:B------:R-:W-:Y:S01]  /*19210*/  IMAD.WIDE.U32 R4, R3, UR4, R4 ;  /* 0x0000000403047c25 */ /* 0x000fe2000f8e0004 */
[----:B------:R-:W-:-:S02]  /*19220*/  SHF.R.S32.HI R0, RZ, 0x1f, R3 ;  /* 0x0000001fff007819 */ /* 0x000fc40000011403 */
[----:B------:R-:W-:Y:S01]  /*19230*/  LOP3.LUT R10, R7, 0x4, R10, 0xe2, !PT ;  /* 0x00000004070a7812 */ /* 0x000fe200078ee20a */
[----:B------:R-:W-:Y:S01]  /*19240*/  IMAD.SHL.U32 R7, R6, 0x8, RZ ;  /* 0x0000000806077824 */ /* 0x000fe200078e00ff */
[-C--:B------:R-:W-:Y:S01]  /*19250*/  ISETP.GE.AND P0, PT, R209, R22.reuse, PT ;  /* 0x00000016d100720c */ /* 0x080fe20003f06270 */
[----:B------:R-:W-:Y:S02]  /*19260*/  IMAD R0, R0, UR4, RZ ;  /* 0x0000000400007c24 */ /* 0x000fe4000f8e02ff */
[----:B------:R-:W-:Y:S01]  /*19270*/  VIADD R27, R193, 0x180 ;  /* 0x00000180c11b7836 */ /* 0x000fe20000000000 */
[----:B------:R-:W-:Y:S02]  /*19280*/  SEL R6, RZ, 0xffffffff, P0 ;  /* 0xffffffffff067807 */ /* 0x000fe40000000000 */
[----:B------:R-:W-:Y:S01]  /*19290*/  LOP3.LUT R10, R7, 0x8, R10, 0xe2, !PT ;  /* 0x00000008070a7812 */ /* 0x000fe200078ee20a */
[----:B------:R-:W-:Y:S01]  /*192a0*/  IMAD R7, R3, UR5, R0 ;  /* 0x0000000503077c24 */ /* 0x000fe2000f8e0200 */
[-C--:B------:R-:W-:Y:S01]  /*192b0*/  ISETP.GE.AND P0, PT, R31, R22.reuse, PT ;  /* 0x000000161f00720c */ /* 0x080fe20003f06270 */
[----:B------:R-:W-:Y:S01]  /*192c0*/  ULDC.64 UR4, c[0x0][0xa80] ;  /* 0x0002a00000047ab9 */ /* 0x000fe20000000a00 */
[----:B------:R-:W-:Y:S01]  /*192d0*/  IMAD.SHL.U32 R9, R6, 0x10, RZ ;  /* 0x0000001006097824 */ /* 0x000fe200078e00ff */
[----:B------:R-:W-:Y:S01]  /*192e0*/  ISETP.GE.AND P1, PT, R27, R22, PT ;  /* 0x000000161b00720c */ /* 0x000fe20003f26270 */
[----:B------:R-:W-:Y:S01]  /*192f0*/  IMAD.IADD R3, R5, 0x1, R7 ;  /* 0x0000000105037824 */ /* 0x000fe200078e0207 */
[----:B------:R-:W-:-:S02]  /*19300*/  SEL R0, RZ, 0xffffffff, P0 ;  /* 0xffffffffff007807 */ /* 0x000fc40000000000 */
[----:B------:R-:W-:Y:S02]  /*19310*/  LEA R20, P0, R4, UR4, 0x1 ;  /* 0x0000000404147c11 */ /* 0x000fe4000f8008ff */
[----:B------:R-:W-:Y:S01]  /*19320*/  LOP3.LUT R10, R9, 0x10, R10, 0xe2, !PT ;  /* 0x00000010090a7812 */ /* 0x000fe200078ee20a */
[----:B------:R-:W-:Y:S01]  /*19330*/  IMAD.SHL.U32 R9, R0, 0x20, RZ ;  /* 0x0000002000097824 */ /* 0x000fe200078e00ff */
[----:B------:R-:W-:Y:S02]  /*19340*/  LEA.HI.X R3, R4, UR5, R3, 0x1, P0 ;  /* 0x0000000504037c11 */ /* 0x000fe400080f0c03 */
[----:B------:R-:W-:Y:S01]  /*19350*/  ISETP.GE.AND P0, PT, R192, R25, PT ;  /* 0x00000019c000720c */ /* 0x000fe20003f06270 */
[----:B------:R0:W1:Y:S01]  /*19360*/  SHFL.IDX PT, R4, R20, RZ, 0x181f ;  /* 0x00181fff14047589 */ /* 0x00006200000e0000 */
[----:B------:R-:W-:Y:S02]  /*19370*/  SEL R5, RZ, 0x40, P1 ;  /* 0x00000040ff057807 */ /* 0x000fe40000800000 */
[----:B------:R-:W-:-:S02]  /*19380*/  LOP3.LUT R10, R9, 0x20, R10, 0xe2, !PT ;  /* 0x00000020090a7812 */ /* 0x000fc400078ee20a */
[----:B------:R-:W-:Y:S02]  /*19390*/  ISETP.GE.AND P1, PT, R29, R22, PT ;  /* 0x000000161d00720c */ /* 0x000fe40003f26270 */
[----:B------:R-:W-:Y:S02]  /*193a0*/  LOP3.LUT R21, R10, R5, RZ, 0xfc, !PT ;  /* 0x000000050a157212 */ /* 0x000fe400078efcff */
[----:B------:R-:W-:Y:S01]  /*193b0*/  SEL R0, RZ, 0x80, P1 ;  /* 0x00000080ff007807 */ /* 0x000fe20000800000 */
[----:B------:R0:W4:Y:S01]  /*193c0*/  SHFL.IDX PT, R5, R3, RZ, 0x181f ;  /* 0x00181fff03057589 */ /* 0x00012200000e0000 */
[----:B------:R-:W-:Y:S02]  /*193d0*/  SHF.R.S32.HI R24, RZ, 0x1f, R27 ;  /* 0x0000001fff187819 */ /* 0x000fe4000001141b */
[----:B------:R-:W-:Y:S01]  /*193e0*/  LOP3.LUT R23, R21, R0, RZ, 0xfc, !PT ;  /* 0x0000000015177212 */ /* 0x000fe200078efcff */
[----:B------:R-:W-:Y:S06]  /*193f0*/  @P0 BRA `(.L_x_2875) ;  /* 0x00000000007c0947 */ /* 0x000fec0003800000 */
        /* <DEDUP_REMOVED lines=31> */
.L_x_2875:
[----:B------:R-:W-:Y:S05]  /*195f0*/  BSYNC B1 ;  /* 0x0000000000017941 */ /* 0x000fea0003800000 */
.L_x_2874:
        /* <DEDUP_REMOVED lines=8> */
[-C--:B------:R-:W-:Y:S02]  /*19680*/  ISETP.GE.AND P3, PT, R210, R22.reuse, PT ;  /* 0x00000016d200720c */ /* 0x080fe40003f66270 */
[-C--:B------:R-:W-:Y:S02]  /*19690*/  ISETP.GE.AND P2, PT, R209, R22.reuse, PT ;  /* 0x00000016d100720c */ /* 0x080fe40003f46270 */
[----:B------:R-:W-:-:S03]  /*196a0*/  ISETP.GE.AND P1, PT, R31, R22, PT ;  /* 0x000000161f00720c */ /* 0x000fc60003f26270 */
[CC--:B-1----:R-:W-:Y:S02]  /*196b0*/  @!P5 LEA R8, P0, R212.reuse, R4.reuse, 0x1 ;  /* 0x00000004d408d211 */ /* 0x0c2fe400078008ff */
[----:B0-----:R-:W-:Y:S02]  /*196c0*/  @!P6 IMAD.WIDE R6, R193, 0x2, R4 ;  /* 0x00000002c106e825 */ /* 0x001fe400078e0204 */
[----:B------:R-:W-:Y:S02]  /*196d0*/  @!P5 LEA.HI.X R9, R212, R5, R34, 0x1, P0 ;  /* 0x00000005d409d211 */ /* 0x000fe400000f0c22 */
[----:B------:R-:W-:Y:S01]  /*196e0*/  LOP3.LUT P0, RZ, R21, 0x40, RZ, 0xc0, !PT ;  /* 0x0000004015ff7812 */ /* 0x000fe2000780c0ff */
[----:B------:R0:W-:Y:S01]  /*196f0*/  @!P6 ST.E.128 desc[UR42][R6.64], RZ ;  /* 0x000000ff0600e985 */ /* 0x0001e2000c101d2a */
[----:B------:R-:W-:-:S03]  /*19700*/  @!P4 LEA R10, P6, R211, R4, 0x1 ;  /* 0x00000004d30ac211 */ /* 0x000fc600078c08ff */
[----:B------:R4:W-:Y:S01]  /*19710*/  @!P5 ST.E.128 desc[UR42][R8.64], RZ ;  /* 0x000000ff0800d985 */ /* 0x0009e2000c101d2a */
[CC--:B------:R-:W-:Y:S02]  /*19720*/  @!P3 LEA R12, P5, R210.reuse, R4.reuse, 0x1 ;  /* 0x00000004d20cb211 */ /* 0x0c0fe400078a08ff */
[-C--:B------:R-:W-:Y:S02]  /*19730*/  @!P4 LEA.HI.X R11, R211, R5.reuse, R33, 0x1, P6 ;  /* 0x00000005d30bc211 */ /* 0x080fe400030f0c21 */
[-C--:B------:R-:W-:Y:S02]  /*19740*/  @!P2 LEA R14, P6, R209, R4.reuse, 0x1 ;  /* 0x00000004d10ea211 */ /* 0x080fe400078c08ff */
[-C--:B------:R-:W-:Y:S01]  /*19750*/  @!P3 LEA.HI.X R13, R210, R5.reuse, R32, 0x1, P5 ;  /* 0x00000005d20db211 */ /* 0x080fe200028f0c20 */
[----:B------:R4:W-:Y:S01]  /*19760*/  @!P4 ST.E.128 desc[UR42][R10.64], RZ ;  /* 0x000000ff0a00c985 */ /* 0x0009e2000c101d2a */
[----:B------:R-:W-:Y:S02]  /*19770*/  LOP3.LUT P5, RZ, R23, 0x80, RZ, 0xc0, !PT ;  /* 0x0000008017ff7812 */ /* 0x000fe400078ac0ff */
[----:B------:R-:W-:Y:S01]  /*19780*/  @!P2 LEA.HI.X R15, R209, R5, R30, 0x1, P6 ;  /* 0x00000005d10fa211 */ /* 0x000fe200030f0c1e */
[----:B------:R4:W-:Y:S01]  /*19790*/  @!P3 ST.E.128 desc[UR42][R12.64], RZ ;  /* 0x000000ff0c00b985 */ /* 0x0009e2000c101d2a */
[----:B------:R-:W-:-:S03]  /*197a0*/  @!P1 LEA R20, P6, R31, R4, 0x1 ;  /* 0x000000041f149211 */ /* 0x000fc600078c08ff */
[----:B------:R4:W-:Y:S01]  /*197b0*/  @!P2 ST.E.128 desc[UR42][R14.64], RZ ;  /* 0x000000ff0e00a985 */ /* 0x0009e2000c101d2a */
[----:B------:R-:W-:Y:S02]  /*197c0*/  @!P1 LEA.HI.X R21, R31, R5, R28, 0x1, P6 ;  /* 0x000000051f159211 */ /* 0x000fe400030f0c1c */
[----:B0-----:R-:W-:-:S03]  /*197d0*/  @P0 LEA R6, P6, R27, R4, 0x1 ;  /* 0x000000041b060211 */ /* 0x001fc600078c08ff */
[----:B------:R4:W-:Y:S01]  /*197e0*/  @!P1 ST.E.128 desc[UR42][R20.64], RZ ;  /* 0x000000ff14009985 */ /* 0x0009e2000c101d2a */
[----:B------:R-:W-:Y:S02]  /*197f0*/  @P0 LEA.HI.X R7, R27, R5, R24, 0x1, P6 ;  /* 0x000000051b070211 */ /* 0x000fe400030f0c18 */
[----:B------:R-:W-:-:S03]  /*19800*/  @P5 LEA R4, P6, R29, R4, 0x1 ;  /* 0x000000041d045211 */ /* 0x000fc600078c08ff */
[----:B------:R4:W-:Y:S01]  /*19810*/  @P0 ST.E.128 desc[UR42][R6.64], RZ ;  /* 0x000000ff06000985 */ /* 0x0009e2000c101d2a */
[----:B------:R-:W-:-:S05]  /*19820*/  @P5 LEA.HI.X R5, R29, R5, R26, 0x1, P6 ;  /* 0x000000051d055211 */ /* 0x000fca00030f0c1a */
[----:B------:R4:W-:Y:S04]  /*19830*/  @P5 ST.E.128 desc[UR42][R4.64], RZ ;  /* 0x000000ff04005985 */ /* 0x0009e8000c101d2a */
.L_x_2868:
[----:B------:R-:W-:Y:S05]  /*19840*/  BSYNC B0 ;  /* 0x0000000000007941 */ /* 0x000fea0003800000 */
.L_x_2861:
[----:B------:R-:W-:Y:S02]  /*19850*/  ULDC UR4, c[0x0][0xc3c] ;  /* 0x00030f0000047ab9 */ /* 0x000fe40000000800 */
[----:B---3--:R-:W-:-:S13]  /*19860*/  ISETP.GE.AND P0, PT, R79, UR4, PT ;  /* 0x000000044f007c0c */ /* 0x008fda000bf06270 */
[----:B------:R-:W-:Y:S05]  /*19870*/  @!P0 BRA `(.L_x_2876) ;  /* 0xfffffe7c00448947 */ /* 0x000fea000383ffff */
[----:B------:R-:W-:Y:S05]  /*19880*/  BRA `(.L_x_2658) ;  /* 0x000000a000447947 */ /* 0x000fea0003800000 */
.L_x_2656:
        /* <DEDUP_REMOVED lines=20> */
.L_x_2877:
        /* <DEDUP_REMOVED lines=43> */
.L_x_2881:
        /* <DEDUP_REMOVED lines=39> */
.L_x_2879:
        /* <DEDUP_REMOVED lines=12> */
.L_x_2882:
        /* <DEDUP_REMOVED lines=63> */
.L_x_2883:
        /* <DEDUP_REMOVED lines=61> */
.L_x_2884:
[----:B01----:R-:W-:-:S05]  /*1a770*/  LOP3.LUT R3, RZ, R2, RZ, 0x33, !PT ;  /* 0x00000002ff037212 */ /* 0x003fca00078e33ff */
[----:B------:R-:W-:-:S05]  /*1a780*/  IMAD.IADD R2, R4, 0x1, R3 ;  /* 0x0000000104027824 */ /* 0x000fca00078e0203 */
[----:B------:R1:W-:Y:S01]  /*1a790*/  STL [R1+0x4], R2 ;  /* 0x0000040201007387 */ /* 0x0003e20000100800 */
[----:B------:R-:W-:Y:S05]  /*1a7a0*/  BRA `(.L_x_2885) ;  /* 0x0000000000107947 */ /* 0x000fea0003800000 */
.L_x_2880:
[----:B------:R-:W-:Y:S01]  /*1a7b0*/  IMAD.U32 R2, RZ, RZ, UR6 ;  /* 0x00000006ff027e24 */ /* 0x000fe2000f8e00ff */
[----:B------:R0:W-:Y:S04]  /*1a7c0*/  STL [R1+0x4], RZ ;  /* 0x000004ff01007387 */ /* 0x0001e80000100800 */
[----:B------:R0:W-:Y:S04]  /*1a7d0*/  STL [R1+0x8], RZ ;  /* 0x000008ff01007387 */ /* 0x0001e80000100800 */
[----:B------:R0:W-:Y:S02]  /*1a7e0*/  STL [R1], R2 ;  /* 0x0000000201007387 */ /* 0x0001e40000100800 */
.L_x_2885:
        /* <DEDUP_REMOVED lines=10> */
.L_x_2878:
        /* <DEDUP_REMOVED lines=8> */
[----:B------:R-:W4:Y:S01]  /*1a910*/  S2UR UR5, SR_CgaCtaId ;  /* 0x00000000000579c3 */ /* 0x000f220000008800 */
        /* <DEDUP_REMOVED lines=15> */
[----:B----4-:R-:W-:-:S06]  /*1aa10*/  ULEA UR4, UR5, UR4, 0x18 ;  /* 0x0000000405047291 */ /* 0x010fcc000f8ec03f */
[----:B------:R-:W-:-:S04]  /*1aa20*/  IMAD.U32 R18, RZ, RZ, UR4 ;  /* 0x00000004ff127e24 */ /* 0x000fc8000f8e00ff */
[----:B------:R-:W-:-:S05]  /*1aa30*/  IMAD R2, R3, 0x2, R18 ;  /* 0x0000000203027824 */ /* 0x000fca00078e0212 */
[----:B------:R0:W-:Y:S04]  /*1aa40*/  STL [R1+0x60], R2 ;  /* 0x0000600201007387 */ /* 0x0001e80000100800 */
[----:B------:R0:W-:Y:S04]  /*1aa50*/  STL [R1+0x54], RZ ;  /* 0x000054ff01007387 */ /* 0x0001e80000100800 */
[----:B------:R0:W-:Y:S04]  /*1aa60*/  STL [R1+0x18], R0 ;  /* 0x0000180001007387 */ /* 0x0001e80000100800 */
[----:B------:R0:W-:Y:S04]  /*1aa70*/  STL [R1+0x10], RZ ;  /* 0x000010ff01007387 */ /* 0x0001e80000100800 */
[----:B------:R0:W-:Y:S02]  /*1aa80*/  STL [R1+0x14], R0 ;  /* 0x0000140001007387 */ /* 0x0001e40000100800 */
.L_x_3070:
[----:B------:R-:W2:Y:S01]  /*1aa90*/  LDL R14, [R1+0xc] ;  /* 0x00000c00010e7983 */ /* 0x000ea20000100800 */
[----:B------:R-:W-:Y:S05]  /*1aaa0*/  YIELD ;  /* 0x0000000000007946 */ /* 0x000fea0003800000 */
[----:B------:R-:W-:Y:S01]  /*1aab0*/  ULDC.64 UR4, c[0x0][0xa28] ;  /* 0x00028a0000047ab9 */ /* 0x000fe20000000a00 */
[----:B01----:R-:W-:Y:S02]  /*1aac0*/  CS2R R6, SRZ ;  /* 0x0000000000067805 */ /* 0x003fe4000001ff00 */
[----:B------:R-:W-:Y:S01]  /*1aad0*/  ISETP.NE.U32.AND P0, PT, RZ, UR4, PT ;  /* 0x00000004ff007c0c */ /* 0x000fe2000bf05070 */
[----:B------:R-:W1:Y:S01]  /*1aae0*/  LDC.64 R12, c[0x0][0xa00] ;  /* 0x00028000ff0c7b82 */ /* 0x000e620000000a00 */
[----:B------:R-:W-:Y:S01]  /*1aaf0*/  ULDC.64 UR6, c[0x0][0xa08] ;  /* 0x0002820000067ab9 */ /* 0x000fe20000000a00 */
[----:B------:R-:W-:Y:S01]  /*1ab00*/  ULDC.64 UR8, c[0x0][0xa10] ;  /* 0x0002840000087ab9 */ /* 0x000fe20000000a00 */
[----:B------:R-:W-:Y:S01]  /*1ab10*/  ISETP.NE.AND.EX P0, PT, RZ, UR5, PT, P0 ;  /* 0x00000005ff007c0c */ /* 0x000fe2000bf05300 */
[----:B------:R-:W-:-:S04]  /*1ab20*/  ULDC.64 UR4, c[0x0][0xa18] ;  /* 0x0002860000047ab9 */ /* 0x000fc80000000a00 */
[----:B------:R-:W4:Y:S08]  /*1ab30*/  LDC.64 R4, c[0x0][0xa08] ;  /* 0x00028200ff047b82 */ /* 0x000f300000000a00 */
[----:B0-----:R-:W2:Y:S02]  /*1ab40*/  @P0 LDC.64 R2, c[0x0][0xa28] ;  /* 0x00028a00ff020b82 */ /* 0x001ea40000000a00 */
[----:B--2---:R-:W-:-:S05]  /*1ab50*/  @P0 IMAD.WIDE R2, R14, 0x4, R2 ;  /* 0x000000040e020825 */ /* 0x004fca00078e0202 */
[----:B------:R0:W5:Y:S01]  /*1ab60*/  @P0 LDG.E R6, desc[UR42][R2.64] ;  /* 0x0000002a02060981 */ /* 0x000162000c1e1900 */
[----:B------:R-:W-:Y:S01]  /*1ab70*/  ISETP.NE.U32.AND P0, PT, RZ, UR4, PT ;  /* 0x00000004ff007c0c */ /* 0x000fe2000bf05070 */
[----:B-1----:R-:W-:Y:S01]  /*1ab80*/  IMAD.WIDE R12, R14, 0x4, R12 ;  /* 0x000000040e0c7825 */ /* 0x002fe200078e020c */
[----:B------:R-:W-:Y:S02]  /*1ab90*/  ISETP.NE.U32.AND P2, PT, RZ, UR6, PT ;  /* 0x00000006ff007c0c */ /* 0x000fe4000bf45070 */
[----:B------:R-:W-:Y:S01]  /*1aba0*/  ISETP.NE.AND.EX P0, PT, RZ, UR5, PT, P0 ;  /* 0x00000005ff007c0c */ /* 0x000fe2000bf05300 */
[----:B------:R-:W-:Y:S01]  /*1abb0*/  ULDC.64 UR4, c[0x0][0xa00] ;  /* 0x0002800000047ab9 */ /* 0x000fe20000000a00 */
[----:B------:R-:W-:Y:S01]  /*1abc0*/  ISETP.NE.U32.AND P4, PT, RZ, UR8, PT ;  /* 0x00000008ff007c0c */ /* 0x000fe2000bf85070 */
[----:B---3--:R-:W-:Y:S01]  /*1abd0*/  IMAD.MOV.U32 R8, RZ, RZ, RZ ;  /* 0x000000ffff087224 */ /* 0x008fe200078e00ff */
[----:B------:R-:W-:Y:S01]  /*1abe0*/  ISETP.NE.U32.AND P1, PT, RZ, UR4, PT ;  /* 0x00000004ff007c0c */ /* 0x000fe2000bf25070 */
[----:B0-----:R-:W0:Y:S01]  /*1abf0*/  LDC.64 R2, c[0x0][0xa10] ;  /* 0x00028400ff027b82 */ /* 0x001e220000000a00 */
[----:B------:R-:W-:-:S02]  /*1ac00*/  IMAD.MOV.U32 R0, RZ, RZ, RZ ;  /* 0x000000ffff007224 */ /* 0x000fc400078e00ff */
[----:B------:R-:W-:Y:S01]  /*1ac10*/  ISETP.NE.AND.EX P3, PT, RZ, UR5, PT, P1 ;  /* 0x00000005ff007c0c */ /* 0x000fe2000bf65310 */
[----:B----4-:R-:W-:-:S04]  /*1ac20*/  IMAD.WIDE R4, R14, 0x4, R4 ;  /* 0x000000040e047825 */ /* 0x010fc800078e0204 */
[----:B------:R-:W1:Y:S01]  /*1ac30*/  @P0 LDC.64 R10, c[0x0][0xa18] ;  /* 0x00028600ff0a0b82 */ /* 0x000e620000000a00 */
[----:B------:R-:W-:Y:S01]  /*1ac40*/  ULDC UR4, c[0x0][0x288] ;  /* 0x0000a20000047ab9 */ /* 0x000fe20000000800 */
[----:B------:R-:W-:Y:S02]  /*1ac50*/  ISETP.NE.AND.EX P1, PT, RZ, UR7, PT, P2 ;  /* 0x00000007ff007c0c */ /* 0x000fe4000bf25320 */
[----:B------:R-:W-:-:S04]  /*1ac60*/  ISETP.NE.AND.EX P2, PT, RZ, UR9, PT, P4 ;  /* 0x00000009ff007c0c */ /* 0x000fc8000bf45340 */
[----:B------:R-:W2:Y:S07]  /*1ac70*/  @P3 LDG.E R7, desc[UR42][R12.64] ;  /* 0x0000002a0c073981 */ /* 0x000eae000c1e1900 */
[----:B------:R3:W5:Y:S01]  /*1ac80*/  @P1 LDG.E R8, desc[UR42][R4.64] ;  /* 0x0000002a04081981 */ /* 0x000762000c1e1900 */
[----:B0-----:R-:W-:-:S05]  /*1ac90*/  IMAD.WIDE R2, R14, 0x4, R2 ;  /* 0x000000040e027825 */ /* 0x001fca00078e0202 */
[----:B------:R3:W5:Y:S01]  /*1aca0*/  @P2 LDG.E R0, desc[UR42][R2.64] ;  /* 0x0000002a02002981 */ /* 0x000762000c1e1900 */
[----:B-1----:R-:W-:-:S03]  /*1acb0*/  @P0 IMAD.WIDE R10, R14, 0x4, R10 ;  /* 0x000000040e0a0825 */ /* 0x002fc600078e020a */
[----:B--2---:R0:W-:Y:S02]  /*1acc0*/  STL [R1+0x40], R7 ;  /* 0x0000400701007387 */ /* 0x0041e40000100800 */
[----:B0-----:R-:W-:Y:S01]  /*1acd0*/  IMAD.U32 R7, RZ, RZ, UR4 ;  /* 0x00000004ff077e24 */ /* 0x001fe2000f8e00ff */
[----:B------:R-:W-:-:S05]  /*1ace0*/  ULDC.64 UR4, c[0x0][0x418] ;  /* 0x0001060000047ab9 */ /* 0x000fca0000000a00 */
[----:B------:R-:W2:Y:S01]  /*1acf0*/  @P0 LDG.E R7, desc[UR42][R10.64] ;  /* 0x0000002a0a070981 */ /* 0x000ea2000c1e1900 */
[----:B------:R-:W-:-:S03]  /*1ad00*/  UISETP.NE.U32.AND UP0, UPT, UR4, URZ, UPT ;  /* 0x0000003f0400728c */ /* 0x000fc6000bf05070 */
[----:B------:R-:W-:Y:S01]  /*1ad10*/  ULDC UR4, c[0x0][0x424] ;  /* 0x0001090000047ab9 */ /* 0x000fe20000000800 */
[----:B------:R-:W-:-:S03]  /*1ad20*/  UISETP.NE.AND.EX UP0, UPT, UR5, URZ, UPT, UP0 ;  /* 0x0000003f0500728c */ /* 0x000fc6000bf05300 */
[----:B------:R-:W-:Y:S01]  /*1ad30*/  ULDC UR5, c[0x0][0x2f0] ;  /* 0x0000bc0000057ab9 */ /* 0x000fe20000000800 */
[----:B------:R-:W-:Y:S01]  /*1ad40*/  USEL UR4, UR4, 0x1, UP0 ;  /* 0x0000000104047887 */ /* 0x000fe20008000000 */
[----:B--2---:R0:W-:Y:S04]  /*1ad50*/  STL [R1+0x38], R7 ;  /* 0x0000380701007387 */ /* 0x0041e80000100800 */
[----:B------:R3:W5:Y:S01]  /*1ad60*/  LDL R15, [R1+0x38] ;  /* 0x00003800010f7983 */ /* 0x0007620000100800 */
[----:B------:R-:W-:-:S03]  /*1ad70*/  UIMAD UR4, UR4, UR5, URZ ;  /* 0x00000005040472a4 */ /* 0x000fc6000f8e023f */
[----:B------:R-:W-:Y:S02]  /*1ad80*/  ULDC UR5, c[0x0][0x348] ;  /* 0x0000d20000057ab9 */ /* 0x000fe40000000800 */
[----:B------:R-:W-:Y:S02]  /*1ad90*/  IMAD.U32 R10, RZ, RZ, UR5 ;  /* 0x00000005ff0a7e24 */ /* 0x000fe4000f8e00ff */
[----:B0-----:R-:W-:Y:S01]  /*1ada0*/  IMAD.U32 R7, RZ, RZ, UR4 ;  /* 0x00000004ff077e24 */ /* 0x001fe2000f8e00ff */
[----:B---3--:R-:W-:Y:S06]  /*1adb0*/  @P0 BRA `(.L_x_2887) ;  /* 0x0000000000140947 */ /* 0x008fec0003800000 */
[----:B------:R-:W-:Y:S05]  /*1adc0*/  @!P3 BRA `(.L_x_2887) ;  /* 0x000000000010b947 */ /* 0x000fea0003800000 */
[----:B------:R-:W2:Y:S04]  /*1add0*/  LDG.E R9, desc[UR42][R12.64] ;  /* 0x0000002a0c097981 */ /* 0x000ea8000c1e1900 */
[----:B------:R-:W2:Y:S02]  /*1ade0*/  LDG.E R12, desc[UR42][R12.64+0x4] ;  /* 0x0000042a0c0c7981 */ /* 0x000ea4000c1e1900 */
[----:B--2--5:R-:W-:-:S05]  /*1adf0*/  IMAD.IADD R15, R12, 0x1, -R9 ;  /* 0x000000010c0f7824 */ /* 0x024fca00078e0a09 */
[----:B------:R0:W-:Y:S02]  /*1ae00*/  STL [R1+0x38], R15 ;  /* 0x0000380f01007387 */ /* 0x0001e40000100800 */
.L_x_2887:
[----:B------:R-:W2:Y:S01]  /*1ae10*/  LDL.LU R12, [R1+0x8] ;  /* 0x00000800010c7983 */ /* 0x000ea20000300800 */
[----:B-----5:R-:W-:Y:S01]  /*1ae20*/  IMAD.IADD R8, R8, 0x1, R6 ;  /* 0x0000000108087824 */ /* 0x020fe200078e0206 */
[----:B------:R-:W-:Y:S02]  /*1ae30*/  ULDC.64 UR4, c[0x0][0xa20] ;  /* 0x0002880000047ab9 */ /* 0x000fe40000000a00 */
[----:B------:R-:W-:Y:S02]  /*1ae40*/  ISETP.NE.U32.AND P0, PT, RZ, UR4, PT ;  /* 0x00000004ff007c0c */ /* 0x000fe4000bf05070 */
[----:B------:R1:W-:Y:S02]  /*1ae50*/  STL [R1+0x20], R8 ;  /* 0x0000200801007387 */ /* 0x0003e40000100800 */
[----:B------:R-:W-:Y:S02]  /*1ae60*/  ISETP.NE.AND.EX P0, PT, RZ, UR5, PT, P0 ;  /* 0x00000005ff007c0c */ /* 0x000fe4000bf05300 */
[----:B--2---:R-:W-:-:S02]  /*1ae70*/  LOP3.LUT R11, R12, 0xff000000, RZ, 0xc0, !PT ;  /* 0xff0000000c0b7812 */ /* 0x004fc400078ec0ff */
[C---:B------:R-:W-:Y:S02]  /*1ae80*/  LOP3.LUT R9, R12.reuse, 0xff0000, RZ, 0xc0, !PT ;  /* 0x00ff00000c097812 */ /* 0x040fe400078ec0ff */
[----:B------:R-:W-:Y:S02]  /*1ae90*/  SHF.R.U32.HI R11, RZ, 0x8, R11 ;  /* 0x00000008ff0b7819 */ /* 0x000fe4000001160b */
[----:B------:R-:W-:Y:S02]  /*1aea0*/  LOP3.LUT R16, R12, 0xffff, RZ, 0xc0, !PT ;  /* 0x0000ffff0c107812 */ /* 0x000fe400078ec0ff */
[----:B------:R-:W-:-:S03]  /*1aeb0*/  LEA.HI R11, R9, R11, RZ, 0x10 ;  /* 0x0000000b090b7211 */ /* 0x000fc600078f80ff */
[----:B-1----:R-:W-:Y:S05]  /*1aec0*/  @!P0 BRA `(.L_x_2888) ;  /* 0x0000000000108947 */ /* 0x002fea0003800000 */
[----:B------:R-:W1:Y:S02]  /*1aed0*/  LDC.64 R4, c[0x0][0xa20] ;  /* 0x00028800ff047b82 */ /* 0x000e640000000a00 */
[----:B-1----:R-:W-:-:S05]  /*1aee0*/  IMAD.WIDE R4, R14, 0x4, R4 ;  /* 0x000000040e047825 */ /* 0x002fca00078e0204 */
[----:B------:R1:W5:Y:S01]  /*1aef0*/  LDG.E R7, desc[UR42][R4.64] ;  /* 0x0000002a04077981 */ /* 0x000362000c1e1900 */
[----:B------:R-:W-:Y:S05]  /*1af00*/  BRA `(.L_x_2889) ;  /* 0x0000000000107947 */ /* 0x000fea0003800000 */
.L_x_2888:
[----:B------:R-:W-:Y:S05]  /*1af10*/  @!P1 BRA `(.L_x_2889) ;  /* 0x00000000000c9947 */ /* 0x000fea0003800000 */
[----:B------:R-:W2:Y:S04]  /*1af20*/  LDG.E R7, desc[UR42][R4.64] ;  /* 0x0000002a04077981 */ /* 0x000ea8000c1e1900 */
[----:B------:R-:W2:Y:S02]  /*1af30*/  LDG.E R4, desc[UR42][R4.64+0x4] ;  /* 0x0000042a04047981 */ /* 0x000ea4000c1e1900 */
[----:B--2---:R-:W-:-:S07]  /*1af40*/  IMAD.IADD R7, R4, 0x1, -R7 ;  /* 0x0000000104077824 */ /* 0x004fce00078e0a07 */
.L_x_2889:
[----:B------:R-:W2:Y:S04]  /*1af50*/  LDL.LU R8, [R1+0x4] ;  /* 0x0000040001087983 */ /* 0x000ea80000300800 */
[----:B-1----:R-:W3:Y:S04]  /*1af60*/  @P2 LDG.E R4, desc[UR42][R2.64] ;  /* 0x0000002a02042981 */ /* 0x002ee8000c1e1900 */
[----:B------:R1:W3:Y:S01]  /*1af70*/  @P2 LDG.E R2, desc[UR42][R2.64+0x4] ;  /* 0x0000042a02022981 */ /* 0x0002e2000c1e1900 */
[----:B-----5:R-:W-:Y:S01]  /*1af80*/  IMAD.IADD R9, R7, 0x1, -R6 ;  /* 0x0000000107097824 */ /* 0x020fe200078e0a06 */
[----:B-1----:R-:W1:Y:S02]  /*1af90*/  LDC R3, c[0x0][0x448] ;  /* 0x00011200ff037b82 */ /* 0x002e640000000800 */
[----:B-1----:R-:W-:-:S13]  /*1afa0*/  ISETP.NE.AND P1, PT, R3, 0x1, PT ;  /* 0x000000010300780c */ /* 0x002fda0003f25270 */
[----:B------:R-:W1:Y:S08]  /*1afb0*/  @P1 LDC R3, c[0x0][0x44c] ;  /* 0x00011300ff031b82 */ /* 0x000e700000000800 */
[----:B------:R-:W4:Y:S01]  /*1afc0*/  @P1 LDC R5, c[0x0][0x450] ;  /* 0x00011400ff051b82 */ /* 0x000f220000000800 */
[----:B--2---:R-:W-:-:S04]  /*1afd0*/  IMAD.SHL.U32 R13, R8, 0x40, RZ ;  /* 0x00000040080d7824 */ /* 0x004fc800078e00ff */
[----:B------:R-:W-:Y:S01]  /*1afe0*/  VIADD R7, R13, 0x3f ;  /* 0x0000003f0d077836 */ /* 0x000fe20000000000 */
[----:B------:R2:W-:Y:S01]  /*1aff0*/  STL [R1+0x28], R13 ;  /* 0x0000280d01007387 */ /* 0x0005e20000100800 */
[----:B---3--:R-:W-:Y:S02]  /*1b000*/  @P2 IMAD.IADD R10, R2, 0x1, -R4 ;  /* 0x00000001020a2824 */ /* 0x008fe400078e0a04 */
[----:B-1----:R-:W-:-:S04]  /*1b010*/  @P1 IMAD.HI.U32 R2, R7, R3, RZ ;  /* 0x0000000307021227 */ /* 0x002fc800078e00ff */
[----:B------:R-:W-:Y:S01]  /*1b020*/  IMAD.IADD R6, R9, 0x1, R10 ;  /* 0x0000000109067824 */ /* 0x000fe200078e020a */
[----:B----4-:R-:W-:-:S03]  /*1b030*/  @P1 SHF.R.U32.HI R7, RZ, R5, R2 ;  /* 0x00000005ff071219 */ /* 0x010fc60000011602 */
[C---:B------:R-:W-:Y:S01]  /*1b040*/  VIADD R2, R6.reuse, 0x3f ;  /* 0x0000003f06027836 */ /* 0x040fe20000000000 */
[----:B------:R-:W-:-:S04]  /*1b050*/  IADD3 R20, R6, 0x1, -R15 ;  /* 0x0000000106147810 */ /* 0x000fc80007ffe80f */
[----:B------:R-:W-:Y:S01]  /*1b060*/  SHF.R.S32.HI R3, RZ, 0x1f, R2 ;  /* 0x0000001fff037819 */ /* 0x000fe20000011402 */
[----:B------:R-:W-:-:S03]  /*1b070*/  IMAD.IADD R7, R20, 0x1, R7 ;  /* 0x0000000114077824 */ /* 0x000fc600078e0207 */
[----:B------:R-:W-:Y:S02]  /*1b080*/  LEA.HI R4, R3, R2, RZ, 0x6 ;  /* 0x0000000203047211 */ /* 0x000fe400078f30ff */
[----:B------:R-:W1:Y:S02]  /*1b090*/  LDC.64 R2, c[0x0][0x9e0] ;  /* 0x00027800ff027b82 */ /* 0x000e640000000a00 */
[----:B------:R-:W-:-:S05]  /*1b0a0*/  SHF.R.S32.HI R12, RZ, 0x6, R4 ;  /* 0x00000006ff0c7819 */ /* 0x000fca0000011404 */
[----:B------:R2:W-:Y:S01]  /*1b0b0*/  STL [R1+0x5c], R12 ;  /* 0x00005c0c01007387 */ /* 0x0005e20000100800 */
[----:B-1----:R-:W-:Y:S01]  /*1b0c0*/  ISETP.GE.AND P3, PT, R3, 0x1, PT ;  /* 0x000000010300780c */ /* 0x002fe20003f66270 */
        /* <DEDUP_REMOVED lines=8> */
[----:B------:R-:W1:Y:S02]  /*1b150*/  @P0 LDC.64 R4, c[0x0][0x9e8] ;  /* 0x00027a00ff040b82 */ /* 0x000e640000000a00 */
[----:B-1----:R-:W-:-:S05]  /*1b160*/  @P0 IMAD.HI.U32 R4, R7, R4, RZ ;  /* 0x0000000407040227 */ /* 0x002fca00078e00ff */
[----:B------:R-:W-:-:S04]  /*1b170*/  @P0 SHF.R.U32.HI R7, RZ, R5, R4 ;  /* 0x00000005ff070219 */ /* 0x000fc80000011604 */
[----:B------:R-:W-:Y:S01]  /*1b180*/  LOP3.LUT R8, RZ, R7, RZ, 0x33, !PT ;  /* 0x00000007ff087212 */ /* 0x000fe200078e33ff */
[----:B------:R-:W-:Y:S06]  /*1b190*/  BRA `(.L_x_2893) ;  /* 0x0000000000107947 */ /* 0x000fec0003800000 */
.L_x_2892:
[----:B------:R-:W-:-:S13]  /*1b1a0*/  ISETP.NE.AND P0, PT, R3, 0x1, PT ;  /* 0x000000010300780c */ /* 0x000fda0003f05270 */
[----:B------:R-:W1:Y:S02]  /*1b1b0*/  @P0 LDC.64 R4, c[0x0][0x9e8] ;  /* 0x00027a00ff040b82 */ /* 0x000e640000000a00 */
[----:B-1----:R-:W-:-:S05]  /*1b1c0*/  @P0 IMAD.HI.U32 R4, R8, R4, RZ ;  /* 0x0000000408040227 */ /* 0x002fca00078e00ff */
[----:B------:R-:W-:-:S07]  /*1b1d0*/  @P0 SHF.R.U32.HI R8, RZ, R5, R4 ;  /* 0x00000005ff080219 */ /* 0x000fce0000011604 */
.L_x_2893:
[----:B------:R-:W-:Y:S05]  /*1b1e0*/  BSYNC B0 ;  /* 0x0000000000007941 */ /* 0x000fea0003800000 */
.L_x_2891:
[----:B------:R-:W-:-:S05]  /*1b1f0*/  IMAD R8, R8, R3, R3 ;  /* 0x0000000308087224 */ /* 0x000fca00078e0203 */
[----:B------:R-:W-:-:S07]  /*1b200*/  VIMNMX R2, R2, R8, PT ;  /* 0x0000000802027248 */ /* 0x000fce0003fe0100 */
.L_x_2890:
[----:B------:R-:W1:Y:S01]  /*1b210*/  @P1 LDC R5, c[0x0][0x44c] ;  /* 0x00011300ff051b82 */ /* 0x000e620000000800 */
[----:B------:R-:W-:Y:S01]  /*1b220*/  VIADD R2, R2, 0x3f ;  /* 0x0000003f02027836 */ /* 0x000fe20000000000 */
[----:B------:R-:W-:Y:S01]  /*1b230*/  ULDC UR4, c[0x0][0x9dc] ;  /* 0x0002770000047ab9 */ /* 0x000fe20000000800 */
[----:B------:R-:W-:Y:S02]  /*1b240*/  IMAD.MOV.U32 R4, RZ, RZ, R13 ;  /* 0x000000ffff047224 */ /* 0x000fe400078e000d */
[----:B------:R-:W-:-:S03]  /*1b250*/  IMAD.IADD R17, R6, 0x1, -R15 ;  /* 0x0000000106117824 */ /* 0x000fc600078e0a0f */
[----:B------:R-:W2:Y:S01]  /*1b260*/  @P1 LDC R7, c[0x0][0x450] ;  /* 0x00011400ff071b82 */ /* 0x000ea20000000800 */
[----:B-1----:R-:W-:-:S05]  /*1b270*/  @P1 IMAD.HI.U32 R5, R13, R5, RZ ;  /* 0x000000050d051227 */ /* 0x002fca00078e00ff */
[----:B--2---:R-:W-:Y:S02]  /*1b280*/  @P1 SHF.R.U32.HI R4, RZ, R7, R5 ;  /* 0x00000007ff041219 */ /* 0x004fe40000011605 */
[----:B------:R-:W-:-:S03]  /*1b290*/  SHF.R.S32.HI R7, RZ, 0x1f, R2 ;  /* 0x0000001fff077819 */ /* 0x000fc60000011402 */
[----:B------:R-:W-:Y:S01]  /*1b2a0*/  IMAD.IADD R6, R17, 0x1, R4 ;  /* 0x0000000111067824 */ /* 0x000fe200078e0204 */
[----:B------:R-:W-:-:S03]  /*1b2b0*/  LEA.HI R7, R7, R2, RZ, 0x6 ;  /* 0x0000000207077211 */ /* 0x000fc600078f30ff */
[----:B------:R-:W-:Y:S01]  /*1b2c0*/  VIADD R2, R6, -UR4 ;  /* 0x8000000406027c36 */ /* 0x000fe20008000000 */
[----:B------:R-:W-:-:S04]  /*1b2d0*/  SHF.R.S32.HI R7, RZ, 0x6, R7 ;  /* 0x00000006ff077819 */ /* 0x000fc80000011407 */
[----:B------:R-:W-:Y:S01]  /*1b2e0*/  VIMNMX R7, R12, R7, PT ;  /* 0x000000070c077248 */ /* 0x000fe20003fe0100 */
[----:B------:R-:W-:Y:S06]  /*1b2f0*/  @!P3 BRA `(.L_x_2894) ;  /* 0x000000000044b947 */ /* 0x000fec0003800000 */
[----:B------:R-:W-:Y:S01]  /*1b300*/  ISETP.GT.AND P0, PT, R6, -0x1, PT ;  /* 0xffffffff0600780c */ /* 0x000fe20003f04270 */
[----:B------:R-:W-:-:S12]  /*1b310*/  BSSY B0, `(.L_x_2895) ;  /* 0x000000d000007945 */ /* 0x000fd80003800000 */
        /* <DEDUP_REMOVED lines=8> */
.L_x_2896:
[----:B------:R-:W-:-:S13]  /*1b3a0*/  ISETP.NE.AND P0, PT, R3, 0x1, PT ;  /* 0x000000010300780c */ /* 0x000fda0003f05270 */
[----:B------:R-:W1:Y:S02]  /*1b3b0*/  @P0 LDC.64 R4, c[0x0][0x9e8] ;  /* 0x00027a00ff040b82 */ /* 0x000e640000000a00 */
[----:B-1----:R-:W-:-:S05]  /*1b3c0*/  @P0 IMAD.HI.U32 R4, R6, R4, RZ ;  /* 0x0000000406040227 */ /* 0x002fca00078e00ff */
[----:B------:R-:W-:-:S07]  /*1b3d0*/  @P0 SHF.R.U32.HI R6, RZ, R5, R4 ;  /* 0x00000005ff060219 */ /* 0x000fce0000011604 */
.L_x_2897:
[----:B------:R-:W-:Y:S05]  /*1b3e0*/  BSYNC B0 ;  /* 0x0000000000007941 */ /* 0x000fea0003800000 */
.L_x_2895:
[----:B------:R-:W-:-:S05]  /*1b3f0*/  IMAD R3, R6, R3, RZ ;  /* 0x0000000306037224 */ /* 0x000fca00078e02ff */
[----:B------:R-:W-:-:S07]  /*1b400*/  VIMNMX R2, R2, R3, !PT ;  /* 0x0000000302027248 */ /* 0x000fce0007fe0100 */
.L_x_2894:
[----:B------:R-:W-:Y:S01]  /*1b410*/  SHF.R.S32.HI R5, RZ, 0x1f, R2 ;  /* 0x0000001fff057819 */ /* 0x000fe20000011402 */
[----:B------:R-:W-:Y:S01]  /*1b420*/  BSSY B0, `(.L_x_2898) ;  /* 0x0000028000007945 */ /* 0x000fe20003800000 */
[----:B------:R-:W-:Y:S02]  /*1b430*/  LOP3.LUT R13, R11, 0xff, RZ, 0xc0, !PT ;  /* 0x000000ff0b0d7812 */ /* 0x000fe400078ec0ff */
[----:B------:R-:W-:Y:S01]  /*1b440*/  LEA.HI R5, R5, R2, RZ, 0x6 ;  /* 0x0000000205057211 */ /* 0x000fe200078f30ff */
[----:B------:R-:W-:Y:S01]  /*1b450*/  IMAD.MOV.U32 R2, RZ, RZ, RZ ;  /* 0x000000ffff027224 */ /* 0x000fe200078e00ff */
[----:B------:R-:W-:Y:S01]  /*1b460*/  SHF.R.U32.HI R4, RZ, 0x10, R11 ;  /* 0x00000010ff047819 */ /* 0x000fe2000001160b */
[----:B------:R1:W-:Y:S01]  /*1b470*/  STL [R1+0x50], R13 ;  /* 0x0000500d01007387 */ /* 0x0003e20000100800 */
[----:B------:R-:W-:-:S04]  /*1b480*/  SHF.R.S32.HI R5, RZ, 0x6, R5 ;  /* 0x00000006ff057819 */ /* 0x000fc80000011405 */
[----:B------:R-:W-:-:S04]  /*1b490*/  VIMNMX R5, RZ, R5, !PT ;  /* 0x00000005ff057248 */ /* 0x000fc80007fe0100 */
[----:B------:R-:W-:-:S13]  /*1b4a0*/  ISETP.GT.AND P0, PT, R7, R5, PT ;  /* 0x000000050700720c */ /* 0x000fda0003f04270 */
[----:B-1----:R-:W-:Y:S05]  /*1b4b0*/  @!P0 BRA `(.L_x_2899) ;  /* 0x0000000000788947 */ /* 0x002fea0003800000 */
[----:B------:R-:W-:Y:S01]  /*1b4c0*/  ISETP.NE.AND P0, PT, R4, RZ, PT ;  /* 0x000000ff0400720c */ /* 0x000fe20003f05270 */
[----:B------:R-:W-:-:S03]  /*1b4d0*/  ULDC UR4, c[0x0][0x9f0] ;  /* 0x00027c0000047ab9 */ /* 0x000fc60000000800 */
[----:B------:R-:W-:-:S04]  /*1b4e0*/  SEL R6, R4, UR4, P0 ;  /* 0x0000000404067c07 */ /* 0x000fc80008000000 */
[----:B------:R-:W-:Y:S02]  /*1b4f0*/  IABS R8, R6 ;  /* 0x0000000600087213 */ /* 0x000fe40000000000 */
[----:B------:R-:W-:Y:S02]  /*1b500*/  IADD3 R11, R6, -0x1, R7 ;  /* 0xffffffff060b7810 */ /* 0x000fe40007ffe007 */
[----:B------:R-:W1:Y:S03]  /*1b510*/  I2F.RP R2, R8 ;  /* 0x0000000800027306 */ /* 0x000e660000209400 */
[----:B------:R-:W-:-:S05]  /*1b520*/  IMAD.IADD R11, R11, 0x1, -R5 ;  /* 0x000000010b0b7824 */ /* 0x000fca00078e0a05 */
        /* <DEDUP_REMOVED lines=23> */
.L_x_2899:
[----:B------:R-:W-:Y:S05]  /*1b6a0*/  BSYNC B0 ;  /* 0x0000000000007941 */ /* 0x000fea0003800000 */
.L_x_2898:
[-C--:B------:R-:W-:Y:S01]  /*1b6b0*/  IMAD R5, R13, R2.reuse, R5 ;  /* 0x000000020d057224 */ /* 0x080fe200078e0205 */
[----:B------:R-:W-:Y:S04]  /*1b6c0*/  BSSY B0, `(.L_x_2900) ;  /* 0x00001b8000007945 */ /* 0x000fe80003800000 */
[C---:B------:R-:W-:Y:S01]  /*1b6d0*/  VIADDMNMX R2, R5.reuse, R2, R7, PT ;  /* 0x0000000205027246 */ /* 0x040fe20003800107 */
[----:B------:R-:W-:-:S04]  /*1b6e0*/  IMAD R5, R5, 0x40, -R9 ;  /* 0x0000004005057824 */ /* 0x000fc800078e0a09 */
[----:B------:R-:W-:Y:S01]  /*1b6f0*/  IMAD R2, R2, 0x40, -R9 ;  /* 0x0000004002027824 */ /* 0x000fe200078e0a09 */
[----:B------:R-:W-:-:S04]  /*1b700*/  VIMNMX R5, RZ, R5, !PT ;  /* 0x00000005ff057248 */ /* 0x000fc80007fe0100 */
[----:B------:R-:W-:Y:S02]  /*1b710*/  VIMNMX R2, R2, R10, PT ;  /* 0x0000000a02027248 */ /* 0x000fe40003fe0100 */
[----:B------:R-:W-:Y:S02]  /*1b720*/  SHF.R.U32.HI R3, RZ, 0x6, R5 ;  /* 0x00000006ff037819 */ /* 0x000fe40000011605 */
[----:B------:R-:W-:-:S13]  /*1b730*/  ISETP.GT.AND P0, PT, R2, R5, PT ;  /* 0x000000050200720c */ /* 0x000fda0003f04270 */
[----:B------:R-:W-:-:S05]  /*1b740*/  @P0 VIADD R2, R2, 0x3f ;  /* 0x0000003f02020836 */ /* 0x000fca0000000000 */
[----:B------:R-:W-:-:S04]  /*1b750*/  @P0 SHF.R.S32.HI R5, RZ, 0x1f, R2 ;  /* 0x0000001fff050819 */ /* 0x000fc80000011402 */
[----:B------:R-:W-:Y:S01]  /*1b760*/  @P0 LEA.HI R2, R5, R2, RZ, 0x6 ;  /* 0x0000000205020211 */ /* 0x000fe200078f30ff */
[----:B------:R-:W-:-:S03]  /*1b770*/  IMAD.MOV.U32 R5, RZ, RZ, R3 ;  /* 0x000000ffff057224 */ /* 0x000fc600078e0003 */
        /* <DEDUP_REMOVED lines=10> */
[----:B------:R1:W2:Y:S02]  /*1b820*/  SHFL.IDX PT, R14, R6, RZ, 0x1f ;  /* 0x00001fff060e7589 */ /* 0x0002a400000e0000 */
.L_x_3114:
[----:B--2---:R-:W-:Y:S02]  /*1b830*/  ISETP.NE.AND P0, PT, R14, RZ, PT ;  /* 0x000000ff0e00720c */ /* 0x004fe40003f05270 */
[----:B------:R-:W-:-:S11]  /*1b840*/  PLOP3.LUT P6, PT, PT, PT, PT, 0x8, 0x0 ;  /* 0x000000000000781c */ /* 0x000fd60003fce170 */
[----:B------:R-:W-:Y:S05]  /*1b850*/  @P0 BRA `(.L_x_2903) ;  /* 0x00000000000c0947 */ /* 0x000fea0003800000 */
[----:B------:R-:W-:-:S03]  /*1b860*/  UMOV UR4, 0xffffffff ;  /* 0xffffffff00047882 */ /* 0x000fc60000000000 */
[----:B------:R-:W-:Y:S05]  /*1b870*/  BRA.DIV UR4, `(.L_x_2904) ;  /* 0x0000008e04987947 */ /* 0x000fea000b800000 */
[----:B------:R-:W-:-:S13]  /*1b880*/  ELECT P6, URZ, PT ;  /* 0x00000000003f782f */ /* 0x000fda00038c0000 */
.L_x_2903:
[----:B-1----:R-:W2:Y:S01]  /*1b890*/  LDL R6, [R1+0x54] ;  /* 0x0000540001067983 */ /* 0x002ea20000100800 */
[----:B------:R-:W-:Y:S01]  /*1b8a0*/  BSSY B1, `(.L_x_2905) ;  /* 0x0000008000017945 */ /* 0x000fe20003800000 */
[----:B--2---:R-:W-:-:S05]  /*1b8b0*/  VIADD R6, R6, 0x1 ;  /* 0x0000000106067836 */ /* 0x004fca0000000000 */
[----:B------:R-:W-:-:S04]  /*1b8c0*/  LEA.HI R7, R6, R6, RZ, 0x1 ;  /* 0x0000000606077211 */ /* 0x000fc800078f08ff */
[----:B------:R-:W-:-:S05]  /*1b8d0*/  LOP3.LUT R7, R7, 0xfffffffe, RZ, 0xc0, !PT ;  /* 0xfffffffe07077812 */ /* 0x000fca00078ec0ff */
[----:B------:R-:W-:-:S05]  /*1b8e0*/  IMAD.IADD R6, R6, 0x1, -R7 ;  /* 0x0000000106067824 */ /* 0x000fca00078e0a07 */
[----:B------:R-:W-:-:S04]  /*1b8f0*/  SHF.L.U32 R6, R6, 0x1f, RZ ;  /* 0x0000001f06067819 */ /* 0x000fc800000006ff */
[----:B------:R-:W1:Y:S02]  /*1b900*/  SYNCS.PHASECHK.TRANS64.TRYWAIT P0, [R18+URZ+0x28c20], R6 ;  /* 0x028c2006120075a7 */ /* 0x000e64000800017f */
[----:B-1----:R-:W-:Y:S05]  /*1b910*/  @!P0 BRA `(.L_x_2906) ;  /* 0x0000008c00908947 */ /* 0x002fea0003800000 */
.L_x_3117:
[----:B------:R-:W-:Y:S05]  /*1b920*/  BSYNC B1 ;  /* 0x0000000000017941 */ /* 0x000fea0003800000 */
.L_x_2905:
[----:B------:R-:W-:Y:S04]  /*1b930*/  BSSY B1, `(.L_x_2907) ;  /* 0x00000bb000017945 */ /* 0x000fe80003800000 */
[----:B------:R-:W-:Y:S05]  /*1b940*/  @!P6 BRA `(.L_x_2908) ;  /* 0x0000000800e4e947 */ /* 0x000fea0003800000 */
[----:B------:R-:W2:Y:S04]  /*1b950*/  LDL R7, [R1+0x10] ;  /* 0x0000100001077983 */ /* 0x000ea80000100800 */
[----:B------:R-:W3:Y:S01]  /*1b960*/  LDL R9, [R1+0x18] ;  /* 0x0000180001097983 */ /* 0x000ee20000100800 */
[----:B------:R-:W-:Y:S01]  /*1b970*/  BSSY B2, `(.L_x_2909) ;  /* 0x0000008000027945 */ /* 0x000fe20003800000 */
[----:B------:R-:W4:Y:S02]  /*1b980*/  S2R R8, SR_TID.X ;  /* 0x0000000000087919 */ /* 0x000f240000002100 */
[----:B----4-:R-:W-:-:S04]  /*1b990*/  LOP3.LUT R8, R8, 0x7f, RZ, 0xc0, !PT ;  /* 0x0000007f08087812 */ /* 0x010fc800078ec0ff */
[----:B------:R-:W-:Y:S01]  /*1b9a0*/  ISETP.NE.AND P1, PT, R8, RZ, PT ;  /* 0x000000ff0800720c */ /* 0x000fe20003f25270 */
[----:B--2---:R-:W-:Y:S01]  /*1b9b0*/  IMAD R7, R7, 0x8, R18 ;  /* 0x0000000807077824 */ /* 0x004fe200078e0212 */
[----:B---3--:R-:W-:-:S04]  /*1b9c0*/  SHF.L.U32 R10, R9, 0x1f, RZ ;  /* 0x0000001f090a7819 */ /* 0x008fc800000006ff */
[----:B------:R-:W2:Y:S02]  /*1b9d0*/  SYNCS.PHASECHK.TRANS64.TRYWAIT P0, [R7+URZ+0x28ca0], R10 ;  /* 0x028ca00a070075a7 */ /* 0x000ea4000800017f */
[----:B--2---:R-:W-:Y:S05]  /*1b9e0*/  @!P0 BRA `(.L_x_2910) ;  /* 0x0000008c00708947 */ /* 0x004fea0003800000 */
.L_x_3118:
[----:B------:R-:W-:Y:S05]  /*1b9f0*/  BSYNC B2 ;  /* 0x0000000000027941 */ /* 0x000fea0003800000 */
.L_x_2909:
[----:B------:R-:W-:Y:S04]  /*1ba00*/  BSSY B2, `(.L_x_2911) ;  /* 0x0000009000027945 */ /* 0x000fe80003800000 */
[----:B------:R-:W-:Y:S05]  /*1ba10*/  @P1 BRA `(.L_x_2912) ;  /* 0x00000000001c1947 */ /* 0x000fea0003800000 */
[----:B------:R-:W3:Y:S01]  /*1ba20*/  S2R R8, SR_TID.X ;  /* 0x0000000000087919 */ /* 0x000ee20000002100 */
[----:B-1----:R-:W-:-:S04]  /*1ba30*/  IMAD.MOV.U32 R6, RZ, RZ, 0x2000 ;  /* 0x00002000ff067424 */ /* 0x002fc800078e00ff */
[----:B------:R4:W-:Y:S01]  /*1ba40*/  SYNCS.ARRIVE.TRANS64 RZ, [R7+URZ+0x28c90], R6 ;  /* 0x028c900607ff79a7 */ /* 0x0009e2000800003f */
[----:B---3--:R-:W-:-:S04]  /*1ba50*/  LOP3.LUT R8, R8, 0x1f, RZ, 0xc0, !PT ;  /* 0x0000001f08087812 */ /* 0x008fc800078ec0ff */
[----:B------:R-:W-:-:S13]  /*1ba60*/  ISETP.NE.AND P0, PT, R8, RZ, PT ;  /* 0x000000ff0800720c */ /* 0x000fda0003f05270 */
[----:B----4-:R-:W-:Y:S05]  /*1ba70*/  @!P0 BRA `(.L_x_2912) ;  /* 0x0000000000048947 */ /* 0x010fea0003800000 */
[----:B------:R-:W-:Y:S01]  /*1ba80*/  BPT.TRAP 0x1 ;  /* 0x000000040000795c */ /* 0x000fe20000300000 */
.L_x_2912:
[----:B------:R-:W-:Y:S05]  /*1ba90*/  BSYNC B2 ;  /* 0x0000000000027941 */ /* 0x000fea0003800000 */
.L_x_2911:
[----:B------:R-:W3:Y:S01]  /*1baa0*/  LDL R8, [R1+0x10] ;  /* 0x0000100001087983 */ /* 0x000ee20000100800 */
[----:B------:R-:W-:Y:S01]  /*1bab0*/  IMAD.MOV.U32 R12, RZ, RZ, RZ ;  /* 0x000000ffff0c7224 */ /* 0x000fe200078e00ff */
[----:B------:R-:W-:Y:S01]  /*1bac0*/  UIADD3 UR4, UP0, UR40, 0x570, URZ ;  /* 0x0000057028047890 */ /* 0x000fe2000ff1e03f */
[----:B-1----:R-:W-:Y:S01]  /*1bad0*/  IMAD R6, R5, 0x40, R0 ;  /* 0x0000004005067824 */ /* 0x002fe200078e0200 */
[----:B------:R-:W-:Y:S01]  /*1bae0*/  PLOP3.LUT P0, PT, PT, PT, PT, 0x80, 0x0 ;  /* 0x000000000000781c */ /* 0x000fe20003f0f070 */
[----:B------:R-:W-:Y:S01]  /*1baf0*/  VIADD R9, R7, 0x28c90 ;  /* 0x00028c9007097836 */ /* 0x000fe20000000000 */
[----:B------:R-:W-:Y:S01]  /*1bb00*/  R2UR UR10, R12 ;  /* 0x000000000c0a72ca */ /* 0x000fe200000e0000 */
[----:B------:R-:W-:Y:S01]  /*1bb10*/  VIADD R6, R6, 0xffffffc0 ;  /* 0xffffffc006067836 */ /* 0x000fe20000000000 */
[----:B------:R-:W-:Y:S01]  /*1bb20*/  UIADD3.X UR5, URZ, UR41, URZ, UP0, !UPT ;  /* 0x000000293f057290 */ /* 0x000fe200087fe43f */
[----:B------:R-:W-:Y:S01]  /*1bb30*/  UMOV UR6, 0x0 ;  /* 0x0000000000067882 */ /* 0x000fe20000000000 */
[----:B------:R-:W-:Y:S01]  /*1bb40*/  UMOV UR7, 0x12f00000 ;  /* 0x12f0000000077882 */ /* 0x000fe20000000000 */
[----:B---3--:R-:W-:-:S04]  /*1bb50*/  IMAD R8, R8, 0x2000, R18 ;  /* 0x0000200008087824 */ /* 0x008fc800078e0212 */
[----:B------:R-:W-:-:S07]  /*1bb60*/  VIADD R8, R8, 0x22400 ;  /* 0x0002240008087836 */ /* 0x000fce0000000000 */
.L_x_2913:
        /* <DEDUP_REMOVED lines=13> */
.L_x_3119:
[----:B------:R-:W-:Y:S05]  /*1bc40*/  BSYNC B2 ;  /* 0x0000000000027941 */ /* 0x000fea0003800000 */
.L_x_2914:
[----:B------:R-:W-:Y:S01]  /*1bc50*/  BSSY B2, `(.L_x_2916) ;  /* 0x000000b000027945 */ /* 0x000fe20003800000 */
[----:B-12---:R-:W-:Y:S02]  /*1bc60*/  IMAD.MOV.U32 R10, RZ, RZ, 0x0 ;  /* 0x00000000ff0a7424 */ /* 0x006fe400078e00ff */
[----:B------:R-:W-:Y:S01]  /*1bc70*/  IMAD.MOV.U32 R11, RZ, RZ, 0x12f00000 ;  /* 0x12f00000ff0b7424 */ /* 0x000fe200078e00ff */
[----:B------:R-:W-:Y:S06]  /*1bc80*/  @P1 BRA `(.L_x_2917) ;  /* 0x00000000001c1947 */ /* 0x000fec0003800000 */
[----:B------:R-:W1:Y:S01]  /*1bc90*/  S2R R9, SR_TID.X ;  /* 0x0000000000097919 */ /* 0x000e620000002100 */
[----:B------:R-:W-:-:S04]  /*1bca0*/  IMAD.MOV.U32 R8, RZ, RZ, 0x10000 ;  /* 0x00010000ff087424 */ /* 0x000fc800078e00ff */
[----:B------:R2:W-:Y:S01]  /*1bcb0*/  SYNCS.ARRIVE.TRANS64 RZ, [R7+URZ+0x28cb0], R8 ;  /* 0x028cb00807ff79a7 */ /* 0x0005e2000800003f */
[----:B-1----:R-:W-:-:S04]  /*1bcc0*/  LOP3.LUT R9, R9, 0x1f, RZ, 0xc0, !PT ;  /* 0x0000001f09097812 */ /* 0x002fc800078ec0ff */
[----:B------:R-:W-:-:S13]  /*1bcd0*/  ISETP.NE.AND P0, PT, R9, RZ, PT ;  /* 0x000000ff0900720c */ /* 0x000fda0003f05270 */
[----:B--2---:R-:W-:Y:S05]  /*1bce0*/  @!P0 BRA `(.L_x_2917) ;  /* 0x0000000000048947 */ /* 0x004fea0003800000 */
[----:B------:R-:W-:Y:S01]  /*1bcf0*/  BPT.TRAP 0x1 ;  /* 0x000000040000795c */ /* 0x000fe20000300000 */
.L_x_2917:
[----:B------:R-:W-:Y:S05]  /*1bd00*/  BSYNC B2 ;  /* 0x0000000000027941 */ /* 0x000fea0003800000 */
.L_x_2916:
        /* <DEDUP_REMOVED lines=10> */
.L_x_2918:
        /* <DEDUP_REMOVED lines=10> */
[----:B------:R-:W-:Y:S01]  /*1be50*/  R2UR UR6, R10 ;  /* 0x000000000a0672ca */ /* 0x000fe200000e0000 */
[----:B------:R-:W-:Y:S01]  /*1be60*/  VIADD R9, R8, 0x2400 ;  /* 0x0000240008097836 */ /* 0x000fe20000000000 */
[----:B------:R-:W-:Y:S01]  /*1be70*/  R2UR UR7, R11 ;  /* 0x000000000b0772ca */ /* 0x000fe200000e0000 */
[----:B------:R-:W-:Y:S01]  /*1be80*/  UMOV UR10, 0x40 ;  /* 0x00000040000a7882 */ /* 0x000fe20000000000 */
[----:B------:R-:W-:-:S13]  /*1be90*/  PLOP3.LUT P0, PT, PT, PT, PT, 0x80, 0x0 ;  /* 0x000000000000781c */ /* 0x000fda0003f0f070 */
.L_x_2919:
        /* <DEDUP_REMOVED lines=15> */
.L_x_2920:
        /* <DEDUP_REMOVED lines=15> */
.L_x_2921:
        /* <DEDUP_REMOVED lines=15> */
.L_x_2922:
        /* <DEDUP_REMOVED lines=15> */
.L_x_2923:
        /* <DEDUP_REMOVED lines=15> */
.L_x_2924:
        /* <DEDUP_REMOVED lines=15> */
.L_x_2925:
        /* <DEDUP_REMOVED lines=10> */
.L_x_2908:
[----:B------:R-:W-:Y:S05]  /*1c4e0*/  BSYNC B1 ;  /* 0x0000000000017941 */ /* 0x000fea0003800000 */
.L_x_2907:
[----:B------:R-:W1:Y:S04]  /*1c4f0*/  LDL.LU R10, [R1+0x10] ;  /* 0x00001000010a7983 */ /* 0x000e680000300800 */
[----:B------:R-:W2:Y:S01]  /*1c500*/  LDL.LU R9, [R1+0x18] ;  /* 0x0000180001097983 */ /* 0x000ea20000300800 */
[----:B------:R-:W-:Y:S01]  /*1c510*/  VIADD R5, R5, 0xfffffffe ;  /* 0xfffffffe05057836 */ /* 0x000fe20000000000 */
[----:B------:R-:W-:-:S04]  /*1c520*/  PLOP3.LUT P0, PT, PT, PT, PT, 0x8, 0x0 ;  /* 0x000000000000781c */ /* 0x000fc80003f0e170 */
[----:B------:R-:W-:Y:S01]  /*1c530*/  ISETP.GE.AND P2, PT, R5, R3, PT ;  /* 0x000000030500720c */ /* 0x000fe20003f46270 */
[----:B-1----:R-:W-:-:S05]  /*1c540*/  VIADD R6, R10, 0x1 ;  /* 0x000000010a067836 */ /* 0x002fca0000000000 */
[----:B------:R-:W-:-:S04]  /*1c550*/  ISETP.NE.AND P1, PT, R6, 0x2, PT ;  /* 0x000000020600780c */ /* 0x000fc80003f25270 */
[----:B------:R-:W-:Y:S02]  /*1c560*/  SEL R7, RZ, 0x1, P1 ;  /* 0x00000001ff077807 */ /* 0x000fe40000800000 */
[----:B------:R-:W-:Y:S02]  /*1c570*/  SEL R6, R6, RZ, P1 ;  /* 0x000000ff06067207 */ /* 0x000fe40000800000 */
[----:B--2---:R-:W-:-:S03]  /*1c580*/  LOP3.LUT R9, R9, R7, RZ, 0x3c, !PT ;  /* 0x0000000709097212 */ /* 0x004fc600078e3cff */
[----:B------:R1:W-:Y:S04]  /*1c590*/  STL [R1+0x10], R6 ;  /* 0x0000100601007387 */ /* 0x0003e80000100800 */
[----:B------:R1:W-:Y:S01]  /*1c5a0*/  STL [R1+0x18], R9 ;  /* 0x0000180901007387 */ /* 0x0003e20000100800 */
[----:B------:R-:W-:Y:S05]  /*1c5b0*/  @!P2 BRA `(.L_x_2901) ;  /* 0x0000000c0020a947 */ /* 0x000fea0003800000 */
.L_x_2945:
[----:B------:R-:W-:Y:S05]  /*1c5c0*/  YIELD ;  /* 0x0000000000007946 */ /* 0x000fea0003800000 */
[----:B------:R-:W-:Y:S04]  /*1c5d0*/  BSSY B1, `(.L_x_2926) ;  /* 0x00000ba000017945 */ /* 0x000fe80003800000 */
[----:B--2---:R-:W-:Y:S05]  /*1c5e0*/  @!P6 BRA `(.L_x_2927) ;  /* 0x0000000800e0e947 */ /* 0x004fea0003800000 */
[----:B-1----:R-:W2:Y:S04]  /*1c5f0*/  LDL R6, [R1+0x10] ;  /* 0x0000100001067983 */ /* 0x002ea80000100800 */
        /* <DEDUP_REMOVED lines=9> */
.L_x_3120:
[----:B------:R-:W-:Y:S05]  /*1c690*/  BSYNC B2 ;  /* 0x0000000000027941 */ /* 0x000fea0003800000 */
.L_x_2928:
        /* <DEDUP_REMOVED lines=9> */
.L_x_2931:
[----:B------:R-:W-:Y:S05]  /*1c730*/  BSYNC B2 ;  /* 0x0000000000027941 */ /* 0x000fea0003800000 */
.L_x_2930:
        /* <DEDUP_REMOVED lines=12> */
.L_x_2932:
        /* <DEDUP_REMOVED lines=13> */
.L_x_3121:
[----:B------:R-:W-:Y:S05]  /*1c8d0*/  BSYNC B2 ;  /* 0x0000000000027941 */ /* 0x000fea0003800000 */
.L_x_2933:
[----:B------:R-:W-:Y:S01]  /*1c8e0*/  BSSY B2, `(.L_x_2935) ;  /* 0x000000b000027945 */ /* 0x000fe20003800000 */
[----:B------:R-:W-:Y:S02]  /*1c8f0*/  IMAD.MOV.U32 R10, RZ, RZ, 0x0 ;  /* 0x00000000ff0a7424 */ /* 0x000fe400078e00ff */
[----:B------:R-:W-:Y:S01]  /*1c900*/  IMAD.MOV.U32 R11, RZ, RZ, 0x12f00000 ;  /* 0x12f00000ff0b7424 */ /* 0x000fe200078e00ff */
[----:B------:R-:W-:Y:S06]  /*1c910*/  @P2 BRA `(.L_x_2936) ;  /* 0x00000000001c2947 */ /* 0x000fec0003800000 */
[----:B------:R-:W3:Y:S01]  /*1c920*/  S2R R8, SR_TID.X ;  /* 0x0000000000087919 */ /* 0x000ee20000002100 */
[----:B-12---:R-:W-:-:S04]  /*1c930*/  IMAD.MOV.U32 R7, RZ, RZ, 0x10000 ;  /* 0x00010000ff077424 */ /* 0x006fc800078e00ff */
[----:B------:R4:W-:Y:S01]  /*1c940*/  SYNCS.ARRIVE.TRANS64 RZ, [R6+URZ+0x28cb0], R7 ;  /* 0x028cb00706ff79a7 */ /* 0x0009e2000800003f */
[----:B---3--:R-:W-:-:S04]  /*1c950*/  LOP3.LUT R8, R8, 0x1f, RZ, 0xc0, !PT ;  /* 0x0000001f08087812 */ /* 0x008fc800078ec0ff */
[----:B------:R-:W-:-:S13]  /*1c960*/  ISETP.NE.AND P1, PT, R8, RZ, PT ;  /* 0x000000ff0800720c */ /* 0x000fda0003f25270 */
[----:B----4-:R-:W-:Y:S05]  /*1c970*/  @!P1 BRA `(.L_x_2936) ;  /* 0x0000000000049947 */ /* 0x010fea0003800000 */
[----:B------:R-:W-:Y:S01]  /*1c980*/  BPT.TRAP 0x1 ;  /* 0x000000040000795c */ /* 0x000fe20000300000 */
.L_x_2936:
[----:B------:R-:W-:Y:S05]  /*1c990*/  BSYNC B2 ;  /* 0x0000000000027941 */ /* 0x000fea0003800000 */
.L_x_2935:
        /* <DEDUP_REMOVED lines=10> */
.L_x_2937:
        /* <DEDUP_REMOVED lines=15> */
.L_x_2938:
        /* <DEDUP_REMOVED lines=15> */
.L_x_2939:
        /* <DEDUP_REMOVED lines=15> */
.L_x_2940:
        /* <DEDUP_REMOVED lines=15> */
.L_x_2941:
        /* <DEDUP_REMOVED lines=15> */
.L_x_2942:
        /* <DEDUP_REMOVED lines=15> */
.L_x_2943:
        /* <DEDUP_REMOVED lines=15> */
.L_x_2944:
        /* <DEDUP_REMOVED lines=10> */
.L_x_2927:
[----:B------:R-:W-:Y:S05]  /*1d170*/  BSYNC B1 ;  /* 0x0000000000017941 */ /* 0x000fea0003800000 */
.L_x_2926:
[----:B------:R-:W1:Y:S04]  /*1d180*/  LDL.LU R10, [R1+0x10] ;  /* 0x00001000010a7983 */ /* 0x000e680000300800 */
[----:B------:R-:W2:Y:S01]  /*1d190*/  LDL.LU R8, [R1+0x18] ;  /* 0x0000180001087983 */ /* 0x000ea20000300800 */
[C---:B------:R-:W-:Y:S01]  /*1d1a0*/  ISETP.GT.AND P2, PT, R5.reuse, R3, PT ;  /* 0x000000030500720c */ /* 0x040fe20003f44270 */
[----:B------:R-:W-:Y:S02]  /*1d1b0*/  VIADD R5, R5, 0xffffffff ;  /* 0xffffffff05057836 */ /* 0x000fe40000000000 */
[----:B-1----:R-:W-:-:S05]  /*1d1c0*/  VIADD R6, R10, 0x1 ;  /* 0x000000010a067836 */ /* 0x002fca0000000000 */
[----:B------:R-:W-:-:S04]  /*1d1d0*/  ISETP.NE.AND P1, PT, R6, 0x2, PT ;  /* 0x000000020600780c */ /* 0x000fc80003f25270 */
[----:B------:R-:W-:Y:S02]  /*1d1e0*/  SEL R7, RZ, 0x1, P1 ;  /* 0x00000001ff077807 */ /* 0x000fe40000800000 */
[----:B------:R-:W-:Y:S02]  /*1d1f0*/  SEL R6, R6, RZ, P1 ;  /* 0x000000ff06067207 */ /* 0x000fe40000800000 */
[----:B--2---:R-:W-:-:S05]  /*1d200*/  LOP3.LUT R8, R8, R7, RZ, 0x3c, !PT ;  /* 0x0000000708087212 */ /* 0x004fca00078e3cff */
[----:B------:R2:W-:Y:S04]  /*1d210*/  STL [R1+0x18], R8 ;  /* 0x0000180801007387 */ /* 0x0005e80000100800 */
[----:B------:R2:W-:Y:S01]  /*1d220*/  STL [R1+0x10], R6 ;  /* 0x0000100601007387 */ /* 0x0005e20000100800 */
[----:B------:R-:W-:Y:S05]  /*1d230*/  @P2 BRA `(.L_x_2945) ;  /* 0xfffffff000e02947 */ /* 0x000fea000383ffff */
.L_x_2901:
[----:B------:R-:W-:Y:S05]  /*1d240*/  BSYNC B0 ;  /* 0x0000000000007941 */ /* 0x000fea0003800000 */
.L_x_2900:
[----:B--2---:R-:W2:Y:S01]  /*1d250*/  LDL R8, [R1+0x28] ;  /* 0x0000280001087983 */ /* 0x004ea20000100800 */
[----:B------:R-:W3:Y:S01]  /*1d260*/  LDC R0, c[0x0][0x448] ;  /* 0x00011200ff007b82 */ /* 0x000ee20000000800 */
[----:B------:R-:W-:Y:S07]  /*1d270*/  @!P0 WARPSYNC.ALL ;  /* 0x0000000000008948 */ /* 0x000fee0003800000 */
[----:B------:R-:W-:Y:S01]  /*1d280*/  @!P0 BAR.SYNC.DEFER_BLOCKING 0xc, 0x180 ;  /* 0x0306000000008b1d */ /* 0x000fe20000010000 */
[----:B---3--:R-:W-:-:S13]  /*1d290*/  ISETP.NE.AND P1, PT, R0, 0x1, PT ;  /* 0x000000010000780c */ /* 0x008fda0003f25270 */
[----:B------:R-:W3:Y:S08]  /*1d2a0*/  @P1 LDC R0, c[0x0][0x44c] ;  /* 0x00011300ff001b82 */ /* 0x000ef00000000800 */
[----:B------:R-:W4:Y:S01]  /*1d2b0*/  @P1 LDC R3, c[0x0][0x450] ;  /* 0x00011400ff031b82 */ /* 0x000f220000000800 */
[----:B--2---:R-:W-:-:S04]  /*1d2c0*/  VIADD R2, R8, 0x3f ;  /* 0x0000003f08027836 */ /* 0x004fc80000000000 */
[----:B---3--:R-:W-:-:S05]  /*1d2d0*/  @P1 IMAD.HI.U32 R0, R2, R0, RZ ;  /* 0x0000000002001227 */ /* 0x008fca00078e00ff */
[----:B----4-:R-:W-:-:S05]  /*1d2e0*/  @P1 SHF.R.U32.HI R2, RZ, R3, R0 ;  /* 0x00000003ff021219 */ /* 0x010fca0000011600 */
[----:B------:R-:W-:Y:S02]  /*1d2f0*/  IMAD.IADD R0, R20, 0x1, R2 ;  /* 0x0000000114007824 */ /* 0x000fe400078e0202 */
[----:B------:R-:W2:Y:S02]  /*1d300*/  LDC.64 R2, c[0x0][0x9e0] ;  /* 0x00027800ff027b82 */ /* 0x000ea40000000a00 */
[----:B--2---:R-:W-:Y:S01]  /*1d310*/  ISETP.GE.AND P2, PT, R3, 0x1, PT ;  /* 0x000000010300780c */ /* 0x004fe20003f46270 */
[----:B------:R-:W-:-:S12]  /*1d320*/  IMAD.IADD R2, R0, 0x1, R2 ;  /* 0x0000000100027824 */ /* 0x000fd800078e0202 */
[----:B------:R-:W-:Y:S05]  /*1d330*/  @!P2 BRA `(.L_x_2946) ;  /* 0x000000000048a947 */ /* 0x000fea0003800000 */
[C---:B------:R-:W-:Y:S01]  /*1d340*/  ISETP.GT.AND P0, PT, R0.reuse, RZ, PT ;  /* 0x000000ff0000720c */ /* 0x040fe20003f04270 */
[----:B------:R-:W-:Y:S01]  /*1d350*/  BSSY B0, `(.L_x_2947) ;  /* 0x000000e000007945 */ /* 0x000fe20003800000 */
[----:B------:R-:W-:-:S11]  /*1d360*/  VIADD R5, R0, 0xffffffff ;  /* 0xffffffff00057836 */ /* 0x000fd60000000000 */
[----:B------:R-:W-:Y:S05]  /*1d370*/  @P0 BRA `(.L_x_2948) ;  /* 0x00000000001c0947 */ /* 0x000fea0003800000 */
[----:B------:R-:W-:Y:S01]  /*1d380*/  ISETP.NE.AND P0, PT, R3, 0x1, PT ;  /* 0x000000010300780c */ /* 0x000fe20003f05270 */
[----:B------:R-:W-:-:S12]  /*1d390*/  IMAD.MOV R0, RZ, RZ, -R0 ;  /* 0x000000ffff007224 */ /* 0x000fd800078e0a00 */
[----:B-1----:R-:W1:Y:S02]  /*1d3a0*/  @P0 LDC.64 R6, c[0x0][0x9e8] ;  /* 0x00027a00ff060b82 */ /* 0x002e640000000a00 */
[----:B-1----:R-:W-:-:S05]  /*1d3b0*/  @P0 IMAD.HI.U32 R6, R0, R6, RZ ;  /* 0x0000000600060227 */ /* 0x002fca00078e00ff */
[----:B------:R-:W-:-:S04]  /*1d3c0*/  @P0 SHF.R.U32.HI R0, RZ, R7, R6 ;  /* 0x00000007ff000219 */ /* 0x000fc80000011606 */
[----:B------:R-:W-:Y:S01]  /*1d3d0*/  LOP3.LUT R5, RZ, R0, RZ, 0x33, !PT ;  /* 0x00000000ff057212 */ /* 0x000fe200078e33ff */
[----:B------:R-:W-:Y:S06]  /*1d3e0*/  BRA `(.L_x_2949) ;  /* 0x0000000000107947 */ /* 0x000fec0003800000 */
.L_x_2948:
[----:B------:R-:W-:-:S13]  /*1d3f0*/  ISETP.NE.AND P0, PT, R3, 0x1, PT ;  /* 0x000000010300780c */ /* 0x000fda0003f05270 */
[----:B-1----:R-:W1:Y:S02]  /*1d400*/  @P0 LDC.64 R6, c[0x0][0x9e8] ;  /* 0x00027a00ff060b82 */ /* 0x002e640000000a00 */
[----:B-1----:R-:W-:-:S05]  /*1d410*/  @P0 IMAD.HI.U32 R6, R5, R6, RZ ;  /* 0x0000000605060227 */ /* 0x002fca00078e00ff */
[----:B------:R-:W-:-:S07]  /*1d420*/  @P0 SHF.R.U32.HI R5, RZ, R7, R6 ;  /* 0x00000007ff050219 */ /* 0x000fce0000011606 */
.L_x_2949:
[----:B------:R-:W-:Y:S05]  /*1d430*/  BSYNC B0 ;  /* 0x0000000000007941 */ /* 0x000fea0003800000 */
.L_x_2947:
[----:B------:R-:W-:-:S05]  /*1d440*/  IMAD R5, R5, R3, R3 ;  /* 0x0000000305057224 */ /* 0x000fca00078e0203 */
[----:B------:R-:W-:-:S07]  /*1d450*/  VIMNMX R2, R2, R5, PT ;  /* 0x0000000502027248 */ /* 0x000fce0003fe0100 */
.L_x_2946:
[----:B------:R-:W2:Y:S01]  /*1d460*/  LDL R7, [R1+0x5c] ;  /* 0x00005c0001077983 */ /* 0x000ea20000100800 */
[----:B------:R-:W3:Y:S01]  /*1d470*/  @P1 LDC R5, c[0x0][0x44c] ;  /* 0x00011300ff051b82 */ /* 0x000ee20000000800 */
[----:B------:R-:W-:Y:S01]  /*1d480*/  IMAD.MOV.U32 R0, RZ, RZ, R8 ;  /* 0x000000ffff007224 */ /* 0x000fe200078e0008 */
[----:B------:R-:W-:-:S06]  /*1d490*/  ULDC UR4, c[0x0][0x9dc] ;  /* 0x0002770000047ab9 */ /* 0x000fcc0000000800 */
[----:B-1----:R-:W1:Y:S01]  /*1d4a0*/  @P1 LDC R6, c[0x0][0x450] ;  /* 0x00011400ff061b82 */ /* 0x002e620000000800 */
[----:B---3--:R-:W-:-:S05]  /*1d4b0*/  @P1 IMAD.HI.U32 R5, R8, R5, RZ ;  /* 0x0000000508051227 */ /* 0x008fca00078e00ff */
[----:B-1----:R-:W-:Y:S01]  /*1d4c0*/  @P1 SHF.R.U32.HI R0, RZ, R6, R5 ;  /* 0x00000006ff001219 */ /* 0x002fe20000011605 */
[----:B------:R-:W-:-:S04]  /*1d4d0*/  VIADD R5, R2, 0x3f ;  /* 0x0000003f02057836 */ /* 0x000fc80000000000 */
[----:B------:R-:W-:Y:S01]  /*1d4e0*/  IMAD.IADD R2, R17, 0x1, R0 ;  /* 0x0000000111027824 */ /* 0x000fe200078e0200 */
[----:B------:R-:W-:-:S04]  /*1d4f0*/  SHF.R.S32.HI R0, RZ, 0x1f, R5 ;  /* 0x0000001fff007819 */ /* 0x000fc80000011405 */
[----:B------:R-:W-:-:S04]  /*1d500*/  LEA.HI R0, R0, R5, RZ, 0x6 ;  /* 0x0000000500007211 */ /* 0x000fc800078f30ff */
[----:B------:R-:W-:Y:S01]  /*1d510*/  SHF.R.S32.HI R8, RZ, 0x6, R0 ;  /* 0x00000006ff087819 */ /* 0x000fe20000011400 */
[----:B------:R-:W-:-:S04]  /*1d520*/  VIADD R0, R2, -UR4 ;  /* 0x8000000402007c36 */ /* 0x000fc80008000000 */
[----:B------:R1:W-:Y:S01]  /*1d530*/  STL [R1+0x58], R8 ;  /* 0x0000580801007387 */ /* 0x0003e20000100800 */
[----:B--2---:R-:W-:Y:S01]  /*1d540*/  VIMNMX R5, R7, R8, PT ;  /* 0x0000000807057248 */ /* 0x004fe20003fe0100 */
[----:B-1----:R-:W-:Y:S06]  /*1d550*/  @!P2 BRA `(.L_x_2950) ;  /* 0x000000000044a947 */ /* 0x002fec0003800000 */
        /* <DEDUP_REMOVED lines=10> */
.L_x_2952:
[----:B------:R-:W-:-:S13]  /*1d600*/  ISETP.NE.AND P0, PT, R3, 0x1, PT ;  /* 0x000000010300780c */ /* 0x000fda0003f05270 */
[----:B------:R-:W1:Y:S02]  /*1d610*/  @P0 LDC.64 R6, c[0x0][0x9e8] ;  /* 0x00027a00ff060b82 */ /* 0x000e640000000a00 */
[----:B-1----:R-:W-:-:S05]  /*1d620*/  @P0 IMAD.HI.U32 R6, R2, R6, RZ ;  /* 0x0000000602060227 */ /* 0x002fca00078e00ff */
[----:B------:R-:W-:-:S07]  /*1d630*/  @P0 SHF.R.U32.HI R2, RZ, R7, R6 ;  /* 0x00000007ff020219 */ /* 0x000fce0000011606 */
.L_x_2953:
[----:B------:R-:W-:Y:S05]  /*1d640*/  BSYNC B0 ;  /* 0x0000000000007941 */ /* 0x000fea0003800000 */
.L_x_2951:
[----:B------:R-:W-:-:S05]  /*1d650*/  IMAD R2, R2, R3, RZ ;  /* 0x0000000302027224 */ /* 0x000fca00078e02ff */
[----:B------:R-:W-:-:S07]  /*1d660*/  VIMNMX R0, R0, R2, !PT ;  /* 0x0000000200007248 */ /* 0x000fce0007fe0100 */
.L_x_2950:
[----:B------:R-:W-:Y:S01]  /*1d670*/  SHF.R.S32.HI R2, RZ, 0x1f, R0 ;  /* 0x0000001fff027819 */ /* 0x000fe20000011400 */
[----:B------:R-:W-:Y:S01]  /*1d680*/  BSSY B0, `(.L_x_2954) ;  /* 0x0000025000007945 */ /* 0x000fe20003800000 */
[----:B------:R-:W-:Y:S02]  /*1d690*/  ISETP.NE.AND P1, PT, R4, RZ, PT ;  /* 0x000000ff0400720c */ /* 0x000fe40003f25270 */
[----:B------:R-:W-:-:S04]  /*1d6a0*/  LEA.HI R2, R2, R0, RZ, 0x6 ;  /* 0x0000000002027211 */ /* 0x000fc800078f30ff */
[----:B------:R-:W-:-:S04]  /*1d6b0*/  SHF.R.S32.HI R2, RZ, 0x6, R2 ;  /* 0x00000006ff027819 */ /* 0x000fc80000011402 */
[----:B------:R-:W-:-:S03]  /*1d6c0*/  VIMNMX R8, RZ, R2, !PT ;  /* 0x00000002ff087248 */ /* 0x000fc60007fe0100 */
[----:B------:R-:W1:Y:S01]  /*1d6d0*/  @!P1 LDC R4, c[0x0][0x9f0] ;  /* 0x00027c00ff049b82 */ /* 0x000e620000000800 */
[----:B------:R-:W-:Y:S01]  /*1d6e0*/  ISETP.GT.AND P0, PT, R5, R8, PT ;  /* 0x000000080500720c */ /* 0x000fe20003f04270 */
[----:B------:R2:W-:Y:S04]  /*1d6f0*/  STL [R1+0x34], R8 ;  /* 0x0000340801007387 */ /* 0x0005e80000100800 */
[----:B------:R2:W-:Y:S08]  /*1d700*/  STL [R1+0x3c], RZ ;  /* 0x00003cff01007387 */ /* 0x0005f00000100800 */
[----:B--2---:R-:W-:Y:S05]  /*1d710*/  @!P0 BRA `(.L_x_2955) ;  /* 0x00000000006c8947 */ /* 0x004fea0003800000 */
[-C--:B-1----:R-:W-:Y:S02]  /*1d720*/  IABS R0, R4.reuse ;  /* 0x0000000400007213 */ /* 0x082fe40000000000 */
[----:B------:R-:W-:Y:S02]  /*1d730*/  IABS R7, R4 ;  /* 0x0000000400077213 */ /* 0x000fe40000000000 */
[----:B------:R-:W1:Y:S03]  /*1d740*/  I2F.RP R2, R0 ;  /* 0x0000000000027306 */ /* 0x000e660000209400 */
[----:B------:R-:W-:-:S05]  /*1d750*/  IMAD.MOV R7, RZ, RZ, -R7 ;  /* 0x000000ffff077224 */ /* 0x000fca00078e0a07 */
[----:B-1----:R-:W1:Y:S02]  /*1d760*/  MUFU.RCP R2, R2 ;  /* 0x0000000200027308 */ /* 0x002e640000001000 */
[----:B-1----:R-:W-:-:S06]  /*1d770*/  VIADD R2, R2, 0xffffffe ;  /* 0x0ffffffe02027836 */ /* 0x002fcc0000000000 */
[----:B------:R-:W1:Y:S02]  /*1d780*/  F2I.FTZ.U32.TRUNC.NTZ R3, R2 ;  /* 0x0000000200037305 */ /* 0x000e64000021f000 */
[----:B-1----:R-:W-:-:S04]  /*1d790*/  IMAD.MOV R2, RZ, RZ, -R3 ;  /* 0x000000ffff027224 */ /* 0x002fc800078e0a03 */
        /* <DEDUP_REMOVED lines=19> */
.L_x_2955:
[----:B------:R-:W-:Y:S05]  /*1d8d0*/  BSYNC B0 ;  /* 0x0000000000007941 */ /* 0x000fea0003800000 */
.L_x_2954:
[----:B------:R-:W3:Y:S04]  /*1d8e0*/  LDL R0, [R1+0x3c] ;  /* 0x00003c0001007983 */ /* 0x000ee80000100800 */
[----:B--2---:R-:W3:Y:S01]  /*1d8f0*/  LDL R2, [R1+0x50] ;  /* 0x0000500001027983 */ /* 0x004ee20000100800 */
[----:B------:R-:W-:Y:S01]  /*1d900*/  BSSY B7, `(.L_x_2956) ;  /* 0x00004b2000077945 */ /* 0x000fe20003800000 */
[----:B---3--:R-:W-:-:S05]  /*1d910*/  IMAD R2, R2, R0, R8 ;  /* 0x0000000002027224 */ /* 0x008fca00078e0208 */
[----:B------:R-:W-:Y:S01]  /*1d920*/  VIADDMNMX R0, R2, R0, R5, PT ;  /* 0x0000000002007246 */ /* 0x000fe20003800105 */
        /* <DEDUP_REMOVED lines=10> */
[----:B------:R-:W3:Y:S01]  /*1d9d0*/  LDC.64 R2, c[0x0][0xc60] ;  /* 0x00031800ff027b82 */ /* 0x000ee20000000a00 */
[----:B------:R-:W2:Y:S02]  /*1d9e0*/  FLO.U32 R0, UR4 ;  /* 0x0000000400007d00 */ /* 0x000ea400080e0000 */
[----:B--2---:R-:W-:-:S06]  /*1d9f0*/  ISETP.EQ.U32.AND P0, PT, R0, R5, PT ;  /* 0x000000050000720c */ /* 0x004fcc0003f02070 */
[----:B------:R-:W3:Y:S07]  /*1da00*/  POPC R5, UR4 ;  /* 0x0000000400057d09 */ /* 0x000eee0008000000 */
[----:B---3--:R-:W2:Y:S01]  /*1da10*/  @P0 ATOMG.E.ADD.STRONG.GPU PT, R3, desc[UR42][R2.64], R5 ;  /* 0x00000005020309a8 */ /* 0x008ea200081ee1ea */
[----:B-1----:R-:W1:Y:S02]  /*1da20*/  S2R R4, SR_LTMASK ;  /* 0x0000000000047919 */ /* 0x002e640000003900 */
[----:B-1----:R-:W-:-:S04]  /*1da30*/  LOP3.LUT R4, R4, UR4, RZ, 0xc0, !PT ;  /* 0x0000000404047c12 */ /* 0x002fc8000f8ec0ff */
[----:B------:R-:W1:Y:S01]  /*1da40*/  POPC R7, R4 ;  /* 0x0000000400077309 */ /* 0x000e620000000000 */
[----:B--2---:R-:W1:Y:S02]  /*1da50*/  SHFL.IDX PT, R0, R3, R0, 0x1f ;  /* 0x00001f0003007589 */ /* 0x004e6400000e0000 */
[----:B-1----:R-:W-:-:S05]  /*1da60*/  IADD3 R0, R0, UR37, R7 ;  /* 0x0000002500007c10 */ /* 0x002fca000fffe007 */
[----:B------:R2:W-:Y:S01]  /*1da70*/  STL [R1], R0 ;  /* 0x0000000001007387 */ /* 0x0005e20000100800 */
[----:B------:R-:W-:Y:S05]  /*1da80*/  BRA `(.L_x_2958) ;  /* 0x0000004800647947 */ /* 0x000fea0003800000 */
.L_x_2957:
        /* <DEDUP_REMOVED lines=19> */
[----:B01----:R-:W-:Y:S05]  /*1dbc0*/  CALL.ABS.NOINC R2 ;  /* 0x0000000002007343 */ /* 0x003fea0003c00000 */
.L_x_2960:
[----:B------:R-:W-:Y:S05]  /*1dbd0*/  BSYNC B6 ;  /* 0x0000000000067941 */ /* 0x000fea0003800000 */
.L_x_2959:
        /* <DEDUP_REMOVED lines=8> */
[----:B------:R2:W3:Y:S01]  /*1dc60*/  LDC.64 R2, c[0x4][R17] ;  /* 0x0100000011027b82 */ /* 0x0004e20000000a00 */
[----:B-1----:R-:W-:Y:S02]  /*1dc70*/  IMAD.U32 R4, RZ, RZ, UR6 ;  /* 0x00000006ff047e24 */ /* 0x002fe4000f8e00ff */
[----:B------:R-:W-:Y:S02]  /*1dc80*/  IMAD.U32 R5, RZ, RZ, UR7 ;  /* 0x00000007ff057e24 */ /* 0x000fe4000f8e00ff */
[----:B------:R-:W-:Y:S02]  /*1dc90*/  IMAD.U32 R6, RZ, RZ, UR8 ;  /* 0x00000008ff067e24 */ /* 0x000fe4000f8e00ff */
[----:B------:R-:W-:-:S02]  /*1dca0*/  IMAD.U32 R7, RZ, RZ, UR9 ;  /* 0x00000009ff077e24 */ /* 0x000fc4000f8e00ff */
[----:B------:R-:W-:Y:S02]  /*1dcb0*/  IMAD.U32 R10, RZ, RZ, UR4 ;  /* 0x00000004ff0a7e24 */ /* 0x000fe4000f8e00ff */
[----:B------:R-:W-:Y:S02]  /*1dcc0*/  IMAD.U32 R11, RZ, RZ, UR5 ;  /* 0x00000005ff0b7e24 */ /* 0x000fe4000f8e00ff */
[----:B------:R-:W-:Y:S02]  /*1dcd0*/  IMAD.MOV.U32 R8, RZ, RZ, 0x70 ;  /* 0x00000070ff087424 */ /* 0x000fe400078e00ff */
[----:B------:R-:W-:Y:S02]  /*1dce0*/  IMAD.MOV.U32 R12, RZ, RZ, 0x1 ;  /* 0x00000001ff0c7424 */ /* 0x000fe400078e00ff */
[----:B--2---:R-:W-:-:S07]  /*1dcf0*/  IMAD.MOV.U32 R13, RZ, RZ, RZ ;  /* 0x000000ffff0d7224 */ /* 0x004fce00078e00ff */
[----:B------:R-:W-:-:S07]  /*1dd00*/  LEPC R20, `(.L_x_2963) ;  /* 0x000000001014794e */ /* 0x000fce0000000000 */
[----:B0--3--:R-:W-:Y:S05]  /*1dd10*/  CALL.ABS.NOINC R2 ;  /* 0x0000000002007343 */ /* 0x009fea0003c00000 */
.L_x_2963:
        /* <DEDUP_REMOVED lines=15> */
.L_x_2962:
[----:B------:R-:W-:Y:S05]  /*1de10*/  BSYNC B6 ;  /* 0x0000000000067941 */ /* 0x000fea0003800000 */
.L_x_2961:
[----:B------:R-:W2:Y:S01]  /*1de20*/  LDL R0, [R1+0xc] ;  /* 0x00000c0001007983 */ /* 0x000ea20000100800 */
[----:B------:R-:W-:Y:S02]  /*1de30*/  ULDC.64 UR4, c[0x0][0x9f8] ;  /* 0x00027e0000047ab9 */ /* 0x000fe40000000a00 */
[----:B------:R-:W-:Y:S01]  /*1de40*/  ISETP.NE.U32.AND P0, PT, RZ, UR4, PT ;  /* 0x00000004ff007c0c */ /* 0x000fe2000bf05070 */
[----:B------:R-:W3:Y:S03]  /*1de50*/  LDL R17, [R1+0x30] ;  /* 0x0000300001117983 */ /* 0x000ee60000100800 */
[----:B------:R-:W-:Y:S01]  /*1de60*/  ISETP.NE.AND.EX P0, PT, RZ, UR5, PT, P0 ;  /* 0x00000005ff007c0c */ /* 0x000fe2000bf05300 */
[----:B------:R-:W-:-:S12]  /*1de70*/  ULDC.64 UR4, c[0x0][0xa08] ;  /* 0x0002820000047ab9 */ /* 0x000fd80000000a00 */
[----:B------:R-:W4:Y:S01]  /*1de80*/  @P0 LDC.64 R2, c[0x0][0x9f8] ;  /* 0x00027e00ff020b82 */ /* 0x000f220000000a00 */
[----:B--2---:R-:W-:Y:S02]  /*1de90*/  IMAD.MOV.U32 R7, RZ, RZ, R0 ;  /* 0x000000ffff077224 */ /* 0x004fe400078e0000 */
[----:B----4-:R-:W-:-:S05]  /*1dea0*/  @P0 IMAD.WIDE R2, R0, 0x4, R2 ;  /* 0x0000000400020825 */ /* 0x010fca00078e0202 */
[----:B------:R2:W4:Y:S01]  /*1deb0*/  @P0 LDG.E R7, desc[UR42][R2.64] ;  /* 0x0000002a02070981 */ /* 0x000522000c1e1900 */
[----:B---3--:R-:W-:Y:S01]  /*1dec0*/  VIADD R0, R17, 0xffffffff ;  /* 0xffffffff11007836 */ /* 0x008fe20000000000 */
[----:B--2---:R-:W2:Y:S02]  /*1ded0*/  LDC.64 R2, c[0x0][0x418] ;  /* 0x00010600ff027b82 */ /* 0x004ea40000000a00 */
[----:B--2---:R-:W-:Y:S01]  /*1dee0*/  LOP3.LUT P0, RZ, R2, UR4, RZ, 0xfc, !PT ;  /* 0x0000000402ff7c12 */ /* 0x004fe2000f80fcff */
[----:B------:R-:W-:-:S03]  /*1def0*/  UMOV UR4, 0xffffffff ;  /* 0xffffffff00047882 */ /* 0x000fc60000000000 */
[----:B------:R-:W-:Y:S02]  /*1df00*/  LOP3.LUT P0, RZ, R3, UR5, RZ, 0xfc, P0 ;  /* 0x0000000503ff7c12 */ /* 0x000fe4000800fcff */
[----:B----4-:R-:W-:Y:S01]  /*1df10*/  SHF.R.S32.HI R8, RZ, 0x1f, R7 ;  /* 0x0000001fff087819 */ /* 0x010fe20000011407 */
        /* <DEDUP_REMOVED lines=8> */
.L_x_3124:
[----:B-1----:R-:W4:Y:S01]  /*1dfa0*/  LDL.LU R4, [R1+0x1c] ;  /* 0x00001c0001047983 */ /* 0x002f220000300800 */
[----:B------:R-:W-:Y:S02]  /*1dfb0*/  PLOP3.LUT P1, PT, PT, PT, PT, 0x8, 0x0 ;  /* 0x000000000000781c */ /* 0x000fe40003f2e170 */
[----:B---3--:R-:W-:Y:S01]  /*1dfc0*/  ISETP.NE.AND P0, PT, R14, RZ, PT ;  /* 0x000000ff0e00720c */ /* 0x008fe20003f05270 */
[----:B------:R1:W-:Y:S01]  /*1dfd0*/  STL [R1+0x2c], R0 ;  /* 0x00002c0001007387 */ /* 0x0003e20000100800 */
[----:B----4-:R-:W-:-:S09]  /*1dfe0*/  LOP3.LUT R4, R4, 0xfffffffe, RZ, 0xc0, !PT ;  /* 0xfffffffe04047812 */ /* 0x010fd200078ec0ff */
[----:B------:R-:W-:-:S05]  /*1dff0*/  @P1 LOP3.LUT R4, R4, 0x1, RZ, 0xfc, !PT ;  /* 0x0000000104041812 */ /* 0x000fca00078efcff */
[----:B------:R1:W-:Y:S01]  /*1e000*/  STL [R1+0x1c], R4 ;  /* 0x00001c0401007387 */ /* 0x0003e20000100800 */
[----:B------:R-:W-:Y:S05]  /*1e010*/  @P0 BRA `(.L_x_2965) ;  /* 0x00000004000c0947 */ /* 0x000fea0003800000 */
[----:B------:R-:W-:-:S03]  /*1e020*/  UMOV UR4, 0xffffffff ;  /* 0xffffffff00047882 */ /* 0x000fc60000000000 */
[----:B------:R-:W-:Y:S05]  /*1e030*/  BRA.DIV UR4, `(.L_x_2966) ;  /* 0x0000006a04607947 */ /* 0x000fea000b800000 */
[----:B------:R-:W-:-:S13]  /*1e040*/  ELECT P6, URZ, PT ;  /* 0x00000000003f782f */ /* 0x000fda00038c0000 */
.L_x_3127:
[----:B------:R-:W-:Y:S05]  /*1e050*/  @!P6 BRA `(.L_x_2965) ;  /* 0x0000000000fce947 */ /* 0x000fea0003800000 */
[----:B------:R-:W-:-:S04]  /*1e060*/  ISETP.NE.U32.AND P0, PT, R2, RZ, PT ;  /* 0x000000ff0200720c */ /* 0x000fc80003f05070 */
[----:B------:R-:W-:-:S13]  /*1e070*/  ISETP.NE.AND.EX P0, PT, R3, RZ, PT, P0 ;  /* 0x000000ff0300720c */ /* 0x000fda0003f05300 */
[----:B------:R-:W-:Y:S05]  /*1e080*/  @!P0 BRA `(.L_x_2967) ;  /* 0x0000000000508947 */ /* 0x000fea0003800000 */
[----:B------:R-:W3:Y:S01]  /*1e090*/  LDC R6, c[0x0][0x43c] ;  /* 0x00010f00ff067b82 */ /* 0x000ee20000000800 */
[----:B------:R-:W-:Y:S01]  /*1e0a0*/  IMAD.MOV.U32 R9, RZ, RZ, R0 ;  /* 0x000000ffff097224 */ /* 0x000fe200078e0000 */
[----:B------:R-:W-:-:S03]  /*1e0b0*/  ULDC.64 UR4, c[0x0][0x428] ;  /* 0x00010a0000047ab9 */ /* 0x000fc60000000a00 */
[----:B-1----:R-:W-:Y:S01]  /*1e0c0*/  IMAD.MOV.U32 R0, RZ, RZ, R9 ;  /* 0x000000ffff007224 */ /* 0x002fe200078e0009 */
[----:B---3--:R-:W-:-:S13]  /*1e0d0*/  ISETP.NE.AND P0, PT, R6, 0x1, PT ;  /* 0x000000010600780c */ /* 0x008fda0003f05270 */
        /* <DEDUP_REMOVED lines=15> */
.L_x_2967:
[----:B---3--:R-:W3:Y:S01]  /*1e1d0*/  LDL R2, [R1+0x14] ;  /* 0x0000140001027983 */ /* 0x008ee20000100800 */
[----:B-1----:R-:W-:Y:S01]  /*1e1e0*/  IMAD R0, R19, 0x8, R18 ;  /* 0x0000000813007824 */ /* 0x002fe200078e0212 */
[----:B---3--:R-:W-:-:S04]  /*1e1f0*/  SHF.L.U32 R2, R2, 0x1f, RZ ;  /* 0x0000001f02027819 */ /* 0x008fc800000006ff */
[----:B------:R-:W1:Y:S02]  /*1e200*/  SYNCS.PHASECHK.TRANS64.TRYWAIT P0, [R0+URZ+0x28c40], R2 ;  /* 0x028c4002000075a7 */ /* 0x000e64000800017f */
[----:B-1----:R-:W-:Y:S05]  /*1e210*/  @!P0 BRA `(.L_x_2968) ;  /* 0x0000006800088947 */ /* 0x002fea0003800000 */
.L_x_3128:
[----:B------:R-:W3:Y:S02]  /*1e220*/  S2R R3, SR_TID.X ;  /* 0x0000000000037919 */ /* 0x000ee40000002100 */
[----:B---3--:R-:W-:-:S04]  /*1e230*/  LOP3.LUT R3, R3, 0x7f, RZ, 0xc0, !PT ;  /* 0x0000007f03037812 */ /* 0x008fc800078ec0ff */
[----:B------:R-:W-:-:S13]  /*1e240*/  ISETP.NE.AND P0, PT, R3, RZ, PT ;  /* 0x000000ff0300720c */ /* 0x000fda0003f05270 */
        /* <DEDUP_REMOVED lines=8> */
.L_x_2969:
[----:B------:R-:W3:Y:S04]  /*1e2d0*/  LDL R4, [R1+0x2c] ;  /* 0x00002c0001047983 */ /* 0x000ee80000100800 */
[----:B------:R-:W4:Y:S04]  /*1e2e0*/  LDL R3, [R1+0x20] ;  /* 0x0000200001037983 */ /* 0x000f280000100800 */
[----:B-1----:R-:W2:Y:S01]  /*1e2f0*/  LDL.LU R2, [R1+0x1c] ;  /* 0x00001c0001027983 */ /* 0x002ea20000300800 */
        /* <DEDUP_REMOVED lines=12> */
[----:B---3--:R-:W-:Y:S02]  /*1e3c0*/  R2UR UR11, R4 ;  /* 0x00000000040b72ca */ /* 0x008fe400000e0000 */
[----:B----4-:R-:W-:Y:S02]  /*1e3d0*/  R2UR UR4, R3 ;  /* 0x00000000030472ca */ /* 0x010fe400000e0000 */
[----:B--2---:R-:W-:-:S04]  /*1e3e0*/  LOP3.LUT R2, R2, 0xfffffffe, RZ, 0xc0, !PT ;  /* 0xfffffffe02027812 */ /* 0x004fc800078ec0ff */
[----:B------:R-:W-:-:S07]  /*1e3f0*/  @P0 LOP3.LUT R2, R2, 0x1, RZ, 0xfc, !PT ;  /* 0x0000000102020812 */ /* 0x000fce00078efcff */
[----:B------:R-:W-:Y:S01]  /*1e400*/  ULEA UR11, UR11, UR4, 0x6 ;  /* 0x000000040b0b7291 */ /* 0x000fe2000f8e303f */
[----:B------:R3:W-:Y:S02]  /*1e410*/  STL [R1+0x1c], R2 ;  /* 0x00001c0201007387 */ /* 0x0007e40000100800 */
[----:B------:R-:W-:-:S06]  /*1e420*/  UMOV UR4, 0x0 ;  /* 0x0000000000047882 */ /* 0x000fcc0000000000 */
[----:B------:R3:W-:Y:S01]  /*1e430*/  UTMALDG.4D [UR8], [UR6], desc[UR4] ;  /* 0x00000408060075b4 */ /* 0x0007e20008019000 */
[----:B------:R-:W-:Y:S02]  /*1e440*/  NOP ;  /* 0x0000000000007918 */ /* 0x000fe40000000000 */
.L_x_2965:
[----:B------:R-:W1:Y:S01]  /*1e450*/  LDL.LU R3, [R1+0x40] ;  /* 0x0000400001037983 */ /* 0x000e620000300800 */
[----:B------:R-:W-:Y:S05]  /*1e460*/  WARPSYNC.ALL ;  /* 0x0000000000007948 */ /* 0x000fea0003800000 */
[----:B---3--:R-:W-:Y:S01]  /*1e470*/  ULDC.64 UR4, c[0x0][0x298] ;  /* 0x0000a60000047ab9 */ /* 0x008fe20000000a00 */
[----:B------:R-:W-:Y:S01]  /*1e480*/  BSSY B6, `(.L_x_2970) ;  /* 0x000001c000067945 */ /* 0x000fe20003800000 */
[----:B------:R-:W-:Y:S01]  /*1e490*/  BAR.SYNC.DEFER_BLOCKING 0x8, 0x100 ;  /* 0x0204000000007b1d */ /* 0x000fe20000010000 */
[----:B-1----:R-:W-:Y:S01]  /*1e4a0*/  SHF.R.S32.HI R0, RZ, 0x1f, R3 ;  /* 0x0000001fff007819 */ /* 0x002fe20000011403 */
[----:B------:R-:W-:-:S04]  /*1e4b0*/  IMAD.WIDE.U32 R4, R3, UR4, RZ ;  /* 0x0000000403047c25 */ /* 0x000fc8000f8e00ff */
        /* <DEDUP_REMOVED lines=17> */
[----:B------:R-:W-:Y:S02]  /*1e5d0*/  IMAD.U32 R10, RZ, RZ, UR8 ;  /* 0x00000008ff0a7e24 */ /* 0x000fe4000f8e00ff */
[----:B------:R-:W-:Y:S02]  /*1e5e0*/  IMAD.U32 R11, RZ, RZ, UR9 ;  /* 0x00000009ff0b7e24 */ /* 0x000fe4000f8e00ff */
[----:B------:R-:W-:Y:S02]  /*1e5f0*/  IMAD.MOV.U32 R8, RZ, RZ, 0x70 ;  /* 0x00000070ff087424 */ /* 0x000fe400078e00ff */
[----:B------:R-:W-:Y:S02]  /*1e600*/  IMAD.MOV.U32 R12, RZ, RZ, 0x1 ;  /* 0x00000001ff0c7424 */ /* 0x000fe400078e00ff */
[----:B------:R-:W-:-:S07]  /*1e610*/  IMAD.MOV.U32 R13, RZ, RZ, RZ ;  /* 0x000000ffff0d7224 */ /* 0x000fce00078e00ff */
[----:B------:R-:W-:-:S07]  /*1e620*/  LEPC R20, `(.L_x_2971) ;  /* 0x000000001014794e */ /* 0x000fce0000000000 */
[----:B01----:R-:W-:Y:S05]  /*1e630*/  CALL.ABS.NOINC R2 ;  /* 0x0000000002007343 */ /* 0x003fea0003c00000 */
.L_x_2971:
[----:B------:R-:W-:Y:S05]  /*1e640*/  BSYNC B6 ;  /* 0x0000000000067941 */ /* 0x000fea0003800000 */
.L_x_2970:
[----:B-1----:R-:W3:Y:S01]  /*1e650*/  LDL.LU R0, [R1+0x40] ;  /* 0x0000400001007983 */ /* 0x002ee20000300800 */
[----:B------:R-:W-:Y:S01]  /*1e660*/  ULDC.64 UR6, c[0x0][0xa00] ;  /* 0x0002800000067ab9 */ /* 0x000fe20000000a00 */
[----:B------:R-:W-:Y:S01]  /*1e670*/  ULDC.64 UR4, c[0x0][0x2d8] ;  /* 0x0000b60000047ab9 */ /* 0x000fe20000000a00 */
[----:B--2---:R-:W1:Y:S01]  /*1e680*/  LDC R7, c[0x0][0x448] ;  /* 0x00011200ff077b82 */ /* 0x004e620000000800 */
[----:B------:R-:W3:Y:S04]  /*1e690*/  LDL.LU.64 R2, [R1+0x48] ;  /* 0x0000480001027983 */ /* 0x000ee80000300a00 */
[----:B------:R-:W2:Y:S04]  /*1e6a0*/  LDL R5, [R1+0xc] ;  /* 0x00000c0001057983 */ /* 0x000ea80000100800 */
[----:B------:R-:W4:Y:S01]  /*1e6b0*/  LDL R12, [R1+0x28] ;  /* 0x00002800010c7983 */ /* 0x000f220000100800 */
[----:B------:R-:W-:Y:S01]  /*1e6c0*/  ISETP.NE.U32.AND P0, PT, RZ, UR6, PT ;  /* 0x00000006ff007c0c */ /* 0x000fe2000bf05070 */
[----:B------:R-:W-:-:S03]  /*1e6d0*/  ULDC UR6, c[0x0][0x2b8] ;  /* 0x0000ae0000067ab9 */ /* 0x000fc60000000800 */
[----:B------:R-:W-:Y:S01]  /*1e6e0*/  ISETP.NE.AND.EX P0, PT, RZ, UR7, PT, P0 ;  /* 0x00000007ff007c0c */ /* 0x000fe2000bf05300 */
[----:B------:R-:W0:Y:S02]  /*1e6f0*/  S2R R8, SR_TID.X ;  /* 0x0000000000087919 */ /* 0x000e240000002100 */
[----:B0-----:R-:W-:Y:S02]  /*1e700*/  IMAD.SHL.U32 R8, R8, 0x10, RZ ;  /* 0x0000001008087824 */ /* 0x001fe400078e00ff */
[----:B---3--:R-:W-:Y:S01]  /*1e710*/  IMAD.MOV.U32 R3, RZ, RZ, R0 ;  /* 0x000000ffff037224 */ /* 0x008fe200078e0000 */
[----:B--2---:R-:W-:-:S04]  /*1e720*/  SHF.R.S32.HI R0, RZ, 0x1f, R5 ;  /* 0x0000001fff007819 */ /* 0x004fc80000011405 */
[----:B------:R-:W-:Y:S02]  /*1e730*/  SEL R4, R0, RZ, !P0 ;  /* 0x000000ff00047207 */ /* 0x000fe40004000000 */
[----:B------:R-:W-:Y:S02]  /*1e740*/  SEL R0, R5, RZ, !P0 ;  /* 0x000000ff05007207 */ /* 0x000fe40004000000 */
[----:B------:R-:W0:Y:S01]  /*1e750*/  S2R R5, SR_TID.X ;  /* 0x0000000000057919 */ /* 0x000e220000002100 */
[----:B------:R-:W-:-:S04]  /*1e760*/  IMAD.WIDE.U32 R2, R16, UR4, R2 ;  /* 0x0000000410027c25 */ /* 0x000fc8000f8e0002 */
[----:B------:R-:W-:Y:S01]  /*1e770*/  IMAD R3, R16, UR5, R3 ;  /* 0x0000000510037c24 */ /* 0x000fe2000f8e0203 */
[----:B------:R-:W-:Y:S02]  /*1e780*/  ULDC.64 UR4, c[0x0][0x2e0] ;  /* 0x0000b80000047ab9 */ /* 0x000fe40000000a00 */
[----:B------:R-:W-:Y:S02]  /*1e790*/  IMAD R4, R4, UR4, RZ ;  /* 0x0000000404047c24 */ /* 0x000fe4000f8e02ff */
[----:B------:R-:W-:-:S04]  /*1e7a0*/  IMAD.WIDE.U32 R2, R0, UR4, R2 ;  /* 0x0000000400027c25 */ /* 0x000fc8000f8e0002 */
[----:B------:R-:W-:Y:S01]  /*1e7b0*/  IMAD R0, R0, UR5, R4 ;  /* 0x0000000500007c24 */ /* 0x000fe2000f8e0204 */
[----:B-1----:R-:W-:Y:S01]  /*1e7c0*/  ISETP.NE.AND P0, PT, R7, 0x1, PT ;  /* 0x000000010700780c */ /* 0x002fe20003f05270 */
[----:B------:R-:W1:Y:S01]  /*1e7d0*/  S2R R9, SR_TID.X ;  /* 0x0000000000097919 */ /* 0x000e620000002100 */
[----:B------:R-:W-:-:S11]  /*1e7e0*/  ULDC.64 UR4, c[0x0][0x2d0] ;  /* 0x0000b40000047ab9 */ /* 0x000fd60000000a00 */
[----:B------:R-:W2:Y:S01]  /*1e7f0*/  @P0 LDC R6, c[0x0][0x450] ;  /* 0x00011400ff060b82 */ /* 0x000ea20000000800 */
[----:B0-----:R-:W-:-:S04]  /*1e800*/  LOP3.LUT R5, R5, 0x7f, RZ, 0xc0, !PT ;  /* 0x0000007f05057812 */ /* 0x001fc800078ec0ff */
[----:B------:R-:W-:-:S04]  /*1e810*/  SHF.R.U32.HI R5, RZ, 0x3, R5 ;  /* 0x00000003ff057819 */ /* 0x000fc80000011605 */
[----:B------:R-:W-:Y:S02]  /*1e820*/  LOP3.LUT R8, R5, 0x70, R8, 0xf8, !PT ;  /* 0x0000007005087812 */ /* 0x000fe400078ef808 */
[----:B------:R-:W0:Y:S03]  /*1e830*/  @P0 LDC R5, c[0x0][0x44c] ;  /* 0x00011300ff050b82 */ /* 0x000e260000000800 */
[----:B----4-:R-:W-:Y:S02]  /*1e840*/  IMAD.IADD R4, R8, 0x1, R12 ;  /* 0x0000000108047824 */ /* 0x010fe400078e020c */
[----:B------:R3:W5:Y:S01]  /*1e850*/  LDL R8, [R1+0x60] ;  /* 0x0000600001087983 */ /* 0x0007620000100800 */
[----:B------:R-:W-:Y:S02]  /*1e860*/  IMAD.IADD R3, R3, 0x1, R0 ;  /* 0x0000000103037824 */ /* 0x000fe400078e0200 */
[----:B------:R-:W-:Y:S01]  /*1e870*/  IMAD.MOV.U32 R0, RZ, RZ, R4 ;  /* 0x000000ffff007224 */ /* 0x000fe200078e0004 */
[----:B------:R-:W4:Y:S01]  /*1e880*/  S2R R10, SR_TID.X ;  /* 0x00000000000a7919 */ /* 0x000f220000002100 */
[----:B0-----:R-:W-:-:S05]  /*1e890*/  @P0 IMAD.HI.U32 R5, R4, R5, RZ ;  /* 0x0000000504050227 */ /* 0x001fca00078e00ff */
[----:B--2---:R-:W-:-:S05]  /*1e8a0*/  @P0 SHF.R.U32.HI R0, RZ, R6, R5 ;  /* 0x00000006ff000219 */ /* 0x004fca0000011605 */
        /* <DEDUP_REMOVED lines=9> */
[----:B-1----:R-:W-:-:S04]  /*1e940*/  IMAD.SHL.U32 R9, R9, 0x8, RZ ;  /* 0x0000000809097824 */ /* 0x002fc800078e00ff */
        /* <DEDUP_REMOVED lines=12> */
[----:B---3--:R-:W-:Y:S08]  /*1ea10*/  BRA.DIV UR4, `(.L_x_2972) ;  /* 0x00000062041c7947 */ /* 0x008ff0000b800000 */
        /* <DEDUP_REMOVED lines=34> */
.L_x_3137:
        /* <DEDUP_REMOVED lines=10> */
.L_x_2973:
        /* <DEDUP_REMOVED lines=18> */
.L_x_3138:
[----:B------:R-:W-:Y:S05]  /*1ee00*/  BSYNC B0 ;  /* 0x0000000000007941 */ /* 0x000fea0003800000 */
.L_x_2974:
        /* <DEDUP_REMOVED lines=13> */
.L_x_3139:
[----:B------:R-:W-:Y:S05]  /*1eee0*/  BSYNC B1 ;  /* 0x0000000000017941 */ /* 0x000fea0003800000 */
.L_x_2978:
        /* <DEDUP_REMOVED lines=9> */
.L_x_2981:
[----:B------:R-:W-:Y:S05]  /*1ef80*/  BSYNC B1 ;  /* 0x0000000000017941 */ /* 0x000fea0003800000 */
.L_x_2980:
        /* <DEDUP_REMOVED lines=12> */
.L_x_2982:
        /* <DEDUP_REMOVED lines=15> */
.L_x_2983:
        /* <DEDUP_REMOVED lines=15> */
.L_x_2984:
        /* <DEDUP_REMOVED lines=15> */
.L_x_2985:
        /* <DEDUP_REMOVED lines=15> */
.L_x_2986:
        /* <DEDUP_REMOVED lines=15> */
.L_x_2987:
        /* <DEDUP_REMOVED lines=15> */
.L_x_2988:
        /* <DEDUP_REMOVED lines=15> */
.L_x_2989:
        /* <DEDUP_REMOVED lines=10> */
.L_x_2977:
[----:B------:R-:W-:Y:S05]  /*1f780*/  BSYNC B0 ;  /* 0x0000000000007941 */ /* 0x000fea0003800000 */
.L_x_2976:
        /* <DEDUP_REMOVED lines=8> */
[----:B------:R-:W4:Y:S04]  /*1f810*/  LDL.LU R7, [R1+0x58] ;  /* 0x0000580001077983 */ /* 0x000f280000300800 */
[----:B------:R-:W5:Y:S04]  /*1f820*/  LDL.LU R6, [R1+0x34] ;  /* 0x0000340001067983 */ /* 0x000f680000300800 */
[----:B------:R-:W5:Y:S01]  /*1f830*/  LDL.LU R4, [R1+0x5c] ;  /* 0x00005c0001047983 */ /* 0x000f620000300800 */
[----:B------:R-:W-:Y:S01]  /*1f840*/  BSSY B2, `(.L_x_2992) ;  /* 0x00000e9000027945 */ /* 0x000fe20003800000 */
[----:B--2---:R-:W-:-:S04]  /*1f850*/  VIADD R2, R9, 0x1 ;  /* 0x0000000109027836 */ /* 0x004fc80000000000 */
[----:B---3--:R-:W-:Y:S01]  /*1f860*/  IMAD R2, R2, R8, RZ ;  /* 0x0000000802027224 */ /* 0x008fe200078e02ff */
[----:B------:R-:W-:Y:S02]  /*1f870*/  LOP3.LUT R8, RZ, R5, RZ, 0x33, !PT ;  /* 0x00000005ff087212 */ /* 0x000fe400078e33ff */
[----:B----4-:R-:W-:Y:S02]  /*1f880*/  LOP3.LUT R3, RZ, R7, RZ, 0x33, !PT ;  /* 0x00000007ff037212 */ /* 0x010fe400078e33ff */
        /* <DEDUP_REMOVED lines=44> */
.L_x_2996:
        /* <DEDUP_REMOVED lines=8> */
.L_x_3140:
[----:B------:R-:W-:Y:S05]  /*1fbd0*/  BSYNC B3 ;  /* 0x0000000000037941 */ /* 0x000fea0003800000 */
.L_x_2997:
        /* <DEDUP_REMOVED lines=9> */
.L_x_3000:
[----:B------:R-:W-:Y:S05]  /*1fc70*/  BSYNC B3 ;  /* 0x0000000000037941 */ /* 0x000fea0003800000 */
.L_x_2999:
        /* <DEDUP_REMOVED lines=12> */
.L_x_3001:
        /* <DEDUP_REMOVED lines=13> */
.L_x_3141:
[----:B------:R-:W-:Y:S05]  /*1fe10*/  BSYNC B3 ;  /* 0x0000000000037941 */ /* 0x000fea0003800000 */
.L_x_3002:
        /* <DEDUP_REMOVED lines=11> */
.L_x_3005:
[----:B------:R-:W-:Y:S05]  /*1fed0*/  BSYNC B3 ;  /* 0x0000000000037941 */ /* 0x000fea0003800000 */
.L_x_3004:
        /* <DEDUP_REMOVED lines=9> */
.L_x_3006:
        /* <DEDUP_REMOVED lines=15> */
.L_x_3007:
        /* <DEDUP_REMOVED lines=15> */
.L_x_3008:
        /* <DEDUP_REMOVED lines=15> */
.L_x_3009:
        /* <DEDUP_REMOVED lines=15> */
.L_x_3010:
        /* <DEDUP_REMOVED lines=15> */
.L_x_3011:
        /* <DEDUP_REMOVED lines=15> */
.L_x_3012:
        /* <DEDUP_REMOVED lines=15> */
.L_x_3013:
        /* <DEDUP_REMOVED lines=10> */
.L_x_2995:
[----:B------:R-:W-:Y:S05]  /*206a0*/  BSYNC B1 ;  /* 0x0000000000017941 */ /* 0x000fea0003800000 */
.L_x_2994:
[----:B------:R-:W2:Y:S02]  /*206b0*/  LDL.LU R5, [R1+0x30] ;  /* 0x0000300001057983 */ /* 0x000ea40000300800 */
[----:B--2---:R-:W-:-:S07]  /*206c0*/  VIADD R0, R5, 0xfffffffd ;  /* 0xfffffffd05007836 */ /* 0x004fce0000000000 */
.L_x_2993:
[----:B------:R-:W-:Y:S05]  /*206d0*/  BSYNC B2 ;  /* 0x0000000000027941 */ /* 0x000fea0003800000 */
.L_x_2992:
[----:B------:R-:W-:-:S05]  /*206e0*/  VIADD R8, R8, 0xfffffffe ;  /* 0xfffffffe08087836 */ /* 0x000fca0000000000 */
[----:B------:R-:W-:-:S13]  /*206f0*/  ISETP.NE.AND P0, PT, R8, R4, PT ;  /* 0x000000040800720c */ /* 0x000fda0003f05270 */
[----:B------:R-:W-:Y:S05]  /*20700*/  @!P0 BRA `(.L_x_2991) ;  /* 0x0000001800d88947 */ /* 0x000fea0003800000 */
.L_x_3054:
        /* <DEDUP_REMOVED lines=35> */
.L_x_3016:
        /* <DEDUP_REMOVED lines=8> */
.L_x_3142:
[----:B------:R-:W-:Y:S05]  /*209c0*/  BSYNC B2 ;  /* 0x0000000000027941 */ /* 0x000fea0003800000 */
.L_x_3017:
        /* <DEDUP_REMOVED lines=9> */
.L_x_3020:
[----:B------:R-:W-:Y:S05]  /*20a60*/  BSYNC B2 ;  /* 0x0000000000027941 */ /* 0x000fea0003800000 */
.L_x_3019:
        /* <DEDUP_REMOVED lines=12> */
.L_x_3021:
        /* <DEDUP_REMOVED lines=13> */
.L_x_3143:
[----:B------:R-:W-:Y:S05]  /*20c00*/  BSYNC B2 ;  /* 0x0000000000027941 */ /* 0x000fea0003800000 */
.L_x_3022:
        /* <DEDUP_REMOVED lines=11> */
.L_x_3025:
[----:B------:R-:W-:Y:S05]  /*20cc0*/  BSYNC B2 ;  /* 0x0000000000027941 */ /* 0x000fea0003800000 */
.L_x_3024:
        /* <DEDUP_REMOVED lines=9> */
.L_x_3026:
        /* <DEDUP_REMOVED lines=15> */
.L_x_3027:
        /* <DEDUP_REMOVED lines=15> */
.L_x_3028:
        /* <DEDUP_REMOVED lines=15> */
.L_x_3029:
        /* <DEDUP_REMOVED lines=15> */
.L_x_3030:
        /* <DEDUP_REMOVED lines=15> */
.L_x_3031:
        /* <DEDUP_REMOVED lines=15> */
.L_x_3032:
        /* <DEDUP_REMOVED lines=15> */
.L_x_3033:
        /* <DEDUP_REMOVED lines=10> */
.L_x_3015:
[----:B------:R-:W-:Y:S05]  /*21490*/  BSYNC B1 ;  /* 0x0000000000017941 */ /* 0x000fea0003800000 */
.L_x_3014:
        /* <DEDUP_REMOVED lines=35> */
.L_x_3036:
        /* <DEDUP_REMOVED lines=8> */
.L_x_3144:
[----:B------:R-:W-:Y:S05]  /*21750*/  BSYNC B2 ;  /* 0x0000000000027941 */ /* 0x000fea0003800000 */
.L_x_3037:
        /* <DEDUP_REMOVED lines=9> */
.L_x_3040:
[----:B------:R-:W-:Y:S05]  /*217f0*/  BSYNC B2 ;  /* 0x0000000000027941 */ /* 0x000fea0003800000 */
.L_x_3039:
        /* <DEDUP_REMOVED lines=12> */
.L_x_3041:
        /* <DEDUP_REMOVED lines=13> */
.L_x_3145:
[----:B------:R-:W-:Y:S05]  /*21990*/  BSYNC B2 ;  /* 0x0000000000027941 */ /* 0x000fea0003800000 */
.L_x_3042:
        /* <DEDUP_REMOVED lines=11> */
.L_x_3045:
[----:B------:R-:W-:Y:S05]  /*21a50*/  BSYNC B2 ;  /* 0x0000000000027941 */ /* 0x000fea0003800000 */
.L_x_3044:
        /* <DEDUP_REMOVED lines=9> */
.L_x_3046:
        /* <DEDUP_REMOVED lines=15> */
.L_x_3047:
        /* <DEDUP_REMOVED lines=15> */
.L_x_3048:
        /* <DEDUP_REMOVED lines=15> */
.L_x_3049:
        /* <DEDUP_REMOVED lines=15> */
.L_x_3050:
        /* <DEDUP_REMOVED lines=15> */
.L_x_3051:
        /* <DEDUP_REMOVED lines=15> */
.L_x_3052:
        /* <DEDUP_REMOVED lines=15> */
.L_x_3053:
        /* <DEDUP_REMOVED lines=10> */
.L_x_3035:
[----:B------:R-:W-:Y:S05]  /*22220*/  BSYNC B1 ;  /* 0x0000000000017941 */ /* 0x000fea0003800000 */
.L_x_3034:
[----:B------:R-:W2:Y:S01]  /*22230*/  LDL R5, [R1+0x24] ;  /* 0x0000240001057983 */ /* 0x000ea20000100800 */
[----:B------:R-:W-:Y:S01]  /*22240*/  VIADD R0, R0, 0xfffffffe ;  /* 0xfffffffe00007836 */ /* 0x000fe20000000000 */
[----:B--2---:R-:W-:-:S13]  /*22250*/  ISETP.GT.AND P0, PT, R6, R5, PT ;  /* 0x000000050600720c */ /* 0x004fda0003f04270 */
[----:B------:R-:W-:Y:S05]  /*22260*/  @P0 BRA `(.L_x_3054) ;  /* 0xffffffe400280947 */ /* 0x000fea000383ffff */
.L_x_2991:
[----:B------:R-:W-:Y:S05]  /*22270*/  BSYNC B0 ;  /* 0x0000000000007941 */ /* 0x000fea0003800000 */
.L_x_2990:
        /* <DEDUP_REMOVED lines=24> */
.L_x_3056:
[----:B------:R-:W-:Y:S05]  /*22400*/  BSYNC B0 ;  /* 0x0000000000007941 */ /* 0x000fea0003800000 */
.L_x_3055:
[----:B------:R-:W-:-:S07]  /*22410*/  SEL R19, R19, RZ, P0 ;  /* 0x000000ff13137207 */ /* 0x000fce0000000000 */
.L_x_2958:
[----:B------:R-:W-:Y:S05]  /*22420*/  BSYNC B7 ;  /* 0x0000000000077941 */ /* 0x000fea0003800000 */
.L_x_2956:
[----:B--2---:R-:W2:Y:S02]  /*22430*/  LDL R0, [R1+0x1c] ;  /* 0x00001c0001007983 */ /* 0x004ea40000100800 */
        /* <DEDUP_REMOVED lines=13> */
.L_x_3057:
[----:B------:R-:W2:Y:S01]  /*22510*/  S2R R16, SR_TID.X ;  /* 0x0000000000107919 */ /* 0x000ea20000002100 */
[----:B------:R-:W-:Y:S01]  /*22520*/  UMOV UR4, 0xffffffff ;  /* 0xffffffff00047882 */ /* 0x000fe20000000000 */
[----:B--2---:R-:W-:-:S04]  /*22530*/  LOP3.LUT R16, R16, 0x1f, RZ, 0xc0, !PT ;  /* 0x0000001f10107812 */ /* 0x004fc800078ec0ff */
[----:B------:R-:W-:Y:S01]  /*22540*/  ISETP.NE.AND P0, PT, R16, 0x1f, PT ;  /* 0x0000001f1000780c */ /* 0x000fe20003f05270 */
[----:B------:R-:W-:-:S12]  /*22550*/  BRA.DIV UR4, `(.L_x_3059) ;  /* 0x0000002e04307947 */ /* 0x000fd8000b800000 */
[----:B-1----:R-:W2:Y:S01]  /*22560*/  LDL.LU R2, [R1] ;  /* 0x0000000001027983 */ /* 0x002ea20000300800 */
        /* <DEDUP_REMOVED lines=15> */
[----:B------:R-:W-:Y:S01]  /*22660*/  SHFL.IDX PT, R0, R10, 0x1, 0x1f ;  /* 0x00201f000a007f89 */ /* 0x000fe200000e0000 */
        /* <DEDUP_REMOVED lines=10> */
[----:B------:R-:W-:Y:S04]  /*22710*/  SHFL.IDX PT, R5, R10, RZ, 0x1f ;  /* 0x00001fff0a057589 */ /* 0x000fe800000e0000 */
        /* <DEDUP_REMOVED lines=13> */
.L_x_3155:
[----:B------:R-:W-:Y:S02]  /*227f0*/  ULDC UR4, c[0x0][0xc38] ;  /* 0x00030e0000047ab9 */ /* 0x000fe40000000800 */
[----:B------:R-:W-:-:S04]  /*22800*/  IMAD.U32 R2, RZ, RZ, UR4 ;  /* 0x00000004ff027e24 */ /* 0x000fc8000f8e00ff */
[----:B-1----:R-:W-:-:S04]  /*22810*/  IMAD R9, R9, R2, RZ ;  /* 0x0000000209097224 */ /* 0x002fc800078e02ff */
[----:B------:R-:W-:-:S05]  /*22820*/  IMAD.IADD R0, R0, 0x1, R9 ;  /* 0x0000000100007824 */ /* 0x000fca00078e0209 */
[----:B------:R-:W-:-:S13]  /*22830*/  ISETP.GT.AND P6, PT, R0, R5, PT ;  /* 0x000000050000720c */ /* 0x000fda0003fc4270 */
[----:B------:R-:W-:Y:S05]  /*22840*/  @P6 BRA `(.L_x_3060) ;  /* 0x0000000000ac6947 */ /* 0x000fea0003800000 */
.L_x_3063:
        /* <DEDUP_REMOVED lines=37> */
.L_x_3163:
[----:B------:R-:W-:Y:S02]  /*22aa0*/  ULDC UR4, c[0x0][0xc38] ;  /* 0x00030e0000047ab9 */ /* 0x000fe40000000800 */
[----:B------:R-:W-:-:S04]  /*22ab0*/  IMAD.U32 R2, RZ, RZ, UR4 ;  /* 0x00000004ff027e24 */ /* 0x000fc8000f8e00ff */
[----:B-1----:R-:W-:-:S04]  /*22ac0*/  IMAD R9, R9, R2, RZ ;  /* 0x0000000209097224 */ /* 0x002fc800078e02ff */
[----:B------:R-:W-:-:S05]  /*22ad0*/  IMAD.IADD R0, R9, 0x1, R0 ;  /* 0x0000000109007824 */ /* 0x000fca00078e0200 */
[----:B------:R-:W-:-:S13]  /*22ae0*/  ISETP.GT.AND P6, PT, R0, R5, PT ;  /* 0x000000050000720c */ /* 0x000fda0003fc4270 */
[----:B------:R-:W-:Y:S05]  /*22af0*/  @!P6 BRA `(.L_x_3063) ;  /* 0xfffffffc0054e947 */ /* 0x000fea000383ffff */
.L_x_3060:
        /* <DEDUP_REMOVED lines=8> */
[----:B-1----:R1:W3:Y:S04]  /*22b80*/  SHFL.IDX PT, R4, R4, R7, 0x1f ;  /* 0x00001f0704047589 */ /* 0x0022e800000e0000 */
[----:B------:R1:W4:Y:S01]  /*22b90*/  SHFL.IDX PT, R6, R6, R7, 0x1f ;  /* 0x00001f0706067589 */ /* 0x00032200000e0000 */
[----:B--2---:R-:W-:-:S05]  /*22ba0*/  IMAD.IADD R10, R7, 0x1, R10 ;  /* 0x00000001070a7824 */ /* 0x004fca00078e020a */
[----:B---34-:R1:W-:Y:S02]  /*22bb0*/  STL [R1+0xc], R10 ;  /* 0x00000c0a01007387 */ /* 0x0183e40000100800 */
.L_x_3168:
[----:B------:R-:W-:-:S13]  /*22bc0*/  ISETP.NE.AND P0, PT, R0, RZ, PT ;  /* 0x000000ff0000720c */ /* 0x000fda0003f05270 */
[----:B------:R-:W-:Y:S05]  /*22bd0*/  @!P0 BRA `(.L_x_3065) ;  /* 0x0000000000108947 */ /* 0x000fea0003800000 */
[----:B------:R-:W-:Y:S01]  /*22be0*/  UMOV UR4, 0xffffffff ;  /* 0xffffffff00047882 */ /* 0x000fe20000000000 */
[----:B-1----:R-:W-:Y:S02]  /*22bf0*/  VIADD R7, R7, 0xffffffff ;  /* 0xffffffff07077836 */ /* 0x002fe40000000000 */
[----:B------:R-:W-:Y:S05]  /*22c00*/  BRA.DIV UR4, `(.L_x_3066) ;  /* 0x0000003204247947 */ /* 0x000fea000b800000 */
[----:B------:R3:W4:Y:S02]  /*22c10*/  SHFL.IDX PT, R8, R3, R7, 0x1f ;  /* 0x00001f0703087589 */ /* 0x00072400000e0000 */
.L_x_3065:
[----:B------:R-:W-:Y:S01]  /*22c20*/  ISETP.NE.AND P0, PT, R6, 0x1, PT ;  /* 0x000000010600780c */ /* 0x000fe20003f05270 */
[----:B----4-:R-:W-:-:S05]  /*22c30*/  IMAD R0, R8, R2, R9 ;  /* 0x0000000208007224 */ /* 0x010fca00078e0209 */
[----:B------:R4:W-:Y:S02]  /*22c40*/  STL [R1], R0 ;  /* 0x0000000001007387 */ /* 0x0009e40000100800 */
[----:B----4-:R-:W-:-:S05]  /*22c50*/  IMAD.IADD R0, R5, 0x1, -R0 ;  /* 0x0000000105007824 */ /* 0x010fca00078e0a00 */
[----:B------:R-:W-:Y:S05]  /*22c60*/  @!P0 BRA `(.L_x_3067) ;  /* 0x0000000000e48947 */ /* 0x000fea0003800000 */
[----:B------:R-:W-:-:S04]  /*22c70*/  IABS R5, R4 ;  /* 0x0000000400057213 */ /* 0x000fc80000000000 */
[----:B-1-3--:R-:W1:Y:S08]  /*22c80*/  I2F.RP R7, R5 ;  /* 0x0000000500077306 */ /* 0x00ae700000209400 */
[----:B-1----:R-:W1:Y:S02]  /*22c90*/  MUFU.RCP R7, R7 ;  /* 0x0000000700077308 */ /* 0x002e640000001000 */
[----:B-1----:R-:W-:-:S06]  /*22ca0*/  VIADD R9, R7, 0xffffffe ;  /* 0x0ffffffe07097836 */ /* 0x002fcc0000000000 */
[----:B0-----:R-:W0:Y:S02]  /*22cb0*/  F2I.FTZ.U32.TRUNC.NTZ R3, R9 ;  /* 0x0000000900037305 */ /* 0x001e24000021f000 */
        /* <DEDUP_REMOVED lines=39> */
[----:B------:R-:W-:-:S04]  /*22f30*/  IMAD.MOV R2, RZ, RZ, -R3 ;  /* 0x000000ffff027224 */ /* 0x000fc800078e0a03 */
[----:B------:R-:W-:Y:S01]  /*22f40*/  IMAD R0, R4, R2, R0 ;  /* 0x0000000204007224 */ /* 0x000fe200078e0200 */
[----:B------:R-:W-:-:S04]  /*22f50*/  LOP3.LUT R2, R3, R6, RZ, 0x3c, !PT ;  /* 0x0000000603027212 */ /* 0x000fc800078e3cff */
[----:B------:R-:W-:-:S03]  /*22f60*/  ISETP.GE.AND P2, PT, R2, RZ, PT ;  /* 0x000000ff0200720c */ /* 0x000fc60003f46270 */
[----:B------:R-:W-:-:S10]  /*22f70*/  @P0 VIADD R7, R7, 0x1 ;  /* 0x0000000107070836 */ /* 0x000fd40000000000 */
        /* <DEDUP_REMOVED lines=8> */
.L_x_3067:
[----:B0--3--:R-:W3:Y:S01]  /*23000*/  LDL R3, [R1+0xc] ;  /* 0x00000c0001037983 */ /* 0x009ee20000100800 */
[----:B-1----:R-:W3:Y:S02]  /*23010*/  LDC.64 R6, c[0x0][0xc90] ;  /* 0x00032400ff067b82 */ /* 0x002ee40000000a00 */
[----:B---3--:R-:W-:-:S05]  /*23020*/  IMAD.WIDE R6, R3, 0x4, R6 ;  /* 0x0000000403067825 */ /* 0x008fca00078e0206 */
[----:B------:R-:W3:Y:S02]  /*23030*/  LDG.E R3, desc[UR42][R6.64] ;  /* 0x0000002a06037981 */ /* 0x000ee4000c1e1900 */
[----:B---3--:R-:W-:-:S05]  /*23040*/  IMAD R5, R4, R3, RZ ;  /* 0x0000000304057224 */ /* 0x008fca00078e02ff */
        /* <DEDUP_REMOVED lines=34> */
[----:B------:R0:W1:Y:S02]  /*23270*/  F2I.FTZ.U32.TRUNC.NTZ R3, R2 ;  /* 0x0000000200037305 */ /* 0x000064000021f000 */
[----:B0-----:R-:W-:Y:S02]  /*23280*/  IMAD.MOV.U32 R2, RZ, RZ, RZ ;  /* 0x000000ffff027224 */ /* 0x001fe400078e00ff */
[----:B-1----:R-:W-:-:S04]  /*23290*/  IMAD.MOV R0, RZ, RZ, -R3 ;  /* 0x000000ffff007224 */ /* 0x002fc800078e0a03 */
[----:B------:R-:W-:-:S04]  /*232a0*/  IMAD R0, R0, R9, RZ ;  /* 0x0000000900007224 */ /* 0x000fc800078e02ff */
        /* <DEDUP_REMOVED lines=13> */
[----:B------:R-:W-:-:S04]  /*23380*/  @P0 VIADD R2, R2, 0x1 ;  /* 0x0000000102020836 */ /* 0x000fc80000000000 */
[----:B------:R-:W-:-:S04]  /*23390*/  IMAD.MOV.U32 R0, RZ, RZ, R2 ;  /* 0x000000ffff007224 */ /* 0x000fc800078e0002 */
[----:B------:R-:W-:Y:S01]  /*233a0*/  @!P2 IMAD.MOV R0, RZ, RZ, -R0 ;  /* 0x000000ffff00a224 */ /* 0x000fe200078e0a00 */
[----:B------:R-:W-:Y:S01]  /*233b0*/  @!P1 LOP3.LUT R0, RZ, R8, RZ, 0x33, !PT ;  /* 0x00000008ff009212 */ /* 0x000fe200078e33ff */
[----:B------:R-:W-:-:S04]  /*233c0*/  IMAD.MOV R8, RZ, RZ, -R8 ;  /* 0x000000ffff087224 */ /* 0x000fc800078e0a08 */
[----:B------:R-:W-:-:S05]  /*233d0*/  IMAD R2, R0, R8, R7 ;  /* 0x0000000800027224 */ /* 0x000fca00078e0207 */
[----:B------:R0:W-:Y:S02]  /*233e0*/  STL [R1+0x8], R2 ;  /* 0x0000080201007387 */ /* 0x0001e40000100800 */
.L_x_3068:
[----:B------:R-:W-:-:S05]  /*233f0*/  LOP3.LUT R3, RZ, R0, RZ, 0x33, !PT ;  /* 0x00000000ff037212 */ /* 0x000fca00078e33ff */
[----:B------:R-:W-:-:S05]  /*23400*/  IMAD.IADD R0, R4, 0x1, R3 ;  /* 0x0000000104007824 */ /* 0x000fca00078e0203 */
[----:B------:R3:W-:Y:S01]  /*23410*/  STL [R1+0x4], R0 ;  /* 0x0000040001007387 */ /* 0x0007e20000100800 */
[----:B------:R-:W-:Y:S05]  /*23420*/  BRA `(.L_x_3069) ;  /* 0x0000000000287947 */ /* 0x000fea0003800000 */
.L_x_3061:
        /* <DEDUP_REMOVED lines=10> */
.L_x_3069:
[----:B0-----:R-:W4:Y:S04]  /*234d0*/  LDL R3, [R1+0x8] ;  /* 0x0000080001037983 */ /* 0x001f280000100800 */
[----:B-1----:R-:W5:Y:S04]  /*234e0*/  LDL R2, [R1+0xc] ;  /* 0x00000c0001027983 */ /* 0x002f680000100800 */
[----:B------:R-:W2:Y:S04]  /*234f0*/  LDL R5, [R1+0x4] ;  /* 0x0000040001057983 */ /* 0x000ea80000100800 */
[----:B------:R-:W2:Y:S01]  /*23500*/  LDL R4, [R1] ;  /* 0x0000000001047983 */ /* 0x000ea20000100800 */
[----:B---3--:R-:W0:Y:S01]  /*23510*/  S2R R0, SR_TID.X ;  /* 0x0000000000007919 */ /* 0x008e220000002100 */
[----:B------:R-:W-:Y:S05]  /*23520*/  WARPSYNC.ALL ;  /* 0x0000000000007948 */ /* 0x000fea0003800000 */
[----:B0-----:R-:W-:Y:S01]  /*23530*/  LOP3.LUT R0, R0, 0x1f, RZ, 0xc0, !PT ;  /* 0x0000001f00007812 */ /* 0x001fe200078ec0ff */
[----:B------:R-:W-:Y:S03]  /*23540*/  BAR.SYNC.DEFER_BLOCKING 0x4, 0x180 ;  /* 0x0106000000007b1d */ /* 0x000fe60000010000 */
[----:B------:R-:W-:-:S13]  /*23550*/  ISETP.NE.AND P0, PT, R0, RZ, PT ;  /* 0x000000ff0000720c */ /* 0x000fda0003f05270 */
[----:B------:R-:W-:Y:S01]  /*23560*/  @!P0 MOV R0, 0x400 ;  /* 0x0000040000008802 */ /* 0x000fe20000000f00 */
[----:B----4-:R-:W-:Y:S02]  /*23570*/  IMAD.MOV.U32 R6, RZ, RZ, R3 ;  /* 0x000000ffff067224 */ /* 0x010fe400078e0003 */
[----:B------:R-:W0:Y:S01]  /*23580*/  @!P0 S2R R3, SR_CgaCtaId ;  /* 0x0000000000038919 */ /* 0x000e220000008800 */
[----:B-----5:R-:W-:Y:S01]  /*23590*/  IMAD.MOV.U32 R7, RZ, RZ, R2 ;  /* 0x000000ffff077224 */ /* 0x020fe200078e0002 */
[----:B0-----:R-:W-:-:S05]  /*235a0*/  @!P0 LEA R18, R3, R0, 0x18 ;  /* 0x0000000003128211 */ /* 0x001fca00078ec0ff */
[----:B--2---:R0:W-:Y:S01]  /*235b0*/  @!P0 STS.128 [R18+0x28cd0], R4 ;  /* 0x028cd00412008388 */ /* 0x0041e20000000c00 */
[----:B------:R-:W-:Y:S06]  /*235c0*/  BAR.ARV 0x5, 0x180 ;  /* 0x0146000000007b1d */ /* 0x000fec0000002000 */
.L_x_3058:
[----:B------:R-:W2:Y:S01]  /*235d0*/  LDL R0, [R1+0xc] ;  /* 0x00000c0001007983 */ /* 0x000ea20000100800 */
[----:B------:R-:W-:Y:S02]  /*235e0*/  ULDC UR4, c[0x0][0xc3c] ;  /* 0x00030f0000047ab9 */ /* 0x000fe40000000800 */
[----:B--2---:R-:W-:-:S13]  /*235f0*/  ISETP.GE.AND P0, PT, R0, UR4, PT ;  /* 0x0000000400007c0c */ /* 0x004fda000bf06270 */
[----:B------:R-:W-:Y:S05]  /*23600*/  @!P0 BRA `(.L_x_3070) ;  /* 0xffffff7400208947 */ /* 0x000fea000383ffff */
[----:B------:R-:W-:Y:S05]  /*23610*/  BSYNC B8 ;  /* 0x0000000000087941 */ /* 0x000fea0003800000 */
.L_x_2886:
        /* <DEDUP_REMOVED lines=12> */
.L_x_3171:
[----:B------:R-:W-:Y:S05]  /*236e0*/  BSYNC B0 ;  /* 0x0000000000007941 */ /* 0x000fea0003800000 */
.L_x_3071:
[----:B------:R-:W-:-:S03]  /*236f0*/  UMOV UR4, 0xffffffff ;  /* 0xffffffff00047882 */ /* 0x000fc60000000000 */
[----:B------:R-:W-:Y:S05]  /*23700*/  BRA.DIV UR4, `(.L_x_3073) ;  /* 0x0000002604a47947 */ /* 0x000fea000b800000 */
[----:B------:R-:W1:Y:S02]  /*23710*/  S2R R2, SR_TID.X ;  /* 0x0000000000027919 */ /* 0x000e640000002100 */
[----:B-1----:R-:W-:-:S04]  /*23720*/  SHF.R.U32.HI R2, RZ, 0x5, R2 ;  /* 0x00000005ff027819 */ /* 0x002fc80000011602 */
[----:B------:R-:W-:-:S05]  /*23730*/  LOP3.LUT R2, R2, 0x3, RZ, 0xc0, !PT ;  /* 0x0000000302027812 */ /* 0x000fca00078ec0ff */
[----:B------:R1:W2:Y:S02]  /*23740*/  SHFL.IDX PT, R14, R2, RZ, 0x1f ;  /* 0x00001fff020e7589 */ /* 0x0002a400000e0000 */
.L_x_3174:
[----:B--2---:R-:W-:-:S13]  /*23750*/  ISETP.NE.AND P0, PT, R14, RZ, PT ;  /* 0x000000ff0e00720c */ /* 0x004fda0003f05270 */
[----:B------:R-:W-:Y:S05]  /*23760*/  @P0 BRA `(.L_x_2658) ;  /* 0x00000000008c0947 */ /* 0x000fea0003800000 */
[----:B------:R-:W-:-:S03]  /*23770*/  UMOV UR4, 0xffffffff ;  /* 0xffffffff00047882 */ /* 0x000fc60000000000 */
[----:B------:R-:W-:Y:S05]  /*23780*/  BRA.DIV UR4, `(.L_x_3074) ;  /* 0x0000002604b87947 */ /* 0x000fea000b800000 */
[----:B------:R-:W-:-:S13]  /*23790*/  ELECT P6, URZ, PT ;  /* 0x00000000003f782f */ /* 0x000fda00038c0000 */
.L_x_3177:
[----:B------:R-:W-:Y:S05]  /*237a0*/  @!P6 BRA `(.L_x_2658) ;  /* 0x00000000007ce947 */ /* 0x000fea0003800000 */
[----:B------:R-:W-:-:S06]  /*237b0*/  ULOP3.LUT UR4, UR36, 0x2, URZ, 0xfc, !UPT ;  /* 0x0000000224047892 */ /* 0x000fcc000f8efc3f */
[----:B-1----:R-:W-:-:S05]  /*237c0*/  IMAD.U32 R2, RZ, RZ, UR4 ;  /* 0x00000004ff027e24 */ /* 0x002fca000f8e00ff */
[----:B------:R-:W-:-:S13]  /*237d0*/  ISETP.NE.AND P2, PT, R2, 0x3, PT ;  /* 0x000000030200780c */ /* 0x000fda0003f45270 */
[----:B------:R-:W-:Y:S05]  /*237e0*/  @!P2 BRA `(.L_x_3075) ;  /* 0x000000000004a947 */ /* 0x000fea0003800000 */
[----:B------:R-:W-:Y:S01]  /*237f0*/  BPT.TRAP 0x1 ;  /* 0x000000040000795c */ /* 0x000fe20000300000 */
.L_x_3075:
        /* <DEDUP_REMOVED lines=13> */
.L_x_3178:
[----:B------:R-:W1:Y:S02]  /*238d0*/  SYNCS.PHASECHK.TRANS64.TRYWAIT P0, [R7+URZ], R2 ;  /* 0x00000002070075a7 */ /* 0x000e64000800017f */
[----:B-1----:R-:W-:Y:S05]  /*238e0*/  @!P0 BRA `(.L_x_3077) ;  /* 0x0000002400948947 */ /* 0x002fea0003800000 */
.L_x_3179:
[----:B------:R-:W-:Y:S05]  /*238f0*/  @!P2 BRA `(.L_x_3078) ;  /* 0x000000000004a947 */ /* 0x000fea0003800000 */
[----:B------:R-:W-:Y:S01]  /*23900*/  BPT.TRAP 0x1 ;  /* 0x000000040000795c */ /* 0x000fe20000300000 */
.L_x_3078:
[----:B------:R-:W-:-:S04]  /*23910*/  VIADD R0, R0, 0x28c60 ;  /* 0x00028c6000007836 */ /* 0x000fc80000000000 */
[----:B------:R-:W-:-:S04]  /*23920*/  IMAD R4, R19, 0x8, R0 ;  /* 0x0000000813047824 */ /* 0x000fc800078e0200 */
[----:B------:R-:W2:Y:S02]  /*23930*/  SYNCS.PHASECHK.TRANS64.TRYWAIT P0, [R4+URZ], R5 ;  /* 0x00000005040075a7 */ /* 0x000ea4000800017f */
[----:B--2---:R-:W-:Y:S05]  /*23940*/  @!P0 BRA `(.L_x_3079) ;  /* 0x0000002400908947 */ /* 0x004fea0003800000 */
.L_x_3180:
[----:B------:R-:W-:-:S07]  /*23950*/  IMAD R3, R3, 0x8, R0 ;  /* 0x0000000803037824 */ /* 0x000fce00078e0200 */
.L_x_3080:
[----:B----4-:R4:W0:Y:S02]  /*23960*/  SYNCS.PHASECHK.TRANS64.TRYWAIT P0, [R3+URZ], R2 ;  /* 0x00000002030075a7 */ /* 0x010824000800017f */
[----:B0-----:R-:W-:Y:S05]  /*23970*/  @!P0 NANOSLEEP.SYNCS 0x989680 ;  /* 0x009896800000895d */ /* 0x001fea0003900000 */
[----:B------:R-:W0:Y:S02]  /*23980*/  @!P0 SYNCS.PHASECHK.TRANS64 P0, [R3+URZ], R2 ;  /* 0x00000002030085a7 */ /* 0x000e24000800007f */
[----:B0-----:R-:W-:Y:S05]  /*23990*/  @!P0 BRA `(.L_x_3080) ;  /* 0xfffffffc00f08947 */ /* 0x001fea000383ffff */
.L_x_2658:
[----:B------:R-:W-:Y:S05]  /*239a0*/  BSYNC B9 ;  /* 0x0000000000097941 */ /* 0x000fea0003800000 */
.L_x_2655:
[----:B------:R-:W-:Y:S05]  /*239b0*/  EXIT ;  /* 0x000000000000794d */ /* 0x000fea0003800000 */
.L_x_2684:
[----:B0-----:R0:W1:Y:S02]  /*239c0*/  SYNCS.PHASECHK.TRANS64.TRYWAIT P5, [R74+URZ+0x28c90], R77 ;  /* 0x028c904d4a0075a7 */ /* 0x00106400080a017f */
[----:B-1----:R-:W-:Y:S05]  /*239d0*/  @!P5 NANOSLEEP.SYNCS 0x989680 ;  /* 0x009896800000d95d */ /* 0x002fea0003900000 */
[----:B------:R-:W1:Y:S02]  /*239e0*/  @!P5 SYNCS.PHASECHK.TRANS64 P5, [R74+URZ+0x28c90], R77 ;  /* 0x028c904d4a00d5a7 */ /* 0x000e6400080a007f */
[----:B-1----:R-:W-:Y:S05]  /*239f0*/  @!P5 BRA `(.L_x_2684) ;  /* 0xfffffffc00f0d947 */ /* 0x002fea000383ffff */
[----:B------:R-:W-:Y:S05]  /*23a00*/  BRA `(.L_x_3081) ;  /* 0xfffffdf400907947 */ /* 0x000fea000383ffff */
.L_x_2694:
[----:B0-----:R0:W1:Y:S02]  /*23a10*/  SYNCS.PHASECHK.TRANS64.TRYWAIT P5, [R74+URZ+0x28c90], R77 ;  /* 0x028c904d4a0075a7 */ /* 0x00106400080a017f */
[----:B-1----:R-:W-:Y:S05]  /*23a20*/  @!P5 NANOSLEEP.SYNCS 0x989680 ;  /* 0x009896800000d95d */ /* 0x002fea0003900000 */
[----:B------:R-:W1:Y:S02]  /*23a30*/  @!P5 SYNCS.PHASECHK.TRANS64 P5, [R74+URZ+0x28c90], R77 ;  /* 0x028c904d4a00d5a7 */ /* 0x000e6400080a007f */
[----:B-1----:R-:W-:Y:S05]  /*23a40*/  @!P5 BRA `(.L_x_2694) ;  /* 0xfffffffc00f0d947 */ /* 0x002fea000383ffff */
[----:B------:R-:W-:Y:S05]  /*23a50*/  BRA `(.L_x_3082) ;  /* 0xfffffdfc00e07947 */ /* 0x000fea000383ffff */
.L_x_2699:
[----:B0-----:R0:W1:Y:S02]  /*23a60*/  SYNCS.PHASECHK.TRANS64.TRYWAIT P5, [R74+URZ+0x28c90], R77 ;  /* 0x028c904d4a0075a7 */ /* 0x00106400080a017f */
[----:B-1----:R-:W-:Y:S05]  /*23a70*/  @!P5 NANOSLEEP.SYNCS 0x989680 ;  /* 0x009896800000d95d */ /* 0x002fea0003900000 */
[----:B------:R-:W1:Y:S02]  /*23a80*/  @!P5 SYNCS.PHASECHK.TRANS64 P5, [R74+URZ+0x28c90], R77 ;  /* 0x028c904d4a00d5a7 */ /* 0x000e6400080a007f */
[----:B-1----:R-:W-:Y:S05]  /*23a90*/  @!P5 BRA `(.L_x_2699) ;  /* 0xfffffffc00f0d947 */ /* 0x002fea000383ffff */
[----:B------:R-:W-:Y:S05]  /*23aa0*/  BRA `(.L_x_3083) ;  /* 0xfffffe0400fc7947 */ /* 0x000fea000383ffff */
.L_x_2703:
[----:B------:R0:W0:Y:S02]  /*23ab0*/  SYNCS.PHASECHK.TRANS64.TRYWAIT P5, [R74+URZ+0x28cb0], R77 ;  /* 0x028cb04d4a0075a7 */ /* 0x00002400080a017f */
[----:B0-----:R-:W-:Y:S05]  /*23ac0*/  @!P5 NANOSLEEP.SYNCS 0x989680 ;  /* 0x009896800000d95d */ /* 0x001fea0003900000 */
[----:B------:R-:W0:Y:S02]  /*23ad0*/  @!P5 SYNCS.PHASECHK.TRANS64 P5, [R74+URZ+0x28cb0], R77 ;  /* 0x028cb04d4a00d5a7 */ /* 0x000e2400080a007f */
[----:B0-----:R-:W-:Y:S05]  /*23ae0*/  @!P5 BRA `(.L_x_2703) ;  /* 0xfffffffc00f0d947 */ /* 0x001fea000383ffff */
[----:B------:R-:W-:Y:S05]  /*23af0*/  BRA `(.L_x_3084) ;  /* 0xfffffe0800787947 */ /* 0x000fea000383ffff */
.L_x_2724:
[----:B0-----:R0:W1:Y:S02]  /*23b00*/  SYNCS.PHASECHK.TRANS64.TRYWAIT P1, [R9+URZ+0x28c50], R10 ;  /* 0x028c500a090075a7 */ /* 0x001064000802017f */
[----:B-1----:R-:W-:Y:S05]  /*23b10*/  @!P1 NANOSLEEP.SYNCS 0x989680 ;  /* 0x009896800000995d */ /* 0x002fea0003900000 */
[----:B------:R-:W1:Y:S02]  /*23b20*/  @!P1 SYNCS.PHASECHK.TRANS64 P1, [R9+URZ+0x28c50], R10 ;  /* 0x028c500a090095a7 */ /* 0x000e64000802007f */
[----:B-1----:R-:W-:Y:S05]  /*23b30*/  @!P1 BRA `(.L_x_2724) ;  /* 0xfffffffc00f09947 */ /* 0x002fea000383ffff */
[----:B------:R-:W-:Y:S05]  /*23b40*/  BRA `(.L_x_3085) ;  /* 0xfffffe1c00307947 */ /* 0x000fea000383ffff */
.L_x_2731:
[----:B-1----:R1:W2:Y:S02]  /*23b50*/  SYNCS.PHASECHK.TRANS64.TRYWAIT P2, [R21+URZ+0x28c50], R8 ;  /* 0x028c5008150075a7 */ /* 0x0022a4000804017f */
[----:B--2---:R-:W-:Y:S05]  /*23b60*/  @!P2 NANOSLEEP.SYNCS 0x989680 ;  /* 0x009896800000a95d */ /* 0x004fea0003900000 */
[----:B------:R-:W2:Y:S02]  /*23b70*/  @!P2 SYNCS.PHASECHK.TRANS64 P2, [R21+URZ+0x28c50], R8 ;  /* 0x028c50081500a5a7 */ /* 0x000ea4000804007f */
[----:B--2---:R-:W-:Y:S05]  /*23b80*/  @!P2 BRA `(.L_x_2731) ;  /* 0xfffffffc00f0a947 */ /* 0x004fea000383ffff */
[----:B------:R-:W-:Y:S05]  /*23b90*/  BRA `(.L_x_2730) ;  /* 0xfffffe2800607947 */ /* 0x000fea000383ffff */
.L_x_2754:
        /* <DEDUP_REMOVED lines=8> */
.L_x_3087:
[----:B------:R-:W-:Y:S05]  /*23c20*/  BSYNC B1 ;  /* 0x0000000000017941 */ /* 0x000fea0003800000 */
.L_x_3086:
        /* <DEDUP_REMOVED lines=8> */
.L_x_3088:
[----:B------:R-:W-:Y:S02]  /*23cb0*/  IMAD.MOV.U32 R13, RZ, RZ, R7 ;  /* 0x000000ffff0d7224 */ /* 0x000fe400078e0007 */
[----:B------:R-:W-:-:S07]  /*23cc0*/  IMAD.MOV.U32 R0, RZ, RZ, R14 ;  /* 0x000000ffff007224 */ /* 0x000fce00078e000e */
[----:B------:R-:W-:Y:S05]  /*23cd0*/  WARPSYNC.COLLECTIVE R15, `(.L_x_3089) ;  /* 0x000000000f087348 */ /* 0x000fea0003c00000 */
[----:B------:R0:W1:Y:S02]  /*23ce0*/  SHFL.IDX P6, R14, R13, R12, R11 ;  /* 0x0000000c0d0e7389 */ /* 0x00006400000c000b */
[----:B01----:R-:W-:Y:S01]  /*23cf0*/  ENDCOLLECTIVE ;  /* 0x000000000000791b */ /* 0x003fe20003800000 */
.L_x_3089:
[----:B------:R-:W-:Y:S02]  /*23d00*/  IMAD.MOV.U32 R13, RZ, RZ, R30 ;  /* 0x000000ffff0d7224 */ /* 0x000fe400078e001e */
[----:B------:R-:W-:-:S07]  /*23d10*/  IMAD.MOV.U32 R5, RZ, RZ, R14 ;  /* 0x000000ffff057224 */ /* 0x000fce00078e000e */
[----:B------:R-:W-:Y:S05]  /*23d20*/  WARPSYNC.COLLECTIVE R15, `(.L_x_3090) ;  /* 0x000000000f087348 */ /* 0x000fea0003c00000 */
[----:B------:R0:W1:Y:S02]  /*23d30*/  SHFL.IDX P6, R14, R13, R12, R11 ;  /* 0x0000000c0d0e7389 */ /* 0x00006400000c000b */
[----:B01----:R-:W-:Y:S01]  /*23d40*/  ENDCOLLECTIVE ;  /* 0x000000000000791b */ /* 0x003fe20003800000 */
.L_x_3090:
[----:B------:R-:W-:Y:S05]  /*23d50*/  BRA `(.L_x_3091) ;  /* 0xfffffe4400947947 */ /* 0x000fea000383ffff */
.L_x_2757:
[----:B------:R-:W-:Y:S01]  /*23d60*/  BSSY B1, `(.L_x_3092) ;  /* 0x0000008000017945 */ /* 0x000fe20003800000 */
[----:B------:R-:W-:Y:S02]  /*23d70*/  IMAD.MOV.U32 R13, RZ, RZ, R6 ;  /* 0x000000ffff0d7224 */ /* 0x000fe400078e0006 */
[----:B------:R-:W-:Y:S02]  /*23d80*/  IMAD.MOV.U32 R12, RZ, RZ, 0x1 ;  /* 0x00000001ff0c7424 */ /* 0x000fe400078e00ff */
[----:B------:R-:W-:Y:S02]  /*23d90*/  IMAD.MOV.U32 R11, RZ, RZ, 0x1c1f ;  /* 0x00001c1fff0b7424 */ /* 0x000fe400078e00ff */
[----:B------:R-:W-:-:S07]  /*23da0*/  IMAD.MOV.U32 R15, RZ, RZ, -0x1 ;  /* 0xffffffffff0f7424 */ /* 0x000fce00078e00ff */
[----:B0---4-:R-:W-:Y:S05]  /*23db0*/  WARPSYNC.COLLECTIVE R15, `(.L_x_3093) ;  /* 0x000000000f087348 */ /* 0x011fea0003c00000 */
[----:B----4-:R1:W2:Y:S02]  /*23dc0*/  SHFL.IDX P6, R14, R13, R12, R11 ;  /* 0x0000000c0d0e7389 */ /* 0x0102a400000c000b */
[----:B012---:R-:W-:Y:S01]  /*23dd0*/  ENDCOLLECTIVE ;  /* 0x000000000000791b */ /* 0x007fe20003800000 */
.L_x_3093:
[----:B------:R-:W-:Y:S05]  /*23de0*/  BSYNC B1 ;  /* 0x0000000000017941 */ /* 0x000fea0003800000 */
.L_x_3092:
[----:B------:R-:W-:Y:S02]  /*23df0*/  IMAD.MOV.U32 R13, RZ, RZ, R4 ;  /* 0x000000ffff0d7224 */ /* 0x000fe400078e0004 */
[----:B------:R-:W-:Y:S02]  /*23e00*/  IMAD.MOV.U32 R12, RZ, RZ, 0x1 ;  /* 0x00000001ff0c7424 */ /* 0x000fe400078e00ff */
[----:B------:R-:W-:Y:S02]  /*23e10*/  IMAD.MOV.U32 R11, RZ, RZ, 0x1c1f ;  /* 0x00001c1fff0b7424 */ /* 0x000fe400078e00ff */
[----:B------:R-:W-:Y:S02]  /*23e20*/  IMAD.MOV.U32 R15, RZ, RZ, -0x1 ;  /* 0xffffffffff0f7424 */ /* 0x000fe400078e00ff */
[----:B------:R-:W-:-:S07]  /*23e30*/  IMAD.MOV.U32 R3, RZ, RZ, R14 ;  /* 0x000000ffff037224 */ /* 0x000fce00078e000e */
[----:B------:R-:W-:Y:S05]  /*23e40*/  WARPSYNC.COLLECTIVE R15, `(.L_x_3094) ;  /* 0x000000000f087348 */ /* 0x000fea0003c00000 */
[----:B------:R0:W1:Y:S02]  /*23e50*/  SHFL.IDX P6, R14, R13, R12, R11 ;  /* 0x0000000c0d0e7389 */ /* 0x00006400000c000b */
[----:B01----:R-:W-:Y:S01]  /*23e60*/  ENDCOLLECTIVE ;  /* 0x000000000000791b */ /* 0x003fe20003800000 */
.L_x_3094:
[----:B------:R-:W-:Y:S02]  /*23e70*/  IMAD.MOV.U32 R13, RZ, RZ, R7 ;  /* 0x000000ffff0d7224 */ /* 0x000fe400078e0007 */
[----:B------:R-:W-:-:S07]  /*23e80*/  IMAD.MOV.U32 R4, RZ, RZ, R14 ;  /* 0x000000ffff047224 */ /* 0x000fce00078e000e */
[----:B------:R-:W-:Y:S05]  /*23e90*/  WARPSYNC.COLLECTIVE R15, `(.L_x_3095) ;  /* 0x000000000f087348 */ /* 0x000fea0003c00000 */
[----:B------:R0:W1:Y:S02]  /*23ea0*/  SHFL.IDX P6, R14, R13, R12, R11 ;  /* 0x0000000c0d0e7389 */ /* 0x00006400000c000b */
[----:B01----:R-:W-:Y:S01]  /*23eb0*/  ENDCOLLECTIVE ;  /* 0x000000000000791b */ /* 0x003fe20003800000 */
.L_x_3095:
[----:B------:R-:W-:Y:S02]  /*23ec0*/  IMAD.MOV.U32 R13, RZ, RZ, R30 ;  /* 0x000000ffff0d7224 */ /* 0x000fe400078e001e */
[----:B------:R-:W-:-:S07]  /*23ed0*/  IMAD.MOV.U32 R7, RZ, RZ, R14 ;  /* 0x000000ffff077224 */ /* 0x000fce00078e000e */
[----:B------:R-:W-:Y:S05]  /*23ee0*/  WARPSYNC.COLLECTIVE R15, `(.L_x_3096) ;  /* 0x000000000f087348 */ /* 0x000fea0003c00000 */
[----:B------:R0:W1:Y:S02]  /*23ef0*/  SHFL.IDX P6, R14, R13, R12, R11 ;  /* 0x0000000c0d0e7389 */ /* 0x00006400000c000b */
[----:B01----:R-:W-:Y:S01]  /*23f00*/  ENDCOLLECTIVE ;  /* 0x000000000000791b */ /* 0x003fe20003800000 */
.L_x_3096:
[----:B------:R-:W-:Y:S01]  /*23f10*/  IMAD.MOV.U32 R0, RZ, RZ, R14 ;  /* 0x000000ffff007224 */ /* 0x000fe200078e000e */
[----:B------:R-:W-:Y:S06]  /*23f20*/  BRA `(.L_x_3097) ;  /* 0xfffffe4400f07947 */ /* 0x000fec000383ffff */
.L_x_2761:
[----:B0-----:R0:W1:Y:S02]  /*23f30*/  SYNCS.PHASECHK.TRANS64.TRYWAIT P0, [R2+URZ+0x28c00], R35 ;  /* 0x028c0023020075a7 */ /* 0x001064000800017f */
[----:B-1----:R-:W-:Y:S05]  /*23f40*/  @!P0 NANOSLEEP.SYNCS 0x989680 ;  /* 0x009896800000895d */ /* 0x002fea0003900000 */
[----:B------:R-:W1:Y:S02]  /*23f50*/  @!P0 SYNCS.PHASECHK.TRANS64 P0, [R2+URZ+0x28c00], R35 ;  /* 0x028c0023020085a7 */ /* 0x000e64000800007f */
[----:B-1----:R-:W-:Y:S05]  /*23f60*/  @!P0 BRA `(.L_x_2761) ;  /* 0xfffffffc00f08947 */ /* 0x002fea000383ffff */
[----:B------:R-:W-:Y:S05]  /*23f70*/  BRA `(.L_x_3098) ;  /* 0xfffffe4800d47947 */ /* 0x000fea000383ffff */
.L_x_2769:
        /* <DEDUP_REMOVED lines=8> */
.L_x_3100:
[----:B------:R-:W-:Y:S05]  /*24000*/  BSYNC B1 ;  /* 0x0000000000017941 */ /* 0x000fea0003800000 */
.L_x_3099:
        /* <DEDUP_REMOVED lines=8> */
.L_x_3101:
[----:B------:R-:W-:Y:S02]  /*24090*/  IMAD.MOV.U32 R13, RZ, RZ, R7 ;  /* 0x000000ffff0d7224 */ /* 0x000fe400078e0007 */
[----:B------:R-:W-:-:S07]  /*240a0*/  IMAD.MOV.U32 R0, RZ, RZ, R14 ;  /* 0x000000ffff007224 */ /* 0x000fce00078e000e */
[----:B------:R-:W-:Y:S05]  /*240b0*/  WARPSYNC.COLLECTIVE R15, `(.L_x_3102) ;  /* 0x000000000f087348 */ /* 0x000fea0003c00000 */
[----:B------:R0:W1:Y:S02]  /*240c0*/  SHFL.IDX P6, R14, R13, R12, R11 ;  /* 0x0000000c0d0e7389 */ /* 0x00006400000c000b */
[----:B01----:R-:W-:Y:S01]  /*240d0*/  ENDCOLLECTIVE ;  /* 0x000000000000791b */ /* 0x003fe20003800000 */
.L_x_3102:
[----:B------:R-:W-:Y:S02]  /*240e0*/  IMAD.MOV.U32 R10, RZ, RZ, R0 ;  /* 0x000000ffff0a7224 */ /* 0x000fe400078e0000 */
[----:B------:R-:W-:Y:S02]  /*240f0*/  IMAD.MOV.U32 R13, RZ, RZ, R9 ;  /* 0x000000ffff0d7224 */ /* 0x000fe400078e0009 */
[----:B------:R-:W-:-:S07]  /*24100*/  IMAD.MOV.U32 R5, RZ, RZ, R14 ;  /* 0x000000ffff057224 */ /* 0x000fce00078e000e */
[----:B------:R-:W-:Y:S05]  /*24110*/  WARPSYNC.COLLECTIVE R15, `(.L_x_3103) ;  /* 0x000000000f087348 */ /* 0x000fea0003c00000 */
[----:B------:R0:W1:Y:S02]  /*24120*/  SHFL.IDX P6, R14, R13, R12, R11 ;  /* 0x0000000c0d0e7389 */ /* 0x00006400000c000b */
[----:B01----:R-:W-:Y:S01]  /*24130*/  ENDCOLLECTIVE ;  /* 0x000000000000791b */ /* 0x003fe20003800000 */
.L_x_3103:
[----:B------:R-:W-:Y:S01]  /*24140*/  IMAD.MOV.U32 R11, RZ, RZ, R3 ;  /* 0x000000ffff0b7224 */ /* 0x000fe200078e0003 */
[----:B------:R-:W-:Y:S06]  /*24150*/  BRA `(.L_x_3104) ;  /* 0xfffffe5400e87947 */ /* 0x000fec000383ffff */
.L_x_2772:
[----:B------:R-:W-:Y:S01]  /*24160*/  BSSY B1, `(.L_x_3105) ;  /* 0x0000008000017945 */ /* 0x000fe20003800000 */
[----:B------:R-:W-:Y:S02]  /*24170*/  IMAD.MOV.U32 R13, RZ, RZ, R8 ;  /* 0x000000ffff0d7224 */ /* 0x000fe400078e0008 */
[----:B------:R-:W-:Y:S02]  /*24180*/  IMAD.MOV.U32 R12, RZ, RZ, 0x1 ;  /* 0x00000001ff0c7424 */ /* 0x000fe400078e00ff */
[----:B0-----:R-:W-:Y:S02]  /*24190*/  IMAD.MOV.U32 R11, RZ, RZ, 0x1c1f ;  /* 0x00001c1fff0b7424 */ /* 0x001fe400078e00ff */
[----:B------:R-:W-:-:S07]  /*241a0*/  IMAD.MOV.U32 R15, RZ, RZ, -0x1 ;  /* 0xffffffffff0f7424 */ /* 0x000fce00078e00ff */
[----:B----4-:R-:W-:Y:S05]  /*241b0*/  WARPSYNC.COLLECTIVE R15, `(.L_x_3106) ;  /* 0x000000000f087348 */ /* 0x010fea0003c00000 */
[----:B----4-:R0:W1:Y:S02]  /*241c0*/  SHFL.IDX P6, R14, R13, R12, R11 ;  /* 0x0000000c0d0e7389 */ /* 0x01006400000c000b */
[----:B01----:R-:W-:Y:S01]  /*241d0*/  ENDCOLLECTIVE ;  /* 0x000000000000791b */ /* 0x003fe20003800000 */
.L_x_3106:
[----:B------:R-:W-:Y:S05]  /*241e0*/  BSYNC B1 ;  /* 0x0000000000017941 */ /* 0x000fea0003800000 */
.L_x_3105:
        /* <DEDUP_REMOVED lines=8> */
.L_x_3107:
[----:B------:R-:W-:Y:S02]  /*24270*/  IMAD.MOV.U32 R13, RZ, RZ, R7 ;  /* 0x000000ffff0d7224 */ /* 0x000fe400078e0007 */
[----:B------:R-:W-:-:S07]  /*24280*/  IMAD.MOV.U32 R0, RZ, RZ, R14 ;  /* 0x000000ffff007224 */ /* 0x000fce00078e000e */
[----:B------:R-:W-:Y:S05]  /*24290*/  WARPSYNC.COLLECTIVE R15, `(.L_x_3108) ;  /* 0x000000000f087348 */ /* 0x000fea0003c00000 */
[----:B------:R0:W1:Y:S02]  /*242a0*/  SHFL.IDX P6, R14, R13, R12, R11 ;  /* 0x0000000c0d0e7389 */ /* 0x00006400000c000b */
[----:B01----:R-:W-:Y:S01]  /*242b0*/  ENDCOLLECTIVE ;  /* 0x000000000000791b */ /* 0x003fe20003800000 */
.L_x_3108:
[----:B------:R-:W-:Y:S02]  /*242c0*/  IMAD.MOV.U32 R13, RZ, RZ, R9 ;  /* 0x000000ffff0d7224 */ /* 0x000fe400078e0009 */
[----:B------:R-:W-:-:S07]  /*242d0*/  IMAD.MOV.U32 R7, RZ, RZ, R14 ;  /* 0x000000ffff077224 */ /* 0x000fce00078e000e */
[----:B------:R-:W-:Y:S05]  /*242e0*/  WARPSYNC.COLLECTIVE R15, `(.L_x_3109) ;  /* 0x000000000f087348 */ /* 0x000fea0003c00000 */
[----:B------:R0:W1:Y:S02]  /*242f0*/  SHFL.IDX P6, R14, R13, R12, R11 ;  /* 0x0000000c0d0e7389 */ /* 0x00006400000c000b */
[----:B01----:R-:W-:Y:S01]  /*24300*/  ENDCOLLECTIVE ;  /* 0x000000000000791b */ /* 0x003fe20003800000 */
.L_x_3109:
[----:B------:R-:W-:Y:S02]  /*24310*/  IMAD.MOV.U32 R12, RZ, RZ, R0 ;  /* 0x000000ffff0c7224 */ /* 0x000fe400078e0000 */
[----:B------:R-:W-:Y:S01]  /*24320*/  IMAD.MOV.U32 R13, RZ, RZ, R3 ;  /* 0x000000ffff0d7224 */ /* 0x000fe200078e0003 */
[----:B------:R-:W-:Y:S06]  /*24330*/  BRA `(.L_x_3110) ;  /* 0xfffffe5800107947 */ /* 0x000fec000383ffff */
.L_x_2776:
[----:B0-----:R0:W1:Y:S02]  /*24340*/  SYNCS.PHASECHK.TRANS64.TRYWAIT P1, [R2+URZ+0x28c00], R21 ;  /* 0x028c0015020075a7 */ /* 0x001064000802017f */
[----:B-1----:R-:W-:Y:S05]  /*24350*/  @!P1 NANOSLEEP.SYNCS 0x989680 ;  /* 0x009896800000995d */ /* 0x002fea0003900000 */
[----:B------:R-:W1:Y:S02]  /*24360*/  @!P1 SYNCS.PHASECHK.TRANS64 P1, [R2+URZ+0x28c00], R21 ;  /* 0x028c0015020095a7 */ /* 0x000e64000802007f */
[----:B-1----:R-:W-:Y:S05]  /*24370*/  @!P1 BRA `(.L_x_2776) ;  /* 0xfffffffc00f09947 */ /* 0x002fea000383ffff */
[----:B------:R-:W-:Y:S05]  /*24380*/  BRA `(.L_x_3111) ;  /* 0xfffffe5800a87947 */ /* 0x000fea000383ffff */
.L_x_2782:
[----:B--2---:R2:W4:Y:S02]  /*24390*/  SYNCS.PHASECHK.TRANS64.TRYWAIT P2, [R12+URZ+0x28c30], R21 ;  /* 0x028c30150c0075a7 */ /* 0x004524000804017f */
[----:B----4-:R-:W-:Y:S05]  /*243a0*/  @!P2 NANOSLEEP.SYNCS 0x989680 ;  /* 0x009896800000a95d */ /* 0x010fea0003900000 */
[----:B------:R-:W4:Y:S02]  /*243b0*/  @!P2 SYNCS.PHASECHK.TRANS64 P2, [R12+URZ+0x28c30], R21 ;  /* 0x028c30150c00a5a7 */ /* 0x000f24000804007f */
[----:B----4-:R-:W-:Y:S05]  /*243c0*/  @!P2 BRA `(.L_x_2782) ;  /* 0xfffffffc00f0a947 */ /* 0x010fea000383ffff */
[----:B------:R-:W-:Y:S05]  /*243d0*/  BRA `(.L_x_2781) ;  /* 0xfffffe6800147947 */ /* 0x000fea000383ffff */
.L_x_2795:
[----:B--2---:R2:W0:Y:S02]  /*243e0*/  SYNCS.PHASECHK.TRANS64.TRYWAIT P3, [R12+URZ+0x28c50], R21 ;  /* 0x028c50150c0075a7 */ /* 0x004424000806017f */
[----:B0-----:R-:W-:Y:S05]  /*243f0*/  @!P3 NANOSLEEP.SYNCS 0x989680 ;  /* 0x009896800000b95d */ /* 0x001fea0003900000 */
[----:B------:R-:W0:Y:S02]  /*24400*/  @!P3 SYNCS.PHASECHK.TRANS64 P3, [R12+URZ+0x28c50], R21 ;  /* 0x028c50150c00b5a7 */ /* 0x000e24000806007f */
[----:B0-----:R-:W-:Y:S05]  /*24410*/  @!P3 BRA `(.L_x_2795) ;  /* 0xfffffffc00f0b947 */ /* 0x001fea000383ffff */
[----:B------:R-:W-:Y:S05]  /*24420*/  BRA `(.L_x_2794) ;  /* 0xfffffe8800007947 */ /* 0x000fea000383ffff */
.L_x_2807:
[----:B-1----:R1:W2:Y:S02]  /*24430*/  SYNCS.PHASECHK.TRANS64.TRYWAIT P3, [R215+URZ+0x28c30], R216 ;  /* 0x028c30d8d70075a7 */ /* 0x0022a4000806017f */
[----:B--2---:R-:W-:Y:S05]  /*24440*/  @!P3 NANOSLEEP.SYNCS 0x989680 ;  /* 0x009896800000b95d */ /* 0x004fea0003900000 */
[----:B------:R-:W2:Y:S02]  /*24450*/  @!P3 SYNCS.PHASECHK.TRANS64 P3, [R215+URZ+0x28c30], R216 ;  /* 0x028c30d8d700b5a7 */ /* 0x000ea4000806007f */
[----:B--2---:R-:W-:Y:S05]  /*24460*/  @!P3 BRA `(.L_x_2807) ;  /* 0xfffffffc00f0b947 */ /* 0x004fea000383ffff */
[----:B------:R-:W-:Y:S05]  /*24470*/  BRA `(.L_x_2806) ;  /* 0xfffffe8c00747947 */ /* 0x000fea000383ffff */
.L_x_2820:
[----:B---3--:R3:W4:Y:S02]  /*24480*/  SYNCS.PHASECHK.TRANS64.TRYWAIT P3, [R215+URZ+0x28c50], R216 ;  /* 0x028c50d8d70075a7 */ /* 0x008724000806017f */
[----:B----4-:R-:W-:Y:S05]  /*24490*/  @!P3 NANOSLEEP.SYNCS 0x989680 ;  /* 0x009896800000b95d */ /* 0x010fea0003900000 */
[----:B------:R-:W4:Y:S02]  /*244a0*/  @!P3 SYNCS.PHASECHK.TRANS64 P3, [R215+URZ+0x28c50], R216 ;  /* 0x028c50d8d700b5a7 */ /* 0x000f24000806007f */
[----:B----4-:R-:W-:Y:S05]  /*244b0*/  @!P3 BRA `(.L_x_2820) ;  /* 0xfffffffc00f0b947 */ /* 0x010fea000383ffff */
[----:B------:R-:W-:Y:S05]  /*244c0*/  BRA `(.L_x_2819) ;  /* 0xfffffeb0006c7947 */ /* 0x000fea000383ffff */
.L_x_2833:
[----:B-1----:R1:W2:Y:S02]  /*244d0*/  SYNCS.PHASECHK.TRANS64.TRYWAIT P3, [R12+URZ+0x28c30], R207 ;  /* 0x028c30cf0c0075a7 */ /* 0x0022a4000806017f */
[----:B--2---:R-:W-:Y:S05]  /*244e0*/  @!P3 NANOSLEEP.SYNCS 0x989680 ;  /* 0x009896800000b95d */ /* 0x004fea0003900000 */
[----:B------:R-:W2:Y:S02]  /*244f0*/  @!P3 SYNCS.PHASECHK.TRANS64 P3, [R12+URZ+0x28c30], R207 ;  /* 0x028c30cf0c00b5a7 */ /* 0x000ea4000806007f */
[----:B--2---:R-:W-:Y:S05]  /*24500*/  @!P3 BRA `(.L_x_2833) ;  /* 0xfffffffc00f0b947 */ /* 0x004fea000383ffff */
[----:B------:R-:W-:Y:S05]  /*24510*/  BRA `(.L_x_2832) ;  /* 0xfffffeb800347947 */ /* 0x000fea000383ffff */
.L_x_2838:
[----:B---3--:R3:W4:Y:S02]  /*24520*/  SYNCS.PHASECHK.TRANS64.TRYWAIT P3, [R12+URZ+0x28c50], R207 ;  /* 0x028c50cf0c0075a7 */ /* 0x008724000806017f */
[----:B----4-:R-:W-:Y:S05]  /*24530*/  @!P3 NANOSLEEP.SYNCS 0x989680 ;  /* 0x009896800000b95d */ /* 0x010fea0003900000 */
[----:B------:R-:W4:Y:S02]  /*24540*/  @!P3 SYNCS.PHASECHK.TRANS64 P3, [R12+URZ+0x28c50], R207 ;  /* 0x028c50cf0c00b5a7 */ /* 0x000f24000806007f */
[----:B----4-:R-:W-:Y:S05]  /*24550*/  @!P3 BRA `(.L_x_2838) ;  /* 0xfffffffc00f0b947 */ /* 0x010fea000383ffff */
[----:B------:R-:W-:Y:S05]  /*24560*/  BRA `(.L_x_2837) ;  /* 0xfffffed000907947 */ /* 0x000fea000383ffff */
.L_x_2846:
[----:B-1----:R1:W2:Y:S02]  /*24570*/  SYNCS.PHASECHK.TRANS64.TRYWAIT P2, [R206+URZ+0x28c30], R207 ;  /* 0x028c30cfce0075a7 */ /* 0x0022a4000804017f */
[----:B--2---:R-:W-:Y:S05]  /*24580*/  @!P2 NANOSLEEP.SYNCS 0x989680 ;  /* 0x009896800000a95d */ /* 0x004fea0003900000 */
[----:B------:R-:W2:Y:S02]  /*24590*/  @!P2 SYNCS.PHASECHK.TRANS64 P2, [R206+URZ+0x28c30], R207 ;  /* 0x028c30cfce00a5a7 */ /* 0x000ea4000804007f */
[----:B--2---:R-:W-:Y:S05]  /*245a0*/  @!P2 BRA `(.L_x_2846) ;  /* 0xfffffffc00f0a947 */ /* 0x004fea000383ffff */
[----:B------:R-:W-:Y:S05]  /*245b0*/  BRA `(.L_x_2845) ;  /* 0xfffffed400a07947 */ /* 0x000fea000383ffff */
.L_x_2859:
[----:B---3--:R3:W4:Y:S02]  /*245c0*/  SYNCS.PHASECHK.TRANS64.TRYWAIT P2, [R206+URZ+0x28c50], R207 ;  /* 0x028c50cfce0075a7 */ /* 0x008724000804017f */
[----:B----4-:R-:W-:Y:S05]  /*245d0*/  @!P2 NANOSLEEP.SYNCS 0x989680 ;  /* 0x009896800000a95d */ /* 0x010fea0003900000 */
[----:B------:R-:W4:Y:S02]  /*245e0*/  @!P2 SYNCS.PHASECHK.TRANS64 P2, [R206+URZ+0x28c50], R207 ;  /* 0x028c50cfce00a5a7 */ /* 0x000f24000804007f */
[----:B----4-:R-:W-:Y:S05]  /*245f0*/  @!P2 BRA `(.L_x_2859) ;  /* 0xfffffffc00f0a947 */ /* 0x010fea000383ffff */
[----:B------:R-:W-:Y:S05]  /*24600*/  BRA `(.L_x_2858) ;  /* 0xfffffef800a47947 */ /* 0x000fea000383ffff */
.L_x_2902:
[----:B------:R-:W1:Y:S01]  /*24610*/  S2R R6, SR_TID.X ;  /* 0x0000000000067919 */ /* 0x000e620000002100 */
[----:B------:R-:W-:Y:S01]  /*24620*/  BSSY B1, `(.L_x_3112) ;  /* 0x000000a000017945 */ /* 0x000fe20003800000 */
[----:B------:R-:W-:Y:S02]  /*24630*/  IMAD.MOV.U32 R12, RZ, RZ, RZ ;  /* 0x000000ffff0c7224 */ /* 0x000fe400078e00ff */
[----:B------:R-:W-:Y:S02]  /*24640*/  IMAD.MOV.U32 R11, RZ, RZ, 0x1f ;  /* 0x0000001fff0b7424 */ /* 0x000fe400078e00ff */
[----:B0-----:R-:W-:Y:S01]  /*24650*/  IMAD.MOV.U32 R15, RZ, RZ, -0x1 ;  /* 0xffffffffff0f7424 */ /* 0x001fe200078e00ff */
[----:B-1----:R-:W-:-:S04]  /*24660*/  SHF.R.U32.HI R6, RZ, 0x5, R6 ;  /* 0x00000005ff067819 */ /* 0x002fc80000011606 */
[----:B------:R-:W-:-:S05]  /*24670*/  LOP3.LUT R6, R6, 0x3, RZ, 0xc0, !PT ;  /* 0x0000000306067812 */ /* 0x000fca00078ec0ff */
[----:B------:R-:W-:-:S07]  /*24680*/  IMAD.MOV.U32 R13, RZ, RZ, R6 ;  /* 0x000000ffff0d7224 */ /* 0x000fce00078e0006 */
[----:B------:R-:W-:Y:S05]  /*24690*/  WARPSYNC.COLLECTIVE R15, `(.L_x_3113) ;  /* 0x000000000f087348 */ /* 0x000fea0003c00000 */
[----:B------:R0:W1:Y:S02]  /*246a0*/  SHFL.IDX P6, R14, R13, R12, R11 ;  /* 0x0000000c0d0e7389 */ /* 0x00006400000c000b */
[----:B01----:R-:W-:Y:S01]  /*246b0*/  ENDCOLLECTIVE ;  /* 0x000000000000791b */ /* 0x003fe20003800000 */
.L_x_3113:
[----:B------:R-:W-:Y:S05]  /*246c0*/  BSYNC B1 ;  /* 0x0000000000017941 */ /* 0x000fea0003800000 */
.L_x_3112:
[----:B------:R-:W-:Y:S05]  /*246d0*/  BRA `(.L_x_3114) ;  /* 0xffffff7000547947 */ /* 0x000fea000383ffff */
.L_x_2904:
[----:B------:R-:W-:Y:S01]  /*246e0*/  BSSY B1, `(.L_x_3115) ;  /* 0x0000006000017945 */ /* 0x000fe20003800000 */
[----:B0-----:R-:W-:-:S07]  /*246f0*/  IMAD.MOV.U32 R15, RZ, RZ, -0x1 ;  /* 0xffffffffff0f7424 */ /* 0x001fce00078e00ff */
[----:B-1----:R-:W-:Y:S05]  /*24700*/  WARPSYNC.COLLECTIVE R15, `(.L_x_3116) ;  /* 0x000000000f0c7348 */ /* 0x002fea0003c00000 */
[----:B------:R-:W-:Y:S02]  /*24710*/  ELECT P6, UR62, PT ;  /* 0x00000000003e782f */ /* 0x000fe400038c0000 */
[----:B------:R-:W-:Y:S01]  /*24720*/  MOV R14, UR62 ;  /* 0x0000003e000e7c02 */ /* 0x000fe20008000f00 */
[----:B-1----:R-:W-:Y:S10]  /*24730*/  ENDCOLLECTIVE ;  /* 0x000000000000791b */ /* 0x002ff40003800000 */
.L_x_3116:
[----:B------:R-:W-:Y:S05]  /*24740*/  BSYNC B1 ;  /* 0x0000000000017941 */ /* 0x000fea0003800000 */
.L_x_3115:
[----:B------:R-:W-:Y:S05]  /*24750*/  BRA `(.L_x_2903) ;  /* 0xffffff70004c7947 */ /* 0x000fea000383ffff */
.L_x_2906:
[----:B-1----:R1:W2:Y:S02]  /*24760*/  SYNCS.PHASECHK.TRANS64.TRYWAIT P0, [R18+URZ+0x28c20], R6 ;  /* 0x028c2006120075a7 */ /* 0x0022a4000800017f */
[----:B--2---:R-:W-:Y:S05]  /*24770*/  @!P0 NANOSLEEP.SYNCS 0x989680 ;  /* 0x009896800000895d */ /* 0x004fea0003900000 */
[----:B------:R-:W2:Y:S02]  /*24780*/  @!P0 SYNCS.PHASECHK.TRANS64 P0, [R18+URZ+0x28c20], R6 ;  /* 0x028c2006120085a7 */ /* 0x000ea4000800007f */
[----:B--2---:R-:W-:Y:S05]  /*24790*/  @!P0 BRA `(.L_x_2906) ;  /* 0xfffffffc00f08947 */ /* 0x004fea000383ffff */
[----:B------:R-:W-:Y:S05]  /*247a0*/  BRA `(.L_x_3117) ;  /* 0xffffff70005c7947 */ /* 0x000fea000383ffff */
.L_x_2910:
[----:B--2---:R2:W3:Y:S02]  /*247b0*/  SYNCS.PHASECHK.TRANS64.TRYWAIT P0, [R7+URZ+0x28ca0], R10 ;  /* 0x028ca00a070075a7 */ /* 0x0044e4000800017f */
[----:B---3--:R-:W-:Y:S05]  /*247c0*/  @!P0 NANOSLEEP.SYNCS 0x989680 ;  /* 0x009896800000895d */ /* 0x008fea0003900000 */
[----:B------:R-:W3:Y:S02]  /*247d0*/  @!P0 SYNCS.PHASECHK.TRANS64 P0, [R7+URZ+0x28ca0], R10 ;  /* 0x028ca00a070085a7 */ /* 0x000ee4000800007f */
[----:B---3--:R-:W-:Y:S05]  /*247e0*/  @!P0 BRA `(.L_x_2910) ;  /* 0xfffffffc00f08947 */ /* 0x008fea000383ffff */
[----:B------:R-:W-:Y:S05]  /*247f0*/  BRA `(.L_x_3118) ;  /* 0xffffff70007c7947 */ /* 0x000fea000383ffff */
.L_x_2915:
[----:B-1----:R1:W3:Y:S02]  /*24800*/  SYNCS.PHASECHK.TRANS64.TRYWAIT P0, [R7+URZ+0x28cc0], R10 ;  /* 0x028cc00a070075a7 */ /* 0x0022e4000800017f */
[----:B---3--:R-:W-:Y:S05]  /*24810*/  @!P0 NANOSLEEP.SYNCS 0x989680 ;  /* 0x009896800000895d */ /* 0x008fea0003900000 */
[----:B------:R-:W3:Y:S02]  /*24820*/  @!P0 SYNCS.PHASECHK.TRANS64 P0, [R7+URZ+0x28cc0], R10 ;  /* 0x028cc00a070085a7 */ /* 0x000ee4000800007f */
[----:B---3--:R-:W-:Y:S05]  /*24830*/  @!P0 BRA `(.L_x_2915) ;  /* 0xfffffffc00f08947 */ /* 0x008fea000383ffff */
[----:B------:R-:W-:Y:S05]  /*24840*/  BRA `(.L_x_3119) ;  /* 0xffffff7000fc7947 */ /* 0x000fea000383ffff */
.L_x_2929:
[----:B-1----:R1:W2:Y:S02]  /*24850*/  SYNCS.PHASECHK.TRANS64.TRYWAIT P1, [R6+URZ+0x28ca0], R7 ;  /* 0x028ca007060075a7 */ /* 0x0022a4000802017f */
[----:B--2---:R-:W-:Y:S05]  /*24860*/  @!P1 NANOSLEEP.SYNCS 0x989680 ;  /* 0x009896800000995d */ /* 0x004fea0003900000 */
[----:B------:R-:W2:Y:S02]  /*24870*/  @!P1 SYNCS.PHASECHK.TRANS64 P1, [R6+URZ+0x28ca0], R7 ;  /* 0x028ca007060095a7 */ /* 0x000ea4000802007f */
[----:B--2---:R-:W-:Y:S05]  /*24880*/  @!P1 BRA `(.L_x_2929) ;  /* 0xfffffffc00f09947 */ /* 0x004fea000383ffff */
[----:B------:R-:W-:Y:S05]  /*24890*/  BRA `(.L_x_3120) ;  /* 0xffffff7c007c7947 */ /* 0x000fea000383ffff */
.L_x_2934:
[----:B--2---:R2:W3:Y:S02]  /*248a0*/  SYNCS.PHASECHK.TRANS64.TRYWAIT P1, [R6+URZ+0x28cc0], R7 ;  /* 0x028cc007060075a7 */ /* 0x0044e4000802017f */
[----:B---3--:R-:W-:Y:S05]  /*248b0*/  @!P1 NANOSLEEP.SYNCS 0x989680 ;  /* 0x009896800000995d */ /* 0x008fea0003900000 */
[----:B------:R-:W3:Y:S02]  /*248c0*/  @!P1 SYNCS.PHASECHK.TRANS64 P1, [R6+URZ+0x28cc0], R7 ;  /* 0x028cc007060095a7 */ /* 0x000ee4000802007f */
[----:B---3--:R-:W-:Y:S05]  /*248d0*/  @!P1 BRA `(.L_x_2934) ;  /* 0xfffffffc00f09947 */ /* 0x008fea000383ffff */
[----:B------:R-:W-:Y:S05]  /*248e0*/  BRA `(.L_x_3121) ;  /* 0xffffff7c00f87947 */ /* 0x000fea000383ffff */
.L_x_2964:
[----:B-1----:R-:W1:Y:S01]  /*248f0*/  S2R R4, SR_TID.X ;  /* 0x0000000000047919 */ /* 0x002e620000002100 */
[----:B------:R-:W-:Y:S01]  /*24900*/  BSSY B0, `(.L_x_3122) ;  /* 0x000000a000007945 */ /* 0x000fe20003800000 */
[----:B------:R-:W-:Y:S02]  /*24910*/  IMAD.MOV.U32 R12, RZ, RZ, RZ ;  /* 0x000000ffff0c7224 */ /* 0x000fe400078e00ff */
[----:B------:R-:W-:Y:S02]  /*24920*/  IMAD.MOV.U32 R11, RZ, RZ, 0x1f ;  /* 0x0000001fff0b7424 */ /* 0x000fe400078e00ff */
[----:B0-----:R-:W-:Y:S01]  /*24930*/  IMAD.MOV.U32 R15, RZ, RZ, -0x1 ;  /* 0xffffffffff0f7424 */ /* 0x001fe200078e00ff */
[----:B-1----:R-:W-:-:S04]  /*24940*/  SHF.R.U32.HI R4, RZ, 0x5, R4 ;  /* 0x00000005ff047819 */ /* 0x002fc80000011604 */
[----:B------:R-:W-:-:S05]  /*24950*/  LOP3.LUT R4, R4, 0x3, RZ, 0xc0, !PT ;  /* 0x0000000304047812 */ /* 0x000fca00078ec0ff */
[----:B------:R-:W-:-:S07]  /*24960*/  IMAD.MOV.U32 R13, RZ, RZ, R4 ;  /* 0x000000ffff0d7224 */ /* 0x000fce00078e0004 */
[----:B--2---:R-:W-:Y:S05]  /*24970*/  WARPSYNC.COLLECTIVE R15, `(.L_x_3123) ;  /* 0x000000000f087348 */ /* 0x004fea0003c00000 */
[----:B------:R0:W1:Y:S02]  /*24980*/  SHFL.IDX P6, R14, R13, R12, R11 ;  /* 0x0000000c0d0e7389 */ /* 0x00006400000c000b */
[----:B012---:R-:W-:Y:S01]  /*24990*/  ENDCOLLECTIVE ;  /* 0x000000000000791b */ /* 0x007fe20003800000 */
.L_x_3123:
[----:B------:R-:W-:Y:S05]  /*249a0*/  BSYNC B0 ;  /* 0x0000000000007941 */ /* 0x000fea0003800000 */
.L_x_3122:
[----:B------:R-:W-:Y:S05]  /*249b0*/  BRA `(.L_x_3124) ;  /* 0xffffff9400787947 */ /* 0x000fea000383ffff */
.L_x_2966:
[----:B------:R-:W-:Y:S01]  /*249c0*/  BSSY B0, `(.L_x_3125) ;  /* 0x0000006000007945 */ /* 0x000fe20003800000 */
[----:B0-----:R-:W-:-:S07]  /*249d0*/  IMAD.MOV.U32 R15, RZ, RZ, -0x1 ;  /* 0xffffffffff0f7424 */ /* 0x001fce00078e00ff */
[----:B-12---:R-:W-:Y:S05]  /*249e0*/  WARPSYNC.COLLECTIVE R15, `(.L_x_3126) ;  /* 0x000000000f0c7348 */ /* 0x006fea0003c00000 */
[----:B------:R-:W-:Y:S02]  /*249f0*/  ELECT P6, UR62, PT ;  /* 0x00000000003e782f */ /* 0x000fe400038c0000 */
[----:B------:R-:W-:Y:S01]  /*24a00*/  MOV R14, UR62 ;  /* 0x0000003e000e7c02 */ /* 0x000fe20008000f00 */
[----:B-12---:R-:W-:Y:S10]  /*24a10*/  ENDCOLLECTIVE ;  /* 0x000000000000791b */ /* 0x006ff40003800000 */
.L_x_3126:
[----:B------:R-:W-:Y:S05]  /*24a20*/  BSYNC B0 ;  /* 0x0000000000007941 */ /* 0x000fea0003800000 */
.L_x_3125:
[----:B------:R-:W-:Y:S05]  /*24a30*/  BRA `(.L_x_3127) ;  /* 0xffffff9400847947 */ /* 0x000fea000383ffff */
.L_x_2968:
[----:B-1----:R1:W3:Y:S02]  /*24a40*/  SYNCS.PHASECHK.TRANS64.TRYWAIT P0, [R0+URZ+0x28c40], R2 ;  /* 0x028c4002000075a7 */ /* 0x0022e4000800017f */
[----:B---3--:R-:W-:Y:S05]  /*24a50*/  @!P0 NANOSLEEP.SYNCS 0x989680 ;  /* 0x009896800000895d */ /* 0x008fea0003900000 */
[----:B------:R-:W3:Y:S02]  /*24a60*/  @!P0 SYNCS.PHASECHK.TRANS64 P0, [R0+URZ+0x28c40], R2 ;  /* 0x028c4002000085a7 */ /* 0x000ee4000800007f */
[----:B---3--:R-:W-:Y:S05]  /*24a70*/  @!P0 BRA `(.L_x_2968) ;  /* 0xfffffffc00f08947 */ /* 0x008fea000383ffff */
[----:B------:R-:W-:Y:S05]  /*24a80*/  BRA `(.L_x_3128) ;  /* 0xffffff9400e47947 */ /* 0x000fea000383ffff */
.L_x_2972:
        /* <DEDUP_REMOVED lines=13> */
.L_x_3129:
[----:B------:R-:W-:Y:S02]  /*24b60*/  IMAD.MOV.U32 R13, RZ, RZ, R4 ;  /* 0x000000ffff0d7224 */ /* 0x000fe400078e0004 */
[----:B------:R-:W-:-:S07]  /*24b70*/  IMAD.MOV.U32 R6, RZ, RZ, R14 ;  /* 0x000000ffff067224 */ /* 0x000fce00078e000e */
[----:B------:R-:W-:Y:S05]  /*24b80*/  WARPSYNC.COLLECTIVE R15, `(.L_x_3130) ;  /* 0x000000000f087348 */ /* 0x000fea0003c00000 */
[----:B------:R0:W1:Y:S02]  /*24b90*/  SHFL.IDX P6, R14, R13, R12, R11 ;  /* 0x0000000c0d0e7389 */ /* 0x00006400000c000b */
[----:B01----:R-:W-:Y:S01]  /*24ba0*/  ENDCOLLECTIVE ;  /* 0x000000000000791b */ /* 0x003fe20003800000 */
.L_x_3130:
[----:B------:R-:W-:Y:S02]  /*24bb0*/  IMAD.MOV.U32 R13, RZ, RZ, R3 ;  /* 0x000000ffff0d7224 */ /* 0x000fe400078e0003 */
[----:B------:R-:W-:Y:S02]  /*24bc0*/  IMAD.MOV.U32 R12, RZ, RZ, 0x1 ;  /* 0x00000001ff0c7424 */ /* 0x000fe400078e00ff */
[----:B------:R-:W-:-:S07]  /*24bd0*/  IMAD.MOV.U32 R7, RZ, RZ, R14 ;  /* 0x000000ffff077224 */ /* 0x000fce00078e000e */
[----:B------:R-:W-:Y:S05]  /*24be0*/  WARPSYNC.COLLECTIVE R15, `(.L_x_3131) ;  /* 0x000000000f087348 */ /* 0x000fea0003c00000 */
[----:B------:R0:W1:Y:S02]  /*24bf0*/  SHFL.IDX P6, R14, R13, R12, R11 ;  /* 0x0000000c0d0e7389 */ /* 0x00006400000c000b */
[----:B01----:R-:W-:Y:S01]  /*24c00*/  ENDCOLLECTIVE ;  /* 0x000000000000791b */ /* 0x003fe20003800000 */
.L_x_3131:
        /* <DEDUP_REMOVED lines=15> */
.L_x_3132:
[----:B------:R-:W-:Y:S02]  /*24d00*/  IMAD.MOV.U32 R13, RZ, RZ, R3 ;  /* 0x000000ffff0d7224 */ /* 0x000fe400078e0003 */
[----:B------:R-:W-:Y:S02]  /*24d10*/  IMAD.MOV.U32 R12, RZ, RZ, 0x2 ;  /* 0x00000002ff0c7424 */ /* 0x000fe400078e00ff */
[----:B------:R-:W-:-:S07]  /*24d20*/  IMAD.MOV.U32 R5, RZ, RZ, R14 ;  /* 0x000000ffff057224 */ /* 0x000fce00078e000e */
[----:B------:R-:W-:Y:S05]  /*24d30*/  WARPSYNC.COLLECTIVE R15, `(.L_x_3133) ;  /* 0x000000000f087348 */ /* 0x000fea0003c00000 */
[----:B------:R0:W1:Y:S02]  /*24d40*/  SHFL.IDX P6, R14, R13, R12, R11 ;  /* 0x0000000c0d0e7389 */ /* 0x00006400000c000b */
[----:B01----:R-:W-:Y:S01]  /*24d50*/  ENDCOLLECTIVE ;  /* 0x000000000000791b */ /* 0x003fe20003800000 */
.L_x_3133:
        /* <DEDUP_REMOVED lines=15> */
.L_x_3134:
[----:B------:R-:W-:Y:S02]  /*24e50*/  IMAD.MOV.U32 R13, RZ, RZ, R3 ;  /* 0x000000ffff0d7224 */ /* 0x000fe400078e0003 */
[----:B------:R-:W-:Y:S02]  /*24e60*/  IMAD.MOV.U32 R12, RZ, RZ, 0x3 ;  /* 0x00000003ff0c7424 */ /* 0x000fe400078e00ff */
[----:B------:R-:W-:-:S07]  /*24e70*/  IMAD.MOV.U32 R5, RZ, RZ, R14 ;  /* 0x000000ffff057224 */ /* 0x000fce00078e000e */
[----:B------:R-:W-:Y:S05]  /*24e80*/  WARPSYNC.COLLECTIVE R15, `(.L_x_3135) ;  /* 0x000000000f087348 */ /* 0x000fea0003c00000 */
[----:B------:R0:W1:Y:S02]  /*24e90*/  SHFL.IDX P6, R14, R13, R12, R11 ;  /* 0x0000000c0d0e7389 */ /* 0x00006400000c000b */
[----:B01----:R-:W-:Y:S01]  /*24ea0*/  ENDCOLLECTIVE ;  /* 0x000000000000791b */ /* 0x003fe20003800000 */
.L_x_3135:
        /* <DEDUP_REMOVED lines=13> */
.L_x_3136:
[----:B------:R-:W-:Y:S01]  /*24f80*/  IMAD.MOV.U32 R3, RZ, RZ, R14 ;  /* 0x000000ffff037224 */ /* 0x000fe200078e000e */
[----:B------:R-:W-:Y:S06]  /*24f90*/  BRA `(.L_x_3137) ;  /* 0xffffff9c00287947 */ /* 0x000fec000383ffff */
.L_x_2975:
[----:B0-----:R0:W1:Y:S02]  /*24fa0*/  SYNCS.PHASECHK.TRANS64.TRYWAIT P0, [R18+URZ+0x28c20], R0 ;  /* 0x028c2000120075a7 */ /* 0x001064000800017f */
[----:B-1----:R-:W-:Y:S05]  /*24fb0*/  @!P0 NANOSLEEP.SYNCS 0x989680 ;  /* 0x009896800000895d */ /* 0x002fea0003900000 */
[----:B------:R-:W1:Y:S02]  /*24fc0*/  @!P0 SYNCS.PHASECHK.TRANS64 P0, [R18+URZ+0x28c20], R0 ;  /* 0x028c2000120085a7 */ /* 0x000e64000800007f */
[----:B-1----:R-:W-:Y:S05]  /*24fd0*/  @!P0 BRA `(.L_x_2975) ;  /* 0xfffffffc00f08947 */ /* 0x002fea000383ffff */
[----:B------:R-:W-:Y:S05]  /*24fe0*/  BRA `(.L_x_3138) ;  /* 0xffffff9c00847947 */ /* 0x000fea000383ffff */
.L_x_2979:
[----:B0-----:R0:W1:Y:S02]  /*24ff0*/  SYNCS.PHASECHK.TRANS64.TRYWAIT P0, [R0+URZ+0x28c60], R2 ;  /* 0x028c6002000075a7 */ /* 0x001064000800017f */
[----:B-1----:R-:W-:Y:S05]  /*25000*/  @!P0 NANOSLEEP.SYNCS 0x989680 ;  /* 0x009896800000895d */ /* 0x002fea0003900000 */
[----:B------:R-:W1:Y:S02]  /*25010*/  @!P0 SYNCS.PHASECHK.TRANS64 P0, [R0+URZ+0x28c60], R2 ;  /* 0x028c6002000085a7 */ /* 0x000e64000800007f */
[----:B-1----:R-:W-:Y:S05]  /*25020*/  @!P0 BRA `(.L_x_2979) ;  /* 0xfffffffc00f08947 */ /* 0x002fea000383ffff */
[----:B------:R-:W-:Y:S05]  /*25030*/  BRA `(.L_x_3139) ;  /* 0xffffff9c00a87947 */ /* 0x000fea000383ffff */
.L_x_2998:
[----:B-1----:R1:W2:Y:S02]  /*25040*/  SYNCS.PHASECHK.TRANS64.TRYWAIT P0, [R2+URZ+0x28c40], R6 ;  /* 0x028c4006020075a7 */ /* 0x0022a4000800017f */
[----:B--2---:R-:W-:Y:S05]  /*25050*/  @!P0 NANOSLEEP.SYNCS 0x989680 ;  /* 0x009896800000895d */ /* 0x004fea0003900000 */
[----:B------:R-:W2:Y:S02]  /*25060*/  @!P0 SYNCS.PHASECHK.TRANS64 P0, [R2+URZ+0x28c40], R6 ;  /* 0x028c4006020085a7 */ /* 0x000ea4000800007f */
[----:B--2---:R-:W-:Y:S05]  /*25070*/  @!P0 BRA `(.L_x_2998) ;  /* 0xfffffffc00f08947 */ /* 0x004fea000383ffff */
[----:B------:R-:W-:Y:S05]  /*25080*/  BRA `(.L_x_3140) ;  /* 0xffffffa800d07947 */ /* 0x000fea000383ffff */
.L_x_3003:
[----:B0-----:R0:W2:Y:S02]  /*25090*/  SYNCS.PHASECHK.TRANS64.TRYWAIT P0, [R2+URZ+0x28c60], R6 ;  /* 0x028c6006020075a7 */ /* 0x0010a4000800017f */
[----:B--2---:R-:W-:Y:S05]  /*250a0*/  @!P0 NANOSLEEP.SYNCS 0x989680 ;  /* 0x009896800000895d */ /* 0x004fea0003900000 */
[----:B------:R-:W2:Y:S02]  /*250b0*/  @!P0 SYNCS.PHASECHK.TRANS64 P0, [R2+URZ+0x28c60], R6 ;  /* 0x028c6006020085a7 */ /* 0x000ea4000800007f */
[----:B--2---:R-:W-:Y:S05]  /*250c0*/  @!P0 BRA `(.L_x_3003) ;  /* 0xfffffffc00f08947 */ /* 0x004fea000383ffff */
[----:B------:R-:W-:Y:S05]  /*250d0*/  BRA `(.L_x_3141) ;  /* 0xffffffac004c7947 */ /* 0x000fea000383ffff */
.L_x_3018:
[----:B-1----:R1:W2:Y:S02]  /*250e0*/  SYNCS.PHASECHK.TRANS64.TRYWAIT P0, [R2+URZ+0x28c40], R3 ;  /* 0x028c4003020075a7 */ /* 0x0022a4000800017f */
[----:B--2---:R-:W-:Y:S05]  /*250f0*/  @!P0 NANOSLEEP.SYNCS 0x989680 ;  /* 0x009896800000895d */ /* 0x004fea0003900000 */
[----:B------:R-:W2:Y:S02]  /*25100*/  @!P0 SYNCS.PHASECHK.TRANS64 P0, [R2+URZ+0x28c40], R3 ;  /* 0x028c4003020085a7 */ /* 0x000ea4000800007f */
[----:B--2---:R-:W-:Y:S05]  /*25110*/  @!P0 BRA `(.L_x_3018) ;  /* 0xfffffffc00f08947 */ /* 0x004fea000383ffff */
[----:B------:R-:W-:Y:S05]  /*25120*/  BRA `(.L_x_3142) ;  /* 0xffffffb800247947 */ /* 0x000fea000383ffff */
.L_x_3023:
[----:B--2---:R2:W3:Y:S02]  /*25130*/  SYNCS.PHASECHK.TRANS64.TRYWAIT P0, [R2+URZ+0x28c60], R3 ;  /* 0x028c6003020075a7 */ /* 0x0044e4000800017f */
[----:B---3--:R-:W-:Y:S05]  /*25140*/  @!P0 NANOSLEEP.SYNCS 0x989680 ;  /* 0x009896800000895d */ /* 0x008fea0003900000 */
[----:B------:R-:W3:Y:S02]  /*25150*/  @!P0 SYNCS.PHASECHK.TRANS64 P0, [R2+URZ+0x28c60], R3 ;  /* 0x028c6003020085a7 */ /* 0x000ee4000800007f */
[----:B---3--:R-:W-:Y:S05]  /*25160*/  @!P0 BRA `(.L_x_3023) ;  /* 0xfffffffc00f08947 */ /* 0x008fea000383ffff */
[----:B------:R-:W-:Y:S05]  /*25170*/  BRA `(.L_x_3143) ;  /* 0xffffffb800a07947 */ /* 0x000fea000383ffff */
.L_x_3038:
[----:B-1----:R1:W2:Y:S02]  /*25180*/  SYNCS.PHASECHK.TRANS64.TRYWAIT P0, [R3+URZ+0x28c40], R2 ;  /* 0x028c4002030075a7 */ /* 0x0022a4000800017f */
[----:B--2---:R-:W-:Y:S05]  /*25190*/  @!P0 NANOSLEEP.SYNCS 0x989680 ;  /* 0x009896800000895d */ /* 0x004fea0003900000 */
[----:B------:R-:W2:Y:S02]  /*251a0*/  @!P0 SYNCS.PHASECHK.TRANS64 P0, [R3+URZ+0x28c40], R2 ;  /* 0x028c4002030085a7 */ /* 0x000ea4000800007f */
[----:B--2---:R-:W-:Y:S05]  /*251b0*/  @!P0 BRA `(.L_x_3038) ;  /* 0xfffffffc00f08947 */ /* 0x004fea000383ffff */
[----:B------:R-:W-:Y:S05]  /*251c0*/  BRA `(.L_x_3144) ;  /* 0xffffffc400607947 */ /* 0x000fea000383ffff */
.L_x_3043:
[----:B--2---:R2:W3:Y:S02]  /*251d0*/  SYNCS.PHASECHK.TRANS64.TRYWAIT P0, [R3+URZ+0x28c60], R2 ;  /* 0x028c6002030075a7 */ /* 0x0044e4000800017f */
[----:B---3--:R-:W-:Y:S05]  /*251e0*/  @!P0 NANOSLEEP.SYNCS 0x989680 ;  /* 0x009896800000895d */ /* 0x008fea0003900000 */
[----:B------:R-:W3:Y:S02]  /*251f0*/  @!P0 SYNCS.PHASECHK.TRANS64 P0, [R3+URZ+0x28c60], R2 ;  /* 0x028c6002030085a7 */ /* 0x000ee4000800007f */
[----:B---3--:R-:W-:Y:S05]  /*25200*/  @!P0 BRA `(.L_x_3043) ;  /* 0xfffffffc00f08947 */ /* 0x008fea000383ffff */
[----:B------:R-:W-:Y:S05]  /*25210*/  BRA `(.L_x_3145) ;  /* 0xffffffc400dc7947 */ /* 0x000fea000383ffff */
.L_x_3059:
[----:B------:R-:W2:Y:S01]  /*25220*/  LDL R0, [R1] ;  /* 0x0000000001007983 */ /* 0x000ea20000100800 */
[----:B------:R-:W-:Y:S01]  /*25230*/  BSSY B0, `(.L_x_3146) ;  /* 0x0000008000007945 */ /* 0x000fe20003800000 */
[----:B------:R-:W-:Y:S02]  /*25240*/  IMAD.MOV.U32 R12, RZ, RZ, RZ ;  /* 0x000000ffff0c7224 */ /* 0x000fe400078e00ff */
[----:B------:R-:W-:Y:S02]  /*25250*/  IMAD.MOV.U32 R11, RZ, RZ, 0x1f ;  /* 0x0000001fff0b7424 */ /* 0x000fe400078e00ff */
[----:B0-----:R-:W-:Y:S02]  /*25260*/  IMAD.MOV.U32 R15, RZ, RZ, -0x1 ;  /* 0xffffffffff0f7424 */ /* 0x001fe400078e00ff */
[----:B--2---:R-:W-:-:S07]  /*25270*/  IMAD.MOV.U32 R13, RZ, RZ, R0 ;  /* 0x000000ffff0d7224 */ /* 0x004fce00078e0000 */
[----:B-1----:R-:W-:Y:S05]  /*25280*/  WARPSYNC.COLLECTIVE R15, `(.L_x_3147) ;  /* 0x000000000f087348 */ /* 0x002fea0003c00000 */
[----:B------:R0:W2:Y:S02]  /*25290*/  SHFL.IDX P6, R14, R13, R12, R11 ;  /* 0x0000000c0d0e7389 */ /* 0x0000a400000c000b */
[----:B012---:R-:W-:Y:S01]  /*252a0*/  ENDCOLLECTIVE ;  /* 0x000000000000791b */ /* 0x007fe20003800000 */
.L_x_3147:
[----:B------:R-:W-:Y:S05]  /*252b0*/  BSYNC B0 ;  /* 0x0000000000007941 */ /* 0x000fea0003800000 */
.L_x_3146:
        /* <DEDUP_REMOVED lines=9> */
.L_x_3148:
        /* <DEDUP_REMOVED lines=26> */
.L_x_3149:
        /* <DEDUP_REMOVED lines=8> */
.L_x_3150:
        /* <DEDUP_REMOVED lines=8> */
.L_x_3151:
        /* <DEDUP_REMOVED lines=8> */
.L_x_3152:
        /* <DEDUP_REMOVED lines=8> */
.L_x_3153:
        /* <DEDUP_REMOVED lines=9> */
.L_x_3154:
[----:B------:R-:W-:Y:S01]  /*25780*/  IMAD.MOV.U32 R9, RZ, RZ, R14 ;  /* 0x000000ffff097224 */ /* 0x000fe200078e000e */
[----:B------:R-:W-:Y:S06]  /*25790*/  BRA `(.L_x_3155) ;  /* 0xffffffd000147947 */ /* 0x000fec000383ffff */
.L_x_3062:
        /* <DEDUP_REMOVED lines=8> */
.L_x_3157:
[----:B------:R-:W-:Y:S05]  /*25820*/  BSYNC B0 ;  /* 0x0000000000007941 */ /* 0x000fea0003800000 */
.L_x_3156:
        /* <DEDUP_REMOVED lines=10> */
.L_x_3158:
        /* <DEDUP_REMOVED lines=8> */
.L_x_3159:
        /* <DEDUP_REMOVED lines=8> */
.L_x_3160:
        /* <DEDUP_REMOVED lines=8> */
.L_x_3161:
        /* <DEDUP_REMOVED lines=9> */
.L_x_3162:
[----:B------:R-:W-:Y:S01]  /*25ae0*/  IMAD.MOV.U32 R9, RZ, RZ, R14 ;  /* 0x000000ffff097224 */ /* 0x000fe200078e000e */
[----:B------:R-:W-:Y:S06]  /*25af0*/  BRA `(.L_x_3163) ;  /* 0xffffffcc00e87947 */ /* 0x000fec000383ffff */
.L_x_3064:
[----:B------:R-:W-:Y:S01]  /*25b00*/  BSSY B0, `(.L_x_3164) ;  /* 0x0000006000007945 */ /* 0x000fe20003800000 */
[----:B------:R-:W-:Y:S01]  /*25b10*/  PLOP3.LUT P6, PT, P6, PT, PT, 0x8, 0x0 ;  /* 0x000000000000781c */ /* 0x000fe200037ce170 */
[----:B------:R-:W-:-:S12]  /*25b20*/  IMAD.MOV.U32 R15, RZ, RZ, -0x1 ;  /* 0xffffffffff0f7424 */ /* 0x000fd800078e00ff */
[----:B0-----:R-:W-:Y:S05]  /*25b30*/  WARPSYNC.COLLECTIVE R15, `(.L_x_3165) ;  /* 0x000000000f087348 */ /* 0x001fea0003c00000 */
[----:B------:R-:W-:Y:S01]  /*25b40*/  VOTE.ANY R14, PT, P6 ;  /* 0x00000000000e7806 */ /* 0x000fe200030e0100 */
[----:B0-----:R-:W-:Y:S06]  /*25b50*/  ENDCOLLECTIVE ;  /* 0x000000000000791b */ /* 0x001fec0003800000 */
.L_x_3165:
[----:B------:R-:W-:Y:S05]  /*25b60*/  BSYNC B0 ;  /* 0x0000000000007941 */ /* 0x000fea0003800000 */
.L_x_3164:
        /* <DEDUP_REMOVED lines=10> */
.L_x_3166:
[----:B------:R-:W-:Y:S02]  /*25c10*/  IMAD.MOV.U32 R13, RZ, RZ, R6 ;  /* 0x000000ffff0d7224 */ /* 0x000fe400078e0006 */
[----:B------:R-:W-:-:S07]  /*25c20*/  IMAD.MOV.U32 R4, RZ, RZ, R14 ;  /* 0x000000ffff047224 */ /* 0x000fce00078e000e */
[----:B------:R-:W-:Y:S05]  /*25c30*/  WARPSYNC.COLLECTIVE R15, `(.L_x_3167) ;  /* 0x000000000f087348 */ /* 0x000fea0003c00000 */
[----:B------:R0:W1:Y:S02]  /*25c40*/  SHFL.IDX P6, R14, R13, R12, R11 ;  /* 0x0000000c0d0e7389 */ /* 0x00006400000c000b */
[----:B01----:R-:W-:Y:S01]  /*25c50*/  ENDCOLLECTIVE ;  /* 0x000000000000791b */ /* 0x003fe20003800000 */
.L_x_3167:
[----:B------:R-:W-:Y:S02]  /*25c60*/  IMAD.MOV.U32 R6, RZ, RZ, R14 ;  /* 0x000000ffff067224 */ /* 0x000fe400078e000e */
[----:B------:R-:W-:-:S05]  /*25c70*/  IMAD.IADD R10, R7, 0x1, R10 ;  /* 0x00000001070a7824 */ /* 0x000fca00078e020a */
[----:B------:R2:W-:Y:S01]  /*25c80*/  STL [R1+0xc], R10 ;  /* 0x00000c0a01007387 */ /* 0x0005e20000100800 */
[----:B------:R-:W-:Y:S05]  /*25c90*/  BRA `(.L_x_3168) ;  /* 0xffffffcc00c87947 */ /* 0x000fea000383ffff */
.L_x_3066:
[----:B------:R-:W-:Y:S01]  /*25ca0*/  BSSY B0, `(.L_x_3169) ;  /* 0x0000008000007945 */ /* 0x000fe20003800000 */
[----:B------:R-:W-:Y:S02]  /*25cb0*/  IMAD.MOV.U32 R13, RZ, RZ, R3 ;  /* 0x000000ffff0d7224 */ /* 0x000fe400078e0003 */
[----:B------:R-:W-:Y:S02]  /*25cc0*/  IMAD.MOV.U32 R12, RZ, RZ, R7 ;  /* 0x000000ffff0c7224 */ /* 0x000fe400078e0007 */
[----:B------:R-:W-:Y:S02]  /*25cd0*/  IMAD.MOV.U32 R11, RZ, RZ, 0x1f ;  /* 0x0000001fff0b7424 */ /* 0x000fe400078e00ff */
[----:B------:R-:W-:-:S07]  /*25ce0*/  IMAD.MOV.U32 R15, RZ, RZ, -0x1 ;  /* 0xffffffffff0f7424 */ /* 0x000fce00078e00ff */
[----:B0-2---:R-:W-:Y:S05]  /*25cf0*/  WARPSYNC.COLLECTIVE R15, `(.L_x_3170) ;  /* 0x000000000f087348 */ /* 0x005fea0003c00000 */
[----:B------:R1:W3:Y:S02]  /*25d00*/  SHFL.IDX P6, R14, R13, R12, R11 ;  /* 0x0000000c0d0e7389 */ /* 0x0002e400000c000b */
[----:B0123--:R-:W-:Y:S01]  /*25d10*/  ENDCOLLECTIVE ;  /* 0x000000000000791b */ /* 0x00ffe20003800000 */
.L_x_3170:
[----:B------:R-:W-:Y:S05]  /*25d20*/  BSYNC B0 ;  /* 0x0000000000007941 */ /* 0x000fea0003800000 */
.L_x_3169:
[----:B------:R-:W-:Y:S01]  /*25d30*/  IMAD.MOV.U32 R8, RZ, RZ, R14 ;  /* 0x000000ffff087224 */ /* 0x000fe200078e000e */
[----:B------:R-:W-:Y:S06]  /*25d40*/  BRA `(.L_x_3065) ;  /* 0xffffffcc00b47947 */ /* 0x000fec000383ffff */
.L_x_3072:
[----:B0-----:R0:W1:Y:S02]  /*25d50*/  SYNCS.PHASECHK.TRANS64.TRYWAIT P0, [R0+URZ+0x28c20], R3 ;  /* 0x028c2003000075a7 */ /* 0x001064000800017f */
[----:B-1----:R-:W-:Y:S05]  /*25d60*/  @!P0 NANOSLEEP.SYNCS 0x989680 ;  /* 0x009896800000895d */ /* 0x002fea0003900000 */
[----:B------:R-:W1:Y:S02]  /*25d70*/  @!P0 SYNCS.PHASECHK.TRANS64 P0, [R0+URZ+0x28c20], R3 ;  /* 0x028c2003000085a7 */ /* 0x000e64000800007f */
[----:B-1----:R-:W-:Y:S05]  /*25d80*/  @!P0 BRA `(.L_x_3072) ;  /* 0xfffffffc00f08947 */ /* 0x002fea000383ffff */
[----:B------:R-:W-:Y:S05]  /*25d90*/  BRA `(.L_x_3171) ;  /* 0xffffffd800507947 */ /* 0x000fea000383ffff */
.L_x_3073:
[----:B------:R-:W1:Y:S01]  /*25da0*/  S2R R2, SR_TID.X ;  /* 0x0000000000027919 */ /* 0x000e620000002100 */
[----:B------:R-:W-:Y:S01]  /*25db0*/  BSSY B0, `(.L_x_3172) ;  /* 0x000000a000007945 */ /* 0x000fe20003800000 */
[----:B------:R-:W-:Y:S02]  /*25dc0*/  IMAD.MOV.U32 R12, RZ, RZ, RZ ;  /* 0x000000ffff0c7224 */ /* 0x000fe400078e00ff */
[----:B---3--:R-:W-:Y:S02]  /*25dd0*/  IMAD.MOV.U32 R11, RZ, RZ, 0x1f ;  /* 0x0000001fff0b7424 */ /* 0x008fe400078e00ff */
[----:B------:R-:W-:Y:S01]  /*25de0*/  IMAD.MOV.U32 R15, RZ, RZ, -0x1 ;  /* 0xffffffffff0f7424 */ /* 0x000fe200078e00ff */
[----:B-1----:R-:W-:-:S04]  /*25df0*/  SHF.R.U32.HI R2, RZ, 0x5, R2 ;  /* 0x00000005ff027819 */ /* 0x002fc80000011602 */
[----:B------:R-:W-:-:S05]  /*25e00*/  LOP3.LUT R2, R2, 0x3, RZ, 0xc0, !PT ;  /* 0x0000000302027812 */ /* 0x000fca00078ec0ff */
[----:B------:R-:W-:-:S07]  /*25e10*/  IMAD.MOV.U32 R13, RZ, RZ, R2 ;  /* 0x000000ffff0d7224 */ /* 0x000fce00078e0002 */
[----:B0-----:R-:W-:Y:S05]  /*25e20*/  WARPSYNC.COLLECTIVE R15, `(.L_x_3173) ;  /* 0x000000000f087348 */ /* 0x001fea0003c00000 */
[----:B------:R1:W2:Y:S02]  /*25e30*/  SHFL.IDX P6, R14, R13, R12, R11 ;  /* 0x0000000c0d0e7389 */ /* 0x0002a400000c000b */
[----:B012---:R-:W-:Y:S01]  /*25e40*/  ENDCOLLECTIVE ;  /* 0x000000000000791b */ /* 0x007fe20003800000 */
.L_x_3173:
[----:B------:R-:W-:Y:S05]  /*25e50*/  BSYNC B0 ;  /* 0x0000000000007941 */ /* 0x000fea0003800000 */
.L_x_3172:
[----:B------:R-:W-:Y:S05]  /*25e60*/  BRA `(.L_x_3174) ;  /* 0xffffffd800387947 */ /* 0x000fea000383ffff */
.L_x_3074:
[----:B------:R-:W-:Y:S01]  /*25e70*/  BSSY B0, `(.L_x_3175) ;  /* 0x0000006000007945 */ /* 0x000fe20003800000 */
[----:B------:R-:W-:-:S07]  /*25e80*/  IMAD.MOV.U32 R15, RZ, RZ, -0x1 ;  /* 0xffffffffff0f7424 */ /* 0x000fce00078e00ff */
[----:B01-3--:R-:W-:Y:S05]  /*25e90*/  WARPSYNC.COLLECTIVE R15, `(.L_x_3176) ;  /* 0x000000000f0c7348 */ /* 0x00bfea0003c00000 */
[----:B------:R-:W-:Y:S02]  /*25ea0*/  ELECT P6, UR62, PT ;  /* 0x00000000003e782f */ /* 0x000fe400038c0000 */
[----:B------:R-:W-:Y:S01]  /*25eb0*/  MOV R14, UR62 ;  /* 0x0000003e000e7c02 */ /* 0x000fe20008000f00 */
[----:B01-3--:R-:W-:Y:S10]  /*25ec0*/  ENDCOLLECTIVE ;  /* 0x000000000000791b */ /* 0x00bff40003800000 */
.L_x_3176:
[----:B------:R-:W-:Y:S05]  /*25ed0*/  BSYNC B0 ;  /* 0x0000000000007941 */ /* 0x000fea0003800000 */
.L_x_3175:
[----:B------:R-:W-:Y:S05]  /*25ee0*/  BRA `(.L_x_3177) ;  /* 0xffffffd8002c7947 */ /* 0x000fea000383ffff */
.L_x_3076:
[----:B0-----:R0:W1:Y:S02]  /*25ef0*/  SYNCS.PHASECHK.TRANS64.TRYWAIT P0, [R6+URZ], R5 ;  /* 0x00000005060075a7 */ /* 0x001064000800017f */
[----:B-1----:R-:W-:Y:S05]  /*25f00*/  @!P0 NANOSLEEP.SYNCS 0x989680 ;  /* 0x009896800000895d */ /* 0x002fea0003900000 */
[----:B------:R-:W1:Y:S02]  /*25f10*/  @!P0 SYNCS.PHASECHK.TRANS64 P0, [R6+URZ], R5 ;  /* 0x00000005060085a7 */ /* 0x000e64000800007f */
[----:B-1----:R-:W-:Y:S05]  /*25f20*/  @!P0 BRA `(.L_x_3076) ;  /* 0xfffffffc00f08947 */ /* 0x002fea000383ffff */
[----:B------:R-:W-:Y:S05]  /*25f30*/  BRA `(.L_x_3178) ;  /* 0xffffffd800647947 */ /* 0x000fea000383ffff */
.L_x_3077:
[----:B-1----:R1:W2:Y:S02]  /*25f40*/  SYNCS.PHASECHK.TRANS64.TRYWAIT P0, [R7+URZ], R2 ;  /* 0x00000002070075a7 */ /* 0x0022a4000800017f */
[----:B--2---:R-:W-:Y:S05]  /*25f50*/  @!P0 NANOSLEEP.SYNCS 0x989680 ;  /* 0x009896800000895d */ /* 0x004fea0003900000 */
[----:B------:R-:W2:Y:S02]  /*25f60*/  @!P0 SYNCS.PHASECHK.TRANS64 P0, [R7+URZ], R2 ;  /* 0x00000002070085a7 */ /* 0x000ea4000800007f */
[----:B--2---:R-:W-:Y:S05]  /*25f70*/  @!P0 BRA `(.L_x_3077) ;  /* 0xfffffffc00f08947 */ /* 0x004fea000383ffff */
[----:B------:R-:W-:Y:S05]  /*25f80*/  BRA `(.L_x_3179) ;  /* 0xffffffd800587947 */ /* 0x000fea000383ffff */
.L_x_3079:
[----:B--2---:R2:W4:Y:S02]  /*25f90*/  SYNCS.PHASECHK.TRANS64.TRYWAIT P0, [R4+URZ], R5 ;  /* 0x00000005040075a7 */ /* 0x004524000800017f */
[----:B----4-:R-:W-:Y:S05]  /*25fa0*/  @!P0 NANOSLEEP.SYNCS 0x989680 ;  /* 0x009896800000895d */ /* 0x010fea0003900000 */
[----:B------:R-:W4:Y:S02]  /*25fb0*/  @!P0 SYNCS.PHASECHK.TRANS64 P0, [R4+URZ], R5 ;  /* 0x00000005040085a7 */ /* 0x000f24000800007f */
[----:B----4-:R-:W-:Y:S05]  /*25fc0*/  @!P0 BRA `(.L_x_3079) ;  /* 0xfffffffc00f08947 */ /* 0x010fea000383ffff */
[----:B------:R-:W-:Y:S05]  /*25fd0*/  BRA `(.L_x_3180) ;  /* 0xffffffd8005c7947 */ /* 0x000fea000383ffff */
.L_x_3181:
        /* <DEDUP_REMOVED lines=10> */
.L_x_6048:


//--------------------- .text._ZN7cutlass13device_kernelIN5flash11enable_sm90INS1_16FlashAttnFwdSm90INS1_25CollectiveMainloopFwdSm90ILi2EN4cute5tupleIJNS5_1CILi1EEES8_S8_EEENS6_IJNS7_ILi64EEESA_SA_EEELi512ENS_6half_tEfNS_4arch4Sm90ELb0ELb1ELb1ELb1ELb0ELb0ELb1ELb0ELb0ELb1ELb1ELb0EEENS1_21CollectiveEpilogueFwdINS6_IJSA_NS7_ILi512EEESA_EEES9_SC_SE_Li256ELb1ELb1ELb1ELb0EEENS1_36VarlenDynamicPersistentTileSchedulerILi64ELi64ELi256ELi128ELb1ELb1ELb1ELb1ELb0ELb1EEEEEEEEEvNT_6ParamsE --------------------------
	.section	.text._ZN7cutlass13device_kernelIN5flash11enable_sm90INS1_16FlashAttnFwdSm90INS1_25CollectiveMainloopFwdSm90ILi2EN4cute5tupleIJNS5_1CILi1EEES8_S8_EEENS6_IJNS7_ILi64EEESA_SA_EEELi512ENS_6half_tEfNS_4arch4Sm90ELb0ELb1ELb1ELb1ELb0ELb0ELb1ELb0ELb0ELb1ELb1ELb0EEENS1_21CollectiveEpilogueFwdINS6_IJSA_NS7_ILi512EEESA_EEES9_SC_SE_Li256ELb1ELb1ELb1ELb0EEENS1_36VarlenDynamicPersistentTileSchedulerILi64ELi64ELi256ELi128ELb1ELb1ELb1ELb1ELb0ELb1EEEEEEEEEvNT_6ParamsE,"ax",@progbits
	.align	128
.text._ZN7cutlass13device_kernelIN5flash11enable_sm90INS1_16FlashAttnFwdSm90INS1_25CollectiveMainloopFwdSm90ILi2EN4cute5tupleIJNS5_1CILi1EEES8_S8_EEENS6_IJNS7_ILi64EEESA_SA_EEELi512ENS_6half_tEfNS_4arch4Sm90ELb0ELb1ELb1ELb1ELb0ELb0ELb1ELb0ELb0ELb1ELb1ELb0EEENS1_21CollectiveEpilogueFwdINS6_IJSA_NS7_ILi512EEESA_EEES9_SC_SE_Li256ELb1ELb1ELb1ELb0EEENS1_36VarlenDynamicPersistentTileSchedulerILi64ELi64ELi256ELi128ELb1ELb1ELb1ELb1ELb0ELb1EEEEEEEEEvNT_6ParamsE:
        .type           _ZN7cutlass13device_kernelIN5flash11enable_sm90INS1_16FlashAttnFwdSm90INS1_25CollectiveMainloopFwdSm90ILi2EN4cute5tupleIJNS5_1CILi1EEES8_S8_EEENS6_IJNS7_ILi64EEESA_SA_EEELi512ENS_6half_tEfNS_4arch4Sm90ELb0ELb1ELb1ELb1ELb0ELb0ELb1ELb0ELb0ELb1ELb1ELb0EEENS1_21CollectiveEpilogueFwdINS6_IJSA_NS7_ILi512EEESA_EEES9_SC_SE_Li256ELb1ELb1ELb1ELb0EEENS1_36VarlenDynamicPersistentTileSchedulerILi64ELi64ELi256ELi128ELb1ELb1ELb1ELb1ELb0ELb1EEEEEEEEEvNT_6ParamsE,@function
        .size           _ZN7cutlass13device_kernelIN5flash11enable_sm90INS1_16FlashAttnFwdSm90INS1_25CollectiveMainloopFwdSm90ILi2EN4cute5tupleIJNS5_1CILi1EEES8_S8_EEENS6_IJNS7_ILi64EEESA_SA_EEELi512ENS_6half_tEfNS_4arch4Sm90ELb0ELb1ELb1ELb1ELb0ELb0ELb1ELb0ELb0ELb1ELb1ELb0EEENS1_21CollectiveEpilogueFwdINS6_IJSA_NS7_ILi512EEESA_EEES9_SC_SE_Li256ELb1ELb1ELb1ELb0EEENS1_36VarlenDynamicPersistentTileSchedulerILi64ELi64ELi256ELi128ELb1ELb1ELb1ELb1ELb0ELb1EEEEEEEEEvNT_6ParamsE,(.L_x_6049 - _ZN7cutlass13device_kernelIN5flash11enable_sm90INS1_16FlashAttnFwdSm90INS1_25CollectiveMainloopFwdSm90ILi2EN4cute5tupleIJNS5_1CILi1EEES8_S8_EEENS6_IJNS7_ILi64EEESA_SA_EEELi512ENS_6half_tEfNS_4arch4Sm90ELb0ELb1ELb1ELb1ELb0ELb0ELb1ELb0ELb0ELb1ELb1ELb0EEENS1_21CollectiveEpilogueFwdINS6_IJSA_NS7_ILi512EEESA_EEES9_SC_SE_Li256ELb1ELb1ELb1ELb0EEENS1_36VarlenDynamicPersistentTileSchedulerILi64ELi64ELi256ELi128ELb1ELb1ELb1ELb1ELb0ELb1EEEEEEEEEvNT_6ParamsE)
        .other          _ZN7cutlass13device_kernelIN5flash11enable_sm90INS1_16FlashAttnFwdSm90INS1_25CollectiveMainloopFwdSm90ILi2EN4cute5tupleIJNS5_1CILi1EEES8_S8_EEENS6_IJNS7_ILi64EEESA_SA_EEELi512ENS_6half_tEfNS_4arch4Sm90ELb0ELb1ELb1ELb1ELb0ELb0ELb1ELb0ELb0ELb1ELb1ELb0EEENS1_21CollectiveEpilogueFwdINS6_IJSA_NS7_ILi512EEESA_EEES9_SC_SE_Li256ELb1ELb1ELb1ELb0EEENS1_36VarlenDynamicPersistentTileSchedulerILi64ELi64ELi256ELi128ELb1ELb1ELb1ELb1ELb0ELb1EEEEEEEEEvNT_6ParamsE,@"STO_CUDA_ENTRY STV_DEFAULT"
_ZN7cutlass13device_kernelIN5flash11enable_sm90INS1_16FlashAttnFwdSm90INS1_25CollectiveMainloopFwdSm90ILi2EN4cute5tupleIJNS5_1CILi1EEES8_S8_EEENS6_IJNS7_ILi64EEESA_SA_EEELi512ENS_6half_tEfNS_4arch4Sm90ELb0ELb1ELb1ELb1ELb0ELb0ELb1ELb0ELb0ELb1ELb1ELb0EEENS1_21CollectiveEpilogueFwdINS6_IJSA_NS7_ILi512EEESA_EEES9_SC_SE_Li256ELb1ELb1ELb1ELb0EEENS1_36VarlenDynamicPersistentTileSchedulerILi64ELi64ELi256ELi128ELb1ELb1ELb1ELb1ELb0ELb1EEEEEEEEEvNT_6ParamsE:
[----:B------:R-:W0:Y:S02]  /*0000*/  LDC R1, c[0x0][0x28] ;  /* 0x00000a00ff017b82 */ /* 0x000e240000000800 */
[----:B0-----:R-:W-:Y:S01]  /*0010*/  VIADD R1, R1, 0xfffffb40 ;  /* 0xfffffb4001017836 */ /* 0x001fe20000000000 */
[----:B------:R-:W0:Y:S01]  /*0020*/  S2R R4, SR_TID.X ;  /* 0x0000000000047919 */ /* 0x000e220000002100 */
[----:B------:R-:W-:Y:S01]  /*0030*/  ELECT P0, URZ, PT ;  /* 0x00000000003f782f */ /* 0x000fe20003800000 */
[----:B------:R-:W-:Y:S01]  /*0040*/  BSSY B0, `(.L_x_3182) ;  /* 0x0000011000007945 */ /* 0x000fe20003800000 */
[----:B------:R-:W-:Y:S01]  /*0050*/  ULDC UR4, c[0x0][0x20] ;  /* 0x0000080000047ab9 */ /* 0x000fe20000000800 */
[----:B0-----:R-:W-:-:S05]  /*0060*/  SHF.R.U32.HI R0, RZ, 0x5, R4 ;  /* 0x00000005ff007819 */ /* 0x001fca0000011604 */
[----:B------:R-:W0:Y:S02]  /*0070*/  SHFL.IDX PT, R2, R0, RZ, 0x1f ;  /* 0x00001fff00027589 */ /* 0x000e2400000e0000 */
[----:B0-----:R-:W-:Y:S02]  /*0080*/  ISETP.EQ.AND P0, PT, R2, RZ, P0 ;  /* 0x000000ff0200720c */ /* 0x001fe40000702270 */
[----:B------:R-:W-:Y:S01]  /*0090*/  IADD3 R2, P1, R1, UR4, RZ ;  /* 0x0000000401027c10 */ /* 0x000fe2000ff3e0ff */
[----:B------:R-:W-:-:S04]  /*00a0*/  ULDC UR4, c[0x0][0x24] ;  /* 0x0000090000047ab9 */ /* 0x000fc80000000800 */
[----:B------:R-:W-:-:S06]  /*00b0*/  IMAD.X R16, RZ, RZ, UR4, P1 ;  /* 0x00000004ff107e24 */ /* 0x000fcc00088e06ff */
        /* <DEDUP_REMOVED lines=9> */
.L_x_3183:
[----:B------:R-:W-:Y:S05]  /*0150*/  BSYNC B0 ;  /* 0x0000000000007941 */ /* 0x000fea0003800000 */
.L_x_3182:
[----:B------:R-:W-:Y:S01]  /*0160*/  VOTEU.ANY UP0, P0 ;  /* 0x00000000003f7886 */ /* 0x000fe20000000100 */
[----:B------:R-:W0:Y:S01]  /*0170*/  SHFL.IDX PT, R3, R0, RZ, 0x1f ;  /* 0x00001fff00037589 */ /* 0x000e2200000e0000 */
[----:B------:R-:W-:Y:S01]  /*0180*/  UMOV UR4, 0x80 ;  /* 0x0000008000047882 */ /* 0x000fe20000000000 */
[----:B------:R-:W-:Y:S01]  /*0190*/  UMOV UR7, 0x100 ;  /* 0x0000010000077882 */ /* 0x000fe20000000000 */
[----:B------:R-:W-:Y:S01]  /*01a0*/  SHF.R.U32.HI R4, RZ, 0x7, R4 ;  /* 0x00000007ff047819 */ /* 0x000fe20000011604 */
[----:B------:R-:W1:Y:S01]  /*01b0*/  @UP0 S2UR UR8, SR_CgaCtaId ;  /* 0x00000000000809c3 */ /* 0x000e620000008800 */
[----:B------:R-:W-:Y:S01]  /*01c0*/  @UP0 UMOV UR6, 0x400 ;  /* 0x0000040000060882 */ /* 0x000fe20000000000 */
[----:B------:R-:W-:-:S04]  /*01d0*/  @UP0 UIADD3 UR4, -UR4, 0x100000, URZ ;  /* 0x0010000004040890 */ /* 0x000fc8000fffe13f */
[----:B------:R-:W-:Y:S02]  /*01e0*/  @UP0 USHF.L.U32 UR5, UR4, 0xb, URZ ;  /* 0x0000000b04050899 */ /* 0x000fe4000800063f */
[----:B------:R-:W-:Y:S01]  /*01f0*/  @UP0 USHF.L.U32 UR4, UR4, 0x1, URZ ;  /* 0x0000000104040899 */ /* 0x000fe2000800063f */
[----:B------:R-:W-:Y:S01]  /*0200*/  VOTEU.ANY UP1, P0 ;  /* 0x00000000003f7886 */ /* 0x000fe20000020100 */
[----:B------:R-:W-:Y:S01]  /*0210*/  VOTEU.ANY UP2, P0 ;  /* 0x00000000003f7886 */ /* 0x000fe20000040100 */
[----:B------:R-:W2:Y:S01]  /*0220*/  SHFL.IDX PT, R4, R4, RZ, 0x1f ;  /* 0x00001fff04047589 */ /* 0x000ea200000e0000 */
[----:B0-----:R-:W-:Y:S01]  /*0230*/  ISETP.NE.AND P1, PT, R3, RZ, PT ;  /* 0x000000ff0300720c */ /* 0x001fe20003f25270 */
[----:B-1----:R-:W-:Y:S02]  /*0240*/  @UP0 ULEA UR8, UR8, UR6, 0x18 ;  /* 0x0000000608080291 */ /* 0x002fe4000f8ec03f */
[----:B------:R-:W-:-:S04]  /*0250*/  @UP0 UIADD3 UR6, -UR7, 0x100000, URZ ;  /* 0x0010000007060890 */ /* 0x000fc8000fffe13f */
[----:B------:R-:W-:Y:S02]  /*0260*/  @UP0 USHF.L.U32 UR7, UR6, 0xb, URZ ;  /* 0x0000000b06070899 */ /* 0x000fe4000800063f */
[----:B------:R-:W-:Y:S01]  /*0270*/  @UP0 USHF.L.U32 UR6, UR6, 0x1, URZ ;  /* 0x0000000106060899 */ /* 0x000fe2000800063f */
[----:B------:R-:W-:Y:S01]  /*0280*/  VOTEU.ANY UP0, P0 ;  /* 0x00000000003f7886 */ /* 0x000fe20000000100 */
[----:B------:R-:W0:Y:S04]  /*0290*/  FENCE.VIEW.ASYNC.S ;  /* 0x00000000000073c6 */ /* 0x000e280000000000 */
[----:B0-----:R0:W1:Y:S01]  /*02a0*/  @UP0 SYNCS.EXCH.64 URZ, [UR8+0x38800], UR4 ;  /* 0x03880004083f05b2 */ /* 0x0010620008000100 */
[----:B------:R0:W3:Y:S05]  /*02b0*/  @UP1 SYNCS.EXCH.64 URZ, [UR8+0x38810], UR4 ;  /* 0x03881004083f15b2 */ /* 0x0000ea0008000100 */
[----:B------:R0:W4:Y:S01]  /*02c0*/  @UP2 SYNCS.EXCH.64 URZ, [UR8+0x38820], UR6 ;  /* 0x03882006083f25b2 */ /* 0x0001220008000100 */
[----:B--2---:R-:W-:Y:S05]  /*02d0*/  @P1 BRA `(.L_x_3184) ;  /* 0x0000000000381947 */ /* 0x004fea0003800000 */
        /* <DEDUP_REMOVED lines=13> */
[----:B--2---:R-:W-:Y:S01]  /*03b0*/  NOP ;  /* 0x0000000000007918 */ /* 0x004fe20000000000 */
.L_x_3184:
[----:B------:R-:W2:Y:S01]  /*03c0*/  SHFL.IDX PT, R3, R0, RZ, 0x1f ;  /* 0x00001fff00037589 */ /* 0x000ea200000e0000 */
[----:B------:R-:W-:Y:S01]  /*03d0*/  NOP ;  /* 0x0000000000007918 */ /* 0x000fe20000000000 */
[----:B--2---:R-:W-:-:S13]  /*03e0*/  ISETP.NE.AND P0, PT, R3, RZ, PT ;  /* 0x000000ff0300720c */ /* 0x004fda0003f05270 */
        /* <DEDUP_REMOVED lines=18> */
[----:B--2---:R-:W-:Y:S01]  /*0510*/  NOP ;  /* 0x0000000000007918 */ /* 0x004fe20000000000 */
.L_x_3185:
[----:B------:R-:W2:Y:S01]  /*0520*/  SHFL.IDX PT, R3, R0, RZ, 0x1f ;  /* 0x00001fff00037589 */ /* 0x000ea200000e0000 */
[----:B------:R-:W-:Y:S01]  /*0530*/  NOP ;  /* 0x0000000000007918 */ /* 0x000fe20000000000 */
[----:B--2---:R-:W-:-:S13]  /*0540*/  ISETP.NE.AND P0, PT, R3, RZ, PT ;  /* 0x000000ff0300720c */ /* 0x004fda0003f05270 */
        /* <DEDUP_REMOVED lines=15> */
.L_x_3186:
        /* <DEDUP_REMOVED lines=22> */
.L_x_3187:
[----:B------:R-:W2:Y:S01]  /*07a0*/  SHFL.IDX PT, R3, R0, RZ, 0x1f ;  /* 0x00001fff00037589 */ /* 0x000ea200000e0000 */
[----:B------:R-:W-:Y:S01]  /*07b0*/  R2UR UR38, R4 ;  /* 0x00000000042672ca */ /* 0x000fe200000e0000 */
        /* <DEDUP_REMOVED lines=21> */
.L_x_3188:
[----:B------:R-:W-:Y:S01]  /*0910*/  UISETP.NE.AND UP0, UPT, UR38, URZ, UPT ;  /* 0x0000003f2600728c */ /* 0x000fe2000bf05270 */
[----:B------:R-:W-:Y:S01]  /*0920*/  NOP ;  /* 0x0000000000007918 */ /* 0x000fe20000000000 */
[----:B------:R-:W-:Y:S01]  /*0930*/  ULDC.64 UR40, c[0x0][0x208] ;  /* 0x0000820000287ab9 */ /* 0x000fe20000000a00 */
[----:B------:R-:W-:Y:S01]  /*0940*/  IMAD.MOV.U32 R152, RZ, RZ, R2 ;  /* 0x000000ffff987224 */ /* 0x000fe200078e0002 */
[----:B0-----:R-:W-:Y:S01]  /*0950*/  UP2UR UR4, UPR, URZ, 0x1 ;  /* 0x000000013f047883 */ /* 0x001fe20008000000 */
[----:B------:R-:W-:Y:S01]  /*0960*/  IMAD.MOV.U32 R153, RZ, RZ, R16 ;  /* 0x000000ffff997224 */ /* 0x000fe200078e0010 */
[----:B-1-34-:R-:W-:Y:S01]  /*0970*/  BAR.SYNC.DEFER_BLOCKING 0x0 ;  /* 0x0000000000007b1d */ /* 0x01afe20000010000 */
[----:B------:R-:W-:-:S13]  /*0980*/  PLOP3.LUT P0, PT, PT, PT, UP0, 0x40, 0x0 ;  /* 0x000000000000781c */ /* 0x000fda0003f0e808 */
[----:B------:R-:W-:Y:S05]  /*0990*/  @P0 BRA `(.L_x_3189) ;  /* 0x000002c000140947 */ /* 0x000fea0003800000 */
.L_x_3190:
[----:B------:R-:W-:-:S08]  /*09a0*/  NOP ;  /* 0x0000000000007918 */ /* 0x000fd00000000000 */
[----:B------:R-:W0:Y:S02]  /*09b0*/  USETMAXREG.TRY_ALLOC.CTAPOOL UP0, 0xf0 ;  /* 0x000000f0000079c8 */ /* 0x000e240008000600 */
[----:B0-----:R-:W-:-:S13]  /*09c0*/  PLOP3.LUT P0, PT, PT, PT, UP0, 0x80, 0x0 ;  /* 0x000000000000781c */ /* 0x001fda0003f0f008 */
[----:B------:R-:W-:Y:S05]  /*09d0*/  @!P0 BRA `(.L_x_3190) ;  /* 0xfffffffc00f08947 */ /* 0x000fea000383ffff */
[----:B------:R-:W0:Y:S01]  /*09e0*/  S2R R3, SR_TID.X ;  /* 0x0000000000037919 */ /* 0x000e220000002100 */
[----:B------:R-:W1:Y:S01]  /*09f0*/  S2UR UR4, SR_CgaCtaId ;  /* 0x00000000000479c3 */ /* 0x000e620000008800 */
[----:B------:R-:W-:Y:S01]  /*0a00*/  UMOV UR47, 0x400 ;  /* 0x00000400002f7882 */ /* 0x000fe20000000000 */
[----:B------:R-:W-:Y:S01]  /*0a10*/  IADD3 R8, P1, R2, 0x1e8, RZ ;  /* 0x000001e802087810 */ /* 0x000fe20007f3e0ff */
[----:B------:R-:W-:Y:S04]  /*0a20*/  STL.64 [R1+0x1e8], RZ ;  /* 0x0001e8ff01007387 */ /* 0x000fe80000100a00 */
[----:B------:R-:W-:Y:S01]  /*0a30*/  IMAD.X R9, RZ, RZ, R16, P1 ;  /* 0x000000ffff097224 */ /* 0x000fe200008e0610 */
[----:B------:R-:W-:Y:S04]  /*0a40*/  STL [R1+0x1f0], RZ ;  /* 0x0001f0ff01007387 */ /* 0x000fe80000100800 */
[----:B------:R-:W-:Y:S04]  /*0a50*/  STL.64 [R1+0x490], R8 ;  /* 0x0004900801007387 */ /* 0x000fe80000100a00 */
[----:B------:R-:W-:Y:S01]  /*0a60*/  STL [R1+0x1f4], RZ ;  /* 0x0001f4ff01007387 */ /* 0x000fe20000100800 */
[----:B-1----:R-:W-:-:S03]  /*0a70*/  ULEA UR47, UR4, UR47, 0x18 ;  /* 0x0000002f042f7291 */ /* 0x002fc6000f8ec03f */
[----:B------:R-:W-:Y:S01]  /*0a80*/  ULDC UR4, c[0x0][0xd3c] ;  /* 0x00034f0000047ab9 */ /* 0x000fe20000000800 */
[----:B0-----:R-:W-:-:S04]  /*0a90*/  LOP3.LUT R0, R3, 0xffffff80, RZ, 0xc0, !PT ;  /* 0xffffff8003007812 */ /* 0x001fc800078ec0ff */
[----:B------:R-:W-:-:S13]  /*0aa0*/  ISETP.NE.AND P0, PT, R0, 0x80, PT ;  /* 0x000000800000780c */ /* 0x000fda0003f05270 */
[----:B------:R-:W-:Y:S06]  /*0ab0*/  @!P0 BAR.ARV 0x8, 0x100 ;  /* 0x0204000000008b1d */ /* 0x000fec0000002000 */
[----:B------:R-:W-:-:S13]  /*0ac0*/  ISETP.GE.U32.AND P0, PT, R3, 0x100, PT ;  /* 0x000001000300780c */ /* 0x000fda0003f06070 */
[----:B------:R-:W-:Y:S08]  /*0ad0*/  @P0 BAR.ARV 0xf, 0x100 ;  /* 0x03c4000000000b1d */ /* 0x000ff00000002000 */
[----:B------:R-:W-:Y:S01]  /*0ae0*/  BAR.SYNC.DEFER_BLOCKING 0x5, 0x180 ;  /* 0x0146000000007b1d */ /* 0x000fe20000010000 */
[----:B------:R-:W-:-:S05]  /*0af0*/  IADD3 R0, P2, R2, 0x1f4, RZ ;  /* 0x000001f402007810 */ /* 0x000fca0007f5e0ff */
[----:B------:R0:W-:Y:S02]  /*0b00*/  STL [R1+0x498], R0 ;  /* 0x0004980001007387 */ /* 0x0001e40000100800 */
[----:B0-----:R-:W-:-:S05]  /*0b10*/  IMAD.X R0, RZ, RZ, R16, P2 ;  /* 0x000000ffff007224 */ /* 0x001fca00010e0610 */
[----:B------:R-:W-:Y:S04]  /*0b20*/  STL [R1+0x484], R0 ;  /* 0x0004840001007387 */ /* 0x000fe80000100800 */
[----:B------:R-:W0:Y:S01]  /*0b30*/  LDS.128 R4, [UR47+0x388d0] ;  /* 0x0388d02fff047984 */ /* 0x000e220008000c00 */
[----:B------:R-:W-:Y:S06]  /*0b40*/  BAR.ARV 0x4, 0x180 ;  /* 0x0106000000007b1d */ /* 0x000fec0000002000 */
[----:B0-----:R-:W-:-:S13]  /*0b50*/  ISETP.GE.AND P0, PT, R7, UR4, PT ;  /* 0x0000000407007c0c */ /* 0x001fda000bf06270 */
[----:B------:R-:W-:Y:S05]  /*0b60*/  @P0 EXIT ;  /* 0x000000000000094d */ /* 0x000fea0003800000 */
[----:B------:R-:W-:Y:S01]  /*0b70*/  VIADD R218, R3, 0xffffff80 ;  /* 0xffffff8003da7836 */ /* 0x000fe20000000000 */
[----:B------:R-:W-:Y:S01]  /*0b80*/  R2UR UR7, R6 ;  /* 0x00000000060772ca */ /* 0x000fe200000e0000 */
[----:B------:R-:W0:Y:S01]  /*0b90*/  S2UR UR4, SR_SWINHI ;  /* 0x00000000000479c3 */ /* 0x000e220000002f00 */
[----:B------:R-:W-:Y:S02]  /*0ba0*/  R2UR UR5, R5 ;  /* 0x00000000050572ca */ /* 0x000fe400000e0000 */
[----:B------:R-:W-:Y:S02]  /*0bb0*/  SHF.R.S32.HI R3, RZ, 0x1f, R218 ;  /* 0x0000001fff037819 */ /* 0x000fe400000114da */
[----:B------:R-:W-:Y:S02]  /*0bc0*/  R2UR UR6, R7 ;  /* 0x00000000070672ca */ /* 0x000fe400000e0000 */
[CC--:B------:R-:W-:Y:S02]  /*0bd0*/  LEA.HI R6, R3.reuse, R218.reuse, RZ, 0x7 ;  /* 0x000000da03067211 */ /* 0x0c0fe400078f38ff */
[----:B------:R-:W-:-:S02]  /*0be0*/  LEA.HI R5, R3, R218, RZ, 0x2 ;  /* 0x000000da03057211 */ /* 0x000fc400078f10ff */
[-C--:B------:R-:W-:Y:S02]  /*0bf0*/  LEA.HI R0, R3, R218.reuse, RZ, 0x4 ;  /* 0x000000da03007211 */ /* 0x080fe400078f20ff */
[----:B------:R-:W-:Y:S02]  /*0c00*/  LOP3.LUT R7, R6, 0xffffff80, RZ, 0xc0, !PT ;  /* 0xffffff8006077812 */ /* 0x000fe400078ec0ff */
[----:B------:R-:W-:Y:S02]  /*0c10*/  LOP3.LUT R9, R5, 0xfffffffc, RZ, 0xc0, !PT ;  /* 0xfffffffc05097812 */ /* 0x000fe400078ec0ff */
[----:B------:R-:W-:Y:S01]  /*0c20*/  LOP3.LUT R5, R0, 0xfffffff0, RZ, 0xc0, !PT ;  /* 0xfffffff000057812 */ /* 0x000fe200078ec0ff */
[C---:B------:R-:W-:Y:S01]  /*0c30*/  IMAD.IADD R8, R218.reuse, 0x1, -R7 ;  /* 0x00000001da087824 */ /* 0x040fe200078e0a07 */
[----:B------:R-:W-:Y:S01]  /*0c40*/  LEA.HI R4, R3, R218, RZ, 0x5 ;  /* 0x000000da03047211 */ /* 0x000fe200078f28ff */
[C---:B------:R-:W-:Y:S01]  /*0c50*/  IMAD.IADD R12, R218.reuse, 0x1, -R9 ;  /* 0x00000001da0c7824 */ /* 0x040fe200078e0a09 */
[----:B------:R-:W-:Y:S01]  /*0c60*/  SHF.R.S32.HI R7, RZ, 0x4, R0 ;  /* 0x00000004ff077819 */ /* 0x000fe20000011400 */
[----:B------:R-:W-:Y:S01]  /*0c70*/  IMAD.IADD R15, R218, 0x1, -R5 ;  /* 0x00000001da0f7824 */ /* 0x000fe200078e0a05 */
[----:B------:R-:W-:Y:S01]  /*0c80*/  SHF.R.S32.HI R5, RZ, 0x1f, R8 ;  /* 0x0000001fff057819 */ /* 0x000fe20000011408 */
[----:B------:R-:W-:Y:S01]  /*0c90*/  UMOV UR36, UR47 ;  /* 0x0000002f00247c82 */ /* 0x000fe20008000000 */
[----:B0-----:R-:W-:Y:S01]  /*0ca0*/  UMOV UR37, UR4 ;  /* 0x0000000400257c82 */ /* 0x001fe20008000000 */
[----:B------:R-:W-:Y:S01]  /*0cb0*/  SHF.R.S32.HI R219, RZ, 0x7, R6 ;  /* 0x00000007ffdb7819 */ /* 0x000fe20000011406 */
[----:B------:R-:W-:Y:S01]  /*0cc0*/  IMAD.U32 R20, RZ, RZ, UR36 ;  /* 0x00000024ff147e24 */ /* 0x000fe2000f8e00ff */
[--C-:B------:R-:W-:Y:S01]  /*0cd0*/  SHF.R.S32.HI R14, RZ, 0x5, R4.reuse ;  /* 0x00000005ff0e7819 */ /* 0x100fe20000011404 */
[----:B------:R0:W-:Y:S01]  /*0ce0*/  STL [R1+0x4a4], R15 ;  /* 0x0004a40f01007387 */ /* 0x0001e20000100800 */
[----:B------:R-:W-:Y:S01]  /*0cf0*/  SHF.R.S32.HI R4, RZ, 0x1f, R4 ;  /* 0x0000001fff047819 */ /* 0x000fe20000011404 */
[----:B------:R-:W-:Y:S01]  /*0d00*/  IMAD.U32 R21, RZ, RZ, UR37 ;  /* 0x00000025ff157e24 */ /* 0x000fe2000f8e00ff */
[----:B------:R-:W-:Y:S01]  /*0d10*/  LEA.HI R0, R0, R7, RZ, 0x1 ;  /* 0x0000000700007211 */ /* 0x000fe200078f08ff */
[----:B------:R1:W-:Y:S01]  /*0d20*/  STL [R1+0x4a0], R14 ;  /* 0x0004a00e01007387 */ /* 0x0003e20000100800 */
[----:B------:R-:W-:-:S02]  /*0d30*/  LEA.HI R9, R5, R8, RZ, 0x2 ;  /* 0x0000000805097211 */ /* 0x000fc400078f10ff */
[----:B------:R-:W-:Y:S01]  /*0d40*/  LEA.HI R6, R6, R219, RZ, 0x1 ;  /* 0x000000db06067211 */ /* 0x000fe200078f08ff */
[----:B------:R-:W-:Y:S01]  /*0d50*/  STL.64 [R1+0x488], R20 ;  /* 0x0004881401007387 */ /* 0x000fe20000100a00 */
[----:B------:R-:W-:Y:S01]  /*0d60*/  LEA.HI R4, R4, R14, RZ, 0x2 ;  /* 0x0000000e04047211 */ /* 0x000fe200078f10ff */
[----:B0-----:R-:W-:Y:S01]  /*0d70*/  IMAD R15, R219, 0x100, R15 ;  /* 0x00000100db0f7824 */ /* 0x001fe200078e020f */
[----:B------:R-:W-:Y:S02]  /*0d80*/  LOP3.LUT R0, R0, 0x1ffffffe, RZ, 0xc0, !PT ;  /* 0x1ffffffe00007812 */ /* 0x000fe400078ec0ff */
[--C-:B------:R-:W-:Y:S02]  /*0d90*/  SHF.R.S32.HI R10, RZ, 0x2, R9.reuse ;  /* 0x00000002ff0a7819 */ /* 0x100fe40000011409 */
[----:B------:R-:W-:Y:S01]  /*0da0*/  SHF.R.S32.HI R11, RZ, 0x1f, R9 ;  /* 0x0000001fff0b7819 */ /* 0x000fe20000011409 */
[----:B------:R-:W-:Y:S01]  /*0db0*/  IMAD.IADD R0, R7, 0x1, -R0 ;  /* 0x0000000107007824 */ /* 0x000fe200078e0a00 */
[----:B------:R-:W-:-:S02]  /*0dc0*/  LOP3.LUT R9, R9, 0x7ffffffc, RZ, 0xc0, !PT ;  /* 0x7ffffffc09097812 */ /* 0x000fc400078ec0ff */
[----:B------:R-:W-:Y:S01]  /*0dd0*/  LOP3.LUT R6, R6, 0xfffffe, RZ, 0xc0, !PT ;  /* 0x00fffffe06067812 */ /* 0x000fe200078ec0ff */
[----:B------:R-:W-:Y:S01]  /*0de0*/  IMAD.SHL.U32 R18, R0, 0x8, RZ ;  /* 0x0000000800127824 */ /* 0x000fe200078e00ff */
[----:B------:R-:W-:Y:S01]  /*0df0*/  LOP3.LUT R4, R4, 0x3ffffc, RZ, 0xc0, !PT ;  /* 0x003ffffc04047812 */ /* 0x000fe200078ec0ff */
[----:B------:R-:W-:Y:S01]  /*0e00*/  IMAD.IADD R9, R8, 0x1, -R9 ;  /* 0x0000000108097824 */ /* 0x000fe200078e0a09 */
[----:B------:R-:W-:Y:S01]  /*0e10*/  LEA.HI R11, R11, R10, RZ, 0x3 ;  /* 0x0000000a0b0b7211 */ /* 0x000fe200078f18ff */
[----:B------:R-:W-:Y:S01]  /*0e20*/  IMAD.IADD R6, R219, 0x1, -R6 ;  /* 0x00000001db067824 */ /* 0x000fe200078e0a06 */
[----:B------:R-:W-:Y:S01]  /*0e30*/  LEA.HI R13, R12, R12, RZ, 0x1 ;  /* 0x0000000c0c0d7211 */ /* 0x000fe200078f08ff */
[----:B------:R-:W-:Y:S01]  /*0e40*/  IMAD.IADD R4, R14, 0x1, -R4 ;  /* 0x000000010e047824 */ /* 0x000fe200078e0a04 */
[----:B------:R-:W-:Y:S01]  /*0e50*/  LOP3.LUT R11, R11, 0xfffffff8, RZ, 0xc0, !PT ;  /* 0xfffffff80b0b7812 */ /* 0x000fe200078ec0ff */
[----:B-1----:R-:W-:Y:S01]  /*0e60*/  IMAD.SHL.U32 R14, R6, 0x100, RZ ;  /* 0x00000100060e7824 */ /* 0x002fe200078e00ff */
[----:B------:R-:W-:Y:S01]  /*0e70*/  LEA.HI R5, R5, R8, RZ, 0x5 ;  /* 0x0000000805057211 */ /* 0x000fe200078f28ff */
[----:B------:R-:W-:Y:S01]  /*0e80*/  IMAD.SHL.U32 R0, R9, 0x2, RZ ;  /* 0x0000000209007824 */ /* 0x000fe200078e00ff */
[----:B------:R-:W-:Y:S01]  /*0e90*/  LOP3.LUT R13, R13, 0x1ffffffe, RZ, 0xc0, !PT ;  /* 0x1ffffffe0d0d7812 */ /* 0x000fe200078ec0ff */
[----:B------:R-:W-:Y:S01]  /*0ea0*/  IMAD.IADD R22, R10, 0x1, -R11 ;  /* 0x000000010a167824 */ /* 0x000fe200078e0a0b */
[----:B------:R-:W-:Y:S01]  /*0eb0*/  SHF.R.S32.HI R5, RZ, 0x5, R5 ;  /* 0x00000005ff057819 */ /* 0x000fe20000011405 */
[----:B------:R-:W-:Y:S01]  /*0ec0*/  IMAD.IADD R23, R0, 0x1, R14 ;  /* 0x0000000100177824 */ /* 0x000fe200078e020e */
[----:B------:R0:W-:Y:S01]  /*0ed0*/  STL [R1+0x4a8], R0 ;  /* 0x0004a80001007387 */ /* 0x0001e20000100800 */
[----:B------:R-:W-:Y:S01]  /*0ee0*/  IMAD R4, R4, 0x10, R15 ;  /* 0x0000001004047824 */ /* 0x000fe200078e020f */
[----:B------:R-:W-:Y:S01]  /*0ef0*/  LEA.HI R3, R3, R218, RZ, 0x3 ;  /* 0x000000da03037211 */ /* 0x000fe200078f18ff */
[C---:B------:R-:W-:Y:S01]  /*0f00*/  VIADD R207, R23.reuse, 0x8 ;  /* 0x0000000817cf7836 */ /* 0x040fe20000000000 */
[----:B------:R1:W-:Y:S01]  /*0f10*/  STL [R1+0x4ac], R18 ;  /* 0x0004ac1201007387 */ /* 0x0003e20000100800 */
[----:B------:R-:W-:Y:S01]  /*0f20*/  VIADD R206, R23, 0x10 ;  /* 0x0000001017ce7836 */ /* 0x000fe20000000000 */
[----:B------:R-:W-:Y:S01]  /*0f30*/  LOP3.LUT R7, R3, 0xfffffff8, RZ, 0xc0, !PT ;  /* 0xfffffff803077812 */ /* 0x000fe200078ec0ff */
[----:B------:R-:W-:Y:S01]  /*0f40*/  IMAD.IADD R13, R12, 0x1, -R13 ;  /* 0x000000010c0d7824 */ /* 0x000fe200078e0a0d */
[----:B------:R-:W-:Y:S01]  /*0f50*/  SHF.R.S32.HI R210, RZ, 0x3, R3 ;  /* 0x00000003ffd27819 */ /* 0x000fe20000011403 */
[----:B------:R-:W-:Y:S01]  /*0f60*/  IMAD R22, R5, 0x10, R22 ;  /* 0x0000001005167824 */ /* 0x000fe200078e0216 */
[----:B0-----:R-:W-:Y:S01]  /*0f70*/  SHF.R.S32.HI R0, RZ, 0x1f, R23 ;  /* 0x0000001fff007819 */ /* 0x001fe20000011417 */
[C---:B------:R-:W-:Y:S01]  /*0f80*/  VIADD R205, R23.reuse, 0x18 ;  /* 0x0000001817cd7836 */ /* 0x040fe20000000000 */
[----:B------:R-:W-:Y:S01]  /*0f90*/  SHF.R.S32.HI R3, RZ, 0x1f, R207 ;  /* 0x0000001fff037819 */ /* 0x000fe200000114cf */
[----:B------:R-:W-:Y:S01]  /*0fa0*/  VIADD R204, R23, 0x20 ;  /* 0x0000002017cc7836 */ /* 0x000fe20000000000 */
[----:B------:R-:W-:Y:S01]  /*0fb0*/  STL [R1+0x49c], R14 ;  /* 0x00049c0e01007387 */ /* 0x000fe20000100800 */
[----:B-1----:R-:W-:-:S02]  /*0fc0*/  IMAD.U32 R18, R4, 0x40, R18 ;  /* 0x0000004004127824 */ /* 0x002fc400078e0012 */
[----:B------:R-:W-:Y:S01]  /*0fd0*/  IMAD R4, R13, 0x8, R22 ;  /* 0x000000080d047824 */ /* 0x000fe200078e0216 */
[----:B------:R0:W-:Y:S01]  /*0fe0*/  STL [R1+0x47c], R0 ;  /* 0x00047c0001007387 */ /* 0x0001e20000100800 */
[C---:B------:R-:W-:Y:S02]  /*0ff0*/  VIADD R203, R23.reuse, 0x28 ;  /* 0x0000002817cb7836 */ /* 0x040fe40000000000 */
[C---:B------:R-:W-:Y:S01]  /*1000*/  VIADD R202, R23.reuse, 0x30 ;  /* 0x0000003017ca7836 */ /* 0x040fe20000000000 */
[----:B------:R1:W-:Y:S01]  /*1010*/  STL [R1+0x480], R4 ;  /* 0x0004800401007387 */ /* 0x0003e20000100800 */
[C---:B------:R-:W-:Y:S02]  /*1020*/  VIADD R201, R23.reuse, 0x38 ;  /* 0x0000003817c97836 */ /* 0x040fe40000000000 */
[C---:B------:R-:W-:Y:S01]  /*1030*/  VIADD R200, R23.reuse, 0x40 ;  /* 0x0000004017c87836 */ /* 0x040fe20000000000 */
[----:B------:R2:W-:Y:S01]  /*1040*/  STL [R1+0x478], R3 ;  /* 0x0004780301007387 */ /* 0x0005e20000100800 */
[C---:B------:R-:W-:Y:S01]  /*1050*/  VIADD R199, R23.reuse, 0x48 ;  /* 0x0000004817c77836 */ /* 0x040fe20000000000 */
[----:B0-----:R-:W-:Y:S01]  /*1060*/  SHF.R.S32.HI R0, RZ, 0x1f, R206 ;  /* 0x0000001fff007819 */ /* 0x001fe200000114ce */
[----:B------:R-:W-:-:S02]  /*1070*/  VIADD R198, R23, 0x50 ;  /* 0x0000005017c67836 */ /* 0x000fc40000000000 */
[C---:B------:R-:W-:Y:S01]  /*1080*/  VIADD R197, R23.reuse, 0x58 ;  /* 0x0000005817c57836 */ /* 0x040fe20000000000 */
[----:B-1----:R-:W-:Y:S01]  /*1090*/  SHF.R.S32.HI R4, RZ, 0x1f, R205 ;  /* 0x0000001fff047819 */ /* 0x002fe200000114cd */
[----:B------:R0:W-:Y:S01]  /*10a0*/  STL [R1+0x474], R0 ;  /* 0x0004740001007387 */ /* 0x0001e20000100800 */
[C---:B------:R-:W-:Y:S01]  /*10b0*/  VIADD R196, R23.reuse, 0x60 ;  /* 0x0000006017c47836 */ /* 0x040fe20000000000 */
[----:B--2---:R-:W-:Y:S02]  /*10c0*/  SHF.R.S32.HI R3, RZ, 0x1f, R204 ;  /* 0x0000001fff037819 */ /* 0x004fe400000114cc */
[----:B------:R1:W-:Y:S01]  /*10d0*/  STL [R1+0x470], R4 ;  /* 0x0004700401007387 */ /* 0x0003e20000100800 */
[C---:B------:R-:W-:Y:S02]  /*10e0*/  VIADD R195, R23.reuse, 0x68 ;  /* 0x0000006817c37836 */ /* 0x040fe40000000000 */
[C---:B------:R-:W-:Y:S01]  /*10f0*/  VIADD R194, R23.reuse, 0x70 ;  /* 0x0000007017c27836 */ /* 0x040fe20000000000 */
[----:B------:R2:W-:Y:S01]  /*1100*/  STL [R1+0x46c], R3 ;  /* 0x00046c0301007387 */ /* 0x0005e20000100800 */
[----:B------:R-:W-:Y:S01]  /*1110*/  IMAD.IADD R220, R218, 0x1, -R7 ;  /* 0x00000001dadc7824 */ /* 0x000fe200078e0a07 */
[----:B0-----:R-:W-:Y:S01]  /*1120*/  SHF.R.S32.HI R0, RZ, 0x1f, R203 ;  /* 0x0000001fff007819 */ /* 0x001fe200000114cb */
[----:B------:R-:W-:-:S02]  /*1130*/  VIADD R193, R23, 0x78 ;  /* 0x0000007817c17836 */ /* 0x000fc40000000000 */
[----:B------:R-:W-:Y:S01]  /*1140*/  IMAD.SHL.U32 R160, R220, 0x8, RZ ;  /* 0x00000008dca07824 */ /* 0x000fe200078e00ff */
[----:B-1----:R-:W-:Y:S01]  /*1150*/  SHF.R.S32.HI R4, RZ, 0x1f, R202 ;  /* 0x0000001fff047819 */ /* 0x002fe200000114ca */
[----:B------:R0:W-:Y:S01]  /*1160*/  STL [R1+0x468], R0 ;  /* 0x0004680001007387 */ /* 0x0001e20000100800 */
[C---:B------:R-:W-:Y:S01]  /*1170*/  VIADD R192, R23.reuse, 0x80 ;  /* 0x0000008017c07836 */ /* 0x040fe20000000000 */
[----:B------:R-:W-:Y:S01]  /*1180*/  SHF.R.S32.HI R237, RZ, 0x1f, R193 ;  /* 0x0000001fffed7819 */ /* 0x000fe200000114c1 */
[C---:B------:R-:W-:Y:S01]  /*1190*/  VIADD R159, R160.reuse, 0x40 ;  /* 0x00000040a09f7836 */ /* 0x040fe20000000000 */
[----:B--2---:R-:W-:Y:S01]  /*11a0*/  SHF.R.S32.HI R3, RZ, 0x1f, R201 ;  /* 0x0000001fff037819 */ /* 0x004fe200000114c9 */
[----:B------:R1:W-:Y:S01]  /*11b0*/  STL [R1+0x464], R4 ;  /* 0x0004640401007387 */ /* 0x0003e20000100800 */
[C---:B------:R-:W-:Y:S01]  /*11c0*/  VIADD R158, R160.reuse, 0x80 ;  /* 0x00000080a09e7836 */ /* 0x040fe20000000000 */
[----:B------:R-:W-:Y:S01]  /*11d0*/  SHF.R.S32.HI R236, RZ, 0x1f, R192 ;  /* 0x0000001fffec7819 */ /* 0x000fe200000114c0 */
[C---:B------:R-:W-:Y:S01]  /*11e0*/  VIADD R157, R160.reuse, 0xc0 ;  /* 0x000000c0a09d7836 */ /* 0x040fe20000000000 */
[----:B------:R2:W-:Y:S01]  /*11f0*/  STL [R1+0x460], R3 ;  /* 0x0004600301007387 */ /* 0x0005e20000100800 */
[----:B0-----:R-:W-:Y:S01]  /*1200*/  SHF.R.S32.HI R0, RZ, 0x1f, R200 ;  /* 0x0000001fff007819 */ /* 0x001fe200000114c8 */
[C---:B------:R-:W-:Y:S01]  /*1210*/  VIADD R156, R160.reuse, 0x100 ;  /* 0x00000100a09c7836 */ /* 0x040fe20000000000 */
[----:B------:R-:W-:Y:S01]  /*1220*/  SHF.R.S32.HI R217, RZ, 0x1f, R159 ;  /* 0x0000001fffd97819 */ /* 0x000fe2000001149f */
[C---:B------:R-:W-:Y:S01]  /*1230*/  VIADD R17, R160.reuse, 0x140 ;  /* 0x00000140a0117836 */ /* 0x040fe20000000000 */
[----:B------:R-:W-:Y:S01]  /*1240*/  SHF.R.S32.HI R216, RZ, 0x1f, R158 ;  /* 0x0000001fffd87819 */ /* 0x000fe2000001149e */
[----:B------:R0:W-:Y:S01]  /*1250*/  STL [R1+0x45c], R0 ;  /* 0x00045c0001007387 */ /* 0x0001e20000100800 */
[----:B-1----:R-:W-:Y:S01]  /*1260*/  SHF.R.S32.HI R4, RZ, 0x1f, R199 ;  /* 0x0000001fff047819 */ /* 0x002fe200000114c7 */
[C---:B------:R-:W-:Y:S01]  /*1270*/  VIADD R162, R160.reuse, 0x180 ;  /* 0x00000180a0a27836 */ /* 0x040fe20000000000 */
[----:B------:R-:W-:Y:S01]  /*1280*/  SHF.R.S32.HI R215, RZ, 0x1f, R157 ;  /* 0x0000001fffd77819 */ /* 0x000fe2000001149d */
[----:B------:R-:W-:Y:S01]  /*1290*/  VIADD R161, R160, 0x1c0 ;  /* 0x000001c0a0a17836 */ /* 0x000fe20000000000 */
[----:B--2---:R-:W-:Y:S01]  /*12a0*/  SHF.R.S32.HI R3, RZ, 0x1f, R198 ;  /* 0x0000001fff037819 */ /* 0x004fe200000114c6 */
[----:B------:R1:W-:Y:S01]  /*12b0*/  STL [R1+0x458], R4 ;  /* 0x0004580401007387 */ /* 0x0003e20000100800 */
[C---:B------:R-:W-:Y:S01]  /*12c0*/  VIADD R191, R23.reuse, 0x88 ;  /* 0x0000008817bf7836 */ /* 0x040fe20000000000 */
[----:B------:R-:W-:Y:S01]  /*12d0*/  SHF.R.S32.HI R214, RZ, 0x1f, R156 ;  /* 0x0000001fffd67819 */ /* 0x000fe2000001149c */
[C---:B------:R-:W-:Y:S01]  /*12e0*/  VIADD R190, R23.reuse, 0x90 ;  /* 0x0000009017be7836 */ /* 0x040fe20000000000 */
[----:B0-----:R-:W-:Y:S01]  /*12f0*/  SHF.R.S32.HI R0, RZ, 0x1f, R197 ;  /* 0x0000001fff007819 */ /* 0x001fe200000114c5 */
[----:B------:R0:W-:Y:S01]  /*1300*/  STL [R1+0x454], R3 ;  /* 0x0004540301007387 */ /* 0x0001e20000100800 */
[C---:B------:R-:W-:Y:S01]  /*1310*/  VIADD R189, R23.reuse, 0x98 ;  /* 0x0000009817bd7836 */ /* 0x040fe20000000000 */
[----:B------:R-:W-:Y:S01]  /*1320*/  SHF.R.S32.HI R213, RZ, 0x1f, R17 ;  /* 0x0000001fffd57819 */ /* 0x000fe20000011411 */
[C---:B------:R-:W-:Y:S01]  /*1330*/  VIADD R188, R23.reuse, 0xa0 ;  /* 0x000000a017bc7836 */ /* 0x040fe20000000000 */
[----:B------:R2:W-:Y:S01]  /*1340*/  STL [R1+0x450], R0 ;  /* 0x0004500001007387 */ /* 0x0005e20000100800 */
[----:B-1----:R-:W-:Y:S01]  /*1350*/  SHF.R.S32.HI R4, RZ, 0x1f, R196 ;  /* 0x0000001fff047819 */ /* 0x002fe200000114c4 */
[C---:B------:R-:W-:Y:S01]  /*1360*/  VIADD R187, R23.reuse, 0xa8 ;  /* 0x000000a817bb7836 */ /* 0x040fe20000000000 */
[----:B------:R-:W-:Y:S01]  /*1370*/  SHF.R.S32.HI R212, RZ, 0x1f, R162 ;  /* 0x0000001fffd47819 */ /* 0x000fe200000114a2 */
[C---:B------:R-:W-:Y:S01]  /*1380*/  VIADD R186, R23.reuse, 0xb0 ;  /* 0x000000b017ba7836 */ /* 0x040fe20000000000 */
[----:B------:R-:W-:Y:S01]  /*1390*/  SHF.R.S32.HI R211, RZ, 0x1f, R161 ;  /* 0x0000001fffd37819 */ /* 0x000fe200000114a1 */
[----:B------:R1:W-:Y:S01]  /*13a0*/  STL [R1+0x44c], R4 ;  /* 0x00044c0401007387 */ /* 0x0003e20000100800 */
[----:B0-----:R-:W-:Y:S01]  /*13b0*/  SHF.R.S32.HI R3, RZ, 0x1f, R195 ;  /* 0x0000001fff037819 */ /* 0x001fe200000114c3 */
        /* <DEDUP_REMOVED lines=19> */
[----:B------:R-:W-:Y:S01]  /*14f0*/  IMAD.WIDE R18, R18, 0x2, R20 ;  /* 0x0000000212127825 */ /* 0x000fe200078e0214 */
[----:B------:R-:W-:-:S02]  /*1500*/  SHF.R.S32.HI R228, RZ, 0x1f, R184 ;  /* 0x0000001fffe47819 */ /* 0x000fc400000114b8 */
[----:B------:R-:W-:Y:S02]  /*1510*/  SHF.R.S32.HI R227, RZ, 0x1f, R167 ;  /* 0x0000001fffe37819 */ /* 0x000fe400000114a7 */
[----:B------:R-:W-:Y:S02]  /*1520*/  SHF.R.S32.HI R226, RZ, 0x1f, R166 ;  /* 0x0000001fffe27819 */ /* 0x000fe400000114a6 */
[----:B------:R-:W-:Y:S02]  /*1530*/  SHF.R.S32.HI R225, RZ, 0x1f, R165 ;  /* 0x0000001fffe17819 */ /* 0x000fe400000114a5 */
[----:B------:R-:W-:Y:S02]  /*1540*/  SHF.R.S32.HI R224, RZ, 0x1f, R164 ;  /* 0x0000001fffe07819 */ /* 0x000fe400000114a4 */
[----:B------:R-:W-:Y:S02]  /*1550*/  SHF.R.S32.HI R223, RZ, 0x1f, R163 ;  /* 0x0000001fffdf7819 */ /* 0x000fe400000114a3 */
[----:B------:R-:W-:-:S02]  /*1560*/  SHF.R.S32.HI R222, RZ, 0x1f, R209 ;  /* 0x0000001fffde7819 */ /* 0x000fc400000114d1 */
[----:B-1----:R-:W-:-:S07]  /*1570*/  SHF.R.S32.HI R221, RZ, 0x1f, R208 ;  /* 0x0000001fffdd7819 */ /* 0x002fce00000114d0 */
.L_x_3329:
[----:B------:R-:W-:Y:S01]  /*1580*/  ULDC.64 UR8, c[0x0][0xb20] ;  /* 0x0002c80000087ab9 */ /* 0x000fe20000000a00 */
[----:B------:R-:W-:Y:S02]  /*1590*/  ULOP3.LUT UR39, UR7, 0xff0000, URZ, 0xc0, !UPT ;  /* 0x00ff000007277892 */ /* 0x000fe4000f8ec03f */
[----:B------:R-:W-:Y:S01]  /*15a0*/  UISETP.NE.U32.AND UP0, UPT, UR8, URZ, UPT ;  /* 0x0000003f0800728c */ /* 0x000fe2000bf05070 */
[----:B------:R-:W-:-:S03]  /*15b0*/  ULDC UR49, c[0x0][0x2f0] ;  /* 0x0000bc0000317ab9 */ /* 0x000fc60000000800 */
        /* <DEDUP_REMOVED lines=9> */
[----:B0123--:R-:W-:Y:S02]  /*1650*/  IMAD.U32 R4, RZ, RZ, UR8 ;  /* 0x00000008ff047e24 */ /* 0x00ffe4000f8e00ff */
[----:B----4-:R-:W-:Y:S01]  /*1660*/  IMAD.U32 R5, RZ, RZ, UR9 ;  /* 0x00000009ff057e24 */ /* 0x010fe2000f8e00ff */
[----:B------:R-:W-:-:S03]  /*1670*/  @UP1 UIMAD.WIDE UR8, UR6, 0x4, UR10 ;  /* 0x00000004060818a5 */ /* 0x000fc6000f8e020a */
[----:B------:R-:W-:Y:S01]  /*1680*/  ULDC.64 UR10, c[0x0][0xb18] ;  /* 0x0002c600000a7ab9 */ /* 0x000fe20000000a00 */
[----:B------:R-:W2:Y:S02]  /*1690*/  @P0 LDG.E R4, desc[UR40][R4.64] ;  /* 0x0000002804040981 */ /* 0x000ea4000c1e1900 */
[----:B------:R-:W-:Y:S02]  /*16a0*/  IMAD.U32 R6, RZ, RZ, UR8 ;  /* 0x00000008ff067e24 */ /* 0x000fe4000f8e00ff */
[----:B------:R-:W-:Y:S01]  /*16b0*/  IMAD.U32 R7, RZ, RZ, UR9 ;  /* 0x00000009ff077e24 */ /* 0x000fe2000f8e00ff */
[----:B------:R-:W-:-:S04]  /*16c0*/  ULDC.64 UR8, c[0x0][0x418] ;  /* 0x0001060000087ab9 */ /* 0x000fc80000000a00 */
[----:B------:R-:W3:Y:S01]  /*16d0*/  @P2 LDG.E R6, desc[UR40][R6.64] ;  /* 0x0000002806062981 */ /* 0x000ee2000c1e1900 */
[----:B------:R-:W-:Y:S01]  /*16e0*/  UISETP.NE.U32.AND UP0, UPT, UR8, URZ, UPT ;  /* 0x0000003f0800728c */ /* 0x000fe2000bf05070 */
[----:B------:R-:W-:Y:S01]  /*16f0*/  ISETP.NE.U32.AND P1, PT, RZ, UR10, PT ;  /* 0x0000000aff007c0c */ /* 0x000fe2000bf25070 */
[----:B------:R-:W-:Y:S02]  /*1700*/  ULOP3.LUT UR8, UR7, 0xff000000, URZ, 0xc0, !UPT ;  /* 0xff00000007087892 */ /* 0x000fe4000f8ec03f */
[----:B------:R-:W-:Y:S01]  /*1710*/  UISETP.NE.AND.EX UP0, UPT, UR9, URZ, UPT, UP0 ;  /* 0x0000003f0900728c */ /* 0x000fe2000bf05300 */
[----:B------:R-:W-:Y:S01]  /*1720*/  ISETP.NE.AND.EX P1, PT, RZ, UR11, PT, P1 ;  /* 0x0000000bff007c0c */ /* 0x000fe2000bf25310 */
[----:B------:R-:W-:Y:S01]  /*1730*/  USHF.R.U32.HI UR8, URZ, 0x8, UR8 ;  /* 0x000000083f087899 */ /* 0x000fe20008011608 */
[----:B------:R-:W-:Y:S01]  /*1740*/  ULDC UR9, c[0x0][0x424] ;  /* 0x0001090000097ab9 */ /* 0x000fe20000000800 */
[----:B------:R-:W-:Y:S01]  /*1750*/  UMOV UR4, URZ ;  /* 0x0000003f00047c82 */ /* 0x000fe20008000000 */
[----:B------:R-:W-:Y:S01]  /*1760*/  USEL UR9, UR9, 0x1, UP0 ;  /* 0x0000000109097887 */ /* 0x000fe20008000000 */
[----:B------:R-:W-:Y:S01]  /*1770*/  ULDC UR48, c[0x0][0x288] ;  /* 0x0000a20000307ab9 */ /* 0x000fe20000000800 */
[----:B------:R-:W-:-:S02]  /*1780*/  ULEA.HI UR39, UR39, UR8, URZ, 0x10 ;  /* 0x0000000827277291 */ /* 0x000fc4000f8f803f */
[----:B------:R-:W-:Y:S01]  /*1790*/  UIMAD UR49, UR9, UR49, URZ ;  /* 0x00000031093172a4 */ /* 0x000fe2000f8e023f */
[----:B------:R-:W-:Y:S01]  /*17a0*/  UMOV UR42, UR7 ;  /* 0x00000007002a7c82 */ /* 0x000fe20008000000 */
        /* <DEDUP_REMOVED lines=16> */
.L_x_3191:
[----:B------:R-:W-:Y:S01]  /*18b0*/  UMOV UR43, UR5 ;  /* 0x00000005002b7c82 */ /* 0x000fe20008000000 */
        /* <DEDUP_REMOVED lines=9> */
.L_x_3192:
        /* <DEDUP_REMOVED lines=13> */
.L_x_3193:
[----:B------:R-:W0:Y:S01]  /*1a20*/  LDC R0, c[0x0][0xa80] ;  /* 0x0002a000ff007b82 */ /* 0x000e220000000800 */
[----:B------:R-:W-:Y:S01]  /*1a30*/  UISETP.NE.AND UP0, UPT, UR38, 0x1, UPT ;  /* 0x000000012600788c */ /* 0x000fe2000bf05270 */
[----:B------:R1:W-:Y:S01]  /*1a40*/  STL.128 [R1+0x200], RZ ;  /* 0x000200ff01007387 */ /* 0x0003e20000100c00 */
[C---:B------:R-:W-:Y:S01]  /*1a50*/  IADD3 R36, P0, R2.reuse, 0x200, RZ ;  /* 0x0000020002247810 */ /* 0x040fe20007f1e0ff */
[----:B------:R-:W-:Y:S01]  /*1a60*/  UIADD3 UR49, -UR4, UR49, URZ ;  /* 0x0000003104317290 */ /* 0x000fe2000fffe13f */
[----:B------:R-:W-:Y:S01]  /*1a70*/  IADD3 R35, P1, R2, 0x240, RZ ;  /* 0x0000024002237810 */ /* 0x000fe20007f3e0ff */
[----:B------:R1:W-:Y:S01]  /*1a80*/  STL.128 [R1+0x210], RZ ;  /* 0x000210ff01007387 */ /* 0x0003e20000100c00 */
[----:B------:R-:W-:Y:S01]  /*1a90*/  PLOP3.LUT P2, PT, PT, PT, UP0, 0x80, 0x0 ;  /* 0x000000000000781c */ /* 0x000fe20003f4f008 */
[--C-:B------:R-:W-:Y:S02]  /*1aa0*/  IMAD.X R37, RZ, RZ, R16.reuse, P0 ;  /* 0x000000ffff257224 */ /* 0x100fe400000e0610 */
[----:B------:R1:W-:Y:S01]  /*1ab0*/  STL.128 [R1+0x240], RZ ;  /* 0x000240ff01007387 */ /* 0x0003e20000100c00 */
[----:B------:R-:W-:-:S03]  /*1ac0*/  IMAD.X R34, RZ, RZ, R16, P1 ;  /* 0x000000ffff227224 */ /* 0x000fc600008e0610 */
[----:B------:R1:W-:Y:S04]  /*1ad0*/  STL.128 [R1+0x250], RZ ;  /* 0x000250ff01007387 */ /* 0x0003e80000100c00 */
[----:B------:R1:W-:Y:S04]  /*1ae0*/  STL.128 [R1+0x260], RZ ;  /* 0x000260ff01007387 */ /* 0x0003e80000100c00 */
[----:B------:R1:W-:Y:S04]  /*1af0*/  STL.128 [R1+0x270], RZ ;  /* 0x000270ff01007387 */ /* 0x0003e80000100c00 */
[----:B0-----:R1:W-:Y:S04]  /*1b00*/  STL [R1+0x220], R0 ;  /* 0x0002200001007387 */ /* 0x0013e80000100800 */
        /* <DEDUP_REMOVED lines=28> */
[----:B------:R-:W-:Y:S05]  /*1cd0*/  @!P2 BRA `(.L_x_3194) ;  /* 0x0000008000c0a947 */ /* 0x000fea0003800000 */
[----:B------:R-:W-:Y:S01]  /*1ce0*/  ULDC UR4, c[0x0][0x448] ;  /* 0x0001120000047ab9 */ /* 0x000fe20000000800 */
[----:B------:R-:W-:Y:S02]  /*1cf0*/  USHF.L.U32 UR8, UR5, 0x6, URZ ;  /* 0x0000000605087899 */ /* 0x000fe4000800063f */
[----:B------:R-:W-:Y:S02]  /*1d00*/  UISETP.NE.AND UP0, UPT, UR4, 0x1, UPT ;  /* 0x000000010400788c */ /* 0x000fe4000bf05270 */
[----:B------:R-:W-:Y:S01]  /*1d10*/  UIADD3 UR9, UR8, 0x3f, URZ ;  /* 0x0000003f08097890 */ /* 0x000fe2000fffe03f */
[----:B------:R-:W-:Y:S01]  /*1d20*/  ULDC.64 UR4, c[0x0][0xad8] ;  /* 0x0002b60000047ab9 */ /* 0x000fe20000000a00 */
[----:B------:R-:W-:Y:S02]  /*1d30*/  UIADD3 UR10, UR49, 0x1, -UR48 ;  /* 0x00000001310a7890 */ /* 0x000fe4000fffe830 */
[----:B------:R-:W-:-:S05]  /*1d40*/  UISETP.GE.AND UP1, UPT, UR5, 0x1, UPT ;  /* 0x000000010500788c */ /* 0x000fca000bf26270 */
[----:B------:R-:W-:Y:S01]  /*1d50*/  @UP0 UIADD3 UR6, UR8, 0x3f, URZ ;  /* 0x0000003f08060890 */ /* 0x000fe2000fffe03f */
[----:B------:R-:W-:Y:S01]  /*1d60*/  @UP0 ULDC UR7, c[0x0][0x44c] ;  /* 0x0001130000070ab9 */ /* 0x000fe20000000800 */
[----:B------:R-:W-:Y:S02]  /*1d70*/  PLOP3.LUT P1, PT, PT, PT, UP1, 0x80, 0x0 ;  /* 0x000000000000781c */ /* 0x000fe40003f2f018 */
        /* <DEDUP_REMOVED lines=16> */
.L_x_3196:
[----:B------:R-:W-:-:S11]  /*1e80*/  UISETP.NE.AND UP1, UPT, UR5, 0x1, UPT ;  /* 0x000000010500788c */ /* 0x000fd6000bf25270 */
[----:B------:R-:W-:Y:S02]  /*1e90*/  @UP1 ULDC.64 UR10, c[0x0][0xae0] ;  /* 0x0002b800000a1ab9 */ /* 0x000fe40000000a00 */
[----:B------:R-:W-:-:S04]  /*1ea0*/  UIMAD.WIDE.U32 UR6, UR9, UR10, URZ ;  /* 0x0000000a090672a5 */ /* 0x000fc8000f8e003f */
[----:B------:R-:W-:-:S12]  /*1eb0*/  @UP1 USHF.R.U32.HI UR9, URZ, UR11, UR7 ;  /* 0x0000000b3f091299 */ /* 0x000fd80008011607 */
.L_x_3197:
[----:B------:R-:W-:-:S04]  /*1ec0*/  UIMAD UR9, UR9, UR5, UR5 ;  /* 0x00000005090972a4 */ /* 0x000fc8000f8e0205 */
[----:B------:R-:W-:-:S04]  /*1ed0*/  UISETP.LT.AND UP1, UPT, UR4, UR9, UPT ;  /* 0x000000090400728c */ /* 0x000fc8000bf21270 */
[----:B------:R-:W-:-:S12]  /*1ee0*/  USEL UR4, UR4, UR9, UP1 ;  /* 0x0000000904047287 */ /* 0x000fd80008800000 */
.L_x_3195:
[----:B------:R-:W-:Y:S02]  /*1ef0*/  UIADD3 UR9, UR49, 0x3f, URZ ;  /* 0x0000003f31097890 */ /* 0x000fe4000fffe03f */
[----:B------:R-:W-:Y:S02]  /*1f00*/  UIADD3 UR10, UR4, 0x3f, URZ ;  /* 0x0000003f040a7890 */ /* 0x000fe4000fffe03f */
[----:B------:R-:W-:Y:S02]  /*1f10*/  USHF.R.S32.HI UR4, URZ, 0x1f, UR9 ;  /* 0x0000001f3f047899 */ /* 0x000fe40008011409 */
[----:B------:R-:W-:Y:S01]  /*1f20*/  USHF.R.S32.HI UR11, URZ, 0x1f, UR10 ;  /* 0x0000001f3f0b7899 */ /* 0x000fe2000801140a */
[----:B------:R-:W-:Y:S01]  /*1f30*/  @UP0 ULDC UR6, c[0x0][0x44c] ;  /* 0x0001130000060ab9 */ /* 0x000fe20000000800 */
[----:B------:R-:W-:Y:S02]  /*1f40*/  ULEA.HI UR4, UR4, UR9, URZ, 0x6 ;  /* 0x0000000904047291 */ /* 0x000fe4000f8f303f */
[----:B------:R-:W-:-:S02]  /*1f50*/  ULEA.HI UR11, UR11, UR10, URZ, 0x6 ;  /* 0x0000000a0b0b7291 */ /* 0x000fc4000f8f303f */
[----:B------:R-:W-:Y:S01]  /*1f60*/  UIMAD.WIDE.U32 UR6, UR8, UR6, URZ ;  /* 0x00000006080672a5 */ /* 0x000fe2000f8e003f */
[----:B------:R-:W-:Y:S01]  /*1f70*/  @UP0 ULDC UR9, c[0x0][0x450] ;  /* 0x0001140000090ab9 */ /* 0x000fe20000000800 */
[----:B------:R-:W-:Y:S02]  /*1f80*/  USHF.R.S32.HI UR4, URZ, 0x6, UR4 ;  /* 0x000000063f047899 */ /* 0x000fe40008011404 */
[----:B------:R-:W-:Y:S02]  /*1f90*/  USHF.R.S32.HI UR11, URZ, 0x6, UR11 ;  /* 0x000000063f0b7899 */ /* 0x000fe4000801140b */
[----:B------:R-:W-:Y:S02]  /*1fa0*/  @UP0 USHF.R.U32.HI UR8, URZ, UR9, UR7 ;  /* 0x000000093f080299 */ /* 0x000fe40008011607 */
[----:B------:R-:W-:Y:S02]  /*1fb0*/  UISETP.LT.AND UP0, UPT, UR4, UR11, UPT ;  /* 0x0000000b0400728c */ /* 0x000fe4000bf01270 */
[----:B------:R-:W-:Y:S01]  /*1fc0*/  UIADD3 UR8, UR8, UR49, -UR48 ;  /* 0x0000003108087290 */ /* 0x000fe2000fffe830 */
[----:B------:R-:W-:Y:S01]  /*1fd0*/  ULDC UR6, c[0x0][0xad4] ;  /* 0x0002b50000067ab9 */ /* 0x000fe20000000800 */
[----:B------:R-:W-:-:S02]  /*1fe0*/  USEL UR11, UR4, UR11, UP0 ;  /* 0x0000000b040b7287 */ /* 0x000fc40008000000 */
        /* <DEDUP_REMOVED lines=12> */
.L_x_3199:
[----:B------:R-:W-:-:S11]  /*20b0*/  UISETP.NE.AND UP0, UPT, UR5, 0x1, UPT ;  /* 0x000000010500788c */ /* 0x000fd6000bf05270 */
[----:B------:R-:W-:Y:S02]  /*20c0*/  @UP0 ULDC.64 UR12, c[0x0][0xae0] ;  /* 0x0002b800000c0ab9 */ /* 0x000fe40000000a00 */
[----:B------:R-:W-:-:S04]  /*20d0*/  UIMAD.WIDE.U32 UR6, UR8, UR12, URZ ;  /* 0x0000000c080672a5 */ /* 0x000fc8000f8e003f */
[----:B------:R-:W-:-:S12]  /*20e0*/  @UP0 USHF.R.U32.HI UR8, URZ, UR13, UR7 ;  /* 0x0000000d3f080299 */ /* 0x000fd80008011607 */
.L_x_3200:
[----:B------:R-:W-:-:S04]  /*20f0*/  UIMAD UR5, UR8, UR5, URZ ;  /* 0x00000005080572a4 */ /* 0x000fc8000f8e023f */
[----:B------:R-:W-:-:S04]  /*2100*/  UISETP.LT.AND UP0, UPT, UR4, UR5, UPT ;  /* 0x000000050400728c */ /* 0x000fc8000bf01270 */
[----:B------:R-:W-:-:S12]  /*2110*/  USEL UR4, UR4, UR5, !UP0 ;  /* 0x0000000504047287 */ /* 0x000fd8000c000000 */
.L_x_3198:
        /* <DEDUP_REMOVED lines=15> */
[-C--:B-1----:R-:W-:Y:S01]  /*2210*/  IABS R0, R4.reuse ;  /* 0x0000000400007213 */ /* 0x082fe20000000000 */
        /* <DEDUP_REMOVED lines=31> */
.L_x_3201:
[----:B------:R-:W-:Y:S01]  /*2410*/  UIMAD UR20, UR20, UR4, UR9 ;  /* 0x00000004141472a4 */ /* 0x000fe2000f8e0209 */
[----:B-1----:R-:W-:Y:S02]  /*2420*/  IMAD.U32 R0, RZ, RZ, UR11 ;  /* 0x0000000bff007e24 */ /* 0x002fe4000f8e00ff */
[----:B------:R-:W-:-:S05]  /*2430*/  IMAD.U32 R3, RZ, RZ, UR4 ;  /* 0x00000004ff037e24 */ /* 0x000fca000f8e00ff */
[----:B------:R-:W-:-:S04]  /*2440*/  VIADDMNMX R0, R3, UR20, R0, PT ;  /* 0x0000001403007c46 */ /* 0x000fc8000b800100 */
[----:B------:R-:W-:Y:S02]  /*2450*/  R2UR UR21, R0 ;  /* 0x00000000001572ca */ /* 0x000fe400000e0000 */
[----:B------:R-:W-:-:S11]  /*2460*/  PRMT R0, RZ, 0x7610, R0 ;  /* 0x00007610ff007816 */ /* 0x000fd60000000000 */
[----:B------:R-:W-:-:S06]  /*2470*/  UISETP.GT.AND UP0, UPT, UR21, UR20, UPT ;  /* 0x000000141500728c */ /* 0x000fcc000bf04270 */
[----:B------:R-:W-:-:S13]  /*2480*/  PLOP3.LUT P0, PT, PT, PT, UP0, 0x80, 0x0 ;  /* 0x000000000000781c */ /* 0x000fda0003f0f008 */
        /* <DEDUP_REMOVED lines=106> */
[----:B------:R-:W0:Y:S04]  /*2b30*/  SHFL.IDX PT, R3, R219, RZ, 0x1f ;  /* 0x00001fffdb037589 */ /* 0x000e2800000e0000 */
[----:B------:R-:W5:Y:S04]  /*2b40*/  LDL R20, [R1+0x260] ;  /* 0x0002600001147983 */ /* 0x000f680000100800 */
[----:B------:R-:W5:Y:S04]  /*2b50*/  LDL R21, [R1+0x354] ;  /* 0x0003540001157983 */ /* 0x000f680000100800 */
[----:B--2---:R1:W-:Y:S04]  /*2b60*/  STL [R1+0x240], R0 ;  /* 0x0002400001007387 */ /* 0x0043e80000100800 */
[----:B---3--:R-:W-:Y:S04]  /*2b70*/  STL [R1+0x244], R8 ;  /* 0x0002440801007387 */ /* 0x008fe80000100800 */
[----:B----4-:R2:W-:Y:S01]  /*2b80*/  STL [R1+0x250], R6 ;  /* 0x0002500601007387 */ /* 0x0105e20000100800 */
[----:B0-----:R-:W-:-:S03]  /*2b90*/  R2UR UR4, R3 ;  /* 0x00000000030472ca */ /* 0x001fc600000e0000 */
[----:B------:R-:W3:Y:S04]  /*2ba0*/  LDL R154, [R1+0x30c] ;  /* 0x00030c00019a7983 */ /* 0x000ee80000100800 */
        /* <DEDUP_REMOVED lines=15> */
[----:B-1----:R-:W4:Y:S04]  /*2ca0*/  LDL R0, [R1+0x428] ;  /* 0x0004280001007983 */ /* 0x002f280000100800 */
[----:B------:R-:W4:Y:S04]  /*2cb0*/  LDL R3, [R1+0x42c] ;  /* 0x00042c0001037983 */ /* 0x000f280000100800 */
[----:B--2---:R-:W2:Y:S04]  /*2cc0*/  LDL R6, [R1+0x430] ;  /* 0x0004300001067983 */ /* 0x004ea80000100800 */
[----:B------:R-:W2:Y:S04]  /*2cd0*/  LDL R7, [R1+0x434] ;  /* 0x0004340001077983 */ /* 0x000ea80000100800 */
[----:B------:R-:W2:Y:S04]  /*2ce0*/  LDL R8, [R1+0x438] ;  /* 0x0004380001087983 */ /* 0x000ea80000100800 */
[----:B------:R-:W2:Y:S01]  /*2cf0*/  LDL R9, [R1+0x43c] ;  /* 0x00043c0001097983 */ /* 0x000ea20000100800 */
[----:B------:R-:W-:-:S04]  /*2d00*/  ULEA.HI UR5, UR4, UR4, URZ, 0x1 ;  /* 0x0000000404057291 */ /* 0x000fc8000f8f083f */
[----:B------:R-:W-:-:S04]  /*2d10*/  ULOP3.LUT UR5, UR5, 0x1fffe, URZ, 0xc0, !UPT ;  /* 0x0001fffe05057892 */ /* 0x000fc8000f8ec03f */
[----:B------:R-:W-:-:S04]  /*2d20*/  UIADD3 UR5, UR4, -UR5, URZ ;  /* 0x8000000504057290 */ /* 0x000fc8000fffe03f */
[----:B------:R-:W-:-:S04]  /*2d30*/  ULEA UR5, UR5, UR47, 0xf ;  /* 0x0000002f05057291 */ /* 0x000fc8000f8e783f */
[----:B------:R-:W-:-:S04]  /*2d40*/  UIADD3 UR5, UR5, 0x400, URZ ;  /* 0x0000040005057890 */ /* 0x000fc8000fffe03f */
[----:B------:R-:W-:-:S04]  /*2d50*/  USHF.R.U32.HI UR5, URZ, 0x4, UR5 ;  /* 0x000000043f057899 */ /* 0x000fc80008011605 */
[----:B------:R-:W-:Y:S02]  /*2d60*/  ULOP3.LUT UR5, UR5, 0x3fff, URZ, 0xc0, !UPT ;  /* 0x00003fff05057892 */ /* 0x000fe4000f8ec03f */
[----:B------:R-:W-:Y:S02]  /*2d70*/  UIADD3 UR4, UR47, 0x36400, URZ ;  /* 0x000364002f047890 */ /* 0x000fe4000fffe03f */
[----:B------:R-:W-:Y:S01]  /*2d80*/  ULOP3.LUT UR22, UR5, 0x2000000, URZ, 0xfc, !UPT ;  /* 0x0200000005167892 */ /* 0x000fe2000f8efc3f */
[----:B-----5:R0:W-:Y:S01]  /*2d90*/  STL [R1+0x33c], R5 ;  /* 0x00033c0501007387 */ /* 0x0201e20000100800 */
[----:B------:R-:W-:-:S04]  /*2da0*/  USHF.R.U32.HI UR4, URZ, 0x4, UR4 ;  /* 0x000000043f047899 */ /* 0x000fc80008011604 */
[----:B------:R-:W-:Y:S01]  /*2db0*/  LEA R4, R4, UR22, 0xc ;  /* 0x0000001604047c11 */ /* 0x000fe2000f8e60ff */
[----:B0-----:R-:W-:-:S03]  /*2dc0*/  IMAD.MOV.U32 R5, RZ, RZ, 0x40000040 ;  /* 0x40000040ff057424 */ /* 0x001fc600078e00ff */
[----:B------:R-:W-:Y:S01]  /*2dd0*/  R2UR UR14, R4 ;  /* 0x00000000040e72ca */ /* 0x000fe200000e0000 */
[----:B------:R-:W-:Y:S01]  /*2de0*/  ULOP3.LUT UR4, UR4, 0x3fff, URZ, 0xc0, !UPT ;  /* 0x00003fff04047892 */ /* 0x000fe2000f8ec03f */
[----:B------:R-:W-:-:S03]  /*2df0*/  R2UR UR15, R5 ;  /* 0x00000000050f72ca */ /* 0x000fc600000e0000 */
[----:B------:R-:W-:Y:S01]  /*2e00*/  ULOP3.LUT UR12, UR4, 0x10000, URZ, 0xfc, !UPT ;  /* 0x00010000040c7892 */ /* 0x000fe2000f8efc3f */
        /* <DEDUP_REMOVED lines=111> */
[----:B---3--:R-:W-:Y:S04]  /*3500*/  STL [R1+0x30c], R154 ;  /* 0x00030c9a01007387 */ /* 0x008fe80000100800 */
        /* <DEDUP_REMOVED lines=17> */
[----:B--2---:R-:W-:Y:S04]  /*3620*/  STL [R1+0x430], R6 ;  /* 0x0004300601007387 */ /* 0x004fe80000100800 */
[----:B------:R-:W-:Y:S04]  /*3630*/  STL [R1+0x434], R7 ;  /* 0x0004340701007387 */ /* 0x000fe80000100800 */
[----:B------:R-:W-:Y:S04]  /*3640*/  STL [R1+0x438], R8 ;  /* 0x0004380801007387 */ /* 0x000fe80000100800 */
[----:B------:R-:W-:Y:S01]  /*3650*/  STL [R1+0x43c], R9 ;  /* 0x00043c0901007387 */ /* 0x000fe20000100800 */
[----:B------:R-:W-:Y:S01]  /*3660*/  UMOV UR17, 0x40000040 ;  /* 0x4000004000117882 */ /* 0x000fe20000000000 */
[----:B------:R-:W-:-:S02]  /*3670*/  WARPGROUP.DEPBAR.LE gsb0, 0x0 ;  /* 0x00008000000079c5 */ /* 0x000fc40000010000 */
        /* <DEDUP_REMOVED lines=277> */
[----:B------:R-:W0:Y:S03]  /*47d0*/  S2R R169, SR_TID.X ;  /* 0x0000000000a97919 */ /* 0x000e260000002100 */
[----:B------:R1:W-:Y:S04]  /*47e0*/  STL [R1+0x240], R0 ;  /* 0x0002400001007387 */ /* 0x0003e80000100800 */
[----:B------:R1:W-:Y:S04]  /*47f0*/  STL [R1+0x244], R72 ;  /* 0x0002444801007387 */ /* 0x0003e80000100800 */
[----:B------:R1:W-:Y:S04]  /*4800*/  STL [R1+0x248], R74 ;  /* 0x0002484a01007387 */ /* 0x0003e80000100800 */
[----:B------:R1:W-:Y:S04]  /*4810*/  STL [R1+0x24c], R76 ;  /* 0x00024c4c01007387 */ /* 0x0003e80000100800 */
[----:B------:R1:W-:Y:S04]  /*4820*/  STL [R1+0x250], R4 ;  /* 0x0002500401007387 */ /* 0x0003e80000100800 */
[----:B------:R1:W-:Y:S04]  /*4830*/  STL [R1+0x254], R78 ;  /* 0x0002544e01007387 */ /* 0x0003e80000100800 */
[----:B--2---:R1:W-:Y:S04]  /*4840*/  STL [R1+0x258], R80 ;  /* 0x0002585001007387 */ /* 0x0043e80000100800 */
[----:B------:R1:W-:Y:S01]  /*4850*/  STL [R1+0x25c], R82 ;  /* 0x00025c5201007387 */ /* 0x0003e20000100800 */
[----:B0-----:R-:W-:-:S03]  /*4860*/  LOP3.LUT R169, R169, 0x7f, RZ, 0xc0, !PT ;  /* 0x0000007fa9a97812 */ /* 0x001fc600078ec0ff */
        /* <DEDUP_REMOVED lines=120> */
[----:B------:R-:W-:Y:S06]  /*4ff0*/  BAR.ARV 0xf, 0x100 ;  /* 0x03c4000000007b1d */ /* 0x000fec0000002000 */
[----:B------:R-:W-:Y:S01]  /*5000*/  ISETP.NE.AND P1, PT, R169, RZ, PT ;  /* 0x000000ffa900720c */ /* 0x000fe20003f25270 */
[----:B------:R-:W-:-:S12]  /*5010*/  BSSY B0, `(.L_x_3203) ;  /* 0x0000007000007945 */ /* 0x000fd80003800000 */
[----:B-1----:R-:W-:Y:S05]  /*5020*/  @P1 BRA `(.L_x_3204) ;  /* 0x0000000000141947 */ /* 0x002fea0003800000 */
[----:B------:R-:W2:Y:S02]  /*5030*/  LDL R0, [R1+0x1e8] ;  /* 0x0001e80001007983 */ /* 0x000ea40000100800 */
[----:B--2---:R-:W-:-:S05]  /*5040*/  LEA R0, R0, UR47, 0x3 ;  /* 0x0000002f00007c11 */ /* 0x004fca000f8e18ff */
[----:B------:R-:W-:-:S05]  /*5050*/  VIADD R0, R0, 0x38860 ;  /* 0x0003886000007836 */ /* 0x000fca0000000000 */
[----:B------:R-:W-:-:S04]  /*5060*/  PRMT R0, RZ, 0x654, R0 ;  /* 0x00000654ff007816 */ /* 0x000fc80000000000 */
[----:B------:R0:W-:Y:S03]  /*5070*/  SYNCS.ARRIVE.TRANS64.RED.A1T0 RZ, [R0+URZ], RZ ;  /* 0x000000ff00ff79a7 */ /* 0x0001e6000810043f */
.L_x_3204:
[----:B------:R-:W-:Y:S05]  /*5080*/  BSYNC B0 ;  /* 0x0000000000007941 */ /* 0x000fea0003800000 */
.L_x_3203:
[----:B------:R-:W-:-:S04]  /*5090*/  UIADD3 UR6, UR21, -0x2, URZ ;  /* 0xfffffffe15067890 */ /* 0x000fc8000fffe03f */
[----:B------:R-:W-:-:S06]  /*50a0*/  UISETP.GE.AND UP0, UPT, UR6, UR20, UPT ;  /* 0x000000140600728c */ /* 0x000fcc000bf06270 */
[----:B------:R-:W-:-:S13]  /*50b0*/  PLOP3.LUT P0, PT, PT, PT, UP0, 0x80, 0x0 ;  /* 0x000000000000781c */ /* 0x000fda0003f0f008 */
[----:B------:R-:W-:Y:S05]  /*50c0*/  @!P0 BRA `(.L_x_3205) ;  /* 0x0000003c00688947 */ /* 0x000fea0003800000 */
[----:B------:R-:W-:-:S05]  /*50d0*/  UMOV UR21, UR6 ;  /* 0x0000000600157c82 */ /* 0x000fca0008000000 */
.L_x_3208:
[----:B0-----:R-:W2:Y:S04]  /*50e0*/  LDL R0, [R1+0x1e8] ;  /* 0x0001e80001007983 */ /* 0x001ea80000100800 */
        /* <DEDUP_REMOVED lines=63> */
[----:B------:R-:W5:Y:S01]  /*54e0*/  LDL.64 R6, [R1+0x438] ;  /* 0x0004380001067983 */ /* 0x000f620000100a00 */
[----:B--2---:R-:W-:-:S05]  /*54f0*/  IMAD R138, R0, 0x40, R22 ;  /* 0x00000040008a7824 */ /* 0x004fca00078e0216 */
[----:B------:R-:W-:Y:S01]  /*5500*/  LEA R138, R138, UR47, 0x2 ;  /* 0x0000002f8a8a7c11 */ /* 0x000fe2000f8e10ff */
[----:B------:R-:W-:Y:S06]  /*5510*/  BAR.SYNC.DEFER_BLOCKING 0xe, 0x100 ;  /* 0x0384000000007b1d */ /* 0x000fec0000010000 */
[----:B------:R-:W3:Y:S04]  /*5520*/  LDS R3, [R138+0x38400] ;  /* 0x038400008a037984 */ /* 0x000ee80000000800 */
[----:B------:R-:W0:Y:S01]  /*5530*/  LDS R138, [R138+0x38420] ;  /* 0x038420008a8a7984 */ /* 0x000e220000000800 */
        /* <DEDUP_REMOVED lines=60> */
[-C--:B------:R-:W-:Y:S01]  /*5900*/  FMUL.FTZ R80, R80, R3.reuse ;  /* 0x0000000350507220 */ /* 0x080fe20000410000 */
[----:B------:R-:W-:Y:S01]  /*5910*/  FMUL.FTZ R81, R81, R3 ;  /* 0x0000000351517220 */ /* 0x000fe20000410000 */
[C---:B------:R-:W-:Y:S01]  /*5920*/  FMUL.FTZ R79, R3.reuse, R79 ;  /* 0x0000004f034f7220 */ /* 0x040fe20000410000 */
[----:B------:R-:W-:Y:S01]  /*5930*/  FMUL.FTZ R78, R3, R78 ;  /* 0x0000004e034e7220 */ /* 0x000fe20000410000 */
[C---:B0-----:R-:W-:Y:S01]  /*5940*/  FMUL.FTZ R77, R138.reuse, R77 ;  /* 0x0000004d8a4d7220 */ /* 0x041fe20000410000 */
        /* <DEDUP_REMOVED lines=90> */
[----:B------:R0:W-:Y:S01]  /*5ef0*/  STL.64 [R1+0x420], R72 ;  /* 0x0004204801007387 */ /* 0x0001e20000100a00 */
[C---:B------:R-:W-:Y:S01]  /*5f00*/  FMUL.FTZ R7, R138.reuse, R7 ;  /* 0x000000078a077220 */ /* 0x040fe20000410000 */
[----:B------:R-:W-:Y:S02]  /*5f10*/  FMUL.FTZ R6, R138, R6 ;  /* 0x000000068a067220 */ /* 0x000fe40000410000 */
        /* <DEDUP_REMOVED lines=34> */
[----:B0-----:R-:W4:Y:S04]  /*6140*/  LDL R72, [R1+0x244] ;  /* 0x0002440001487983 */ /* 0x001f280000100800 */
[----:B-1----:R-:W5:Y:S04]  /*6150*/  LDL R74, [R1+0x248] ;  /* 0x00024800014a7983 */ /* 0x002f680000100800 */
[----:B------:R-:W5:Y:S04]  /*6160*/  LDL R76, [R1+0x24c] ;  /* 0x00024c00014c7983 */ /* 0x000f680000100800 */
[----:B------:R-:W5:Y:S04]  /*6170*/  LDL R14, [R1+0x250] ;  /* 0x00025000010e7983 */ /* 0x000f680000100800 */
[----:B------:R-:W5:Y:S04]  /*6180*/  LDL R78, [R1+0x254] ;  /* 0x00025400014e7983 */ /* 0x000f680000100800 */
[----:B------:R-:W5:Y:S04]  /*6190*/  LDL R82, [R1+0x258] ;  /* 0x0002580001527983 */ /* 0x000f680000100800 */
[----:B------:R-:W5:Y:S04]  /*61a0*/  LDL R84, [R1+0x25c] ;  /* 0x00025c0001547983 */ /* 0x000f680000100800 */
[----:B--2---:R-:W2:Y:S04]  /*61b0*/  LDL R4, [R1+0x260] ;  /* 0x0002600001047983 */ /* 0x004ea80000100800 */
[----:B------:R-:W2:Y:S04]  /*61c0*/  LDL R86, [R1+0x264] ;  /* 0x0002640001567983 */ /* 0x000ea80000100800 */
[----:B------:R-:W2:Y:S04]  /*61d0*/  LDL R88, [R1+0x268] ;  /* 0x0002680001587983 */ /* 0x000ea80000100800 */
[----:B------:R-:W2:Y:S04]  /*61e0*/  LDL R90, [R1+0x26c] ;  /* 0x00026c00015a7983 */ /* 0x000ea80000100800 */
[----:B---3--:R-:W3:Y:S04]  /*61f0*/  LDL R6, [R1+0x270] ;  /* 0x0002700001067983 */ /* 0x008ee80000100800 */
[----:B------:R-:W3:Y:S04]  /*6200*/  LDL R92, [R1+0x274] ;  /* 0x00027400015c7983 */ /* 0x000ee80000100800 */
        /* <DEDUP_REMOVED lines=114> */
[----:B------:R-:W-:Y:S04]  /*6930*/  STL [R1+0x240], R80 ;  /* 0x0002405001007387 */ /* 0x000fe80000100800 */
[----:B----4-:R-:W-:Y:S04]  /*6940*/  STL [R1+0x244], R72 ;  /* 0x0002444801007387 */ /* 0x010fe80000100800 */
[----:B-----5:R-:W-:Y:S04]  /*6950*/  STL [R1+0x248], R74 ;  /* 0x0002484a01007387 */ /* 0x020fe80000100800 */
        /* <DEDUP_REMOVED lines=8> */
[----:B------:R-:W-:Y:S04]  /*69e0*/  STL [R1+0x26c], R90 ;  /* 0x00026c5a01007387 */ /* 0x000fe80000100800 */
[----:B---3--:R-:W-:Y:S04]  /*69f0*/  STL [R1+0x270], R6 ;  /* 0x0002700601007387 */ /* 0x008fe80000100800 */
        /* <DEDUP_REMOVED lines=158> */
[----:B0-----:R-:W-:Y:S01]  /*73e0*/  @!P0 IMAD.MOV.U32 R0, RZ, RZ, RZ ;  /* 0x000000ffff008224 */ /* 0x001fe200078e00ff */
[----:B------:R-:W3:Y:S04]  /*73f0*/  @!P0 LDL R3, [R1+0x1ec] ;  /* 0x0001ec0001038983 */ /* 0x000ee80000100800 */
[----:B------:R-:W-:Y:S02]  /*7400*/  LEA R4, R0, UR22, 0xc ;  /* 0x0000001600047c11 */ /* 0x000fe4000f8e60ff */
[----:B------:R-:W4:Y:S02]  /*7410*/  LDL R0, [R1+0x1f0] ;  /* 0x0001f00001007983 */ /* 0x000f240000100800 */
[C---:B------:R-:W-:Y:S01]  /*7420*/  R2UR UR14, R4.reuse ;  /* 0x00000000040e72ca */ /* 0x040fe200000e0000 */
[----:B------:R-:W-:-:S05]  /*7430*/  VIADD R6, R4, 0x80 ;  /* 0x0000008004067836 */ /* 0x000fca0000000000 */
[----:B------:R-:W-:Y:S01]  /*7440*/  R2UR UR18, R6 ;  /* 0x00000000061272ca */ /* 0x000fe200000e0000 */
[C---:B------:R-:W-:Y:S02]  /*7450*/  VIADD R6, R4.reuse, 0x100 ;  /* 0x0000010004067836 */ /* 0x040fe40000000000 */
[----:B------:R-:W-:-:S03]  /*7460*/  VIADD R4, R4, 0x180 ;  /* 0x0000018004047836 */ /* 0x000fc60000000000 */
[----:B------:R-:W-:Y:S02]  /*7470*/  R2UR UR6, R6 ;  /* 0x00000000060672ca */ /* 0x000fe400000e0000 */
[----:B------:R-:W-:Y:S01]  /*7480*/  R2UR UR10, R4 ;  /* 0x00000000040a72ca */ /* 0x000fe200000e0000 */
        /* <DEDUP_REMOVED lines=142> */
[----:B------:R-:W4:Y:S04]  /*7d70*/  LDL R78, [R1+0x248] ;  /* 0x00024800014e7983 */ /* 0x000f280000100800 */
[----:B-1----:R-:W4:Y:S04]  /*7d80*/  LDL R80, [R1+0x24c] ;  /* 0x00024c0001507983 */ /* 0x002f280000100800 */
[----:B------:R-:W4:Y:S04]  /*7d90*/  LDL R8, [R1+0x250] ;  /* 0x0002500001087983 */ /* 0x000f280000100800 */
[----:B------:R-:W4:Y:S04]  /*7da0*/  LDL R82, [R1+0x254] ;  /* 0x0002540001527983 */ /* 0x000f280000100800 */
[----:B--2---:R-:W2:Y:S04]  /*7db0*/  LDL R84, [R1+0x258] ;  /* 0x0002580001547983 */ /* 0x004ea80000100800 */
[----:B------:R-:W2:Y:S04]  /*7dc0*/  LDL R86, [R1+0x25c] ;  /* 0x00025c0001567983 */ /* 0x000ea80000100800 */
[----:B------:R-:W2:Y:S04]  /*7dd0*/  LDL R10, [R1+0x260] ;  /* 0x00026000010a7983 */ /* 0x000ea80000100800 */
[----:B-----5:R-:W5:Y:S04]  /*7de0*/  LDL R88, [R1+0x264] ;  /* 0x0002640001587983 */ /* 0x020f680000100800 */
        /* <DEDUP_REMOVED lines=127> */
[----:B-----5:R-:W-:Y:S04]  /*85e0*/  STL [R1+0x264], R88 ;  /* 0x0002645801007387 */ /* 0x020fe80000100800 */
        /* <DEDUP_REMOVED lines=118> */
[----:B------:R-:W-:Y:S01]  /*8d50*/  VIADD R0, R0, 0x1 ;  /* 0x0000000100007836 */ /* 0x000fe20000000000 */
[----:B------:R-:W-:Y:S01]  /*8d60*/  @!P0 LOP3.LUT R4, R3, 0x1, RZ, 0x3c, !PT ;  /* 0x0000000103048812 */ /* 0x000fe200078e3cff */
[----:B------:R-:W-:Y:S03]  /*8d70*/  BSSY B0, `(.L_x_3206) ;  /* 0x000000e000007945 */ /* 0x000fe60003800000 */
[----:B------:R0:W-:Y:S04]  /*8d80*/  STL [R1+0x1f0], R0 ;  /* 0x0001f00001007387 */ /* 0x0001e80000100800 */
[----:B------:R1:W-:Y:S01]  /*8d90*/  @!P0 STL [R1+0x1ec], R4 ;  /* 0x0001ec0401008387 */ /* 0x0003e20000100800 */
[----:B0-----:R-:W-:Y:S01]  /*8da0*/  IMAD.U32 R0, RZ, RZ, UR21 ;  /* 0x00000015ff007e24 */ /* 0x001fe2000f8e00ff */
[----:B------:R-:W-:-:S02]  /*8db0*/  UIADD3 UR21, UR21, -0x1, URZ ;  /* 0xffffffff15157890 */ /* 0x000fc4000fffe03f */
[----:B------:R1:W-:Y:S01]  /*8dc0*/  @!P0 STL [R1+0x1e8], RZ ;  /* 0x0001e8ff01008387 */ /* 0x0003e20000100800 */
[----:B------:R-:W-:Y:S06]  /*8dd0*/  BAR.ARV 0xf, 0x100 ;  /* 0x03c4000000007b1d */ /* 0x000fec0000002000 */
[----:B------:R-:W-:Y:S01]  /*8de0*/  ISETP.GT.AND P0, PT, R0, UR20, PT ;  /* 0x0000001400007c0c */ /* 0x000fe2000bf04270 */
[----:B------:R-:W-:-:S12]  /*8df0*/  @P1 BRA `(.L_x_3207) ;  /* 0x0000000000141947 */ /* 0x000fd80003800000 */
[----:B------:R-:W2:Y:S02]  /*8e00*/  LDL R0, [R1+0x1e8] ;  /* 0x0001e80001007983 */ /* 0x000ea40000100800 */
[----:B--2---:R-:W-:-:S05]  /*8e10*/  LEA R0, R0, UR47, 0x3 ;  /* 0x0000002f00007c11 */ /* 0x004fca000f8e18ff */
[----:B------:R-:W-:-:S05]  /*8e20*/  VIADD R0, R0, 0x38860 ;  /* 0x0003886000007836 */ /* 0x000fca0000000000 */
[----:B------:R-:W-:-:S04]  /*8e30*/  PRMT R0, RZ, 0x654, R0 ;  /* 0x00000654ff007816 */ /* 0x000fc80000000000 */
[----:B------:R0:W-:Y:S03]  /*8e40*/  SYNCS.ARRIVE.TRANS64.RED.A1T0 RZ, [R0+URZ], RZ ;  /* 0x000000ff00ff79a7 */ /* 0x0001e6000810043f */
.L_x_3207:
[----:B------:R-:W-:Y:S05]  /*8e50*/  BSYNC B0 ;  /* 0x0000000000007941 */ /* 0x000fea0003800000 */
.L_x_3206:
[----:B------:R-:W-:Y:S05]  /*8e60*/  @P0 BRA `(.L_x_3208) ;  /* 0xffffffc0009c0947 */ /* 0x000fea000383ffff */
.L_x_3205:
[----:B------:R-:W2:Y:S04]  /*8e70*/  LDL R135, [R1+0x1e8] ;  /* 0x0001e80001877983 */ /* 0x000ea80000100800 */
[----:B------:R-:W3:Y:S04]  /*8e80*/  LDL.64 R6, [R1+0x240] ;  /* 0x0002400001067983 */ /* 0x000ee80000100a00 */
[----:B-1----:R-:W4:Y:S04]  /*8e90*/  LDL.64 R4, [R1+0x250] ;  /* 0x0002500001047983 */ /* 0x002f280000100a00 */
        /* <DEDUP_REMOVED lines=62> */
[----:B--2---:R-:W-:-:S05]  /*9280*/  IMAD R135, R135, 0x40, R22 ;  /* 0x0000004087877824 */ /* 0x004fca00078e0216 */
[----:B------:R-:W-:Y:S01]  /*9290*/  LEA R135, R135, UR47, 0x2 ;  /* 0x0000002f87877c11 */ /* 0x000fe2000f8e10ff */
[----:B------:R-:W-:Y:S06]  /*92a0*/  BAR.SYNC.DEFER_BLOCKING 0xe, 0x100 ;  /* 0x0384000000007b1d */ /* 0x000fec0000010000 */
[----:B0-----:R-:W3:Y:S04]  /*92b0*/  LDS R0, [R135+0x38400] ;  /* 0x0384000087007984 */ /* 0x001ee80000000800 */
[----:B------:R-:W5:Y:S01]  /*92c0*/  LDS R135, [R135+0x38420] ;  /* 0x0384200087877984 */ /* 0x000f620000000800 */
[C---:B---3--:R-:W-:Y:S01]  /*92d0*/  FMUL.FTZ R7, R0.reuse, R7 ;  /* 0x0000000700077220 */ /* 0x048fe20000410000 */
[C---:B------:R-:W-:Y:S01]  /*92e0*/  FMUL.FTZ R6, R0.reuse, R6 ;  /* 0x0000000600067220 */ /* 0x040fe20000410000 */
[C---:B----4-:R-:W-:Y:S01]  /*92f0*/  FMUL.FTZ R5, R0.reuse, R5 ;  /* 0x0000000500057220 */ /* 0x050fe20000410000 */
[----:B------:R-:W-:-:S03]  /*9300*/  FMUL.FTZ R4, R0, R4 ;  /* 0x0000000400047220 */ /* 0x000fc60000410000 */
[----:B------:R0:W-:Y:S04]  /*9310*/  STL.64 [R1+0x240], R6 ;  /* 0x0002400601007387 */ /* 0x0001e80000100a00 */
[----:B------:R1:W-:Y:S04]  /*9320*/  STL.64 [R1+0x250], R4 ;  /* 0x0002500401007387 */ /* 0x0003e80000100a00 */
[----:B0-----:R-:W2:Y:S04]  /*9330*/  LDL.64 R6, [R1+0x438] ;  /* 0x0004380001067983 */ /* 0x001ea80000100a00 */
[----:B-1----:R-:W3:Y:S01]  /*9340*/  LDL.64 R4, [R1+0x418] ;  /* 0x0004180001047983 */ /* 0x002ee20000100a00 */
[C---:B-----5:R-:W-:Y:S01]  /*9350*/  FMUL.FTZ R11, R135.reuse, R11 ;  /* 0x0000000b870b7220 */ /* 0x060fe20000410000 */
[C---:B------:R-:W-:Y:S01]  /*9360*/  FMUL.FTZ R10, R135.reuse, R10 ;  /* 0x0000000a870a7220 */ /* 0x040fe20000410000 */
[C---:B------:R-:W-:Y:S01]  /*9370*/  FMUL.FTZ R133, R0.reuse, R133 ;  /* 0x0000008500857220 */ /* 0x040fe20000410000 */
[C---:B------:R-:W-:Y:S01]  /*9380*/  FMUL.FTZ R132, R0.reuse, R132 ;  /* 0x0000008400847220 */ /* 0x040fe20000410000 */
[C---:B------:R-:W-:Y:S01]  /*9390*/  FMUL.FTZ R131, R0.reuse, R131 ;  /* 0x0000008300837220 */ /* 0x040fe20000410000 */
        /* <DEDUP_REMOVED lines=116> */
[----:B0-----:R-:W-:-:S02]  /*9ae0*/  VIADD R10, R3, 0x1 ;  /* 0x00000001030a7836 */ /* 0x001fc40000000000 */
        /* <DEDUP_REMOVED lines=32> */
[----:B------:R0:W-:Y:S01]  /*9cf0*/  STL.64 [R1+0x258], R72 ;  /* 0x0002584801007387 */ /* 0x0001e20000100a00 */
[C---:B--2---:R-:W-:Y:S01]  /*9d00*/  FMUL.FTZ R7, R135.reuse, R7 ;  /* 0x0000000787077220 */ /* 0x044fe20000410000 */
[C---:B------:R-:W-:Y:S01]  /*9d10*/  FMUL.FTZ R6, R135.reuse, R6 ;  /* 0x0000000687067220 */ /* 0x040fe20000410000 */
[C---:B---3--:R-:W-:Y:S01]  /*9d20*/  FMUL.FTZ R5, R135.reuse, R5 ;  /* 0x0000000587057220 */ /* 0x048fe20000410000 */
[----:B------:R-:W-:Y:S01]  /*9d30*/  FMUL.FTZ R4, R135, R4 ;  /* 0x0000000487047220 */ /* 0x000fe20000410000 */
        /* <DEDUP_REMOVED lines=33> */
[----:B------:R-:W-:Y:S01]  /*9f50*/  BSSY B0, `(.L_x_3209) ;  /* 0x0000007000007945 */ /* 0x000fe20003800000 */
[----:B------:R-:W-:-:S11]  /*9f60*/  IMAD.MOV.U32 R0, RZ, RZ, 0x1 ;  /* 0x00000001ff007424 */ /* 0x000fd600078e00ff */
[----:B0-----:R-:W-:Y:S05]  /*9f70*/  @P0 BRA `(.L_x_3210) ;  /* 0x0000000000100947 */ /* 0x001fea0003800000 */
[----:B------:R-:W2:Y:S04]  /*9f80*/  LDL R4, [R1+0x1ec] ;  /* 0x0001ec0001047983 */ /* 0x000ea80000100800 */
[----:B------:R0:W-:Y:S01]  /*9f90*/  STL [R1+0x1e8], RZ ;  /* 0x0001e8ff01007387 */ /* 0x0001e20000100800 */
[----:B--2---:R-:W-:-:S05]  /*9fa0*/  LOP3.LUT R4, R4, 0x1, RZ, 0x3c, !PT ;  /* 0x0000000104047812 */ /* 0x004fca00078e3cff */
[----:B------:R0:W-:Y:S02]  /*9fb0*/  STL [R1+0x1ec], R4 ;  /* 0x0001ec0401007387 */ /* 0x0001e40000100800 */
.L_x_3210:
[----:B------:R-:W-:Y:S05]  /*9fc0*/  BSYNC B0 ;  /* 0x0000000000007941 */ /* 0x000fea0003800000 */
.L_x_3209:
[----:B------:R-:W-:Y:S05]  /*9fd0*/  BRA `(.L_x_3202) ;  /* 0x000001d800f07947 */ /* 0x000fea0003800000 */
.L_x_3194:
[----:B------:R-:W0:Y:S01]  /*9fe0*/  S2R R3, SR_TID.X ;  /* 0x0000000000037919 */ /* 0x000e220000002100 */
[----:B------:R-:W-:Y:S01]  /*9ff0*/  UISETP.NE.AND UP0, UPT, UR38, URZ, UPT ;  /* 0x0000003f2600728c */ /* 0x000fe2000bf05270 */
[----:B-1----:R-:W-:Y:S01]  /*a000*/  IMAD.U32 R0, RZ, RZ, UR5 ;  /* 0x00000005ff007e24 */ /* 0x002fe2000f8e00ff */
[----:B------:R-:W-:Y:S01]  /*a010*/  UMOV UR4, 0x1 ;  /* 0x0000000100047882 */ /* 0x000fe20000000000 */
[----:B------:R-:W-:Y:S01]  /*a020*/  IMAD.MOV.U32 R5, RZ, RZ, 0x80 ;  /* 0x00000080ff057424 */ /* 0x000fe200078e00ff */
[----:B------:R-:W-:Y:S01]  /*a030*/  USEL UR4, UR4, 0x2, !UP0 ;  /* 0x0000000204047887 */ /* 0x000fe2000c000000 */
[----:B------:R-:W-:Y:S01]  /*a040*/  IMAD.MOV.U32 R6, RZ, RZ, 0x1 ;  /* 0x00000001ff067424 */ /* 0x000fe200078e00ff */
[----:B------:R-:W-:Y:S01]  /*a050*/  UIADD3 UR7, UP1, UR36, 0x38830, URZ ;  /* 0x0003883024077890 */ /* 0x000fe2000ff3e03f */
[----:B------:R-:W-:Y:S01]  /*a060*/  IMAD.MOV.U32 R7, RZ, RZ, RZ ;  /* 0x000000ffff077224 */ /* 0x000fe200078e00ff */
[----:B------:R-:W-:Y:S01]  /*a070*/  UIADD3 UR9, UP0, UR36, 0x38840, URZ ;  /* 0x0003884024097890 */ /* 0x000fe2000ff1e03f */
[----:B------:R1:W-:Y:S01]  /*a080*/  STL [R1+0x70], R0 ;  /* 0x0000700001007387 */ /* 0x0003e20000100800 */
[----:B------:R-:W-:Y:S01]  /*a090*/  IMAD.U32 R13, RZ, RZ, UR4 ;  /* 0x00000004ff0d7e24 */ /* 0x000fe2000f8e00ff */
[----:B------:R-:W-:Y:S01]  /*a0a0*/  UIADD3 UR4, UP2, UR36, 0x38850, URZ ;  /* 0x0003885024047890 */ /* 0x000fe2000ff5e03f */
[----:B------:R-:W-:Y:S01]  /*a0b0*/  IMAD.MOV.U32 R8, RZ, RZ, 0x1 ;  /* 0x00000001ff087424 */ /* 0x000fe200078e00ff */
[----:B------:R-:W-:Y:S01]  /*a0c0*/  UIADD3 UR8, UP3, UR36, 0x38860, URZ ;  /* 0x0003886024087890 */ /* 0x000fe2000ff7e03f */
[----:B------:R-:W-:Y:S01]  /*a0d0*/  IMAD.MOV.U32 R9, RZ, RZ, RZ ;  /* 0x000000ffff097224 */ /* 0x000fe200078e00ff */
[----:B------:R-:W-:Y:S01]  /*a0e0*/  UIADD3.X UR6, URZ, UR37, URZ, UP2, !UPT ;  /* 0x000000253f067290 */ /* 0x000fe200097fe43f */
[----:B------:R-:W-:Y:S01]  /*a0f0*/  IMAD.MOV.U32 R12, RZ, RZ, 0x2000 ;  /* 0x00002000ff0c7424 */ /* 0x000fe200078e00ff */
[----:B------:R-:W-:Y:S01]  /*a100*/  ULDC UR11, c[0x0][0x448] ;  /* 0x00011200000b7ab9 */ /* 0x000fe20000000800 */
[----:B------:R-:W-:Y:S01]  /*a110*/  UIADD3.X UR10, URZ, UR37, URZ, UP3, !UPT ;  /* 0x000000253f0a7290 */ /* 0x000fe20009ffe43f */
[----:B-1----:R-:W-:Y:S01]  /*a120*/  IMAD.U32 R0, RZ, RZ, UR4 ;  /* 0x00000004ff007e24 */ /* 0x002fe2000f8e00ff */
[----:B------:R-:W-:Y:S01]  /*a130*/  UIADD3.X UR4, URZ, UR37, URZ, UP1, !UPT ;  /* 0x000000253f047290 */ /* 0x000fe20008ffe43f */
[----:B------:R1:W-:Y:S01]  /*a140*/  STL.64 [R1+0x60], R8 ;  /* 0x0000600801007387 */ /* 0x0003e20000100a00 */
[----:B------:R-:W-:Y:S01]  /*a150*/  UISETP.NE.AND UP1, UPT, UR11, 0x1, UPT ;  /* 0x000000010b00788c */ /* 0x000fe2000bf25270 */
[----:B------:R-:W-:Y:S01]  /*a160*/  IMAD.MOV.U32 R11, RZ, RZ, 0x100 ;  /* 0x00000100ff0b7424 */ /* 0x000fe200078e00ff */
[----:B------:R-:W-:Y:S01]  /*a170*/  UIADD3 UR45, UR49, 0x1, -UR48 ;  /* 0x00000001312d7890 */ /* 0x000fe2000fffe830 */
[----:B------:R2:W-:Y:S01]  /*a180*/  STL.64 [R1+0x18], R12 ;  /* 0x0000180c01007387 */ /* 0x0005e20000100a00 */
[----:B------:R-:W-:-:S02]  /*a190*/  IMAD.U32 R14, RZ, RZ, UR7 ;  /* 0x00000007ff0e7e24 */ /* 0x000fc4000f8e00ff */
[----:B------:R-:W-:Y:S01]  /*a1a0*/  IMAD.U32 R15, RZ, RZ, UR4 ;  /* 0x00000004ff0f7e24 */ /* 0x000fe2000f8e00ff */
[----:B------:R-:W-:Y:S01]  /*a1b0*/  STL.64 [R1], RZ ;  /* 0x000000ff01007387 */ /* 0x000fe20000100a00 */
[----:B0-----:R-:W-:Y:S01]  /*a1c0*/  LOP3.LUT R3, R3, 0x7f, RZ, 0xc0, !PT ;  /* 0x0000007f03037812 */ /* 0x001fe200078ec0ff */
[----:B-1----:R-:W-:Y:S02]  /*a1d0*/  IMAD.MOV.U32 R9, RZ, RZ, R13 ;  /* 0x000000ffff097224 */ /* 0x002fe400078e000d */
[----:B------:R-:W-:Y:S01]  /*a1e0*/  STL.64 [R1+0x8], R14 ;  /* 0x0000080e01007387 */ /* 0x000fe20000100a00 */
[----:B------:R-:W-:Y:S01]  /*a1f0*/  ISETP.NE.AND P0, PT, R3, RZ, PT ;  /* 0x000000ff0300720c */ /* 0x000fe20003f05270 */
[----:B------:R-:W-:Y:S01]  /*a200*/  IMAD.MOV.U32 R8, RZ, RZ, 0x10000 ;  /* 0x00010000ff087424 */ /* 0x000fe200078e00ff */
[----:B------:R-:W-:Y:S01]  /*a210*/  @UP1 ULDC UR7, c[0x0][0x44c] ;  /* 0x0001130000071ab9 */ /* 0x000fe20000000800 */
[----:B--2---:R-:W-:Y:S01]  /*a220*/  IMAD.U32 R12, RZ, RZ, UR9 ;  /* 0x00000009ff0c7e24 */ /* 0x004fe2000f8e00ff */
[----:B------:R-:W-:Y:S01]  /*a230*/  SEL R4, RZ, 0x1, P0 ;  /* 0x00000001ff047807 */ /* 0x000fe20000000000 */
[----:B------:R-:W-:Y:S01]  /*a240*/  STL.64 [R1+0x38], RZ ;  /* 0x000038ff01007387 */ /* 0x000fe20000100a00 */
[----:B------:R-:W-:-:S03]  /*a250*/  IADD3 R39, P0, R2, 0x38, RZ ;  /* 0x0000003802277810 */ /* 0x000fc60007f1e0ff */
[----:B------:R0:W-:Y:S01]  /*a260*/  STL.128 [R1+0x20], R4 ;  /* 0x0000200401007387 */ /* 0x0001e20000100c00 */
[----:B------:R-:W-:Y:S02]  /*a270*/  IMAD.MOV.U32 R10, RZ, RZ, R4 ;  /* 0x000000ffff0a7224 */ /* 0x000fe400078e0004 */
[----:B------:R-:W-:-:S03]  /*a280*/  IMAD.X R46, RZ, RZ, R16, P0 ;  /* 0x000000ffff2e7224 */ /* 0x000fc600000e0610 */
[----:B------:R1:W-:Y:S01]  /*a290*/  STL.128 [R1+0x50], R8 ;  /* 0x0000500801007387 */ /* 0x0003e20000100c00 */
[----:B0-----:R-:W-:Y:S01]  /*a2a0*/  IMAD.U32 R5, RZ, RZ, UR6 ;  /* 0x00000006ff057e24 */ /* 0x001fe2000f8e00ff */
[----:B------:R-:W-:Y:S01]  /*a2b0*/  UIADD3.X UR6, URZ, UR37, URZ, UP0, !UPT ;  /* 0x000000253f067290 */ /* 0x000fe200087fe43f */
[----:B------:R-:W-:Y:S01]  /*a2c0*/  IMAD.U32 R6, RZ, RZ, UR8 ;  /* 0x00000008ff067e24 */ /* 0x000fe2000f8e00ff */
[----:B------:R-:W-:Y:S01]  /*a2d0*/  USHF.L.U32 UR8, UR5, 0x6, URZ ;  /* 0x0000000605087899 */ /* 0x000fe2000800063f */
[----:B------:R-:W-:Y:S01]  /*a2e0*/  IMAD.U32 R7, RZ, RZ, UR10 ;  /* 0x0000000aff077e24 */ /* 0x000fe2000f8e00ff */
[----:B------:R-:W-:Y:S01]  /*a2f0*/  @UP1 ULDC UR10, c[0x0][0x450] ;  /* 0x00011400000a1ab9 */ /* 0x000fe20000000800 */
[----:B------:R-:W-:Y:S01]  /*a300*/  IMAD.MOV.U32 R4, RZ, RZ, R0 ;  /* 0x000000ffff047224 */ /* 0x000fe200078e0000 */
[----:B------:R-:W-:Y:S01]  /*a310*/  ULDC.64 UR4, c[0x0][0xad8] ;  /* 0x0002b60000047ab9 */ /* 0x000fe20000000a00 */
[----:B------:R-:W-:Y:S01]  /*a320*/  IMAD.U32 R13, RZ, RZ, UR6 ;  /* 0x00000006ff0d7e24 */ /* 0x000fe2000f8e00ff */
[----:B------:R-:W-:Y:S01]  /*a330*/  UISETP.GE.AND UP0, UPT, UR5, 0x1, UPT ;  /* 0x000000010500788c */ /* 0x000fe2000bf06270 */
[----:B------:R1:W-:Y:S01]  /*a340*/  STL.64 [R1+0x68], R6 ;  /* 0x0000680601007387 */ /* 0x0003e20000100a00 */
[----:B------:R-:W-:-:S02]  /*a350*/  @UP1 UIADD3 UR6, UR8, 0x3f, URZ ;  /* 0x0000003f08061890 */ /* 0x000fc4000fffe03f */
[----:B------:R-:W-:Y:S01]  /*a360*/  UIADD3 UR9, UR8, 0x3f, URZ ;  /* 0x0000003f08097890 */ /* 0x000fe2000fffe03f */
[----:B------:R1:W-:Y:S01]  /*a370*/  STL.128 [R1+0x40], R4 ;  /* 0x0000400401007387 */ /* 0x0003e20000100c00 */
[----:B------:R-:W-:Y:S01]  /*a380*/  UIMAD.WIDE.U32 UR6, UR6, UR7, URZ ;  /* 0x00000007060672a5 */ /* 0x000fe2000f8e003f */
[----:B------:R-:W-:Y:S02]  /*a390*/  PLOP3.LUT P1, PT, PT, PT, UP0, 0x80, 0x0 ;  /* 0x000000000000781c */ /* 0x000fe40003f2f008 */
[----:B------:R1:W-:Y:S01]  /*a3a0*/  STL.64 [R1+0x10], R12 ;  /* 0x0000100c01007387 */ /* 0x0003e20000100a00 */
[----:B------:R-:W-:-:S03]  /*a3b0*/  @UP1 USHF.R.U32.HI UR9, URZ, UR10, UR7 ;  /* 0x0000000a3f091299 */ /* 0x000fc60008011607 */
[----:B------:R1:W-:Y:S01]  /*a3c0*/  STL.64 [R1+0x30], R12 ;  /* 0x0000300c01007387 */ /* 0x0003e20000100a00 */
[----:B------:R-:W-:-:S04]  /*a3d0*/  UIADD3 UR6, UR45, UR9, URZ ;  /* 0x000000092d067290 */ /* 0x000fc8000fffe03f */
[----:B------:R-:W-:Y:S02]  /*a3e0*/  UIADD3 UR4, UR6, UR4, URZ ;  /* 0x0000000406047290 */ /* 0x000fe4000fffe03f */
[----:B------:R-:W-:Y:S10]  /*a3f0*/  @!P1 BRA `(.L_x_3211) ;  /* 0x0000000000449947 */ /* 0x000ff40003800000 */
        /* <DEDUP_REMOVED lines=10> */
.L_x_3212:
[----:B------:R-:W-:-:S11]  /*a4a0*/  UISETP.NE.AND UP0, UPT, UR5, 0x1, UPT ;  /* 0x000000010500788c */ /* 0x000fd6000bf05270 */
[----:B------:R-:W-:Y:S02]  /*a4b0*/  @UP0 ULDC.64 UR10, c[0x0][0xae0] ;  /* 0x0002b800000a0ab9 */ /* 0x000fe40000000a00 */
[----:B------:R-:W-:-:S04]  /*a4c0*/  UIMAD.WIDE.U32 UR6, UR9, UR10, URZ ;  /* 0x0000000a090672a5 */ /* 0x000fc8000f8e003f */
[----:B------:R-:W-:-:S12]  /*a4d0*/  @UP0 USHF.R.U32.HI UR9, URZ, UR11, UR7 ;  /* 0x0000000b3f090299 */ /* 0x000fd80008011607 */
.L_x_3213:
[----:B------:R-:W-:-:S04]  /*a4e0*/  UIMAD UR9, UR9, UR5, UR5 ;  /* 0x00000005090972a4 */ /* 0x000fc8000f8e0205 */
[----:B------:R-:W-:-:S04]  /*a4f0*/  UISETP.LT.AND UP0, UPT, UR4, UR9, UPT ;  /* 0x000000090400728c */ /* 0x000fc8000bf01270 */
[----:B------:R-:W-:-:S12]  /*a500*/  USEL UR4, UR4, UR9, UP0 ;  /* 0x0000000904047287 */ /* 0x000fd80008000000 */
.L_x_3211:
[----:B------:R-:W-:Y:S02]  /*a510*/  UIADD3 UR10, UR49, 0x3f, URZ ;  /* 0x0000003f310a7890 */ /* 0x000fe4000fffe03f */
[----:B------:R-:W-:Y:S02]  /*a520*/  UIADD3 UR4, UR4, 0x3f, URZ ;  /* 0x0000003f04047890 */ /* 0x000fe4000fffe03f */
[----:B------:R-:W-:Y:S02]  /*a530*/  USHF.R.S32.HI UR11, URZ, 0x1f, UR10 ;  /* 0x0000001f3f0b7899 */ /* 0x000fe4000801140a */
[----:B------:R-:W-:Y:S01]  /*a540*/  USHF.R.S32.HI UR9, URZ, 0x1f, UR4 ;  /* 0x0000001f3f097899 */ /* 0x000fe20008011404 */
[----:B------:R-:W-:Y:S01]  /*a550*/  @UP1 ULDC UR6, c[0x0][0x44c] ;  /* 0x0001130000061ab9 */ /* 0x000fe20000000800 */
[----:B------:R-:W-:Y:S02]  /*a560*/  ULEA.HI UR11, UR11, UR10, URZ, 0x6 ;  /* 0x0000000a0b0b7291 */ /* 0x000fe4000f8f303f */
[----:B------:R-:W-:-:S02]  /*a570*/  UIMAD.WIDE.U32 UR6, UR8, UR6, URZ ;  /* 0x00000006080672a5 */ /* 0x000fc4000f8e003f */
[----:B------:R-:W-:Y:S01]  /*a580*/  ULEA.HI UR9, UR9, UR4, URZ, 0x6 ;  /* 0x0000000409097291 */ /* 0x000fe2000f8f303f */
[----:B------:R-:W-:Y:S01]  /*a590*/  @UP1 ULDC UR12, c[0x0][0x450] ;  /* 0x00011400000c1ab9 */ /* 0x000fe20000000800 */
[----:B------:R-:W-:Y:S02]  /*a5a0*/  UIADD3 UR51, UR49, -UR48, URZ ;  /* 0x8000003031337290 */ /* 0x000fe4000fffe03f */
[----:B------:R-:W-:Y:S02]  /*a5b0*/  USHF.R.S32.HI UR11, URZ, 0x6, UR11 ;  /* 0x000000063f0b7899 */ /* 0x000fe4000801140b */
[----:B------:R-:W-:Y:S02]  /*a5c0*/  USHF.R.S32.HI UR9, URZ, 0x6, UR9 ;  /* 0x000000063f097899 */ /* 0x000fe40008011409 */
[----:B------:R-:W-:Y:S02]  /*a5d0*/  @UP1 USHF.R.U32.HI UR8, URZ, UR12, UR7 ;  /* 0x0000000c3f081299 */ /* 0x000fe40008011607 */
[----:B------:R-:W-:-:S02]  /*a5e0*/  UISETP.LT.AND UP0, UPT, UR9, UR11, UPT ;  /* 0x0000000b0900728c */ /* 0x000fc4000bf01270 */
[----:B------:R-:W-:Y:S01]  /*a5f0*/  UIADD3 UR8, UR51, UR8, URZ ;  /* 0x0000000833087290 */ /* 0x000fe2000fffe03f */
[----:B------:R-:W-:Y:S01]  /*a600*/  ULDC UR7, c[0x0][0xad4] ;  /* 0x0002b50000077ab9 */ /* 0x000fe20000000800 */
[----:B------:R-:W-:Y:S02]  /*a610*/  USEL UR6, UR9, UR11, UP0 ;  /* 0x0000000b09067287 */ /* 0x000fe40008000000 */
[----:B------:R-:W-:Y:S01]  /*a620*/  UIADD3 UR7, UR8, -UR7, URZ ;  /* 0x8000000708077290 */ /* 0x000fe2000fffe03f */
[----:B------:R-:W-:Y:S11]  /*a630*/  @!P1 BRA `(.L_x_3214) ;  /* 0x0000000000489947 */ /* 0x000ff60003800000 */
        /* <DEDUP_REMOVED lines=11> */
.L_x_3215:
[----:B------:R-:W-:-:S11]  /*a6f0*/  UISETP.NE.AND UP0, UPT, UR5, 0x1, UPT ;  /* 0x000000010500788c */ /* 0x000fd6000bf05270 */
[----:B------:R-:W-:Y:S02]  /*a700*/  @UP0 ULDC.64 UR10, c[0x0][0xae0] ;  /* 0x0002b800000a0ab9 */ /* 0x000fe40000000a00 */
[----:B------:R-:W-:-:S04]  /*a710*/  UIMAD.WIDE.U32 UR8, UR4, UR10, URZ ;  /* 0x0000000a040872a5 */ /* 0x000fc8000f8e003f */
[----:B------:R-:W-:-:S12]  /*a720*/  @UP0 USHF.R.U32.HI UR4, URZ, UR11, UR9 ;  /* 0x0000000b3f040299 */ /* 0x000fd80008011609 */
.L_x_3216:
[----:B------:R-:W-:-:S04]  /*a730*/  UIMAD UR4, UR4, UR5, URZ ;  /* 0x00000005040472a4 */ /* 0x000fc8000f8e023f */
[----:B------:R-:W-:-:S04]  /*a740*/  UISETP.LT.AND UP0, UPT, UR7, UR4, UPT ;  /* 0x000000040700728c */ /* 0x000fc8000bf01270 */
[----:B------:R-:W-:-:S12]  /*a750*/  USEL UR7, UR7, UR4, !UP0 ;  /* 0x0000000407077287 */ /* 0x000fd8000c000000 */
.L_x_3214:
        /* <DEDUP_REMOVED lines=13> */
[----:B-1----:R-:W-:Y:S01]  /*a830*/  IMAD.U32 R4, RZ, RZ, UR12 ;  /* 0x0000000cff047e24 */ /* 0x002fe2000f8e00ff */
        /* <DEDUP_REMOVED lines=33> */
.L_x_3217:
[----:B------:R-:W-:Y:S01]  /*aa50*/  UIMAD UR46, UR10, UR4, UR46 ;  /* 0x000000040a2e72a4 */ /* 0x000fe2000f8e022e */
[----:B------:R-:W-:Y:S02]  /*aa60*/  IMAD.U32 R0, RZ, RZ, UR6 ;  /* 0x00000006ff007e24 */ /* 0x000fe4000f8e00ff */
[----:B------:R-:W-:-:S05]  /*aa70*/  IMAD.U32 R3, RZ, RZ, UR4 ;  /* 0x00000004ff037e24 */ /* 0x000fca000f8e00ff */
[----:B------:R-:W-:-:S04]  /*aa80*/  VIADDMNMX R0, R3, UR46, R0, PT ;  /* 0x0000002e03007c46 */ /* 0x000fc8000b800100 */
[----:B------:R-:W-:Y:S02]  /*aa90*/  R2UR UR50, R0 ;  /* 0x00000000003272ca */ /* 0x000fe400000e0000 */
[----:B------:R-:W-:-:S11]  /*aaa0*/  PRMT R0, RZ, 0x7610, R0 ;  /* 0x00007610ff007816 */ /* 0x000fd60000000000 */
[----:B------:R-:W-:-:S06]  /*aab0*/  UISETP.GT.AND UP0, UPT, UR50, UR46, UPT ;  /* 0x0000002e3200728c */ /* 0x000fcc000bf04270 */
[----:B------:R-:W-:-:S13]  /*aac0*/  PLOP3.LUT P0, PT, PT, PT, UP0, 0x80, 0x0 ;  /* 0x000000000000781c */ /* 0x000fda0003f0f008 */
[----:B------:R-:W-:Y:S05]  /*aad0*/  @!P0 BRA `(.L_x_3202) ;  /* 0x000001d000308947 */ /* 0x000fea0003800000 */
[----:B------:R-:W0:Y:S01]  /*aae0*/  SHFL.IDX PT, R0, R219, RZ, 0x1f ;  /* 0x00001fffdb007589 */ /* 0x000e2200000e0000 */
[----:B------:R-:W-:Y:S01]  /*aaf0*/  UIADD3 UR8, UR47, 0x400, URZ ;  /* 0x000004002f087890 */ /* 0x000fe2000fffe03f */
[----:B-1----:R-:W-:Y:S01]  /*ab00*/  IMAD.MOV.U32 R4, RZ, RZ, 0x1 ;  /* 0x00000001ff047424 */ /* 0x002fe200078e00ff */
[----:B------:R-:W-:Y:S01]  /*ab10*/  UIADD3 UR6, UR47, 0x26400, URZ ;  /* 0x000264002f067890 */ /* 0x000fe2000fffe03f */
[----:B------:R-:W-:Y:S01]  /*ab20*/  IMAD.MOV.U32 R5, RZ, RZ, RZ ;  /* 0x000000ffff057224 */ /* 0x000fe200078e00ff */
[----:B------:R-:W-:Y:S01]  /*ab30*/  UIADD3 UR4, UR47, 0x20400, URZ ;  /* 0x000204002f047890 */ /* 0x000fe2000fffe03f */
[----:B------:R-:W-:Y:S01]  /*ab40*/  IMAD.MOV.U32 R6, RZ, RZ, 0x1 ;  /* 0x00000001ff067424 */ /* 0x000fe200078e00ff */
[----:B------:R-:W-:Y:S01]  /*ab50*/  UIADD3 UR5, UR47, 0x22400, URZ ;  /* 0x000224002f057890 */ /* 0x000fe2000fffe03f */
[----:B------:R-:W-:Y:S01]  /*ab60*/  IMAD.MOV.U32 R7, RZ, RZ, RZ ;  /* 0x000000ffff077224 */ /* 0x000fe200078e00ff */
[----:B------:R-:W-:Y:S01]  /*ab70*/  USHF.R.U32.HI UR6, URZ, 0x4, UR6 ;  /* 0x000000043f067899 */ /* 0x000fe20008011606 */
[----:B------:R-:W-:Y:S01]  /*ab80*/  IMAD.MOV.U32 R11, RZ, RZ, 0x40000040 ;  /* 0x40000040ff0b7424 */ /* 0x000fe200078e00ff */
[----:B------:R-:W-:Y:S01]  /*ab90*/  USHF.R.U32.HI UR7, URZ, 0x4, UR8 ;  /* 0x000000043f077899 */ /* 0x000fe20008011608 */
[----:B------:R-:W1:Y:S01]  /*aba0*/  S2R R53, SR_TID.X ;  /* 0x0000000000357919 */ /* 0x000e620000002100 */
[----:B------:R-:W-:Y:S01]  /*abb0*/  USHF.R.U32.HI UR4, URZ, 0x4, UR4 ;  /* 0x000000043f047899 */ /* 0x000fe20008011604 */
[C---:B------:R-:W-:Y:S01]  /*abc0*/  IADD3 R38, P5, R2.reuse, 0xa8, RZ ;  /* 0x000000a802267810 */ /* 0x040fe20007fbe0ff */
[----:B------:R-:W-:Y:S01]  /*abd0*/  USHF.R.U32.HI UR5, URZ, 0x4, UR5 ;  /* 0x000000043f057899 */ /* 0x000fe20008011605 */
[----:B------:R2:W-:Y:S01]  /*abe0*/  STL.128 [R1+0x80], R4 ;  /* 0x0000800401007387 */ /* 0x0005e20000100c00 */
[----:B------:R-:W-:Y:S01]  /*abf0*/  ULOP3.LUT UR6, UR6, 0x3fff, URZ, 0xc0, !UPT ;  /* 0x00003fff06067892 */ /* 0x000fe2000f8ec03f */
[C---:B------:R-:W-:Y:S01]  /*ac00*/  IADD3 R41, P1, R2.reuse, 0xb8, RZ ;  /* 0x000000b802297810 */ /* 0x040fe20007f3e0ff */
[----:B------:R-:W-:Y:S01]  /*ac10*/  ULOP3.LUT UR7, UR7, 0x3fff, URZ, 0xc0, !UPT ;  /* 0x00003fff07077892 */ /* 0x000fe2000f8ec03f */
[C---:B------:R-:W-:Y:S01]  /*ac20*/  IADD3 R42, P6, R2.reuse, 0xb0, RZ ;  /* 0x000000b0022a7810 */ /* 0x040fe20007fde0ff */
[----:B------:R-:W-:Y:S01]  /*ac30*/  ULOP3.LUT UR4, UR4, 0x3fff, URZ, 0xc0, !UPT ;  /* 0x00003fff04047892 */ /* 0x000fe2000f8ec03f */
[----:B------:R-:W-:Y:S01]  /*ac40*/  IADD3 R47, P0, R2, 0xa0, RZ ;  /* 0x000000a0022f7810 */ /* 0x000fe20007f1e0ff */
[----:B------:R-:W-:Y:S01]  /*ac50*/  ULOP3.LUT UR5, UR5, 0x3fff, URZ, 0xc0, !UPT ;  /* 0x00003fff05057892 */ /* 0x000fe2000f8ec03f */
[----:B0-----:R-:W-:Y:S01]  /*ac60*/  LEA.HI R3, R0, R0, RZ, 0x1 ;  /* 0x0000000000037211 */ /* 0x001fe200078f08ff */
[----:B------:R-:W-:-:S02]  /*ac70*/  ULOP3.LUT UR6, UR6, 0x10000, URZ, 0xfc, !UPT ;  /* 0x0001000006067892 */ /* 0x000fc4000f8efc3f */
[----:B------:R-:W-:Y:S01]  /*ac80*/  UIADD3 UR9, UP0, UR36, 0x38400, URZ ;  /* 0x0003840024097890 */ /* 0x000fe2000ff1e03f */
[----:B------:R-:W-:Y:S01]  /*ac90*/  LOP3.LUT R3, R3, 0x6, RZ, 0xc0, !PT ;  /* 0x0000000603037812 */ /* 0x000fe200078ec0ff */
[----:B------:R-:W-:Y:S01]  /*aca0*/  ULOP3.LUT UR7, UR7, 0x10000, URZ, 0xfc, !UPT ;  /* 0x0001000007077892 */ /* 0x000fe2000f8efc3f */
[----:B------:R-:W-:Y:S01]  /*acb0*/  IMAD.X R45, RZ, RZ, R16, P5 ;  /* 0x000000ffff2d7224 */ /* 0x000fe200028e0610 */
[----:B------:R-:W-:Y:S01]  /*acc0*/  ULOP3.LUT UR5, UR5, 0x10000, URZ, 0xfc, !UPT ;  /* 0x0001000005057892 */ /* 0x000fe2000f8efc3f */
[----:B--2---:R-:W-:Y:S01]  /*acd0*/  IMAD.U32 R4, RZ, RZ, UR6 ;  /* 0x00000006ff047e24 */ /* 0x004fe2000f8e00ff */
[----:B------:R-:W-:Y:S01]  /*ace0*/  ULOP3.LUT UR4, UR4, 0x10000, URZ, 0xfc, !UPT ;  /* 0x0001000004047892 */ /* 0x000fe2000f8efc3f */
[----:B------:R-:W-:Y:S01]  /*acf0*/  IMAD.IADD R0, R0, 0x1, -R3 ;  /* 0x0000000100007824 */ /* 0x000fe200078e0a03 */
[----:B------:R-:W-:Y:S01]  /*ad00*/  UIADD3.X UR10, URZ, UR37, URZ, UP0, !UPT ;  /* 0x000000253f0a7290 */ /* 0x000fe200087fe43f */
[----:B------:R-:W-:Y:S01]  /*ad10*/  IMAD.U32 R6, RZ, RZ, UR7 ;  /* 0x00000007ff067e24 */ /* 0x000fe2000f8e00ff */
[----:B------:R-:W-:Y:S01]  /*ad20*/  IADD3 R154, P4, R2, 0x98, RZ ;  /* 0x00000098029a7810 */ /* 0x000fe20007f9e0ff */
[----:B------:R-:W-:Y:S01]  /*ad30*/  IMAD.MOV.U32 R5, RZ, RZ, 0x40000040 ;  /* 0x40000040ff057424 */ /* 0x000fe200078e00ff */
[----:B------:R-:W-:Y:S01]  /*ad40*/  LEA R0, R0, UR8, 0xf ;  /* 0x0000000800007c11 */ /* 0x000fe2000f8e78ff */
[----:B------:R-:W-:Y:S01]  /*ad50*/  IMAD.MOV.U32 R7, RZ, RZ, 0x40000040 ;  /* 0x40000040ff077424 */ /* 0x000fe200078e00ff */
[----:B------:R-:W-:Y:S01]  /*ad60*/  IADD3 R27, P3, R2, 0x94, RZ ;  /* 0x00000094021b7810 */ /* 0x000fe20007f7e0ff */
[----:B------:R-:W-:Y:S01]  /*ad70*/  IMAD.U32 R3, RZ, RZ, UR5 ;  /* 0x00000005ff037e24 */ /* 0x000fe2000f8e00ff */
[----:B------:R-:W-:Y:S01]  /*ad80*/  SHF.R.U32.HI R0, RZ, 0x4, R0 ;  /* 0x00000004ff007819 */ /* 0x000fe20000011600 */
[----:B------:R-:W-:Y:S01]  /*ad90*/  IMAD.U32 R10, RZ, RZ, UR4 ;  /* 0x00000004ff0a7e24 */ /* 0x000fe2000f8e00ff */
[----:B------:R0:W-:Y:S01]  /*ada0*/  STL.128 [R1+0xb0], R4 ;  /* 0x0000b00401007387 */ /* 0x0001e20000100c00 */
[----:B-1----:R-:W-:Y:S01]  /*adb0*/  VIADD R12, R53, 0xffffff80 ;  /* 0xffffff80350c7836 */ /* 0x002fe20000000000 */
[----:B------:R-:W-:Y:S01]  /*adc0*/  LOP3.LUT R0, R0, 0x3fff, RZ, 0xc0, !PT ;  /* 0x00003fff00007812 */ /* 0x000fe200078ec0ff */
[----:B------:R-:W-:Y:S01]  /*add0*/  IMAD.U32 R8, RZ, RZ, UR9 ;  /* 0x00000009ff087e24 */ /* 0x000fe2000f8e00ff */
[----:B------:R1:W-:Y:S01]  /*ade0*/  STL.64 [R1+0x98], R10 ;  /* 0x0000980a01007387 */ /* 0x0003e20000100a00 */
[----:B------:R-:W-:Y:S01]  /*adf0*/  IMAD.U32 R9, RZ, RZ, UR10 ;  /* 0x0000000aff097e24 */ /* 0x000fe2000f8e00ff */
[----:B------:R-:W-:Y:S01]  /*ae00*/  LOP3.LUT R0, R0, 0x2000000, RZ, 0xfc, !PT ;  /* 0x0200000000007812 */ /* 0x000fe200078efcff */
[----:B------:R-:W-:Y:S01]  /*ae10*/  UIADD3 UR4, UR47, 0x36400, URZ ;  /* 0x000364002f047890 */ /* 0x000fe2000fffe03f */
[----:B------:R2:W-:Y:S01]  /*ae20*/  STL [R1+0x94], R12 ;  /* 0x0000940c01007387 */ /* 0x0005e20000100800 */
[--C-:B------:R-:W-:Y:S01]  /*ae30*/  IMAD.X R40, RZ, RZ, R16.reuse, P1 ;  /* 0x000000ffff287224 */ /* 0x100fe200008e0610 */
[C---:B------:R-:W-:Y:S01]  /*ae40*/  IADD3 R43, P2, R2.reuse, 0x88, RZ ;  /* 0x00000088022b7810 */ /* 0x040fe20007f5e0ff */
[----:B------:R-:W-:Y:S01]  /*ae50*/  ULOP3.LUT UP0, URZ, UR4, 0x3ff, URZ, 0xc0, !UPT ;  /* 0x000003ff043f7892 */ /* 0x000fe2000f80c03f */
[----:B------:R2:W-:Y:S01]  /*ae60*/  STL.64 [R1+0x78], R8 ;  /* 0x0000780801007387 */ /* 0x0005e20000100a00 */
[----:B------:R-:W-:Y:S01]  /*ae70*/  IMAD.X R49, RZ, RZ, R16, P6 ;  /* 0x000000ffff317224 */ /* 0x000fe200030e0610 */
[----:B------:R-:W-:Y:S01]  /*ae80*/  IADD3 R44, P1, R2, 0x80, RZ ;  /* 0x00000080022c7810 */ /* 0x000fe20007f3e0ff */
[----:B0-----:R-:W-:Y:S01]  /*ae90*/  IMAD.MOV.U32 R4, RZ, RZ, R3 ;  /* 0x000000ffff047224 */ /* 0x001fe200078e0003 */
[----:B-1----:R2:W5:Y:S01]  /*aea0*/  LDL R10, [R1+0x4ac] ;  /* 0x0004ac00010a7983 */ /* 0x0025620000100800 */
[----:B------:R-:W-:Y:S01]  /*aeb0*/  IMAD.MOV.U32 R6, RZ, RZ, R0 ;  /* 0x000000ffff067224 */ /* 0x000fe200078e0000 */
[----:B------:R-:W-:-:S02]  /*aec0*/  PLOP3.LUT P5, PT, PT, PT, UP0, 0x80, 0x0 ;  /* 0x000000000000781c */ /* 0x000fc40003faf008 */
[----:B------:R2:W5:Y:S01]  /*aed0*/  LDL R0, [R1+0x4a0] ;  /* 0x0004a00001007983 */ /* 0x0005620000100800 */
[----:B------:R-:W-:-:S03]  /*aee0*/  IADD3 R24, P6, R2, 0x78, RZ ;  /* 0x0000007802187810 */ /* 0x000fc60007fde0ff */
[----:B------:R2:W5:Y:S04]  /*aef0*/  LDL R3, [R1+0x4a4] ;  /* 0x0004a40001037983 */ /* 0x0005680000100800 */
[----:B------:R2:W-:Y:S01]  /*af00*/  STL.128 [R1+0xa0], R4 ;  /* 0x0000a00401007387 */ /* 0x0005e20000100c00 */
[--C-:B------:R-:W-:Y:S02]  /*af10*/  IMAD.X R52, RZ, RZ, R16.reuse, P0 ;  /* 0x000000ffff347224 */ /* 0x100fe400000e0610 */
[--C-:B------:R-:W-:Y:S02]  /*af20*/  IMAD.X R155, RZ, RZ, R16.reuse, P4 ;  /* 0x000000ffff9b7224 */ /* 0x100fe400020e0610 */
[--C-:B------:R-:W-:Y:S02]  /*af30*/  IMAD.X R28, RZ, RZ, R16.reuse, P3 ;  /* 0x000000ffff1c7224 */ /* 0x100fe400018e0610 */
[----:B------:R-:W-:-:S02]  /*af40*/  IMAD.X R48, RZ, RZ, R16, P2 ;  /* 0x000000ffff307224 */ /* 0x000fc400010e0610 */
[--C-:B------:R-:W-:Y:S02]  /*af50*/  IMAD.X R51, RZ, RZ, R16.reuse, P1 ;  /* 0x000000ffff337224 */ /* 0x100fe400008e0610 */
[----:B------:R-:W-:Y:S01]  /*af60*/  IMAD.X R25, RZ, RZ, R16, P6 ;  /* 0x000000ffff197224 */ /* 0x000fe200030e0610 */
[----:B------:R-:W-:Y:S06]  /*af70*/  @!P5 BRA `(.L_x_3218) ;  /* 0x000000000070d947 */ /* 0x000fec0003800000 */
[----:B------:R-:W-:Y:S01]  /*af80*/  MOV R14, 0x0 ;  /* 0x00000000000e7802 */ /* 0x000fe20000000f00 */
[----:B------:R-:W-:Y:S01]  /*af90*/  ULDC.64 UR4, c[0x4][0x90] ;  /* 0x0100240000047ab9 */ /* 0x000fe20000000a00 */
[----:B------:R-:W-:Y:S01]  /*afa0*/  ULDC.64 UR6, c[0x4][0x20] ;  /* 0x0100080000067ab9 */ /* 0x000fe20000000a00 */
[----:B--2---:R-:W-:Y:S02]  /*afb0*/  IMAD.U32 R4, RZ, RZ, UR4 ;  /* 0x00000004ff047e24 */ /* 0x004fe4000f8e00ff */
[----:B------:R-:W-:Y:S01]  /*afc0*/  IMAD.U32 R5, RZ, RZ, UR5 ;  /* 0x00000005ff057e24 */ /* 0x000fe2000f8e00ff */
[----:B------:R-:W0:Y:S01]  /*afd0*/  LDC.64 R14, c[0x4][R14] ;  /* 0x010000000e0e7b82 */ /* 0x000e220000000a00 */
[----:B------:R-:W-:Y:S01]  /*afe0*/  ULDC.64 UR4, c[0x4][0x98] ;  /* 0x0100260000047ab9 */ /* 0x000fe20000000a00 */
[----:B-----5:R-:W-:Y:S02]  /*aff0*/  IMAD.U32 R10, RZ, RZ, UR6 ;  /* 0x00000006ff0a7e24 */ /* 0x020fe4000f8e00ff */
        /* <DEDUP_REMOVED lines=8> */
.L_x_3219:
[----:B------:R-:W2:Y:S02]  /*b080*/  LDL R7, [R1+0x94] ;  /* 0x0000940001077983 */ /* 0x000ea40000100800 */
[----:B--2---:R-:W-:-:S04]  /*b090*/  SHF.R.S32.HI R0, RZ, 0x1f, R7 ;  /* 0x0000001fff007819 */ /* 0x004fc80000011407 */
[CC--:B------:R-:W-:Y:S02]  /*b0a0*/  LEA.HI R3, R0.reuse, R7.reuse, RZ, 0x4 ;  /* 0x0000000700037211 */ /* 0x0c0fe400078f20ff */
[----:B------:R-:W-:Y:S02]  /*b0b0*/  LEA.HI R0, R0, R7, RZ, 0x5 ;  /* 0x0000000700007211 */ /* 0x000fe400078f28ff */
[----:B------:R-:W-:Y:S02]  /*b0c0*/  SHF.R.S32.HI R4, RZ, 0x4, R3 ;  /* 0x00000004ff047819 */ /* 0x000fe40000011403 */
[----:B------:R-:W-:Y:S02]  /*b0d0*/  SHF.R.S32.HI R0, RZ, 0x5, R0 ;  /* 0x00000005ff007819 */ /* 0x000fe40000011400 */
[C---:B------:R-:W-:Y:S02]  /*b0e0*/  LEA.HI R5, R3.reuse, R4, RZ, 0x1 ;  /* 0x0000000403057211 */ /* 0x040fe400078f08ff */
[----:B------:R-:W-:-:S02]  /*b0f0*/  LOP3.LUT R3, R3, 0xfffffff0, RZ, 0xc0, !PT ;  /* 0xfffffff003037812 */ /* 0x000fc400078ec0ff */
[----:B------:R-:W-:-:S03]  /*b100*/  LOP3.LUT R5, R5, 0x1ffffffe, RZ, 0xc0, !PT ;  /* 0x1ffffffe05057812 */ /* 0x000fc600078ec0ff */
[----:B------:R-:W-:Y:S02]  /*b110*/  IMAD.IADD R3, R7, 0x1, -R3 ;  /* 0x0000000107037824 */ /* 0x000fe400078e0a03 */
[----:B------:R-:W-:-:S04]  /*b120*/  IMAD.IADD R5, R4, 0x1, -R5 ;  /* 0x0000000104057824 */ /* 0x000fc800078e0a05 */
[----:B------:R-:W-:-:S07]  /*b130*/  IMAD.SHL.U32 R10, R5, 0x8, RZ ;  /* 0x00000008050a7824 */ /* 0x000fce00078e00ff */
.L_x_3218:
[----:B------:R-:W3:Y:S01]  /*b140*/  LDL R50, [R1+0x1f4] ;  /* 0x0001f40001327983 */ /* 0x000ee20000100800 */
[----:B--2--5:R-:W-:Y:S01]  /*b150*/  SHF.R.S32.HI R4, RZ, 0x1f, R3 ;  /* 0x0000001fff047819 */ /* 0x024fe20000011403 */
[----:B------:R-:W-:Y:S01]  /*b160*/  IMAD.U32 R14, RZ, RZ, UR36 ;  /* 0x00000024ff0e7e24 */ /* 0x000fe2000f8e00ff */
[----:B------:R-:W-:Y:S01]  /*b170*/  IADD3 R7, P0, R2, 0x11c, RZ ;  /* 0x0000011c02077810 */ /* 0x000fe20007f1e0ff */
[----:B------:R-:W-:Y:S01]  /*b180*/  IMAD.U32 R15, RZ, RZ, UR37 ;  /* 0x00000025ff0f7e24 */ /* 0x000fe2000f8e00ff */
[----:B------:R-:W-:Y:S01]  /*b190*/  LEA.HI R4, R4, R3, RZ, 0x3 ;  /* 0x0000000304047211 */ /* 0x000fe200078f18ff */
[----:B------:R-:W-:Y:S01]  /*b1a0*/  IMAD.MOV.U32 R32, RZ, RZ, 0x10 ;  /* 0x00000010ff207424 */ /* 0x000fe200078e00ff */
[----:B------:R-:W-:Y:S01]  /*b1b0*/  IADD3 R26, P3, R2, 0xc0, RZ ;  /* 0x000000c0021a7810 */ /* 0x000fe20007f7e0ff */
[----:B------:R-:W-:Y:S01]  /*b1c0*/  IMAD.X R8, RZ, RZ, R16, P0 ;  /* 0x000000ffff087224 */ /* 0x000fe200000e0610 */
[C---:B------:R-:W-:Y:S01]  /*b1d0*/  LOP3.LUT R6, R4.reuse, 0xfffffff8, RZ, 0xc0, !PT ;  /* 0xfffffff804067812 */ /* 0x040fe200078ec0ff */
[----:B------:R-:W-:Y:S01]  /*b1e0*/  IMAD.SHL.U32 R4, R4, 0x40, RZ ;  /* 0x0000004004047824 */ /* 0x000fe200078e00ff */
[C---:B------:R-:W-:Y:S01]  /*b1f0*/  IADD3 R30, P2, R2.reuse, 0xd0, RZ ;  /* 0x000000d0021e7810 */ /* 0x040fe20007f5e0ff */
[----:B------:R0:W-:Y:S01]  /*b200*/  STL.64 [R1+0xe0], R24 ;  /* 0x0000e01801007387 */ /* 0x0001e20000100a00 */
[----:B------:R-:W-:Y:S01]  /*b210*/  IMAD.MOV.U32 R33, RZ, RZ, 0x20 ;  /* 0x00000020ff217424 */ /* 0x000fe200078e00ff */
[----:B------:R-:W-:Y:S01]  /*b220*/  BSSY B0, `(.L_x_3220) ;  /* 0x000003b000007945 */ /* 0x000fe20003800000 */
[----:B------:R-:W-:Y:S01]  /*b230*/  IMAD.IADD R3, R3, 0x1, -R6 ;  /* 0x0000000103037824 */ /* 0x000fe200078e0a06 */
[----:B------:R-:W-:Y:S01]  /*b240*/  IADD3 R6, P1, R2, 0x90, RZ ;  /* 0x0000009002067810 */ /* 0x000fe20007f3e0ff */
[--C-:B------:R-:W-:Y:S01]  /*b250*/  IMAD.X R31, RZ, RZ, R16.reuse, P2 ;  /* 0x000000ffff1f7224 */ /* 0x100fe200010e0610 */
[----:B------:R-:W-:Y:S01]  /*b260*/  LOP3.LUT R11, R4, 0xfffffe00, RZ, 0xc0, !PT ;  /* 0xfffffe00040b7812 */ /* 0x000fe200078ec0ff */
[C---:B------:R-:W-:Y:S01]  /*b270*/  IMAD.SHL.U32 R5, R3.reuse, 0x40, RZ ;  /* 0x0000004003057824 */ /* 0x040fe200078e00ff */
[C---:B------:R-:W-:Y:S01]  /*b280*/  LOP3.LUT P0, RZ, R3.reuse, 0x2, RZ, 0xc0, !PT ;  /* 0x0000000203ff7812 */ /* 0x040fe2000780c0ff */
[----:B------:R-:W-:Y:S01]  /*b290*/  IMAD.X R13, RZ, RZ, R16, P1 ;  /* 0x000000ffff0d7224 */ /* 0x000fe200008e0610 */
[----:B------:R-:W-:Y:S01]  /*b2a0*/  LOP3.LUT P1, RZ, R3, 0x4, RZ, 0xc0, !PT ;  /* 0x0000000403ff7812 */ /* 0x000fe2000782c0ff */
[----:B------:R-:W-:Y:S01]  /*b2b0*/  IMAD R0, R0, 0x400, R11 ;  /* 0x0000040000007824 */ /* 0x000fe200078e020b */
[----:B------:R-:W-:Y:S01]  /*b2c0*/  LOP3.LUT R5, R5, 0x1c0, RZ, 0xc0, !PT ;  /* 0x000001c005057812 */ /* 0x000fe200078ec0ff */
[----:B0-----:R-:W-:Y:S01]  /*b2d0*/  IMAD.MOV.U32 R24, RZ, RZ, R27 ;  /* 0x000000ffff187224 */ /* 0x001fe200078e001b */
[----:B------:R-:W-:Y:S01]  /*b2e0*/  SEL R32, R32, 0xfffffff0, !P0 ;  /* 0xfffffff020207807 */ /* 0x000fe20004000000 */
[----:B------:R-:W-:Y:S01]  /*b2f0*/  IMAD.MOV.U32 R25, RZ, RZ, R28 ;  /* 0x000000ffff197224 */ /* 0x000fe200078e001c */
[----:B------:R-:W-:Y:S01]  /*b300*/  LOP3.LUT R9, R5, 0x8, R10, 0xf8, !PT ;  /* 0x0000000805097812 */ /* 0x000fe200078ef80a */
[----:B------:R-:W-:Y:S01]  /*b310*/  IMAD.X R27, RZ, RZ, R16, P3 ;  /* 0x000000ffff1b7224 */ /* 0x000fe200018e0610 */
[----:B------:R-:W-:Y:S01]  /*b320*/  SHF.R.U32.HI R4, RZ, 0x3, R5 ;  /* 0x00000003ff047819 */ /* 0x000fe20000011605 */
[----:B------:R-:W-:Y:S01]  /*b330*/  IMAD.MOV.U32 R5, RZ, RZ, R8 ;  /* 0x000000ffff057224 */ /* 0x000fe200078e0008 */
[----:B------:R-:W0:Y:S01]  /*b340*/  LDC.64 R10, c[0x0][0xae0] ;  /* 0x0002b800ff0a7b82 */ /* 0x000e220000000a00 */
[----:B------:R-:W-:Y:S01]  /*b350*/  STL.64 [R1+0xd8], R30 ;  /* 0x0000d81e01007387 */ /* 0x000fe20000100a00 */
[----:B------:R-:W-:Y:S01]  /*b360*/  LOP3.LUT R9, R9, R4, RZ, 0x3c, !PT ;  /* 0x0000000409097212 */ /* 0x000fe200078e3cff */
[----:B------:R-:W-:Y:S01]  /*b370*/  IMAD.MOV.U32 R4, RZ, RZ, R7 ;  /* 0x000000ffff047224 */ /* 0x000fe200078e0007 */
[----:B------:R-:W-:Y:S01]  /*b380*/  SEL R33, R33, 0xffffffe0, !P1 ;  /* 0xffffffe021217807 */ /* 0x000fe20004800000 */
[----:B------:R-:W-:Y:S01]  /*b390*/  IMAD.MOV.U32 R7, RZ, RZ, R13 ;  /* 0x000000ffff077224 */ /* 0x000fe200078e000d */
[----:B------:R1:W-:Y:S01]  /*b3a0*/  STL.128 [R1+0x130], R24 ;  /* 0x0001301801007387 */ /* 0x0003e20000100c00 */
[----:B------:R-:W-:Y:S01]  /*b3b0*/  IMAD.IADD R21, R0, 0x1, R9 ;  /* 0x0000000100157824 */ /* 0x000fe200078e0209 */
[----:B------:R-:W2:Y:S01]  /*b3c0*/  LDC.64 R12, c[0x0][0xad0] ;  /* 0x0002b400ff0c7b82 */ /* 0x000ea20000000a00 */
[----:B------:R-:W-:Y:S01]  /*b3d0*/  IMAD.MOV.U32 R28, RZ, RZ, RZ ;  /* 0x000000ffff1c7224 */ /* 0x000fe200078e00ff */
[----:B------:R4:W-:Y:S01]  /*b3e0*/  STL.128 [R1+0x120], R4 ;  /* 0x0001200401007387 */ /* 0x0009e20000100c00 */
[----:B------:R-:W-:-:S03]  /*b3f0*/  IMAD.WIDE.U32 R20, R21, 0x2, R14 ;  /* 0x0000000215147825 */ /* 0x000fc600078e000e */
[----:B------:R0:W-:Y:S01]  /*b400*/  STL.64 [R1+0xc0], R32 ;  /* 0x0000c02001007387 */ /* 0x0001e20000100a00 */
[----:B------:R-:W-:Y:S01]  /*b410*/  VIADD R218, R53, 0xffffff80 ;  /* 0xffffff8035da7836 */ /* 0x000fe20000000000 */
[----:B------:R-:W2:Y:S01]  /*b420*/  LDC.64 R8, c[0x0][0xad8] ;  /* 0x0002b600ff087b82 */ /* 0x000ea20000000a00 */
[----:B------:R-:W-:Y:S01]  /*b430*/  IADD3 R20, P0, R20, 0x36400, RZ ;  /* 0x0003640014147810 */ /* 0x000fe20007f1e0ff */
[----:B------:R0:W-:Y:S04]  /*b440*/  STL.64 [R1+0xd0], R22 ;  /* 0x0000d01601007387 */ /* 0x0001e80000100a00 */
[----:B------:R-:W-:Y:S01]  /*b450*/  IMAD.X R21, RZ, RZ, R21, P0 ;  /* 0x000000ffff157224 */ /* 0x000fe200000e0615 */
[----:B------:R0:W-:Y:S01]  /*b460*/  STL.U8 [R1+0xe8], RZ ;  /* 0x0000e8ff01007387 */ /* 0x0001e20000100000 */
[----:B-1----:R-:W-:Y:S01]  /*b470*/  IMAD.U32 R25, RZ, RZ, UR49 ;  /* 0x00000031ff197e24 */ /* 0x002fe2000f8e00ff */
[----:B----4-:R-:W1:Y:S01]  /*b480*/  LDC R6, c[0x0][0x450] ;  /* 0x00011400ff067b82 */ /* 0x010e620000000800 */
[----:B------:R-:W-:Y:S01]  /*b490*/  IMAD.U32 R24, RZ, RZ, UR48 ;  /* 0x00000030ff187e24 */ /* 0x000fe2000f8e00ff */
[----:B------:R4:W-:Y:S01]  /*b4a0*/  STL.64 [R1+0xc8], R20 ;  /* 0x0000c81401007387 */ /* 0x0009e20000100a00 */
[----:B0-----:R-:W-:-:S02]  /*b4b0*/  IMAD.MOV.U32 R30, RZ, RZ, R10 ;  /* 0x000000ffff1e7224 */ /* 0x001fc400078e000a */
[----:B------:R-:W-:Y:S01]  /*b4c0*/  IMAD.MOV.U32 R31, RZ, RZ, R11 ;  /* 0x000000ffff1f7224 */ /* 0x000fe200078e000b */
[----:B------:R4:W-:Y:S01]  /*b4d0*/  STL.U8 [R1+0x140], RZ ;  /* 0x000140ff01007387 */ /* 0x0009e20000100000 */
[----:B--2---:R-:W-:Y:S01]  /*b4e0*/  IMAD.MOV.U32 R26, RZ, RZ, R13 ;  /* 0x000000ffff1a7224 */ /* 0x004fe200078e000d */
[----:B------:R-:W1:Y:S01]  /*b4f0*/  LDC.64 R4, c[0x0][0x448] ;  /* 0x00011200ff047b82 */ /* 0x000e620000000a00 */
[----:B------:R-:W-:Y:S01]  /*b500*/  IMAD.MOV.U32 R7, RZ, RZ, R12 ;  /* 0x000000ffff077224 */ /* 0x000fe200078e000c */
[----:B------:R4:W-:Y:S01]  /*b510*/  STL [R1+0xec], R218 ;  /* 0x0000ecda01007387 */ /* 0x0009e20000100800 */
[----:B------:R-:W-:Y:S02]  /*b520*/  IMAD.MOV.U32 R27, RZ, RZ, R8 ;  /* 0x000000ffff1b7224 */ /* 0x000fe400078e0008 */
[----:B------:R-:W-:-:S03]  /*b530*/  IMAD.MOV.U32 R29, RZ, RZ, R9 ;  /* 0x000000ffff1d7224 */ /* 0x000fc600078e0009 */
[----:B------:R4:W-:Y:S04]  /*b540*/  STL.128 [R1+0xf0], R24 ;  /* 0x0000f01801007387 */ /* 0x0009e80000100c00 */
[----:B------:R4:W-:Y:S04]  /*b550*/  STL.128 [R1+0x100], R28 ;  /* 0x0001001c01007387 */ /* 0x0009e80000100c00 */
[----:B-1----:R4:W-:Y:S01]  /*b560*/  STL.128 [R1+0x110], R4 ;  /* 0x0001100401007387 */ /* 0x0029e20000100c00 */
[----:B---3--:R-:W-:-:S04]  /*b570*/  LEA.HI R0, R50, R50, RZ, 0x1 ;  /* 0x0000003232007211 */ /* 0x008fc800078f08ff */
[----:B------:R-:W-:-:S05]  /*b580*/  LOP3.LUT R3, R0, 0xfffffffe, RZ, 0xc0, !PT ;  /* 0xfffffffe00037812 */ /* 0x000fca00078ec0ff */
[----:B------:R-:W-:-:S05]  /*b590*/  IMAD.IADD R0, R50, 0x1, -R3 ;  /* 0x0000000132007824 */ /* 0x000fca00078e0a03 */
[----:B------:R-:W-:-:S04]  /*b5a0*/  SHF.L.U32 R0, R0, 0x1f, RZ ;  /* 0x0000001f00007819 */ /* 0x000fc800000006ff */
[----:B------:R-:W0:Y:S02]  /*b5b0*/  SYNCS.PHASECHK.TRANS64.TRYWAIT P0, [UR47+0x38800], R0 ;  /* 0x03880000ff0075a7 */ /* 0x000e24000800016f */
[----:B0---4-:R-:W-:Y:S05]  /*b5c0*/  @!P0 BRA `(.L_x_3221) ;  /* 0x000002a000c88947 */ /* 0x011fea0003800000 */
.L_x_3484:
[----:B------:R-:W-:Y:S05]  /*b5d0*/  BSYNC B0 ;  /* 0x0000000000007941 */ /* 0x000fea0003800000 */
.L_x_3220:
[----:B------:R-:W2:Y:S04]  /*b5e0*/  LDL R7, [R1+0x484] ;  /* 0x0004840001077983 */ /* 0x000ea80000100800 */
[----:B0-----:R-:W3:Y:S04]  /*b5f0*/  LDL R3, [R1+0x498] ;  /* 0x0004980001037983 */ /* 0x001ee80000100800 */
[----:B------:R-:W4:Y:S04]  /*b600*/  LDL.64 R32, [R1+0x490] ;  /* 0x0004900001207983 */ /* 0x000f280000100a00 */
[----:B------:R-:W4:Y:S04]  /*b610*/  LDL R30, [R1+0x1c] ;  /* 0x00001c00011e7983 */ /* 0x000f280000100800 */
[----:B------:R0:W5:Y:S01]  /*b620*/  LDL.64 R20, [R1+0x1e8] ;  /* 0x0001e80001147983 */ /* 0x0001620000100a00 */
[----:B------:R-:W-:Y:S01]  /*b630*/  IMAD.MOV.U32 R12, RZ, RZ, R47 ;  /* 0x000000ffff0c7224 */ /* 0x000fe200078e002f */
[C---:B------:R-:W-:Y:S01]  /*b640*/  IADD3 R26, P0, R2.reuse, 0xe8, RZ ;  /* 0x000000e8021a7810 */ /* 0x040fe20007f1e0ff */
[----:B------:R-:W-:Y:S01]  /*b650*/  IMAD.MOV.U32 R13, RZ, RZ, R52 ;  /* 0x000000ffff0d7224 */ /* 0x000fe200078e0034 */
[C---:B------:R-:W-:Y:S01]  /*b660*/  IADD3 R28, P1, R2.reuse, 0x120, RZ ;  /* 0x00000120021c7810 */ /* 0x040fe20007f3e0ff */
[----:B------:R-:W-:Y:S01]  /*b670*/  IMAD.MOV.U32 R24, RZ, RZ, R44 ;  /* 0x000000ffff187224 */ /* 0x000fe200078e002c */
[----:B------:R-:W-:Y:S01]  /*b680*/  STL.128 [R1+0x160], R152 ;  /* 0x0001609801007387 */ /* 0x000fe20000100c00 */
[--C-:B------:R-:W-:Y:S01]  /*b690*/  IMAD.X R27, RZ, RZ, R16.reuse, P0 ;  /* 0x000000ffff1b7224 */ /* 0x100fe200000e0610 */
[----:B------:R-:W-:Y:S01]  /*b6a0*/  IADD3 R0, P0, R2, 0x230, RZ ;  /* 0x0000023002007810 */ /* 0x000fe20007f1e0ff */
[----:B------:R-:W-:Y:S01]  /*b6b0*/  IMAD.MOV.U32 R25, RZ, RZ, R51 ;  /* 0x000000ffff197224 */ /* 0x000fe200078e0033 */
[----:B------:R1:W-:Y:S01]  /*b6c0*/  STL.128 [R1+0x170], R12 ;  /* 0x0001700c01007387 */ /* 0x0003e20000100c00 */
[----:B------:R-:W-:Y:S01]  /*b6d0*/  IMAD.X R29, RZ, RZ, R16, P1 ;  /* 0x000000ffff1d7224 */ /* 0x000fe200008e0610 */
[----:B------:R-:W-:Y:S02]  /*b6e0*/  BSSY B0, `(.L_x_3222) ;  /* 0x000002d000007945 */ /* 0x000fe40003800000 */
[----:B------:R0:W-:Y:S01]  /*b6f0*/  STL.128 [R1+0x150], R24 ;  /* 0x0001501801007387 */ /* 0x0001e20000100c00 */
[----:B-1----:R-:W-:-:S02]  /*b700*/  IMAD.MOV.U32 R14, RZ, RZ, R39 ;  /* 0x000000ffff0e7224 */ /* 0x002fc400078e0027 */
[----:B------:R-:W-:Y:S02]  /*b710*/  IMAD.MOV.U32 R15, RZ, RZ, R46 ;  /* 0x000000ffff0f7224 */ /* 0x000fe400078e002e */
[----:B--2---:R-:W-:Y:S01]  /*b720*/  IMAD.MOV.U32 R13, RZ, RZ, R7 ;  /* 0x000000ffff0d7224 */ /* 0x004fe200078e0007 */
[C---:B------:R-:W-:Y:S01]  /*b730*/  IADD3 R7, P2, R2.reuse, 0xd8, RZ ;  /* 0x000000d802077810 */ /* 0x040fe20007f5e0ff */
[----:B---3--:R-:W-:Y:S02]  /*b740*/  IMAD.MOV.U32 R12, RZ, RZ, R3 ;  /* 0x000000ffff0c7224 */ /* 0x008fe400078e0003 */
[--C-:B------:R-:W-:Y:S01]  /*b750*/  IMAD.X R3, RZ, RZ, R16.reuse, P0 ;  /* 0x000000ffff037224 */ /* 0x100fe200000e0610 */
[C---:B0-----:R-:W-:Y:S01]  /*b760*/  IADD3 R25, P0, R2.reuse, 0x128, RZ ;  /* 0x0000012802197810 */ /* 0x041fe20007f1e0ff */
[----:B----4-:R-:W-:Y:S04]  /*b770*/  STL.64 [R1+0x148], R32 ;  /* 0x0001482001007387 */ /* 0x010fe80000100a00 */
[----:B------:R0:W-:Y:S01]  /*b780*/  STL.128 [R1+0x180], R12 ;  /* 0x0001800c01007387 */ /* 0x0001e20000100c00 */
[----:B------:R-:W-:Y:S01]  /*b790*/  IMAD.X R26, RZ, RZ, R16, P0 ;  /* 0x000000ffff1a7224 */ /* 0x000fe200000e0610 */
[----:B------:R-:W-:Y:S01]  /*b7a0*/  IADD3 R24, P0, R2, 0x140, RZ ;  /* 0x0000014002187810 */ /* 0x000fe20007f1e0ff */
[----:B0-----:R-:W-:-:S02]  /*b7b0*/  IMAD.MOV.U32 R12, RZ, RZ, R43 ;  /* 0x000000ffff0c7224 */ /* 0x001fc400078e002b */
[----:B------:R-:W-:Y:S02]  /*b7c0*/  IMAD.MOV.U32 R13, RZ, RZ, R48 ;  /* 0x000000ffff0d7224 */ /* 0x000fe400078e0030 */
[----:B------:R-:W-:Y:S02]  /*b7d0*/  IMAD.MOV.U32 R14, RZ, RZ, R42 ;  /* 0x000000ffff0e7224 */ /* 0x000fe400078e002a */
[----:B------:R-:W-:-:S05]  /*b7e0*/  IMAD.MOV.U32 R15, RZ, RZ, R49 ;  /* 0x000000ffff0f7224 */ /* 0x000fca00078e0031 */
[----:B------:R0:W-:Y:S02]  /*b7f0*/  STL.128 [R1+0x190], R12 ;  /* 0x0001900c01007387 */ /* 0x0001e40000100c00 */
[----:B0-----:R-:W-:Y:S02]  /*b800*/  IMAD.MOV.U32 R12, RZ, RZ, R41 ;  /* 0x000000ffff0c7224 */ /* 0x001fe400078e0029 */
[----:B------:R-:W-:Y:S02]  /*b810*/  IMAD.MOV.U32 R13, RZ, RZ, R40 ;  /* 0x000000ffff0d7224 */ /* 0x000fe400078e0028 */
[----:B------:R-:W-:Y:S02]  /*b820*/  IMAD.MOV.U32 R14, RZ, RZ, R0 ;  /* 0x000000ffff0e7224 */ /* 0x000fe400078e0000 */
[----:B------:R-:W-:Y:S02]  /*b830*/  IMAD.MOV.U32 R15, RZ, RZ, R3 ;  /* 0x000000ffff0f7224 */ /* 0x000fe400078e0003 */
[----:B------:R-:W-:-:S03]  /*b840*/  IMAD.X R0, RZ, RZ, R16, P2 ;  /* 0x000000ffff007224 */ /* 0x000fc600010e0610 */
[----:B------:R0:W-:Y:S02]  /*b850*/  STL.128 [R1+0x1a0], R12 ;  /* 0x0001a00c01007387 */ /* 0x0001e40000100c00 */
[----:B0-----:R-:W-:Y:S02]  /*b860*/  IMAD.MOV.U32 R14, RZ, RZ, R36 ;  /* 0x000000ffff0e7224 */ /* 0x001fe400078e0024 */
[----:B------:R-:W-:Y:S02]  /*b870*/  IMAD.MOV.U32 R15, RZ, RZ, R37 ;  /* 0x000000ffff0f7224 */ /* 0x000fe400078e0025 */
[----:B------:R-:W-:Y:S02]  /*b880*/  IMAD.MOV.U32 R12, RZ, RZ, R28 ;  /* 0x000000ffff0c7224 */ /* 0x000fe400078e001c */
[----:B------:R-:W-:-:S05]  /*b890*/  IMAD.MOV.U32 R13, RZ, RZ, R29 ;  /* 0x000000ffff0d7224 */ /* 0x000fca00078e001d */
[----:B------:R0:W-:Y:S02]  /*b8a0*/  STL.128 [R1+0x1b0], R12 ;  /* 0x0001b00c01007387 */ /* 0x0001e40000100c00 */
[----:B0-----:R-:W-:Y:S02]  /*b8b0*/  IMAD.MOV.U32 R12, RZ, RZ, R7 ;  /* 0x000000ffff0c7224 */ /* 0x001fe400078e0007 */
[----:B------:R-:W-:Y:S01]  /*b8c0*/  IMAD.MOV.U32 R13, RZ, RZ, R0 ;  /* 0x000000ffff0d7224 */ /* 0x000fe200078e0000 */
[----:B------:R-:W-:Y:S01]  /*b8d0*/  LOP3.LUT R0, R30, 0x1, RZ, 0xfc, !PT ;  /* 0x000000011e007812 */ /* 0x000fe200078efcff */
[----:B------:R-:W-:Y:S02]  /*b8e0*/  IMAD.MOV.U32 R14, RZ, RZ, R25 ;  /* 0x000000ffff0e7224 */ /* 0x000fe400078e0019 */
[----:B------:R-:W-:Y:S01]  /*b8f0*/  IMAD.MOV.U32 R15, RZ, RZ, R26 ;  /* 0x000000ffff0f7224 */ /* 0x000fe200078e001a */
[----:B------:R-:W-:Y:S01]  /*b900*/  ISETP.NE.AND P1, PT, R0, 0x3, PT ;  /* 0x000000030000780c */ /* 0x000fe20003f25270 */
[----:B------:R-:W-:-:S03]  /*b910*/  IMAD.X R25, RZ, RZ, R16, P0 ;  /* 0x000000ffff197224 */ /* 0x000fc600000e0610 */
[----:B------:R0:W-:Y:S04]  /*b920*/  STL.128 [R1+0x1c0], R12 ;  /* 0x0001c00c01007387 */ /* 0x0001e80000100c00 */
[----:B------:R1:W-:Y:S01]  /*b930*/  STL.64 [R1+0x1e0], R24 ;  /* 0x0001e01801007387 */ /* 0x0003e20000100a00 */
[----:B0-----:R-:W-:Y:S02]  /*b940*/  IMAD.MOV.U32 R12, RZ, RZ, R35 ;  /* 0x000000ffff0c7224 */ /* 0x001fe400078e0023 */
[----:B------:R-:W-:Y:S02]  /*b950*/  IMAD.MOV.U32 R13, RZ, RZ, R34 ;  /* 0x000000ffff0d7224 */ /* 0x000fe400078e0022 */
[----:B------:R-:W-:Y:S02]  /*b960*/  IMAD.MOV.U32 R14, RZ, RZ, R38 ;  /* 0x000000ffff0e7224 */ /* 0x000fe400078e0026 */
[----:B------:R-:W-:-:S05]  /*b970*/  IMAD.MOV.U32 R15, RZ, RZ, R45 ;  /* 0x000000ffff0f7224 */ /* 0x000fca00078e002d */
[----:B------:R1:W-:Y:S01]  /*b980*/  STL.128 [R1+0x1d0], R12 ;  /* 0x0001d00c01007387 */ /* 0x0003e20000100c00 */
[----:B------:R-:W-:Y:S05]  /*b990*/  @!P1 BRA `(.L_x_3223) ;  /* 0x0000000000049947 */ /* 0x000fea0003800000 */
[----:B------:R-:W-:Y:S01]  /*b9a0*/  BPT.TRAP 0x1 ;  /* 0x000000040000795c */ /* 0x000fe20000300000 */
.L_x_3223:
[----:B------:R-:W-:Y:S05]  /*b9b0*/  BSYNC B0 ;  /* 0x0000000000007941 */ /* 0x000fea0003800000 */
.L_x_3222:
[----:B-1----:R-:W2:Y:S01]  /*b9c0*/  LDL.64 R12, [R1+0x8] ;  /* 0x00000800010c7983 */ /* 0x002ea20000100a00 */
[----:B-----5:R-:W-:Y:S01]  /*b9d0*/  SHF.L.U32 R21, R21, 0x1f, RZ ;  /* 0x0000001f15157819 */ /* 0x020fe200000006ff */
[----:B------:R-:W-:Y:S01]  /*b9e0*/  BSSY B0, `(.L_x_3224) ;  /* 0x0000006000007945 */ /* 0x000fe20003800000 */
[----:B--2---:R-:W-:-:S05]  /*b9f0*/  MOV R3, R12 ;  /* 0x0000000c00037202 */ /* 0x004fca0000000f00 */
[----:B------:R-:W-:-:S04]  /*ba00*/  IMAD R20, R20, 0x8, R3 ;  /* 0x0000000814147824 */ /* 0x000fc800078e0203 */
[----:B------:R0:W1:Y:S01]  /*ba10*/  SYNCS.PHASECHK.TRANS64.TRYWAIT P0, [R20+URZ], R21 ;  /* 0x00000015140075a7 */ /* 0x000062000800017f */
[----:B------:R-:W-:Y:S05]  /*ba20*/  @!P1 BRA `(.L_x_3225) ;  /* 0x0000000000049947 */ /* 0x000fea0003800000 */
[----:B------:R-:W-:Y:S01]  /*ba30*/  BPT.TRAP 0x1 ;  /* 0x000000040000795c */ /* 0x000fe20000300000 */
.L_x_3225:
[----:B------:R-:W-:Y:S05]  /*ba40*/  BSYNC B0 ;  /* 0x0000000000007941 */ /* 0x000fea0003800000 */
.L_x_3224:
[----:B------:R-:W-:Y:S04]  /*ba50*/  BSSY B0, `(.L_x_3226) ;  /* 0x0000004000007945 */ /* 0x000fe80003800000 */
[----:B-1----:R-:W-:Y:S05]  /*ba60*/  @P0 BRA `(.L_x_3227) ;  /* 0x0000000000080947 */ /* 0x002fea0003800000 */
[----:B------:R-:W1:Y:S02]  /*ba70*/  SYNCS.PHASECHK.TRANS64.TRYWAIT P0, [R20+URZ], R21 ;  /* 0x00000015140075a7 */ /* 0x000e64000800017f */
[----:B-1----:R-:W-:Y:S05]  /*ba80*/  @!P0 BRA `(.L_x_3228) ;  /* 0x0000029c00b08947 */ /* 0x002fea0003800000 */
.L_x_3227:
[----:B------:R-:W-:Y:S05]  /*ba90*/  BSYNC B0 ;  /* 0x0000000000007941 */ /* 0x000fea0003800000 */
.L_x_3226:
[----:B------:R-:W2:Y:S04]  /*baa0*/  LDL R7, [R1+0x1e8] ;  /* 0x0001e80001077983 */ /* 0x000ea80000100800 */
[----:B------:R-:W2:Y:S01]  /*bab0*/  LDL.64 R12, [R1+0xa0] ;  /* 0x0000a000010c7983 */ /* 0x000ea20000100a00 */
[----:B------:R-:W-:Y:S05]  /*bac0*/  WARPSYNC.ALL ;  /* 0x0000000000007948 */ /* 0x000fea0003800000 */
[----:B------:R-:W3:Y:S04]  /*bad0*/  LDL.64 R24, [R1+0x98] ;  /* 0x0000980001187983 */ /* 0x000ee80000100a00 */
[----:B------:R-:W4:Y:S04]  /*bae0*/  LDL.64 R14, [R1+0x98] ;  /* 0x00009800010e7983 */ /* 0x000f280000100a00 */
[----:B01----:R-:W5:Y:S04]  /*baf0*/  LDL.64 R20, [R1+0x98] ;  /* 0x0000980001147983 */ /* 0x003f680000100a00 */
[----:B------:R-:W5:Y:S01]  /*bb00*/  LDL.64 R56, [R1+0x98] ;  /* 0x0000980001387983 */ /* 0x000f620000100a00 */
[----:B--2---:R-:W-:Y:S01]  /*bb10*/  IMAD R12, R7, 0x200, R12 ;  /* 0x00000200070c7824 */ /* 0x004fe200078e020c */
[----:B------:R-:W-:-:S02]  /*bb20*/  R2UR UR7, R13 ;  /* 0x000000000d0772ca */ /* 0x000fc400000e0000 */
[----:B------:R-:W2:Y:S01]  /*bb30*/  LDL R3, [R1+0x1f4] ;  /* 0x0001f40001037983 */ /* 0x000ea20000100800 */
[C---:B------:R-:W-:Y:S01]  /*bb40*/  VIADD R58, R12.reuse, 0x2 ;  /* 0x000000020c3a7836 */ /* 0x040fe20000000000 */
[----:B------:R-:W-:Y:S01]  /*bb50*/  R2UR UR6, R12 ;  /* 0x000000000c0672ca */ /* 0x000fe200000e0000 */
[----:B------:R-:W-:Y:S01]  /*bb60*/  IMAD.MOV.U32 R59, RZ, RZ, R13 ;  /* 0x000000ffff3b7224 */ /* 0x000fe200078e000d */
[----:B------:R0:W-:Y:S01]  /*bb70*/  STL [R1+0x80], RZ ;  /* 0x000080ff01007387 */ /* 0x0001e20000100800 */
[----:B------:R-:W-:Y:S01]  /*bb80*/  BSSY B0, `(.L_x_3229) ;  /* 0x000002c000007945 */ /* 0x000fe20003800000 */
[----:B---3--:R-:W-:Y:S02]  /*bb90*/  R2UR UR4, R24 ;  /* 0x00000000180472ca */ /* 0x008fe400000e0000 */
[----:B------:R-:W-:Y:S02]  /*bba0*/  R2UR UR5, R25 ;  /* 0x00000000190572ca */ /* 0x000fe400000e0000 */
[----:B------:R-:W-:Y:S01]  /*bbb0*/  WARPGROUP.ARRIVE ;  /* 0x00000000000079c5 */ /* 0x000fe20000000000 */
[----:B----4-:R-:W-:-:S02]  /*bbc0*/  VIADD R14, R14, 0x2 ;  /* 0x000000020e0e7836 */ /* 0x010fc40000000000 */
[----:B-----5:R-:W-:Y:S02]  /*bbd0*/  VIADD R20, R20, 0x4 ;  /* 0x0000000414147836 */ /* 0x020fe40000000000 */
[----:B------:R-:W-:-:S06]  /*bbe0*/  VIADD R56, R56, 0x6 ;  /* 0x0000000638387836 */ /* 0x000fcc0000000000 */
[----:B------:R-:W-:Y:S01]  /*bbf0*/  HGMMA.64x64x16.F32 R24, gdesc[UR4], RZ, !UPT, gsb0 ;  /* 0x00e00000041879f0 */ /* 0x000fe2000c0008ff */
[----:B------:R-:W-:Y:S02]  /*bc00*/  R2UR UR6, R58 ;  /* 0x000000003a0672ca */ /* 0x000fe400000e0000 */
[----:B------:R-:W-:Y:S02]  /*bc10*/  R2UR UR7, R59 ;  /* 0x000000003b0772ca */ /* 0x000fe400000e0000 */
[----:B------:R-:W-:Y:S01]  /*bc20*/  R2UR UR4, R14 ;  /* 0x000000000e0472ca */ /* 0x000fe200000e0000 */
[C---:B------:R-:W-:Y:S01]  /*bc30*/  VIADD R14, R12.reuse, 0x4 ;  /* 0x000000040c0e7836 */ /* 0x040fe20000000000 */
[----:B------:R-:W-:Y:S01]  /*bc40*/  R2UR UR5, R15 ;  /* 0x000000000f0572ca */ /* 0x000fe200000e0000 */
[----:B------:R-:W-:Y:S01]  /*bc50*/  IMAD.MOV.U32 R15, RZ, RZ, R13 ;  /* 0x000000ffff0f7224 */ /* 0x000fe200078e000d */
[----:B--2---:R-:W-:Y:S01]  /*bc60*/  LEA.HI R0, R3, R3, RZ, 0x1 ;  /* 0x0000000303007211 */ /* 0x004fe200078f08ff */
[----:B------:R-:W-:Y:S01]  /*bc70*/  VIADD R12, R12, 0x6 ;  /* 0x000000060c0c7836 */ /* 0x000fe20000000000 */
[----:B------:R-:W-:-:S02]  /*bc80*/  WARPGROUP.DEPBAR.LE gsb0, 0x0 ;  /* 0x00008000000079c5 */ /* 0x000fc40000010000 */
        /* <DEDUP_REMOVED lines=13> */
[----:B------:R-:W-:Y:S01]  /*bd60*/  LOP3.LUT R12, R0, 0xfffffffe, RZ, 0xc0, !PT ;  /* 0xfffffffe000c7812 */ /* 0x000fe200078ec0ff */
[----:B------:R-:W-:-:S04]  /*bd70*/  IMAD.MOV.U32 R0, RZ, RZ, 0x1 ;  /* 0x00000001ff007424 */ /* 0x000fc800078e00ff */
[----:B------:R-:W-:Y:S01]  /*bd80*/  IMAD.IADD R3, R3, 0x1, -R12 ;  /* 0x0000000103037824 */ /* 0x000fe200078e0a0c */
[----:B------:R0:W-:Y:S04]  /*bd90*/  STL [R1+0x80], R0 ;  /* 0x0000800001007387 */ /* 0x0001e80000100800 */
[----:B------:R-:W-:Y:S01]  /*bda0*/  SHF.L.U32 R3, R3, 0x1f, RZ ;  /* 0x0000001f03037819 */ /* 0x000fe200000006ff */
[----:B------:R0:W-:Y:S04]  /*bdb0*/  STL [R1+0x80], R0 ;  /* 0x0000800001007387 */ /* 0x0001e80000100800 */
[----:B------:R0:W-:Y:S04]  /*bdc0*/  STL [R1+0x80], R0 ;  /* 0x0000800001007387 */ /* 0x0001e80000100800 */
[----:B------:R0:W-:Y:S01]  /*bdd0*/  STL [R1+0x80], R0 ;  /* 0x0000800001007387 */ /* 0x0001e20000100800 */
[----:B------:R-:W-:-:S02]  /*bde0*/  WARPGROUP.DEPBAR.LE gsb0, 0x0 ;  /* 0x00008000000079c5 */ /* 0x000fc40000010000 */
[----:B------:R-:W-:-:S06]  /*bdf0*/  WARPGROUP.ARRIVE ;  /* 0x00000000000079c5 */ /* 0x000fcc0000000000 */
[----:B------:R-:W-:Y:S03]  /*be00*/  HGMMA.64x64x16.F32 R24, gdesc[UR4], R24, gsb0 ;  /* 0x00e00000041879f0 */ /* 0x000fe60008000818 */
[----:B------:R-:W-:Y:S02]  /*be10*/  WARPGROUP.DEPBAR.LE gsb0, 0x0 ;  /* 0x00008000000079c5 */ /* 0x000fe40000010000 */
[----:B------:R-:W1:Y:S02]  /*be20*/  SYNCS.PHASECHK.TRANS64.TRYWAIT P0, [UR47+0x38810], R3 ;  /* 0x03881003ff0075a7 */ /* 0x000e64000800016f */
[----:B01----:R-:W-:Y:S05]  /*be30*/  @!P0 BRA `(.L_x_3230) ;  /* 0x0000029800d88947 */ /* 0x003fea0003800000 */
.L_x_3485:
[----:B------:R-:W-:Y:S05]  /*be40*/  BSYNC B0 ;  /* 0x0000000000007941 */ /* 0x000fea0003800000 */
.L_x_3229:
[----:B0-----:R-:W2:Y:S04]  /*be50*/  LDL R3, [R1+0x54] ;  /* 0x0000540001037983 */ /* 0x001ea80000100800 */
[----:B------:R0:W5:Y:S01]  /*be60*/  LDL.64 R12, [R1+0x1e8] ;  /* 0x0001e800010c7983 */ /* 0x0001620000100a00 */
[----:B------:R-:W-:Y:S01]  /*be70*/  BSSY B0, `(.L_x_3231) ;  /* 0x0000005000007945 */ /* 0x000fe20003800000 */
[----:B--2---:R-:W-:-:S04]  /*be80*/  LOP3.LUT R3, R3, 0x1, RZ, 0xfc, !PT ;  /* 0x0000000103037812 */ /* 0x004fc800078efcff */
[----:B------:R-:W-:-:S13]  /*be90*/  ISETP.NE.AND P1, PT, R3, 0x3, PT ;  /* 0x000000030300780c */ /* 0x000fda0003f25270 */
[----:B0-----:R-:W-:Y:S05]  /*bea0*/  @!P1 BRA `(.L_x_3232) ;  /* 0x0000000000049947 */ /* 0x001fea0003800000 */
[----:B------:R-:W-:Y:S01]  /*beb0*/  BPT.TRAP 0x1 ;  /* 0x000000040000795c */ /* 0x000fe20000300000 */
.L_x_3232:
[----:B------:R-:W-:Y:S05]  /*bec0*/  BSYNC B0 ;  /* 0x0000000000007941 */ /* 0x000fea0003800000 */
.L_x_3231:
        /* <DEDUP_REMOVED lines=8> */
.L_x_3234:
[----:B------:R-:W-:Y:S05]  /*bf50*/  BSYNC B0 ;  /* 0x0000000000007941 */ /* 0x000fea0003800000 */
.L_x_3233:
[----:B------:R-:W-:Y:S04]  /*bf60*/  BSSY B0, `(.L_x_3235) ;  /* 0x0000004000007945 */ /* 0x000fe80003800000 */
[----:B-1----:R-:W-:Y:S05]  /*bf70*/  @P0 BRA `(.L_x_3236) ;  /* 0x0000000000080947 */ /* 0x002fea0003800000 */
[----:B------:R-:W1:Y:S02]  /*bf80*/  SYNCS.PHASECHK.TRANS64.TRYWAIT P0, [R12+URZ], R13 ;  /* 0x0000000d0c0075a7 */ /* 0x000e64000800017f */
[----:B-1----:R-:W-:Y:S05]  /*bf90*/  @!P0 BRA `(.L_x_3237) ;  /* 0x0000029800988947 */ /* 0x002fea0003800000 */
.L_x_3236:
[----:B------:R-:W-:Y:S05]  /*bfa0*/  BSYNC B0 ;  /* 0x0000000000007941 */ /* 0x000fea0003800000 */
.L_x_3235:
[----:B------:R-:W2:Y:S01]  /*bfb0*/  S2R R3, SR_TID.X ;  /* 0x0000000000037919 */ /* 0x000ea20000002100 */
[----:B01----:R-:W3:Y:S01]  /*bfc0*/  LDL.64 R12, [R1+0xb8] ;  /* 0x0000b800010c7983 */ /* 0x003ee20000100a00 */
[----:B--2---:R-:W-:-:S03]  /*bfd0*/  LOP3.LUT R7, R3, 0x7f, RZ, 0xc0, !PT ;  /* 0x0000007f03077812 */ /* 0x004fc600078ec0ff */
[----:B------:R-:W3:Y:S01]  /*bfe0*/  LDL R3, [R1+0x1e8] ;  /* 0x0001e80001037983 */ /* 0x000ee20000100800 */
[----:B------:R-:W-:Y:S05]  /*bff0*/  WARPSYNC.ALL ;  /* 0x0000000000007948 */ /* 0x000fea0003800000 */
[----:B------:R-:W-:Y:S02]  /*c000*/  ISETP.NE.AND P0, PT, R7, RZ, PT ;  /* 0x000000ff0700720c */ /* 0x000fe40003f05270 */
[----:B------:R-:W2:Y:S04]  /*c010*/  LDL R7, [R1+0x88] ;  /* 0x0000880001077983 */ /* 0x000ea80000100800 */
[----:B------:R-:W4:Y:S04]  /*c020*/  LDL.64 R20, [R1+0xb0] ;  /* 0x0000b00001147983 */ /* 0x000f280000100a00 */
[----:B------:R-:W5:Y:S04]  /*c030*/  LDL.64 R14, [R1+0xb0] ;  /* 0x0000b000010e7983 */ /* 0x000f680000100a00 */
[----:B------:R-:W5:Y:S04]  /*c040*/  LDL.64 R58, [R1+0xb0] ;  /* 0x0000b000013a7983 */ /* 0x000f680000100a00 */
[----:B------:R-:W5:Y:S01]  /*c050*/  LDL.64 R60, [R1+0xb0] ;  /* 0x0000b000013c7983 */ /* 0x000f620000100a00 */
[----:B---3--:R-:W-:Y:S01]  /*c060*/  IMAD R12, R3, 0x1000, R12 ;  /* 0x00001000030c7824 */ /* 0x008fe200078e020c */
[----:B------:R-:W-:Y:S01]  /*c070*/  R2UR UR7, R13 ;  /* 0x000000000d0772ca */ /* 0x000fe200000e0000 */
[----:B------:R-:W-:Y:S01]  /*c080*/  WARPGROUP.ARRIVE ;  /* 0x00000000000079c5 */ /* 0x000fe20000000000 */
[----:B------:R-:W3:Y:S02]  /*c090*/  LDL.64 R56, [R1+0xb0] ;  /* 0x0000b00001387983 */ /* 0x000ee40000100a00 */
[C---:B------:R-:W-:Y:S01]  /*c0a0*/  R2UR UR6, R12.reuse ;  /* 0x000000000c0672ca */ /* 0x040fe200000e0000 */
[----:B------:R-:W-:Y:S01]  /*c0b0*/  VIADD R62, R12, 0x2 ;  /* 0x000000020c3e7836 */ /* 0x000fe20000000000 */
[----:B------:R-:W3:Y:S01]  /*c0c0*/  LDL.64 R64, [R1+0xb0] ;  /* 0x0000b00001407983 */ /* 0x000ee20000100a00 */
[----:B------:R-:W-:Y:S01]  /*c0d0*/  IMAD.MOV.U32 R63, RZ, RZ, R13 ;  /* 0x000000ffff3f7224 */ /* 0x000fe200078e000d */
[----:B--2---:R-:W-:-:S02]  /*c0e0*/  ISETP.NE.U32.AND P1, PT, R7, RZ, PT ;  /* 0x000000ff0700720c */ /* 0x004fc40003f25070 */
[----:B----4-:R-:W-:Y:S02]  /*c0f0*/  R2UR UR4, R20 ;  /* 0x00000000140472ca */ /* 0x010fe400000e0000 */
[----:B------:R-:W-:Y:S01]  /*c100*/  R2UR UR5, R21 ;  /* 0x00000000150572ca */ /* 0x000fe200000e0000 */
[----:B-----5:R-:W-:Y:S01]  /*c110*/  VIADD R14, R14, 0x2 ;  /* 0x000000020e0e7836 */ /* 0x020fe20000000000 */
[----:B------:R-:W2:Y:S07]  /*c120*/  LDL.64 R20, [R1+0xb0] ;  /* 0x0000b00001147983 */ /* 0x000eae0000100a00 */
[----:B------:R-:W-:-:S05]  /*c130*/  VOTEU.ANY UP0, P1 ;  /* 0x00000000003f7886 */ /* 0x000fca0000800100 */
[----:B------:R-:W-:Y:S01]  /*c140*/  HGMMA.64x64x16.F32 R24, gdesc[UR4], R24, UP0, gsb0 ;  /* 0x00e00000041879f0 */ /* 0x000fe2000b800818 */
[----:B------:R-:W-:Y:S02]  /*c150*/  R2UR UR6, R62 ;  /* 0x000000003e0672ca */ /* 0x000fe400000e0000 */
[----:B------:R-:W-:Y:S02]  /*c160*/  R2UR UR7, R63 ;  /* 0x000000003f0772ca */ /* 0x000fe400000e0000 */
[----:B------:R-:W-:Y:S02]  /*c170*/  R2UR UR4, R14 ;  /* 0x000000000e0472ca */ /* 0x000fe400000e0000 */
[----:B------:R-:W-:Y:S01]  /*c180*/  R2UR UR5, R15 ;  /* 0x000000000f0572ca */ /* 0x000fe200000e0000 */
[----:B------:R-:W-:Y:S02]  /*c190*/  WARPGROUP.DEPBAR.LE gsb0, 0x0 ;  /* 0x00008000000079c5 */ /* 0x000fe40000010000 */
[----:B------:R-:W-:Y:S01]  /*c1a0*/  WARPGROUP.ARRIVE ;  /* 0x00000000000079c5 */ /* 0x000fe20000000000 */
[----:B------:R-:W-:Y:S01]  /*c1b0*/  VIADD R58, R58, 0x4 ;  /* 0x000000043a3a7836 */ /* 0x000fe20000000000 */
[----:B------:R-:W4:Y:S08]  /*c1c0*/  LDL.64 R14, [R1+0xb0] ;  /* 0x0000b000010e7983 */ /* 0x000f300000100a00 */
[----:B------:R-:W-:Y:S01]  /*c1d0*/  HGMMA.64x64x16.F32 R24, gdesc[UR4], R24, gsb0 ;  /* 0x00e00000041879f0 */ /* 0x000fe20008000818 */
[----:B------:R-:W-:-:S02]  /*c1e0*/  VIADD R62, R12, 0x4 ;  /* 0x000000040c3e7836 */ /* 0x000fc40000000000 */
[----:B------:R-:W-:Y:S01]  /*c1f0*/  IMAD.MOV.U32 R63, RZ, RZ, R13 ;  /* 0x000000ffff3f7224 */ /* 0x000fe200078e000d */
[----:B------:R-:W-:Y:S02]  /*c200*/  R2UR UR4, R58 ;  /* 0x000000003a0472ca */ /* 0x000fe400000e0000 */
[----:B------:R-:W-:Y:S02]  /*c210*/  R2UR UR6, R62 ;  /* 0x000000003e0672ca */ /* 0x000fe400000e0000 */
[----:B------:R-:W-:Y:S02]  /*c220*/  R2UR UR7, R63 ;  /* 0x000000003f0772ca */ /* 0x000fe400000e0000 */
[----:B------:R-:W-:Y:S01]  /*c230*/  R2UR UR5, R59 ;  /* 0x000000003b0572ca */ /* 0x000fe200000e0000 */
[----:B------:R-:W-:Y:S02]  /*c240*/  WARPGROUP.DEPBAR.LE gsb0, 0x0 ;  /* 0x00008000000079c5 */ /* 0x000fe40000010000 */
[----:B------:R-:W-:Y:S01]  /*c250*/  WARPGROUP.ARRIVE ;  /* 0x00000000000079c5 */ /* 0x000fe20000000000 */
[----:B------:R-:W-:Y:S01]  /*c260*/  VIADD R60, R60, 0x6 ;  /* 0x000000063c3c7836 */ /* 0x000fe20000000000 */
[----:B------:R-:W5:Y:S08]  /*c270*/  LDL.64 R58, [R1+0xb0] ;  /* 0x0000b000013a7983 */ /* 0x000f700000100a00 */
        /* <DEDUP_REMOVED lines=9> */
[----:B---3--:R-:W-:Y:S01]  /*c310*/  VIADD R56, R56, 0x200 ;  /* 0x0000020038387836 */ /* 0x008fe20000000000 */
[----:B------:R-:W3:Y:S08]  /*c320*/  LDL.64 R60, [R1+0xb0] ;  /* 0x0000b000013c7983 */ /* 0x000ef00000100a00 */
        /* <DEDUP_REMOVED lines=9> */
[----:B--2---:R-:W-:Y:S01]  /*c3c0*/  VIADD R20, R20, 0x202 ;  /* 0x0000020214147836 */ /* 0x004fe20000000000 */
[----:B------:R-:W2:Y:S08]  /*c3d0*/  LDL.64 R56, [R1+0xb0] ;  /* 0x0000b00001387983 */ /* 0x000eb00000100a00 */
        /* <DEDUP_REMOVED lines=9> */
[----:B----4-:R-:W-:Y:S01]  /*c470*/  VIADD R14, R14, 0x204 ;  /* 0x000002040e0e7836 */ /* 0x010fe20000000000 */
        /* <DEDUP_REMOVED lines=10> */
[----:B-----5:R-:W-:Y:S01]  /*c520*/  VIADD R58, R58, 0x206 ;  /* 0x000002063a3a7836 */ /* 0x020fe20000000000 */
        /* <DEDUP_REMOVED lines=75> */
[----:B------:R-:W-:-:S10]  /*c9e0*/  WARPGROUP.ARRIVE ;  /* 0x00000000000079c5 */ /* 0x000fd40000000000 */
[----:B------:R-:W-:Y:S01]  /*c9f0*/  HGMMA.64x64x16.F32 R24, gdesc[UR4], R24, gsb0 ;  /* 0x00e00000041879f0 */ /* 0x000fe20008000818 */
        /* <DEDUP_REMOVED lines=8> */
[----:B------:R-:W-:Y:S01]  /*ca80*/  WARPGROUP.ARRIVE ;  /* 0x00000000000079c5 */ /* 0x000fe20000000000 */
[----:B-----5:R-:W-:-:S05]  /*ca90*/  VIADD R20, R20, 0x606 ;  /* 0x0000060614147836 */ /* 0x020fca0000000000 */
[----:B------:R-:W0:Y:S04]  /*caa0*/  S2R R66, SR_TID.X ;  /* 0x0000000000427919 */ /* 0x000e280000002100 */
[----:B------:R-:W-:Y:S01]  /*cab0*/  HGMMA.64x64x16.F32 R24, gdesc[UR4], R24, gsb0 ;  /* 0x00e00000041879f0 */ /* 0x000fe20008000818 */
[----:B------:R-:W-:Y:S01]  /*cac0*/  VIADD R56, R12, 0x606 ;  /* 0x000006060c387836 */ /* 0x000fe20000000000 */
[----:B------:R-:W4:Y:S01]  /*cad0*/  LDL.64 R14, [R1+0xb0] ;  /* 0x0000b000010e7983 */ /* 0x000f220000100a00 */
[----:B------:R-:W-:Y:S01]  /*cae0*/  IMAD.MOV.U32 R57, RZ, RZ, R13 ;  /* 0x000000ffff397224 */ /* 0x000fe200078e000d */
[----:B------:R-:W-:Y:S02]  /*caf0*/  R2UR UR4, R20 ;  /* 0x00000000140472ca */ /* 0x000fe400000e0000 */
[----:B------:R-:W-:-:S02]  /*cb00*/  R2UR UR6, R56 ;  /* 0x00000000380672ca */ /* 0x000fc400000e0000 */
[----:B------:R-:W-:Y:S02]  /*cb10*/  R2UR UR7, R57 ;  /* 0x00000000390772ca */ /* 0x000fe400000e0000 */
[----:B------:R-:W-:Y:S02]  /*cb20*/  R2UR UR5, R21 ;  /* 0x00000000150572ca */ /* 0x000fe400000e0000 */
[----:B0-----:R-:W-:Y:S01]  /*cb30*/  SHF.R.U32.HI R66, RZ, 0x7, R66 ;  /* 0x00000007ff427819 */ /* 0x001fe20000011642 */
[----:B------:R-:W-:Y:S01]  /*cb40*/  VIADD R60, R12, 0x800 ;  /* 0x000008000c3c7836 */ /* 0x000fe20000000000 */
[----:B------:R-:W-:Y:S01]  /*cb50*/  R2UR UR9, R65 ;  /* 0x00000000410972ca */ /* 0x000fe200000e0000 */
[----:B------:R-:W5:Y:S04]  /*cb60*/  LDL.64 R56, [R1+0xb0] ;  /* 0x0000b00001387983 */ /* 0x000f680000100a00 */
[----:B------:R0:W1:Y:S01]  /*cb70*/  SHFL.IDX PT, R3, R66, RZ, 0x1f ;  /* 0x00001fff42037589 */ /* 0x00006200000e0000 */
[----:B------:R-:W-:-:S02]  /*cb80*/  WARPGROUP.DEPBAR.LE gsb0, 0x0 ;  /* 0x00008000000079c5 */ /* 0x000fc40000010000 */
[----:B------:R-:W-:Y:S01]  /*cb90*/  WARPGROUP.ARRIVE ;  /* 0x00000000000079c5 */ /* 0x000fe20000000000 */
[----:B------:R-:W-:Y:S01]  /*cba0*/  IMAD.MOV.U32 R21, RZ, RZ, R13 ;  /* 0x000000ffff157224 */ /* 0x000fe200078e000d */
[----:B0-----:R-:W5:Y:S04]  /*cbb0*/  @!P0 LDL R66, [R1+0x1e8] ;  /* 0x0001e80001428983 */ /* 0x001f680000100800 */
[----:B------:R-:W-:Y:S01]  /*cbc0*/  HGMMA.64x64x16.F32 R24, gdesc[UR4], R24, gsb0 ;  /* 0x00e00000041879f0 */ /* 0x000fe20008000818 */
[----:B-1----:R-:W-:-:S04]  /*cbd0*/  ISETP.GT.AND P1, PT, R3, 0x7f, PT ;  /* 0x0000007f0300780c */ /* 0x002fc80003f24270 */
[----:B------:R-:W-:-:S04]  /*cbe0*/  SEL R3, RZ, 0x2, !P1 ;  /* 0x00000002ff037807 */ /* 0x000fc80004800000 */
[----:B------:R-:W-:Y:S01]  /*cbf0*/  IADD3 R64, R64, 0x800, R3 ;  /* 0x0000080040407810 */ /* 0x000fe20007ffe003 */
[----:B------:R-:W-:Y:S01]  /*cc00*/  IMAD.IADD R20, R3, 0x1, R60 ;  /* 0x0000000103147824 */ /* 0x000fe200078e023c */
[----:B------:R-:W-:Y:S01]  /*cc10*/  R2UR UR11, R21 ;  /* 0x00000000150b72ca */ /* 0x000fe200000e0000 */
[----:B------:R-:W-:Y:S01]  /*cc20*/  UMOV UR4, 0x1 ;  /* 0x0000000100047882 */ /* 0x000fe20000000000 */
[----:B------:R-:W-:Y:S02]  /*cc30*/  R2UR UR8, R64 ;  /* 0x00000000400872ca */ /* 0x000fe400000e0000 */
[----:B------:R-:W-:Y:S01]  /*cc40*/  R2UR UR10, R20 ;  /* 0x00000000140a72ca */ /* 0x000fe200000e0000 */
[----:B------:R-:W-:Y:S01]  /*cc50*/  UISETP.NE.U32.AND UP0, UPT, UR4, URZ, UPT ;  /* 0x0000003f0400728c */ /* 0x000fe2000bf05070 */
[----:B------:R-:W-:Y:S02]  /*cc60*/  WARPGROUP.DEPBAR.LE gsb0, 0x0 ;  /* 0x00008000000079c5 */ /* 0x000fe40000010000 */
[----:B------:R-:W-:Y:S01]  /*cc70*/  WARPGROUP.ARRIVE ;  /* 0x00000000000079c5 */ /* 0x000fe20000000000 */
[----:B------:R-:W-:Y:S01]  /*cc80*/  IMAD.MOV.U32 R67, RZ, RZ, 0x4 ;  /* 0x00000004ff437424 */ /* 0x000fe200078e00ff */
[----:B---3--:R-:W-:Y:S01]  /*cc90*/  R2UR UR5, R63 ;  /* 0x000000003f0572ca */ /* 0x008fe200000e0000 */
[----:B------:R-:W-:Y:S01]  /*cca0*/  IMAD.MOV.U32 R21, RZ, RZ, R13 ;  /* 0x000000ffff157224 */ /* 0x000fe200078e000d */
[----:B------:R-:W3:Y:S05]  /*ccb0*/  LDL.64 R64, [R1+0xb0] ;  /* 0x0000b00001407983 */ /* 0x000eea0000100a00 */
[----:B------:R-:W-:Y:S01]  /*ccc0*/  HGMMA.64x64x16.F32 R24, gdesc[UR8], R24, UP0, gsb0 ;  /* 0x00e00000081879f0 */ /* 0x000fe2000b800818 */
[----:B------:R-:W-:-:S04]  /*ccd0*/  SEL R7, R67, 0x2, P1 ;  /* 0x0000000243077807 */ /* 0x000fc80000800000 */
[----:B------:R-:W-:Y:S01]  /*cce0*/  IADD3 R62, R7, 0x800, R62 ;  /* 0x00000800073e7810 */ /* 0x000fe20007ffe03e */
[----:B------:R-:W-:Y:S01]  /*ccf0*/  IMAD.IADD R20, R60, 0x1, R7 ;  /* 0x000000013c147824 */ /* 0x000fe200078e0207 */
[----:B------:R-:W-:Y:S02]  /*cd00*/  R2UR UR7, R21 ;  /* 0x00000000150772ca */ /* 0x000fe400000e0000 */
[----:B------:R-:W-:Y:S02]  /*cd10*/  R2UR UR4, R62 ;  /* 0x000000003e0472ca */ /* 0x000fe400000e0000 */
[----:B------:R-:W-:Y:S01]  /*cd20*/  R2UR UR6, R20 ;  /* 0x00000000140672ca */ /* 0x000fe200000e0000 */
[----:B------:R-:W-:Y:S02]  /*cd30*/  WARPGROUP.DEPBAR.LE gsb0, 0x0 ;  /* 0x00008000000079c5 */ /* 0x000fe40000010000 */
[----:B------:R-:W-:Y:S01]  /*cd40*/  WARPGROUP.ARRIVE ;  /* 0x00000000000079c5 */ /* 0x000fe20000000000 */
[----:B------:R-:W-:Y:S01]  /*cd50*/  SEL R67, R67, 0x6, !P1 ;  /* 0x0000000643437807 */ /* 0x000fe20004800000 */
[----:B------:R-:W-:Y:S01]  /*cd60*/  IMAD.MOV.U32 R21, RZ, RZ, R13 ;  /* 0x000000ffff157224 */ /* 0x000fe200078e000d */
[----:B------:R-:W3:Y:S07]  /*cd70*/  LDL.64 R62, [R1+0xb0] ;  /* 0x0000b000013e7983 */ /* 0x000eee0000100a00 */
[----:B------:R-:W-:Y:S01]  /*cd80*/  HGMMA.64x64x16.F32 R24, gdesc[UR4], R24, gsb0 ;  /* 0x00e00000041879f0 */ /* 0x000fe20008000818 */
[----:B------:R-:W-:Y:S01]  /*cd90*/  IMAD.IADD R20, R60, 0x1, R67 ;  /* 0x000000013c147824 */ /* 0x000fe200078e0243 */
[----:B--2---:R-:W-:Y:S01]  /*cda0*/  IADD3 R58, R67, 0x800, R58 ;  /* 0x00000800433a7810 */ /* 0x004fe20007ffe03a */
[----:B------:R-:W2:Y:S01]  /*cdb0*/  LDL.64 R60, [R1+0xb0] ;  /* 0x0000b000013c7983 */ /* 0x000ea20000100a00 */
[----:B------:R-:W-:-:S02]  /*cdc0*/  R2UR UR7, R21 ;  /* 0x00000000150772ca */ /* 0x000fc400000e0000 */
[----:B------:R-:W-:Y:S02]  /*cdd0*/  R2UR UR6, R20 ;  /* 0x00000000140672ca */ /* 0x000fe400000e0000 */
[----:B------:R-:W-:Y:S02]  /*cde0*/  R2UR UR4, R58 ;  /* 0x000000003a0472ca */ /* 0x000fe400000e0000 */
[----:B------:R-:W-:Y:S01]  /*cdf0*/  R2UR UR5, R59 ;  /* 0x000000003b0572ca */ /* 0x000fe200000e0000 */
[----:B------:R-:W-:Y:S02]  /*ce00*/  IMAD.MOV.U32 R20, RZ, RZ, 0x28 ;  /* 0x00000028ff147424 */ /* 0x000fe400078e00ff */
[----:B------:R-:W-:-:S03]  /*ce10*/  IMAD.MOV.U32 R21, RZ, RZ, 0xa00 ;  /* 0x00000a00ff157424 */ /* 0x000fc600078e00ff */
[----:B------:R-:W-:Y:S02]  /*ce20*/  SEL R20, R20, 0x26, P1 ;  /* 0x0000002614147807 */ /* 0x000fe40000800000 */
[----:B------:R-:W-:Y:S01]  /*ce30*/  SEL R21, R21, 0x980, P1 ;  /* 0x0000098015157807 */ /* 0x000fe20000800000 */
[----:B------:R-:W-:Y:S02]  /*ce40*/  WARPGROUP.DEPBAR.LE gsb0, 0x0 ;  /* 0x00008000000079c5 */ /* 0x000fe40000010000 */
[----:B------:R-:W-:-:S06]  /*ce50*/  WARPGROUP.ARRIVE ;  /* 0x00000000000079c5 */ /* 0x000fcc0000000000 */
[----:B------:R-:W-:Y:S01]  /*ce60*/  HGMMA.64x64x16.F32 R24, gdesc[UR4], R24, gsb0 ;  /* 0x00e00000041879f0 */ /* 0x000fe20008000818 */
[----:B------:R-:W-:-:S05]  /*ce70*/  IMAD.IADD R20, R20, 0x1, R21 ;  /* 0x0000000114147824 */ /* 0x000fca00078e0215 */
[----:B------:R-:W-:-:S05]  /*ce80*/  LOP3.LUT R21, R20, 0xa06, RZ, 0xc0, !PT ;  /* 0x00000a0614157812 */ /* 0x000fca00078ec0ff */
[----:B----4-:R-:W-:Y:S02]  /*ce90*/  IMAD.IADD R14, R21, 0x1, R14 ;  /* 0x00000001150e7824 */ /* 0x010fe400078e020e */
[----:B------:R-:W-:Y:S02]  /*cea0*/  IMAD.IADD R20, R12, 0x1, R21 ;  /* 0x000000010c147824 */ /* 0x000fe400078e0215 */
[----:B------:R-:W-:Y:S01]  /*ceb0*/  IMAD.MOV.U32 R21, RZ, RZ, R13 ;  /* 0x000000ffff157224 */ /* 0x000fe200078e000d */
[----:B------:R-:W-:Y:S02]  /*cec0*/  R2UR UR4, R14 ;  /* 0x000000000e0472ca */ /* 0x000fe400000e0000 */
[----:B------:R-:W-:Y:S02]  /*ced0*/  R2UR UR6, R20 ;  /* 0x00000000140672ca */ /* 0x000fe400000e0000 */
[----:B------:R-:W-:Y:S02]  /*cee0*/  R2UR UR7, R21 ;  /* 0x00000000150772ca */ /* 0x000fe400000e0000 */
[----:B------:R-:W-:Y:S01]  /*cef0*/  R2UR UR5, R15 ;  /* 0x000000000f0572ca */ /* 0x000fe200000e0000 */
[----:B------:R-:W-:-:S02]  /*cf00*/  WARPGROUP.DEPBAR.LE gsb0, 0x0 ;  /* 0x00008000000079c5 */ /* 0x000fc40000010000 */
[----:B------:R-:W-:Y:S01]  /*cf10*/  WARPGROUP.ARRIVE ;  /* 0x00000000000079c5 */ /* 0x000fe20000000000 */
[----:B------:R-:W-:Y:S01]  /*cf20*/  VIADD R58, R12, 0xa00 ;  /* 0x00000a000c3a7836 */ /* 0x000fe20000000000 */
[C---:B-----5:R-:W-:Y:S01]  /*cf30*/  IADD3 R56, R3.reuse, 0xa00, R56 ;  /* 0x00000a0003387810 */ /* 0x060fe20007ffe038 */
[----:B------:R-:W4:Y:S07]  /*cf40*/  LDL.64 R20, [R1+0xb0] ;  /* 0x0000b00001147983 */ /* 0x000f2e0000100a00 */
[----:B------:R-:W-:Y:S01]  /*cf50*/  HGMMA.64x64x16.F32 R24, gdesc[UR4], R24, gsb0 ;  /* 0x00e00000041879f0 */ /* 0x000fe20008000818 */
[----:B------:R-:W-:-:S02]  /*cf60*/  IMAD.IADD R14, R3, 0x1, R58 ;  /* 0x00000001030e7824 */ /* 0x000fc400078e023a */
[--C-:B------:R-:W-:Y:S01]  /*cf70*/  IMAD.MOV.U32 R15, RZ, RZ, R13.reuse ;  /* 0x000000ffff0f7224 */ /* 0x100fe200078e000d */
[----:B------:R-:W-:Y:S02]  /*cf80*/  R2UR UR4, R56 ;  /* 0x00000000380472ca */ /* 0x000fe400000e0000 */
[----:B------:R-:W-:Y:S02]  /*cf90*/  R2UR UR6, R14 ;  /* 0x000000000e0672ca */ /* 0x000fe400000e0000 */
[----:B------:R-:W-:Y:S02]  /*cfa0*/  R2UR UR7, R15 ;  /* 0x000000000f0772ca */ /* 0x000fe400000e0000 */
[----:B------:R-:W-:Y:S01]  /*cfb0*/  R2UR UR5, R57 ;  /* 0x00000000390572ca */ /* 0x000fe200000e0000 */
[----:B------:R-:W-:Y:S02]  /*cfc0*/  WARPGROUP.DEPBAR.LE gsb0, 0x0 ;  /* 0x00008000000079c5 */ /* 0x000fe40000010000 */
[----:B------:R-:W-:Y:S01]  /*cfd0*/  WARPGROUP.ARRIVE ;  /* 0x00000000000079c5 */ /* 0x000fe20000000000 */
[C---:B------:R-:W-:Y:S01]  /*cfe0*/  IMAD.IADD R14, R7.reuse, 0x1, R58 ;  /* 0x00000001070e7824 */ /* 0x040fe200078e023a */
[----:B---3--:R-:W-:Y:S01]  /*cff0*/  IADD3 R64, R7, 0xa00, R64 ;  /* 0x00000a0007407810 */ /* 0x008fe20007ffe040 */
[----:B------:R-:W-:Y:S01]  /*d000*/  IMAD.MOV.U32 R15, RZ, RZ, R13 ;  /* 0x000000ffff0f7224 */ /* 0x000fe200078e000d */
[----:B------:R-:W3:Y:S06]  /*d010*/  LDL.64 R56, [R1+0xb0] ;  /* 0x0000b00001387983 */ /* 0x000eec0000100a00 */
[----:B------:R-:W-:Y:S01]  /*d020*/  HGMMA.64x64x16.F32 R24, gdesc[UR4], R24, gsb0 ;  /* 0x00e00000041879f0 */ /* 0x000fe20008000818 */
[----:B------:R-:W-:-:S02]  /*d030*/  R2UR UR6, R14 ;  /* 0x000000000e0672ca */ /* 0x000fc400000e0000 */
[----:B------:R-:W-:Y:S02]  /*d040*/  R2UR UR7, R15 ;  /* 0x000000000f0772ca */ /* 0x000fe400000e0000 */
[----:B------:R-:W-:Y:S02]  /*d050*/  R2UR UR4, R64 ;  /* 0x00000000400472ca */ /* 0x000fe400000e0000 */
[----:B------:R-:W-:Y:S01]  /*d060*/  R2UR UR5, R65 ;  /* 0x00000000410572ca */ /* 0x000fe200000e0000 */
[----:B------:R-:W-:Y:S02]  /*d070*/  WARPGROUP.DEPBAR.LE gsb0, 0x0 ;  /* 0x00008000000079c5 */ /* 0x000fe40000010000 */
[----:B------:R-:W-:-:S10]  /*d080*/  WARPGROUP.ARRIVE ;  /* 0x00000000000079c5 */ /* 0x000fd40000000000 */
[----:B------:R-:W-:Y:S01]  /*d090*/  HGMMA.64x64x16.F32 R24, gdesc[UR4], R24, gsb0 ;  /* 0x00e00000041879f0 */ /* 0x000fe20008000818 */
[C---:B------:R-:W-:Y:S01]  /*d0a0*/  IMAD.IADD R14, R67.reuse, 0x1, R58 ;  /* 0x00000001430e7824 */ /* 0x040fe200078e023a */
[----:B--2---:R-:W-:Y:S01]  /*d0b0*/  IADD3 R60, R67, 0xa00, R60 ;  /* 0x00000a00433c7810 */ /* 0x004fe20007ffe03c */
[----:B------:R-:W-:Y:S01]  /*d0c0*/  IMAD.MOV.U32 R15, RZ, RZ, R13 ;  /* 0x000000ffff0f7224 */ /* 0x000fe200078e000d */
[----:B------:R-:W-:Y:S01]  /*d0d0*/  R2UR UR5, R61 ;  /* 0x000000003d0572ca */ /* 0x000fe200000e0000 */
[----:B------:R-:W2:Y:S01]  /*d0e0*/  LDL.64 R58, [R1+0xb0] ;  /* 0x0000b000013a7983 */ /* 0x000ea20000100a00 */
[----:B------:R-:W-:Y:S02]  /*d0f0*/  R2UR UR6, R14 ;  /* 0x000000000e0672ca */ /* 0x000fe400000e0000 */
[----:B------:R-:W-:Y:S02]  /*d100*/  R2UR UR7, R15 ;  /* 0x000000000f0772ca */ /* 0x000fe400000e0000 */
[----:B------:R-:W-:Y:S01]  /*d110*/  R2UR UR4, R60 ;  /* 0x000000003c0472ca */ /* 0x000fe200000e0000 */
[----:B------:R-:W-:Y:S01]  /*d120*/  IMAD.MOV.U32 R14, RZ, RZ, 0x30 ;  /* 0x00000030ff0e7424 */ /* 0x000fe200078e00ff */
[----:B------:R-:W5:Y:S01]  /*d130*/  LDL.64 R60, [R1+0xb0] ;  /* 0x0000b000013c7983 */ /* 0x000f620000100a00 */
        /* <DEDUP_REMOVED lines=18> */
[C---:B----4-:R-:W-:Y:S01]  /*d260*/  IADD3 R20, R3.reuse, 0xc00, R20 ;  /* 0x00000c0003147810 */ /* 0x050fe20007ffe014 */
        /* <DEDUP_REMOVED lines=20> */
[----:B------:R-:W-:Y:S01]  /*d3b0*/  WARPGROUP.ARRIVE ;  /* 0x00000000000079c5 */ /* 0x000fe20000000000 */
[C---:B------:R-:W-:Y:S01]  /*d3c0*/  IMAD.IADD R62, R67.reuse, 0x1, R64 ;  /* 0x00000001433e7824 */ /* 0x040fe200078e0240 */
[----:B--2---:R-:W-:Y:S01]  /*d3d0*/  IADD3 R58, R67, 0xc00, R58 ;  /* 0x00000c00433a7810 */ /* 0x004fe20007ffe03a */
[----:B------:R-:W-:Y:S01]  /*d3e0*/  IMAD.MOV.U32 R63, RZ, RZ, R13 ;  /* 0x000000ffff3f7224 */ /* 0x000fe200078e000d */
[----:B------:R-:W2:Y:S06]  /*d3f0*/  LDL.64 R56, [R1+0xb0] ;  /* 0x0000b00001387983 */ /* 0x000eac0000100a00 */
[----:B------:R-:W-:Y:S01]  /*d400*/  HGMMA.64x64x16.F32 R24, gdesc[UR4], R24, gsb0 ;  /* 0x00e00000041879f0 */ /* 0x000fe20008000818 */
[----:B------:R-:W-:-:S02]  /*d410*/  R2UR UR6, R62 ;  /* 0x000000003e0672ca */ /* 0x000fc400000e0000 */
[----:B------:R-:W-:Y:S02]  /*d420*/  R2UR UR7, R63 ;  /* 0x000000003f0772ca */ /* 0x000fe400000e0000 */
[----:B------:R-:W-:Y:S01]  /*d430*/  R2UR UR4, R58 ;  /* 0x000000003a0472ca */ /* 0x000fe200000e0000 */
[----:B------:R-:W-:Y:S01]  /*d440*/  IMAD.MOV.U32 R64, RZ, RZ, 0x38 ;  /* 0x00000038ff407424 */ /* 0x000fe200078e00ff */
[----:B------:R-:W-:Y:S01]  /*d450*/  R2UR UR5, R59 ;  /* 0x000000003b0572ca */ /* 0x000fe200000e0000 */
[----:B------:R-:W-:Y:S01]  /*d460*/  IMAD.MOV.U32 R65, RZ, RZ, 0xe00 ;  /* 0x00000e00ff417424 */ /* 0x000fe200078e00ff */
[----:B------:R-:W2:Y:S02]  /*d470*/  LDL.64 R62, [R1+0xb0] ;  /* 0x0000b000013e7983 */ /* 0x000ea40000100a00 */
[----:B------:R-:W-:Y:S02]  /*d480*/  SEL R64, R64, 0x36, P1 ;  /* 0x0000003640407807 */ /* 0x000fe40000800000 */
[----:B------:R-:W-:Y:S01]  /*d490*/  SEL R65, R65, 0xd80, P1 ;  /* 0x00000d8041417807 */ /* 0x000fe20000800000 */
[----:B------:R-:W2:Y:S01]  /*d4a0*/  @!P0 LDL.64 R58, [R1+0x30] ;  /* 0x00003000013a8983 */ /* 0x000ea20000100a00 */
[----:B------:R-:W-:-:S02]  /*d4b0*/  WARPGROUP.DEPBAR.LE gsb0, 0x0 ;  /* 0x00008000000079c5 */ /* 0x000fc40000010000 */
[----:B------:R-:W-:-:S06]  /*d4c0*/  WARPGROUP.ARRIVE ;  /* 0x00000000000079c5 */ /* 0x000fcc0000000000 */
[----:B------:R-:W-:Y:S01]  /*d4d0*/  HGMMA.64x64x16.F32 R24, gdesc[UR4], R24, gsb0 ;  /* 0x00e00000041879f0 */ /* 0x000fe20008000818 */
[----:B------:R-:W-:-:S05]  /*d4e0*/  IMAD.IADD R64, R64, 0x1, R65 ;  /* 0x0000000140407824 */ /* 0x000fca00078e0241 */
[----:B------:R-:W-:-:S05]  /*d4f0*/  LOP3.LUT R65, R64, 0xe06, RZ, 0xc0, !PT ;  /* 0x00000e0640417812 */ /* 0x000fca00078ec0ff */
[----:B-----5:R-:W-:Y:S02]  /*d500*/  IMAD.IADD R60, R65, 0x1, R60 ;  /* 0x00000001413c7824 */ /* 0x020fe400078e023c */
[----:B------:R-:W-:Y:S02]  /*d510*/  IMAD.IADD R64, R12, 0x1, R65 ;  /* 0x000000010c407824 */ /* 0x000fe400078e0241 */
[----:B------:R-:W-:Y:S01]  /*d520*/  IMAD.MOV.U32 R65, RZ, RZ, R13 ;  /* 0x000000ffff417224 */ /* 0x000fe200078e000d */
[----:B------:R-:W-:Y:S02]  /*d530*/  R2UR UR4, R60 ;  /* 0x000000003c0472ca */ /* 0x000fe400000e0000 */
[----:B------:R-:W-:Y:S02]  /*d540*/  R2UR UR6, R64 ;  /* 0x00000000400672ca */ /* 0x000fe400000e0000 */
[----:B------:R-:W-:Y:S02]  /*d550*/  R2UR UR7, R65 ;  /* 0x00000000410772ca */ /* 0x000fe400000e0000 */
[----:B------:R-:W-:Y:S01]  /*d560*/  R2UR UR5, R61 ;  /* 0x000000003d0572ca */ /* 0x000fe200000e0000 */
[----:B------:R-:W-:-:S02]  /*d570*/  WARPGROUP.DEPBAR.LE gsb0, 0x0 ;  /* 0x00008000000079c5 */ /* 0x000fc40000010000 */
[----:B------:R-:W-:-:S10]  /*d580*/  WARPGROUP.ARRIVE ;  /* 0x00000000000079c5 */ /* 0x000fd40000000000 */
[----:B------:R-:W-:Y:S01]  /*d590*/  HGMMA.64x64x16.F32 R24, gdesc[UR4], R24, gsb0 ;  /* 0x00e00000041879f0 */ /* 0x000fe20008000818 */
[----:B------:R-:W-:Y:S01]  /*d5a0*/  VIADD R64, R12, 0xe00 ;  /* 0x00000e000c407836 */ /* 0x000fe20000000000 */
[C---:B----4-:R-:W-:Y:S01]  /*d5b0*/  IADD3 R14, R3.reuse, 0xe00, R14 ;  /* 0x00000e00030e7810 */ /* 0x050fe20007ffe00e */
[----:B------:R-:W-:Y:S02]  /*d5c0*/  IMAD.MOV.U32 R61, RZ, RZ, R13 ;  /* 0x000000ffff3d7224 */ /* 0x000fe400078e000d */
[----:B------:R-:W-:Y:S01]  /*d5d0*/  IMAD.IADD R60, R3, 0x1, R64 ;  /* 0x00000001033c7824 */ /* 0x000fe200078e0240 */
[----:B------:R-:W-:Y:S02]  /*d5e0*/  R2UR UR4, R14 ;  /* 0x000000000e0472ca */ /* 0x000fe400000e0000 */
[----:B------:R-:W-:Y:S02]  /*d5f0*/  R2UR UR7, R61 ;  /* 0x000000003d0772ca */ /* 0x000fe400000e0000 */
[----:B------:R-:W-:-:S02]  /*d600*/  R2UR UR6, R60 ;  /* 0x000000003c0672ca */ /* 0x000fc400000e0000 */
[----:B------:R-:W-:Y:S01]  /*d610*/  R2UR UR5, R15 ;  /* 0x000000000f0572ca */ /* 0x000fe200000e0000 */
[----:B------:R-:W-:Y:S02]  /*d620*/  WARPGROUP.DEPBAR.LE gsb0, 0x0 ;  /* 0x00008000000079c5 */ /* 0x000fe40000010000 */
[----:B------:R-:W-:-:S10]  /*d630*/  WARPGROUP.ARRIVE ;  /* 0x00000000000079c5 */ /* 0x000fd40000000000 */
[----:B------:R-:W-:Y:S01]  /*d640*/  HGMMA.64x64x16.F32 R24, gdesc[UR4], R24, gsb0 ;  /* 0x00e00000041879f0 */ /* 0x000fe20008000818 */
[C---:B------:R-:W-:Y:S01]  /*d650*/  IMAD.IADD R14, R7.reuse, 0x1, R64 ;  /* 0x00000001070e7824 */ /* 0x040fe200078e0240 */
[----:B---3--:R-:W-:Y:S01]  /*d660*/  IADD3 R20, R7, 0xe00, R20 ;  /* 0x00000e0007147810 */ /* 0x008fe20007ffe014 */
        /* <DEDUP_REMOVED lines=8> */
[C---:B------:R-:W-:Y:S01]  /*d6f0*/  IMAD.IADD R14, R67.reuse, 0x1, R64 ;  /* 0x00000001430e7824 */ /* 0x040fe200078e0240 */
[----:B--2---:R-:W-:Y:S01]  /*d700*/  IADD3 R56, R67, 0xe00, R56 ;  /* 0x00000e0043387810 */ /* 0x004fe20007ffe038 */
[----:B------:R-:W-:Y:S01]  /*d710*/  IMAD.MOV.U32 R15, RZ, RZ, R13 ;  /* 0x000000ffff0f7224 */ /* 0x000fe200078e000d */
[----:B------:R-:W-:Y:S02]  /*d720*/  R2UR UR5, R57 ;  /* 0x00000000390572ca */ /* 0x000fe400000e0000 */
[----:B------:R-:W-:Y:S02]  /*d730*/  R2UR UR6, R14 ;  /* 0x000000000e0672ca */ /* 0x000fe400000e0000 */
[----:B------:R-:W-:Y:S02]  /*d740*/  R2UR UR7, R15 ;  /* 0x000000000f0772ca */ /* 0x000fe400000e0000 */
[----:B------:R-:W-:Y:S01]  /*d750*/  R2UR UR4, R56 ;  /* 0x00000000380472ca */ /* 0x000fe200000e0000 */
[----:B------:R-:W-:-:S02]  /*d760*/  IMAD.MOV.U32 R3, RZ, RZ, 0x40 ;  /* 0x00000040ff037424 */ /* 0x000fc400078e00ff */
        /* <DEDUP_REMOVED lines=9> */
[----:B------:R-:W-:Y:S01]  /*d800*/  IMAD.IADD R62, R3, 0x1, R62 ;  /* 0x00000001033e7824 */ /* 0x000fe200078e023e */
[----:B------:R-:W-:Y:S02]  /*d810*/  R2UR UR7, R13 ;  /* 0x000000000d0772ca */ /* 0x000fe400000e0000 */
[----:B------:R-:W-:Y:S02]  /*d820*/  R2UR UR6, R12 ;  /* 0x000000000c0672ca */ /* 0x000fe400000e0000 */
[----:B------:R-:W-:Y:S02]  /*d830*/  R2UR UR4, R62 ;  /* 0x000000003e0472ca */ /* 0x000fe400000e0000 */
[----:B------:R-:W-:Y:S01]  /*d840*/  R2UR UR5, R63 ;  /* 0x000000003f0572ca */ /* 0x000fe200000e0000 */
[----:B------:R-:W-:Y:S01]  /*d850*/  STL [R1+0x88], R0 ;  /* 0x0000880001007387 */ /* 0x000fe20000100800 */
[----:B------:R-:W-:-:S02]  /*d860*/  WARPGROUP.DEPBAR.LE gsb0, 0x0 ;  /* 0x00008000000079c5 */ /* 0x000fc40000010000 */
[----:B------:R-:W-:-:S09]  /*d870*/  WARPGROUP.ARRIVE ;  /* 0x00000000000079c5 */ /* 0x000fd20000000000 */
[----:B------:R-:W-:Y:S01]  /*d880*/  HGMMA.64x64x16.F32 R24, gdesc[UR4], R24, gsb0 ;  /* 0x00e00000041879f0 */ /* 0x000fe20008000818 */
        /* <DEDUP_REMOVED lines=14> */
[----:B------:R-:W-:-:S03]  /*d970*/  @!P0 MOV R59, R58 ;  /* 0x0000003a003b8202 */ /* 0x000fc60000000f00 */
[----:B------:R-:W-:Y:S04]  /*d980*/  STL [R1+0x88], R0 ;  /* 0x0000880001007387 */ /* 0x000fe80000100800 */
[----:B------:R-:W-:Y:S04]  /*d990*/  STL [R1+0x88], R0 ;  /* 0x0000880001007387 */ /* 0x000fe80000100800 */
[----:B------:R-:W-:Y:S04]  /*d9a0*/  STL [R1+0x88], R0 ;  /* 0x0000880001007387 */ /* 0x000fe80000100800 */
[----:B------:R-:W-:Y:S04]  /*d9b0*/  STL [R1+0x88], R0 ;  /* 0x0000880001007387 */ /* 0x000fe80000100800 */
[----:B------:R-:W-:Y:S01]  /*d9c0*/  STL [R1+0x88], R0 ;  /* 0x0000880001007387 */ /* 0x000fe20000100800 */
[----:B------:R-:W-:-:S03]  /*d9d0*/  @!P0 IMAD R3, R66, 0x8, R59 ;  /* 0x0000000842038824 */ /* 0x000fc600078e023b */
[----:B------:R-:W-:Y:S04]  /*d9e0*/  STL [R1+0x88], R0 ;  /* 0x0000880001007387 */ /* 0x000fe80000100800 */
[----:B------:R-:W-:Y:S04]  /*d9f0*/  STL [R1+0x88], R0 ;  /* 0x0000880001007387 */ /* 0x000fe80000100800 */
[----:B------:R-:W-:Y:S04]  /*da00*/  STL [R1+0x88], R0 ;  /* 0x0000880001007387 */ /* 0x000fe80000100800 */
[----:B------:R-:W-:Y:S04]  /*da10*/  STL [R1+0x88], R0 ;  /* 0x0000880001007387 */ /* 0x000fe80000100800 */
[----:B------:R-:W-:Y:S01]  /*da20*/  STL [R1+0x88], R0 ;  /* 0x0000880001007387 */ /* 0x000fe20000100800 */
[----:B------:R-:W-:-:S03]  /*da30*/  @!P0 PRMT R3, RZ, 0x654, R3 ;  /* 0x00000654ff038816 */ /* 0x000fc60000000003 */
[----:B------:R-:W-:Y:S04]  /*da40*/  STL [R1+0x88], R0 ;  /* 0x0000880001007387 */ /* 0x000fe80000100800 */
[----:B------:R-:W-:Y:S04]  /*da50*/  STL [R1+0x88], R0 ;  /* 0x0000880001007387 */ /* 0x000fe80000100800 */
[----:B------:R-:W-:Y:S01]  /*da60*/  STL [R1+0x88], R0 ;  /* 0x0000880001007387 */ /* 0x000fe20000100800 */
[----:B------:R-:W-:-:S03]  /*da70*/  WARPGROUP.DEPBAR.LE gsb0, 0x0 ;  /* 0x00008000000079c5 */ /* 0x000fc60000010000 */
[----:B------:R-:W-:Y:S04]  /*da80*/  STL [R1+0x88], R0 ;  /* 0x0000880001007387 */ /* 0x000fe80000100800 */
[----:B------:R-:W-:Y:S04]  /*da90*/  STL [R1+0x88], R0 ;  /* 0x0000880001007387 */ /* 0x000fe80000100800 */
[----:B------:R-:W-:Y:S04]  /*daa0*/  STL [R1+0x88], R0 ;  /* 0x0000880001007387 */ /* 0x000fe80000100800 */
[----:B------:R0:W-:Y:S01]  /*dab0*/  STL [R1+0x88], R0 ;  /* 0x0000880001007387 */ /* 0x0001e20000100800 */
[----:B------:R1:W-:Y:S03]  /*dac0*/  @!P0 SYNCS.ARRIVE.TRANS64.RED.A1T0 RZ, [R3+URZ], RZ ;  /* 0x000000ff03ff89a7 */ /* 0x0003e6000810043f */
[----:B------:R-:W2:Y:S04]  /*dad0*/  LDL.64 R12, [R1+0x120] ;  /* 0x00012000010c7983 */ /* 0x000ea80000100a00 */
[----:B------:R-:W3:Y:S04]  /*dae0*/  LDL R62, [R1+0xec] ;  /* 0x0000ec00013e7983 */ /* 0x000ee80000100800 */
[----:B------:R-:W4:Y:S04]  /*daf0*/  LDL.64 R20, [R1+0x110] ;  /* 0x0001100001147983 */ /* 0x000f280000100a00 */
[----:B------:R-:W5:Y:S04]  /*db00*/  LDL R63, [R1+0x70] ;  /* 0x00007000013f7983 */ /* 0x000f680000100800 */
[----:B------:R-:W5:Y:S04]  /*db10*/  LDL R61, [R1+0x118] ;  /* 0x00011800013d7983 */ /* 0x000f680000100800 */
[----:B------:R-:W3:Y:S04]  /*db20*/  LDL.128 R56, [R1+0x100] ;  /* 0x0001000001387983 */ /* 0x000ee80000100c00 */
[----:B--2---:R-:W2:Y:S04]  /*db30*/  LD.E R60, desc[UR40][R12.64] ;  /* 0x000000280c3c7980 */ /* 0x004ea8000c101900 */
[----:B------:R-:W5:Y:S01]  /*db40*/  LDL.128 R12, [R1+0xf0] ;  /* 0x0000f000010c7983 */ /* 0x000f620000100c00 */
[----:B----4-:R-:W-:Y:S01]  /*db50*/  ISETP.NE.AND P1, PT, R20, 0x1, PT ;  /* 0x000000011400780c */ /* 0x010fe20003f25270 */
[----:B------:R-:W-:-:S02]  /*db60*/  UMOV UR4, 0xffffffc0 ;  /* 0xffffffc000047882 */ /* 0x000fc40000000000 */
[----:B------:R-:W-:Y:S01]  /*db70*/  UIMAD UR4, UR50, UR4, 0x41 ;  /* 0x00000041320474a4 */ /* 0x000fe2000f8e0204 */
[----:B---3--:R-:W-:Y:S01]  /*db80*/  ISETP.GE.AND P2, PT, R57, 0x1, PT ;  /* 0x000000013900780c */ /* 0x008fe20003f46270 */
[----:B------:R-:W-:Y:S01]  /*db90*/  BSSY B0, `(.L_x_3238) ;  /* 0x000007b000007945 */ /* 0x000fe20003800000 */
[-C--:B--2---:R-:W-:Y:S01]  /*dba0*/  FMUL.FTZ R7, R27, R60.reuse ;  /* 0x0000003c1b077220 */ /* 0x084fe20000410000 */
[-C--:B------:R-:W-:Y:S01]  /*dbb0*/  FMUL.FTZ R27, R31, R60.reuse ;  /* 0x0000003c1f1b7220 */ /* 0x080fe20000410000 */
[-C--:B------:R-:W-:Y:S01]  /*dbc0*/  FMUL.FTZ R31, R39, R60.reuse ;  /* 0x0000003c271f7220 */ /* 0x080fe20000410000 */
[----:B------:R-:W-:Y:S01]  /*dbd0*/  SHF.R.S32.HI R39, RZ, 0x1f, R62 ;  /* 0x0000001fff277819 */ /* 0x000fe2000001143e */
[----:B------:R-:W-:-:S03]  /*dbe0*/  FMUL.FTZ R65, R36, R60 ;  /* 0x0000003c24417220 */ /* 0x000fc60000410000 */
[----:B------:R-:W-:Y:S01]  /*dbf0*/  LEA.HI R36, R39, R62, RZ, 0x7 ;  /* 0x0000003e27247211 */ /* 0x000fe200078f38ff */
[----:B------:R-:W-:-:S03]  /*dc00*/  FMUL.FTZ R66, R37, R60 ;  /* 0x0000003c25427220 */ /* 0x000fc60000410000 */
[----:B------:R-:W-:Y:S01]  /*dc10*/  LOP3.LUT R37, R36, 0xffffff80, RZ, 0xc0, !PT ;  /* 0xffffff8024257812 */ /* 0x000fe200078ec0ff */
[-C--:B------:R-:W-:Y:S01]  /*dc20*/  FMUL.FTZ R67, R41, R60.reuse ;  /* 0x0000003c29437220 */ /* 0x080fe20000410000 */
[----:B0-----:R-:W-:-:S03]  /*dc30*/  FMUL.FTZ R0, R26, R60 ;  /* 0x0000003c1a007220 */ /* 0x001fc60000410000 */
[----:B------:R-:W-:Y:S02]  /*dc40*/  IMAD.IADD R41, R62, 0x1, -R37 ;  /* 0x000000013e297824 */ /* 0x000fe400078e0a25 */
[-C--:B-1----:R-:W-:Y:S01]  /*dc50*/  FMUL.FTZ R3, R24, R60.reuse ;  /* 0x0000003c18037220 */ /* 0x082fe20000410000 */
[-C--:B------:R-:W-:Y:S01]  /*dc60*/  FMUL.FTZ R26, R30, R60.reuse ;  /* 0x0000003c1e1a7220 */ /* 0x080fe20000410000 */
[-C--:B------:R-:W-:Y:S01]  /*dc70*/  FMUL.FTZ R24, R25, R60.reuse ;  /* 0x0000003c19187220 */ /* 0x080fe20000410000 */
[-C--:B------:R-:W-:Y:S01]  /*dc80*/  FMUL.FTZ R64, R29, R60.reuse ;  /* 0x0000003c1d407220 */ /* 0x080fe20000410000 */
[-C--:B------:R-:W-:Y:S01]  /*dc90*/  FMUL.FTZ R30, R38, R60.reuse ;  /* 0x0000003c261e7220 */ /* 0x080fe20000410000 */
[-C--:B------:R-:W-:Y:S01]  /*dca0*/  FMUL.FTZ R25, R28, R60.reuse ;  /* 0x0000003c1c197220 */ /* 0x080fe20000410000 */
[-C--:B------:R-:W-:Y:S01]  /*dcb0*/  FMUL.FTZ R29, R35, R60.reuse ;  /* 0x0000003c231d7220 */ /* 0x080fe20000410000 */
[----:B------:R-:W-:Y:S01]  /*dcc0*/  SHF.R.S32.HI R38, RZ, 0x1f, R41 ;  /* 0x0000001fff267819 */ /* 0x000fe20000011429 */
[-C--:B------:R-:W-:Y:S01]  /*dcd0*/  FMUL.FTZ R28, R34, R60.reuse ;  /* 0x0000003c221c7220 */ /* 0x080fe20000410000 */
[-C--:B------:R-:W-:Y:S01]  /*dce0*/  FMUL.FTZ R35, R43, R60.reuse ;  /* 0x0000003c2b237220 */ /* 0x080fe20000410000 */
[-C--:B------:R-:W-:Y:S01]  /*dcf0*/  FMUL.FTZ R34, R42, R60.reuse ;  /* 0x0000003c2a227220 */ /* 0x080fe20000410000 */
[-C--:B------:R-:W-:Y:S01]  /*dd00*/  FMUL.FTZ R43, R45, R60.reuse ;  /* 0x0000003c2d2b7220 */ /* 0x080fe20000410000 */
[----:B------:R-:W-:Y:S01]  /*dd10*/  FMUL.FTZ R42, R44, R60 ;  /* 0x0000003c2c2a7220 */ /* 0x000fe20000410000 */
[----:B------:R-:W-:-:S02]  /*dd20*/  LEA.HI R45, R39, R62, RZ, 0x2 ;  /* 0x0000003e272d7211 */ /* 0x000fc400078f10ff */
[-C--:B------:R-:W-:Y:S01]  /*dd30*/  LEA.HI R44, R38, R41.reuse, RZ, 0x2 ;  /* 0x00000029262c7211 */ /* 0x080fe200078f10ff */
[-C--:B------:R-:W-:Y:S01]  /*dd40*/  FMUL.FTZ R36, R46, R60.reuse ;  /* 0x0000003c2e247220 */ /* 0x080fe20000410000 */
[----:B------:R-:W-:Y:S02]  /*dd50*/  LOP3.LUT R45, R45, 0xfffffffc, RZ, 0xc0, !PT ;  /* 0xfffffffc2d2d7812 */ /* 0x000fe400078ec0ff */
[--C-:B------:R-:W-:Y:S02]  /*dd60*/  SHF.R.S32.HI R39, RZ, 0x2, R44.reuse ;  /* 0x00000002ff277819 */ /* 0x100fe4000001142c */
[----:B------:R-:W-:Y:S01]  /*dd70*/  SHF.R.S32.HI R46, RZ, 0x1f, R44 ;  /* 0x0000001fff2e7819 */ /* 0x000fe2000001142c */
[----:B------:R-:W-:Y:S01]  /*dd80*/  IMAD.IADD R45, R62, 0x1, -R45 ;  /* 0x000000013e2d7824 */ /* 0x000fe200078e0a2d */
[----:B------:R-:W-:Y:S02]  /*dd90*/  LEA.HI R38, R38, R41, RZ, 0x5 ;  /* 0x0000002926267211 */ /* 0x000fe400078f28ff */
[----:B------:R-:W-:Y:S01]  /*dda0*/  LEA.HI R46, R46, R39, RZ, 0x3 ;  /* 0x000000272e2e7211 */ /* 0x000fe200078f18ff */
[----:B------:R-:W-:Y:S01]  /*ddb0*/  FMUL.FTZ R37, R47, R60 ;  /* 0x0000003c2f257220 */ /* 0x000fe20000410000 */
[----:B------:R-:W-:-:S02]  /*ddc0*/  LEA.HI R47, R45, R45, RZ, 0x1 ;  /* 0x0000002d2d2f7211 */ /* 0x000fc400078f08ff */
[----:B------:R-:W-:Y:S02]  /*ddd0*/  LOP3.LUT R46, R46, 0xfffffff8, RZ, 0xc0, !PT ;  /* 0xfffffff82e2e7812 */ /* 0x000fe400078ec0ff */
[----:B------:R-:W-:Y:S02]  /*dde0*/  SHF.R.S32.HI R38, RZ, 0x5, R38 ;  /* 0x00000005ff267819 */ /* 0x000fe40000011426 */
[----:B------:R-:W-:Y:S01]  /*ddf0*/  LOP3.LUT R62, R47, 0x1ffffffe, RZ, 0xc0, !PT ;  /* 0x1ffffffe2f3e7812 */ /* 0x000fe200078ec0ff */
[----:B------:R-:W-:Y:S02]  /*de00*/  IMAD.IADD R46, R39, 0x1, -R46 ;  /* 0x00000001272e7824 */ /* 0x000fe400078e0a2e */
[----:B-----5:R-:W-:Y:S02]  /*de10*/  IMAD R39, R63, 0x4, R38 ;  /* 0x000000043f277824 */ /* 0x020fe400078e0226 */
[----:B------:R-:W-:Y:S02]  /*de20*/  IMAD.IADD R62, R45, 0x1, -R62 ;  /* 0x000000012d3e7824 */ /* 0x000fe400078e0a3e */
[----:B------:R-:W-:-:S04]  /*de30*/  IMAD.U32 R39, R39, 0x10, R46 ;  /* 0x0000001027277824 */ /* 0x000fc800078e002e */
[----:B------:R-:W-:-:S04]  /*de40*/  IMAD R68, R62, 0x8, R39 ;  /* 0x000000083e447824 */ /* 0x000fc800078e0227 */
[----:B------:R-:W-:-:S04]  /*de50*/  @P1 IMAD.HI.U32 R46, R68, R21, RZ ;  /* 0x00000015442e1227 */ /* 0x000fc800078e00ff */
[----:B------:R-:W-:Y:S01]  /*de60*/  FMUL.FTZ R48, R48, R60 ;  /* 0x0000003c30307220 */ /* 0x000fe20000410000 */
[----:B------:R-:W-:-:S03]  /*de70*/  @P1 SHF.R.U32.HI R68, RZ, R61, R46 ;  /* 0x0000003dff441219 */ /* 0x000fc6000001162e */
[----:B------:R0:W1:Y:S01]  /*de80*/  MUFU.TANH R69, R48 ;  /* 0x0000003000457308 */ /* 0x0000620000002400 */
[----:B------:R-:W-:Y:S01]  /*de90*/  LOP3.LUT R44, R44, 0x7ffffffc, RZ, 0xc0, !PT ;  /* 0x7ffffffc2c2c7812 */ /* 0x000fe200078ec0ff */
[-C--:B------:R-:W-:Y:S01]  /*dea0*/  FMUL.FTZ R32, R32, R60.reuse ;  /* 0x0000003c20207220 */ /* 0x080fe20000410000 */
[-C--:B------:R-:W-:Y:S01]  /*deb0*/  FMUL.FTZ R33, R33, R60.reuse ;  /* 0x0000003c21217220 */ /* 0x080fe20000410000 */
[----:B0-----:R-:W0:Y:S02]  /*dec0*/  SHFL.IDX PT, R48, R68, RZ, 0x1c1f ;  /* 0x001c1fff44307589 */ /* 0x001e2400000e0000 */
[----:B------:R-:W-:Y:S02]  /*ded0*/  IMAD.IADD R21, R41, 0x1, -R44 ;  /* 0x0000000129157824 */ /* 0x000fe400078e0a2c */
[-C--:B------:R-:W-:Y:S01]  /*dee0*/  FMUL.FTZ R40, R40, R60.reuse ;  /* 0x0000003c28287220 */ /* 0x080fe20000410000 */
[-C--:B------:R-:W-:Y:S01]  /*def0*/  FMUL.FTZ R49, R49, R60.reuse ;  /* 0x0000003c31317220 */ /* 0x080fe20000410000 */
[-C--:B------:R-:W-:Y:S01]  /*df00*/  FMUL.FTZ R20, R50, R60.reuse ;  /* 0x0000003c32147220 */ /* 0x080fe20000410000 */
[-C--:B------:R-:W-:Y:S01]  /*df10*/  FMUL.FTZ R38, R51, R60.reuse ;  /* 0x0000003c33267220 */ /* 0x080fe20000410000 */
[----:B------:R-:W-:Y:S01]  /*df20*/  FMUL.FTZ R39, R54, R60 ;  /* 0x0000003c36277220 */ /* 0x000fe20000410000 */
[----:B------:R-:W-:-:S02]  /*df30*/  VIADD R44, R13, UR4 ;  /* 0x000000040d2c7c36 */ /* 0x000fc40008000000 */
[-C--:B------:R-:W-:Y:S01]  /*df40*/  FMUL.FTZ R41, R55, R60.reuse ;  /* 0x0000003c37297220 */ /* 0x080fe20000410000 */
[-C--:B------:R-:W-:Y:S01]  /*df50*/  FMUL.FTZ R52, R52, R60.reuse ;  /* 0x0000003c34347220 */ /* 0x080fe20000410000 */
[----:B------:R-:W-:Y:S01]  /*df60*/  ULEA UR4, UR50, 0xffffffc0, 0x6 ;  /* 0xffffffc032047891 */ /* 0x000fe2000f8e303f */
[----:B------:R-:W-:Y:S01]  /*df70*/  IMAD R45, R21, -0x2, R44 ;  /* 0xfffffffe152d7824 */ /* 0x000fe200078e022c */
[----:B------:R-:W2:Y:S01]  /*df80*/  MUFU.TANH R3, R3 ;  /* 0x0000000300037308 */ /* 0x000ea20000002400 */
[----:B------:R-:W-:Y:S02]  /*df90*/  FMUL.FTZ R53, R53, R60 ;  /* 0x0000003c35357220 */ /* 0x000fe40000410000 */
[----:B------:R-:W-:Y:S01]  /*dfa0*/  IMAD.IADD R46, R45, 0x1, -R12 ;  /* 0x000000012d2e7824 */ /* 0x000fe200078e0a0c */
[----:B------:R-:W-:Y:S01]  /*dfb0*/  LOP3.LUT R45, RZ, R14, RZ, 0x33, !PT ;  /* 0x0000000eff2d7212 */ /* 0x000fe200078e33ff */
[----:B------:R-:W-:-:S03]  /*dfc0*/  VIADD R44, R13, -UR4 ;  /* 0x800000040d2c7c36 */ /* 0x000fc60008000000 */
[----:B------:R-:W3:Y:S01]  /*dfd0*/  MUFU.TANH R24, R24 ;  /* 0x0000001800187308 */ /* 0x000ee20000002400 */
        /* <DEDUP_REMOVED lines=30> */
[----:B------:R-:W-:Y:S01]  /*e1c0*/  VIADD R55, R56, -UR4 ;  /* 0x8000000438377c36 */ /* 0x000fe20008000000 */
[----:B0-----:R-:W-:-:S06]  /*e1d0*/  VIADDMNMX R14, R48, R70, R51, PT ;  /* 0x00000046300e7246 */ /* 0x001fcc0003800133 */
[----:B------:R0:W1:Y:S02]  /*e1e0*/  MUFU.TANH R50, R53 ;  /* 0x0000003500327308 */ /* 0x0000640000002400 */
[----:B0-----:R-:W-:-:S04]  /*e1f0*/  IMAD.IADD R53, R46, 0x1, R45 ;  /* 0x000000012e357824 */ /* 0x001fc800078e022d */
        /* <DEDUP_REMOVED lines=12> */
.L_x_3241:
[----:B------:R-:W-:-:S13]  /*e2c0*/  ISETP.NE.AND P1, PT, R57, 0x1, PT ;  /* 0x000000013900780c */ /* 0x000fda0003f25270 */
[----:B------:R-:W-:-:S05]  /*e2d0*/  @P1 IMAD.HI.U32 R46, R44, R58, RZ ;  /* 0x0000003a2c2e1227 */ /* 0x000fca00078e00ff */
[----:B------:R-:W-:-:S07]  /*e2e0*/  @P1 SHF.R.U32.HI R44, RZ, R59, R46 ;  /* 0x0000003bff2c1219 */ /* 0x000fce000001162e */
.L_x_3242:
[----:B------:R-:W-:Y:S05]  /*e2f0*/  BSYNC B1 ;  /* 0x0000000000017941 */ /* 0x000fea0003800000 */
.L_x_3240:
[----:B------:R-:W-:-:S04]  /*e300*/  IMAD R44, R44, R57, -UR4 ;  /* 0x800000042c2c7e24 */ /* 0x000fc8000f8e0239 */
[----:B------:R-:W-:-:S05]  /*e310*/  IMAD R44, R21, -0x2, R44 ;  /* 0xfffffffe152c7824 */ /* 0x000fca00078e022c */
[----:B------:R-:W-:Y:S02]  /*e320*/  VIMNMX R15, R15, R44, !PT ;  /* 0x0000002c0f0f7248 */ /* 0x000fe40007fe0100 */
[----:B------:R-:W-:-:S07]  /*e330*/  VIADDMNMX R14, R44, R57, R14, PT ;  /* 0x000000392c0e7246 */ /* 0x000fce000380010e */
.L_x_3239:
[----:B------:R-:W-:Y:S05]  /*e340*/  BSYNC B0 ;  /* 0x0000000000007941 */ /* 0x000fea0003800000 */
.L_x_3238:
        /* <DEDUP_REMOVED lines=14> */
[C---:B------:R-:W-:Y:S02]  /*e430*/  ISETP.LT.OR P4, PT, R14.reuse, 0x9, P4 ;  /* 0x000000090e00780c */ /* 0x040fe40002781670 */
        /* <DEDUP_REMOVED lines=40> */
[----:B------:R-:W-:-:S02]  /*e6c0*/  ISETP.GE.AND P3, PT, R55, 0x31, PT ;  /* 0x000000313700780c */ /* 0x000fc40003f66270 */
[----:B0-----:R-:W-:Y:S02]  /*e6d0*/  VIADDMNMX R66, R68, R70, R51, PT ;  /* 0x0000004644427246 */ /* 0x001fe40003800133 */
[----:B------:R-:W-:-:S04]  /*e6e0*/  ISETP.GT.AND P4, PT, R15, 0x30, !P3 ;  /* 0x000000300f00780c */ /* 0x000fc80005f84270 */
[----:B------:R-:W-:-:S04]  /*e6f0*/  ISETP.LT.OR P4, PT, R14, 0x31, P4 ;  /* 0x000000310e00780c */ /* 0x000fc80002781670 */
[----:B-1----:R-:W-:Y:S02]  /*e700*/  FSEL R42, R69, -INF , !P4 ;  /* 0xff800000452a7808 */ /* 0x002fe40006000000 */
        /* <DEDUP_REMOVED lines=12> */
[----:B------:R-:W-:Y:S01]  /*e7d0*/  FSEL R168, R3, -INF , !P6 ;  /* 0xff80000003a87808 */ /* 0x000fe20007000000 */
[----:B------:R-:W-:Y:S01]  /*e7e0*/  IMAD.IADD R3, R53, 0x1, R68 ;  /* 0x0000000135037824 */ /* 0x000fe200078e0244 */
[----:B------:R-:W-:-:S04]  /*e7f0*/  ISETP.GE.AND P6, PT, R55, 0x3a, PT ;  /* 0x0000003a3700780c */ /* 0x000fc80003fc6270 */
[----:B------:R-:W-:Y:S02]  /*e800*/  P2R R43, PR, RZ, 0x40 ;  /* 0x00000040ff2b7803 */ /* 0x000fe40000000000 */
[----:B------:R-:W-:-:S04]  /*e810*/  ISETP.GT.AND P6, PT, R15, 0x39, !P6 ;  /* 0x000000390f00780c */ /* 0x000fc800077c4270 */
[----:B------:R-:W-:-:S04]  /*e820*/  ISETP.LT.OR P6, PT, R14, 0x3a, P6 ;  /* 0x0000003a0e00780c */ /* 0x000fc800037c1670 */
        /* <DEDUP_REMOVED lines=13> */
.L_x_3246:
[----:B------:R-:W-:-:S13]  /*e900*/  ISETP.NE.AND P6, PT, R57, 0x1, PT ;  /* 0x000000013900780c */ /* 0x000fda0003fc5270 */
[----:B------:R-:W-:-:S05]  /*e910*/  @P6 IMAD.HI.U32 R58, R12, R58, RZ ;  /* 0x0000003a0c3a6227 */ /* 0x000fca00078e00ff */
[----:B------:R-:W-:-:S07]  /*e920*/  @P6 SHF.R.U32.HI R12, RZ, R59, R58 ;  /* 0x0000003bff0c6219 */ /* 0x000fce000001163a */
.L_x_3247:
[----:B------:R-:W-:Y:S05]  /*e930*/  BSYNC B1 ;  /* 0x0000000000017941 */ /* 0x000fea0003800000 */
.L_x_3245:
[----:B------:R-:W-:-:S04]  /*e940*/  IMAD R12, R12, R57, -UR4 ;  /* 0x800000040c0c7e24 */ /* 0x000fc8000f8e0239 */
[----:B------:R-:W-:-:S05]  /*e950*/  IMAD R12, R21, -0x2, R12 ;  /* 0xfffffffe150c7824 */ /* 0x000fca00078e020c */
[----:B------:R-:W-:Y:S02]  /*e960*/  VIADDMNMX R66, R12, R57, R66, PT ;  /* 0x000000390c427246 */ /* 0x000fe40003800142 */
[----:B------:R-:W-:-:S07]  /*e970*/  VIMNMX R3, R3, R12, !PT ;  /* 0x0000000c03037248 */ /* 0x000fce0007fe0100 */
.L_x_3244:
[----:B------:R-:W-:Y:S05]  /*e980*/  BSYNC B0 ;  /* 0x0000000000007941 */ /* 0x000fea0003800000 */
.L_x_3243:
[C---:B------:R-:W-:Y:S01]  /*e990*/  ISETP.GT.AND P1, PT, R3.reuse, 0x1, !P1 ;  /* 0x000000010300780c */ /* 0x040fe20004f24270 */
[----:B------:R-:W-:Y:S01]  /*e9a0*/  BAR.SYNC.DEFER_BLOCKING 0xf, 0x100 ;  /* 0x03c4000000007b1d */ /* 0x000fe20000010000 */
[----:B------:R-:W-:Y:S02]  /*e9b0*/  ISETP.GT.AND P2, PT, R3, 0x8, !P2 ;  /* 0x000000080300780c */ /* 0x000fe40005744270 */
[C---:B------:R-:W-:Y:S02]  /*e9c0*/  ISETP.LT.OR P1, PT, R66.reuse, 0x2, P1 ;  /* 0x000000024200780c */ /* 0x040fe40000f21670 */
[----:B------:R-:W-:Y:S02]  /*e9d0*/  ISETP.LT.OR P2, PT, R66, 0x9, P2 ;  /* 0x000000094200780c */ /* 0x000fe40001741670 */
[----:B------:R-:W-:Y:S01]  /*e9e0*/  FSEL R21, R7, -INF , !P1 ;  /* 0xff80000007157808 */ /* 0x000fe20004800000 */
[----:B------:R-:W2:Y:S01]  /*e9f0*/  LDL R145, [R1+0x1e8] ;  /* 0x0001e80001917983 */ /* 0x000ea20000100800 */
[----:B------:R-:W-:-:S02]  /*ea00*/  ISETP.NE.AND P1, PT, R45, RZ, PT ;  /* 0x000000ff2d00720c */ /* 0x000fc40003f25270 */
[----:B------:R-:W-:Y:S01]  /*ea10*/  ISETP.NE.AND P6, PT, R25, RZ, PT ;  /* 0x000000ff1900720c */ /* 0x000fe20003fc5270 */
[----:B------:R-:W3:Y:S01]  /*ea20*/  LDL R58, [R1+0x2d0] ;  /* 0x0002d000013a7983 */ /* 0x000ee20000100800 */
[----:B------:R-:W-:Y:S02]  /*ea30*/  ISETP.GT.AND P1, PT, R3, 0x9, !P1 ;  /* 0x000000090300780c */ /* 0x000fe40004f24270 */
[----:B------:R-:W-:Y:S01]  /*ea40*/  FSEL R25, R26, -INF , !P2 ;  /* 0xff8000001a197808 */ /* 0x000fe20005000000 */
[----:B------:R-:W4:Y:S01]  /*ea50*/  LDL R68, [R1+0x2f8] ;  /* 0x0002f80001447983 */ /* 0x000f220000100800 */
[----:B------:R-:W-:Y:S02]  /*ea60*/  ISETP.LT.OR P1, PT, R66, 0xa, P1 ;  /* 0x0000000a4200780c */ /* 0x000fe40000f21670 */
[----:B------:R-:W-:Y:S01]  /*ea70*/  ISETP.NE.AND P2, PT, R33, RZ, PT ;  /* 0x000000ff2100720c */ /* 0x000fe20003f45270 */
[----:B------:R-:W5:Y:S01]  /*ea80*/  LDL R69, [R1+0x2fc] ;  /* 0x0002fc0001457983 */ /* 0x000f620000100800 */
[----:B------:R-:W-:-:S02]  /*ea90*/  FSEL R33, R27, -INF , !P1 ;  /* 0xff8000001b217808 */ /* 0x000fc40004800000 */
[----:B------:R-:W-:Y:S01]  /*eaa0*/  ISETP.NE.AND P1, PT, R61, RZ, PT ;  /* 0x000000ff3d00720c */ /* 0x000fe20003f25270 */
[----:B------:R-:W5:Y:S01]  /*eab0*/  LDL R70, [R1+0x300] ;  /* 0x0003000001467983 */ /* 0x000f620000100800 */
[----:B------:R-:W-:Y:S02]  /*eac0*/  FMNMX.FTZ R7, R168, R62, !PT ;  /* 0x0000003ea8077209 */ /* 0x000fe40007810000 */
[----:B------:R-:W-:Y:S01]  /*ead0*/  ISETP.GT.AND P1, PT, R3, 0x10, !P1 ;  /* 0x000000100300780c */ /* 0x000fe20004f24270 */
[----:B------:R-:W5:Y:S01]  /*eae0*/  LDL R74, [R1+0x310] ;  /* 0x00031000014a7983 */ /* 0x000f620000100800 */
[----:B------:R-:W-:Y:S02]  /*eaf0*/  FMNMX.FTZ R7, R170, R7, !PT ;  /* 0x00000007aa077209 */ /* 0x000fe40007810000 */
[----:B------:R-:W-:Y:S01]  /*eb00*/  ISETP.LT.OR P1, PT, R66, 0x11, P1 ;  /* 0x000000114200780c */ /* 0x000fe20000f21670 */
[----:B------:R-:W5:Y:S01]  /*eb10*/  LDL R75, [R1+0x314] ;  /* 0x00031400014b7983 */ /* 0x000f620000100800 */
[----:B------:R-:W-:-:S02]  /*eb20*/  FMNMX.FTZ R7, R64, R7, !PT ;  /* 0x0000000740077209 */ /* 0x000fc40007810000 */
[----:B------:R-:W-:Y:S01]  /*eb30*/  FSEL R28, R28, -INF , !P1 ;  /* 0xff8000001c1c7808 */ /* 0x000fe20004800000 */
[----:B------:R-:W5:Y:S01]  /*eb40*/  LDL R76, [R1+0x318] ;  /* 0x00031800014c7983 */ /* 0x000f620000100800 */
[----:B------:R-:W-:Y:S02]  /*eb50*/  ISETP.NE.AND P1, PT, R63, RZ, PT ;  /* 0x000000ff3f00720c */ /* 0x000fe40003f25270 */
[----:B------:R-:W-:Y:S01]  /*eb60*/  FMNMX.FTZ R7, R60, R7, !PT ;  /* 0x000000073c077209 */ /* 0x000fe20007810000 */
[----:B------:R-:W2:Y:S01]  /*eb70*/  LDL R63, [R1+0x2e4] ;  /* 0x0002e400013f7983 */ /* 0x000ea20000100800 */
[----:B------:R-:W-:Y:S02]  /*eb80*/  ISETP.GT.AND P1, PT, R3, 0x11, !P1 ;  /* 0x000000110300780c */ /* 0x000fe40004f24270 */
[----:B------:R-:W-:Y:S01]  /*eb90*/  FMNMX.FTZ R7, R56, R7, !PT ;  /* 0x0000000738077209 */ /* 0x000fe20007810000 */
[----:B------:R-:W5:Y:S01]  /*eba0*/  LDL R77, [R1+0x31c] ;  /* 0x00031c00014d7983 */ /* 0x000f620000100800 */
[----:B------:R-:W-:-:S02]  /*ebb0*/  ISETP.LT.OR P1, PT, R66, 0x12, P1 ;  /* 0x000000124200780c */ /* 0x000fc40000f21670 */
[----:B------:R-:W-:Y:S01]  /*ebc0*/  FMNMX.FTZ R7, R54, R7, !PT ;  /* 0x0000000736077209 */ /* 0x000fe20007810000 */
[----:B------:R-:W5:Y:S01]  /*ebd0*/  LDL R78, [R1+0x320] ;  /* 0x00032000014e7983 */ /* 0x000f620000100800 */
[----:B------:R-:W-:Y:S02]  /*ebe0*/  FSEL R29, R29, -INF , !P1 ;  /* 0xff8000001d1d7808 */ /* 0x000fe40004800000 */
[----:B------:R-:W-:Y:S01]  /*ebf0*/  ISETP.NE.AND P1, PT, R71, RZ, PT ;  /* 0x000000ff4700720c */ /* 0x000fe20003f25270 */
[----:B------:R-:W5:Y:S01]  /*ec00*/  LDL R79, [R1+0x324] ;  /* 0x00032400014f7983 */ /* 0x000f620000100800 */
[----:B------:R-:W-:Y:S02]  /*ec10*/  FMNMX.FTZ R7, R52, R7, !PT ;  /* 0x0000000734077209 */ /* 0x000fe40007810000 */
[----:B------:R-:W-:Y:S01]  /*ec20*/  ISETP.GT.AND P1, PT, R3, 0x18, !P1 ;  /* 0x000000180300780c */ /* 0x000fe20004f24270 */
[----:B------:R-:W5:Y:S01]  /*ec30*/  LDL R71, [R1+0x304] ;  /* 0x0003040001477983 */ /* 0x000f620000100800 */
[----:B------:R-:W-:-:S02]  /*ec40*/  FMNMX.FTZ R7, R44, R7, !PT ;  /* 0x000000072c077209 */ /* 0x000fc40007810000 */
[----:B------:R-:W-:Y:S01]  /*ec50*/  ISETP.LT.OR P1, PT, R66, 0x19, P1 ;  /* 0x000000194200780c */ /* 0x000fe20000f21670 */
[----:B------:R-:W5:Y:S01]  /*ec60*/  LDL R80, [R1+0x328] ;  /* 0x0003280001507983 */ /* 0x000f620000100800 */
[----:B------:R-:W-:Y:S02]  /*ec70*/  FMNMX.FTZ R7, R32, R7, !PT ;  /* 0x0000000720077209 */ /* 0x000fe40007810000 */
[----:B------:R-:W-:Y:S01]  /*ec80*/  FSEL R30, R30, -INF , !P1 ;  /* 0xff8000001e1e7808 */ /* 0x000fe20004800000 */
[----:B------:R-:W5:Y:S01]  /*ec90*/  LDL R81, [R1+0x32c] ;  /* 0x00032c0001517983 */ /* 0x000f620000100800 */
[----:B------:R-:W-:Y:S02]  /*eca0*/  ISETP.NE.AND P1, PT, R65, RZ, PT ;  /* 0x000000ff4100720c */ /* 0x000fe40003f25270 */
[----:B------:R-:W-:Y:S01]  /*ecb0*/  FMNMX.FTZ R7, R24, R7, !PT ;  /* 0x0000000718077209 */ /* 0x000fe20007810000 */
[----:B------:R-:W4:Y:S01]  /*ecc0*/  LDL R65, [R1+0x2ec] ;  /* 0x0002ec0001417983 */ /* 0x000f220000100800 */
[----:B------:R-:W-:-:S02]  /*ecd0*/  ISETP.GT.AND P1, PT, R3, 0x19, !P1 ;  /* 0x000000190300780c */ /* 0x000fc40004f24270 */
[----:B------:R-:W-:Y:S01]  /*ece0*/  FMNMX.FTZ R7, R48, R7, !PT ;  /* 0x0000000730077209 */ /* 0x000fe20007810000 */
[----:B------:R-:W5:Y:S01]  /*ecf0*/  LDL R82, [R1+0x330] ;  /* 0x0003300001527983 */ /* 0x000f620000100800 */
[----:B------:R-:W-:Y:S02]  /*ed00*/  ISETP.LT.OR P1, PT, R66, 0x1a, P1 ;  /* 0x0000001a4200780c */ /* 0x000fe40000f21670 */
[----:B------:R-:W-:Y:S01]  /*ed10*/  FMNMX.FTZ R7, R42, R7, !PT ;  /* 0x000000072a077209 */ /* 0x000fe20007810000 */
[----:B------:R-:W5:Y:S01]  /*ed20*/  LDL R83, [R1+0x334] ;  /* 0x0003340001537983 */ /* 0x000f620000100800 */
[----:B------:R-:W-:Y:S02]  /*ed30*/  FSEL R31, R31, -INF , !P1 ;  /* 0xff8000001f1f7808 */ /* 0x000fe40004800000 */
[----:B------:R-:W-:Y:S01]  /*ed40*/  ISETP.NE.AND P1, PT, R72, RZ, PT ;  /* 0x000000ff4800720c */ /* 0x000fe20003f25270 */
[----:B------:R-:W5:Y:S01]  /*ed50*/  LDL R84, [R1+0x338] ;  /* 0x0003380001547983 */ /* 0x000f620000100800 */
[----:B------:R-:W-:-:S02]  /*ed60*/  FMNMX.FTZ R7, R46, R7, !PT ;  /* 0x000000072e077209 */ /* 0x000fc40007810000 */
[C---:B------:R-:W-:Y:S01]  /*ed70*/  ISETP.GT.AND P1, PT, R3.reuse, 0x20, !P1 ;  /* 0x000000200300780c */ /* 0x040fe20004f24270 */
[----:B------:R-:W5:Y:S01]  /*ed80*/  LDL R72, [R1+0x308] ;  /* 0x0003080001487983 */ /* 0x000f620000100800 */
[----:B------:R-:W-:Y:S02]  /*ed90*/  FMNMX.FTZ R7, R40, R7, !PT ;  /* 0x0000000728077209 */ /* 0x000fe40007810000 */
[----:B------:R-:W-:Y:S01]  /*eda0*/  ISETP.LT.OR P1, PT, R66, 0x21, P1 ;  /* 0x000000214200780c */ /* 0x000fe20000f21670 */
[----:B------:R-:W5:Y:S01]  /*edb0*/  LDL R85, [R1+0x33c] ;  /* 0x00033c0001557983 */ /* 0x000f620000100800 */
[----:B------:R-:W-:Y:S02]  /*edc0*/  FMNMX.FTZ R14, R50, R7, !PT ;  /* 0x00000007320e7209 */ /* 0x000fe40007810000 */
[----:B------:R-:W-:Y:S01]  /*edd0*/  FSEL R34, R34, -INF , !P1 ;  /* 0xff80000022227808 */ /* 0x000fe20004800000 */
[----:B------:R-:W5:Y:S01]  /*ede0*/  LDL R86, [R1+0x340] ;  /* 0x0003400001567983 */ /* 0x000f620000100800 */
[----:B------:R-:W-:-:S02]  /*edf0*/  ISETP.GT.AND P1, PT, R3, 0x21, !P2 ;  /* 0x000000210300780c */ /* 0x000fc40005724270 */
[----:B------:R-:W-:Y:S01]  /*ee00*/  ISETP.NE.AND P2, PT, R73, RZ, PT ;  /* 0x000000ff4900720c */ /* 0x000fe20003f45270 */
[----:B------:R-:W0:Y:S01]  /*ee10*/  SHFL.BFLY PT, R13, R14, 0x2, 0x1f ;  /* 0x0c401f000e0d7f89 */ /* 0x000e2200000e0000 */
[----:B------:R-:W-:Y:S02]  /*ee20*/  ISETP.LT.OR P1, PT, R66, 0x22, P1 ;  /* 0x000000224200780c */ /* 0x000fe40000f21670 */
[----:B------:R-:W-:Y:S01]  /*ee30*/  ISETP.GT.AND P2, PT, R3, 0x29, !P2 ;  /* 0x000000290300780c */ /* 0x000fe20005744270 */
[----:B------:R-:W5:Y:S01]  /*ee40*/  LDL R73, [R1+0x30c] ;  /* 0x00030c0001497983 */ /* 0x000f620000100800 */
[----:B------:R-:W-:Y:S02]  /*ee50*/  FSEL R35, R35, -INF , !P1 ;  /* 0xff80000023237808 */ /* 0x000fe40004800000 */
[C---:B------:R-:W-:Y:S01]  /*ee60*/  ISETP.GT.AND P1, PT, R3.reuse, RZ, !P6 ;  /* 0x000000ff0300720c */ /* 0x040fe20007724270 */
[----:B------:R-:W5:Y:S01]  /*ee70*/  LDL R87, [R1+0x344] ;  /* 0x0003440001577983 */ /* 0x000f620000100800 */
[----:B------:R-:W-:-:S02]  /*ee80*/  ISETP.GT.AND P3, PT, R3, 0x30, !P3 ;  /* 0x000000300300780c */ /* 0x000fc40005f64270 */
[C---:B------:R-:W-:Y:S01]  /*ee90*/  ISETP.LT.OR P1, PT, R66.reuse, 0x1, P1 ;  /* 0x000000014200780c */ /* 0x040fe20000f21670 */
[----:B------:R-:W5:Y:S01]  /*eea0*/  LDL R88, [R1+0x348] ;  /* 0x0003480001587983 */ /* 0x000f620000100800 */
[----:B------:R-:W-:Y:S02]  /*eeb0*/  ISETP.LT.OR P2, PT, R66, 0x2a, P2 ;  /* 0x0000002a4200780c */ /* 0x000fe40001741670 */
[----:B------:R-:W-:Y:S01]  /*eec0*/  FSEL R45, R0, -INF , !P1 ;  /* 0xff800000002d7808 */ /* 0x000fe20004800000 */
[----:B------:R-:W5:Y:S01]  /*eed0*/  LDL R89, [R1+0x34c] ;  /* 0x00034c0001597983 */ /* 0x000f620000100800 */
[----:B------:R-:W-:Y:S02]  /*eee0*/  ISETP.NE.AND P1, PT, R67, RZ, PT ;  /* 0x000000ff4300720c */ /* 0x000fe40003f25270 */
[----:B------:R-:W-:Y:S01]  /*eef0*/  FMNMX.FTZ R0, R45, R21, !PT ;  /* 0x000000152d007209 */ /* 0x000fe20007810000 */
[----:B------:R-:W5:Y:S01]  /*ef00*/  LDL R67, [R1+0x2f4] ;  /* 0x0002f40001437983 */ /* 0x000f620000100800 */
[----:B------:R-:W-:-:S02]  /*ef10*/  ISETP.GT.AND P1, PT, R3, 0x28, !P1 ;  /* 0x000000280300780c */ /* 0x000fc40004f24270 */
[----:B------:R-:W-:Y:S01]  /*ef20*/  FMNMX.FTZ R0, R25, R0, !PT ;  /* 0x0000000019007209 */ /* 0x000fe20007810000 */
[----:B------:R-:W5:Y:S01]  /*ef30*/  LDL R90, [R1+0x350] ;  /* 0x00035000015a7983 */ /* 0x000f620000100800 */
[----:B------:R-:W-:Y:S02]  /*ef40*/  ISETP.LT.OR P1, PT, R66, 0x29, P1 ;  /* 0x000000294200780c */ /* 0x000fe40000f21670 */
[----:B------:R-:W-:Y:S01]  /*ef50*/  FMNMX.FTZ R7, R33, R0, !PT ;  /* 0x0000000021077209 */ /* 0x000fe20007810000 */
[----:B------:R-:W5:Y:S01]  /*ef60*/  LDL R91, [R1+0x354] ;  /* 0x00035400015b7983 */ /* 0x000f620000100800 */
[----:B------:R-:W-:Y:S02]  /*ef70*/  FSEL R47, R36, -INF , !P1 ;  /* 0xff800000242f7808 */ /* 0x000fe40004800000 */
        /* <DEDUP_REMOVED lines=11> */
[----:B------:R-:W-:-:S02]  /*f030*/  ISETP.NE.AND P6, PT, R43, RZ, PT ;  /* 0x000000ff2b00720c */ /* 0x000fc40003fc5270 */
[----:B------:R-:W-:Y:S01]  /*f040*/  FMNMX.FTZ R0, R34, R7, !PT ;  /* 0x0000000722007209 */ /* 0x000fe20007810000 */
[----:B------:R-:W5:Y:S01]  /*f050*/  LDL R96, [R1+0x368] ;  /* 0x0003680001607983 */ /* 0x000f620000100800 */
[----:B------:R-:W-:Y:S02]  /*f060*/  ISETP.GT.AND P5, PT, R3, 0x38, !P5 ;  /* 0x000000380300780c */ /* 0x000fe40006fa4270 */
[----:B------:R-:W-:Y:S01]  /*f070*/  FMNMX.FTZ R0, R35, R0, !PT ;  /* 0x0000000023007209 */ /* 0x000fe20007810000 */
[----:B------:R-:W5:Y:S01]  /*f080*/  LDL R97, [R1+0x36c] ;  /* 0x00036c0001617983 */ /* 0x000f620000100800 */
[----:B------:R-:W-:Y:S02]  /*f090*/  ISETP.LT.OR P4, PT, R66, 0x32, P4 ;  /* 0x000000324200780c */ /* 0x000fe40002781670 */
[----:B------:R-:W-:Y:S01]  /*f0a0*/  FMNMX.FTZ R0, R47, R0, !PT ;  /* 0x000000002f007209 */ /* 0x000fe20007810000 */
[----:B------:R-:W5:Y:S01]  /*f0b0*/  LDL R98, [R1+0x370] ;  /* 0x0003700001627983 */ /* 0x000f620000100800 */
[----:B------:R-:W-:-:S02]  /*f0c0*/  FSEL R51, R20, -INF , !P3 ;  /* 0xff80000014337808 */ /* 0x000fc40005800000 */
[----:B------:R-:W-:Y:S01]  /*f0d0*/  FMNMX.FTZ R0, R49, R0, !PT ;  /* 0x0000000031007209 */ /* 0x000fe20007810000 */
[----:B------:R-:W5:Y:S01]  /*f0e0*/  LDL R99, [R1+0x374] ;  /* 0x0003740001637983 */ /* 0x000f620000100800 */
[----:B------:R-:W-:Y:S02]  /*f0f0*/  ISETP.GT.AND P1, PT, R3, 0x39, !P6 ;  /* 0x000000390300780c */ /* 0x000fe40007724270 */
[----:B------:R-:W-:Y:S01]  /*f100*/  ISETP.LT.OR P5, PT, R66, 0x39, P5 ;  /* 0x000000394200780c */ /* 0x000fe20002fa1670 */
[----:B------:R-:W5:Y:S01]  /*f110*/  LDL R100, [R1+0x378] ;  /* 0x0003780001647983 */ /* 0x000f620000100800 */
[----:B------:R-:W-:Y:S02]  /*f120*/  FSEL R53, R38, -INF , !P4 ;  /* 0xff80000026357808 */ /* 0x000fe40006000000 */
[----:B------:R-:W-:Y:S01]  /*f130*/  FMNMX.FTZ R0, R51, R0, !PT ;  /* 0x0000000033007209 */ /* 0x000fe20007810000 */
[----:B------:R-:W3:Y:S01]  /*f140*/  LDL R38, [R1+0x220] ;  /* 0x0002200001267983 */ /* 0x000ee20000100800 */
[----:B------:R-:W-:-:S02]  /*f150*/  ISETP.LT.OR P1, PT, R66, 0x3a, P1 ;  /* 0x0000003a4200780c */ /* 0x000fc40000f21670 */
[----:B------:R-:W-:Y:S01]  /*f160*/  FSEL R36, R39, -INF , !P5 ;  /* 0xff80000027247808 */ /* 0x000fe20006800000 */
[----:B------:R-:W5:Y:S01]  /*f170*/  LDL R66, [R1+0x2f0] ;  /* 0x0002f00001427983 */ /* 0x000f620000100800 */
[----:B------:R-:W-:Y:S02]  /*f180*/  FMNMX.FTZ R3, R53, R0, !PT ;  /* 0x0000000035037209 */ /* 0x000fe40007810000 */
[----:B------:R-:W-:Y:S01]  /*f190*/  FSEL R37, R41, -INF , !P1 ;  /* 0xff80000029257808 */ /* 0x000fe20004800000 */
[----:B------:R-:W5:Y:S01]  /*f1a0*/  LDL R101, [R1+0x37c] ;  /* 0x00037c0001657983 */ /* 0x000f620000100800 */
[----:B------:R-:W-:Y:S02]  /*f1b0*/  FMNMX.FTZ R0, R36, R3, !PT ;  /* 0x0000000324007209 */ /* 0x000fe40007810000 */
[----:B0-----:R-:W-:Y:S01]  /*f1c0*/  FMNMX.FTZ R13, R14, R13, !PT ;  /* 0x0000000d0e0d7209 */ /* 0x001fe20007810000 */
[----:B------:R-:W5:Y:S01]  /*f1d0*/  LDL R102, [R1+0x380] ;  /* 0x0003800001667983 */ /* 0x000f620000100800 */
[----:B------:R-:W-:-:S03]  /*f1e0*/  FMNMX.FTZ R15, R37, R0, !PT ;  /* 0x00000000250f7209 */ /* 0x000fc60007810000 */
[----:B------:R-:W0:Y:S04]  /*f1f0*/  SHFL.BFLY PT, R12, R13, 0x1, 0x1f ;  /* 0x0c201f000d0c7f89 */ /* 0x000e2800000e0000 */
[----:B------:R-:W-:Y:S04]  /*f200*/  STL.64 [R1+0x200], R14 ;  /* 0x0002000e01007387 */ /* 0x000fe80000100a00 */
[----:B------:R-:W2:Y:S04]  /*f210*/  LDL R7, [R1+0x204] ;  /* 0x0002040001077983 */ /* 0x000ea80000100800 */
[----:B------:R-:W5:Y:S04]  /*f220*/  LDL R103, [R1+0x384] ;  /* 0x0003840001677983 */ /* 0x000f680000100800 */
[----:B------:R-:W5:Y:S04]  /*f230*/  LDL R104, [R1+0x388] ;  /* 0x0003880001687983 */ /* 0x000f680000100800 */
[----:B------:R-:W5:Y:S01]  /*f240*/  LDL R105, [R1+0x38c] ;  /* 0x00038c0001697983 */ /* 0x000f620000100800 */
[----:B0-----:R-:W-:-:S03]  /*f250*/  FMNMX.FTZ R0, R13, R12, !PT ;  /* 0x0000000c0d007209 */ /* 0x001fc60007810000 */
[----:B------:R-:W5:Y:S04]  /*f260*/  LDL R106, [R1+0x390] ;  /* 0x00039000016a7983 */ /* 0x000f680000100800 */
[----:B------:R-:W-:Y:S04]  /*f270*/  STL [R1+0x200], R0 ;  /* 0x0002000001007387 */ /* 0x000fe80000100800 */
[----:B------:R-:W3:Y:S04]  /*f280*/  LDL R20, [R1+0x200] ;  /* 0x0002000001147983 */ /* 0x000ee80000100800 */
[----:B------:R-:W4:Y:S04]  /*f290*/  LDL.64 R12, [R1+0x138] ;  /* 0x00013800010c7983 */ /* 0x000f280000100a00 */
        /* <DEDUP_REMOVED lines=38> */
[----:B--2---:R-:W0:Y:S02]  /*f500*/  SHFL.BFLY PT, R14, R7, 0x2, 0x1f ;  /* 0x0c401f00070e7f89 */ /* 0x004e2400000e0000 */
[----:B0-----:R-:W-:-:S05]  /*f510*/  FMNMX.FTZ R14, R14, R7, !PT ;  /* 0x000000070e0e7209 */ /* 0x001fca0007810000 */
[----:B------:R-:W0:Y:S01]  /*f520*/  SHFL.BFLY PT, R7, R14, 0x1, 0x1f ;  /* 0x0c201f000e077f89 */ /* 0x000e2200000e0000 */
[----:B---3--:R-:W-:Y:S01]  /*f530*/  FMUL.FTZ R3, R38, R20 ;  /* 0x0000001426037220 */ /* 0x008fe20000410000 */
[----:B------:R-:W-:-:S04]  /*f540*/  FSETP.NEU.FTZ.AND P1, PT, R20, -INF , PT ;  /* 0xff8000001400780b */ /* 0x000fc80003f3d000 */
[----:B------:R-:W-:-:S05]  /*f550*/  FSEL R3, R3, RZ, P1 ;  /* 0x000000ff03037208 */ /* 0x000fca0000800000 */
[----:B------:R-:W-:Y:S01]  /*f560*/  FFMA.FTZ R0, R64, R38, -R3 ;  /* 0x0000002640007223 */ /* 0x000fe20000010803 */
[----:B0-----:R-:W-:-:S03]  /*f570*/  FMNMX.FTZ R26, R14, R7, !PT ;  /* 0x000000070e1a7209 */ /* 0x001fc60007810000 */
[----:B------:R0:W-:Y:S01]  /*f580*/  MUFU.EX2 R39, R0 ;  /* 0x0000000000277308 */ /* 0x0001e20000000800 */
[-CC-:B------:R-:W-:Y:S01]  /*f590*/  FFMA.FTZ R168, R168, R38.reuse, -R3.reuse ;  /* 0x00000026a8a87223 */ /* 0x180fe20000010803 */
[-CC-:B------:R-:W-:Y:S01]  /*f5a0*/  FFMA.FTZ R27, R62, R38.reuse, -R3.reuse ;  /* 0x000000263e1b7223 */ /* 0x180fe20000010803 */
[----:B------:R-:W-:Y:S01]  /*f5b0*/  FSETP.NEU.FTZ.AND P1, PT, R26, -INF , PT ;  /* 0xff8000001a00780b */ /* 0x000fe20003f3d000 */
[-CC-:B------:R-:W-:Y:S01]  /*f5c0*/  FFMA.FTZ R32, R32, R38.reuse, -R3.reuse ;  /* 0x0000002620207223 */ /* 0x180fe20000010803 */
[-CC-:B------:R-:W-:Y:S01]  /*f5d0*/  FFMA.FTZ R170, R170, R38.reuse, -R3.reuse ;  /* 0x00000026aaaa7223 */ /* 0x180fe20000010803 */
[-CC-:B------:R-:W-:Y:S01]  /*f5e0*/  FFMA.FTZ R172, R60, R38.reuse, -R3.reuse ;  /* 0x000000263cac7223 */ /* 0x180fe20000010803 */
[-CC-:B------:R-:W-:Y:S01]  /*f5f0*/  FFMA.FTZ R176, R44, R38.reuse, -R3.reuse ;  /* 0x000000262cb07223 */ /* 0x180fe20000010803 */
[-CC-:B------:R-:W-:Y:S01]  /*f600*/  FFMA.FTZ R41, R56, R38.reuse, -R3.reuse ;  /* 0x0000002638297223 */ /* 0x180fe20000010803 */
[-C--:B0-----:R-:W-:Y:S01]  /*f610*/  FMUL.FTZ R0, R26, R38.reuse ;  /* 0x000000261a007220 */ /* 0x081fe20000410000 */
[----:B------:R-:W-:Y:S01]  /*f620*/  MUFU.EX2 R168, R168 ;  /* 0x000000a800a87308 */ /* 0x000fe20000000800 */
[-CC-:B------:R-:W-:Y:S01]  /*f630*/  FFMA.FTZ R174, R54, R38.reuse, -R3.reuse ;  /* 0x0000002636ae7223 */ /* 0x180fe20000010803 */
[-CC-:B------:R-:W-:Y:S01]  /*f640*/  FFMA.FTZ R43, R52, R38.reuse, -R3.reuse ;  /* 0x00000026342b7223 */ /* 0x180fe20000010803 */
[-CC-:B------:R-:W-:Y:S01]  /*f650*/  FFMA.FTZ R24, R24, R38.reuse, -R3.reuse ;  /* 0x0000002618187223 */ /* 0x180fe20000010803 */
[----:B------:R-:W-:Y:S01]  /*f660*/  FSEL R0, R0, RZ, P1 ;  /* 0x000000ff00007208 */ /* 0x000fe20000800000 */
[-CC-:B------:R-:W-:Y:S01]  /*f670*/  FFMA.FTZ R48, R48, R38.reuse, -R3.reuse ;  /* 0x0000002630307223 */ /* 0x180fe20000010803 */
[-CC-:B------:R-:W-:Y:S01]  /*f680*/  FFMA.FTZ R42, R42, R38.reuse, -R3.reuse ;  /* 0x000000262a2a7223 */ /* 0x180fe20000010803 */
[-CC-:B------:R-:W-:Y:S01]  /*f690*/  FFMA.FTZ R46, R46, R38.reuse, -R3.reuse ;  /* 0x000000262e2e7223 */ /* 0x180fe20000010803 */
[----:B------:R-:W-:Y:S01]  /*f6a0*/  MUFU.EX2 R27, R27 ;  /* 0x0000001b001b7308 */ /* 0x000fe20000000800 */
[-CC-:B------:R-:W-:Y:S01]  /*f6b0*/  FFMA.FTZ R45, R45, R38.reuse, -R0.reuse ;  /* 0x000000262d2d7223 */ /* 0x180fe20000010800 */
[-CC-:B------:R-:W-:Y:S01]  /*f6c0*/  FFMA.FTZ R21, R21, R38.reuse, -R0.reuse ;  /* 0x0000002615157223 */ /* 0x180fe20000010800 */
[-CC-:B------:R-:W-:Y:S01]  /*f6d0*/  FFMA.FTZ R25, R25, R38.reuse, -R0.reuse ;  /* 0x0000002619197223 */ /* 0x180fe20000010800 */
[-C--:B------:R-:W-:Y:S01]  /*f6e0*/  FFMA.FTZ R40, R40, R38.reuse, -R3 ;  /* 0x0000002628287223 */ /* 0x080fe20000010803 */
[----:B------:R0:W-:Y:S03]  /*f6f0*/  STL [R1+0x204], R26 ;  /* 0x0002041a01007387 */ /* 0x0001e60000100800 */
[----:B------:R-:W-:Y:S01]  /*f700*/  MUFU.EX2 R55, R32 ;  /* 0x0000002000377308 */ /* 0x000fe20000000800 */
[-CC-:B------:R-:W-:Y:S01]  /*f710*/  FFMA.FTZ R33, R33, R38.reuse, -R0.reuse ;  /* 0x0000002621217223 */ /* 0x180fe20000010800 */
[-CC-:B------:R-:W-:Y:S01]  /*f720*/  FFMA.FTZ R28, R28, R38.reuse, -R0.reuse ;  /* 0x000000261c1c7223 */ /* 0x180fe20000010800 */
[----:B------:R-:W2:Y:S04]  /*f730*/  LDL R52, [R1+0x2b8] ;  /* 0x0002b80001347983 */ /* 0x000ea80000100800 */
[----:B------:R-:W3:Y:S01]  /*f740*/  LDL R54, [R1+0x2c0] ;  /* 0x0002c00001367983 */ /* 0x000ee20000100800 */
[----:B------:R-:W-:Y:S01]  /*f750*/  MUFU.EX2 R45, R45 ;  /* 0x0000002d002d7308 */ /* 0x000fe20000000800 */
[----:B------:R-:W-:-:S02]  /*f760*/  FFMA.FTZ R29, R29, R38, -R0 ;  /* 0x000000261d1d7223 */ /* 0x000fc40000010800 */
[----:B------:R-:W5:Y:S04]  /*f770*/  LDL R56, [R1+0x2c8] ;  /* 0x0002c80001387983 */ /* 0x000f680000100800 */
[----:B------:R-:W5:Y:S01]  /*f780*/  LDL R60, [R1+0x2d8] ;  /* 0x0002d800013c7983 */ /* 0x000f620000100800 */
[----:B------:R-:W1:Y:S03]  /*f790*/  MUFU.EX2 R32, R21 ;  /* 0x0000001500207308 */ /* 0x000e660000000800 */
[----:B------:R-:W5:Y:S04]  /*f7a0*/  LDL R62, [R1+0x2e0] ;  /* 0x0002e000013e7983 */ /* 0x000f680000100800 */
[----:B------:R-:W5:Y:S01]  /*f7b0*/  LDL R64, [R1+0x2e8] ;  /* 0x0002e80001407983 */ /* 0x000f620000100800 */
[----:B------:R-:W4:Y:S01]  /*f7c0*/  MUFU.EX2 R170, R170 ;  /* 0x000000aa00aa7308 */ /* 0x000f220000000800 */
[-C--:B------:R-:W-:Y:S01]  /*f7d0*/  FFMA.FTZ R3, R50, R38.reuse, -R3 ;  /* 0x0000002632037223 */ /* 0x080fe20000010803 */
[----:B------:R-:W-:-:S06]  /*f7e0*/  FFMA.FTZ R30, R30, R38, -R0 ;  /* 0x000000261e1e7223 */ /* 0x000fcc0000010800 */
[----:B------:R-:W-:Y:S01]  /*f7f0*/  MUFU.EX2 R172, R172 ;  /* 0x000000ac00ac7308 */ /* 0x000fe20000000800 */
[----:B------:R-:W-:-:S07]  /*f800*/  FFMA.FTZ R31, R31, R38, -R0 ;  /* 0x000000261f1f7223 */ /* 0x000fce0000010800 */
[----:B------:R-:W-:Y:S01]  /*f810*/  MUFU.EX2 R41, R41 ;  /* 0x0000002900297308 */ /* 0x000fe20000000800 */
[----:B------:R-:W-:-:S07]  /*f820*/  FFMA.FTZ R34, R34, R38, -R0 ;  /* 0x0000002622227223 */ /* 0x000fce0000010800 */
[----:B------:R-:W-:Y:S01]  /*f830*/  MUFU.EX2 R174, R174 ;  /* 0x000000ae00ae7308 */ /* 0x000fe20000000800 */
[----:B------:R-:W-:-:S07]  /*f840*/  FFMA.FTZ R35, R35, R38, -R0 ;  /* 0x0000002623237223 */ /* 0x000fce0000010800 */
[----:B------:R-:W-:Y:S01]  /*f850*/  MUFU.EX2 R43, R43 ;  /* 0x0000002b002b7308 */ /* 0x000fe20000000800 */
[----:B------:R-:W-:-:S07]  /*f860*/  FFMA.FTZ R47, R47, R38, -R0 ;  /* 0x000000262f2f7223 */ /* 0x000fce0000010800 */
[----:B------:R-:W-:Y:S01]  /*f870*/  MUFU.EX2 R176, R176 ;  /* 0x000000b000b07308 */ /* 0x000fe20000000800 */
[-CC-:B------:R-:W-:Y:S01]  /*f880*/  FFMA.FTZ R49, R49, R38.reuse, -R0.reuse ;  /* 0x0000002631317223 */ /* 0x180fe20000010800 */
[----:B------:R-:W-:-:S06]  /*f890*/  FFMA.FTZ R181, R51, R38, -R0 ;  /* 0x0000002633b57223 */ /* 0x000fcc0000010800 */
[----:B------:R-:W-:Y:S01]  /*f8a0*/  MUFU.EX2 R178, R24 ;  /* 0x0000001800b27308 */ /* 0x000fe20000000800 */
[----:B------:R-:W-:Y:S01]  /*f8b0*/  FFMA.FTZ R183, R36, R38, -R0 ;  /* 0x0000002624b77223 */ /* 0x000fe20000010800 */
[----:B0-----:R-:W5:Y:S06]  /*f8c0*/  LDL R26, [R1+0x250] ;  /* 0x00025000011a7983 */ /* 0x001f6c0000100800 */
[----:B------:R-:W0:Y:S08]  /*f8d0*/  MUFU.EX2 R171, R25 ;  /* 0x0000001900ab7308 */ /* 0x000e300000000800 */
[----:B------:R4:W0:Y:S01]  /*f8e0*/  MUFU.EX2 R44, R33 ;  /* 0x00000021002c7308 */ /* 0x0008220000000800 */
[----:B-1----:R-:W-:-:S07]  /*f8f0*/  FADD.FTZ R14, R45, R32 ;  /* 0x000000202d0e7221 */ /* 0x002fce0000010000 */
[----:B------:R-:W1:Y:S08]  /*f900*/  MUFU.EX2 R28, R28 ;  /* 0x0000001c001c7308 */ /* 0x000e700000000800 */
[----:B------:R-:W1:Y:S08]  /*f910*/  MUFU.EX2 R29, R29 ;  /* 0x0000001d001d7308 */ /* 0x000e700000000800 */
[----:B------:R-:W-:Y:S08]  /*f920*/  MUFU.EX2 R57, R48 ;  /* 0x0000003000397308 */ /* 0x000ff00000000800 */
[----:B------:R-:W-:Y:S08]  /*f930*/  MUFU.EX2 R59, R46 ;  /* 0x0000002e003b7308 */ /* 0x000ff00000000800 */
[----:B------:R-:W-:Y:S08]  /*f940*/  MUFU.EX2 R42, R42 ;  /* 0x0000002a002a7308 */ /* 0x000ff00000000800 */
[----:B------:R-:W-:Y:S01]  /*f950*/  MUFU.EX2 R40, R40 ;  /* 0x0000002800287308 */ /* 0x000fe20000000800 */
[----:B------:R-:W-:Y:S01]  /*f960*/  F2FP.F16.F32.PACK_AB R169, R32, R45 ;  /* 0x0000002d20a9723e */ /* 0x000fe200000000ff */
[----:B----4-:R-:W4:Y:S04]  /*f970*/  LDL R33, [R1+0x26c] ;  /* 0x00026c0001217983 */ /* 0x010f280000100800 */
[----:B------:R-:W4:Y:S02]  /*f980*/  LDL R36, [R1+0x278] ;  /* 0x0002780001247983 */ /* 0x000f240000100800 */
[----:B------:R0:W-:Y:S02]  /*f990*/  MUFU.EX2 R61, R3 ;  /* 0x00000003003d7308 */ /* 0x0001e40000000800 */
[----:B------:R-:W4:Y:S04]  /*f9a0*/  LDL R50, [R1+0x2b0] ;  /* 0x0002b00001327983 */ /* 0x000f280000100800 */
[----:B------:R-:W4:Y:S01]  /*f9b0*/  LDL R51, [R1+0x2b4] ;  /* 0x0002b40001337983 */ /* 0x000f220000100800 */
[----:B0-----:R-:W-:Y:S01]  /*f9c0*/  FADD.FTZ R3, R168, R27 ;  /* 0x0000001ba8037221 */ /* 0x001fe20000010000 */
[----:B------:R-:W0:Y:S08]  /*f9d0*/  MUFU.EX2 R30, R30 ;  /* 0x0000001e001e7308 */ /* 0x000e300000000800 */
[----:B------:R-:W0:Y:S01]  /*f9e0*/  MUFU.EX2 R31, R31 ;  /* 0x0000001f001f7308 */ /* 0x000e220000000800 */
[----:B------:R-:W-:Y:S01]  /*f9f0*/  FADD.FTZ R20, R170, R3 ;  /* 0x00000003aa147221 */ /* 0x000fe20000010000 */
[----:B------:R-:W-:-:S06]  /*fa00*/  FADD.FTZ R3, R171, R14 ;  /* 0x0000000eab037221 */ /* 0x000fcc0000010000 */
[----:B------:R-:W0:Y:S01]  /*fa10*/  MUFU.EX2 R34, R34 ;  /* 0x0000002200227308 */ /* 0x000e220000000800 */
[----:B------:R-:W-:Y:S01]  /*fa20*/  FADD.FTZ R7, R39, R20 ;  /* 0x0000001427077221 */ /* 0x000fe20000010000 */
[----:B------:R-:W-:-:S06]  /*fa30*/  FADD.FTZ R3, R44, R3 ;  /* 0x000000032c037221 */ /* 0x000fcc0000010000 */
[----:B------:R-:W0:Y:S01]  /*fa40*/  MUFU.EX2 R35, R35 ;  /* 0x0000002300237308 */ /* 0x000e220000000800 */
[----:B------:R-:W-:Y:S01]  /*fa50*/  FADD.FTZ R14, R172, R7 ;  /* 0x00000007ac0e7221 */ /* 0x000fe20000010000 */
[----:B-1----:R-:W-:-:S06]  /*fa60*/  FADD.FTZ R20, R28, R3 ;  /* 0x000000031c147221 */ /* 0x002fcc0000010000 */
[----:B------:R-:W1:Y:S01]  /*fa70*/  MUFU.EX2 R47, R47 ;  /* 0x0000002f002f7308 */ /* 0x000e620000000800 */
[----:B------:R-:W-:Y:S01]  /*fa80*/  FADD.FTZ R3, R41, R14 ;  /* 0x0000000e29037221 */ /* 0x000fe20000010000 */
[----:B------:R-:W-:-:S06]  /*fa90*/  FADD.FTZ R15, R29, R20 ;  /* 0x000000141d0f7221 */ /* 0x000fcc0000010000 */
[----:B------:R-:W-:Y:S01]  /*faa0*/  MUFU.EX2 R181, R181 ;  /* 0x000000b500b57308 */ /* 0x000fe20000000800 */
[----:B------:R-:W-:Y:S01]  /*fab0*/  FADD.FTZ R14, R174, R3 ;  /* 0x00000003ae0e7221 */ /* 0x000fe20000010000 */
[----:B0-----:R-:W-:Y:S01]  /*fac0*/  FADD.FTZ R20, R30, R15 ;  /* 0x0000000f1e147221 */ /* 0x001fe20000010000 */
[----:B------:R-:W-:-:S05]  /*fad0*/  FFMA.FTZ R7, R53, R38, -R0 ;  /* 0x0000002635077223 */ /* 0x000fca0000010800 */
[----:B------:R-:W-:Y:S01]  /*fae0*/  MUFU.EX2 R183, R183 ;  /* 0x000000b700b77308 */ /* 0x000fe20000000800 */
[----:B------:R-:W-:Y:S01]  /*faf0*/  FADD.FTZ R3, R43, R14 ;  /* 0x0000000e2b037221 */ /* 0x000fe20000010000 */
[----:B------:R-:W-:Y:S01]  /*fb00*/  FADD.FTZ R15, R31, R20 ;  /* 0x000000141f0f7221 */ /* 0x000fe20000010000 */
[----:B------:R-:W-:Y:S01]  /*fb10*/  F2FP.F16.F32.PACK_AB R173, R29, R28 ;  /* 0x0000001c1dad723e */ /* 0x000fe200000000ff */
[----:B------:R-:W4:Y:S04]  /*fb20*/  LDL R32, [R1+0x268] ;  /* 0x0002680001207983 */ /* 0x000f280000100800 */
[----:B------:R-:W0:Y:S01]  /*fb30*/  MUFU.EX2 R46, R49 ;  /* 0x00000031002e7308 */ /* 0x000e220000000800 */
[----:B------:R-:W-:Y:S01]  /*fb40*/  FADD.FTZ R14, R176, R3 ;  /* 0x00000003b00e7221 */ /* 0x000fe20000010000 */
[----:B------:R-:W-:Y:S01]  /*fb50*/  FADD.FTZ R20, R34, R15 ;  /* 0x0000000f22147221 */ /* 0x000fe20000010000 */
[----:B------:R-:W-:Y:S01]  /*fb60*/  FFMA.FTZ R3, R37, R38, -R0 ;  /* 0x0000002625037223 */ /* 0x000fe20000010800 */
[----:B------:R-:W-:Y:S01]  /*fb70*/  F2FP.F16.F32.PACK_AB R168, R27, R168 ;  /* 0x000000a81ba8723e */ /* 0x000fe200000000ff */
[----:B------:R-:W-:Y:S01]  /*fb80*/  FADD.FTZ R15, R55, R14 ;  /* 0x0000000e370f7221 */ /* 0x000fe20000010000 */
[----:B------:R-:W-:Y:S01]  /*fb90*/  FADD.FTZ R20, R35, R20 ;  /* 0x0000001423147221 */ /* 0x000fe20000010000 */
[----:B------:R-:W-:Y:S01]  /*fba0*/  F2FP.F16.F32.PACK_AB R170, R39, R170 ;  /* 0x000000aa27aa723e */ /* 0x000fe200000000ff */
[----:B------:R-:W0:Y:S01]  /*fbb0*/  MUFU.EX2 R7, R7 ;  /* 0x0000000700077308 */ /* 0x000e220000000800 */
[----:B------:R-:W-:Y:S01]  /*fbc0*/  FADD.FTZ R0, R178, R15 ;  /* 0x0000000fb2007221 */ /* 0x000fe20000010000 */
[----:B-1----:R-:W-:Y:S01]  /*fbd0*/  FADD.FTZ R15, R47, R20 ;  /* 0x000000142f0f7221 */ /* 0x002fe20000010000 */
[----:B------:R-:W-:Y:S01]  /*fbe0*/  F2FP.F16.F32.PACK_AB R172, R41, R172 ;  /* 0x000000ac29ac723e */ /* 0x000fe200000000ff */
[----:B------:R-:W4:Y:S01]  /*fbf0*/  LDL R27, [R1+0x254] ;  /* 0x00025400011b7983 */ /* 0x000f220000100800 */
[----:B------:R-:W-:-:S03]  /*fc00*/  FADD.FTZ R21, R57, R0 ;  /* 0x0000000039157221 */ /* 0x000fc60000010000 */
[----:B------:R-:W1:Y:S01]  /*fc10*/  MUFU.EX2 R3, R3 ;  /* 0x0000000300037308 */ /* 0x000e620000000800 */
[----:B0-----:R-:W-:Y:S01]  /*fc20*/  FADD.FTZ R0, R46, R15 ;  /* 0x0000000f2e007221 */ /* 0x001fe20000010000 */
[----:B------:R-:W-:Y:S01]  /*fc30*/  FADD.FTZ R14, R42, R21 ;  /* 0x000000152a0e7221 */ /* 0x000fe20000010000 */
[----:B------:R-:W-:Y:S01]  /*fc40*/  F2FP.F16.F32.PACK_AB R174, R43, R174 ;  /* 0x000000ae2bae723e */ /* 0x000fe200000000ff */
[----:B------:R-:W4:Y:S01]  /*fc50*/  LDL R28, [R1+0x258] ;  /* 0x00025800011c7983 */ /* 0x000f220000100800 */
[----:B------:R-:W-:Y:S01]  /*fc60*/  FADD.FTZ R0, R181, R0 ;  /* 0x00000000b5007221 */ /* 0x000fe20000010000 */
        /* <DEDUP_REMOVED lines=11> */
[----:B-1----:R-:W-:Y:S01]  /*fd20*/  FADD.FTZ R25, R3, R0 ;  /* 0x0000000003197221 */ /* 0x002fe20000010000 */
[----:B------:R-:W-:-:S02]  /*fd30*/  F2FP.F16.F32.PACK_AB R182, R61, R40 ;  /* 0x000000283db6723e */ /* 0x000fc400000000ff */
[----:B------:R-:W-:Y:S01]  /*fd40*/  F2FP.F16.F32.PACK_AB R171, R44, R171 ;  /* 0x000000ab2cab723e */ /* 0x000fe200000000ff */
[----:B------:R-:W4:Y:S04]  /*fd50*/  LDL R39, [R1+0x284] ;  /* 0x0002840001277983 */ /* 0x000f280000100800 */
[----:B------:R0:W-:Y:S04]  /*fd60*/  STL.64 [R1+0x210], R24 ;  /* 0x0002101801007387 */ /* 0x0001e80000100a00 */
[----:B------:R-:W4:Y:S04]  /*fd70*/  LD.E.64 R20, desc[UR40][R12.64+0x8] ;  /* 0x000008280c147980 */ /* 0x000f28000c101b00 */
[----:B------:R-:W4:Y:S01]  /*fd80*/  LD.E.64 R14, desc[UR40][R12.64] ;  /* 0x000000280c0e7980 */ /* 0x000f22000c101b00 */
[----:B------:R-:W-:-:S02]  /*fd90*/  F2FP.F16.F32.PACK_AB R175, R31, R30 ;  /* 0x0000001e1faf723e */ /* 0x000fc400000000ff */
[----:B------:R-:W-:Y:S01]  /*fda0*/  F2FP.F16.F32.PACK_AB R177, R35, R34 ;  /* 0x0000002223b1723e */ /* 0x000fe200000000ff */
[----:B0-----:R-:W4:Y:S01]  /*fdb0*/  LDL R24, [R1+0x248] ;  /* 0x0002480001187983 */ /* 0x001f220000100800 */
[----:B------:R-:W-:-:S03]  /*fdc0*/  F2FP.F16.F32.PACK_AB R179, R46, R47 ;  /* 0x0000002f2eb3723e */ /* 0x000fc600000000ff */
[----:B------:R-:W4:Y:S04]  /*fdd0*/  LDL R25, [R1+0x24c] ;  /* 0x00024c0001197983 */ /* 0x000f280000100800 */
[----:B------:R-:W4:Y:S04]  /*fde0*/  LDL.64 R12, [R1+0xa8] ;  /* 0x0000a800010c7983 */ /* 0x000f280000100a00 */
        /* <DEDUP_REMOVED lines=19> */
[----:B------:R-:W-:-:S02]  /*ff20*/  F2FP.F16.F32.PACK_AB R181, R7, R181 ;  /* 0x000000b507b5723e */ /* 0x000fc400000000ff */
[----:B------:R-:W-:Y:S01]  /*ff30*/  F2FP.F16.F32.PACK_AB R183, R3, R183 ;  /* 0x000000b703b7723e */ /* 0x000fe200000000ff */
[----:B------:R-:W4:Y:S04]  /*ff40*/  LDL R7, [R1+0x434] ;  /* 0x0004340001077983 */ /* 0x000f280000100800 */
[----:B------:R-:W4:Y:S04]  /*ff50*/  LDL R3, [R1+0x430] ;  /* 0x0004300001037983 */ /* 0x000f280000100800 */
[----:B--2---:R-:W-:Y:S04]  /*ff60*/  STL [R1+0x2b8], R52 ;  /* 0x0002b83401007387 */ /* 0x004fe80000100800 */
[----:B---3--:R-:W-:Y:S04]  /*ff70*/  STL [R1+0x2c0], R54 ;  /* 0x0002c03601007387 */ /* 0x008fe80000100800 */
        /* <DEDUP_REMOVED lines=11> */
[----:B----4-:R-:W-:-:S03]  /*10030*/  MOV R0, R20 ;  /* 0x0000001400007202 */ /* 0x010fc60000000f00 */
[----:B------:R-:W2:Y:S02]  /*10040*/  LDL R20, [R1+0x240] ;  /* 0x0002400001147983 */ /* 0x000ea40000100800 */
[--C-:B------:R-:W-:Y:S02]  /*10050*/  IMAD R15, R15, 0x2, R0.reuse ;  /* 0x000000020f0f7824 */ /* 0x100fe400078e0200 */
[----:B------:R-:W3:Y:S04]  /*10060*/  LDL R21, [R1+0x244] ;  /* 0x0002440001157983 */ /* 0x000ee80000100800 */
[----:B------:R0:W-:Y:S02]  /*10070*/  STSM.16.M88.4 [R0], R168 ;  /* 0x000000a800007844 */ /* 0x0001e40000000200 */
[----:B0-----:R-:W-:-:S02]  /*10080*/  IMAD R0, R14, 0x2, R0 ;  /* 0x000000020e007824 */ /* 0x001fc400078e0200 */
[----:B------:R-:W-:-:S03]  /*10090*/  IMAD R14, R14, 0x2, R15 ;  /* 0x000000020e0e7824 */ /* 0x000fc600078e020f */
[----:B------:R0:W-:Y:S04]  /*100a0*/  STSM.16.M88.4 [R0], R172 ;  /* 0x000000ac00007844 */ /* 0x0001e80000000200 */
[----:B------:R1:W-:Y:S04]  /*100b0*/  STSM.16.M88.4 [R15], R176 ;  /* 0x000000b00f007844 */ /* 0x0003e80000000200 */
[----:B------:R4:W-:Y:S04]  /*100c0*/  STSM.16.M88.4 [R14], R180 ;  /* 0x000000b40e007844 */ /* 0x0009e80000000200 */
[----:B0-----:R-:W5:Y:S04]  /*100d0*/  LDL R0, [R1+0x42c] ;  /* 0x00042c0001007983 */ /* 0x001f680000100800 */
[----:B-1----:R-:W5:Y:S04]  /*100e0*/  LDL R15, [R1+0x43c] ;  /* 0x00043c00010f7983 */ /* 0x002f680000100800 */
[----:B----4-:R-:W4:Y:S01]  /*100f0*/  LDL R14, [R1+0x438] ;  /* 0x00043800010e7983 */ /* 0x010f220000100800 */
[----:B------:R-:W-:Y:S01]  /*10100*/  IMAD R12, R145, 0x1000, R12 ;  /* 0x00001000910c7824 */ /* 0x000fe200078e020c */
[----:B------:R-:W-:-:S04]  /*10110*/  R2UR UR7, R13 ;  /* 0x000000000d0772ca */ /* 0x000fc800000e0000 */
[----:B------:R-:W-:Y:S01]  /*10120*/  R2UR UR6, R12 ;  /* 0x000000000c0672ca */ /* 0x000fe200000e0000 */
        /* <DEDUP_REMOVED lines=107> */
[----:B------:R0:W-:Y:S02]  /*107e0*/  STL [R1+0x428], R144 ;  /* 0x0004289001007387 */ /* 0x0001e40000100800 */
[----:B0-----:R-:W-:-:S06]  /*107f0*/  WARPGROUP.ARRIVE ;  /* 0x00000000000079c5 */ /* 0x001fcc0000000000 */
[----:B------:R-:W-:Y:S01]  /*10800*/  HGMMA.64x256x16.F32 R24, R168, gdesc[UR4].tnspB, RZ, !UPT, gsb0 ;  /* 0x43e00004a8187df0 */ /* 0x000fe2000c0008ff */
[----:B--2---:R0:W-:Y:S04]  /*10810*/  STL [R1+0x240], R20 ;  /* 0x0002401401007387 */ /* 0x0041e80000100800 */
[----:B---3--:R1:W-:Y:S01]  /*10820*/  STL [R1+0x244], R21 ;  /* 0x0002441501007387 */ /* 0x0083e20000100800 */
[----:B0-----:R-:W-:Y:S02]  /*10830*/  VIADD R20, R12, 0x80 ;  /* 0x000000800c147836 */ /* 0x001fe40000000000 */
[----:B-1----:R-:W-:-:S03]  /*10840*/  IMAD.MOV.U32 R21, RZ, RZ, R13 ;  /* 0x000000ffff157224 */ /* 0x002fc600078e000d */
[----:B------:R-:W-:Y:S02]  /*10850*/  R2UR UR10, R20 ;  /* 0x00000000140a72ca */ /* 0x000fe400000e0000 */
[----:B------:R-:W-:Y:S01]  /*10860*/  R2UR UR11, R21 ;  /* 0x00000000150b72ca */ /* 0x000fe200000e0000 */
[----:B-----5:R-:W-:Y:S04]  /*10870*/  STL [R1+0x42c], R0 ;  /* 0x00042c0001007387 */ /* 0x020fe80000100800 */
[----:B------:R-:W-:Y:S04]  /*10880*/  STL [R1+0x430], R3 ;  /* 0x0004300301007387 */ /* 0x000fe80000100800 */
[----:B------:R-:W-:Y:S04]  /*10890*/  STL [R1+0x434], R7 ;  /* 0x0004340701007387 */ /* 0x000fe80000100800 */
[----:B----4-:R0:W-:Y:S04]  /*108a0*/  STL [R1+0x438], R14 ;  /* 0x0004380e01007387 */ /* 0x0101e80000100800 */
[----:B------:R1:W-:Y:S01]  /*108b0*/  STL [R1+0x43c], R15 ;  /* 0x00043c0f01007387 */ /* 0x0003e20000100800 */
[----:B0-----:R-:W-:-:S02]  /*108c0*/  VIADD R14, R12, 0x100 ;  /* 0x000001000c0e7836 */ /* 0x001fc40000000000 */
[----:B-1----:R-:W-:-:S03]  /*108d0*/  IMAD.MOV.U32 R15, RZ, RZ, R13 ;  /* 0x000000ffff0f7224 */ /* 0x002fc600078e000d */
        /* <DEDUP_REMOVED lines=37> */
[----:B------:R-:W-:Y:S02]  /*10b30*/  VIADD R12, R12, 0x180 ;  /* 0x000001800c0c7836 */ /* 0x000fe40000000000 */
        /* <DEDUP_REMOVED lines=114> */
[----:B0-----:R-:W5:Y:S04]  /*11260*/  LDL R24, [R1+0x264] ;  /* 0x0002640001187983 */ /* 0x001f680000100800 */
[----:B------:R-:W5:Y:S04]  /*11270*/  LDL R25, [R1+0x268] ;  /* 0x0002680001197983 */ /* 0x000f680000100800 */
[----:B------:R-:W5:Y:S04]  /*11280*/  LDL R26, [R1+0x26c] ;  /* 0x00026c00011a7983 */ /* 0x000f680000100800 */
[----:B------:R-:W5:Y:S04]  /*11290*/  LDL R27, [R1+0x270] ;  /* 0x00027000011b7983 */ /* 0x000f680000100800 */
[----:B-1----:R-:W5:Y:S04]  /*112a0*/  LDL R28, [R1+0x274] ;  /* 0x00027400011c7983 */ /* 0x002f680000100800 */
        /* <DEDUP_REMOVED lines=119> */
[----:B0-----:R-:W0:Y:S04]  /*11a20*/  FENCE.VIEW.ASYNC.S ;  /* 0x00000000000073c6 */ /* 0x001e280000000000 */
[----:B------:R-:W-:Y:S04]  /*11a30*/  STL [R1+0x240], R0 ;  /* 0x0002400001007387 */ /* 0x000fe80000100800 */
[----:B------:R-:W-:Y:S04]  /*11a40*/  STL [R1+0x244], R3 ;  /* 0x0002440301007387 */ /* 0x000fe80000100800 */
[----:B------:R-:W-:Y:S04]  /*11a50*/  STL [R1+0x248], R7 ;  /* 0x0002480701007387 */ /* 0x000fe80000100800 */
[----:B------:R-:W-:Y:S04]  /*11a60*/  STL [R1+0x24c], R12 ;  /* 0x00024c0c01007387 */ /* 0x000fe80000100800 */
        /* <DEDUP_REMOVED lines=16> */
[----:B------:R2:W-:Y:S04]  /*11b70*/  STL [R1+0x290], R35 ;  /* 0x0002902301007387 */ /* 0x0005e80000100800 */
[----:B---3--:R2:W-:Y:S04]  /*11b80*/  STL [R1+0x294], R36 ;  /* 0x0002942401007387 */ /* 0x0085e80000100800 */
[----:B------:R2:W-:Y:S04]  /*11b90*/  STL [R1+0x298], R37 ;  /* 0x0002982501007387 */ /* 0x0005e80000100800 */
[----:B------:R2:W-:Y:S04]  /*11ba0*/  STL [R1+0x29c], R38 ;  /* 0x00029c2601007387 */ /* 0x0005e80000100800 */
[----:B------:R2:W-:Y:S04]  /*11bb0*/  STL [R1+0x2a0], R39 ;  /* 0x0002a02701007387 */ /* 0x0005e80000100800 */
[----:B----4-:R2:W-:Y:S04]  /*11bc0*/  STL [R1+0x2a4], R40 ;  /* 0x0002a42801007387 */ /* 0x0105e80000100800 */
[----:B------:R2:W-:Y:S04]  /*11bd0*/  STL [R1+0x2a8], R41 ;  /* 0x0002a82901007387 */ /* 0x0005e80000100800 */
        /* <DEDUP_REMOVED lines=101> */
[----:B0-----:R-:W-:-:S03]  /*12230*/  NOP ;  /* 0x0000000000007918 */ /* 0x001fc60000000000 */
[----:B-1----:R-:W3:Y:S04]  /*12240*/  @!P0 LDL.64 R12, [R1+0x68] ;  /* 0x00006800010c8983 */ /* 0x002ee80000100a00 */
[----:B------:R-:W4:Y:S01]  /*12250*/  @!P0 LDL R0, [R1+0x1e8] ;  /* 0x0001e80001008983 */ /* 0x000f220000100800 */
[----:B------:R-:W-:Y:S06]  /*12260*/  BAR.ARV 0xe, 0x100 ;  /* 0x0384000000007b1d */ /* 0x000fec0000002000 */
[----:B---3--:R-:W-:-:S05]  /*12270*/  @!P0 MOV R13, R12 ;  /* 0x0000000c000d8202 */ /* 0x008fca0000000f00 */
[----:B----4-:R-:W-:-:S05]  /*12280*/  @!P0 IMAD R0, R0, 0x8, R13 ;  /* 0x0000000800008824 */ /* 0x010fca00078e020d */
[----:B------:R-:W-:-:S04]  /*12290*/  @!P0 PRMT R0, RZ, 0x654, R0 ;  /* 0x00000654ff008816 */ /* 0x000fc80000000000 */
[----:B------:R0:W-:Y:S02]  /*122a0*/  @!P0 SYNCS.ARRIVE.TRANS64.RED.A1T0 RZ, [R0+URZ], RZ ;  /* 0x000000ff00ff89a7 */ /* 0x0001e4000810043f */
[----:B0-----:R-:W3:Y:S01]  /*122b0*/  LDL R0, [R1+0x70] ;  /* 0x0000700001007983 */ /* 0x001ee20000100800 */
[----:B------:R-:W-:Y:S01]  /*122c0*/  ISETP.NE.AND P1, PT, R4, 0x1, PT ;  /* 0x000000010400780c */ /* 0x000fe20003f25270 */
[----:B------:R-:W-:Y:S01]  /*122d0*/  UIADD3 UR50, UR50, -0x2, URZ ;  /* 0xfffffffe32327890 */ /* 0x000fe2000fffe03f */
[----:B---3--:R-:W-:-:S11]  /*122e0*/  IMAD.SHL.U32 R4, R0, 0x40, RZ ;  /* 0x0000004000047824 */ /* 0x008fd600078e00ff */
[----:B------:R-:W-:-:S04]  /*122f0*/  @P1 IMAD.HI.U32 R5, R4, R5, RZ ;  /* 0x0000000504051227 */ /* 0x000fc800078e00ff */
[----:B------:R-:W-:Y:S01]  /*12300*/  IMAD.MOV.U32 R0, RZ, RZ, R4 ;  /* 0x000000ffff007224 */ /* 0x000fe200078e0004 */
[----:B------:R-:W-:Y:S02]  /*12310*/  @P1 SHF.R.U32.HI R0, RZ, R6, R5 ;  /* 0x00000006ff001219 */ /* 0x000fe40000011605 */
[----:B------:R-:W-:-:S03]  /*12320*/  ISETP.GE.AND P1, PT, R9, 0x1, PT ;  /* 0x000000010900780c */ /* 0x000fc60003f26270 */
[----:B------:R-:W-:Y:S02]  /*12330*/  VIADD R3, R0, UR51 ;  /* 0x0000003300037c36 */ /* 0x000fe40008000000 */
[----:B------:R-:W-:Y:S02]  /*12340*/  IMAD.U32 R0, RZ, RZ, UR50 ;  /* 0x00000032ff007e24 */ /* 0x000fe4000f8e00ff */
[----:B------:R-:W-:-:S06]  /*12350*/  IMAD.IADD R8, R3, 0x1, R8 ;  /* 0x0000000103087824 */ /* 0x000fcc00078e0208 */
[----:B--2---:R-:W-:Y:S05]  /*12360*/  @!P1 BRA `(.L_x_3248) ;  /* 0x0000000000409947 */ /* 0x004fea0003800000 */
[C---:B------:R-:W-:Y:S01]  /*12370*/  ISETP.GT.AND P1, PT, R3.reuse, RZ, PT ;  /* 0x000000ff0300720c */ /* 0x040fe20003f24270 */
[----:B------:R-:W-:Y:S01]  /*12380*/  BSSY B0, `(.L_x_3249) ;  /* 0x000000c000007945 */ /* 0x000fe20003800000 */
[----:B------:R-:W-:-:S11]  /*12390*/  VIADD R5, R3, 0xffffffff ;  /* 0xffffffff03057836 */ /* 0x000fd60000000000 */
[----:B------:R-:W-:Y:S05]  /*123a0*/  @P1 BRA `(.L_x_3250) ;  /* 0x0000000000181947 */ /* 0x000fea0003800000 */
[----:B------:R-:W-:Y:S01]  /*123b0*/  ISETP.NE.AND P1, PT, R9, 0x1, PT ;  /* 0x000000010900780c */ /* 0x000fe20003f25270 */
[----:B------:R-:W-:-:S12]  /*123c0*/  IMAD.MOV R3, RZ, RZ, -R3 ;  /* 0x000000ffff037224 */ /* 0x000fd800078e0a03 */
[----:B------:R-:W-:-:S05]  /*123d0*/  @P1 IMAD.HI.U32 R10, R3, R10, RZ ;  /* 0x0000000a030a1227 */ /* 0x000fca00078e00ff */
[----:B------:R-:W-:-:S04]  /*123e0*/  @P1 SHF.R.U32.HI R3, RZ, R11, R10 ;  /* 0x0000000bff031219 */ /* 0x000fc8000001160a */
[----:B------:R-:W-:Y:S01]  /*123f0*/  LOP3.LUT R5, RZ, R3, RZ, 0x33, !PT ;  /* 0x00000003ff057212 */ /* 0x000fe200078e33ff */
[----:B------:R-:W-:Y:S06]  /*12400*/  BRA `(.L_x_3251) ;  /* 0x00000000000c7947 */ /* 0x000fec0003800000 */
.L_x_3250:
[----:B------:R-:W-:-:S13]  /*12410*/  ISETP.NE.AND P1, PT, R9, 0x1, PT ;  /* 0x000000010900780c */ /* 0x000fda0003f25270 */
[----:B------:R-:W-:-:S05]  /*12420*/  @P1 IMAD.HI.U32 R10, R5, R10, RZ ;  /* 0x0000000a050a1227 */ /* 0x000fca00078e00ff */
[----:B------:R-:W-:-:S07]  /*12430*/  @P1 SHF.R.U32.HI R5, RZ, R11, R10 ;  /* 0x0000000bff051219 */ /* 0x000fce000001160a */
.L_x_3251:
[----:B------:R-:W-:Y:S05]  /*12440*/  BSYNC B0 ;  /* 0x0000000000007941 */ /* 0x000fea0003800000 */
.L_x_3249:
[----:B------:R-:W-:-:S05]  /*12450*/  IMAD R5, R5, R9, R9 ;  /* 0x0000000905057224 */ /* 0x000fca00078e0209 */
[----:B------:R-:W-:-:S07]  /*12460*/  VIMNMX R8, R8, R5, PT ;  /* 0x0000000508087248 */ /* 0x000fce0003fe0100 */
.L_x_3248:
[----:B------:R-:W-:Y:S01]  /*12470*/  SHF.R.S32.HI R3, RZ, 0x1f, R8 ;  /* 0x0000001fff037819 */ /* 0x000fe20000011408 */
[----:B------:R-:W-:Y:S03]  /*12480*/  BSSY B2, `(.L_x_3252) ;  /* 0x0000016000027945 */ /* 0x000fe60003800000 */
[----:B------:R-:W-:-:S04]  /*12490*/  LEA.HI R3, R3, R8, RZ, 0x6 ;  /* 0x0000000803037211 */ /* 0x000fc800078f30ff */
[----:B------:R-:W-:-:S04]  /*124a0*/  SHF.R.S32.HI R3, RZ, 0x6, R3 ;  /* 0x00000006ff037819 */ /* 0x000fc80000011403 */
[----:B------:R-:W-:-:S04]  /*124b0*/  VIMNMX R3, R3, UR46, !PT ;  /* 0x0000002e03037c48 */ /* 0x000fc8000ffe0100 */
[----:B------:R-:W-:-:S13]  /*124c0*/  ISETP.GE.AND P1, PT, R0, R3, PT ;  /* 0x000000030000720c */ /* 0x000fda0003f26270 */
[----:B------:R-:W-:Y:S05]  /*124d0*/  @!P1 BRA `(.L_x_3253) ;  /* 0x0000000000409947 */ /* 0x000fea0003800000 */
[----:B------:R-:W-:Y:S01]  /*124e0*/  BSSY B1, `(.L_x_3254) ;  /* 0x000000d000017945 */ /* 0x000fe20003800000 */
.L_x_3256:
[C---:B------:R-:W-:Y:S01]  /*124f0*/  IADD3 R8, P1, R2.reuse, 0x70, RZ ;  /* 0x0000007002087810 */ /* 0x040fe20007f3e0ff */
[----:B------:R-:W-:Y:S01]  /*12500*/  BSSY B0, `(.L_x_3255) ;  /* 0x0000007000007945 */ /* 0x000fe20003800000 */
[C---:B------:R-:W-:Y:S01]  /*12510*/  IADD3 R28, P2, R2.reuse, 0xec, RZ ;  /* 0x000000ec021c7810 */ /* 0x040fe20007f5e0ff */
[----:B------:R-:W-:Y:S01]  /*12520*/  VIADD R12, R2, 0x148 ;  /* 0x00000148020c7836 */ /* 0x000fe20000000000 */
[----:B------:R-:W-:Y:S01]  /*12530*/  MOV R13, 0x12570 ;  /* 0x00012570000d7802 */ /* 0x000fe20000000f00 */
[--C-:B------:R-:W-:Y:S02]  /*12540*/  IMAD.X R7, RZ, RZ, R16.reuse, P1 ;  /* 0x000000ffff077224 */ /* 0x100fe400008e0610 */
[----:B------:R-:W-:-:S08]  /*12550*/  IMAD.X R29, RZ, RZ, R16, P2 ;  /* 0x000000ffff1d7224 */ /* 0x000fd000010e0610 */
[----:B------:R-:W-:Y:S05]  /*12560*/  CALL.REL.NOINC `($_ZN7cutlass13device_kernelIN5flash11enable_sm90INS1_16FlashAttnFwdSm90INS1_25CollectiveMainloopFwdSm90ILi2EN4cute5tupleIJNS5_1CILi1EEES8_S8_EEENS6_IJNS7_ILi64EEESA_SA_EEELi512ENS_6half_tEfNS_4arch4Sm90ELb0ELb1ELb1ELb1ELb0ELb0ELb1ELb0ELb0ELb1ELb1ELb0EEENS1_21CollectiveEpilogueFwdINS6_IJSA_NS7_ILi512EEESA_EEES9_SC_SE_Li256ELb1ELb1ELb1ELb0EEENS1_36VarlenDynamicPersistentTileSchedulerILi64ELi64ELi256ELi128ELb1ELb1ELb1ELb1ELb0ELb1EEEEEEEEEvNT_6ParamsE$_ZZN5flash25CollectiveMainloopFwdSm90ILi2EN4cute5tupleIJNS1_1CILi1EEES4_S4_EEENS2_IJNS3_ILi64EEES6_S6_EEELi512EN7cutlass6half_tEfNS8_4arch4Sm90ELb0ELb1ELb1ELb1ELb0ELb0ELb1ELb0ELb0ELb1ELb1ELb0EE3mmaINS_16FlashAttnFwdSm90ISC_NS_21CollectiveEpilogueFwdINS2_IJS6_NS3_ILi512EEES6_EEES5_S9_SB_Li256ELb1ELb1ELb1ELb0EEENS_36VarlenDynamicPersistentTileSchedulerILi64ELi64ELi256ELi128ELb1ELb1ELb1ELb1ELb0ELb1EEEE13SharedStorageENS1_6TensorINS1_11ArrayEngineIfLm128EEENS1_6LayoutINS2_IJNS2_IJNS3_ILi2EEESR_NS3_ILi32EEEEEES4_S4_EEENS2_IJNS2_IJS4_SR_NS3_ILi4EEEEEENS3_ILi0EEESX_EEEEEEENS_7SoftmaxILi2ELi0EEEEEbRKNSC_6ParamsENS8_25PipelineTmaAsyncNoClusterILi2ENS8_16PipelineTmaAsyncILi2EEEEES19_RNS8_13PipelineStateILj2EEERT0_RT1_iRiRKNS_16SeqlenInfoQKNewKILb1ELb0EEENS2_IJiiiiEEERT_ENKUliT_T0_T1_E_clIZSD_ISM_S10_S12_EbS15_S19_S19_S1C_S1E_S1G_iS1H_S1L_S1M_S1O_EUlRS1P_iE1_NS3_ILb0EEENS3_ILb1EEEEEDaiS1P_S1Q_S1R_) ;  /* 0x0000025800207944 */ /* 0x000fea0003c00000 */
[----:B------:R-:W-:Y:S05]  /*12570*/  BSYNC B0 ;  /* 0x0000000000007941 */ /* 0x000fea0003800000 */
.L_x_3255:
[C---:B------:R-:W-:Y:S01]  /*12580*/  ISETP.GT.AND P1, PT, R0.reuse, R3, PT ;  /* 0x000000030000720c */ /* 0x040fe20003f24270 */
[----:B------:R-:W-:-:S12]  /*12590*/  VIADD R0, R0, 0xffffffff ;  /* 0xffffffff00007836 */ /* 0x000fd80000000000 */
[----:B------:R-:W-:Y:S05]  /*125a0*/  @P1 BRA `(.L_x_3256) ;  /* 0xfffffffc00d01947 */ /* 0x000fea000383ffff */
[----:B------:R-:W-:Y:S05]  /*125b0*/  BSYNC B1 ;  /* 0x0000000000017941 */ /* 0x000fea0003800000 */
.L_x_3254:
[----:B------:R-:W2:Y:S02]  /*125c0*/  LDL R4, [R1+0x70] ;  /* 0x0000700001047983 */ /* 0x000ea40000100800 */
[----:B--2---:R-:W-:-:S07]  /*125d0*/  IMAD.SHL.U32 R4, R4, 0x40, RZ ;  /* 0x0000004004047824 */ /* 0x004fce00078e00ff */
.L_x_3253:
[----:B------:R-:W-:Y:S05]  /*125e0*/  BSYNC B2 ;  /* 0x0000000000027941 */ /* 0x000fea0003800000 */
.L_x_3252:
[----:B------:R-:W0:Y:S01]  /*125f0*/  LDC R3, c[0x0][0x448] ;  /* 0x00011200ff037b82 */ /* 0x000e220000000800 */
[----:B------:R-:W-:Y:S01]  /*12600*/  VIADD R4, R4, 0x3f ;  /* 0x0000003f04047836 */ /* 0x000fe20000000000 */
[----:B------:R-:W-:-:S06]  /*12610*/  ULDC UR4, c[0x0][0xad4] ;  /* 0x0002b50000047ab9 */ /* 0x000fcc0000000800 */
[----:B------:R-:W1:Y:S01]  /*12620*/  LDC R7, c[0x0][0xadc] ;  /* 0x0002b700ff077b82 */ /* 0x000e620000000800 */
[----:B0-----:R-:W-:-:S13]  /*12630*/  ISETP.NE.AND P1, PT, R3, 0x1, PT ;  /* 0x000000010300780c */ /* 0x001fda0003f25270 */
[----:B------:R-:W0:Y:S08]  /*12640*/  @P1 LDC R3, c[0x0][0x44c] ;  /* 0x00011300ff031b82 */ /* 0x000e300000000800 */
[----:B------:R-:W2:Y:S01]  /*12650*/  @P1 LDC R6, c[0x0][0x450] ;  /* 0x00011400ff061b82 */ /* 0x000ea20000000800 */
[----:B0-----:R-:W-:-:S05]  /*12660*/  @P1 IMAD.HI.U32 R3, R4, R3, RZ ;  /* 0x0000000304031227 */ /* 0x001fca00078e00ff */
[----:B--2---:R-:W-:Y:S02]  /*12670*/  @P1 SHF.R.U32.HI R4, RZ, R6, R3 ;  /* 0x00000006ff041219 */ /* 0x004fe40000011603 */
[----:B-1----:R-:W-:-:S03]  /*12680*/  ISETP.GE.AND P1, PT, R7, 0x1, PT ;  /* 0x000000010700780c */ /* 0x002fc60003f26270 */
[----:B------:R-:W-:-:S04]  /*12690*/  VIADD R4, R4, UR45 ;  /* 0x0000002d04047c36 */ /* 0x000fc80008000000 */
        /* <DEDUP_REMOVED lines=12> */
.L_x_3259:
[----:B------:R-:W-:-:S13]  /*12760*/  ISETP.NE.AND P1, PT, R7, 0x1, PT ;  /* 0x000000010700780c */ /* 0x000fda0003f25270 */
[----:B------:R-:W0:Y:S02]  /*12770*/  @P1 LDC.64 R8, c[0x0][0xae0] ;  /* 0x0002b800ff081b82 */ /* 0x000e240000000a00 */
[----:B0-----:R-:W-:-:S05]  /*12780*/  @P1 IMAD.HI.U32 R6, R4, R8, RZ ;  /* 0x0000000804061227 */ /* 0x001fca00078e00ff */
[----:B------:R-:W-:-:S07]  /*12790*/  @P1 SHF.R.U32.HI R4, RZ, R9, R6 ;  /* 0x00000009ff041219 */ /* 0x000fce0000011606 */
.L_x_3260:
[----:B------:R-:W-:Y:S05]  /*127a0*/  BSYNC B0 ;  /* 0x0000000000007941 */ /* 0x000fea0003800000 */
.L_x_3258:
[----:B------:R-:W-:-:S05]  /*127b0*/  IMAD R4, R4, R7, RZ ;  /* 0x0000000704047224 */ /* 0x000fca00078e02ff */
[----:B------:R-:W-:-:S07]  /*127c0*/  VIMNMX R3, R3, R4, !PT ;  /* 0x0000000403037248 */ /* 0x000fce0007fe0100 */
.L_x_3257:
[----:B------:R-:W-:-:S05]  /*127d0*/  VIADD R3, R3, 0x3f ;  /* 0x0000003f03037836 */ /* 0x000fca0000000000 */
[----:B------:R-:W-:-:S04]  /*127e0*/  SHF.R.S32.HI R4, RZ, 0x1f, R3 ;  /* 0x0000001fff047819 */ /* 0x000fc80000011403 */
[----:B------:R-:W-:-:S04]  /*127f0*/  LEA.HI R4, R4, R3, RZ, 0x6 ;  /* 0x0000000304047211 */ /* 0x000fc800078f30ff */
[----:B------:R-:W-:-:S04]  /*12800*/  SHF.R.S32.HI R3, RZ, 0x6, R4 ;  /* 0x00000006ff037819 */ /* 0x000fc80000011404 */
[----:B------:R-:W-:-:S04]  /*12810*/  VIMNMX R3, R3, UR46, !PT ;  /* 0x0000002e03037c48 */ /* 0x000fc8000ffe0100 */
[----:B------:R-:W-:-:S13]  /*12820*/  ISETP.GE.AND P1, PT, R0, R3, PT ;  /* 0x000000030000720c */ /* 0x000fda0003f26270 */
[----:B------:R-:W-:Y:S05]  /*12830*/  @!P1 BRA `(.L_x_3261) ;  /* 0x0000009800049947 */ /* 0x000fea0003800000 */
.L_x_3280:
[----:B0-----:R-:W2:Y:S04]  /*12840*/  LD.E R4, desc[UR40][R152.64+0x1e8] ;  /* 0x0001e82898047980 */ /* 0x001ea8000c101900 */
[----:B------:R-:W3:Y:S04]  /*12850*/  LD.E R5, desc[UR40][R152.64+0x1f0] ;  /* 0x0001f02898057980 */ /* 0x000ee8000c101900 */
[----:B------:R-:W4:Y:S01]  /*12860*/  LD.E R7, desc[UR40][R152.64+0x1c] ;  /* 0x00001c2898077980 */ /* 0x000f22000c101900 */
[----:B--2---:R-:W-:-:S05]  /*12870*/  VIADD R9, R4, 0x1 ;  /* 0x0000000104097836 */ /* 0x004fca0000000000 */
[----:B------:R-:W-:-:S13]  /*12880*/  ISETP.NE.AND P2, PT, R9, 0x2, PT ;  /* 0x000000020900780c */ /* 0x000fda0003f45270 */
[----:B------:R0:W5:Y:S04]  /*12890*/  @P2 LD.E R11, desc[UR40][R152.64+0x1ec] ;  /* 0x0001ec28980b2980 */ /* 0x000168000c101900 */
[----:B-1----:R-:W2:Y:S01]  /*128a0*/  @!P2 LD.E R6, desc[UR40][R152.64+0x1ec] ;  /* 0x0001ec289806a980 */ /* 0x002ea2000c101900 */
        /* <DEDUP_REMOVED lines=11> */
[----:B------:R-:W-:Y:S02]  /*12960*/  IMAD.MOV.U32 R6, RZ, RZ, R0 ;  /* 0x000000ffff067224 */ /* 0x000fe400078e0000 */
[----:B------:R-:W-:-:S03]  /*12970*/  VIADD R0, R0, 0xffffffff ;  /* 0xffffffff00007836 */ /* 0x000fc60000000000 */
[----:B------:R-:W-:Y:S01]  /*12980*/  ISETP.GT.AND P1, PT, R6, R3, PT ;  /* 0x000000030600720c */ /* 0x000fe20003f24270 */
[----:B------:R-:W-:-:S12]  /*12990*/  @!P3 BRA `(.L_x_3263) ;  /* 0x000000000004b947 */ /* 0x000fd80003800000 */
[----:B------:R-:W-:Y:S01]  /*129a0*/  BPT.TRAP 0x1 ;  /* 0x000000040000795c */ /* 0x000fe20000300000 */
.L_x_3263:
[----:B------:R-:W-:Y:S05]  /*129b0*/  BSYNC B0 ;  /* 0x0000000000007941 */ /* 0x000fea0003800000 */
.L_x_3262:
        /* <DEDUP_REMOVED lines=13> */
.L_x_3265:
[----:B------:R-:W-:Y:S05]  /*12a90*/  BSYNC B0 ;  /* 0x0000000000007941 */ /* 0x000fea0003800000 */
.L_x_3264:
        /* <DEDUP_REMOVED lines=8> */
.L_x_3267:
[----:B------:R-:W-:Y:S05]  /*12b20*/  BSYNC B0 ;  /* 0x0000000000007941 */ /* 0x000fea0003800000 */
.L_x_3266:
[----:B0----5:R-:W2:Y:S04]  /*12b30*/  LD.E R5, desc[UR40][R152.64+0x1e8] ;  /* 0x0001e82898057980 */ /* 0x021ea8000c101900 */
[----:B------:R-:W2:Y:S01]  /*12b40*/  LD.E.64 R6, desc[UR40][R152.64+0xa0] ;  /* 0x0000a02898067980 */ /* 0x000ea2000c101b00 */
[----:B------:R-:W-:Y:S05]  /*12b50*/  WARPSYNC.ALL ;  /* 0x0000000000007948 */ /* 0x000fea0003800000 */
[----:B------:R-:W3:Y:S04]  /*12b60*/  LD.E.64 R14, desc[UR40][R152.64+0x98] ;  /* 0x00009828980e7980 */ /* 0x000ee8000c101b00 */
[----:B------:R-:W4:Y:S04]  /*12b70*/  LD.E.64 R12, desc[UR40][R152.64+0x98] ;  /* 0x00009828980c7980 */ /* 0x000f28000c101b00 */
[----:B------:R-:W4:Y:S04]  /*12b80*/  LD.E.64 R10, desc[UR40][R152.64+0x98] ;  /* 0x00009828980a7980 */ /* 0x000f28000c101b00 */
[----:B------:R-:W4:Y:S01]  /*12b90*/  LD.E.64 R8, desc[UR40][R152.64+0x98] ;  /* 0x0000982898087980 */ /* 0x000f22000c101b00 */
[----:B--2---:R-:W-:Y:S01]  /*12ba0*/  IMAD R6, R5, 0x200, R6 ;  /* 0x0000020005067824 */ /* 0x004fe200078e0206 */
[----:B------:R-:W-:-:S02]  /*12bb0*/  R2UR UR7, R7 ;  /* 0x00000000070772ca */ /* 0x000fc400000e0000 */
[----:B------:R-:W2:Y:S02]  /*12bc0*/  LD.E R56, desc[UR40][R152.64+0x54] ;  /* 0x0000542898387980 */ /* 0x000ea4000c101900 */
[----:B------:R-:W-:Y:S02]  /*12bd0*/  R2UR UR6, R6 ;  /* 0x00000000060672ca */ /* 0x000fe400000e0000 */
[----:B------:R0:W-:Y:S01]  /*12be0*/  ST.E desc[UR40][R152.64+0x80], RZ ;  /* 0x000080ff98007985 */ /* 0x0001e2000c101928 */
[----:B------:R-:W-:Y:S01]  /*12bf0*/  WARPGROUP.ARRIVE ;  /* 0x00000000000079c5 */ /* 0x000fe20000000000 */
[----:B------:R-:W-:Y:S01]  /*12c00*/  IMAD.MOV.U32 R5, RZ, RZ, 0x1 ;  /* 0x00000001ff057424 */ /* 0x000fe200078e00ff */
        /* <DEDUP_REMOVED lines=11> */
[----:B------:R0:W5:Y:S04]  /*12cc0*/  LD.E R20, desc[UR40][R152.64+0x1e8] ;  /* 0x0001e82898147980 */ /* 0x000168000c101900 */
[----:B------:R0:W5:Y:S04]  /*12cd0*/  LD.E R21, desc[UR40][R152.64+0x1ec] ;  /* 0x0001ec2898157980 */ /* 0x000168000c101900 */
[----:B------:R0:W-:Y:S01]  /*12ce0*/  ST.E desc[UR40][R152.64+0x80], R5 ;  /* 0x0000800598007985 */ /* 0x0001e2000c101928 */
[----:B------:R-:W-:-:S06]  /*12cf0*/  WARPGROUP.ARRIVE ;  /* 0x00000000000079c5 */ /* 0x000fcc0000000000 */
        /* <DEDUP_REMOVED lines=8> */
[----:B------:R-:W-:Y:S02]  /*12d80*/  WARPGROUP.DEPBAR.LE gsb0, 0x0 ;  /* 0x00008000000079c5 */ /* 0x000fe40000010000 */
[----:B------:R0:W-:Y:S01]  /*12d90*/  ST.E desc[UR40][R152.64+0x80], R5 ;  /* 0x0000800598007985 */ /* 0x0001e2000c101928 */
[----:B------:R-:W-:-:S09]  /*12da0*/  WARPGROUP.ARRIVE ;  /* 0x00000000000079c5 */ /* 0x000fd20000000000 */
        /* <DEDUP_REMOVED lines=8> */
[----:B------:R0:W-:Y:S01]  /*12e30*/  ST.E desc[UR40][R152.64+0x80], R5 ;  /* 0x0000800598007985 */ /* 0x0001e2000c101928 */
[----:B------:R-:W-:-:S09]  /*12e40*/  WARPGROUP.ARRIVE ;  /* 0x00000000000079c5 */ /* 0x000fd20000000000 */
[----:B------:R-:W-:Y:S01]  /*12e50*/  HGMMA.64x64x16.F32 R24, gdesc[UR4], R24, gsb0 ;  /* 0x00e00000041879f0 */ /* 0x000fe20008000818 */
[----:B--2---:R-:W-:-:S04]  /*12e60*/  LOP3.LUT R56, R56, 0x1, RZ, 0xfc, !PT ;  /* 0x0000000138387812 */ /* 0x004fc800078efcff */
[----:B------:R-:W-:Y:S01]  /*12e70*/  ISETP.NE.AND P2, PT, R56, 0x3, PT ;  /* 0x000000033800780c */ /* 0x000fe20003f45270 */
[----:B------:R-:W-:Y:S01]  /*12e80*/  BSSY B0, `(.L_x_3269) ;  /* 0x0000005000007945 */ /* 0x000fe20003800000 */
[----:B------:R-:W-:Y:S02]  /*12e90*/  WARPGROUP.DEPBAR.LE gsb0, 0x0 ;  /* 0x00008000000079c5 */ /* 0x000fe40000010000 */
[----:B------:R0:W-:Y:S09]  /*12ea0*/  ST.E desc[UR40][R152.64+0x80], R5 ;  /* 0x0000800598007985 */ /* 0x0001f2000c101928 */
[----:B------:R-:W-:Y:S05]  /*12eb0*/  @!P2 BRA `(.L_x_3270) ;  /* 0x000000000004a947 */ /* 0x000fea0003800000 */
[----:B------:R-:W-:Y:S01]  /*12ec0*/  BPT.TRAP 0x1 ;  /* 0x000000040000795c */ /* 0x000fe20000300000 */
.L_x_3270:
[----:B------:R-:W-:Y:S05]  /*12ed0*/  BSYNC B0 ;  /* 0x0000000000007941 */ /* 0x000fea0003800000 */
.L_x_3269:
        /* <DEDUP_REMOVED lines=13> */
.L_x_3272:
[----:B------:R-:W-:Y:S05]  /*12fb0*/  BSYNC B0 ;  /* 0x0000000000007941 */ /* 0x000fea0003800000 */
.L_x_3271:
        /* <DEDUP_REMOVED lines=8> */
.L_x_3274:
[----:B------:R-:W-:Y:S05]  /*13040*/  BSYNC B0 ;  /* 0x0000000000007941 */ /* 0x000fea0003800000 */
.L_x_3273:
[----:B------:R-:W2:Y:S04]  /*13050*/  LD.E R13, desc[UR40][R152.64+0x1e8] ;  /* 0x0001e828980d7980 */ /* 0x000ea8000c101900 */
[----:B------:R-:W2:Y:S01]  /*13060*/  LD.E.64 R6, desc[UR40][R152.64+0xb8] ;  /* 0x0000b82898067980 */ /* 0x000ea2000c101b00 */
[----:B------:R-:W-:Y:S05]  /*13070*/  WARPSYNC.ALL ;  /* 0x0000000000007948 */ /* 0x000fea0003800000 */
[----:B------:R-:W3:Y:S04]  /*13080*/  LD.E R12, desc[UR40][R152.64+0x88] ;  /* 0x00008828980c7980 */ /* 0x000ee8000c101900 */
[----:B------:R-:W4:Y:S04]  /*13090*/  LD.E.64 R14, desc[UR40][R152.64+0xb0] ;  /* 0x0000b028980e7980 */ /* 0x000f28000c101b00 */
[----:B------:R-:W4:Y:S04]  /*130a0*/  LD.E.64 R20, desc[UR40][R152.64+0xb0] ;  /* 0x0000b02898147980 */ /* 0x000f28000c101b00 */
[----:B-1---5:R-:W4:Y:S04]  /*130b0*/  LD.E.64 R8, desc[UR40][R152.64+0xb0] ;  /* 0x0000b02898087980 */ /* 0x022f28000c101b00 */
[----:B------:R-:W4:Y:S01]  /*130c0*/  LD.E.64 R10, desc[UR40][R152.64+0xb0] ;  /* 0x0000b028980a7980 */ /* 0x000f22000c101b00 */
[----:B--2---:R-:W-:Y:S01]  /*130d0*/  IMAD R6, R13, 0x1000, R6 ;  /* 0x000010000d067824 */ /* 0x004fe200078e0206 */
[----:B------:R-:W-:-:S04]  /*130e0*/  R2UR UR7, R7 ;  /* 0x00000000070772ca */ /* 0x000fc800000e0000 */
[C---:B------:R-:W-:Y:S01]  /*130f0*/  R2UR UR6, R6.reuse ;  /* 0x00000000060672ca */ /* 0x040fe200000e0000 */
[----:B------:R-:W-:Y:S02]  /*13100*/  VIADD R56, R6, 0x2 ;  /* 0x0000000206387836 */ /* 0x000fe40000000000 */
[----:B------:R-:W-:Y:S01]  /*13110*/  IMAD.MOV.U32 R57, RZ, RZ, R7 ;  /* 0x000000ffff397224 */ /* 0x000fe200078e0007 */
[----:B---3--:R-:W-:Y:S02]  /*13120*/  ISETP.NE.U32.AND P2, PT, R12, RZ, PT ;  /* 0x000000ff0c00720c */ /* 0x008fe40003f45070 */
[----:B------:R-:W2:Y:S01]  /*13130*/  LD.E.64 R12, desc[UR40][R152.64+0xb0] ;  /* 0x0000b028980c7980 */ /* 0x000ea2000c101b00 */
[----:B------:R-:W-:Y:S01]  /*13140*/  WARPGROUP.ARRIVE ;  /* 0x00000000000079c5 */ /* 0x000fe20000000000 */
[----:B----4-:R-:W-:Y:S02]  /*13150*/  R2UR UR4, R14 ;  /* 0x000000000e0472ca */ /* 0x010fe400000e0000 */
[----:B------:R-:W-:Y:S01]  /*13160*/  R2UR UR5, R15 ;  /* 0x000000000f0572ca */ /* 0x000fe200000e0000 */
[----:B------:R-:W-:-:S06]  /*13170*/  VIADD R20, R20, 0x2 ;  /* 0x0000000214147836 */ /* 0x000fcc0000000000 */
[----:B------:R-:W-:-:S06]  /*13180*/  VOTEU.ANY UP0, P2 ;  /* 0x00000000003f7886 */ /* 0x000fcc0001000100 */
[----:B------:R-:W-:Y:S01]  /*13190*/  HGMMA.64x64x16.F32 R24, gdesc[UR4], R24, UP0, gsb0 ;  /* 0x00e00000041879f0 */ /* 0x000fe2000b800818 */
[----:B------:R-:W-:Y:S02]  /*131a0*/  R2UR UR6, R56 ;  /* 0x00000000380672ca */ /* 0x000fe400000e0000 */
[----:B------:R-:W-:Y:S02]  /*131b0*/  R2UR UR7, R57 ;  /* 0x00000000390772ca */ /* 0x000fe400000e0000 */
[----:B------:R-:W-:Y:S02]  /*131c0*/  R2UR UR4, R20 ;  /* 0x00000000140472ca */ /* 0x000fe400000e0000 */
[----:B------:R-:W-:Y:S01]  /*131d0*/  R2UR UR5, R21 ;  /* 0x00000000150572ca */ /* 0x000fe200000e0000 */
[----:B------:R-:W-:Y:S02]  /*131e0*/  WARPGROUP.DEPBAR.LE gsb0, 0x0 ;  /* 0x00008000000079c5 */ /* 0x000fe40000010000 */
[----:B------:R-:W3:Y:S01]  /*131f0*/  LD.E.64 R14, desc[UR40][R152.64+0xb0] ;  /* 0x0000b028980e7980 */ /* 0x000ee2000c101b00 */
[----:B------:R-:W-:-:S02]  /*13200*/  VIADD R8, R8, 0x4 ;  /* 0x0000000408087836 */ /* 0x000fc40000000000 */
[----:B------:R-:W-:Y:S01]  /*13210*/  VIADD R56, R6, 0x4 ;  /* 0x0000000406387836 */ /* 0x000fe20000000000 */
[----:B------:R-:W-:Y:S01]  /*13220*/  ST.E desc[UR40][R152.64+0x88], R5 ;  /* 0x0000880598007985 */ /* 0x000fe2000c101928 */
[----:B------:R-:W-:-:S06]  /*13230*/  WARPGROUP.ARRIVE ;  /* 0x00000000000079c5 */ /* 0x000fcc0000000000 */
[----:B------:R-:W-:Y:S01]  /*13240*/  HGMMA.64x64x16.F32 R24, gdesc[UR4], R24, gsb0 ;  /* 0x00e00000041879f0 */ /* 0x000fe20008000818 */
[----:B------:R-:W-:Y:S01]  /*13250*/  IMAD.MOV.U32 R57, RZ, RZ, R7 ;  /* 0x000000ffff397224 */ /* 0x000fe200078e0007 */
[----:B------:R-:W-:Y:S02]  /*13260*/  R2UR UR6, R56 ;  /* 0x00000000380672ca */ /* 0x000fe400000e0000 */
[----:B------:R-:W-:Y:S02]  /*13270*/  R2UR UR4, R8 ;  /* 0x00000000080472ca */ /* 0x000fe400000e0000 */
[----:B------:R-:W-:Y:S02]  /*13280*/  R2UR UR7, R57 ;  /* 0x00000000390772ca */ /* 0x000fe400000e0000 */
[----:B------:R-:W-:Y:S01]  /*13290*/  R2UR UR5, R9 ;  /* 0x00000000090572ca */ /* 0x000fe200000e0000 */
[----:B------:R-:W-:Y:S02]  /*132a0*/  WARPGROUP.DEPBAR.LE gsb0, 0x0 ;  /* 0x00008000000079c5 */ /* 0x000fe40000010000 */
[----:B------:R-:W4:Y:S01]  /*132b0*/  LD.E.64 R20, desc[UR40][R152.64+0xb0] ;  /* 0x0000b02898147980 */ /* 0x000f22000c101b00 */
        /* <DEDUP_REMOVED lines=12> */
[----:B------:R-:W-:-:S03]  /*13380*/  VIADD R56, R6, 0x200 ;  /* 0x0000020006387836 */ /* 0x000fc60000000000 */
[----:B------:R-:W-:Y:S01]  /*13390*/  ST.E desc[UR40][R152.64+0x88], R5 ;  /* 0x0000880598007985 */ /* 0x000fe2000c101928 */
[----:B------:R-:W-:-:S06]  /*133a0*/  WARPGROUP.ARRIVE ;  /* 0x00000000000079c5 */ /* 0x000fcc0000000000 */
[----:B------:R-:W-:Y:S01]  /*133b0*/  HGMMA.64x64x16.F32 R24, gdesc[UR4], R24, gsb0 ;  /* 0x00e00000041879f0 */ /* 0x000fe20008000818 */
[----:B------:R-:W-:Y:S01]  /*133c0*/  IMAD.MOV.U32 R57, RZ, RZ, R7 ;  /* 0x000000ffff397224 */ /* 0x000fe200078e0007 */
[----:B------:R-:W-:-:S04]  /*133d0*/  R2UR UR6, R56 ;  /* 0x00000000380672ca */ /* 0x000fc800000e0000 */
[----:B------:R-:W-:Y:S01]  /*133e0*/  R2UR UR7, R57 ;  /* 0x00000000390772ca */ /* 0x000fe200000e0000 */
[----:B--2---:R-:W-:Y:S01]  /*133f0*/  VIADD R12, R12, 0x200 ;  /* 0x000002000c0c7836 */ /* 0x004fe20000000000 */
[----:B------:R-:W-:-:S04]  /*13400*/  R2UR UR5, R13 ;  /* 0x000000000d0572ca */ /* 0x000fc800000e0000 */
[----:B------:R-:W-:Y:S01]  /*13410*/  R2UR UR4, R12 ;  /* 0x000000000c0472ca */ /* 0x000fe200000e0000 */
[----:B------:R-:W-:Y:S02]  /*13420*/  WARPGROUP.DEPBAR.LE gsb0, 0x0 ;  /* 0x00008000000079c5 */ /* 0x000fe40000010000 */
[----:B------:R-:W2:Y:S01]  /*13430*/  LD.E.64 R10, desc[UR40][R152.64+0xb0] ;  /* 0x0000b028980a7980 */ /* 0x000ea2000c101b00 */
[----:B------:R-:W-:-:S03]  /*13440*/  VIADD R56, R6, 0x202 ;  /* 0x0000020206387836 */ /* 0x000fc60000000000 */
[----:B------:R-:W-:Y:S01]  /*13450*/  ST.E desc[UR40][R152.64+0x88], R5 ;  /* 0x0000880598007985 */ /* 0x000fe2000c101928 */
[----:B------:R-:W-:-:S06]  /*13460*/  WARPGROUP.ARRIVE ;  /* 0x00000000000079c5 */ /* 0x000fcc0000000000 */
[----:B------:R-:W-:Y:S01]  /*13470*/  HGMMA.64x64x16.F32 R24, gdesc[UR4], R24, gsb0 ;  /* 0x00e00000041879f0 */ /* 0x000fe20008000818 */
[----:B------:R-:W-:Y:S01]  /*13480*/  IMAD.MOV.U32 R57, RZ, RZ, R7 ;  /* 0x000000ffff397224 */ /* 0x000fe200078e0007 */
[----:B------:R-:W-:-:S04]  /*13490*/  R2UR UR6, R56 ;  /* 0x00000000380672ca */ /* 0x000fc800000e0000 */
[----:B------:R-:W-:Y:S01]  /*134a0*/  R2UR UR7, R57 ;  /* 0x00000000390772ca */ /* 0x000fe200000e0000 */
[----:B---3--:R-:W-:Y:S01]  /*134b0*/  VIADD R14, R14, 0x202 ;  /* 0x000002020e0e7836 */ /* 0x008fe20000000000 */
[----:B------:R-:W-:-:S04]  /*134c0*/  R2UR UR5, R15 ;  /* 0x000000000f0572ca */ /* 0x000fc800000e0000 */
[----:B------:R-:W-:Y:S01]  /*134d0*/  R2UR UR4, R14 ;  /* 0x000000000e0472ca */ /* 0x000fe200000e0000 */
[----:B------:R-:W-:Y:S02]  /*134e0*/  WARPGROUP.DEPBAR.LE gsb0, 0x0 ;  /* 0x00008000000079c5 */ /* 0x000fe40000010000 */
[----:B------:R-:W3:Y:S01]  /*134f0*/  LD.E.64 R12, desc[UR40][R152.64+0xb0] ;  /* 0x0000b028980c7980 */ /* 0x000ee2000c101b00 */
[----:B------:R-:W-:-:S03]  /*13500*/  VIADD R56, R6, 0x204 ;  /* 0x0000020406387836 */ /* 0x000fc60000000000 */
[----:B------:R-:W-:Y:S01]  /*13510*/  ST.E desc[UR40][R152.64+0x88], R5 ;  /* 0x0000880598007985 */ /* 0x000fe2000c101928 */
[----:B------:R-:W-:-:S06]  /*13520*/  WARPGROUP.ARRIVE ;  /* 0x00000000000079c5 */ /* 0x000fcc0000000000 */
[----:B------:R-:W-:Y:S01]  /*13530*/  HGMMA.64x64x16.F32 R24, gdesc[UR4], R24, gsb0 ;  /* 0x00e00000041879f0 */ /* 0x000fe20008000818 */
[----:B------:R-:W-:Y:S01]  /*13540*/  IMAD.MOV.U32 R57, RZ, RZ, R7 ;  /* 0x000000ffff397224 */ /* 0x000fe200078e0007 */
[----:B------:R-:W-:-:S04]  /*13550*/  R2UR UR6, R56 ;  /* 0x00000000380672ca */ /* 0x000fc800000e0000 */
[----:B------:R-:W-:Y:S01]  /*13560*/  R2UR UR7, R57 ;  /* 0x00000000390772ca */ /* 0x000fe200000e0000 */
[----:B----4-:R-:W-:Y:S01]  /*13570*/  VIADD R20, R20, 0x204 ;  /* 0x0000020414147836 */ /* 0x010fe20000000000 */
[----:B------:R-:W-:-:S04]  /*13580*/  R2UR UR5, R21 ;  /* 0x00000000150572ca */ /* 0x000fc800000e0000 */
        /* <DEDUP_REMOVED lines=10> */
[----:B------:R-:W-:Y:S01]  /*13630*/  VIADD R8, R8, 0x206 ;  /* 0x0000020608087836 */ /* 0x000fe20000000000 */
        /* <DEDUP_REMOVED lines=95> */
[----:B------:R-:W1:Y:S01]  /*13c30*/  S2R R58, SR_TID.X ;  /* 0x00000000003a7919 */ /* 0x000e620000002100 */
[----:B------:R-:W-:Y:S01]  /*13c40*/  VIADD R14, R14, 0x606 ;  /* 0x000006060e0e7836 */ /* 0x000fe20000000000 */
[----:B------:R-:W-:-:S04]  /*13c50*/  R2UR UR5, R15 ;  /* 0x000000000f0572ca */ /* 0x000fc800000e0000 */
[----:B------:R-:W-:Y:S02]  /*13c60*/  R2UR UR4, R14 ;  /* 0x000000000e0472ca */ /* 0x000fe400000e0000 */
[----:B-1----:R-:W-:Y:S01]  /*13c70*/  SHF.R.U32.HI R58, RZ, 0x7, R58 ;  /* 0x00000007ff3a7819 */ /* 0x002fe2000001163a */
[----:B------:R-:W-:Y:S02]  /*13c80*/  WARPGROUP.DEPBAR.LE gsb0, 0x0 ;  /* 0x00008000000079c5 */ /* 0x000fe40000010000 */
[----:B------:R-:W4:Y:S04]  /*13c90*/  LD.E.64 R12, desc[UR40][R152.64+0xb0] ;  /* 0x0000b028980c7980 */ /* 0x000f28000c101b00 */
[----:B------:R-:W-:Y:S01]  /*13ca0*/  ST.E desc[UR40][R152.64+0x88], R5 ;  /* 0x0000880598007985 */ /* 0x000fe2000c101928 */
[----:B------:R-:W-:-:S03]  /*13cb0*/  WARPGROUP.ARRIVE ;  /* 0x00000000000079c5 */ /* 0x000fc60000000000 */
[----:B------:R1:W0:Y:S03]  /*13cc0*/  SHFL.IDX PT, R14, R58, RZ, 0x1f ;  /* 0x00001fff3a0e7589 */ /* 0x00022600000e0000 */
[----:B------:R-:W-:Y:S01]  /*13cd0*/  HGMMA.64x64x16.F32 R24, gdesc[UR4], R24, gsb0 ;  /* 0x00e00000041879f0 */ /* 0x000fe20008000818 */
[----:B------:R-:W-:Y:S02]  /*13ce0*/  IMAD.MOV.U32 R15, RZ, RZ, R7 ;  /* 0x000000ffff0f7224 */ /* 0x000fe400078e0007 */
[----:B-1----:R-:W-:-:S03]  /*13cf0*/  VIADD R58, R6, 0x800 ;  /* 0x00000800063a7836 */ /* 0x002fc60000000000 */
[----:B------:R-:W-:Y:S01]  /*13d00*/  R2UR UR11, R15 ;  /* 0x000000000f0b72ca */ /* 0x000fe200000e0000 */
[----:B------:R-:W-:Y:S01]  /*13d10*/  UMOV UR4, 0x1 ;  /* 0x0000000100047882 */ /* 0x000fe20000000000 */
[----:B0-----:R-:W-:-:S04]  /*13d20*/  ISETP.GT.AND P2, PT, R14, 0x7f, PT ;  /* 0x0000007f0e00780c */ /* 0x001fc80003f44270 */
[----:B------:R-:W-:-:S04]  /*13d30*/  SEL R59, RZ, 0x2, !P2 ;  /* 0x00000002ff3b7807 */ /* 0x000fc80005000000 */
[----:B--2---:R-:W-:Y:S01]  /*13d40*/  IADD3 R20, R20, 0x800, R59 ;  /* 0x0000080014147810 */ /* 0x004fe20007ffe03b */
[----:B------:R-:W-:Y:S01]  /*13d50*/  IMAD.IADD R14, R59, 0x1, R58 ;  /* 0x000000013b0e7824 */ /* 0x000fe200078e023a */
[----:B------:R-:W-:Y:S02]  /*13d60*/  R2UR UR9, R21 ;  /* 0x00000000150972ca */ /* 0x000fe400000e0000 */
[----:B------:R-:W-:Y:S02]  /*13d70*/  R2UR UR8, R20 ;  /* 0x00000000140872ca */ /* 0x000fe400000e0000 */
[----:B------:R-:W-:Y:S01]  /*13d80*/  R2UR UR10, R14 ;  /* 0x000000000e0a72ca */ /* 0x000fe200000e0000 */
[----:B------:R-:W-:Y:S01]  /*13d90*/  UISETP.NE.U32.AND UP0, UPT, UR4, URZ, UPT ;  /* 0x0000003f0400728c */ /* 0x000fe2000bf05070 */
[----:B------:R-:W-:Y:S02]  /*13da0*/  WARPGROUP.DEPBAR.LE gsb0, 0x0 ;  /* 0x00008000000079c5 */ /* 0x000fe40000010000 */
[----:B------:R-:W2:Y:S01]  /*13db0*/  LD.E.64 R56, desc[UR40][R152.64+0xb0] ;  /* 0x0000b02898387980 */ /* 0x000ea2000c101b00 */
[----:B------:R-:W-:-:S03]  /*13dc0*/  IMAD.MOV.U32 R63, RZ, RZ, 0x4 ;  /* 0x00000004ff3f7424 */ /* 0x000fc600078e00ff */
[----:B------:R-:W-:Y:S01]  /*13dd0*/  ST.E desc[UR40][R152.64+0x88], R5 ;  /* 0x0000880598007985 */ /* 0x000fe2000c101928 */
[----:B------:R-:W-:Y:S01]  /*13de0*/  WARPGROUP.ARRIVE ;  /* 0x00000000000079c5 */ /* 0x000fe20000000000 */
[----:B------:R-:W-:-:S05]  /*13df0*/  SEL R61, R63, 0x2, P2 ;  /* 0x000000023f3d7807 */ /* 0x000fca0001000000 */
[----:B------:R-:W-:Y:S01]  /*13e00*/  HGMMA.64x64x16.F32 R24, gdesc[UR8], R24, UP0, gsb0 ;  /* 0x00e00000081879f0 */ /* 0x000fe2000b800818 */
        /* <DEDUP_REMOVED lines=8> */
[----:B------:R-:W3:Y:S01]  /*13e90*/  LD.E.64 R14, desc[UR40][R152.64+0xb0] ;  /* 0x0000b028980e7980 */ /* 0x000ee2000c101b00 */
[----:B------:R-:W-:-:S03]  /*13ea0*/  SEL R63, R63, 0x6, !P2 ;  /* 0x000000063f3f7807 */ /* 0x000fc60005000000 */
[----:B------:R-:W-:Y:S01]  /*13eb0*/  ST.E desc[UR40][R152.64+0x88], R5 ;  /* 0x0000880598007985 */ /* 0x000fe2000c101928 */
[----:B------:R-:W-:Y:S01]  /*13ec0*/  WARPGROUP.ARRIVE ;  /* 0x00000000000079c5 */ /* 0x000fe20000000000 */
[----:B------:R-:W-:-:S05]  /*13ed0*/  IMAD.IADD R20, R58, 0x1, R63 ;  /* 0x000000013a147824 */ /* 0x000fca00078e023f */
[----:B------:R-:W-:Y:S01]  /*13ee0*/  HGMMA.64x64x16.F32 R24, gdesc[UR4], R24, gsb0 ;  /* 0x00e00000041879f0 */ /* 0x000fe20008000818 */
[----:B------:R-:W-:Y:S01]  /*13ef0*/  IMAD.MOV.U32 R21, RZ, RZ, R7 ;  /* 0x000000ffff157224 */ /* 0x000fe200078e0007 */
[----:B------:R-:W-:-:S04]  /*13f00*/  R2UR UR6, R20 ;  /* 0x00000000140672ca */ /* 0x000fc800000e0000 */
[----:B------:R-:W-:Y:S02]  /*13f10*/  R2UR UR7, R21 ;  /* 0x00000000150772ca */ /* 0x000fe400000e0000 */
[----:B----4-:R-:W-:Y:S02]  /*13f20*/  IADD3 R10, R63, 0x800, R10 ;  /* 0x000008003f0a7810 */ /* 0x010fe40007ffe00a */
[----:B------:R-:W-:Y:S02]  /*13f30*/  R2UR UR5, R11 ;  /* 0x000000000b0572ca */ /* 0x000fe400000e0000 */
[----:B------:R-:W-:Y:S01]  /*13f40*/  R2UR UR4, R10 ;  /* 0x000000000a0472ca */ /* 0x000fe200000e0000 */
[----:B------:R-:W-:Y:S02]  /*13f50*/  WARPGROUP.DEPBAR.LE gsb0, 0x0 ;  /* 0x00008000000079c5 */ /* 0x000fe40000010000 */
[----:B------:R-:W4:Y:S01]  /*13f60*/  LD.E.64 R8, desc[UR40][R152.64+0xb0] ;  /* 0x0000b02898087980 */ /* 0x000f22000c101b00 */
[----:B------:R-:W-:-:S02]  /*13f70*/  IMAD.MOV.U32 R10, RZ, RZ, 0x28 ;  /* 0x00000028ff0a7424 */ /* 0x000fc400078e00ff */
[----:B------:R-:W-:Y:S01]  /*13f80*/  IMAD.MOV.U32 R11, RZ, RZ, 0xa00 ;  /* 0x00000a00ff0b7424 */ /* 0x000fe200078e00ff */
[----:B------:R-:W-:Y:S01]  /*13f90*/  ST.E desc[UR40][R152.64+0x88], R5 ;  /* 0x0000880598007985 */ /* 0x000fe2000c101928 */
[----:B------:R-:W-:Y:S01]  /*13fa0*/  WARPGROUP.ARRIVE ;  /* 0x00000000000079c5 */ /* 0x000fe20000000000 */
[----:B------:R-:W-:Y:S02]  /*13fb0*/  SEL R10, R10, 0x26, P2 ;  /* 0x000000260a0a7807 */ /* 0x000fe40001000000 */
[----:B------:R-:W-:-:S03]  /*13fc0*/  SEL R11, R11, 0x980, P2 ;  /* 0x000009800b0b7807 */ /* 0x000fc60001000000 */
[----:B------:R-:W-:Y:S02]  /*13fd0*/  HGMMA.64x64x16.F32 R24, gdesc[UR4], R24, gsb0 ;  /* 0x00e00000041879f0 */ /* 0x000fe40008000818 */
        /* <DEDUP_REMOVED lines=10> */
[----:B------:R-:W4:Y:S01]  /*14080*/  LD.E.64 R10, desc[UR40][R152.64+0xb0] ;  /* 0x0000b028980a7980 */ /* 0x000f22000c101b00 */
[----:B------:R-:W-:-:S03]  /*14090*/  VIADD R58, R6, 0xa00 ;  /* 0x00000a00063a7836 */ /* 0x000fc60000000000 */
[----:B------:R-:W-:Y:S01]  /*140a0*/  ST.E desc[UR40][R152.64+0x88], R5 ;  /* 0x0000880598007985 */ /* 0x000fe2000c101928 */
[----:B------:R-:W-:Y:S01]  /*140b0*/  WARPGROUP.ARRIVE ;  /* 0x00000000000079c5 */ /* 0x000fe20000000000 */
[----:B------:R-:W-:-:S05]  /*140c0*/  IMAD.IADD R20, R59, 0x1, R58 ;  /* 0x000000013b147824 */ /* 0x000fca00078e023a */
[----:B------:R-:W-:Y:S01]  /*140d0*/  HGMMA.64x64x16.F32 R24, gdesc[UR4], R24, gsb0 ;  /* 0x00e00000041879f0 */ /* 0x000fe20008000818 */
[----:B------:R-:W-:Y:S01]  /*140e0*/  IMAD.MOV.U32 R21, RZ, RZ, R7 ;  /* 0x000000ffff157224 */ /* 0x000fe200078e0007 */
[----:B------:R-:W-:-:S04]  /*140f0*/  R2UR UR6, R20 ;  /* 0x00000000140672ca */ /* 0x000fc800000e0000 */
[----:B------:R-:W-:Y:S02]  /*14100*/  R2UR UR7, R21 ;  /* 0x00000000150772ca */ /* 0x000fe400000e0000 */
[----:B--2---:R-:W-:Y:S02]  /*14110*/  IADD3 R56, R59, 0xa00, R56 ;  /* 0x00000a003b387810 */ /* 0x004fe40007ffe038 */
[----:B------:R-:W-:Y:S02]  /*14120*/  R2UR UR5, R57 ;  /* 0x00000000390572ca */ /* 0x000fe400000e0000 */
[----:B------:R-:W-:Y:S01]  /*14130*/  R2UR UR4, R56 ;  /* 0x00000000380472ca */ /* 0x000fe200000e0000 */
[----:B------:R-:W-:Y:S02]  /*14140*/  WARPGROUP.DEPBAR.LE gsb0, 0x0 ;  /* 0x00008000000079c5 */ /* 0x000fe40000010000 */
[----:B------:R-:W2:Y:S01]  /*14150*/  LD.E.64 R12, desc[UR40][R152.64+0xb0] ;  /* 0x0000b028980c7980 */ /* 0x000ea2000c101b00 */
[----:B------:R-:W-:-:S03]  /*14160*/  IMAD.IADD R56, R61, 0x1, R58 ;  /* 0x000000013d387824 */ /* 0x000fc600078e023a */
[----:B------:R-:W-:Y:S01]  /*14170*/  ST.E desc[UR40][R152.64+0x88], R5 ;  /* 0x0000880598007985 */ /* 0x000fe2000c101928 */
[----:B------:R-:W-:-:S06]  /*14180*/  WARPGROUP.ARRIVE ;  /* 0x00000000000079c5 */ /* 0x000fcc0000000000 */
[----:B------:R-:W-:Y:S01]  /*14190*/  HGMMA.64x64x16.F32 R24, gdesc[UR4], R24, gsb0 ;  /* 0x00e00000041879f0 */ /* 0x000fe20008000818 */
[----:B------:R-:W-:Y:S01]  /*141a0*/  IMAD.MOV.U32 R57, RZ, RZ, R7 ;  /* 0x000000ffff397224 */ /* 0x000fe200078e0007 */
[----:B------:R-:W-:-:S04]  /*141b0*/  R2UR UR6, R56 ;  /* 0x00000000380672ca */ /* 0x000fc800000e0000 */
[----:B------:R-:W-:Y:S02]  /*141c0*/  R2UR UR7, R57 ;  /* 0x00000000390772ca */ /* 0x000fe400000e0000 */
[----:B---3--:R-:W-:Y:S02]  /*141d0*/  IADD3 R14, R61, 0xa00, R14 ;  /* 0x00000a003d0e7810 */ /* 0x008fe40007ffe00e */
[----:B------:R-:W-:Y:S02]  /*141e0*/  R2UR UR5, R15 ;  /* 0x000000000f0572ca */ /* 0x000fe400000e0000 */
[----:B------:R-:W-:Y:S01]  /*141f0*/  R2UR UR4, R14 ;  /* 0x000000000e0472ca */ /* 0x000fe200000e0000 */
[----:B------:R-:W-:Y:S02]  /*14200*/  WARPGROUP.DEPBAR.LE gsb0, 0x0 ;  /* 0x00008000000079c5 */ /* 0x000fe40000010000 */
[----:B------:R-:W3:Y:S01]  /*14210*/  LD.E.64 R20, desc[UR40][R152.64+0xb0] ;  /* 0x0000b02898147980 */ /* 0x000ee2000c101b00 */
[----:B------:R-:W-:-:S03]  /*14220*/  IMAD.IADD R56, R63, 0x1, R58 ;  /* 0x000000013f387824 */ /* 0x000fc600078e023a */
[----:B------:R-:W-:Y:S01]  /*14230*/  ST.E desc[UR40][R152.64+0x88], R5 ;  /* 0x0000880598007985 */ /* 0x000fe2000c101928 */
[----:B------:R-:W-:-:S06]  /*14240*/  WARPGROUP.ARRIVE ;  /* 0x00000000000079c5 */ /* 0x000fcc0000000000 */
        /* <DEDUP_REMOVED lines=82> */
[----:B------:R-:W4:Y:S04]  /*14770*/  @!P0 LD.E.64 R8, desc[UR40][R152.64+0x30] ;  /* 0x0000302898088980 */ /* 0x000f28000c101b00 */
[----:B------:R-:W4:Y:S01]  /*14780*/  @!P0 LD.E R60, desc[UR40][R152.64+0x1e8] ;  /* 0x0001e828983c8980 */ /* 0x000f22000c101900 */
[----:B------:R-:W-:Y:S02]  /*14790*/  VIADD R58, R6, 0xe00 ;  /* 0x00000e00063a7836 */ /* 0x000fe40000000000 */
[----:B------:R-:W-:Y:S01]  /*147a0*/  IMAD.MOV.U32 R15, RZ, RZ, R7 ;  /* 0x000000ffff0f7224 */ /* 0x000fe200078e0007 */
[----:B------:R-:W-:Y:S01]  /*147b0*/  ST.E desc[UR40][R152.64+0x88], R5 ;  /* 0x0000880598007985 */ /* 0x000fe2000c101928 */
[----:B------:R-:W-:Y:S01]  /*147c0*/  WARPGROUP.ARRIVE ;  /* 0x00000000000079c5 */ /* 0x000fe20000000000 */
[----:B------:R-:W-:-:S05]  /*147d0*/  IMAD.IADD R14, R59, 0x1, R58 ;  /* 0x000000013b0e7824 */ /* 0x000fca00078e023a */
[----:B------:R-:W-:Y:S01]  /*147e0*/  HGMMA.64x64x16.F32 R24, gdesc[UR4], R24, gsb0 ;  /* 0x00e00000041879f0 */ /* 0x000fe20008000818 */
[----:B------:R-:W-:Y:S02]  /*147f0*/  R2UR UR6, R14 ;  /* 0x000000000e0672ca */ /* 0x000fe400000e0000 */
[----:B------:R-:W-:Y:S02]  /*14800*/  R2UR UR7, R15 ;  /* 0x000000000f0772ca */ /* 0x000fe400000e0000 */
[----:B--2---:R-:W-:Y:S02]  /*14810*/  IADD3 R10, R59, 0xe00, R10 ;  /* 0x00000e003b0a7810 */ /* 0x004fe40007ffe00a */
[----:B------:R-:W-:Y:S01]  /*14820*/  R2UR UR5, R11 ;  /* 0x000000000b0572ca */ /* 0x000fe200000e0000 */
[----:B------:R-:W-:Y:S01]  /*14830*/  IMAD.MOV.U32 R11, RZ, RZ, R7 ;  /* 0x000000ffff0b7224 */ /* 0x000fe200078e0007 */
[----:B------:R-:W-:Y:S01]  /*14840*/  R2UR UR4, R10 ;  /* 0x000000000a0472ca */ /* 0x000fe200000e0000 */
[----:B------:R-:W-:Y:S01]  /*14850*/  IMAD.IADD R10, R61, 0x1, R58 ;  /* 0x000000013d0a7824 */ /* 0x000fe200078e023a */
[----:B------:R-:W-:-:S02]  /*14860*/  WARPGROUP.DEPBAR.LE gsb0, 0x0 ;  /* 0x00008000000079c5 */ /* 0x000fc40000010000 */
[----:B------:R-:W-:Y:S01]  /*14870*/  ST.E desc[UR40][R152.64+0x88], R5 ;  /* 0x0000880598007985 */ /* 0x000fe2000c101928 */
[----:B------:R-:W-:-:S08]  /*14880*/  WARPGROUP.ARRIVE ;  /* 0x00000000000079c5 */ /* 0x000fd00000000000 */
[----:B------:R-:W-:Y:S01]  /*14890*/  HGMMA.64x64x16.F32 R24, gdesc[UR4], R24, gsb0 ;  /* 0x00e00000041879f0 */ /* 0x000fe20008000818 */
[----:B------:R-:W-:Y:S01]  /*148a0*/  R2UR UR6, R10 ;  /* 0x000000000a0672ca */ /* 0x000fe200000e0000 */
[----:B------:R-:W-:Y:S01]  /*148b0*/  IMAD.IADD R10, R63, 0x1, R58 ;  /* 0x000000013f0a7824 */ /* 0x000fe200078e023a */
[----:B------:R-:W-:Y:S01]  /*148c0*/  R2UR UR7, R11 ;  /* 0x000000000b0772ca */ /* 0x000fe200000e0000 */
[----:B------:R-:W-:Y:S01]  /*148d0*/  IMAD.MOV.U32 R11, RZ, RZ, R7 ;  /* 0x000000ffff0b7224 */ /* 0x000fe200078e0007 */
[----:B---3--:R-:W-:Y:S02]  /*148e0*/  IADD3 R12, R61, 0xe00, R12 ;  /* 0x00000e003d0c7810 */ /* 0x008fe40007ffe00c */
[----:B------:R-:W-:Y:S02]  /*148f0*/  R2UR UR5, R13 ;  /* 0x000000000d0572ca */ /* 0x000fe400000e0000 */
[----:B------:R-:W-:Y:S01]  /*14900*/  R2UR UR4, R12 ;  /* 0x000000000c0472ca */ /* 0x000fe200000e0000 */
[----:B------:R-:W-:-:S02]  /*14910*/  WARPGROUP.DEPBAR.LE gsb0, 0x0 ;  /* 0x00008000000079c5 */ /* 0x000fc40000010000 */
[----:B------:R-:W-:Y:S01]  /*14920*/  ST.E desc[UR40][R152.64+0x88], R5 ;  /* 0x0000880598007985 */ /* 0x000fe2000c101928 */
[----:B------:R-:W-:-:S09]  /*14930*/  WARPGROUP.ARRIVE ;  /* 0x00000000000079c5 */ /* 0x000fd20000000000 */
[----:B------:R-:W-:Y:S01]  /*14940*/  HGMMA.64x64x16.F32 R24, gdesc[UR4], R24, gsb0 ;  /* 0x00e00000041879f0 */ /* 0x000fe20008000818 */
[----:B------:R-:W-:Y:S01]  /*14950*/  R2UR UR6, R10 ;  /* 0x000000000a0672ca */ /* 0x000fe200000e0000 */
[----:B------:R-:W-:Y:S01]  /*14960*/  IMAD.MOV.U32 R10, RZ, RZ, 0x40 ;  /* 0x00000040ff0a7424 */ /* 0x000fe200078e00ff */
[----:B------:R-:W-:Y:S01]  /*14970*/  R2UR UR7, R11 ;  /* 0x000000000b0772ca */ /* 0x000fe200000e0000 */
[----:B------:R-:W-:-:S03]  /*14980*/  IMAD.MOV.U32 R11, RZ, RZ, 0x1000 ;  /* 0x00001000ff0b7424 */ /* 0x000fc600078e00ff */
[----:B------:R-:W-:Y:S02]  /*14990*/  SEL R10, R10, 0x3e, P2 ;  /* 0x0000003e0a0a7807 */ /* 0x000fe40001000000 */
[----:B------:R-:W-:-:S05]  /*149a0*/  SEL R11, R11, 0xf80, P2 ;  /* 0x00000f800b0b7807 */ /* 0x000fca0001000000 */
[----:B------:R-:W-:-:S05]  /*149b0*/  IMAD.IADD R10, R10, 0x1, R11 ;  /* 0x000000010a0a7824 */ /* 0x000fca00078e020b */
[----:B------:R-:W-:Y:S02]  /*149c0*/  LOP3.LUT R11, R10, 0x1e06, RZ, 0xc0, !PT ;  /* 0x00001e060a0b7812 */ /* 0x000fe400078ec0ff */
[----:B----4-:R-:W-:Y:S02]  /*149d0*/  IADD3 R20, R63, 0xe00, R20 ;  /* 0x00000e003f147810 */ /* 0x010fe40007ffe014 */
[----:B------:R-:W-:Y:S01]  /*149e0*/  R2UR UR5, R21 ;  /* 0x00000000150572ca */ /* 0x000fe200000e0000 */
[----:B------:R-:W-:Y:S01]  /*149f0*/  IMAD.IADD R6, R6, 0x1, R11 ;  /* 0x0000000106067824 */ /* 0x000fe200078e020b */
[----:B------:R-:W-:Y:S01]  /*14a00*/  R2UR UR4, R20 ;  /* 0x00000000140472ca */ /* 0x000fe200000e0000 */
[----:B------:R-:W-:Y:S02]  /*14a10*/  WARPGROUP.DEPBAR.LE gsb0, 0x0 ;  /* 0x00008000000079c5 */ /* 0x000fe40000010000 */
[----:B------:R-:W-:Y:S01]  /*14a20*/  ST.E desc[UR40][R152.64+0x88], R5 ;  /* 0x0000880598007985 */ /* 0x000fe2000c101928 */
[----:B------:R-:W-:-:S09]  /*14a30*/  WARPGROUP.ARRIVE ;  /* 0x00000000000079c5 */ /* 0x000fd20000000000 */
[----:B------:R-:W-:Y:S01]  /*14a40*/  HGMMA.64x64x16.F32 R24, gdesc[UR4], R24, gsb0 ;  /* 0x00e00000041879f0 */ /* 0x000fe20008000818 */
[----:B------:R-:W-:Y:S02]  /*14a50*/  R2UR UR6, R6 ;  /* 0x00000000060672ca */ /* 0x000fe400000e0000 */
[----:B------:R-:W-:Y:S01]  /*14a60*/  R2UR UR7, R7 ;  /* 0x00000000070772ca */ /* 0x000fe200000e0000 */
[----:B------:R-:W-:Y:S01]  /*14a70*/  IMAD.IADD R56, R11, 0x1, R56 ;  /* 0x000000010b387824 */ /* 0x000fe200078e0238 */
[----:B------:R-:W-:Y:S02]  /*14a80*/  R2UR UR5, R57 ;  /* 0x00000000390572ca */ /* 0x000fe400000e0000 */
[----:B------:R-:W-:Y:S02]  /*14a90*/  @!P0 MOV R9, R8 ;  /* 0x0000000800098202 */ /* 0x000fe40000000f00 */
[----:B------:R-:W-:-:S03]  /*14aa0*/  R2UR UR4, R56 ;  /* 0x00000000380472ca */ /* 0x000fc600000e0000 */
[----:B------:R-:W-:-:S05]  /*14ab0*/  @!P0 IMAD R60, R60, 0x8, R9 ;  /* 0x000000083c3c8824 */ /* 0x000fca00078e0209 */
[----:B------:R-:W-:Y:S01]  /*14ac0*/  @!P0 PRMT R60, RZ, 0x654, R60 ;  /* 0x00000654ff3c8816 */ /* 0x000fe2000000003c */
[----:B------:R-:W-:Y:S02]  /*14ad0*/  WARPGROUP.DEPBAR.LE gsb0, 0x0 ;  /* 0x00008000000079c5 */ /* 0x000fe40000010000 */
[----:B------:R-:W-:Y:S01]  /*14ae0*/  ST.E desc[UR40][R152.64+0x88], R5 ;  /* 0x0000880598007985 */ /* 0x000fe2000c101928 */
[----:B------:R-:W-:-:S06]  /*14af0*/  WARPGROUP.ARRIVE ;  /* 0x00000000000079c5 */ /* 0x000fcc0000000000 */
[----:B------:R-:W-:Y:S03]  /*14b00*/  HGMMA.64x64x16.F32 R24, gdesc[UR4], R24, gsb0 ;  /* 0x00e00000041879f0 */ /* 0x000fe60008000818 */
[----:B------:R-:W-:Y:S02]  /*14b10*/  WARPGROUP.DEPBAR.LE gsb0, 0x0 ;  /* 0x00008000000079c5 */ /* 0x000fe40000010000 */
[----:B------:R0:W-:Y:S01]  /*14b20*/  ST.E desc[UR40][R152.64+0x88], R5 ;  /* 0x0000880598007985 */ /* 0x0001e2000c101928 */
[----:B------:R1:W-:Y:S03]  /*14b30*/  @!P0 SYNCS.ARRIVE.TRANS64.RED.A1T0 RZ, [R60+URZ], RZ ;  /* 0x000000ff3cff89a7 */ /* 0x0003e6000810043f */
[----:B------:R-:W2:Y:S04]  /*14b40*/  LD.E.64 R6, desc[UR40][R152.64+0x120] ;  /* 0x0001202898067980 */ /* 0x000ea8000c101b00 */
[----:B--2---:R-:W2:Y:S04]  /*14b50*/  LD.E R8, desc[UR40][R6.64] ;  /* 0x0000002806087980 */ /* 0x004ea8000c101900 */
[----:B------:R-:W0:Y:S01]  /*14b60*/  LD.E.64 R6, desc[UR40][R152.64+0x200] ;  /* 0x0002002898067980 */ /* 0x000e22000c101b00 */
[----:B------:R-:W-:Y:S01]  /*14b70*/  IADD3 R9, P2, R2, 0x200, RZ ;  /* 0x0000020002097810 */ /* 0x000fe20007f5e0ff */
[-C--:B--2---:R-:W-:Y:S01]  /*14b80*/  FMUL.FTZ R57, R24, R8.reuse ;  /* 0x0000000818397220 */ /* 0x084fe20000410000 */
[-C--:B------:R-:W-:Y:S01]  /*14b90*/  FMUL.FTZ R24, R25, R8.reuse ;  /* 0x0000000819187220 */ /* 0x080fe20000410000 */
[-C--:B------:R-:W-:Y:S01]  /*14ba0*/  FMUL.FTZ R14, R26, R8.reuse ;  /* 0x000000081a0e7220 */ /* 0x080fe20000410000 */
[-C--:B------:R-:W-:Y:S01]  /*14bb0*/  FMUL.FTZ R26, R28, R8.reuse ;  /* 0x000000081c1a7220 */ /* 0x080fe20000410000 */
[-C--:B------:R-:W-:Y:S01]  /*14bc0*/  FMUL.FTZ R15, R27, R8.reuse ;  /* 0x000000081b0f7220 */ /* 0x080fe20000410000 */
[-C--:B------:R-:W-:Y:S01]  /*14bd0*/  FMUL.FTZ R27, R29, R8.reuse ;  /* 0x000000081d1b7220 */ /* 0x080fe20000410000 */
[----:B------:R-:W0:Y:S01]  /*14be0*/  MUFU.TANH R57, R57 ;  /* 0x0000003900397308 */ /* 0x000e220000002400 */
[-C--:B------:R-:W-:Y:S01]  /*14bf0*/  FMUL.FTZ R29, R32, R8.reuse ;  /* 0x00000008201d7220 */ /* 0x080fe20000410000 */
[-C--:B------:R-:W-:Y:S01]  /*14c00*/  FMUL.FTZ R20, R30, R8.reuse ;  /* 0x000000081e147220 */ /* 0x080fe20000410000 */
[-C--:B------:R-:W-:Y:S01]  /*14c10*/  FMUL.FTZ R30, R33, R8.reuse ;  /* 0x00000008211e7220 */ /* 0x080fe20000410000 */
[-C--:B------:R-:W-:Y:S01]  /*14c20*/  FMUL.FTZ R33, R36, R8.reuse ;  /* 0x0000000824217220 */ /* 0x080fe20000410000 */
[-C--:B------:R-:W-:Y:S01]  /*14c30*/  FMUL.FTZ R25, R34, R8.reuse ;  /* 0x0000000822197220 */ /* 0x080fe20000410000 */
[-C--:B------:R-:W-:Y:S01]  /*14c40*/  FMUL.FTZ R34, R37, R8.reuse ;  /* 0x0000000825227220 */ /* 0x080fe20000410000 */
[-C--:B------:R-:W-:Y:S01]  /*14c50*/  FMUL.FTZ R36, R40, R8.reuse ;  /* 0x0000000828247220 */ /* 0x080fe20000410000 */
[----:B------:R-:W2:Y:S01]  /*14c60*/  MUFU.TANH R24, R24 ;  /* 0x0000001800187308 */ /* 0x000ea20000002400 */
[-C--:B------:R-:W-:Y:S01]  /*14c70*/  FMUL.FTZ R37, R41, R8.reuse ;  /* 0x0000000829257220 */ /* 0x080fe20000410000 */
[-C--:B------:R-:W-:Y:S01]  /*14c80*/  FMUL.FTZ R21, R31, R8.reuse ;  /* 0x000000081f157220 */ /* 0x080fe20000410000 */
[-C--:B------:R-:W-:Y:S01]  /*14c90*/  FMUL.FTZ R31, R38, R8.reuse ;  /* 0x00000008261f7220 */ /* 0x080fe20000410000 */
[-C--:B------:R-:W-:Y:S01]  /*14ca0*/  FMUL.FTZ R38, R44, R8.reuse ;  /* 0x000000082c267220 */ /* 0x080fe20000410000 */
[-C--:B------:R-:W-:Y:S01]  /*14cb0*/  FMUL.FTZ R40, R45, R8.reuse ;  /* 0x000000082d287220 */ /* 0x080fe20000410000 */
[-C--:B------:R-:W-:Y:S01]  /*14cc0*/  FMUL.FTZ R41, R48, R8.reuse ;  /* 0x0000000830297220 */ /* 0x080fe20000410000 */
[----:B------:R-:W-:Y:S01]  /*14cd0*/  FMUL.FTZ R28, R35, R8 ;  /* 0x00000008231c7220 */ /* 0x000fe20000410000 */
[----:B------:R-:W3:Y:S01]  /*14ce0*/  MUFU.TANH R26, R26 ;  /* 0x0000001a001a7308 */ /* 0x000ee20000002400 */
[----:B0-----:R-:W-:Y:S01]  /*14cf0*/  FMNMX.FTZ R5, R57, R6, !PT ;  /* 0x0000000639057209 */ /* 0x001fe20007810000 */
[-C--:B------:R-:W-:Y:S01]  /*14d00*/  FMUL.FTZ R35, R42, R8.reuse ;  /* 0x000000082a237220 */ /* 0x080fe20000410000 */
[-C--:B------:R-:W-:Y:S01]  /*14d10*/  FMUL.FTZ R42, R49, R8.reuse ;  /* 0x00000008312a7220 */ /* 0x080fe20000410000 */
[-C--:B------:R-:W-:Y:S01]  /*14d20*/  FMUL.FTZ R44, R52, R8.reuse ;  /* 0x00000008342c7220 */ /* 0x080fe20000410000 */
[-C--:B------:R-:W-:Y:S01]  /*14d30*/  FMUL.FTZ R45, R53, R8.reuse ;  /* 0x00000008352d7220 */ /* 0x080fe20000410000 */
[-C--:B------:R-:W-:Y:S01]  /*14d40*/  FMUL.FTZ R32, R39, R8.reuse ;  /* 0x0000000827207220 */ /* 0x080fe20000410000 */
[-C--:B------:R-:W-:Y:S01]  /*14d50*/  FMUL.FTZ R43, R43, R8.reuse ;  /* 0x000000082b2b7220 */ /* 0x080fe20000410000 */
[----:B------:R-:W0:Y:S01]  /*14d60*/  MUFU.TANH R27, R27 ;  /* 0x0000001b001b7308 */ /* 0x000e220000002400 */
[----:B--2---:R-:W-:Y:S01]  /*14d70*/  FMNMX.FTZ R5, R24, R5, !PT ;  /* 0x0000000518057209 */ /* 0x004fe20007810000 */
[-C--:B------:R-:W-:Y:S01]  /*14d80*/  FMUL.FTZ R46, R46, R8.reuse ;  /* 0x000000082e2e7220 */ /* 0x080fe20000410000 */
[-C--:B------:R-:W-:Y:S01]  /*14d90*/  FMUL.FTZ R47, R47, R8.reuse ;  /* 0x000000082f2f7220 */ /* 0x080fe20000410000 */
[-C--:B------:R-:W-:Y:S01]  /*14da0*/  FMUL.FTZ R48, R50, R8.reuse ;  /* 0x0000000832307220 */ /* 0x080fe20000410000 */
[-C--:B------:R-:W-:Y:S01]  /*14db0*/  FMUL.FTZ R50, R51, R8.reuse ;  /* 0x0000000833327220 */ /* 0x080fe20000410000 */
[-C--:B------:R-:W-:Y:S01]  /*14dc0*/  FMUL.FTZ R51, R54, R8.reuse ;  /* 0x0000000836337220 */ /* 0x080fe20000410000 */
[----:B------:R-:W-:Y:S01]  /*14dd0*/  FMUL.FTZ R52, R55, R8 ;  /* 0x0000000837347220 */ /* 0x000fe20000410000 */
[----:B------:R-:W2:Y:S01]  /*14de0*/  MUFU.TANH R29, R29 ;  /* 0x0000001d001d7308 */ /* 0x000ea20000002400 */
[----:B---3--:R-:W-:-:S07]  /*14df0*/  FMNMX.FTZ R10, R26, R5, !PT ;  /* 0x000000051a0a7209 */ /* 0x008fce0007810000 */
[----:B------:R-:W3:Y:S01]  /*14e00*/  MUFU.TANH R30, R30 ;  /* 0x0000001e001e7308 */ /* 0x000ee20000002400 */
[----:B0-----:R-:W-:-:S07]  /*14e10*/  FMNMX.FTZ R10, R27, R10, !PT ;  /* 0x0000000a1b0a7209 */ /* 0x001fce0007810000 */
[----:B------:R-:W0:Y:S01]  /*14e20*/  MUFU.TANH R33, R33 ;  /* 0x0000002100217308 */ /* 0x000e220000002400 */
[----:B--2---:R-:W-:-:S07]  /*14e30*/  FMNMX.FTZ R5, R29, R10, !PT ;  /* 0x0000000a1d057209 */ /* 0x004fce0007810000 */
        /* <DEDUP_REMOVED lines=23> */
[----:B--2---:R-:W-:-:S05]  /*14fb0*/  FMNMX.FTZ R11, R45, R12, !PT ;  /* 0x0000000c2d0b7209 */ /* 0x004fca0007810000 */
[----:B------:R-:W2:Y:S02]  /*14fc0*/  SHFL.BFLY PT, R12, R11, 0x2, 0x1f ;  /* 0x0c401f000b0c7f89 */ /* 0x000ea400000e0000 */
[----:B------:R-:W4:Y:S01]  /*14fd0*/  MUFU.TANH R21, R21 ;  /* 0x0000001500157308 */ /* 0x000f220000002400 */
[----:B---3--:R-:W-:Y:S01]  /*14fe0*/  FMNMX.FTZ R5, R15, R10, !PT ;  /* 0x0000000a0f057209 */ /* 0x008fe20007810000 */
[----:B------:R-:W-:Y:S06]  /*14ff0*/  ST.E desc[UR40][R152.64+0x200], R11 ;  /* 0x0002000b98007985 */ /* 0x000fec000c101928 */
[----:B------:R-:W3:Y:S01]  /*15000*/  MUFU.TANH R25, R25 ;  /* 0x0000001900197308 */ /* 0x000ee20000002400 */
[----:B0-----:R-:W-:-:S07]  /*15010*/  FMNMX.FTZ R10, R20, R5, !PT ;  /* 0x00000005140a7209 */ /* 0x001fce0007810000 */
[----:B------:R-:W0:Y:S01]  /*15020*/  MUFU.TANH R28, R28 ;  /* 0x0000001c001c7308 */ /* 0x000e220000002400 */
[----:B----4-:R-:W-:Y:S02]  /*15030*/  FMNMX.FTZ R10, R21, R10, !PT ;  /* 0x0000000a150a7209 */ /* 0x010fe40007810000 */
[----:B--2---:R-:W-:-:S05]  /*15040*/  FMNMX.FTZ R12, R11, R12, !PT ;  /* 0x0000000c0b0c7209 */ /* 0x004fca0007810000 */
[----:B------:R-:W2:Y:S01]  /*15050*/  MUFU.TANH R31, R31 ;  /* 0x0000001f001f7308 */ /* 0x000ea20000002400 */
[----:B---3--:R-:W-:Y:S01]  /*15060*/  FMNMX.FTZ R5, R25, R10, !PT ;  /* 0x0000000a19057209 */ /* 0x008fe20007810000 */
[----:B------:R-:W3:Y:S06]  /*15070*/  SHFL.BFLY PT, R13, R12, 0x1, 0x1f ;  /* 0x0c201f000c0d7f89 */ /* 0x000eec00000e0000 */
[----:B------:R-:W4:Y:S01]  /*15080*/  MUFU.TANH R32, R32 ;  /* 0x0000002000207308 */ /* 0x000f220000002400 */
[----:B0-----:R-:W-:-:S07]  /*15090*/  FMNMX.FTZ R10, R28, R5, !PT ;  /* 0x000000051c0a7209 */ /* 0x001fce0007810000 */
[----:B------:R-:W0:Y:S01]  /*150a0*/  MUFU.TANH R35, R35 ;  /* 0x0000002300237308 */ /* 0x000e220000002400 */
[----:B--2---:R-:W-:-:S07]  /*150b0*/  FMNMX.FTZ R5, R31, R10, !PT ;  /* 0x0000000a1f057209 */ /* 0x004fce0007810000 */
[----:B------:R-:W2:Y:S01]  /*150c0*/  MUFU.TANH R43, R43 ;  /* 0x0000002b002b7308 */ /* 0x000ea20000002400 */
[----:B----4-:R-:W-:Y:S02]  /*150d0*/  FMNMX.FTZ R10, R32, R5, !PT ;  /* 0x00000005200a7209 */ /* 0x010fe40007810000 */
[----:B---3--:R-:W-:-:S05]  /*150e0*/  FMNMX.FTZ R13, R12, R13, !PT ;  /* 0x0000000d0c0d7209 */ /* 0x008fca0007810000 */
        /* <DEDUP_REMOVED lines=11> */
[----:B---3--:R-:W-:-:S04]  /*151a0*/  FMNMX.FTZ R8, R50, R5, !PT ;  /* 0x0000000532087209 */ /* 0x008fc80007810000 */
[----:B0-----:R-:W-:Y:S02]  /*151b0*/  FMNMX.FTZ R5, R51, R8, !PT ;  /* 0x0000000833057209 */ /* 0x001fe40007810000 */
[----:B------:R-:W-:Y:S01]  /*151c0*/  LOP3.LUT R8, R9, 0x4, RZ, 0xfc, !PT ;  /* 0x0000000409087812 */ /* 0x000fe200078efcff */
[----:B------:R-:W-:Y:S01]  /*151d0*/  IMAD.X R9, RZ, RZ, R16, P2 ;  /* 0x000000ffff097224 */ /* 0x000fe200010e0610 */
[----:B--2---:R-:W-:-:S05]  /*151e0*/  FMNMX.FTZ R5, R52, R5, !PT ;  /* 0x0000000534057209 */ /* 0x004fca0007810000 */
        /* <DEDUP_REMOVED lines=11> */
[----:B------:R-:W4:Y:S04]  /*152a0*/  LD.E R56, desc[UR40][R152.64+0x210] ;  /* 0x0002102898387980 */ /* 0x000f28000c101900 */
[----:B------:R-:W4:Y:S01]  /*152b0*/  LD.E.64 R10, desc[UR40][R152.64+0xd8] ;  /* 0x0000d828980a7980 */ /* 0x000f22000c101b00 */
[----:B------:R-:W-:Y:S01]  /*152c0*/  FADD.FTZ R7, R7, -R49 ;  /* 0x8000003107077221 */ /* 0x000fe20000010000 */
[----:B--2---:R-:W-:-:S03]  /*152d0*/  FADD.FTZ R53, R6, -R53 ;  /* 0x8000003506357221 */ /* 0x004fc60000010000 */
[----:B---3--:R-:W-:Y:S01]  /*152e0*/  FMUL.FTZ R7, R54, R7 ;  /* 0x0000000736077220 */ /* 0x008fe20000410000 */
[----:B------:R-:W-:-:S03]  /*152f0*/  FMUL.FTZ R53, R53, R54 ;  /* 0x0000003635357220 */ /* 0x000fc60000410000 */
[----:B------:R-:W4:Y:S08]  /*15300*/  MUFU.EX2 R39, R7 ;  /* 0x0000000700277308 */ /* 0x000f300000000800 */
[----:B0-----:R-:W0:Y:S01]  /*15310*/  MUFU.EX2 R49, R53 ;  /* 0x0000003500317308 */ /* 0x001e220000000800 */
[----:B----4-:R-:W-:Y:S01]  /*15320*/  FMUL.FTZ R13, R39, R58 ;  /* 0x0000003a270d7220 */ /* 0x010fe20000410000 */
[----:B0-----:R-:W-:-:S04]  /*15330*/  FMUL.FTZ R5, R49, R56 ;  /* 0x0000003831057220 */ /* 0x001fc80000410000 */
[----:B------:R1:W-:Y:S04]  /*15340*/  ST.E desc[UR40][R152.64+0x214], R13 ;  /* 0x0002140d98007985 */ /* 0x0003e8000c101928 */
[----:B------:R1:W-:Y:S04]  /*15350*/  ST.E desc[UR40][R152.64+0x210], R5 ;  /* 0x0002100598007985 */ /* 0x0003e8000c101928 */
[----:B------:R-:W2:Y:S01]  /*15360*/  LD.E R6, desc[UR40][R10.64+0x4] ;  /* 0x000004280a067980 */ /* 0x000ea2000c101900 */
[----:B------:R-:W-:Y:S01]  /*15370*/  BSSY B0, `(.L_x_3276) ;  /* 0x000000c000007945 */ /* 0x000fe20003800000 */
[----:B--2---:R-:W-:-:S13]  /*15380*/  ISETP.NE.AND P2, PT, R6, RZ, PT ;  /* 0x000000ff0600720c */ /* 0x004fda0003f45270 */
[----:B-1----:R-:W-:Y:S05]  /*15390*/  @P2 BRA `(.L_x_3277) ;  /* 0x0000000000242947 */ /* 0x002fea0003800000 */
        /* <DEDUP_REMOVED lines=9> */
.L_x_3277:
[----:B------:R-:W-:Y:S05]  /*15430*/  BSYNC B0 ;  /* 0x0000000000007941 */ /* 0x000fea0003800000 */
.L_x_3276:
        /* <DEDUP_REMOVED lines=8> */
[----:B------:R-:W2:Y:S04]  /*154c0*/  LD.E R53, desc[UR40][R152.64+0x220] ;  /* 0x0002202898357980 */ /* 0x000ea8000c101900 */
[----:B------:R-:W3:Y:S04]  /*154d0*/  LD.E R8, desc[UR40][R8.64] ;  /* 0x0000002808087980 */ /* 0x000ee8000c101900 */
[----:B------:R-:W0:Y:S04]  /*154e0*/  LD.E R55, desc[UR40][R152.64+0x210] ;  /* 0x0002102898377980 */ /* 0x000e28000c101900 */
[----:B------:R-:W4:Y:S01]  /*154f0*/  LD.E R59, desc[UR40][R152.64+0x214] ;  /* 0x00021428983b7980 */ /* 0x000f22000c101900 */
[----:B--2---:R-:W-:Y:S01]  /*15500*/  FMUL.FTZ R12, R12, R53 ;  /* 0x000000350c0c7220 */ /* 0x004fe20000410000 */
[----:B---3--:R-:W-:-:S03]  /*15510*/  FMUL.FTZ R8, R53, R8 ;  /* 0x0000000835087220 */ /* 0x008fc60000410000 */
[-CC-:B------:R-:W-:Y:S01]  /*15520*/  FFMA.FTZ R168, R57, R53.reuse, -R12.reuse ;  /* 0x0000003539a87223 */ /* 0x180fe2000001080c */
[-CC-:B------:R-:W-:Y:S01]  /*15530*/  FFMA.FTZ R11, R24, R53.reuse, -R12.reuse ;  /* 0x00000035180b7223 */ /* 0x180fe2000001080c */
[-C--:B------:R-:W-:Y:S01]  /*15540*/  FFMA.FTZ R170, R26, R53.reuse, -R12 ;  /* 0x000000351aaa7223 */ /* 0x080fe2000001080c */
[-CC-:B------:R-:W-:Y:S01]  /*15550*/  FFMA.FTZ R14, R14, R53.reuse, -R8.reuse ;  /* 0x000000350e0e7223 */ /* 0x180fe20000010808 */
[-CC-:B------:R-:W-:Y:S01]  /*15560*/  FFMA.FTZ R15, R15, R53.reuse, -R8.reuse ;  /* 0x000000350f0f7223 */ /* 0x180fe20000010808 */
[-C--:B------:R-:W-:Y:S01]  /*15570*/  FFMA.FTZ R20, R20, R53.reuse, -R8 ;  /* 0x0000003514147223 */ /* 0x080fe20000010808 */
[----:B------:R-:W0:Y:S01]  /*15580*/  MUFU.EX2 R168, R168 ;  /* 0x000000a800a87308 */ /* 0x000e220000000800 */
[-C--:B------:R-:W-:Y:S01]  /*15590*/  FFMA.FTZ R13, R27, R53.reuse, -R12 ;  /* 0x000000351b0d7223 */ /* 0x080fe2000001080c */
[-C--:B------:R-:W-:Y:S01]  /*155a0*/  FFMA.FTZ R21, R21, R53.reuse, -R8 ;  /* 0x0000003515157223 */ /* 0x080fe20000010808 */
[-C--:B------:R-:W-:Y:S01]  /*155b0*/  FFMA.FTZ R172, R29, R53.reuse, -R12 ;  /* 0x000000351dac7223 */ /* 0x080fe2000001080c */
[-C--:B------:R-:W-:Y:S01]  /*155c0*/  FFMA.FTZ R25, R25, R53.reuse, -R8 ;  /* 0x0000003519197223 */ /* 0x080fe20000010808 */
[-C--:B------:R-:W-:Y:S01]  /*155d0*/  FFMA.FTZ R27, R30, R53.reuse, -R12 ;  /* 0x000000351e1b7223 */ /* 0x080fe2000001080c */
[-C--:B------:R-:W-:Y:S01]  /*155e0*/  FFMA.FTZ R28, R28, R53.reuse, -R8 ;  /* 0x000000351c1c7223 */ /* 0x080fe20000010808 */
[-C--:B------:R-:W-:Y:S01]  /*155f0*/  FFMA.FTZ R174, R33, R53.reuse, -R12 ;  /* 0x0000003521ae7223 */ /* 0x080fe2000001080c */
[----:B------:R-:W4:Y:S01]  /*15600*/  MUFU.EX2 R14, R14 ;  /* 0x0000000e000e7308 */ /* 0x000f220000000800 */
[-C--:B------:R-:W-:Y:S01]  /*15610*/  FFMA.FTZ R31, R31, R53.reuse, -R8 ;  /* 0x000000351f1f7223 */ /* 0x080fe20000010808 */
[-C--:B------:R-:W-:Y:S01]  /*15620*/  FFMA.FTZ R29, R34, R53.reuse, -R12 ;  /* 0x00000035221d7223 */ /* 0x080fe2000001080c */
[-C--:B------:R-:W-:Y:S01]  /*15630*/  FFMA.FTZ R32, R32, R53.reuse, -R8 ;  /* 0x0000003520207223 */ /* 0x080fe20000010808 */
[-C--:B------:R-:W-:Y:S01]  /*15640*/  FFMA.FTZ R176, R36, R53.reuse, -R12 ;  /* 0x0000003524b07223 */ /* 0x080fe2000001080c */
[-C--:B------:R-:W-:Y:S01]  /*15650*/  FFMA.FTZ R35, R35, R53.reuse, -R8 ;  /* 0x0000003523237223 */ /* 0x080fe20000010808 */
[-C--:B------:R-:W-:Y:S01]  /*15660*/  FFMA.FTZ R33, R37, R53.reuse, -R12 ;  /* 0x0000003525217223 */ /* 0x080fe2000001080c */
[-C--:B------:R-:W-:Y:S01]  /*15670*/  FFMA.FTZ R43, R43, R53.reuse, -R8 ;  /* 0x000000352b2b7223 */ /* 0x080fe20000010808 */
[----:B------:R-:W1:Y:S01]  /*15680*/  MUFU.EX2 R11, R11 ;  /* 0x0000000b000b7308 */ /* 0x000e620000000800 */
[----:B0-----:R-:W-:Y:S01]  /*15690*/  FADD.FTZ R4, R168, R55 ;  /* 0x00000037a8047221 */ /* 0x001fe20000010000 */
[-C--:B------:R-:W-:Y:S01]  /*156a0*/  FFMA.FTZ R178, R38, R53.reuse, -R12 ;  /* 0x0000003526b27223 */ /* 0x080fe2000001080c */
[-C--:B------:R-:W-:Y:S01]  /*156b0*/  FFMA.FTZ R46, R46, R53.reuse, -R8 ;  /* 0x000000352e2e7223 */ /* 0x080fe20000010808 */
[-C--:B------:R-:W-:Y:S01]  /*156c0*/  FFMA.FTZ R37, R40, R53.reuse, -R12 ;  /* 0x0000003528257223 */ /* 0x080fe2000001080c */
[-C--:B------:R-:W-:Y:S01]  /*156d0*/  FFMA.FTZ R47, R47, R53.reuse, -R8 ;  /* 0x000000352f2f7223 */ /* 0x080fe20000010808 */
[-C--:B------:R-:W-:Y:S01]  /*156e0*/  FFMA.FTZ R180, R41, R53.reuse, -R12 ;  /* 0x0000003529b47223 */ /* 0x080fe2000001080c */
[-C--:B------:R-:W-:Y:S01]  /*156f0*/  FFMA.FTZ R48, R48, R53.reuse, -R8 ;  /* 0x0000003530307223 */ /* 0x080fe20000010808 */
[----:B------:R-:W0:Y:S01]  /*15700*/  MUFU.EX2 R15, R15 ;  /* 0x0000000f000f7308 */ /* 0x000e220000000800 */
[----:B----4-:R-:W-:Y:S01]  /*15710*/  FADD.FTZ R6, R14, R59 ;  /* 0x0000003b0e067221 */ /* 0x010fe20000010000 */
[-C--:B------:R-:W-:Y:S01]  /*15720*/  FFMA.FTZ R41, R42, R53.reuse, -R12 ;  /* 0x000000352a297223 */ /* 0x080fe2000001080c */
[-C--:B------:R-:W-:Y:S01]  /*15730*/  FFMA.FTZ R50, R50, R53.reuse, -R8 ;  /* 0x0000003532327223 */ /* 0x080fe20000010808 */
[-C--:B------:R-:W-:Y:S01]  /*15740*/  FFMA.FTZ R182, R44, R53.reuse, -R12 ;  /* 0x000000352cb67223 */ /* 0x080fe2000001080c */
[-C--:B------:R-:W-:Y:S01]  /*15750*/  FFMA.FTZ R51, R51, R53.reuse, -R8 ;  /* 0x0000003533337223 */ /* 0x080fe20000010808 */
[-C--:B------:R-:W-:Y:S01]  /*15760*/  FFMA.FTZ R12, R45, R53.reuse, -R12 ;  /* 0x000000352d0c7223 */ /* 0x080fe2000001080c */
[----:B------:R-:W-:Y:S01]  /*15770*/  FFMA.FTZ R8, R52, R53, -R8 ;  /* 0x0000003534087223 */ /* 0x000fe20000010808 */
[----:B------:R-:W2:Y:S01]  /*15780*/  MUFU.EX2 R170, R170 ;  /* 0x000000aa00aa7308 */ /* 0x000ea20000000800 */
[----:B-1----:R-:W-:-:S07]  /*15790*/  FADD.FTZ R5, R11, R4 ;  /* 0x000000040b057221 */ /* 0x002fce0000010000 */
[----:B------:R-:W1:Y:S01]  /*157a0*/  MUFU.EX2 R20, R20 ;  /* 0x0000001400147308 */ /* 0x000e620000000800 */
[----:B0-----:R-:W-:-:S07]  /*157b0*/  FADD.FTZ R7, R15, R6 ;  /* 0x000000060f077221 */ /* 0x001fce0000010000 */
[----:B------:R-:W0:Y:S01]  /*157c0*/  MUFU.EX2 R13, R13 ;  /* 0x0000000d000d7308 */ /* 0x000e220000000800 */
[----:B--2---:R-:W-:-:S07]  /*157d0*/  FADD.FTZ R4, R170, R5 ;  /* 0x00000005aa047221 */ /* 0x004fce0000010000 */
        /* <DEDUP_REMOVED lines=76> */
[----:B------:R0:W-:Y:S01]  /*15ca0*/  STSM.16.M88.4 [R24], R168 ;  /* 0x000000a818007844 */ /* 0x0001e20000000200 */
[C---:B------:R-:W-:Y:S02]  /*15cb0*/  IMAD R7, R6.reuse, 0x2, R24 ;  /* 0x0000000206077824 */ /* 0x040fe400078e0218 */
[----:B------:R-:W-:-:S03]  /*15cc0*/  IMAD R6, R6, 0x2, R55 ;  /* 0x0000000206067824 */ /* 0x000fc600078e0237 */
[----:B------:R-:W-:Y:S04]  /*15cd0*/  STSM.16.M88.4 [R7], R172 ;  /* 0x000000ac07007844 */ /* 0x000fe80000000200 */
[----:B------:R-:W-:Y:S04]  /*15ce0*/  STSM.16.M88.4 [R55], R176 ;  /* 0x000000b037007844 */ /* 0x000fe80000000200 */
[----:B------:R1:W-:Y:S04]  /*15cf0*/  STSM.16.M88.4 [R6], R180 ;  /* 0x000000b406007844 */ /* 0x0003e80000000200 */
[----:B------:R-:W2:Y:S01]  /*15d00*/  LD.E R10, desc[UR40][R152.64+0x240] ;  /* 0x00024028980a7980 */ /* 0x000ea2000c101900 */
[----:B------:R-:W-:-:S04]  /*15d10*/  IADD3 R8, P2, R2, 0x240, RZ ;  /* 0x0000024002087810 */ /* 0x000fc80007f5e0ff */
[----:B------:R-:W-:Y:S01]  /*15d20*/  LOP3.LUT R4, R8, 0x4, RZ, 0xfc, !PT ;  /* 0x0000000408047812 */ /* 0x000fe200078efcff */
[----:B------:R-:W-:Y:S02]  /*15d30*/  IMAD.X R5, RZ, RZ, R16, P2 ;  /* 0x000000ffff057224 */ /* 0x000fe400010e0610 */
[----:B--2---:R-:W-:-:S05]  /*15d40*/  FMUL.FTZ R9, R49, R10 ;  /* 0x0000000a31097220 */ /* 0x004fca0000410000 */
[----:B------:R2:W-:Y:S04]  /*15d50*/  ST.E desc[UR40][R152.64+0x240], R9 ;  /* 0x0002400998007985 */ /* 0x0005e8000c101928 */
[----:B------:R-:W3:Y:S02]  /*15d60*/  LD.E R10, desc[UR40][R4.64] ;  /* 0x00000028040a7980 */ /* 0x000ee4000c101900 */
[----:B---3--:R-:W-:-:S05]  /*15d70*/  FMUL.FTZ R11, R49, R10 ;  /* 0x0000000a310b7220 */ /* 0x008fca0000410000 */
[----:B------:R-:W-:Y:S04]  /*15d80*/  ST.E desc[UR40][R4.64], R11 ;  /* 0x0000000b04007985 */ /* 0x000fe8000c101928 */
[----:B------:R-:W3:Y:S04]  /*15d90*/  LD.E R44, desc[UR40][R152.64+0x250] ;  /* 0x00025028982c7980 */ /* 0x000ee8000c101900 */
[----:B------:R-:W4:Y:S04]  /*15da0*/  LD.E R136, desc[UR40][R152.64+0x434] ;  /* 0x0004342898887980 */ /* 0x000f28000c101900 */
[----:B------:R-:W5:Y:S04]  /*15db0*/  LD.E R58, desc[UR40][R152.64+0x284] ;  /* 0x00028428983a7980 */ /* 0x000f68000c101900 */
[----:B------:R-:W2:Y:S04]  /*15dc0*/  LD.E R46, desc[UR40][R152.64+0x254] ;  /* 0x00025428982e7980 */ /* 0x000ea8000c101900 */
        /* <DEDUP_REMOVED lines=54> */
[----:B0-----:R-:W5:Y:S04]  /*16130*/  LD.E R24, desc[UR40][R152.64+0x410] ;  /* 0x0004102898187980 */ /* 0x001f68000c101900 */
[----:B-1----:R-:W5:Y:S04]  /*16140*/  LD.E R6, desc[UR40][R152.64+0x420] ;  /* 0x0004202898067980 */ /* 0x002f68000c101900 */
[----:B------:R-:W5:Y:S04]  /*16150*/  LD.E R10, desc[UR40][R152.64+0x424] ;  /* 0x00042428980a7980 */ /* 0x000f68000c101900 */
[----:B------:R-:W5:Y:S01]  /*16160*/  LD.E R12, desc[UR40][R152.64+0x430] ;  /* 0x00043028980c7980 */ /* 0x000f62000c101900 */
[C---:B---3--:R-:W-:Y:S01]  /*16170*/  FMUL.FTZ R7, R49.reuse, R44 ;  /* 0x0000002c31077220 */ /* 0x048fe20000410000 */
[----:B----4-:R-:W-:-:S04]  /*16180*/  FMUL.FTZ R27, R49, R136 ;  /* 0x00000088311b7220 */ /* 0x010fc80000410000 */
[----:B------:R5:W-:Y:S04]  /*16190*/  ST.E desc[UR40][R152.64+0x250], R7 ;  /* 0x0002500798007985 */ /* 0x000be8000c101928 */
[----:B------:R0:W-:Y:S01]  /*161a0*/  ST.E desc[UR40][R152.64+0x434], R27 ;  /* 0x0004341b98007985 */ /* 0x0001e2000c101928 */
[C---:B--2---:R-:W-:Y:S01]  /*161b0*/  FMUL.FTZ R9, R49.reuse, R46 ;  /* 0x0000002e31097220 */ /* 0x044fe20000410000 */
[C---:B-----5:R-:W-:Y:S01]  /*161c0*/  FMUL.FTZ R7, R49.reuse, R58 ;  /* 0x0000003a31077220 */ /* 0x060fe20000410000 */
[C---:B------:R-:W-:Y:S01]  /*161d0*/  FMUL.FTZ R11, R49.reuse, R48 ;  /* 0x00000030310b7220 */ /* 0x040fe20000410000 */
[----:B------:R-:W-:-:S03]  /*161e0*/  FMUL.FTZ R13, R49, R50 ;  /* 0x00000032310d7220 */ /* 0x000fc60000410000 */
[----:B------:R1:W-:Y:S01]  /*161f0*/  ST.E desc[UR40][R152.64+0x284], R7 ;  /* 0x0002840798007985 */ /* 0x0003e2000c101928 */
[C---:B------:R-:W-:Y:S01]  /*16200*/  FMUL.FTZ R15, R49.reuse, R52 ;  /* 0x00000034310f7220 */ /* 0x040fe20000410000 */
[C---:B------:R-:W-:Y:S01]  /*16210*/  FMUL.FTZ R21, R49.reuse, R54 ;  /* 0x0000003631157220 */ /* 0x040fe20000410000 */
[C---:B------:R-:W-:Y:S01]  /*16220*/  FMUL.FTZ R25, R49.reuse, R56 ;  /* 0x0000003831197220 */ /* 0x040fe20000410000 */
[C---:B0-----:R-:W-:Y:S01]  /*16230*/  FMUL.FTZ R27, R49.reuse, R62 ;  /* 0x0000003e311b7220 */ /* 0x041fe20000410000 */
[C---:B------:R-:W-:Y:S01]  /*16240*/  FMUL.FTZ R29, R49.reuse, R64 ;  /* 0x00000040311d7220 */ /* 0x040fe20000410000 */
[----:B------:R0:W-:Y:S01]  /*16250*/  ST.E desc[UR40][R152.64+0x254], R9 ;  /* 0x0002540998007985 */ /* 0x0001e2000c101928 */
[----:B-1----:R-:W-:-:S03]  /*16260*/  FMUL.FTZ R7, R49, R78 ;  /* 0x0000004e31077220 */ /* 0x002fc60000410000 */
[----:B------:R1:W-:Y:S04]  /*16270*/  ST.E desc[UR40][R152.64+0x260], R11 ;  /* 0x0002600b98007985 */ /* 0x0003e8000c101928 */
[----:B------:R2:W-:Y:S01]  /*16280*/  ST.E desc[UR40][R152.64+0x264], R13 ;  /* 0x0002640d98007985 */ /* 0x0005e2000c101928 */
[----:B------:R-:W-:-:S03]  /*16290*/  FMUL.FTZ R31, R49, R66 ;  /* 0x00000042311f7220 */ /* 0x000fc60000410000 */
        /* <DEDUP_REMOVED lines=9> */
[C---:B0-----:R-:W-:Y:S01]  /*16330*/  FMUL.FTZ R21, R49.reuse, R74 ;  /* 0x0000004a31157220 */ /* 0x041fe20000410000 */
[C---:B-1----:R-:W-:Y:S02]  /*16340*/  FMUL.FTZ R25, R49.reuse, R76 ;  /* 0x0000004c31197220 */ /* 0x042fe40000410000 */
[----:B------:R0:W-:Y:S01]  /*16350*/  ST.E desc[UR40][R152.64+0x2d4], R7 ;  /* 0x0002d40798007985 */ /* 0x0001e2000c101928 */
[C---:B--2---:R-:W-:Y:S01]  /*16360*/  FMUL.FTZ R27, R49.reuse, R82 ;  /* 0x00000052311b7220 */ /* 0x044fe20000410000 */
[C---:B---3--:R-:W-:Y:S02]  /*16370*/  FMUL.FTZ R29, R49.reuse, R84 ;  /* 0x00000054311d7220 */ /* 0x048fe40000410000 */
[----:B------:R1:W-:Y:S01]  /*16380*/  ST.E desc[UR40][R152.64+0x290], R9 ;  /* 0x0002900998007985 */ /* 0x0003e2000c101928 */
[----:B0-----:R-:W-:-:S03]  /*16390*/  FMUL.FTZ R7, R49, R98 ;  /* 0x0000006231077220 */ /* 0x001fc60000410000 */
[----:B------:R0:W-:Y:S04]  /*163a0*/  ST.E desc[UR40][R152.64+0x2a4], R31 ;  /* 0x0002a41f98007985 */ /* 0x0001e8000c101928 */
[----:B------:R2:W-:Y:S01]  /*163b0*/  ST.E desc[UR40][R152.64+0x2b0], R11 ;  /* 0x0002b00b98007985 */ /* 0x0005e2000c101928 */
[----:B-1----:R-:W-:-:S03]  /*163c0*/  FMUL.FTZ R9, R49, R80 ;  /* 0x0000005031097220 */ /* 0x002fc60000410000 */
[----:B------:R1:W-:Y:S04]  /*163d0*/  ST.E desc[UR40][R152.64+0x2b4], R13 ;  /* 0x0002b40d98007985 */ /* 0x0003e8000c101928 */
[----:B------:R3:W-:Y:S01]  /*163e0*/  ST.E desc[UR40][R152.64+0x2c0], R15 ;  /* 0x0002c00f98007985 */ /* 0x0007e2000c101928 */
[----:B0-----:R-:W-:-:S03]  /*163f0*/  FMUL.FTZ R31, R49, R86 ;  /* 0x00000056311f7220 */ /* 0x001fc60000410000 */
[----:B------:R0:W-:Y:S01]  /*16400*/  ST.E desc[UR40][R152.64+0x2c4], R21 ;  /* 0x0002c41598007985 */ /* 0x0001e2000c101928 */
[----:B--2---:R-:W-:-:S03]  /*16410*/  FMUL.FTZ R11, R49, R88 ;  /* 0x00000058310b7220 */ /* 0x004fc60000410000 */
[----:B------:R2:W-:Y:S01]  /*16420*/  ST.E desc[UR40][R152.64+0x2d0], R25 ;  /* 0x0002d01998007985 */ /* 0x0005e2000c101928 */
[----:B-1----:R-:W-:-:S03]  /*16430*/  FMUL.FTZ R13, R49, R90 ;  /* 0x0000005a310d7220 */ /* 0x002fc60000410000 */
[----:B------:R1:W-:Y:S01]  /*16440*/  ST.E desc[UR40][R152.64+0x2e4], R27 ;  /* 0x0002e41b98007985 */ /* 0x0003e2000c101928 */
[----:B---3--:R-:W-:-:S03]  /*16450*/  FMUL.FTZ R15, R49, R92 ;  /* 0x0000005c310f7220 */ /* 0x008fc60000410000 */
[----:B------:R3:W-:Y:S01]  /*16460*/  ST.E desc[UR40][R152.64+0x2f0], R29 ;  /* 0x0002f01d98007985 */ /* 0x0007e2000c101928 */
[C---:B0-----:R-:W-:Y:S01]  /*16470*/  FMUL.FTZ R21, R49.reuse, R94 ;  /* 0x0000005e31157220 */ /* 0x041fe20000410000 */
[C---:B--2---:R-:W-:Y:S02]  /*16480*/  FMUL.FTZ R25, R49.reuse, R96 ;  /* 0x0000006031197220 */ /* 0x044fe40000410000 */
[----:B------:R0:W-:Y:S01]  /*16490*/  ST.E desc[UR40][R152.64+0x324], R7 ;  /* 0x0003240798007985 */ /* 0x0001e2000c101928 */
[C---:B-1----:R-:W-:Y:S01]  /*164a0*/  FMUL.FTZ R27, R49.reuse, R102 ;  /* 0x00000066311b7220 */ /* 0x042fe20000410000 */
        /* <DEDUP_REMOVED lines=60> */
[C---:B------:R-:W-:Y:S01]  /*16870*/  LOP3.LUT R6, R8.reuse, 0x8, RZ, 0xfc, !PT ;  /* 0x0000000808067812 */ /* 0x040fe200078efcff */
[C---:B---3--:R-:W-:Y:S01]  /*16880*/  FMUL.FTZ R29, R49.reuse, R10 ;  /* 0x0000000a311d7220 */ /* 0x048fe20000410000 */
[----:B------:R-:W-:Y:S01]  /*16890*/  FMUL.FTZ R49, R49, R12 ;  /* 0x0000000c31317220 */ /* 0x000fe20000410000 */
[--C-:B0-----:R-:W-:Y:S01]  /*168a0*/  IMAD.MOV.U32 R7, RZ, RZ, R5.reuse ;  /* 0x000000ffff077224 */ /* 0x101fe200078e0005 */
[----:B------:R0:W-:Y:S04]  /*168b0*/  ST.E desc[UR40][R152.64+0x3d0], R9 ;  /* 0x0003d00998007985 */ /* 0x0001e8000c101928 */
[----:B------:R-:W-:Y:S04]  /*168c0*/  ST.E desc[UR40][R152.64+0x3e4], R31 ;  /* 0x0003e41f98007985 */ /* 0x000fe8000c101928 */
[----:B------:R1:W-:Y:S04]  /*168d0*/  ST.E desc[UR40][R152.64+0x3f0], R11 ;  /* 0x0003f00b98007985 */ /* 0x0003e8000c101928 */
[----:B------:R2:W-:Y:S04]  /*168e0*/  ST.E desc[UR40][R152.64+0x3f4], R13 ;  /* 0x0003f40d98007985 */ /* 0x0005e8000c101928 */
[----:B------:R3:W-:Y:S04]  /*168f0*/  ST.E desc[UR40][R152.64+0x400], R15 ;  /* 0x0004000f98007985 */ /* 0x0007e8000c101928 */
[----:B------:R-:W-:Y:S04]  /*16900*/  ST.E desc[UR40][R152.64+0x404], R21 ;  /* 0x0004041598007985 */ /* 0x000fe8000c101928 */
[----:B------:R-:W-:Y:S04]  /*16910*/  ST.E desc[UR40][R152.64+0x410], R25 ;  /* 0x0004101998007985 */ /* 0x000fe8000c101928 */
[----:B------:R-:W-:Y:S04]  /*16920*/  ST.E desc[UR40][R152.64+0x420], R27 ;  /* 0x0004201b98007985 */ /* 0x000fe8000c101928 */
[----:B------:R-:W-:Y:S04]  /*16930*/  ST.E desc[UR40][R152.64+0x424], R29 ;  /* 0x0004241d98007985 */ /* 0x000fe8000c101928 */
[----:B------:R-:W-:Y:S04]  /*16940*/  ST.E desc[UR40][R152.64+0x430], R49 ;  /* 0x0004303198007985 */ /* 0x000fe8000c101928 */
[----:B------:R-:W1:Y:S01]  /*16950*/  LD.E R10, desc[UR40][R6.64] ;  /* 0x00000028060a7980 */ /* 0x000e62000c101900 */
[----:B------:R-:W-:Y:S01]  /*16960*/  LOP3.LUT R8, R8, 0xc, RZ, 0xfc, !PT ;  /* 0x0000000c08087812 */ /* 0x000fe200078efcff */
[----:B0-----:R-:W-:-:S02]  /*16970*/  IMAD.MOV.U32 R9, RZ, RZ, R5 ;  /* 0x000000ffff097224 */ /* 0x001fc400078e0005 */
[----:B-1----:R-:W-:-:S05]  /*16980*/  FMUL.FTZ R11, R39, R10 ;  /* 0x0000000a270b7220 */ /* 0x002fca0000410000 */
[----:B------:R0:W-:Y:S04]  /*16990*/  ST.E desc[UR40][R6.64], R11 ;  /* 0x0000000b06007985 */ /* 0x0001e8000c101928 */
[----:B------:R-:W2:Y:S02]  /*169a0*/  LD.E R10, desc[UR40][R8.64] ;  /* 0x00000028080a7980 */ /* 0x000ea4000c101900 */
[----:B--2---:R-:W-:-:S05]  /*169b0*/  FMUL.FTZ R13, R39, R10 ;  /* 0x0000000a270d7220 */ /* 0x004fca0000410000 */
[----:B------:R1:W-:Y:S04]  /*169c0*/  ST.E desc[UR40][R8.64], R13 ;  /* 0x0000000d08007985 */ /* 0x0003e8000c101928 */
[----:B------:R-:W2:Y:S04]  /*169d0*/  LD.E R138, desc[UR40][R152.64+0x43c] ;  /* 0x00043c28988a7980 */ /* 0x000ea8000c101900 */
[----:B------:R-:W0:Y:S04]  /*169e0*/  LD.E R52, desc[UR40][R152.64+0x258] ;  /* 0x0002582898347980 */ /* 0x000e28000c101900 */
[----:B------:R-:W1:Y:S04]  /*169f0*/  LD.E R54, desc[UR40][R152.64+0x25c] ;  /* 0x00025c2898367980 */ /* 0x000e68000c101900 */
        /* <DEDUP_REMOVED lines=59> */
[----:B---3--:R-:W3:Y:S01]  /*16db0*/  LD.E R15, desc[UR40][R152.64+0x240] ;  /* 0x00024028980f7980 */ /* 0x008ee2000c101900 */
[C---:B--2---:R-:W-:Y:S01]  /*16dc0*/  FMUL.FTZ R31, R39.reuse, R138 ;  /* 0x0000008a271f7220 */ /* 0x044fe20000410000 */
[----:B0-----:R-:W-:-:S04]  /*16dd0*/  FMUL.FTZ R11, R39, R52 ;  /* 0x00000034270b7220 */ /* 0x001fc80000410000 */
[----:B------:R0:W-:Y:S01]  /*16de0*/  ST.E desc[UR40][R152.64+0x43c], R31 ;  /* 0x00043c1f98007985 */ /* 0x0001e2000c101928 */
[C---:B-1----:R-:W-:Y:S01]  /*16df0*/  FMUL.FTZ R13, R39.reuse, R54 ;  /* 0x00000036270d7220 */ /* 0x042fe20000410000 */
        /* <DEDUP_REMOVED lines=18> */
[----:B----4-:R-:W-:-:S03]  /*16f20*/  FMUL.FTZ R25, R39, R78 ;  /* 0x0000004e27197220 */ /* 0x010fc60000410000 */
[----:B------:R4:W-:Y:S01]  /*16f30*/  ST.E desc[UR40][R152.64+0x298], R33 ;  /* 0x0002982198007985 */ /* 0x0009e2000c101928 */
[----:B0-----:R-:W-:-:S03]  /*16f40*/  FMUL.FTZ R27, R39, R80 ;  /* 0x00000050271b7220 */ /* 0x001fc60000410000 */
[----:B------:R0:W-:Y:S01]  /*16f50*/  ST.E desc[UR40][R152.64+0x29c], R35 ;  /* 0x00029c2398007985 */ /* 0x0001e2000c101928 */
[----:B-1----:R-:W-:-:S03]  /*16f60*/  FMUL.FTZ R29, R39, R82 ;  /* 0x00000052271d7220 */ /* 0x002fc60000410000 */
[----:B------:R1:W-:Y:S01]  /*16f70*/  ST.E desc[UR40][R152.64+0x2a8], R37 ;  /* 0x0002a82598007985 */ /* 0x0003e2000c101928 */
[C---:B--2---:R-:W-:Y:S01]  /*16f80*/  FMUL.FTZ R31, R39.reuse, R86 ;  /* 0x00000056271f7220 */ /* 0x044fe20000410000 */
[C---:B----4-:R-:W-:Y:S01]  /*16f90*/  FMUL.FTZ R33, R39.reuse, R88 ;  /* 0x0000005827217220 */ /* 0x050fe20000410000 */
        /* <DEDUP_REMOVED lines=82> */
[----:B------:R-:W-:Y:S01]  /*174c0*/  FMUL.FTZ R39, R39, R12 ;  /* 0x0000000c27277220 */ /* 0x000fe20000410000 */
[----:B------:R-:W-:Y:S04]  /*174d0*/  ST.E desc[UR40][R152.64+0x3c8], R11 ;  /* 0x0003c80b98007985 */ /* 0x000fe8000c101928 */
[----:B------:R-:W-:Y:S04]  /*174e0*/  ST.E desc[UR40][R152.64+0x3ec], R13 ;  /* 0x0003ec0d98007985 */ /* 0x000fe8000c101928 */
        /* <DEDUP_REMOVED lines=9> */
[----:B---3--:R3:W-:Y:S04]  /*17580*/  ST.E desc[UR40][R152.64+0x240], R15 ;  /* 0x0002400f98007985 */ /* 0x0087e8000c101928 */
[----:B0-----:R-:W4:Y:S04]  /*17590*/  LD.E R25, desc[UR40][R4.64] ;  /* 0x0000002804197980 */ /* 0x001f28000c101900 */
[----:B------:R-:W5:Y:S04]  /*175a0*/  LD.E R12, desc[UR40][R152.64+0x1e8] ;  /* 0x0001e828980c7980 */ /* 0x000f68000c101900 */
[----:B------:R-:W5:Y:S04]  /*175b0*/  LD.E.64 R10, desc[UR40][R152.64+0xa8] ;  /* 0x0000a828980a7980 */ /* 0x000f68000c101b00 */
[----:B----4-:R0:W-:Y:S04]  /*175c0*/  ST.E desc[UR40][R4.64], R25 ;  /* 0x0000001904007985 */ /* 0x0101e8000c101928 */
[----:B-1----:R-:W4:Y:S04]  /*175d0*/  LD.E R27, desc[UR40][R6.64] ;  /* 0x00000028061b7980 */ /* 0x002f28000c101900 */
[----:B----4-:R1:W-:Y:S04]  /*175e0*/  ST.E desc[UR40][R6.64], R27 ;  /* 0x0000001b06007985 */ /* 0x0103e8000c101928 */
[----:B--2---:R-:W2:Y:S04]  /*175f0*/  LD.E R29, desc[UR40][R8.64] ;  /* 0x00000028081d7980 */ /* 0x004ea8000c101900 */
[----:B--2---:R2:W-:Y:S04]  /*17600*/  ST.E desc[UR40][R8.64], R29 ;  /* 0x0000001d08007985 */ /* 0x0045e8000c101928 */
[----:B------:R-:W4:Y:S04]  /*17610*/  LD.E R13, desc[UR40][R152.64+0x250] ;  /* 0x00025028980d7980 */ /* 0x000f28000c101900 */
[----:B------:R-:W5:Y:S04]  /*17620*/  LD.E R14, desc[UR40][R152.64+0x254] ;  /* 0x00025428980e7980 */ /* 0x000f68000c101900 */
[----:B---3--:R-:W3:Y:S04]  /*17630*/  LD.E R15, desc[UR40][R152.64+0x258] ;  /* 0x00025828980f7980 */ /* 0x008ee8000c101900 */
[----:B------:R-:W3:Y:S04]  /*17640*/  LD.E R20, desc[UR40][R152.64+0x25c] ;  /* 0x00025c2898147980 */ /* 0x000ee8000c101900 */
[----:B------:R-:W3:Y:S04]  /*17650*/  LD.E R21, desc[UR40][R152.64+0x260] ;  /* 0x0002602898157980 */ /* 0x000ee8000c101900 */
[----:B------:R-:W3:Y:S04]  /*17660*/  LD.E R24, desc[UR40][R152.64+0x264] ;  /* 0x0002642898187980 */ /* 0x000ee8000c101900 */
[----:B0-----:R-:W3:Y:S04]  /*17670*/  LD.E R25, desc[UR40][R152.64+0x268] ;  /* 0x0002682898197980 */ /* 0x001ee8000c101900 */
[----:B------:R-:W3:Y:S04]  /*17680*/  LD.E R26, desc[UR40][R152.64+0x26c] ;  /* 0x00026c28981a7980 */ /* 0x000ee8000c101900 */
[----:B-1----:R-:W3:Y:S04]  /*17690*/  LD.E R27, desc[UR40][R152.64+0x270] ;  /* 0x00027028981b7980 */ /* 0x002ee8000c101900 */
[----:B------:R-:W3:Y:S04]  /*176a0*/  LD.E R28, desc[UR40][R152.64+0x274] ;  /* 0x00027428981c7980 */ /* 0x000ee8000c101900 */
        /* <DEDUP_REMOVED lines=114> */
[----:B----4-:R-:W-:Y:S04]  /*17dd0*/  ST.E desc[UR40][R152.64+0x250], R13 ;  /* 0x0002500d98007985 */ /* 0x010fe8000c101928 */
[----:B-----5:R-:W-:Y:S04]  /*17de0*/  ST.E desc[UR40][R152.64+0x254], R14 ;  /* 0x0002540e98007985 */ /* 0x020fe8000c101928 */
[----:B---3--:R-:W-:Y:S04]  /*17df0*/  ST.E desc[UR40][R152.64+0x258], R15 ;  /* 0x0002580f98007985 */ /* 0x008fe8000c101928 */
[----:B------:R-:W-:Y:S04]  /*17e00*/  ST.E desc[UR40][R152.64+0x25c], R20 ;  /* 0x00025c1498007985 */ /* 0x000fe8000c101928 */
[----:B------:R-:W-:Y:S04]  /*17e10*/  ST.E desc[UR40][R152.64+0x260], R21 ;  /* 0x0002601598007985 */ /* 0x000fe8000c101928 */
[----:B------:R0:W-:Y:S04]  /*17e20*/  ST.E desc[UR40][R152.64+0x264], R24 ;  /* 0x0002641898007985 */ /* 0x0001e8000c101928 */
[----:B------:R-:W-:Y:S04]  /*17e30*/  ST.E desc[UR40][R152.64+0x268], R25 ;  /* 0x0002681998007985 */ /* 0x000fe8000c101928 */
[----:B------:R-:W-:Y:S04]  /*17e40*/  ST.E desc[UR40][R152.64+0x26c], R26 ;  /* 0x00026c1a98007985 */ /* 0x000fe8000c101928 */
[----:B------:R-:W-:Y:S04]  /*17e50*/  ST.E desc[UR40][R152.64+0x270], R27 ;  /* 0x0002701b98007985 */ /* 0x000fe8000c101928 */
[----:B------:R1:W-:Y:S04]  /*17e60*/  ST.E desc[UR40][R152.64+0x274], R28 ;  /* 0x0002741c98007985 */ /* 0x0003e8000c101928 */
[----:B--2---:R2:W-:Y:S04]  /*17e70*/  ST.E desc[UR40][R152.64+0x278], R29 ;  /* 0x0002781d98007985 */ /* 0x0045e8000c101928 */
        /* <DEDUP_REMOVED lines=115> */
[----:B--2---:R-:W2:Y:S04]  /*185b0*/  LD.E R29, desc[UR40][R152.64+0x254] ;  /* 0x00025428981d7980 */ /* 0x004ea8000c101900 */
[----:B---3--:R-:W2:Y:S04]  /*185c0*/  LD.E R30, desc[UR40][R152.64+0x258] ;  /* 0x00025828981e7980 */ /* 0x008ea8000c101900 */
[----:B----4-:R-:W2:Y:S04]  /*185d0*/  LD.E R31, desc[UR40][R152.64+0x25c] ;  /* 0x00025c28981f7980 */ /* 0x010ea8000c101900 */
        /* <DEDUP_REMOVED lines=536> */
[----:B------:R1:W-:Y:S04]  /*1a760*/  ST.E desc[UR40][R8.64], R27 ;  /* 0x0000001b08007985 */ /* 0x0003e8000c101928 */
[----:B------:R-:W2:Y:S04]  /*1a770*/  LD.E R10, desc[UR40][R152.64+0x240] ;  /* 0x00024028980a7980 */ /* 0x000ea8000c101900 */
[----:B------:R-:W-:Y:S04]  /*1a780*/  ST.E desc[UR40][R152.64+0x250], R28 ;  /* 0x0002501c98007985 */ /* 0x000fe8000c101928 */
[----:B------:R3:W-:Y:S04]  /*1a790*/  ST.E desc[UR40][R152.64+0x254], R29 ;  /* 0x0002541d98007985 */ /* 0x0007e8000c101928 */
[----:B------:R-:W-:Y:S04]  /*1a7a0*/  ST.E desc[UR40][R152.64+0x258], R30 ;  /* 0x0002581e98007985 */ /* 0x000fe8000c101928 */
[----:B------:R4:W-:Y:S04]  /*1a7b0*/  ST.E desc[UR40][R152.64+0x25c], R31 ;  /* 0x00025c1f98007985 */ /* 0x0009e8000c101928 */
        /* <DEDUP_REMOVED lines=121> */
[----:B------:R-:W2:Y:S04]  /*1af50*/  LD.E R11, desc[UR40][R4.64] ;  /* 0x00000028040b7980 */ /* 0x000ea8000c101900 */
[----:B--2---:R2:W-:Y:S04]  /*1af60*/  ST.E desc[UR40][R4.64], R11 ;  /* 0x0000000b04007985 */ /* 0x0045e8000c101928 */
[----:B------:R-:W3:Y:S04]  /*1af70*/  LD.E R13, desc[UR40][R6.64] ;  /* 0x00000028060d7980 */ /* 0x000ee8000c101900 */
[----:B---3--:R3:W-:Y:S04]  /*1af80*/  ST.E desc[UR40][R6.64], R13 ;  /* 0x0000000d06007985 */ /* 0x0087e8000c101928 */
[----:B------:R-:W4:Y:S04]  /*1af90*/  LD.E R15, desc[UR40][R8.64] ;  /* 0x00000028080f7980 */ /* 0x000f28000c101900 */
[----:B----4-:R4:W-:Y:S04]  /*1afa0*/  ST.E desc[UR40][R8.64], R15 ;  /* 0x0000000f08007985 */ /* 0x0109e8000c101928 */
[----:B------:R-:W4:Y:S04]  /*1afb0*/  LD.E R21, desc[UR40][R152.64+0x250] ;  /* 0x0002502898157980 */ /* 0x000f28000c101900 */
[----:B0-----:R-:W4:Y:S04]  /*1afc0*/  LD.E R25, desc[UR40][R152.64+0x254] ;  /* 0x0002542898197980 */ /* 0x001f28000c101900 */
[----:B-1----:R-:W4:Y:S04]  /*1afd0*/  LD.E R27, desc[UR40][R152.64+0x258] ;  /* 0x00025828981b7980 */ /* 0x002f28000c101900 */
[----:B------:R-:W4:Y:S04]  /*1afe0*/  LD.E R29, desc[UR40][R152.64+0x25c] ;  /* 0x00025c28981d7980 */ /* 0x000f28000c101900 */
[----:B------:R-:W4:Y:S04]  /*1aff0*/  LD.E R31, desc[UR40][R152.64+0x260] ;  /* 0x00026028981f7980 */ /* 0x000f28000c101900 */
[----:B-----5:R-:W5:Y:S04]  /*1b000*/  LD.E R33, desc[UR40][R152.64+0x264] ;  /* 0x0002642898217980 */ /* 0x020f68000c101900 */
        /* <DEDUP_REMOVED lines=118> */
[----:B------:R0:W-:Y:S04]  /*1b770*/  ST.E desc[UR40][R152.64+0x250], R21 ;  /* 0x0002501598007985 */ /* 0x0001e8000c101928 */
[----:B------:R0:W-:Y:S04]  /*1b780*/  ST.E desc[UR40][R152.64+0x254], R25 ;  /* 0x0002541998007985 */ /* 0x0001e8000c101928 */
[----:B------:R0:W-:Y:S04]  /*1b790*/  ST.E desc[UR40][R152.64+0x258], R27 ;  /* 0x0002581b98007985 */ /* 0x0001e8000c101928 */
[----:B------:R0:W-:Y:S04]  /*1b7a0*/  ST.E desc[UR40][R152.64+0x25c], R29 ;  /* 0x00025c1d98007985 */ /* 0x0001e8000c101928 */
[----:B------:R0:W-:Y:S04]  /*1b7b0*/  ST.E desc[UR40][R152.64+0x260], R31 ;  /* 0x0002601f98007985 */ /* 0x0001e8000c101928 */
[----:B-----5:R0:W-:Y:S04]  /*1b7c0*/  ST.E desc[UR40][R152.64+0x264], R33 ;  /* 0x0002642198007985 */ /* 0x0201e8000c101928 */
        /* <DEDUP_REMOVED lines=134> */
.L_x_3279:
[----:B------:R-:W-:Y:S05]  /*1c030*/  BSYNC B0 ;  /* 0x0000000000007941 */ /* 0x000fea0003800000 */
.L_x_3278:
[----:B------:R-:W-:Y:S05]  /*1c040*/  @P1 BRA `(.L_x_3280) ;  /* 0xffffff6400fc1947 */ /* 0x000fea000383ffff */
.L_x_3261:
[----:B------:R-:W-:-:S13]  /*1c050*/  ISETP.GE.AND P1, PT, R0, UR46, PT ;  /* 0x0000002e00007c0c */ /* 0x000fda000bf26270 */
[----:B------:R-:W-:Y:S05]  /*1c060*/  @!P1 BRA `(.L_x_3281) ;  /* 0x000000a400a49947 */ /* 0x000fea0003800000 */
.L_x_3310:
[----:B01----:R-:W2:Y:S04]  /*1c070*/  LD.E R3, desc[UR40][R152.64+0x1e8] ;  /* 0x0001e82898037980 */ /* 0x003ea8000c101900 */
[----:B0-----:R-:W3:Y:S04]  /*1c080*/  LD.E R4, desc[UR40][R152.64+0x1f0] ;  /* 0x0001f02898047980 */ /* 0x001ee8000c101900 */
        /* <DEDUP_REMOVED lines=18> */
.L_x_3283:
[----:B------:R-:W-:Y:S05]  /*1c1b0*/  BSYNC B0 ;  /* 0x0000000000007941 */ /* 0x000fea0003800000 */
.L_x_3282:
[----:B0-----:R-:W2:Y:S01]  /*1c1c0*/  LD.E.64 R4, desc[UR40][R152.64+0x8] ;  /* 0x0000082898047980 */ /* 0x001ea2000c101b00 */
[----:B-----5:R-:W-:Y:S02]  /*1c1d0*/  SHF.L.U32 R10, R9, 0x1f, RZ ;  /* 0x0000001f090a7819 */ /* 0x020fe400000006ff */
[----:B--2---:R-:W-:-:S05]  /*1c1e0*/  MOV R4, R4 ;  /* 0x0000000400047202 */ /* 0x004fca0000000f00 */
[----:B------:R-:W-:-:S04]  /*1c1f0*/  IMAD R7, R7, 0x8, R4 ;  /* 0x0000000807077824 */ /* 0x000fc800078e0204 */
[----:B------:R0:W1:Y:S01]  /*1c200*/  SYNCS.PHASECHK.TRANS64.TRYWAIT P1, [R7+URZ], R10 ;  /* 0x0000000a070075a7 */ /* 0x000062000802017f */
[----:B------:R-:W2:Y:S04]  /*1c210*/  LD.E R4, desc[UR40][R152.64+0x1c] ;  /* 0x00001c2898047980 */ /* 0x000ea8000c101900 */
[----:B------:R0:W5:Y:S04]  /*1c220*/  LD.E R6, desc[UR40][R152.64+0x1e8] ;  /* 0x0001e82898067980 */ /* 0x000168000c101900 */
[----:B------:R0:W5:Y:S01]  /*1c230*/  LD.E R8, desc[UR40][R152.64+0x1ec] ;  /* 0x0001ec2898087980 */ /* 0x000162000c101900 */
[----:B------:R-:W-:Y:S01]  /*1c240*/  BSSY B0, `(.L_x_3284) ;  /* 0x0000005000007945 */ /* 0x000fe20003800000 */
[----:B--2---:R-:W-:-:S04]  /*1c250*/  LOP3.LUT R4, R4, 0x1, RZ, 0xfc, !PT ;  /* 0x0000000104047812 */ /* 0x004fc800078efcff */
[----:B------:R-:W-:-:S13]  /*1c260*/  ISETP.NE.AND P2, PT, R4, 0x3, PT ;  /* 0x000000030400780c */ /* 0x000fda0003f45270 */
[----:B01----:R-:W-:Y:S05]  /*1c270*/  @!P2 BRA `(.L_x_3285) ;  /* 0x000000000004a947 */ /* 0x003fea0003800000 */
[----:B------:R-:W-:Y:S01]  /*1c280*/  BPT.TRAP 0x1 ;  /* 0x000000040000795c */ /* 0x000fe20000300000 */
.L_x_3285:
[----:B------:R-:W-:Y:S05]  /*1c290*/  BSYNC B0 ;  /* 0x0000000000007941 */ /* 0x000fea0003800000 */
.L_x_3284:
        /* <DEDUP_REMOVED lines=8> */
.L_x_3287:
[----:B------:R-:W-:Y:S05]  /*1c320*/  BSYNC B0 ;  /* 0x0000000000007941 */ /* 0x000fea0003800000 */
.L_x_3286:
[----:B------:R-:W2:Y:S04]  /*1c330*/  LD.E R13, desc[UR40][R152.64+0x1e8] ;  /* 0x0001e828980d7980 */ /* 0x000ea8000c101900 */
[----:B0----5:R-:W2:Y:S01]  /*1c340*/  LD.E.64 R6, desc[UR40][R152.64+0xa0] ;  /* 0x0000a02898067980 */ /* 0x021ea2000c101b00 */
        /* <DEDUP_REMOVED lines=8> */
[C---:B------:R-:W-:Y:S02]  /*1c3d0*/  R2UR UR6, R6.reuse ;  /* 0x00000000060672ca */ /* 0x040fe400000e0000 */
[----:B------:R0:W-:Y:S01]  /*1c3e0*/  ST.E desc[UR40][R152.64+0x80], RZ ;  /* 0x000080ff98007985 */ /* 0x0001e2000c101928 */
[----:B------:R-:W-:Y:S01]  /*1c3f0*/  WARPGROUP.ARRIVE ;  /* 0x00000000000079c5 */ /* 0x000fe20000000000 */
[----:B------:R-:W-:Y:S02]  /*1c400*/  VIADD R12, R6, 0x2 ;  /* 0x00000002060c7836 */ /* 0x000fe40000000000 */
[----:B------:R-:W-:Y:S01]  /*1c410*/  IMAD.MOV.U32 R13, RZ, RZ, R7 ;  /* 0x000000ffff0d7224 */ /* 0x000fe200078e0007 */
[----:B---3--:R-:W-:Y:S02]  /*1c420*/  R2UR UR4, R14 ;  /* 0x000000000e0472ca */ /* 0x008fe400000e0000 */
[----:B------:R-:W-:-:S13]  /*1c430*/  R2UR UR5, R15 ;  /* 0x000000000f0572ca */ /* 0x000fda00000e0000 */
[----:B------:R-:W-:Y:S01]  /*1c440*/  HGMMA.64x64x16.F32 R24, gdesc[UR4], RZ, !UPT, gsb0 ;  /* 0x00e00000041879f0 */ /* 0x000fe2000c0008ff */
[----:B----4-:R-:W-:Y:S01]  /*1c450*/  VIADD R4, R4, 0x2 ;  /* 0x0000000204047836 */ /* 0x010fe20000000000 */
[----:B------:R-:W-:Y:S02]  /*1c460*/  R2UR UR6, R12 ;  /* 0x000000000c0672ca */ /* 0x000fe400000e0000 */
[----:B------:R-:W-:Y:S02]  /*1c470*/  R2UR UR7, R13 ;  /* 0x000000000d0772ca */ /* 0x000fe400000e0000 */
[----:B------:R-:W-:Y:S01]  /*1c480*/  R2UR UR4, R4 ;  /* 0x00000000040472ca */ /* 0x000fe200000e0000 */
[----:B------:R-:W-:Y:S01]  /*1c490*/  IMAD.MOV.U32 R4, RZ, RZ, 0x1 ;  /* 0x00000001ff047424 */ /* 0x000fe200078e00ff */
        /* <DEDUP_REMOVED lines=35> */
.L_x_3290:
[----:B------:R-:W-:Y:S05]  /*1c6d0*/  BSYNC B0 ;  /* 0x0000000000007941 */ /* 0x000fea0003800000 */
.L_x_3289:
        /* <DEDUP_REMOVED lines=13> */
.L_x_3292:
[----:B------:R-:W-:Y:S05]  /*1c7b0*/  BSYNC B0 ;  /* 0x0000000000007941 */ /* 0x000fea0003800000 */
.L_x_3291:
        /* <DEDUP_REMOVED lines=8> */
.L_x_3294:
[----:B------:R-:W-:Y:S05]  /*1c840*/  BSYNC B0 ;  /* 0x0000000000007941 */ /* 0x000fea0003800000 */
.L_x_3293:
[----:B------:R-:W2:Y:S04]  /*1c850*/  LD.E R12, desc[UR40][R152.64+0x88] ;  /* 0x00008828980c7980 */ /* 0x000ea8000c101900 */
[----:B-1---5:R-:W3:Y:S04]  /*1c860*/  LD.E R5, desc[UR40][R152.64+0x1e8] ;  /* 0x0001e82898057980 */ /* 0x022ee8000c101900 */
[----:B------:R-:W3:Y:S04]  /*1c870*/  LD.E.64 R6, desc[UR40][R152.64+0xb8] ;  /* 0x0000b82898067980 */ /* 0x000ee8000c101b00 */
[----:B------:R-:W4:Y:S04]  /*1c880*/  LD.E.64 R14, desc[UR40][R152.64+0xb0] ;  /* 0x0000b028980e7980 */ /* 0x000f28000c101b00 */
[----:B------:R-:W4:Y:S04]  /*1c890*/  LD.E.64 R20, desc[UR40][R152.64+0xb0] ;  /* 0x0000b02898147980 */ /* 0x000f28000c101b00 */
[----:B------:R-:W4:Y:S04]  /*1c8a0*/  LD.E.64 R8, desc[UR40][R152.64+0xb0] ;  /* 0x0000b02898087980 */ /* 0x000f28000c101b00 */
[----:B------:R-:W4:Y:S01]  /*1c8b0*/  LD.E.64 R10, desc[UR40][R152.64+0xb0] ;  /* 0x0000b028980a7980 */ /* 0x000f22000c101b00 */
[----:B------:R-:W-:Y:S05]  /*1c8c0*/  WARPSYNC.ALL ;  /* 0x0000000000007948 */ /* 0x000fea0003800000 */
[----:B--2---:R-:W-:-:S02]  /*1c8d0*/  ISETP.NE.U32.AND P1, PT, R12, RZ, PT ;  /* 0x000000ff0c00720c */ /* 0x004fc40003f25070 */
[----:B------:R-:W2:Y:S01]  /*1c8e0*/  LD.E.64 R12, desc[UR40][R152.64+0xb0] ;  /* 0x0000b028980c7980 */ /* 0x000ea2000c101b00 */
[----:B---3--:R-:W-:Y:S01]  /*1c8f0*/  IMAD R6, R5, 0x1000, R6 ;  /* 0x0000100005067824 */ /* 0x008fe200078e0206 */
[----:B------:R-:W-:Y:S02]  /*1c900*/  R2UR UR7, R7 ;  /* 0x00000000070772ca */ /* 0x000fe400000e0000 */
[----:B----4-:R-:W-:Y:S02]  /*1c910*/  R2UR UR4, R14 ;  /* 0x000000000e0472ca */ /* 0x010fe400000e0000 */
[----:B------:R-:W-:Y:S02]  /*1c920*/  R2UR UR6, R6 ;  /* 0x00000000060672ca */ /* 0x000fe400000e0000 */
[----:B------:R-:W-:Y:S01]  /*1c930*/  R2UR UR5, R15 ;  /* 0x000000000f0572ca */ /* 0x000fe200000e0000 */
[----:B------:R-:W-:Y:S02]  /*1c940*/  WARPGROUP.ARRIVE ;  /* 0x00000000000079c5 */ /* 0x000fe40000000000 */
[----:B------:R-:W-:-:S10]  /*1c950*/  VOTEU.ANY UP0, P1 ;  /* 0x00000000003f7886 */ /* 0x000fd40000800100 */
[----:B------:R-:W-:Y:S01]  /*1c960*/  HGMMA.64x64x16.F32 R24, gdesc[UR4], R24, UP0, gsb0 ;  /* 0x00e00000041879f0 */ /* 0x000fe2000b800818 */
        /* <DEDUP_REMOVED lines=37> */
[----:B------:R-:W-:Y:S02]  /*1cbc0*/  IMAD.MOV.U32 R57, RZ, RZ, R7 ;  /* 0x000000ffff397224 */ /* 0x000fe400078e0007 */
[----:B--2---:R-:W-:Y:S01]  /*1cbd0*/  VIADD R12, R12, 0x200 ;  /* 0x000002000c0c7836 */ /* 0x004fe20000000000 */
[----:B------:R-:W-:Y:S02]  /*1cbe0*/  R2UR UR6, R56 ;  /* 0x00000000380672ca */ /* 0x000fe400000e0000 */
[----:B------:R-:W-:Y:S02]  /*1cbf0*/  R2UR UR7, R57 ;  /* 0x00000000390772ca */ /* 0x000fe400000e0000 */
[----:B------:R-:W-:-:S02]  /*1cc00*/  R2UR UR4, R12 ;  /* 0x000000000c0472ca */ /* 0x000fc400000e0000 */
        /* <DEDUP_REMOVED lines=10> */
[----:B---3--:R-:W-:Y:S01]  /*1ccb0*/  VIADD R14, R14, 0x202 ;  /* 0x000002020e0e7836 */ /* 0x008fe20000000000 */
[----:B------:R-:W-:-:S04]  /*1ccc0*/  R2UR UR5, R15 ;  /* 0x000000000f0572ca */ /* 0x000fc800000e0000 */
        /* <DEDUP_REMOVED lines=10> */
[----:B----4-:R-:W-:Y:S01]  /*1cd70*/  VIADD R20, R20, 0x204 ;  /* 0x0000020414147836 */ /* 0x010fe20000000000 */
[----:B------:R-:W-:-:S04]  /*1cd80*/  R2UR UR5, R21 ;  /* 0x00000000150572ca */ /* 0x000fc800000e0000 */
        /* <DEDUP_REMOVED lines=10> */
[----:B------:R-:W-:Y:S01]  /*1ce30*/  VIADD R8, R8, 0x206 ;  /* 0x0000020608087836 */ /* 0x000fe20000000000 */
        /* <DEDUP_REMOVED lines=11> */
[----:B--2---:R-:W-:Y:S01]  /*1cef0*/  VIADD R10, R10, 0x400 ;  /* 0x000004000a0a7836 */ /* 0x004fe20000000000 */
[----:B------:R-:W-:-:S04]  /*1cf00*/  R2UR UR5, R11 ;  /* 0x000000000b0572ca */ /* 0x000fc800000e0000 */
        /* <DEDUP_REMOVED lines=85> */
[----:B------:R-:W1:Y:S01]  /*1d460*/  S2R R58, SR_TID.X ;  /* 0x00000000003a7919 */ /* 0x000e620000002100 */
[----:B------:R-:W-:Y:S02]  /*1d470*/  WARPGROUP.DEPBAR.LE gsb0, 0x0 ;  /* 0x00008000000079c5 */ /* 0x000fe40000010000 */
[----:B------:R-:W4:Y:S04]  /*1d480*/  LD.E.64 R12, desc[UR40][R152.64+0xb0] ;  /* 0x0000b028980c7980 */ /* 0x000f28000c101b00 */
[----:B------:R-:W-:Y:S01]  /*1d490*/  ST.E desc[UR40][R152.64+0x88], R4 ;  /* 0x0000880498007985 */ /* 0x000fe2000c101928 */
[----:B------:R-:W-:-:S06]  /*1d4a0*/  WARPGROUP.ARRIVE ;  /* 0x00000000000079c5 */ /* 0x000fcc0000000000 */
[----:B------:R-:W-:Y:S01]  /*1d4b0*/  HGMMA.64x64x16.F32 R24, gdesc[UR4], R24, gsb0 ;  /* 0x00e00000041879f0 */ /* 0x000fe20008000818 */
[----:B-1----:R-:W-:-:S05]  /*1d4c0*/  SHF.R.U32.HI R58, RZ, 0x7, R58 ;  /* 0x00000007ff3a7819 */ /* 0x002fca000001163a */
[----:B------:R1:W0:Y:S01]  /*1d4d0*/  SHFL.IDX PT, R5, R58, RZ, 0x1f ;  /* 0x00001fff3a057589 */ /* 0x00022200000e0000 */
        /* <DEDUP_REMOVED lines=13> */
[----:B------:R-:W2:Y:S04]  /*1d5b0*/  LD.E.64 R56, desc[UR40][R152.64+0xb0] ;  /* 0x0000b02898387980 */ /* 0x000ea8000c101b00 */
        /* <DEDUP_REMOVED lines=8> */
[----:B------:R-:W-:Y:S02]  /*1d640*/  R2UR UR6, R20 ;  /* 0x00000000140672ca */ /* 0x000fe400000e0000 */
[----:B---3--:R-:W-:Y:S02]  /*1d650*/  IADD3 R8, R59, 0x800, R8 ;  /* 0x000008003b087810 */ /* 0x008fe40007ffe008 */
[----:B------:R-:W-:Y:S02]  /*1d660*/  R2UR UR5, R9 ;  /* 0x00000000090572ca */ /* 0x000fe400000e0000 */
[----:B------:R-:W-:Y:S01]  /*1d670*/  R2UR UR4, R8 ;  /* 0x00000000080472ca */ /* 0x000fe200000e0000 */
[----:B------:R-:W-:Y:S02]  /*1d680*/  WARPGROUP.DEPBAR.LE gsb0, 0x0 ;  /* 0x00008000000079c5 */ /* 0x000fe40000010000 */
[----:B------:R-:W3:Y:S04]  /*1d690*/  LD.E.64 R14, desc[UR40][R152.64+0xb0] ;  /* 0x0000b028980e7980 */ /* 0x000ee8000c101b00 */
[----:B------:R-:W-:Y:S01]  /*1d6a0*/  ST.E desc[UR40][R152.64+0x88], R4 ;  /* 0x0000880498007985 */ /* 0x000fe2000c101928 */
[----:B------:R-:W-:-:S06]  /*1d6b0*/  WARPGROUP.ARRIVE ;  /* 0x00000000000079c5 */ /* 0x000fcc0000000000 */
[----:B------:R-:W-:Y:S01]  /*1d6c0*/  HGMMA.64x64x16.F32 R24, gdesc[UR4], R24, gsb0 ;  /* 0x00e00000041879f0 */ /* 0x000fe20008000818 */
[----:B------:R-:W-:Y:S01]  /*1d6d0*/  SEL R61, R61, 0x6, !P1 ;  /* 0x000000063d3d7807 */ /* 0x000fe20004800000 */
[----:B------:R-:W-:-:S04]  /*1d6e0*/  IMAD.MOV.U32 R21, RZ, RZ, R7 ;  /* 0x000000ffff157224 */ /* 0x000fc800078e0007 */
[----:B------:R-:W-:Y:S01]  /*1d6f0*/  IMAD.IADD R20, R58, 0x1, R61 ;  /* 0x000000013a147824 */ /* 0x000fe200078e023d */
[----:B------:R-:W-:-:S04]  /*1d700*/  R2UR UR7, R21 ;  /* 0x00000000150772ca */ /* 0x000fc800000e0000 */
[----:B------:R-:W-:Y:S02]  /*1d710*/  R2UR UR6, R20 ;  /* 0x00000000140672ca */ /* 0x000fe400000e0000 */
[----:B----4-:R-:W-:Y:S02]  /*1d720*/  IADD3 R10, R61, 0x800, R10 ;  /* 0x000008003d0a7810 */ /* 0x010fe40007ffe00a */
[----:B------:R-:W-:Y:S02]  /*1d730*/  R2UR UR5, R11 ;  /* 0x000000000b0572ca */ /* 0x000fe400000e0000 */
[----:B------:R-:W-:Y:S01]  /*1d740*/  R2UR UR4, R10 ;  /* 0x000000000a0472ca */ /* 0x000fe200000e0000 */
[----:B------:R-:W-:Y:S02]  /*1d750*/  WARPGROUP.DEPBAR.LE gsb0, 0x0 ;  /* 0x00008000000079c5 */ /* 0x000fe40000010000 */
[----:B------:R-:W4:Y:S04]  /*1d760*/  LD.E.64 R8, desc[UR40][R152.64+0xb0] ;  /* 0x0000b02898087980 */ /* 0x000f28000c101b00 */
        /* <DEDUP_REMOVED lines=25> */
[----:B------:R-:W-:Y:S02]  /*1d900*/  R2UR UR6, R20 ;  /* 0x00000000140672ca */ /* 0x000fe400000e0000 */
[----:B--2---:R-:W-:Y:S02]  /*1d910*/  IADD3 R56, R5, 0xa00, R56 ;  /* 0x00000a0005387810 */ /* 0x004fe40007ffe038 */
        /* <DEDUP_REMOVED lines=162> */
[----:B------:R-:W2:Y:S04]  /*1e340*/  LDL R64, [R1+0xec] ;  /* 0x0000ec0001407983 */ /* 0x000ea80000100800 */
[----:B------:R-:W3:Y:S04]  /*1e350*/  LDL.64 R12, [R1+0x110] ;  /* 0x00011000010c7983 */ /* 0x000ee80000100a00 */
[----:B0-----:R-:W4:Y:S04]  /*1e360*/  LD.E.64 R4, desc[UR40][R152.64+0x120] ;  /* 0x0001202898047980 */ /* 0x001f28000c101b00 */
[----:B------:R-:W2:Y:S04]  /*1e370*/  LDL R56, [R1+0x70] ;  /* 0x0000700001387983 */ /* 0x000ea80000100800 */
[----:B------:R-:W2:Y:S04]  /*1e380*/  LDL R57, [R1+0x118] ;  /* 0x0001180001397983 */ /* 0x000ea80000100800 */
[----:B------:R-:W2:Y:S04]  /*1e390*/  LDL.128 R8, [R1+0x100] ;  /* 0x0001000001087983 */ /* 0x000ea80000100c00 */
[----:B----4-:R-:W4:Y:S04]  /*1e3a0*/  LD.E R59, desc[UR40][R4.64] ;  /* 0x00000028043b7980 */ /* 0x010f28000c101900 */
[----:B------:R-:W4:Y:S01]  /*1e3b0*/  LDL.128 R4, [R1+0xf0] ;  /* 0x0000f00001047983 */ /* 0x000f220000100c00 */
[----:B---3--:R-:W-:-:S02]  /*1e3c0*/  ISETP.NE.AND P1, PT, R12, 0x1, PT ;  /* 0x000000010c00780c */ /* 0x008fc40003f25270 */
[----:B--2---:R-:W-:Y:S01]  /*1e3d0*/  ISETP.GE.AND P2, PT, R9, 0x1, PT ;  /* 0x000000010900780c */ /* 0x004fe20003f46270 */
[----:B------:R-:W-:Y:S01]  /*1e3e0*/  BSSY B0, `(.L_x_3296) ;  /* 0x0000079000007945 */ /* 0x000fe20003800000 */
[-C--:B----4-:R-:W-:Y:S01]  /*1e3f0*/  FMUL.FTZ R14, R24, R59.reuse ;  /* 0x0000003b180e7220 */ /* 0x090fe20000410000 */
[-C--:B------:R-:W-:Y:S01]  /*1e400*/  FMUL.FTZ R24, R28, R59.reuse ;  /* 0x0000003b1c187220 */ /* 0x080fe20000410000 */
[-C--:B------:R-:W-:Y:S01]  /*1e410*/  FMUL.FTZ R28, R35, R59.reuse ;  /* 0x0000003b231c7220 */ /* 0x080fe20000410000 */
[----:B------:R-:W-:Y:S01]  /*1e420*/  SHF.R.S32.HI R35, RZ, 0x1f, R64 ;  /* 0x0000001fff237819 */ /* 0x000fe20000011440 */
[-C--:B------:R-:W-:Y:S01]  /*1e430*/  FMUL.FTZ R61, R33, R59.reuse ;  /* 0x0000003b213d7220 */ /* 0x080fe20000410000 */
[-C--:B------:R-:W-:Y:S02]  /*1e440*/  FMUL.FTZ R21, R25, R59.reuse ;  /* 0x0000003b19157220 */ /* 0x080fe40000410000 */
[----:B------:R-:W-:Y:S01]  /*1e450*/  LEA.HI R33, R35, R64, RZ, 0x7 ;  /* 0x0000004023217211 */ /* 0x000fe200078f38ff */
[-C--:B------:R-:W-:Y:S01]  /*1e460*/  FMUL.FTZ R25, R30, R59.reuse ;  /* 0x0000003b1e197220 */ /* 0x080fe20000410000 */
[----:B------:R-:W-:-:S02]  /*1e470*/  FMUL.FTZ R30, R39, R59 ;  /* 0x0000003b271e7220 */ /* 0x000fc40000410000 */
[----:B------:R-:W-:Y:S01]  /*1e480*/  LOP3.LUT R39, R33, 0xffffff80, RZ, 0xc0, !PT ;  /* 0xffffff8021277812 */ /* 0x000fe200078ec0ff */
[----:B------:R-:W-:-:S04]  /*1e490*/  FMUL.FTZ R58, R29, R59 ;  /* 0x0000003b1d3a7220 */ /* 0x000fc80000410000 */
[----:B------:R-:W-:Y:S02]  /*1e4a0*/  IMAD.IADD R39, R64, 0x1, -R39 ;  /* 0x0000000140277824 */ /* 0x000fe400078e0a27 */
[-C--:B------:R-:W-:Y:S01]  /*1e4b0*/  FMUL.FTZ R29, R38, R59.reuse ;  /* 0x0000003b261d7220 */ /* 0x080fe20000410000 */
[-C--:B------:R-:W-:Y:S01]  /*1e4c0*/  FMUL.FTZ R63, R41, R59.reuse ;  /* 0x0000003b293f7220 */ /* 0x080fe20000410000 */
[----:B------:R-:W-:Y:S02]  /*1e4d0*/  LEA.HI R41, R35, R64, RZ, 0x2 ;  /* 0x0000004023297211 */ /* 0x000fe400078f10ff */
[----:B------:R-:W-:Y:S01]  /*1e4e0*/  SHF.R.S32.HI R38, RZ, 0x1f, R39 ;  /* 0x0000001fff267819 */ /* 0x000fe20000011427 */
[-C--:B------:R-:W-:Y:S01]  /*1e4f0*/  FMUL.FTZ R62, R40, R59.reuse ;  /* 0x0000003b283e7220 */ /* 0x080fe20000410000 */
[----:B------:R-:W-:Y:S02]  /*1e500*/  FMUL.FTZ R15, R26, R59 ;  /* 0x0000003b1a0f7220 */ /* 0x000fe40000410000 */
[----:B------:R-:W-:Y:S01]  /*1e510*/  LEA.HI R40, R38, R39, RZ, 0x2 ;  /* 0x0000002726287211 */ /* 0x000fe200078f10ff */
[-C--:B------:R-:W-:Y:S01]  /*1e520*/  FMUL.FTZ R26, R31, R59.reuse ;  /* 0x0000003b1f1a7220 */ /* 0x080fe20000410000 */
[----:B------:R-:W-:Y:S01]  /*1e530*/  LOP3.LUT R41, R41, 0xfffffffc, RZ, 0xc0, !PT ;  /* 0xfffffffc29297812 */ /* 0x000fe200078ec0ff */
[----:B------:R-:W-:Y:S01]  /*1e540*/  FMUL.FTZ R31, R42, R59 ;  /* 0x0000003b2a1f7220 */ /* 0x000fe20000410000 */
[----:B------:R-:W-:-:S02]  /*1e550*/  SHF.R.S32.HI R35, RZ, 0x2, R40 ;  /* 0x00000002ff237819 */ /* 0x000fc40000011428 */
[----:B------:R-:W-:Y:S01]  /*1e560*/  SHF.R.S32.HI R42, RZ, 0x1f, R40 ;  /* 0x0000001fff2a7819 */ /* 0x000fe20000011428 */
[----:B------:R-:W-:Y:S01]  /*1e570*/  IMAD.IADD R64, R64, 0x1, -R41 ;  /* 0x0000000140407824 */ /* 0x000fe200078e0a29 */
[----:B------:R-:W-:Y:S02]  /*1e580*/  LEA.HI R38, R38, R39, RZ, 0x5 ;  /* 0x0000002726267211 */ /* 0x000fe400078f28ff */
[----:B------:R-:W-:Y:S01]  /*1e590*/  LEA.HI R42, R42, R35, RZ, 0x3 ;  /* 0x000000232a2a7211 */ /* 0x000fe200078f18ff */
[-C--:B-1----:R-:W-:Y:S01]  /*1e5a0*/  FMUL.FTZ R60, R32, R59.reuse ;  /* 0x0000003b203c7220 */ /* 0x082fe20000410000 */
[----:B------:R-:W-:Y:S01]  /*1e5b0*/  FMUL.FTZ R32, R43, R59 ;  /* 0x0000003b2b207220 */ /* 0x000fe20000410000 */
[----:B------:R-:W-:Y:S02]  /*1e5c0*/  LEA.HI R43, R64, R64, RZ, 0x1 ;  /* 0x00000040402b7211 */ /* 0x000fe400078f08ff */
[----:B------:R-:W-:Y:S02]  /*1e5d0*/  LOP3.LUT R42, R42, 0xfffffff8, RZ, 0xc0, !PT ;  /* 0xfffffff82a2a7812 */ /* 0x000fe400078ec0ff */
[----:B------:R-:W-:-:S02]  /*1e5e0*/  SHF.R.S32.HI R41, RZ, 0x5, R38 ;  /* 0x00000005ff297819 */ /* 0x000fc40000011426 */
[----:B------:R-:W-:Y:S01]  /*1e5f0*/  LOP3.LUT R43, R43, 0x1ffffffe, RZ, 0xc0, !PT ;  /* 0x1ffffffe2b2b7812 */ /* 0x000fe200078ec0ff */
[----:B------:R-:W-:Y:S02]  /*1e600*/  IMAD.IADD R42, R35, 0x1, -R42 ;  /* 0x00000001232a7824 */ /* 0x000fe400078e0a2a */
[----:B------:R-:W-:Y:S02]  /*1e610*/  IMAD R41, R56, 0x4, R41 ;  /* 0x0000000438297824 */ /* 0x000fe400078e0229 */
[----:B------:R-:W-:Y:S02]  /*1e620*/  IMAD.IADD R43, R64, 0x1, -R43 ;  /* 0x00000001402b7824 */ /* 0x000fe400078e0a2b */
[----:B------:R-:W-:-:S04]  /*1e630*/  IMAD.U32 R42, R41, 0x10, R42 ;  /* 0x00000010292a7824 */ /* 0x000fc800078e002a */
[----:B------:R-:W-:-:S04]  /*1e640*/  IMAD R56, R43, 0x8, R42 ;  /* 0x000000082b387824 */ /* 0x000fc800078e022a */
[----:B------:R-:W-:-:S05]  /*1e650*/  @P1 IMAD.HI.U32 R38, R56, R13, RZ ;  /* 0x0000000d38261227 */ /* 0x000fca00078e00ff */
[----:B------:R-:W-:Y:S01]  /*1e660*/  @P1 SHF.R.U32.HI R56, RZ, R57, R38 ;  /* 0x00000039ff381219 */ /* 0x000fe20000011626 */
[----:B------:R-:W-:Y:S02]  /*1e670*/  IMAD.SHL.U32 R57, R0, 0x40, RZ ;  /* 0x0000004000397824 */ /* 0x000fe400078e00ff */
[-C--:B------:R-:W-:Y:S01]  /*1e680*/  FMUL.FTZ R48, R48, R59.reuse ;  /* 0x0000003b30307220 */ /* 0x080fe20000410000 */
[----:B------:R-:W-:Y:S01]  /*1e690*/  LOP3.LUT R40, R40, 0x7ffffffc, RZ, 0xc0, !PT ;  /* 0x7ffffffc28287812 */ /* 0x000fe200078ec0ff */
[-C--:B------:R-:W-:Y:S01]  /*1e6a0*/  FMUL.FTZ R20, R27, R59.reuse ;  /* 0x0000003b1b147220 */ /* 0x080fe20000410000 */
[----:B------:R-:W0:Y:S01]  /*1e6b0*/  SHFL.IDX PT, R41, R56, RZ, 0x1c1f ;  /* 0x001c1fff38297589 */ /* 0x000e2200000e0000 */
[-C--:B------:R-:W-:Y:S01]  /*1e6c0*/  FMUL.FTZ R27, R34, R59.reuse ;  /* 0x0000003b221b7220 */ /* 0x080fe20000410000 */
[-C--:B------:R-:W-:Y:S01]  /*1e6d0*/  FMUL.FTZ R34, R47, R59.reuse ;  /* 0x0000003b2f227220 */ /* 0x080fe20000410000 */
[----:B------:R-:W-:Y:S01]  /*1e6e0*/  IADD3 R13, -R57, 0x1, RZ ;  /* 0x00000001390d7810 */ /* 0x000fe20007ffe1ff */
[----:B------:R1:W2:Y:S01]  /*1e6f0*/  MUFU.TANH R47, R48 ;  /* 0x00000030002f7308 */ /* 0x0002a20000002400 */
        /* <DEDUP_REMOVED lines=8> */
[----:B-1----:R-:W-:-:S02]  /*1e780*/  IMAD.IADD R48, R39, 0x1, -R40 ;  /* 0x0000000127307824 */ /* 0x002fc400078e0a28 */
[-C--:B------:R-:W-:Y:S01]  /*1e790*/  FMUL.FTZ R50, R54, R59.reuse ;  /* 0x0000003b36327220 */ /* 0x080fe20000410000 */
[-C--:B------:R-:W-:Y:S01]  /*1e7a0*/  FMUL.FTZ R51, R55, R59.reuse ;  /* 0x0000003b37337220 */ /* 0x080fe20000410000 */
[-C--:B------:R-:W-:Y:S01]  /*1e7b0*/  FMUL.FTZ R44, R44, R59.reuse ;  /* 0x0000003b2c2c7220 */ /* 0x080fe20000410000 */
[----:B------:R-:W-:Y:S01]  /*1e7c0*/  FMUL.FTZ R45, R45, R59 ;  /* 0x0000003b2d2d7220 */ /* 0x000fe20000410000 */
[----:B------:R-:W-:Y:S01]  /*1e7d0*/  IMAD R13, R48, -0x2, R13 ;  /* 0xfffffffe300d7824 */ /* 0x000fe200078e020d */
[----:B------:R-:W1:Y:S04]  /*1e7e0*/  MUFU.TANH R14, R14 ;  /* 0x0000000e000e7308 */ /* 0x000e680000002400 */
[----:B------:R-:W-:-:S04]  /*1e7f0*/  IADD3 R38, -R4, R13, R5 ;  /* 0x0000000d04267210 */ /* 0x000fc80007ffe105 */
[----:B------:R-:W3:Y:S01]  /*1e800*/  MUFU.TANH R21, R21 ;  /* 0x0000001500157308 */ /* 0x000ee20000002400 */
[----:B------:R-:W-:-:S07]  /*1e810*/  LOP3.LUT R13, RZ, R6, RZ, 0x33, !PT ;  /* 0x00000006ff0d7212 */ /* 0x000fce00078e33ff */
        /* <DEDUP_REMOVED lines=19> */
[----:B------:R0:W0:Y:S08]  /*1e950*/  MUFU.TANH R66, R45 ;  /* 0x0000002d00427308 */ /* 0x0000300000002400 */
        /* <DEDUP_REMOVED lines=10> */
[----:B------:R-:W-:Y:S02]  /*1ea00*/  IMAD.IADD R55, R38, 0x1, R13 ;  /* 0x0000000126377824 */ /* 0x000fe400078e020d */
        /* <DEDUP_REMOVED lines=14> */
.L_x_3299:
[----:B------:R-:W-:-:S13]  /*1eaf0*/  ISETP.NE.AND P1, PT, R9, 0x1, PT ;  /* 0x000000010900780c */ /* 0x000fda0003f25270 */
[----:B------:R-:W-:-:S05]  /*1eb00*/  @P1 IMAD.HI.U32 R38, R8, R10, RZ ;  /* 0x0000000a08261227 */ /* 0x000fca00078e00ff */
[----:B------:R-:W-:-:S07]  /*1eb10*/  @P1 SHF.R.U32.HI R8, RZ, R11, R38 ;  /* 0x0000000bff081219 */ /* 0x000fce0000011626 */
.L_x_3300:
[----:B------:R-:W-:Y:S05]  /*1eb20*/  BSYNC B1 ;  /* 0x0000000000017941 */ /* 0x000fea0003800000 */
.L_x_3298:
[----:B------:R-:W-:-:S04]  /*1eb30*/  IMAD R13, R8, R9, -R57 ;  /* 0x00000009080d7224 */ /* 0x000fc800078e0a39 */
[----:B------:R-:W-:-:S05]  /*1eb40*/  IMAD R8, R48, -0x2, R13 ;  /* 0xfffffffe30087824 */ /* 0x000fca00078e020d */
[----:B------:R-:W-:Y:S02]  /*1eb50*/  VIMNMX R7, R7, R8, !PT ;  /* 0x0000000807077248 */ /* 0x000fe40007fe0100 */
[----:B------:R-:W-:-:S07]  /*1eb60*/  VIADDMNMX R6, R8, R9, R6, PT ;  /* 0x0000000908067246 */ /* 0x000fce0003800106 */
.L_x_3297:
[----:B------:R-:W-:Y:S05]  /*1eb70*/  BSYNC B0 ;  /* 0x0000000000007941 */ /* 0x000fea0003800000 */
.L_x_3296:
[C---:B------:R-:W-:Y:S01]  /*1eb80*/  ISETP.GE.AND P1, PT, R59.reuse, 0x2, PT ;  /* 0x000000023b00780c */ /* 0x040fe20003f26270 */
[----:B------:R-:W0:Y:S01]  /*1eb90*/  SHFL.IDX PT, R56, R56, 0x1, 0x1c1f ;  /* 0x003c1f0038387f89 */ /* 0x000e2200000e0000 */
[----:B------:R-:W-:Y:S01]  /*1eba0*/  ISETP.GE.AND P3, PT, R59, 0xa, PT ;  /* 0x0000000a3b00780c */ /* 0x000fe20003f66270 */
[----:B------:R-:W-:Y:S01]  /*1ebb0*/  BSSY B0, `(.L_x_3301) ;  /* 0x0000060000007945 */ /* 0x000fe20003800000 */
[----:B------:R-:W-:Y:S02]  /*1ebc0*/  P2R R64, PR, RZ, 0x2 ;  /* 0x00000002ff407803 */ /* 0x000fe40000000000 */
[----:B------:R-:W-:Y:S02]  /*1ebd0*/  ISETP.GT.AND P1, PT, R7, 0x1, !P1 ;  /* 0x000000010700780c */ /* 0x000fe40004f24270 */
[----:B------:R-:W-:Y:S02]  /*1ebe0*/  ISETP.GE.AND P2, PT, R59, 0x9, PT ;  /* 0x000000093b00780c */ /* 0x000fe40003f46270 */
[----:B------:R-:W-:-:S02]  /*1ebf0*/  ISETP.LT.OR P1, PT, R6, 0x2, P1 ;  /* 0x000000020600780c */ /* 0x000fc40000f21670 */
[----:B------:R-:W-:Y:S02]  /*1ec00*/  P2R R67, PR, RZ, 0x4 ;  /* 0x00000004ff437803 */ /* 0x000fe40000000000 */
[----:B------:R-:W-:Y:S02]  /*1ec10*/  FSEL R38, R21, -INF , !P1 ;  /* 0xff80000015267808 */ /* 0x000fe40004800000 */
[C---:B------:R-:W-:Y:S02]  /*1ec20*/  ISETP.GT.AND P1, PT, R7.reuse, 0x9, !P3 ;  /* 0x000000090700780c */ /* 0x040fe40005f24270 */
[----:B------:R-:W-:Y:S02]  /*1ec30*/  P2R R68, PR, RZ, 0x8 ;  /* 0x00000008ff447803 */ /* 0x000fe40000000000 */
[----:B------:R-:W-:Y:S02]  /*1ec40*/  ISETP.LT.OR P1, PT, R6, 0xa, P1 ;  /* 0x0000000a0600780c */ /* 0x000fe40000f21670 */
[----:B------:R-:W-:-:S02]  /*1ec50*/  ISETP.GT.AND P2, PT, R7, 0x8, !P2 ;  /* 0x000000080700780c */ /* 0x000fc40005744270 */
[----:B------:R-:W-:Y:S01]  /*1ec60*/  ISETP.GE.AND P3, PT, R59, 0x11, PT ;  /* 0x000000113b00780c */ /* 0x000fe20003f66270 */
[----:B0-----:R-:W-:Y:S01]  /*1ec70*/  IMAD.IADD R8, R54, 0x1, R56 ;  /* 0x0000000136087824 */ /* 0x001fe200078e0238 */
[----:B------:R-:W-:Y:S02]  /*1ec80*/  FSEL R40, R58, -INF , !P1 ;  /* 0xff8000003a287808 */ /* 0x000fe40004800000 */
[----:B------:R-:W-:Y:S02]  /*1ec90*/  ISETP.LT.OR P2, PT, R6, 0x9, P2 ;  /* 0x000000090600780c */ /* 0x000fe40001741670 */
[----:B------:R-:W-:Y:S02]  /*1eca0*/  ISETP.GT.AND P1, PT, R7, 0x10, !P3 ;  /* 0x000000100700780c */ /* 0x000fe40005f24270 */
[----:B------:R-:W-:Y:S02]  /*1ecb0*/  FSEL R39, R24, -INF , !P2 ;  /* 0xff80000018277808 */ /* 0x000fe40005000000 */
        /* <DEDUP_REMOVED lines=48> */
[----:B------:R-:W-:Y:S01]  /*1efc0*/  FSEL R21, R52, -INF , !P5 ;  /* 0xff80000034157808 */ /* 0x000fe20006800000 */
[----:B------:R-:W-:Y:S01]  /*1efd0*/  IMAD.IADD R52, R55, 0x1, R56 ;  /* 0x0000000137347824 */ /* 0x000fe200078e0238 */
[----:B------:R-:W-:-:S04]  /*1efe0*/  ISETP.GE.AND P5, PT, R59, 0x1, PT ;  /* 0x000000013b00780c */ /* 0x000fc80003fa6270 */
[----:B------:R-:W-:-:S04]  /*1eff0*/  ISETP.GT.AND P6, PT, R7, RZ, !P5 ;  /* 0x000000ff0700720c */ /* 0x000fc80006fc4270 */
[----:B------:R-:W-:-:S04]  /*1f000*/  ISETP.LT.OR P6, PT, R6, 0x1, P6 ;  /* 0x000000010600780c */ /* 0x000fc800037c1670 */
[----:B-1----:R-:W-:Y:S02]  /*1f010*/  FSEL R47, R14, -INF , !P6 ;  /* 0xff8000000e2f7808 */ /* 0x002fe40007000000 */
        /* <DEDUP_REMOVED lines=17> */
.L_x_3304:
[----:B------:R-:W-:-:S13]  /*1f130*/  ISETP.NE.AND P6, PT, R9, 0x1, PT ;  /* 0x000000010900780c */ /* 0x000fda0003fc5270 */
[----:B------:R-:W-:-:S05]  /*1f140*/  @P6 IMAD.HI.U32 R10, R4, R10, RZ ;  /* 0x0000000a040a6227 */ /* 0x000fca00078e00ff */
[----:B------:R-:W-:-:S07]  /*1f150*/  @P6 SHF.R.U32.HI R4, RZ, R11, R10 ;  /* 0x0000000bff046219 */ /* 0x000fce000001160a */
.L_x_3305:
[----:B------:R-:W-:Y:S05]  /*1f160*/  BSYNC B1 ;  /* 0x0000000000017941 */ /* 0x000fea0003800000 */
.L_x_3303:
[----:B------:R-:W-:-:S04]  /*1f170*/  IMAD R5, R4, R9, -R57 ;  /* 0x0000000904057224 */ /* 0x000fc800078e0a39 */
[----:B------:R-:W-:-:S05]  /*1f180*/  IMAD R5, R48, -0x2, R5 ;  /* 0xfffffffe30057824 */ /* 0x000fca00078e0205 */
[----:B------:R-:W-:Y:S02]  /*1f190*/  VIADDMNMX R8, R5, R9, R8, PT ;  /* 0x0000000905087246 */ /* 0x000fe40003800108 */
[----:B------:R-:W-:-:S07]  /*1f1a0*/  VIMNMX R52, R52, R5, !PT ;  /* 0x0000000534347248 */ /* 0x000fce0007fe0100 */
.L_x_3302:
[----:B------:R-:W-:Y:S05]  /*1f1b0*/  BSYNC B0 ;  /* 0x0000000000007941 */ /* 0x000fea0003800000 */
.L_x_3301:
[----:B------:R-:W2:Y:S01]  /*1f1c0*/  LD.E.64 R6, desc[UR40][R152.64+0x200] ;  /* 0x0002002898067980 */ /* 0x000ea2000c101b00 */
[----:B------:R-:W-:Y:S02]  /*1f1d0*/  ISETP.GT.AND P5, PT, R52, RZ, !P5 ;  /* 0x000000ff3400720c */ /* 0x000fe40006fa4270 */
        /* <DEDUP_REMOVED lines=36> */
[----:B------:R-:W-:Y:S02]  /*1f420*/  ISETP.GT.AND P1, PT, R52, 0x29, !P1 ;  /* 0x000000293400780c */ /* 0x000fe40004f24270 */
[----:B------:R-:W-:Y:S02]  /*1f430*/  ISETP.LT.OR P5, PT, R8, 0x22, P5 ;  /* 0x000000220800780c */ /* 0x000fe40002fa1670 */
[----:B------:R-:W-:Y:S02]  /*1f440*/  ISETP.NE.AND P6, PT, R49, RZ, PT ;  /* 0x000000ff3100720c */ /* 0x000fe40003fc5270 */
[----:B------:R-:W-:-:S02]  /*1f450*/  FSEL R32, R32, -INF , !P5 ;  /* 0xff80000020207808 */ /* 0x000fc40006800000 */
[----:B------:R-:W-:-:S04]  /*1f460*/  ISETP.NE.AND P5, PT, R63, RZ, PT ;  /* 0x000000ff3f00720c */ /* 0x000fc80003fa5270 */
[----:B------:R-:W-:-:S04]  /*1f470*/  ISETP.GT.AND P5, PT, R52, 0x28, !P5 ;  /* 0x000000283400780c */ /* 0x000fc80006fa4270 */
[----:B------:R-:W-:Y:S02]  /*1f480*/  ISETP.LT.OR P5, PT, R8, 0x29, P5 ;  /* 0x000000290800780c */ /* 0x000fe40002fa1670 */
[----:B------:R-:W-:Y:S02]  /*1f490*/  ISETP.GT.AND P2, PT, R52, 0x30, !P2 ;  /* 0x000000303400780c */ /* 0x000fe40005744270 */
[----:B------:R-:W-:Y:S02]  /*1f4a0*/  ISETP.LT.OR P1, PT, R8, 0x2a, P1 ;  /* 0x0000002a0800780c */ /* 0x000fe40000f21670 */
[----:B------:R-:W-:Y:S02]  /*1f4b0*/  FSEL R49, R33, -INF , !P5 ;  /* 0xff80000021317808 */ /* 0x000fe40006800000 */
[----:B------:R-:W-:Y:S02]  /*1f4c0*/  ISETP.GT.AND P3, PT, R52, 0x31, !P3 ;  /* 0x000000313400780c */ /* 0x000fe40005f64270 */
[----:B------:R-:W-:-:S02]  /*1f4d0*/  ISETP.LT.OR P2, PT, R8, 0x31, P2 ;  /* 0x000000310800780c */ /* 0x000fc40001741670 */
[----:B------:R-:W-:Y:S02]  /*1f4e0*/  FSEL R34, R34, -INF , !P1 ;  /* 0xff80000022227808 */ /* 0x000fe40004800000 */
[----:B------:R-:W-:Y:S02]  /*1f4f0*/  ISETP.GT.AND P4, PT, R52, 0x38, !P4 ;  /* 0x000000383400780c */ /* 0x000fe40006784270 */
[----:B------:R-:W-:Y:S02]  /*1f500*/  ISETP.LT.OR P3, PT, R8, 0x32, P3 ;  /* 0x000000320800780c */ /* 0x000fe40001f61670 */
[----:B------:R-:W-:Y:S02]  /*1f510*/  FSEL R12, R12, -INF , !P2 ;  /* 0xff8000000c0c7808 */ /* 0x000fe40005000000 */
[----:B------:R-:W-:Y:S02]  /*1f520*/  ISETP.GT.AND P1, PT, R52, 0x39, !P6 ;  /* 0x000000393400780c */ /* 0x000fe40007724270 */
[----:B------:R-:W-:-:S02]  /*1f530*/  ISETP.LT.OR P4, PT, R8, 0x39, P4 ;  /* 0x000000390800780c */ /* 0x000fc40002781670 */
[----:B------:R-:W-:Y:S02]  /*1f540*/  FSEL R35, R35, -INF , !P3 ;  /* 0xff80000023237808 */ /* 0x000fe40005800000 */
[----:B------:R-:W-:Y:S02]  /*1f550*/  ISETP.LT.OR P1, PT, R8, 0x3a, P1 ;  /* 0x0000003a0800780c */ /* 0x000fe40000f21670 */
[----:B------:R-:W-:Y:S02]  /*1f560*/  FSEL R50, R50, -INF , !P4 ;  /* 0xff80000032327808 */ /* 0x000fe40006000000 */
[----:B------:R-:W-:Y:S02]  /*1f570*/  FSEL R51, R51, -INF , !P1 ;  /* 0xff80000033337808 */ /* 0x000fe40004800000 */
        /* <DEDUP_REMOVED lines=32> */
[----:B------:R-:W-:Y:S02]  /*1f780*/  FMNMX.FTZ R5, R35, R4, !PT ;  /* 0x0000000423057209 */ /* 0x000fe40007810000 */
[----:B------:R-:W-:Y:S02]  /*1f790*/  IADD3 R4, P2, R2, 0x200, RZ ;  /* 0x0000020002047810 */ /* 0x000fe40007f5e0ff */
[----:B------:R-:W-:Y:S02]  /*1f7a0*/  FMNMX.FTZ R8, R50, R5, !PT ;  /* 0x0000000532087209 */ /* 0x000fe40007810000 */
[----:B------:R-:W-:Y:S01]  /*1f7b0*/  LOP3.LUT R4, R4, 0x4, RZ, 0xfc, !PT ;  /* 0x0000000404047812 */ /* 0x000fe200078efcff */
[----:B------:R-:W-:Y:S01]  /*1f7c0*/  IMAD.X R5, RZ, RZ, R16, P2 ;  /* 0x000000ffff057224 */ /* 0x000fe200010e0610 */
        /* <DEDUP_REMOVED lines=13> */
[----:B------:R-:W0:Y:S04]  /*1f8a0*/  LD.E R58, desc[UR40][R152.64+0x214] ;  /* 0x00021428983a7980 */ /* 0x000e28000c101900 */
[----:B------:R-:W4:Y:S04]  /*1f8b0*/  LD.E R56, desc[UR40][R152.64+0x210] ;  /* 0x0002102898387980 */ /* 0x000f28000c101900 */
[----:B------:R-:W5:Y:S01]  /*1f8c0*/  LD.E.64 R8, desc[UR40][R152.64+0xd8] ;  /* 0x0000d82898087980 */ /* 0x000f62000c101b00 */
[----:B------:R-:W-:-:S04]  /*1f8d0*/  FSETP.NEU.FTZ.AND P1, PT, R53, -INF , PT ;  /* 0xff8000003500780b */ /* 0x000fc80003f3d000 */
[----:B------:R-:W-:-:S05]  /*1f8e0*/  FSEL R10, R53, RZ, P1 ;  /* 0x000000ff350a7208 */ /* 0x000fca0000800000 */
[----:B------:R-:W-:Y:S01]  /*1f8f0*/  FADD.FTZ R11, R7, -R10 ;  /* 0x8000000a070b7221 */ /* 0x000fe20000010000 */
[----:B--2---:R-:W-:-:S04]  /*1f900*/  FSETP.NEU.FTZ.AND P1, PT, R52, -INF , PT ;  /* 0xff8000003400780b */ /* 0x004fc80003f3d000 */
[----:B------:R-:W-:Y:S01]  /*1f910*/  FSEL R7, R52, RZ, P1 ;  /* 0x000000ff34077208 */ /* 0x000fe20000800000 */
[----:B---3--:R-:W-:-:S04]  /*1f920*/  FMUL.FTZ R15, R54, R11 ;  /* 0x0000000b360f7220 */ /* 0x008fc80000410000 */
[----:B------:R-:W-:-:S04]  /*1f930*/  FADD.FTZ R7, R6, -R7 ;  /* 0x8000000706077221 */ /* 0x000fc80000010000 */
[----:B------:R-:W-:Y:S01]  /*1f940*/  FMUL.FTZ R7, R7, R54 ;  /* 0x0000003607077220 */ /* 0x000fe20000410000 */
[----:B------:R-:W0:Y:S08]  /*1f950*/  MUFU.EX2 R15, R15 ;  /* 0x0000000f000f7308 */ /* 0x000e300000000800 */
[----:B------:R-:W4:Y:S01]  /*1f960*/  MUFU.EX2 R33, R7 ;  /* 0x0000000700217308 */ /* 0x000f220000000800 */
[----:B0-----:R-:W-:Y:S01]  /*1f970*/  FMUL.FTZ R53, R15, R58 ;  /* 0x0000003a0f357220 */ /* 0x001fe20000410000 */
[----:B----4-:R-:W-:-:S04]  /*1f980*/  FMUL.FTZ R11, R33, R56 ;  /* 0x00000038210b7220 */ /* 0x010fc80000410000 */
[----:B------:R0:W-:Y:S04]  /*1f990*/  ST.E desc[UR40][R152.64+0x214], R53 ;  /* 0x0002143598007985 */ /* 0x0001e8000c101928 */
[----:B------:R0:W-:Y:S04]  /*1f9a0*/  ST.E desc[UR40][R152.64+0x210], R11 ;  /* 0x0002100b98007985 */ /* 0x0001e8000c101928 */
[----:B-----5:R-:W2:Y:S01]  /*1f9b0*/  LD.E R6, desc[UR40][R8.64+0x4] ;  /* 0x0000042808067980 */ /* 0x020ea2000c101900 */
        /* <DEDUP_REMOVED lines=12> */
.L_x_3307:
[----:B------:R-:W-:Y:S05]  /*1fa80*/  BSYNC B0 ;  /* 0x0000000000007941 */ /* 0x000fea0003800000 */
.L_x_3306:
        /* <DEDUP_REMOVED lines=18> */
[----:B------:R-:W-:Y:S01]  /*1fbb0*/  FSEL R4, R5, RZ, P1 ;  /* 0x000000ff05047208 */ /* 0x000fe20000800000 */
[-CC-:B------:R-:W-:Y:S01]  /*1fbc0*/  FFMA.FTZ R3, R38, R53.reuse, -R8.reuse ;  /* 0x0000003526037223 */ /* 0x180fe20000010808 */
[-CC-:B------:R-:W-:Y:S01]  /*1fbd0*/  FFMA.FTZ R170, R39, R53.reuse, -R8.reuse ;  /* 0x0000003527aa7223 */ /* 0x180fe20000010808 */
[-CC-:B0-----:R-:W-:Y:S01]  /*1fbe0*/  FFMA.FTZ R11, R40, R53.reuse, -R8.reuse ;  /* 0x00000035280b7223 */ /* 0x181fe20000010808 */
[-C--:B------:R-:W-:Y:S01]  /*1fbf0*/  FFMA.FTZ R172, R41, R53.reuse, -R8 ;  /* 0x0000003529ac7223 */ /* 0x080fe20000010808 */
[-CC-:B------:R-:W-:Y:S01]  /*1fc00*/  FFMA.FTZ R48, R48, R53.reuse, -R4.reuse ;  /* 0x0000003530307223 */ /* 0x180fe20000010804 */
[----:B------:R-:W5:Y:S01]  /*1fc10*/  MUFU.EX2 R168, R168 ;  /* 0x000000a800a87308 */ /* 0x000f620000000800 */
[-CC-:B------:R-:W-:Y:S01]  /*1fc20*/  FFMA.FTZ R20, R20, R53.reuse, -R4.reuse ;  /* 0x0000003514147223 */ /* 0x180fe20000010804 */
[-CC-:B------:R-:W-:Y:S01]  /*1fc30*/  FFMA.FTZ R25, R25, R53.reuse, -R4.reuse ;  /* 0x0000003519197223 */ /* 0x180fe20000010804 */
[-C--:B------:R-:W-:Y:S01]  /*1fc40*/  FFMA.FTZ R26, R26, R53.reuse, -R4 ;  /* 0x000000351a1a7223 */ /* 0x080fe20000010804 */
[-CC-:B------:R-:W-:Y:S01]  /*1fc50*/  FFMA.FTZ R174, R43, R53.reuse, -R8.reuse ;  /* 0x000000352bae7223 */ /* 0x180fe20000010808 */
[-C--:B------:R-:W-:Y:S01]  /*1fc60*/  FFMA.FTZ R178, R37, R53.reuse, -R8 ;  /* 0x0000003525b27223 */ /* 0x080fe20000010808 */
[-C--:B------:R-:W-:Y:S01]  /*1fc70*/  FFMA.FTZ R27, R27, R53.reuse, -R4 ;  /* 0x000000351b1b7223 */ /* 0x080fe20000010804 */
        /* <DEDUP_REMOVED lines=9> */
[----:B------:R-:W0:Y:S01]  /*1fd10*/  MUFU.EX2 R3, R3 ;  /* 0x0000000300037308 */ /* 0x000e220000000800 */
[-C--:B------:R-:W-:Y:S01]  /*1fd20*/  FFMA.FTZ R8, R14, R53.reuse, -R8 ;  /* 0x000000350e087223 */ /* 0x080fe20000010808 */
[-CC-:B------:R-:W-:Y:S01]  /*1fd30*/  FFMA.FTZ R28, R28, R53.reuse, -R4.reuse ;  /* 0x000000351c1c7223 */ /* 0x180fe20000010804 */
[----:B-----5:R-:W-:Y:S01]  /*1fd40*/  FADD.FTZ R6, R168, R55 ;  /* 0x00000037a8067221 */ /* 0x020fe20000010000 */
        /* <DEDUP_REMOVED lines=10> */
[----:B------:R-:W-:-:S02]  /*1fdf0*/  FFMA.FTZ R4, R51, R53, -R4 ;  /* 0x0000003533047223 */ /* 0x000fc40000010804 */
[----:B------:R-:W1:Y:S01]  /*1fe00*/  MUFU.EX2 R170, R170 ;  /* 0x000000aa00aa7308 */ /* 0x000e620000000800 */
[----:B0-----:R-:W-:-:S07]  /*1fe10*/  FADD.FTZ R5, R3, R6 ;  /* 0x0000000603057221 */ /* 0x001fce0000010000 */
[----:B------:R-:W-:Y:S08]  /*1fe20*/  MUFU.EX2 R25, R25 ;  /* 0x0000001900197308 */ /* 0x000ff00000000800 */
[----:B------:R-:W0:Y:S01]  /*1fe30*/  MUFU.EX2 R11, R11 ;  /* 0x0000000b000b7308 */ /* 0x000e220000000800 */
[----:B-1----:R-:W-:-:S07]  /*1fe40*/  FADD.FTZ R6, R170, R5 ;  /* 0x00000005aa067221 */ /* 0x002fce0000010000 */
[----:B------:R-:W-:Y:S08]  /*1fe50*/  MUFU.EX2 R26, R26 ;  /* 0x0000001a001a7308 */ /* 0x000ff00000000800 */
[----:B------:R-:W1:Y:S01]  /*1fe60*/  MUFU.EX2 R172, R172 ;  /* 0x000000ac00ac7308 */ /* 0x000e620000000800 */
[----:B0-----:R-:W-:-:S07]  /*1fe70*/  FADD.FTZ R7, R11, R6 ;  /* 0x000000060b077221 */ /* 0x001fce0000010000 */
[----:B------:R0:W-:Y:S08]  /*1fe80*/  MUFU.EX2 R182, R8 ;  /* 0x0000000800b67308 */ /* 0x0001f00000000800 */
[----:B------:R-:W2:Y:S01]  /*1fe90*/  MUFU.EX2 R27, R27 ;  /* 0x0000001b001b7308 */ /* 0x000ea20000000800 */
[----:B0-----:R-:W-:-:S04]  /*1fea0*/  FADD.FTZ R8, R48, R57 ;  /* 0x0000003930087221 */ /* 0x001fc80000010000 */
[----:B------:R-:W-:-:S03]  /*1feb0*/  FADD.FTZ R8, R169, R8 ;  /* 0x00000008a9087221 */ /* 0x000fc60000010000 */
[----:B------:R-:W0:Y:S01]  /*1fec0*/  MUFU.EX2 R39, R39 ;  /* 0x0000002700277308 */ /* 0x000e220000000800 */
[----:B------:R-:W-:Y:S01]  /*1fed0*/  FADD.FTZ R5, R25, R8 ;  /* 0x0000000819057221 */ /* 0x000fe20000010000 */
[----:B-1----:R-:W-:-:S03]  /*1fee0*/  FADD.FTZ R8, R172, R7 ;  /* 0x00000007ac087221 */ /* 0x002fc60000010000 */
[----:B------:R-:W-:-:S03]  /*1fef0*/  FADD.FTZ R6, R26, R5 ;  /* 0x000000051a067221 */ /* 0x000fc60000010000 */
[----:B------:R-:W1:Y:S01]  /*1ff00*/  MUFU.EX2 R28, R28 ;  /* 0x0000001c001c7308 */ /* 0x000e620000000800 */
[----:B--2---:R-:W-:-:S07]  /*1ff10*/  FADD.FTZ R5, R27, R6 ;  /* 0x000000061b057221 */ /* 0x004fce0000010000 */
[----:B------:R-:W2:Y:S01]  /*1ff20*/  MUFU.EX2 R174, R174 ;  /* 0x000000ae00ae7308 */ /* 0x000ea20000000800 */
[----:B0-----:R-:W-:-:S07]  /*1ff30*/  FADD.FTZ R7, R39, R8 ;  /* 0x0000000827077221 */ /* 0x001fce0000010000 */
[----:B------:R-:W0:Y:S01]  /*1ff40*/  MUFU.EX2 R29, R29 ;  /* 0x0000001d001d7308 */ /* 0x000e220000000800 */
[----:B-1----:R-:W-:-:S07]  /*1ff50*/  FADD.FTZ R6, R28, R5 ;  /* 0x000000051c067221 */ /* 0x002fce0000010000 */
        /* <DEDUP_REMOVED lines=33> */
[----:B0-----:R-:W-:-:S04]  /*20170*/  FADD.FTZ R7, R21, R6 ;  /* 0x0000000615077221 */ /* 0x001fc80000010000 */
[----:B------:R-:W-:Y:S01]  /*20180*/  FADD.FTZ R45, R182, R7 ;  /* 0x00000007b62d7221 */ /* 0x000fe20000010000 */
[----:B-1----:R-:W-:-:S04]  /*20190*/  FADD.FTZ R6, R50, R5 ;  /* 0x0000000532067221 */ /* 0x002fc80000010000 */
        /* <DEDUP_REMOVED lines=36> */
[----:B------:R-:W-:Y:S04]  /*203e0*/  ST.E desc[UR40][R152.64+0x240], R9 ;  /* 0x0002400998007985 */ /* 0x000fe8000c101928 */
[----:B------:R-:W2:Y:S02]  /*203f0*/  LD.E R10, desc[UR40][R4.64] ;  /* 0x00000028040a7980 */ /* 0x000ea4000c101900 */
[----:B--2---:R-:W-:-:S05]  /*20400*/  FMUL.FTZ R11, R33, R10 ;  /* 0x0000000a210b7220 */ /* 0x004fca0000410000 */
[----:B------:R-:W-:Y:S04]  /*20410*/  ST.E desc[UR40][R4.64], R11 ;  /* 0x0000000b04007985 */ /* 0x000fe8000c101928 */
[----:B------:R-:W2:Y:S04]  /*20420*/  LD.E R42, desc[UR40][R152.64+0x254] ;  /* 0x00025428982a7980 */ /* 0x000ea8000c101900 */
        /* <DEDUP_REMOVED lines=64> */
[----:B----4-:R-:W-:-:S03]  /*20830*/  FMUL.FTZ R3, R33, R40 ;  /* 0x0000002821037220 */ /* 0x010fc60000410000 */
[----:B------:R-:W-:Y:S04]  /*20840*/  ST.E desc[UR40][R152.64+0x434], R27 ;  /* 0x0004341b98007985 */ /* 0x000fe8000c101928 */
[----:B------:R0:W-:Y:S01]  /*20850*/  ST.E desc[UR40][R152.64+0x250], R3 ;  /* 0x0002500398007985 */ /* 0x0001e2000c101928 */
        /* <DEDUP_REMOVED lines=11> */
[----:B------:R1:W-:Y:S01]  /*20910*/  ST.E desc[UR40][R152.64+0x264], R11 ;  /* 0x0002640b98007985 */ /* 0x0003e2000c101928 */
[----:B------:R-:W-:-:S03]  /*20920*/  FMUL.FTZ R29, R33, R60 ;  /* 0x0000003c211d7220 */ /* 0x000fc60000410000 */
        /* <DEDUP_REMOVED lines=12> */
[C---:B-1----:R-:W-:Y:S01]  /*209f0*/  FMUL.FTZ R3, R33.reuse, R74 ;  /* 0x0000004a21037220 */ /* 0x042fe20000410000 */
[C---:B--2---:R-:W-:Y:S01]  /*20a00*/  FMUL.FTZ R27, R33.reuse, R78 ;  /* 0x0000004e211b7220 */ /* 0x044fe20000410000 */
[----:B------:R0:W-:Y:S01]  /*20a10*/  ST.E desc[UR40][R152.64+0x2a0], R29 ;  /* 0x0002a01d98007985 */ /* 0x0001e2000c101928 */
[----:B---3--:R-:W-:-:S03]  /*20a20*/  FMUL.FTZ R7, R33, R96 ;  /* 0x0000006021077220 */ /* 0x008fc60000410000 */
        /* <DEDUP_REMOVED lines=13> */
[C---:B-1----:R-:W-:Y:S01]  /*20b00*/  FMUL.FTZ R21, R33.reuse, R90 ;  /* 0x0000005a21157220 */ /* 0x042fe20000410000 */
[C---:B--2---:R-:W-:Y:S02]  /*20b10*/  FMUL.FTZ R25, R33.reuse, R92 ;  /* 0x0000005c21197220 */ /* 0x044fe40000410000 */
[----:B------:R1:W-:Y:S01]  /*20b20*/  ST.E desc[UR40][R152.64+0x330], R7 ;  /* 0x0003300798007985 */ /* 0x0003e2000c101928 */
[C---:B---3--:R-:W-:Y:S01]  /*20b30*/  FMUL.FTZ R3, R33.reuse, R94 ;  /* 0x0000005e21037220 */ /* 0x048fe20000410000 */
[C---:B0-----:R-:W-:Y:S02]  /*20b40*/  FMUL.FTZ R27, R33.reuse, R98 ;  /* 0x00000062211b7220 */ /* 0x041fe40000410000 */
[----:B------:R0:W-:Y:S01]  /*20b50*/  ST.E desc[UR40][R152.64+0x2f0], R29 ;  /* 0x0002f01d98007985 */ /* 0x0001e2000c101928 */
[----:B-1----:R-:W-:-:S03]  /*20b60*/  FMUL.FTZ R7, R33, R116 ;  /* 0x0000007421077220 */ /* 0x002fc60000410000 */
[----:B------:R1:W-:Y:S04]  /*20b70*/  ST.E desc[UR40][R152.64+0x2f4], R31 ;  /* 0x0002f41f98007985 */ /* 0x0003e8000c101928 */
[----:B------:R2:W-:Y:S01]  /*20b80*/  ST.E desc[UR40][R152.64+0x300], R9 ;  /* 0x0003000998007985 */ /* 0x0005e2000c101928 */
[----:B0-----:R-:W-:-:S03]  /*20b90*/  FMUL.FTZ R29, R33, R100 ;  /* 0x00000064211d7220 */ /* 0x001fc60000410000 */
[----:B------:R0:W-:Y:S04]  /*20ba0*/  ST.E desc[UR40][R152.64+0x304], R11 ;  /* 0x0003040b98007985 */ /* 0x0001e8000c101928 */
[----:B------:R3:W-:Y:S01]  /*20bb0*/  ST.E desc[UR40][R152.64+0x310], R13 ;  /* 0x0003100d98007985 */ /* 0x0007e2000c101928 */
[----:B-1----:R-:W-:-:S03]  /*20bc0*/  FMUL.FTZ R31, R33, R102 ;  /* 0x00000066211f7220 */ /* 0x002fc60000410000 */
[----:B------:R1:W-:Y:S01]  /*20bd0*/  ST.E desc[UR40][R152.64+0x314], R21 ;  /* 0x0003141598007985 */ /* 0x0003e2000c101928 */
[----:B--2---:R-:W-:-:S03]  /*20be0*/  FMUL.FTZ R9, R33, R104 ;  /* 0x0000006821097220 */ /* 0x004fc60000410000 */
[----:B------:R2:W-:Y:S01]  /*20bf0*/  ST.E desc[UR40][R152.64+0x320], R25 ;  /* 0x0003201998007985 */ /* 0x0005e2000c101928 */
[----:B0-----:R-:W-:-:S03]  /*20c00*/  FMUL.FTZ R11, R33, R106 ;  /* 0x0000006a210b7220 */ /* 0x001fc60000410000 */
[----:B------:R0:W-:Y:S01]  /*20c10*/  ST.E desc[UR40][R152.64+0x324], R3 ;  /* 0x0003240398007985 */ /* 0x0001e2000c101928 */
[----:B---3--:R-:W-:-:S03]  /*20c20*/  FMUL.FTZ R13, R33, R108 ;  /* 0x0000006c210d7220 */ /* 0x008fc60000410000 */
[----:B------:R3:W-:Y:S01]  /*20c30*/  ST.E desc[UR40][R152.64+0x334], R27 ;  /* 0x0003341b98007985 */ /* 0x0007e2000c101928 */
[C---:B-1----:R-:W-:Y:S01]  /*20c40*/  FMUL.FTZ R21, R33.reuse, R110 ;  /* 0x0000006e21157220 */ /* 0x042fe20000410000 */
[C---:B--2---:R-:W-:Y:S02]  /*20c50*/  FMUL.FTZ R25, R33.reuse, R112 ;  /* 0x0000007021197220 */ /* 0x044fe40000410000 */
[----:B------:R1:W-:Y:S01]  /*20c60*/  ST.E desc[UR40][R152.64+0x380], R7 ;  /* 0x0003800798007985 */ /* 0x0003e2000c101928 */
[C---:B0-----:R-:W-:Y:S01]  /*20c70*/  FMUL.FTZ R3, R33.reuse, R114 ;  /* 0x0000007221037220 */ /* 0x041fe20000410000 */
[C---:B---3--:R-:W-:Y:S02]  /*20c80*/  FMUL.FTZ R27, R33.reuse, R118 ;  /* 0x00000076211b7220 */ /* 0x048fe40000410000 */
        /* <DEDUP_REMOVED lines=22> */
[----:B------:R1:W-:Y:S01]  /*20df0*/  ST.E desc[UR40][R152.64+0x394], R31 ;  /* 0x0003941f98007985 */ /* 0x0003e2000c101928 */
[----:B------:R-:W-:-:S03]  /*20e00*/  LOP3.LUT R6, R8, 0x8, RZ, 0xfc, !PT ;  /* 0x0000000808067812 */ /* 0x000fc600078efcff */
        /* <DEDUP_REMOVED lines=16> */
[C---:B---3--:R-:W-:Y:S01]  /*20f10*/  FMUL.FTZ R27, R33.reuse, R10 ;  /* 0x0000000a211b7220 */ /* 0x048fe20000410000 */
[----:B------:R-:W-:Y:S01]  /*20f20*/  FMUL.FTZ R33, R33, R12 ;  /* 0x0000000c21217220 */ /* 0x000fe20000410000 */
[--C-:B-1----:R-:W-:Y:S01]  /*20f30*/  IMAD.MOV.U32 R7, RZ, RZ, R5.reuse ;  /* 0x000000ffff077224 */ /* 0x102fe200078e0005 */
[----:B------:R-:W-:Y:S04]  /*20f40*/  ST.E desc[UR40][R152.64+0x3e0], R29 ;  /* 0x0003e01d98007985 */ /* 0x000fe8000c101928 */
[----:B------:R-:W-:Y:S04]  /*20f50*/  ST.E desc[UR40][R152.64+0x3e4], R31 ;  /* 0x0003e41f98007985 */ /* 0x000fe8000c101928 */
[----:B------:R0:W-:Y:S04]  /*20f60*/  ST.E desc[UR40][R152.64+0x3f0], R9 ;  /* 0x0003f00998007985 */ /* 0x0001e8000c101928 */
[----:B------:R1:W-:Y:S04]  /*20f70*/  ST.E desc[UR40][R152.64+0x3f4], R11 ;  /* 0x0003f40b98007985 */ /* 0x0003e8000c101928 */
[----:B------:R-:W-:Y:S04]  /*20f80*/  ST.E desc[UR40][R152.64+0x400], R13 ;  /* 0x0004000d98007985 */ /* 0x000fe8000c101928 */
[----:B------:R-:W-:Y:S04]  /*20f90*/  ST.E desc[UR40][R152.64+0x404], R21 ;  /* 0x0004041598007985 */ /* 0x000fe8000c101928 */
[----:B------:R-:W-:Y:S04]  /*20fa0*/  ST.E desc[UR40][R152.64+0x410], R25 ;  /* 0x0004101998007985 */ /* 0x000fe8000c101928 */
[----:B------:R2:W-:Y:S04]  /*20fb0*/  ST.E desc[UR40][R152.64+0x414], R3 ;  /* 0x0004140398007985 */ /* 0x0005e8000c101928 */
[----:B------:R-:W-:Y:S04]  /*20fc0*/  ST.E desc[UR40][R152.64+0x424], R27 ;  /* 0x0004241b98007985 */ /* 0x000fe8000c101928 */
[----:B------:R-:W-:Y:S04]  /*20fd0*/  ST.E desc[UR40][R152.64+0x430], R33 ;  /* 0x0004302198007985 */ /* 0x000fe8000c101928 */
[----:B------:R-:W1:Y:S01]  /*20fe0*/  LD.E R10, desc[UR40][R6.64] ;  /* 0x00000028060a7980 */ /* 0x000e62000c101900 */
[----:B------:R-:W-:Y:S01]  /*20ff0*/  LOP3.LUT R8, R8, 0xc, RZ, 0xfc, !PT ;  /* 0x0000000c08087812 */ /* 0x000fe200078efcff */
[----:B0-----:R-:W-:-:S02]  /*21000*/  IMAD.MOV.U32 R9, RZ, RZ, R5 ;  /* 0x000000ffff097224 */ /* 0x001fc400078e0005 */
[----:B-1----:R-:W-:-:S05]  /*21010*/  FMUL.FTZ R11, R15, R10 ;  /* 0x0000000a0f0b7220 */ /* 0x002fca0000410000 */
[----:B------:R-:W-:Y:S04]  /*21020*/  ST.E desc[UR40][R6.64], R11 ;  /* 0x0000000b06007985 */ /* 0x000fe8000c101928 */
[----:B------:R-:W2:Y:S02]  /*21030*/  LD.E R10, desc[UR40][R8.64] ;  /* 0x00000028080a7980 */ /* 0x000ea4000c101900 */
[----:B--2---:R-:W-:-:S05]  /*21040*/  FMUL.FTZ R3, R15, R10 ;  /* 0x0000000a0f037220 */ /* 0x004fca0000410000 */
[----:B------:R0:W-:Y:S04]  /*21050*/  ST.E desc[UR40][R8.64], R3 ;  /* 0x0000000308007985 */ /* 0x0001e8000c101928 */
[----:B------:R-:W2:Y:S04]  /*21060*/  LD.E R138, desc[UR40][R152.64+0x43c] ;  /* 0x00043c28988a7980 */ /* 0x000ea8000c101900 */
[----:B------:R-:W0:Y:S04]  /*21070*/  LD.E R48, desc[UR40][R152.64+0x258] ;  /* 0x0002582898307980 */ /* 0x000e28000c101900 */
        /* <DEDUP_REMOVED lines=62> */
[----:B0-----:R-:W-:-:S04]  /*21460*/  FMUL.FTZ R3, R15, R48 ;  /* 0x000000300f037220 */ /* 0x001fc80000410000 */
[----:B------:R0:W-:Y:S01]  /*21470*/  ST.E desc[UR40][R152.64+0x43c], R31 ;  /* 0x00043c1f98007985 */ /* 0x0001e2000c101928 */
[C---:B---3--:R-:W-:Y:S01]  /*21480*/  FMUL.FTZ R11, R15.reuse, R50 ;  /* 0x000000320f0b7220 */ /* 0x048fe20000410000 */
        /* <DEDUP_REMOVED lines=119> */
[----:B------:R3:W-:Y:S04]  /*21c00*/  ST.E desc[UR40][R152.64+0x438], R15 ;  /* 0x0004380f98007985 */ /* 0x0007e8000c101928 */
[----:B------:R4:W-:Y:S04]  /*21c10*/  ST.E desc[UR40][R152.64+0x240], R21 ;  /* 0x0002401598007985 */ /* 0x0009e8000c101928 */
[----:B0-----:R-:W5:Y:S04]  /*21c20*/  LD.E R25, desc[UR40][R4.64] ;  /* 0x0000002804197980 */ /* 0x001f68000c101900 */
[----:B------:R-:W4:Y:S04]  /*21c30*/  LD.E R3, desc[UR40][R152.64+0x1e8] ;  /* 0x0001e82898037980 */ /* 0x000f28000c101900 */
[----:B------:R-:W4:Y:S04]  /*21c40*/  LD.E.64 R10, desc[UR40][R152.64+0xa8] ;  /* 0x0000a828980a7980 */ /* 0x000f28000c101b00 */
[----:B-----5:R0:W-:Y:S04]  /*21c50*/  ST.E desc[UR40][R4.64], R25 ;  /* 0x0000001904007985 */ /* 0x0201e8000c101928 */
[----:B-1----:R-:W5:Y:S04]  /*21c60*/  LD.E R27, desc[UR40][R6.64] ;  /* 0x00000028061b7980 */ /* 0x002f68000c101900 */
[----:B-----5:R1:W-:Y:S04]  /*21c70*/  ST.E desc[UR40][R6.64], R27 ;  /* 0x0000001b06007985 */ /* 0x0203e8000c101928 */
[----:B--2---:R-:W2:Y:S04]  /*21c80*/  LD.E R29, desc[UR40][R8.64] ;  /* 0x00000028081d7980 */ /* 0x004ea8000c101900 */
[----:B--2---:R2:W-:Y:S04]  /*21c90*/  ST.E desc[UR40][R8.64], R29 ;  /* 0x0000001d08007985 */ /* 0x0045e8000c101928 */
[----:B------:R-:W5:Y:S04]  /*21ca0*/  LD.E R12, desc[UR40][R152.64+0x250] ;  /* 0x00025028980c7980 */ /* 0x000f68000c101900 */
[----:B------:R-:W5:Y:S04]  /*21cb0*/  LD.E R13, desc[UR40][R152.64+0x254] ;  /* 0x00025428980d7980 */ /* 0x000f68000c101900 */
[----:B------:R-:W5:Y:S04]  /*21cc0*/  LD.E R14, desc[UR40][R152.64+0x258] ;  /* 0x00025828980e7980 */ /* 0x000f68000c101900 */
[----:B---3--:R-:W3:Y:S04]  /*21cd0*/  LD.E R15, desc[UR40][R152.64+0x25c] ;  /* 0x00025c28980f7980 */ /* 0x008ee8000c101900 */
[----:B------:R-:W3:Y:S04]  /*21ce0*/  LD.E R20, desc[UR40][R152.64+0x260] ;  /* 0x0002602898147980 */ /* 0x000ee8000c101900 */
[----:B----4-:R-:W4:Y:S04]  /*21cf0*/  LD.E R21, desc[UR40][R152.64+0x264] ;  /* 0x0002642898157980 */ /* 0x010f28000c101900 */
[----:B------:R-:W4:Y:S04]  /*21d00*/  LD.E R24, desc[UR40][R152.64+0x268] ;  /* 0x0002682898187980 */ /* 0x000f28000c101900 */
[----:B0-----:R-:W4:Y:S04]  /*21d10*/  LD.E R25, desc[UR40][R152.64+0x26c] ;  /* 0x00026c2898197980 */ /* 0x001f28000c101900 */
[----:B------:R-:W4:Y:S04]  /*21d20*/  LD.E R26, desc[UR40][R152.64+0x270] ;  /* 0x00027028981a7980 */ /* 0x000f28000c101900 */
[----:B-1----:R-:W4:Y:S04]  /*21d30*/  LD.E R27, desc[UR40][R152.64+0x274] ;  /* 0x00027428981b7980 */ /* 0x002f28000c101900 */
[----:B------:R-:W4:Y:S04]  /*21d40*/  LD.E R28, desc[UR40][R152.64+0x278] ;  /* 0x00027828981c7980 */ /* 0x000f28000c101900 */
        /* <DEDUP_REMOVED lines=113> */
[----:B-----5:R-:W-:Y:S04]  /*22460*/  ST.E desc[UR40][R152.64+0x250], R12 ;  /* 0x0002500c98007985 */ /* 0x020fe8000c101928 */
[----:B------:R-:W-:Y:S04]  /*22470*/  ST.E desc[UR40][R152.64+0x254], R13 ;  /* 0x0002540d98007985 */ /* 0x000fe8000c101928 */
[----:B------:R-:W-:Y:S04]  /*22480*/  ST.E desc[UR40][R152.64+0x258], R14 ;  /* 0x0002580e98007985 */ /* 0x000fe8000c101928 */
[----:B---3--:R-:W-:Y:S04]  /*22490*/  ST.E desc[UR40][R152.64+0x25c], R15 ;  /* 0x00025c0f98007985 */ /* 0x008fe8000c101928 */
[----:B------:R-:W-:Y:S04]  /*224a0*/  ST.E desc[UR40][R152.64+0x260], R20 ;  /* 0x0002601498007985 */ /* 0x000fe8000c101928 */
[----:B----4-:R-:W-:Y:S04]  /*224b0*/  ST.E desc[UR40][R152.64+0x264], R21 ;  /* 0x0002641598007985 */ /* 0x010fe8000c101928 */
        /* <DEDUP_REMOVED lines=786> */
[----:B------:R-:W4:Y:S04]  /*255e0*/  LD.E R11, desc[UR40][R4.64] ;  /* 0x00000028040b7980 */ /* 0x000f28000c101900 */
[----:B----4-:R4:W-:Y:S04]  /*255f0*/  ST.E desc[UR40][R4.64], R11 ;  /* 0x0000000b04007985 */ /* 0x0109e8000c101928 */
[----:B------:R-:W5:Y:S04]  /*25600*/  LD.E R13, desc[UR40][R6.64] ;  /* 0x00000028060d7980 */ /* 0x000f68000c101900 */
[----:B-----5:R5:W-:Y:S04]  /*25610*/  ST.E desc[UR40][R6.64], R13 ;  /* 0x0000000d06007985 */ /* 0x020be8000c101928 */
[----:B------:R-:W3:Y:S04]  /*25620*/  LD.E R15, desc[UR40][R8.64] ;  /* 0x00000028080f7980 */ /* 0x000ee8000c101900 */
[----:B---3--:R3:W-:Y:S04]  /*25630*/  ST.E desc[UR40][R8.64], R15 ;  /* 0x0000000f08007985 */ /* 0x0087e8000c101928 */
[----:B------:R-:W3:Y:S04]  /*25640*/  LD.E R21, desc[UR40][R152.64+0x250] ;  /* 0x0002502898157980 */ /* 0x000ee8000c101900 */
[----:B0-----:R-:W3:Y:S04]  /*25650*/  LD.E R25, desc[UR40][R152.64+0x254] ;  /* 0x0002542898197980 */ /* 0x001ee8000c101900 */
[----:B-1----:R-:W3:Y:S04]  /*25660*/  LD.E R27, desc[UR40][R152.64+0x258] ;  /* 0x00025828981b7980 */ /* 0x002ee8000c101900 */
[----:B------:R-:W3:Y:S04]  /*25670*/  LD.E R29, desc[UR40][R152.64+0x25c] ;  /* 0x00025c28981d7980 */ /* 0x000ee8000c101900 */
[----:B--2---:R-:W2:Y:S04]  /*25680*/  LD.E R3, desc[UR40][R152.64+0x260] ;  /* 0x0002602898037980 */ /* 0x004ea8000c101900 */
[----:B------:R-:W2:Y:S04]  /*25690*/  LD.E R31, desc[UR40][R152.64+0x264] ;  /* 0x00026428981f7980 */ /* 0x000ea8000c101900 */
[----:B----4-:R-:W4:Y:S04]  /*256a0*/  LD.E R5, desc[UR40][R152.64+0x268] ;  /* 0x0002682898057980 */ /* 0x010f28000c101900 */
[----:B------:R-:W4:Y:S04]  /*256b0*/  LD.E R11, desc[UR40][R152.64+0x26c] ;  /* 0x00026c28980b7980 */ /* 0x000f28000c101900 */
[----:B-----5:R-:W5:Y:S04]  /*256c0*/  LD.E R7, desc[UR40][R152.64+0x270] ;  /* 0x0002702898077980 */ /* 0x020f68000c101900 */
[----:B------:R-:W5:Y:S04]  /*256d0*/  LD.E R13, desc[UR40][R152.64+0x274] ;  /* 0x00027428980d7980 */ /* 0x000f68000c101900 */
[----:B---3--:R-:W3:Y:S04]  /*256e0*/  LD.E R9, desc[UR40][R152.64+0x278] ;  /* 0x0002782898097980 */ /* 0x008ee8000c101900 */
        /* <DEDUP_REMOVED lines=113> */
[----:B------:R0:W-:Y:S04]  /*25e00*/  ST.E desc[UR40][R152.64+0x250], R21 ;  /* 0x0002501598007985 */ /* 0x0001e8000c101928 */
[----:B------:R0:W-:Y:S04]  /*25e10*/  ST.E desc[UR40][R152.64+0x254], R25 ;  /* 0x0002541998007985 */ /* 0x0001e8000c101928 */
[----:B------:R0:W-:Y:S04]  /*25e20*/  ST.E desc[UR40][R152.64+0x258], R27 ;  /* 0x0002581b98007985 */ /* 0x0001e8000c101928 */
[----:B------:R0:W-:Y:S04]  /*25e30*/  ST.E desc[UR40][R152.64+0x25c], R29 ;  /* 0x00025c1d98007985 */ /* 0x0001e8000c101928 */
[----:B--2---:R0:W-:Y:S04]  /*25e40*/  ST.E desc[UR40][R152.64+0x260], R3 ;  /* 0x0002600398007985 */ /* 0x0041e8000c101928 */
[----:B------:R0:W-:Y:S04]  /*25e50*/  ST.E desc[UR40][R152.64+0x264], R31 ;  /* 0x0002641f98007985 */ /* 0x0001e8000c101928 */
[----:B----4-:R0:W-:Y:S04]  /*25e60*/  ST.E desc[UR40][R152.64+0x268], R5 ;  /* 0x0002680598007985 */ /* 0x0101e8000c101928 */
[----:B------:R0:W-:Y:S04]  /*25e70*/  ST.E desc[UR40][R152.64+0x26c], R11 ;  /* 0x00026c0b98007985 */ /* 0x0001e8000c101928 */
[----:B-----5:R0:W-:Y:S04]  /*25e80*/  ST.E desc[UR40][R152.64+0x270], R7 ;  /* 0x0002700798007985 */ /* 0x0201e8000c101928 */
[----:B------:R0:W-:Y:S04]  /*25e90*/  ST.E desc[UR40][R152.64+0x274], R13 ;  /* 0x0002740d98007985 */ /* 0x0001e8000c101928 */
[----:B---3--:R0:W-:Y:S04]  /*25ea0*/  ST.E desc[UR40][R152.64+0x278], R9 ;  /* 0x0002780998007985 */ /* 0x0081e8000c101928 */
        /* <DEDUP_REMOVED lines=129> */
.L_x_3309:
[----:B------:R-:W-:Y:S05]  /*266c0*/  BSYNC B0 ;  /* 0x0000000000007941 */ /* 0x000fea0003800000 */
.L_x_3308:
[C---:B------:R-:W-:Y:S01]  /*266d0*/  ISETP.GT.AND P1, PT, R0.reuse, UR46, PT ;  /* 0x0000002e00007c0c */ /* 0x040fe2000bf24270 */
[----:B------:R-:W-:-:S12]  /*266e0*/  VIADD R0, R0, 0xffffffff ;  /* 0xffffffff00007836 */ /* 0x000fd80000000000 */
[----:B------:R-:W-:Y:S05]  /*266f0*/  @P1 BRA `(.L_x_3310) ;  /* 0xffffff58005c1947 */ /* 0x000fea000383ffff */
.L_x_3281:
[----:B------:R-:W-:Y:S05]  /*26700*/  WARPSYNC.ALL ;  /* 0x0000000000007948 */ /* 0x000fea0003800000 */
[----:B0-----:R-:W2:Y:S04]  /*26710*/  LDL R5, [R1+0x210] ;  /* 0x0002100001057983 */ /* 0x001ea80000100800 */
[----:B------:R-:W3:Y:S04]  /*26720*/  LDL R8, [R1+0x214] ;  /* 0x0002140001087983 */ /* 0x000ee80000100800 */
[----:B------:R-:W4:Y:S01]  /*26730*/  LDL.64 R10, [R1+0xd8] ;  /* 0x0000d800010a7983 */ /* 0x000f220000100a00 */
[----:B------:R-:W-:Y:S08]  /*26740*/  BAR.ARV 0x8, 0x100 ;  /* 0x0204000000007b1d */ /* 0x000ff00000002000 */
[----:B------:R-:W-:Y:S06]  /*26750*/  BAR.SYNC.DEFER_BLOCKING 0xf, 0x100 ;  /* 0x03c4000000007b1d */ /* 0x000fec0000010000 */
[----:B--2---:R-:W0:Y:S02]  /*26760*/  SHFL.BFLY PT, R0, R5, 0x2, 0x1f ;  /* 0x0c401f0005007f89 */ /* 0x004e2400000e0000 */
[----:B0-----:R-:W-:-:S05]  /*26770*/  FADD.FTZ R0, R5, R0 ;  /* 0x0000000005007221 */ /* 0x001fca0000010000 */
[----:B-1----:R-:W0:Y:S02]  /*26780*/  SHFL.BFLY PT, R3, R0, 0x1, 0x1f ;  /* 0x0c201f0000037f89 */ /* 0x002e2400000e0000 */
        /* <DEDUP_REMOVED lines=16> */
[----:B------:R-:W-:Y:S02]  /*26890*/  IMAD.MOV.U32 R8, RZ, RZ, -0x800000 ;  /* 0xff800000ff087424 */ /* 0x000fe400078e00ff */
[----:B0-----:R-:W-:Y:S01]  /*268a0*/  @P2 FMUL.FTZ R20, R9, 0.69314718246459960938 ;  /* 0x3f31721809142820 */ /* 0x001fe20000410000 */
[----:B-1----:R-:W-:Y:S01]  /*268b0*/  @P1 FMUL.FTZ R3, R6, 0.69314718246459960938 ;  /* 0x3f31721806031820 */ /* 0x002fe20000410000 */
[----:B------:R-:W-:Y:S01]  /*268c0*/  STL [R1+0x214], R12 ;  /* 0x0002140c01007387 */ /* 0x000fe20000100800 */
[----:B---3--:R-:W-:-:S04]  /*268d0*/  @P2 FMUL.FTZ R7, R7, 0.69314718246459960938 ;  /* 0x3f31721807072820 */ /* 0x008fc80000410000 */
[----:B-----5:R-:W-:-:S05]  /*268e0*/  @P2 FFMA.FTZ R8, R7, R14, R20 ;  /* 0x0000000e07082223 */ /* 0x020fca0000010014 */
[----:B------:R-:W-:Y:S01]  /*268f0*/  STL [R1+0x214], R8 ;  /* 0x0002140801007387 */ /* 0x000fe20000100800 */
[----:B--2---:R-:W-:-:S04]  /*26900*/  @P1 FMUL.FTZ R0, R0, 0.69314718246459960938 ;  /* 0x3f31721800001820 */ /* 0x004fc80000410000 */
[----:B----4-:R-:W-:Y:S02]  /*26910*/  @P1 FFMA.FTZ R4, R0, R5, R3 ;  /* 0x0000000500041223 */ /* 0x010fe40000010003 */
[----:B------:R-:W2:Y:S04]  /*26920*/  LDL R5, [R1+0x1e8] ;  /* 0x0001e80001057983 */ /* 0x000ea80000100800 */
[----:B------:R0:W-:Y:S04]  /*26930*/  STL [R1+0x210], R4 ;  /* 0x0002100401007387 */ /* 0x0001e80000100800 */
[----:B------:R-:W3:Y:S02]  /*26940*/  LD.E R0, desc[UR40][R10.64+0x4] ;  /* 0x000004280a007980 */ /* 0x000ee4000c101900 */
[----:B---3--:R-:W-:-:S13]  /*26950*/  ISETP.NE.AND P0, PT, R0, RZ, PT ;  /* 0x000000ff0000720c */ /* 0x008fda0003f05270 */
[----:B------:R-:W3:Y:S04]  /*26960*/  @!P0 LDL.64 R14, [R1+0xe0] ;  /* 0x0000e000010e8983 */ /* 0x000ee80000100a00 */
[----:B------:R-:W2:Y:S01]  /*26970*/  @!P0 LD.E R6, desc[UR40][R10.64] ;  /* 0x000000280a068980 */ /* 0x000ea2000c101900 */
[----:B------:R-:W-:-:S06]  /*26980*/  IMAD.MOV.U32 R0, RZ, RZ, RZ ;  /* 0x000000ffff007224 */ /* 0x000fcc00078e00ff */
[----:B------:R-:W1:Y:S01]  /*26990*/  @P1 MUFU.RCP R0, R13 ;  /* 0x0000000d00001308 */ /* 0x000e620000001000 */
[----:B---3--:R-:W3:Y:S01]  /*269a0*/  @!P0 LD.E.64 R14, desc[UR40][R14.64] ;  /* 0x000000280e0e8980 */ /* 0x008ee2000c101b00 */
[----:B--2---:R-:W-:-:S04]  /*269b0*/  @!P0 IMAD R6, R5, 0x40, R6 ;  /* 0x0000004005068824 */ /* 0x004fc800078e0206 */
[----:B---3--:R-:W-:-:S05]  /*269c0*/  @!P0 IMAD.WIDE R6, R6, 0x4, R14 ;  /* 0x0000000406068825 */ /* 0x008fca00078e020e */
[----:B-1----:R1:W-:Y:S04]  /*269d0*/  @!P0 ST.E desc[UR40][R6.64], R0 ;  /* 0x0000000006008985 */ /* 0x0023e8000c101928 */
[----:B------:R-:W2:Y:S04]  /*269e0*/  @!P0 LDL.64 R10, [R1+0xd8] ;  /* 0x0000d800010a8983 */ /* 0x000ea80000100a00 */
[----:B--2---:R-:W2:Y:S02]  /*269f0*/  @!P0 LD.E R3, desc[UR40][R10.64+0x4] ;  /* 0x000004280a038980 */ /* 0x004ea4000c101900 */
[----:B--2---:R-:W-:-:S13]  /*26a00*/  @!P0 ISETP.NE.AND P0, PT, R3, RZ, PT ;  /* 0x000000ff0300820c */ /* 0x004fda0003f05270 */
[----:B------:R-:W2:Y:S04]  /*26a10*/  @!P0 LDL.64 R20, [R1+0xe0] ;  /* 0x0000e00001148983 */ /* 0x000ea80000100a00 */
[----:B0-----:R-:W3:Y:S01]  /*26a20*/  @!P0 LD.E R4, desc[UR40][R10.64] ;  /* 0x000000280a048980 */ /* 0x001ee2000c101900 */
[----:B------:R-:W-:-:S06]  /*26a30*/  IMAD.MOV.U32 R3, RZ, RZ, RZ ;  /* 0x000000ffff037224 */ /* 0x000fcc00078e00ff */
[----:B------:R-:W0:Y:S01]  /*26a40*/  @P2 MUFU.RCP R3, R12 ;  /* 0x0000000c00032308 */ /* 0x000e220000001000 */
[----:B--2---:R-:W2:Y:S01]  /*26a50*/  @!P0 LD.E.64 R20, desc[UR40][R20.64] ;  /* 0x0000002814148980 */ /* 0x004ea2000c101b00 */
[----:B---3--:R-:W-:-:S04]  /*26a60*/  @!P0 IMAD R4, R5, 0x40, R4 ;  /* 0x0000004005048824 */ /* 0x008fc800078e0204 */
[----:B------:R-:W-:-:S04]  /*26a70*/  @!P0 VIADD R4, R4, 0x8 ;  /* 0x0000000804048836 */ /* 0x000fc80000000000 */
[----:B--2---:R-:W-:-:S05]  /*26a80*/  @!P0 IMAD.WIDE R14, R4, 0x4, R20 ;  /* 0x00000004040e8825 */ /* 0x004fca00078e0214 */
[----:B0-----:R0:W-:Y:S04]  /*26a90*/  @!P0 ST.E desc[UR40][R14.64], R3 ;  /* 0x000000030e008985 */ /* 0x0011e8000c101928 */
[----:B------:R-:W2:Y:S04]  /*26aa0*/  LDL R134, [R1+0x1e8] ;  /* 0x0001e80001867983 */ /* 0x000ea80000100800 */
[----:B------:R-:W3:Y:S04]  /*26ab0*/  LDL.64 R8, [R1+0x430] ;  /* 0x0004300001087983 */ /* 0x000ee80000100a00 */
[----:B-1----:R-:W4:Y:S04]  /*26ac0*/  LDL.64 R6, [R1+0x438] ;  /* 0x0004380001067983 */ /* 0x002f280000100a00 */
[----:B------:R-:W5:Y:S04]  /*26ad0*/  LDL.64 R4, [R1+0x240] ;  /* 0x0002400001047983 */ /* 0x000f680000100a00 */
[----:B0-----:R-:W5:Y:S04]  /*26ae0*/  LDL.64 R14, [R1+0x398] ;  /* 0x00039800010e7983 */ /* 0x001f680000100a00 */
        /* <DEDUP_REMOVED lines=60> */
[----:B------:R-:W-:Y:S01]  /*26eb0*/  ISETP.NE.AND P0, PT, R134, 0x2, PT ;  /* 0x000000028600780c */ /* 0x000fe20003f05270 */
[-C--:B---3--:R-:W-:Y:S01]  /*26ec0*/  FMUL.FTZ R9, R9, R0.reuse ;  /* 0x0000000009097220 */ /* 0x088fe20000410000 */
[-C--:B------:R-:W-:Y:S01]  /*26ed0*/  FMUL.FTZ R8, R8, R0.reuse ;  /* 0x0000000008087220 */ /* 0x080fe20000410000 */
[-C--:B----4-:R-:W-:Y:S01]  /*26ee0*/  FMUL.FTZ R7, R7, R3.reuse ;  /* 0x0000000307077220 */ /* 0x090fe20000410000 */
[-C--:B------:R-:W-:Y:S01]  /*26ef0*/  FMUL.FTZ R6, R6, R3.reuse ;  /* 0x0000000306067220 */ /* 0x080fe20000410000 */
[-C--:B-----5:R-:W-:Y:S01]  /*26f00*/  FMUL.FTZ R5, R5, R0.reuse ;  /* 0x0000000005057220 */ /* 0x0a0fe20000410000 */
[-C--:B------:R-:W-:Y:S01]  /*26f10*/  FMUL.FTZ R4, R4, R0.reuse ;  /* 0x0000000004047220 */ /* 0x080fe20000410000 */
[----:B------:R0:W-:Y:S04]  /*26f20*/  STL.64 [R1+0x430], R8 ;  /* 0x0004300801007387 */ /* 0x0001e80000100a00 */
[----:B------:R1:W-:Y:S04]  /*26f30*/  STL.64 [R1+0x438], R6 ;  /* 0x0004380601007387 */ /* 0x0003e80000100a00 */
[----:B------:R2:W-:Y:S04]  /*26f40*/  STL.64 [R1+0x240], R4 ;  /* 0x0002400401007387 */ /* 0x0005e80000100a00 */
[----:B0-----:R-:W3:Y:S04]  /*26f50*/  LDL.64 R8, [R1+0x428] ;  /* 0x0004280001087983 */ /* 0x001ee80000100a00 */
[----:B-1----:R-:W4:Y:S04]  /*26f60*/  LDL.64 R6, [R1+0x3f8] ;  /* 0x0003f80001067983 */ /* 0x002f280000100a00 */
[----:B--2---:R-:W2:Y:S04]  /*26f70*/  LDL.64 R4, [R1+0x418] ;  /* 0x0004180001047983 */ /* 0x004ea80000100a00 */
[----:B------:R-:W5:Y:S01]  /*26f80*/  @!P0 LDL R133, [R1+0x1ec] ;  /* 0x0001ec0001858983 */ /* 0x000f620000100800 */
        /* <DEDUP_REMOVED lines=118> */
[----:B0-----:R-:W-:-:S02]  /*276f0*/  VIADD R14, R135, 0x1 ;  /* 0x00000001870e7836 */ /* 0x001fc40000000000 */
[----:B------:R-:W-:Y:S01]  /*27700*/  VIADD R132, R132, 0x1 ;  /* 0x0000000184847836 */ /* 0x000fe20000000000 */
[----:B------:R0:W-:Y:S04]  /*27710*/  STL [R1+0x1e8], R134 ;  /* 0x0001e88601007387 */ /* 0x0001e80000100800 */
        /* <DEDUP_REMOVED lines=17> */
[-C--:B---3--:R-:W-:Y:S01]  /*27830*/  FMUL.FTZ R9, R9, R3.reuse ;  /* 0x0000000309097220 */ /* 0x088fe20000410000 */
[-C--:B------:R-:W-:Y:S01]  /*27840*/  FMUL.FTZ R8, R8, R3.reuse ;  /* 0x0000000308087220 */ /* 0x080fe20000410000 */
[-C--:B----4-:R-:W-:Y:S01]  /*27850*/  FMUL.FTZ R7, R7, R3.reuse ;  /* 0x0000000307077220 */ /* 0x090fe20000410000 */
[-C--:B------:R-:W-:Y:S01]  /*27860*/  FMUL.FTZ R6, R6, R3.reuse ;  /* 0x0000000306067220 */ /* 0x080fe20000410000 */
[-C--:B--2---:R-:W-:Y:S01]  /*27870*/  FMUL.FTZ R5, R5, R3.reuse ;  /* 0x0000000305057220 */ /* 0x084fe20000410000 */
[----:B------:R-:W-:Y:S01]  /*27880*/  FMUL.FTZ R4, R4, R3 ;  /* 0x0000000304047220 */ /* 0x000fe20000410000 */
[----:B-----5:R-:W-:Y:S01]  /*27890*/  @!P0 LOP3.LUT R20, R133, 0x1, RZ, 0x3c, !PT ;  /* 0x0000000185148812 */ /* 0x020fe200078e3cff */
        /* <DEDUP_REMOVED lines=43> */
[----:B------:R0:W-:Y:S04]  /*27b50*/  @!P0 STL [R1+0x1ec], R20 ;  /* 0x0001ec1401008387 */ /* 0x0001e80000100800 */
[----:B------:R0:W-:Y:S04]  /*27b60*/  STL [R1+0x1f4], R132 ;  /* 0x0001f48401007387 */ /* 0x0001e80000100800 */
[----:B------:R0:W-:Y:S01]  /*27b70*/  @!P0 STL [R1+0x1e8], RZ ;  /* 0x0001e8ff01008387 */ /* 0x0001e20000100800 */
[----:B------:R-:W-:Y:S01]  /*27b80*/  IMAD.MOV.U32 R0, RZ, RZ, 0x1 ;  /* 0x00000001ff007424 */ /* 0x000fe200078e00ff */
[----:B------:R-:W-:Y:S06]  /*27b90*/  BAR.ARV 0xe, 0x100 ;  /* 0x0384000000007b1d */ /* 0x000fec0000002000 */
.L_x_3202:
[----:B------:R-:W2:Y:S08]  /*27ba0*/  S2UR UR4, SR_CgaCtaId ;  /* 0x00000000000479c3 */ /* 0x000eb00000008800 */
[----:B------:R-:W-:Y:S01]  /*27bb0*/  BAR.SYNC.DEFER_BLOCKING 0x5, 0x180 ;  /* 0x0146000000007b1d */ /* 0x000fe20000010000 */
[----:B------:R-:W-:Y:S01]  /*27bc0*/  PRMT R0, R0, 0x9910, RZ ;  /* 0x0000991000007816 */ /* 0x000fe200000000ff */
[----:B------:R-:W-:-:S03]  /*27bd0*/  USHF.R.U32.HI UR8, URZ, 0x10, UR39 ;  /* 0x000000103f087899 */ /* 0x000fc60008011627 */
[----:B------:R-:W-:Y:S01]  /*27be0*/  ISETP.NE.AND P0, PT, R0, RZ, PT ;  /* 0x000000ff0000720c */ /* 0x000fe20003f05270 */
[----:B------:R-:W-:Y:S01]  /*27bf0*/  UMOV UR47, 0x400 ;  /* 0x00000400002f7882 */ /* 0x000fe20000000000 */
[----:B------:R-:W-:Y:S01]  /*27c00*/  BSSY B0, `(.L_x_3311) ;  /* 0x00004d9000007945 */ /* 0x000fe20003800000 */
[----:B--2---:R-:W-:-:S09]  /*27c10*/  ULEA UR47, UR4, UR47, 0x18 ;  /* 0x0000002f042f7291 */ /* 0x004fd2000f8ec03f */
[----:B01----:R-:W0:Y:S02]  /*27c20*/  LDS.128 R4, [UR47+0x388d0] ;  /* 0x0388d02fff047984 */ /* 0x003e240008000c00 */
[----:B0-----:R-:W-:Y:S02]  /*27c30*/  R2UR UR5, R5 ;  /* 0x00000000050572ca */ /* 0x001fe400000e0000 */
[----:B------:R-:W-:Y:S02]  /*27c40*/  R2UR UR7, R6 ;  /* 0x00000000060772ca */ /* 0x000fe400000e0000 */
[----:B------:R-:W-:Y:S01]  /*27c50*/  R2UR UR6, R7 ;  /* 0x00000000070672ca */ /* 0x000fe200000e0000 */
[----:B------:R-:W-:Y:S06]  /*27c60*/  BAR.ARV 0x4, 0x180 ;  /* 0x0106000000007b1d */ /* 0x000fec0000002000 */
[----:B------:R-:W-:Y:S08]  /*27c70*/  @!P0 BRA `(.L_x_3312) ;  /* 0x0000003c00748947 */ /* 0x000ff00003800000 */
[----:B------:R-:W2:Y:S04]  /*27c80*/  LDL.128 R12, [R1+0x240] ;  /* 0x00024000010c7983 */ /* 0x000ea80000100c00 */
[----:B------:R-:W3:Y:S04]  /*27c90*/  LDL.128 R4, [R1+0x260] ;  /* 0x0002600001047983 */ /* 0x000ee80000100c00 */
[----:B------:R-:W4:Y:S04]  /*27ca0*/  LDL.128 R24, [R1+0x250] ;  /* 0x0002500001187983 */ /* 0x000f280000100c00 */
[----:B------:R-:W4:Y:S01]  /*27cb0*/  LDL.128 R8, [R1+0x270] ;  /* 0x0002700001087983 */ /* 0x000f220000100c00 */
[C---:B------:R-:W-:Y:S01]  /*27cc0*/  IADD3 R35, P1, R18.reuse, 0x20, RZ ;  /* 0x0000002012237810 */ /* 0x040fe20007f3e0ff */
[----:B------:R-:W-:Y:S01]  /*27cd0*/  ULDC.64 UR10, c[0x0][0xd00] ;  /* 0x00034000000a7ab9 */ /* 0x000fe20000000a00 */
[C---:B------:R-:W-:Y:S01]  /*27ce0*/  LOP3.LUT R37, R18.reuse, 0x380, RZ, 0xc0, !PT ;  /* 0x0000038012257812 */ /* 0x040fe200078ec0ff */
[----:B------:R-:W4:Y:S01]  /*27cf0*/  LDL.128 R120, [R1+0x280] ;  /* 0x0002800001787983 */ /* 0x000f220000100c00 */
[----:B------:R-:W-:Y:S01]  /*27d00*/  LOP3.LUT R34, R35, 0x380, RZ, 0xc0, !PT ;  /* 0x0000038023227812 */ /* 0x000fe200078ec0ff */
[----:B------:R-:W-:Y:S01]  /*27d10*/  ULDC.64 UR18, c[0x0][0xd00] ;  /* 0x0003400000127ab9 */ /* 0x000fe20000000a00 */
[C---:B------:R-:W-:Y:S01]  /*27d20*/  IADD3 R33, P0, R18.reuse, 0x40, RZ ;  /* 0x0000004012217810 */ /* 0x040fe20007f1e0ff */
[----:B------:R-:W4:Y:S01]  /*27d30*/  LDL.128 R112, [R1+0x2a0] ;  /* 0x0002a00001707983 */ /* 0x000f220000100c00 */
[----:B------:R-:W-:-:S02]  /*27d40*/  IADD3 R30, P4, R18, 0x60, RZ ;  /* 0x00000060121e7810 */ /* 0x000fc40007f9e0ff */
[----:B------:R-:W-:Y:S01]  /*27d50*/  IADD3 R28, P3, R18, 0x2000, RZ ;  /* 0x00002000121c7810 */ /* 0x000fe20007f7e0ff */
[----:B------:R-:W4:Y:S01]  /*27d60*/  LDL.128 R116, [R1+0x290] ;  /* 0x0002900001747983 */ /* 0x000f220000100c00 */
[----:B------:R-:W-:-:S03]  /*27d70*/  SHF.R.U64 R37, R37, 0x3, RZ ;  /* 0x0000000325257819 */ /* 0x000fc600000012ff */
[----:B------:R-:W4:Y:S01]  /*27d80*/  LDL.128 R104, [R1+0x2c0] ;  /* 0x0002c00001687983 */ /* 0x000f220000100c00 */
[----:B------:R-:W-:-:S03]  /*27d90*/  SHF.R.U64 R34, R34, 0x3, RZ ;  /* 0x0000000322227819 */ /* 0x000fc600000012ff */
[----:B------:R-:W4:Y:S01]  /*27da0*/  LDL.128 R108, [R1+0x2b0] ;  /* 0x0002b000016c7983 */ /* 0x000f220000100c00 */
[----:B------:R-:W-:-:S03]  /*27db0*/  LOP3.LUT R32, R33, 0x380, RZ, 0xc0, !PT ;  /* 0x0000038021207812 */ /* 0x000fc600078ec0ff */
[----:B------:R-:W4:Y:S01]  /*27dc0*/  LDL.128 R96, [R1+0x2e0] ;  /* 0x0002e00001607983 */ /* 0x000f220000100c00 */
[----:B------:R-:W-:-:S03]  /*27dd0*/  LOP3.LUT R0, R30, 0x380, RZ, 0xc0, !PT ;  /* 0x000003801e007812 */ /* 0x000fc600078ec0ff */
[----:B------:R-:W4:Y:S01]  /*27de0*/  LDL.128 R100, [R1+0x2d0] ;  /* 0x0002d00001647983 */ /* 0x000f220000100c00 */
[----:B------:R-:W-:Y:S01]  /*27df0*/  LOP3.LUT R36, R37, R18, RZ, 0x3c, !PT ;  /* 0x0000001225247212 */ /* 0x000fe200078e3cff */
[--C-:B------:R-:W-:Y:S01]  /*27e00*/  IMAD.MOV.U32 R37, RZ, RZ, R19.reuse ;  /* 0x000000ffff257224 */ /* 0x100fe200078e0013 */
[----:B------:R-:W-:Y:S01]  /*27e10*/  LOP3.LUT R3, R28, 0x380, RZ, 0xc0, !PT ;  /* 0x000003801c037812 */ /* 0x000fe200078ec0ff */
[----:B------:R-:W4:Y:S01]  /*27e20*/  LDL.128 R88, [R1+0x300] ;  /* 0x0003000001587983 */ /* 0x000f220000100c00 */
[----:B------:R-:W-:Y:S01]  /*27e30*/  LOP3.LUT R34, R34, R35, RZ, 0x3c, !PT ;  /* 0x0000002322227212 */ /* 0x000fe200078e3cff */
[----:B------:R-:W-:Y:S01]  /*27e40*/  IMAD.X R35, RZ, RZ, R19, P1 ;  /* 0x000000ffff237224 */ /* 0x000fe200008e0613 */
[----:B------:R-:W-:Y:S01]  /*27e50*/  SHF.R.U64 R32, R32, 0x3, RZ ;  /* 0x0000000320207819 */ /* 0x000fe200000012ff */
[----:B------:R-:W4:Y:S01]  /*27e60*/  LDL.128 R92, [R1+0x2f0] ;  /* 0x0002f000015c7983 */ /* 0x000f220000100c00 */
[----:B------:R-:W-:-:S03]  /*27e70*/  SHF.R.U64 R31, R0, 0x3, RZ ;  /* 0x00000003001f7819 */ /* 0x000fc600000012ff */
[----:B------:R-:W4:Y:S01]  /*27e80*/  LDL.128 R80, [R1+0x320] ;  /* 0x0003200001507983 */ /* 0x000f220000100c00 */
[----:B------:R-:W-:-:S03]  /*27e90*/  SHF.R.U64 R3, R3, 0x3, RZ ;  /* 0x0000000303037819 */ /* 0x000fc600000012ff */
[----:B------:R-:W4:Y:S01]  /*27ea0*/  LDL.128 R84, [R1+0x310] ;  /* 0x0003100001547983 */ /* 0x000f220000100c00 */
[----:B------:R-:W-:Y:S01]  /*27eb0*/  LOP3.LUT R32, R32, R33, RZ, 0x3c, !PT ;  /* 0x0000002120207212 */ /* 0x000fe200078e3cff */
[--C-:B------:R-:W-:Y:S01]  /*27ec0*/  IMAD.X R33, RZ, RZ, R19.reuse, P0 ;  /* 0x000000ffff217224 */ /* 0x100fe200000e0613 */
[----:B------:R-:W-:Y:S01]  /*27ed0*/  MOV R36, R36 ;  /* 0x0000002400247202 */ /* 0x000fe20000000f00 */
[----:B------:R-:W4:Y:S01]  /*27ee0*/  LDL.128 R72, [R1+0x340] ;  /* 0x0003400001487983 */ /* 0x000f220000100c00 */
[----:B------:R-:W-:Y:S01]  /*27ef0*/  MOV R34, R34 ;  /* 0x0000002200227202 */ /* 0x000fe20000000f00 */
[--C-:B------:R-:W-:Y:S01]  /*27f00*/  IMAD.X R29, RZ, RZ, R19.reuse, P3 ;  /* 0x000000ffff1d7224 */ /* 0x100fe200018e0613 */
[----:B------:R-:W-:Y:S01]  /*27f10*/  LOP3.LUT R30, R31, R30, RZ, 0x3c, !PT ;  /* 0x0000001e1f1e7212 */ /* 0x000fe200078e3cff */
[----:B------:R-:W-:Y:S01]  /*27f20*/  IMAD.X R31, RZ, RZ, R19, P4 ;  /* 0x000000ffff1f7224 */ /* 0x000fe200020e0613 */
[----:B------:R-:W-:Y:S01]  /*27f30*/  LOP3.LUT R28, R3, R28, RZ, 0x3c, !PT ;  /* 0x0000001c031c7212 */ /* 0x000fe200078e3cff */
[----:B------:R-:W4:Y:S01]  /*27f40*/  LDL.128 R76, [R1+0x330] ;  /* 0x00033000014c7983 */ /* 0x000f220000100c00 */
[----:B------:R-:W-:-:S03]  /*27f50*/  MOV R0, R32 ;  /* 0x0000002000007202 */ /* 0x000fc60000000f00 */
[----:B------:R-:W4:Y:S04]  /*27f60*/  LDL.128 R64, [R1+0x360] ;  /* 0x0003600001407983 */ /* 0x000f280000100c00 */
[----:B------:R-:W4:Y:S04]  /*27f70*/  LDL.128 R68, [R1+0x350] ;  /* 0x0003500001447983 */ /* 0x000f280000100c00 */
[----:B------:R-:W4:Y:S01]  /*27f80*/  LDL.128 R56, [R1+0x380] ;  /* 0x0003800001387983 */ /* 0x000f220000100c00 */
[----:B------:R-:W-:-:S03]  /*27f90*/  MOV R3, R30 ;  /* 0x0000001e00037202 */ /* 0x000fc60000000f00 */
[----:B------:R-:W4:Y:S01]  /*27fa0*/  LDL.128 R60, [R1+0x370] ;  /* 0x00037000013c7983 */ /* 0x000f220000100c00 */
[----:B------:R-:W-:-:S03]  /*27fb0*/  MOV R144, R28 ;  /* 0x0000001c00907202 */ /* 0x000fc60000000f00 */
[----:B------:R-:W4:Y:S04]  /*27fc0*/  LDL.128 R48, [R1+0x3a0] ;  /* 0x0003a00001307983 */ /* 0x000f280000100c00 */
[----:B------:R-:W4:Y:S04]  /*27fd0*/  LDL.128 R52, [R1+0x390] ;  /* 0x0003900001347983 */ /* 0x000f280000100c00 */
[----:B------:R-:W4:Y:S04]  /*27fe0*/  LDL.128 R40, [R1+0x3c0] ;  /* 0x0003c00001287983 */ /* 0x000f280000100c00 */
[----:B------:R-:W4:Y:S01]  /*27ff0*/  LDL.128 R44, [R1+0x3b0] ;  /* 0x0003b000012c7983 */ /* 0x000f220000100c00 */
[----:B------:R-:W-:Y:S01]  /*28000*/  BAR.SYNC.DEFER_BLOCKING 0x1, 0x100 ;  /* 0x0044000000007b1d */ /* 0x000fe20000010000 */
[----:B------:R-:W-:-:S02]  /*28010*/  IADD3 R143, P6, R18, 0x2020, RZ ;  /* 0x00002020128f7810 */ /* 0x000fc40007fde0ff */
[C---:B------:R-:W-:Y:S02]  /*28020*/  IADD3 R139, P5, R18.reuse, 0x2040, RZ ;  /* 0x00002040128b7810 */ /* 0x040fe40007fbe0ff */
[----:B------:R-:W-:Y:S01]  /*28030*/  IADD3 R141, P2, R18, 0x2060, RZ ;  /* 0x00002060128d7810 */ /* 0x000fe20007f5e0ff */
[----:B------:R-:W-:Y:S01]  /*28040*/  ULDC UR4, c[0x0][0xb88] ;  /* 0x0002e20000047ab9 */ /* 0x000fe20000000800 */
[----:B------:R-:W-:Y:S01]  /*28050*/  ULDC UR9, c[0x0][0xbd4] ;  /* 0x0002f50000097ab9 */ /* 0x000fe20000000800 */
[----:B------:R-:W4:Y:S01]  /*28060*/  LDL.128 R28, [R1+0x3f0] ;  /* 0x0003f000011c7983 */ /* 0x000f220000100c00 */
[----:B--2---:R-:W-:Y:S02]  /*28070*/  F2FP.F16.F32.PACK_AB R12, R13, R12 ;  /* 0x0000000c0d0c723e */ /* 0x004fe400000000ff */
[----:B------:R-:W-:Y:S02]  /*28080*/  F2FP.F16.F32.PACK_AB R13, R15, R14 ;  /* 0x0000000e0f0d723e */ /* 0x000fe400000000ff */
[----:B---3--:R-:W-:-:S02]  /*28090*/  F2FP.F16.F32.PACK_AB R4, R5, R4 ;  /* 0x000000040504723e */ /* 0x008fc400000000ff */
[----:B------:R-:W-:Y:S02]  /*280a0*/  F2FP.F16.F32.PACK_AB R5, R7, R6 ;  /* 0x000000060705723e */ /* 0x000fe400000000ff */
[----:B----4-:R-:W-:Y:S02]  /*280b0*/  F2FP.F16.F32.PACK_AB R14, R25, R24 ;  /* 0x00000018190e723e */ /* 0x010fe400000000ff */
[----:B------:R-:W-:Y:S02]  /*280c0*/  F2FP.F16.F32.PACK_AB R15, R27, R26 ;  /* 0x0000001a1b0f723e */ /* 0x000fe400000000ff */
[----:B------:R-:W-:Y:S01]  /*280d0*/  F2FP.F16.F32.PACK_AB R6, R9, R8 ;  /* 0x000000080906723e */ /* 0x000fe200000000ff */
[----:B------:R-:W2:Y:S01]  /*280e0*/  LDL.128 R24, [R1+0x400] ;  /* 0x0004000001187983 */ /* 0x000ea20000100c00 */
[----:B------:R-:W-:-:S03]  /*280f0*/  F2FP.F16.F32.PACK_AB R7, R11, R10 ;  /* 0x0000000a0b07723e */ /* 0x000fc600000000ff */
[----:B------:R0:W-:Y:S04]  /*28100*/  STSM.16.M88.4 [R36], R12 ;  /* 0x0000000c24007844 */ /* 0x0001e80000000200 */
[----:B------:R1:W-:Y:S04]  /*28110*/  STSM.16.M88.4 [R34], R4 ;  /* 0x0000000422007844 */ /* 0x0003e80000000200 */
[----:B------:R-:W3:Y:S04]  /*28120*/  LDL.128 R8, [R1+0x420] ;  /* 0x0004200001087983 */ /* 0x000ee80000100c00 */
[----:B0-----:R-:W4:Y:S04]  /*28130*/  LDL.128 R36, [R1+0x3d0] ;  /* 0x0003d00001247983 */ /* 0x001f280000100c00 */
[----:B-1----:R-:W4:Y:S04]  /*28140*/  LDL.128 R32, [R1+0x3e0] ;  /* 0x0003e00001207983 */ /* 0x002f280000100c00 */
[----:B------:R-:W4:Y:S04]  /*28150*/  LDL.128 R4, [R1+0x430] ;  /* 0x0004300001047983 */ /* 0x000f280000100c00 */
[----:B------:R-:W4:Y:S01]  /*28160*/  LDL.128 R12, [R1+0x410] ;  /* 0x00041000010c7983 */ /* 0x000f220000100c00 */
[----:B------:R-:W-:-:S02]  /*28170*/  IADD3 R21, P1, R18, 0x4000, RZ ;  /* 0x0000400012157810 */ /* 0x000fc40007f3e0ff */
[----:B------:R-:W-:Y:S02]  /*28180*/  LOP3.LUT R142, R143, 0x380, RZ, 0xc0, !PT ;  /* 0x000003808f8e7812 */ /* 0x000fe400078ec0ff */
[----:B------:R-:W-:Y:S02]  /*28190*/  LOP3.LUT R138, R139, 0x380, RZ, 0xc0, !PT ;  /* 0x000003808b8a7812 */ /* 0x000fe400078ec0ff */
[----:B------:R-:W-:Y:S02]  /*281a0*/  LOP3.LUT R140, R141, 0x380, RZ, 0xc0, !PT ;  /* 0x000003808d8c7812 */ /* 0x000fe400078ec0ff */
[----:B------:R-:W-:Y:S02]  /*281b0*/  LOP3.LUT R20, R21, 0x380, RZ, 0xc0, !PT ;  /* 0x0000038015147812 */ /* 0x000fe400078ec0ff */
[----:B------:R-:W-:Y:S02]  /*281c0*/  SHF.R.U64 R142, R142, 0x3, RZ ;  /* 0x000000038e8e7819 */ /* 0x000fe400000012ff */
[----:B------:R-:W-:-:S02]  /*281d0*/  SHF.R.U64 R138, R138, 0x3, RZ ;  /* 0x000000038a8a7819 */ /* 0x000fc400000012ff */
[----:B------:R-:W-:Y:S02]  /*281e0*/  SHF.R.U64 R140, R140, 0x3, RZ ;  /* 0x000000038c8c7819 */ /* 0x000fe400000012ff */
[----:B------:R-:W-:Y:S02]  /*281f0*/  SHF.R.U64 R20, R20, 0x3, RZ ;  /* 0x0000000314147819 */ /* 0x000fe400000012ff */
[----:B------:R-:W-:Y:S02]  /*28200*/  IADD3 R125, P0, R18, 0x4020, RZ ;  /* 0x00004020127d7810 */ /* 0x000fe40007f1e0ff */
[----:B------:R-:W-:Y:S01]  /*28210*/  LOP3.LUT R142, R142, R143, RZ, 0x3c, !PT ;  /* 0x0000008f8e8e7212 */ /* 0x000fe200078e3cff */
[--C-:B------:R-:W-:Y:S01]  /*28220*/  IMAD.X R143, RZ, RZ, R19.reuse, P6 ;  /* 0x000000ffff8f7224 */ /* 0x100fe200030e0613 */
[----:B------:R-:W-:Y:S02]  /*28230*/  IADD3 R127, P4, R18, 0x4040, RZ ;  /* 0x00004040127f7810 */ /* 0x000fe40007f9e0ff */
[----:B------:R-:W-:Y:S01]  /*28240*/  LOP3.LUT R138, R138, R139, RZ, 0x3c, !PT ;  /* 0x0000008b8a8a7212 */ /* 0x000fe200078e3cff */
[----:B------:R-:W-:Y:S01]  /*28250*/  IMAD.X R139, RZ, RZ, R19, P5 ;  /* 0x000000ffff8b7224 */ /* 0x000fe200028e0613 */
[----:B------:R-:W-:-:S02]  /*28260*/  IADD3 R129, P3, R18, 0x4060, RZ ;  /* 0x0000406012817810 */ /* 0x000fc40007f7e0ff */
[----:B------:R-:W-:Y:S01]  /*28270*/  LOP3.LUT R140, R140, R141, RZ, 0x3c, !PT ;  /* 0x0000008d8c8c7212 */ /* 0x000fe200078e3cff */
[--C-:B------:R-:W-:Y:S01]  /*28280*/  IMAD.X R141, RZ, RZ, R19.reuse, P2 ;  /* 0x000000ffff8d7224 */ /* 0x100fe200010e0613 */
[----:B------:R-:W-:Y:S02]  /*28290*/  IADD3 R131, P6, R18, 0x6000, RZ ;  /* 0x0000600012837810 */ /* 0x000fe40007fde0ff */
[----:B------:R-:W-:Y:S01]  /*282a0*/  LOP3.LUT R20, R20, R21, RZ, 0x3c, !PT ;  /* 0x0000001514147212 */ /* 0x000fe200078e3cff */
[----:B------:R-:W-:Y:S01]  /*282b0*/  IMAD.X R21, RZ, RZ, R19, P1 ;  /* 0x000000ffff157224 */ /* 0x000fe200008e0613 */
[----:B------:R-:W-:Y:S02]  /*282c0*/  LOP3.LUT R124, R125, 0x380, RZ, 0xc0, !PT ;  /* 0x000003807d7c7812 */ /* 0x000fe400078ec0ff */
[----:B------:R-:W-:Y:S02]  /*282d0*/  IADD3 R133, P5, R18, 0x6020, RZ ;  /* 0x0000602012857810 */ /* 0x000fe40007fbe0ff */
[----:B------:R-:W-:-:S02]  /*282e0*/  LOP3.LUT R126, R127, 0x380, RZ, 0xc0, !PT ;  /* 0x000003807f7e7812 */ /* 0x000fc400078ec0ff */
[C---:B------:R-:W-:Y:S02]  /*282f0*/  IADD3 R135, P2, R18.reuse, 0x6040, RZ ;  /* 0x0000604012877810 */ /* 0x040fe40007f5e0ff */
[----:B------:R-:W-:Y:S02]  /*28300*/  LOP3.LUT R128, R129, 0x380, RZ, 0xc0, !PT ;  /* 0x0000038081807812 */ /* 0x000fe400078ec0ff */
[----:B------:R-:W-:Y:S02]  /*28310*/  IADD3 R137, P1, R18, 0x6060, RZ ;  /* 0x0000606012897810 */ /* 0x000fe40007f3e0ff */
[----:B------:R-:W-:Y:S02]  /*28320*/  LOP3.LUT R130, R131, 0x380, RZ, 0xc0, !PT ;  /* 0x0000038083827812 */ /* 0x000fe400078ec0ff */
[----:B------:R-:W-:Y:S02]  /*28330*/  SHF.R.U64 R124, R124, 0x3, RZ ;  /* 0x000000037c7c7819 */ /* 0x000fe400000012ff */
[----:B------:R-:W-:-:S02]  /*28340*/  LOP3.LUT R132, R133, 0x380, RZ, 0xc0, !PT ;  /* 0x0000038085847812 */ /* 0x000fc400078ec0ff */
[----:B------:R-:W-:Y:S02]  /*28350*/  SHF.R.U64 R126, R126, 0x3, RZ ;  /* 0x000000037e7e7819 */ /* 0x000fe400000012ff */
[----:B------:R-:W-:Y:S02]  /*28360*/  LOP3.LUT R134, R135, 0x380, RZ, 0xc0, !PT ;  /* 0x0000038087867812 */ /* 0x000fe400078ec0ff */
[----:B------:R-:W-:Y:S02]  /*28370*/  F2FP.F16.F32.PACK_AB R120, R121, R120 ;  /* 0x000000787978723e */ /* 0x000fe400000000ff */
[----:B------:R-:W-:Y:S02]  /*28380*/  SHF.R.U64 R128, R128, 0x3, RZ ;  /* 0x0000000380807819 */ /* 0x000fe400000012ff */
[----:B------:R-:W-:Y:S02]  /*28390*/  LOP3.LUT R136, R137, 0x380, RZ, 0xc0, !PT ;  /* 0x0000038089887812 */ /* 0x000fe400078ec0ff */
[----:B------:R-:W-:-:S02]  /*283a0*/  F2FP.F16.F32.PACK_AB R121, R123, R122 ;  /* 0x0000007a7b79723e */ /* 0x000fc400000000ff */
[----:B------:R-:W-:Y:S02]  /*283b0*/  F2FP.F16.F32.PACK_AB R112, R113, R112 ;  /* 0x000000707170723e */ /* 0x000fe400000000ff */
[----:B------:R-:W-:Y:S02]  /*283c0*/  SHF.R.U64 R130, R130, 0x3, RZ ;  /* 0x0000000382827819 */ /* 0x000fe400000012ff */
[----:B------:R-:W-:Y:S02]  /*283d0*/  F2FP.F16.F32.PACK_AB R122, R117, R116 ;  /* 0x00000074757a723e */ /* 0x000fe400000000ff */
[----:B------:R-:W-:Y:S02]  /*283e0*/  F2FP.F16.F32.PACK_AB R123, R119, R118 ;  /* 0x00000076777b723e */ /* 0x000fe400000000ff */
[----:B------:R-:W-:Y:S02]  /*283f0*/  F2FP.F16.F32.PACK_AB R113, R115, R114 ;  /* 0x000000727371723e */ /* 0x000fe400000000ff */
[----:B------:R-:W-:-:S02]  /*28400*/  F2FP.F16.F32.PACK_AB R104, R105, R104 ;  /* 0x000000686968723e */ /* 0x000fc400000000ff */
[----:B------:R-:W-:Y:S01]  /*28410*/  LOP3.LUT R124, R124, R125, RZ, 0x3c, !PT ;  /* 0x0000007d7c7c7212 */ /* 0x000fe200078e3cff */
[----:B------:R-:W-:Y:S01]  /*28420*/  IMAD.X R125, RZ, RZ, R19, P0 ;  /* 0x000000ffff7d7224 */ /* 0x000fe200000e0613 */
        /* <DEDUP_REMOVED lines=15> */
[----:B------:R-:W-:Y:S02]  /*28520*/  MOV R142, R142 ;  /* 0x0000008e008e7202 */ /* 0x000fe40000000f00 */
[----:B------:R-:W-:Y:S02]  /*28530*/  F2FP.F16.F32.PACK_AB R98, R93, R92 ;  /* 0x0000005c5d62723e */ /* 0x000fe400000000ff */
[----:B------:R-:W-:Y:S02]  /*28540*/  F2FP.F16.F32.PACK_AB R99, R95, R94 ;  /* 0x0000005e5f63723e */ /* 0x000fe400000000ff */
[----:B------:R-:W-:-:S02]  /*28550*/  F2FP.F16.F32.PACK_AB R89, R91, R90 ;  /* 0x0000005a5b59723e */ /* 0x000fc400000000ff */
[----:B------:R-:W-:Y:S01]  /*28560*/  F2FP.F16.F32.PACK_AB R80, R81, R80 ;  /* 0x000000505150723e */ /* 0x000fe200000000ff */
[----:B------:R0:W-:Y:S01]  /*28570*/  STSM.16.M88.4 [R0], R120 ;  /* 0x0000007800007844 */ /* 0x0001e20000000200 */
[----:B------:R-:W-:Y:S01]  /*28580*/  LOP3.LUT R130, R130, R131, RZ, 0x3c, !PT ;  /* 0x0000008382827212 */ /* 0x000fe200078e3cff */
[----:B------:R-:W-:Y:S01]  /*28590*/  IMAD.X R131, RZ, RZ, R19, P6 ;  /* 0x000000ffff837224 */ /* 0x000fe200030e0613 */
        /* <DEDUP_REMOVED lines=8> */
[----:B------:R-:W-:Y:S01]  /*28620*/  MOV R140, R140 ;  /* 0x0000008c008c7202 */ /* 0x000fe20000000f00 */
[----:B------:R-:W-:Y:S01]  /*28630*/  UIMAD.WIDE UR10, UR44, 0x4, UR10 ;  /* 0x000000042c0a78a5 */ /* 0x000fe2000f8e020a */
        /* <DEDUP_REMOVED lines=21> */
[----:B------:R-:W-:Y:S02]  /*28790*/  MOV R126, R126 ;  /* 0x0000007e007e7202 */ /* 0x000fe40000000f00 */
[----:B------:R-:W-:Y:S02]  /*287a0*/  F2FP.F16.F32.PACK_AB R58, R53, R52 ;  /* 0x00000034353a723e */ /* 0x000fe400000000ff */
[----:B------:R-:W-:Y:S02]  /*287b0*/  F2FP.F16.F32.PACK_AB R59, R55, R54 ;  /* 0x00000036373b723e */ /* 0x000fe400000000ff */
[----:B------:R-:W-:Y:S02]  /*287c0*/  F2FP.F16.F32.PACK_AB R49, R51, R50 ;  /* 0x000000323331723e */ /* 0x000fe400000000ff */
[----:B------:R-:W-:Y:S01]  /*287d0*/  F2FP.F16.F32.PACK_AB R40, R41, R40 ;  /* 0x000000282928723e */ /* 0x000fe200000000ff */
[----:B------:R1:W-:Y:S01]  /*287e0*/  STSM.16.M88.4 [R140], R80 ;  /* 0x000000508c007844 */ /* 0x0003e20000000200 */
[----:B------:R-:W-:-:S02]  /*287f0*/  MOV R128, R128 ;  /* 0x0000008000807202 */ /* 0x000fc40000000f00 */
[----:B------:R-:W-:Y:S02]  /*28800*/  F2FP.F16.F32.PACK_AB R50, R45, R44 ;  /* 0x0000002c2d32723e */ /* 0x000fe400000000ff */
[----:B------:R-:W-:Y:S02]  /*28810*/  F2FP.F16.F32.PACK_AB R51, R47, R46 ;  /* 0x0000002e2f33723e */ /* 0x000fe400000000ff */
[----:B------:R-:W-:Y:S01]  /*28820*/  F2FP.F16.F32.PACK_AB R41, R43, R42 ;  /* 0x0000002a2b29723e */ /* 0x000fe200000000ff */
[----:B------:R1:W-:Y:S01]  /*28830*/  STSM.16.M88.4 [R20], R72 ;  /* 0x0000004814007844 */ /* 0x0003e20000000200 */
[----:B------:R-:W-:Y:S02]  /*28840*/  MOV R130, R130 ;  /* 0x0000008200827202 */ /* 0x000fe40000000f00 */
[----:B------:R-:W-:Y:S01]  /*28850*/  MOV R132, R132 ;  /* 0x0000008400847202 */ /* 0x000fe20000000f00 */
[----:B------:R1:W-:Y:S01]  /*28860*/  STSM.16.M88.4 [R124], R64 ;  /* 0x000000407c007844 */ /* 0x0003e20000000200 */
[----:B------:R-:W-:-:S02]  /*28870*/  MOV R134, R134 ;  /* 0x0000008600867202 */ /* 0x000fc40000000f00 */
[----:B------:R-:W-:Y:S01]  /*28880*/  MOV R136, R136 ;  /* 0x0000008800887202 */ /* 0x000fe20000000f00 */
[----:B------:R1:W-:Y:S04]  /*28890*/  STSM.16.M88.4 [R126], R56 ;  /* 0x000000387e007844 */ /* 0x0003e80000000200 */
[----:B------:R1:W-:Y:S01]  /*288a0*/  STSM.16.M88.4 [R128], R48 ;  /* 0x0000003080007844 */ /* 0x0003e20000000200 */
[----:B------:R-:W-:-:S04]  /*288b0*/  ISETP.NE.U32.AND P0, PT, RZ, UR18, PT ;  /* 0x00000012ff007c0c */ /* 0x000fc8000bf05070 */
[----:B------:R-:W-:Y:S01]  /*288c0*/  ISETP.NE.AND.EX P0, PT, RZ, UR19, PT, P0 ;  /* 0x00000013ff007c0c */ /* 0x000fe2000bf05300 */
[----:B------:R-:W-:Y:S01]  /*288d0*/  IMAD.U32 R76, RZ, RZ, UR4 ;  /* 0x00000004ff4c7e24 */ /* 0x000fe2000f8e00ff */
[----:B--2---:R-:W-:Y:S02]  /*288e0*/  F2FP.F16.F32.PACK_AB R24, R25, R24 ;  /* 0x000000181918723e */ /* 0x004fe400000000ff */
[----:B------:R-:W-:Y:S02]  /*288f0*/  F2FP.F16.F32.PACK_AB R25, R27, R26 ;  /* 0x0000001a1b19723e */ /* 0x000fe400000000ff */
[----:B---3--:R-:W-:Y:S02]  /*28900*/  F2FP.F16.F32.PACK_AB R8, R9, R8 ;  /* 0x000000080908723e */ /* 0x008fe400000000ff */
[----:B------:R-:W-:Y:S02]  /*28910*/  F2FP.F16.F32.PACK_AB R9, R11, R10 ;  /* 0x0000000a0b09723e */ /* 0x000fe400000000ff */
[----:B----4-:R-:W-:-:S02]  /*28920*/  F2FP.F16.F32.PACK_AB R42, R37, R36 ;  /* 0x00000024252a723e */ /* 0x010fc400000000ff */
[----:B------:R-:W-:Y:S02]  /*28930*/  F2FP.F16.F32.PACK_AB R43, R39, R38 ;  /* 0x00000026272b723e */ /* 0x000fe400000000ff */
[----:B------:R-:W-:Y:S02]  /*28940*/  F2FP.F16.F32.PACK_AB R32, R33, R32 ;  /* 0x000000202120723e */ /* 0x000fe400000000ff */
[----:B------:R-:W-:Y:S02]  /*28950*/  F2FP.F16.F32.PACK_AB R33, R35, R34 ;  /* 0x000000222321723e */ /* 0x000fe400000000ff */
[----:B------:R-:W-:Y:S02]  /*28960*/  F2FP.F16.F32.PACK_AB R34, R29, R28 ;  /* 0x0000001c1d22723e */ /* 0x000fe400000000ff */
[----:B------:R-:W-:Y:S02]  /*28970*/  F2FP.F16.F32.PACK_AB R35, R31, R30 ;  /* 0x0000001e1f23723e */ /* 0x000fe400000000ff */
[----:B------:R-:W-:Y:S01]  /*28980*/  F2FP.F16.F32.PACK_AB R10, R5, R4 ;  /* 0x00000004050a723e */ /* 0x000fe200000000ff */
[----:B------:R-:W-:Y:S01]  /*28990*/  IMAD.U32 R4, RZ, RZ, UR10 ;  /* 0x0000000aff047e24 */ /* 0x000fe2000f8e00ff */
[----:B------:R-:W-:Y:S01]  /*289a0*/  F2FP.F16.F32.PACK_AB R26, R13, R12 ;  /* 0x0000000c0d1a723e */ /* 0x000fe200000000ff */
[----:B------:R-:W-:Y:S01]  /*289b0*/  IMAD.U32 R5, RZ, RZ, UR11 ;  /* 0x0000000bff057e24 */ /* 0x000fe2000f8e00ff */
[----:B------:R-:W-:Y:S01]  /*289c0*/  F2FP.F16.F32.PACK_AB R27, R15, R14 ;  /* 0x0000000e0f1b723e */ /* 0x000fe200000000ff */
[----:B------:R-:W-:Y:S01]  /*289d0*/  ULDC.64 UR10, c[0x0][0xd08] ;  /* 0x00034200000a7ab9 */ /* 0x000fe20000000a00 */
[----:B------:R-:W-:Y:S01]  /*289e0*/  F2FP.F16.F32.PACK_AB R11, R7, R6 ;  /* 0x00000006070b723e */ /* 0x000fe200000000ff */
[----:B------:R1:W-:Y:S01]  /*289f0*/  STSM.16.M88.4 [R130], R40 ;  /* 0x0000002882007844 */ /* 0x0003e20000000200 */
[----:B------:R-:W-:-:S03]  /*28a00*/  UISETP.NE.U32.AND UP0, UPT, UR10, URZ, UPT ;  /* 0x0000003f0a00728c */ /* 0x000fc6000bf05070 */
[----:B------:R1:W-:Y:S01]  /*28a10*/  STSM.16.M88.4 [R132], R32 ;  /* 0x0000002084007844 */ /* 0x0003e20000000200 */
[----:B------:R-:W-:-:S03]  /*28a20*/  UISETP.NE.AND.EX UP0, UPT, UR11, URZ, UPT, UP0 ;  /* 0x0000003f0b00728c */ /* 0x000fc6000bf05300 */
[----:B------:R1:W-:Y:S04]  /*28a30*/  STSM.16.M88.4 [R134], R24 ;  /* 0x0000001886007844 */ /* 0x0003e80000000200 */
[----:B------:R1:W-:Y:S01]  /*28a40*/  STSM.16.M88.4 [R136], R8 ;  /* 0x0000000888007844 */ /* 0x0003e20000000200 */
[----:B------:R-:W-:Y:S01]  /*28a50*/  BAR.SYNC.DEFER_BLOCKING 0x1, 0x100 ;  /* 0x0044000000007b1d */ /* 0x000fe20000010000 */
[----:B------:R-:W-:-:S05]  /*28a60*/  PLOP3.LUT P1, PT, PT, PT, UP0, 0x80, 0x0 ;  /* 0x000000000000781c */ /* 0x000fca0003f2f008 */
[----:B------:R-:W-:Y:S02]  /*28a70*/  @UP0 ULDC.64 UR10, c[0x0][0xd08] ;  /* 0x00034200000a0ab9 */ /* 0x000fe40000000a00 */
[----:B------:R-:W-:-:S06]  /*28a80*/  @UP0 UIMAD.WIDE UR10, UR44, 0x4, UR10 ;  /* 0x000000042c0a08a5 */ /* 0x000fcc000f8e020a */
[----:B------:R-:W-:Y:S02]  /*28a90*/  IMAD.U32 R6, RZ, RZ, UR10 ;  /* 0x0000000aff067e24 */ /* 0x000fe4000f8e00ff */
[----:B------:R-:W-:Y:S01]  /*28aa0*/  IMAD.U32 R7, RZ, RZ, UR11 ;  /* 0x0000000bff077e24 */ /* 0x000fe2000f8e00ff */
[----:B0-----:R1:W5:Y:S04]  /*28ab0*/  @P0 LDG.E R0, desc[UR40][R4.64] ;  /* 0x0000002804000981 */ /* 0x001368000c1e1900 */
[----:B------:R1:W5:Y:S01]  /*28ac0*/  @P1 LDG.E R76, desc[UR40][R6.64] ;  /* 0x00000028064c1981 */ /* 0x000362000c1e1900 */
[----:B------:R-:W-:Y:S02]  /*28ad0*/  UISETP.NE.AND UP0, UPT, UR8, URZ, UPT ;  /* 0x0000003f0800728c */ /* 0x000fe4000bf05270 */
[----:B------:R-:W-:Y:S01]  /*28ae0*/  ULOP3.LUT UR39, UR39, 0xff, URZ, 0xc0, !UPT ;  /* 0x000000ff27277892 */ /* 0x000fe2000f8ec03f */
[----:B------:R-:W-:Y:S01]  /*28af0*/  UMOV UR4, URZ ;  /* 0x0000003f00047c82 */ /* 0x000fe20008000000 */
[----:B------:R-:W-:Y:S01]  /*28b00*/  USEL UR22, UR8, UR9, UP0 ;  /* 0x0000000908167287 */ /* 0x000fe20008000000 */
[----:B------:R-:W-:Y:S11]  /*28b10*/  @P1 BRA `(.L_x_3313) ;  /* 0x0000000000101947 */ /* 0x000ff60003800000 */
[----:B------:R-:W-:Y:S05]  /*28b20*/  @!P0 BRA `(.L_x_3313) ;  /* 0x00000000000c8947 */ /* 0x000fea0003800000 */
[----:B-1----:R-:W2:Y:S04]  /*28b30*/  LDG.E R3, desc[UR40][R4.64] ;  /* 0x0000002804037981 */ /* 0x002ea8000c1e1900 */
[----:B-----5:R-:W2:Y:S02]  /*28b40*/  LDG.E R76, desc[UR40][R4.64+0x4] ;  /* 0x00000428044c7981 */ /* 0x020ea4000c1e1900 */
[----:B--2---:R-:W-:-:S07]  /*28b50*/  IMAD.IADD R76, R76, 0x1, -R3 ;  /* 0x000000014c4c7824 */ /* 0x004fce00078e0a03 */
.L_x_3313:
[----:B-1----:R-:W0:Y:S01]  /*28b60*/  SHFL.IDX PT, R3, R219, RZ, 0x1f ;  /* 0x00001fffdb037589 */ /* 0x002e2200000e0000 */
[----:B-----5:R-:W-:Y:S01]  /*28b70*/  @P0 R2UR UR4, R0 ;  /* 0x00000000000402ca */ /* 0x020fe200000e0000 */
[----:B------:R-:W-:-:S12]  /*28b80*/  ULOP3.LUT UR8, UR42, 0xffff, URZ, 0xc0, !UPT ;  /* 0x0000ffff2a087892 */ /* 0x000fd8000f8ec03f */
[----:B------:R-:W-:Y:S01]  /*28b90*/  USHF.R.S32.HI UR23, URZ, 0x1f, UR4 ;  /* 0x0000001f3f177899 */ /* 0x000fe20008011404 */
[----:B0-----:R-:W-:-:S13]  /*28ba0*/  ISETP.NE.AND P0, PT, R3, RZ, PT ;  /* 0x000000ff0300720c */ /* 0x001fda0003f05270 */
[----:B------:R-:W-:Y:S05]  /*28bb0*/  @P0 BRA `(.L_x_3314) ;  /* 0x0000000400280947 */ /* 0x000fea0003800000 */
[----:B------:R-:W2:Y:S01]  /*28bc0*/  LDL R6, [R1+0x49c] ;  /* 0x00049c0001067983 */ /* 0x000ea20000100800 */
[----:B------:R-:W0:Y:S03]  /*28bd0*/  LDC R11, c[0x0][0xce8] ;  /* 0x00033a00ff0b7b82 */ /* 0x000e260000000800 */
[----:B------:R-:W3:Y:S04]  /*28be0*/  LDL R5, [R1+0x4a8] ;  /* 0x0004a80001057983 */ /* 0x000ee80000100800 */
[----:B------:R-:W4:Y:S01]  /*28bf0*/  LDL R4, [R1+0x480] ;  /* 0x0004800001047983 */ /* 0x000f220000100800 */
[----:B------:R-:W-:-:S04]  /*28c00*/  IMAD.U32 R3, RZ, RZ, UR43 ;  /* 0x0000002bff037e24 */ /* 0x000fc8000f8e00ff */
[----:B------:R-:W-:Y:S02]  /*28c10*/  IMAD R10, R3, 0x40, R22 ;  /* 0x00000040030a7824 */ /* 0x000fe400078e0216 */
[----:B0-----:R-:W-:Y:S01]  /*28c20*/  IMAD R15, R76, R11, RZ ;  /* 0x0000000b4c0f7224 */ /* 0x001fe200078e02ff */
[----:B------:R-:W-:Y:S01]  /*28c30*/  ISETP.NE.AND P2, PT, R11, 0x1, PT ;  /* 0x000000010b00780c */ /* 0x000fe20003f45270 */
[----:B------:R-:W-:Y:S01]  /*28c40*/  UISETP.GT.AND UP1, UPT, UR22, 0x1, UPT ;  /* 0x000000011600788c */ /* 0x000fe2000bf24270 */
[----:B------:R-:W-:-:S03]  /*28c50*/  UMOV UR21, 0xab8 ;  /* 0x00000ab800157882 */ /* 0x000fc60000000000 */
[----:B------:R-:W-:-:S08]  /*28c60*/  USEL UR21, UR21, 0xa78, UP1 ;  /* 0x00000a7815157887 */ /* 0x000fd00008800000 */
[----:B------:R-:W0:Y:S01]  /*28c70*/  @P2 LDC R3, c[0x0][0xcf0] ;  /* 0x00033c00ff032b82 */ /* 0x000e220000000800 */
[----:B------:R-:W-:Y:S01]  /*28c80*/  UISETP.NE.U32.AND UP0, UPT, UR18, URZ, UPT ;  /* 0x0000003f1200728c */ /* 0x000fe2000bf05070 */
[----:B------:R-:W-:-:S03]  /*28c90*/  IMAD.U32 R13, RZ, RZ, UR43 ;  /* 0x0000002bff0d7e24 */ /* 0x000fc6000f8e00ff */
[----:B------:R-:W-:Y:S01]  /*28ca0*/  UISETP.NE.AND.EX UP0, UPT, UR19, URZ, UPT, UP0 ;  /* 0x0000003f1300728c */ /* 0x000fe2000bf05300 */
[----:B--2---:R-:W-:-:S05]  /*28cb0*/  IMAD.MOV R0, RZ, RZ, -R6 ;  /* 0x000000ffff007224 */ /* 0x004fca00078e0a06 */
[----:B---3--:R-:W-:Y:S02]  /*28cc0*/  ISETP.NE.AND P0, PT, R5, R0, PT ;  /* 0x000000000500720c */ /* 0x008fe40003f05270 */
[----:B------:R-:W1:Y:S02]  /*28cd0*/  @P2 LDC R0, c[0x0][0xcec] ;  /* 0x00033b00ff002b82 */ /* 0x000e640000000800 */
[----:B------:R-:W-:-:S13]  /*28ce0*/  ISETP.GE.OR P1, PT, R10, R15, P0 ;  /* 0x0000000f0a00720c */ /* 0x000fda0000726670 */
[----:B------:R-:W2:Y:S01]  /*28cf0*/  @!P1 LDL R9, [R1+0x210] ;  /* 0x0002100001099983 */ /* 0x000ea20000100800 */
[----:B----4-:R-:W-:Y:S01]  /*28d00*/  IMAD R13, R13, 0x40, R4 ;  /* 0x000000400d0d7824 */ /* 0x010fe200078e0204 */
[----:B------:R-:W-:Y:S01]  /*28d10*/  USHF.R.S32.HI UR16, URZ, 0x1f, UR44 ;  /* 0x0000001f3f107899 */ /* 0x000fe2000801142c */
[----:B------:R-:W-:Y:S01]  /*28d20*/  BSSY B1, `(.L_x_3314) ;  /* 0x0000033000017945 */ /* 0x000fe20003800000 */
[----:B------:R-:W-:Y:S01]  /*28d30*/  USEL UR9, UR39, URZ, UP1 ;  /* 0x0000003f27097287 */ /* 0x000fe20008800000 */
[----:B------:R-:W-:Y:S01]  /*28d40*/  IMAD.MOV.U32 R7, RZ, RZ, R13 ;  /* 0x000000ffff077224 */ /* 0x000fe200078e000d */
[----:B------:R-:W-:Y:S01]  /*28d50*/  USEL UR17, UR44, URZ, !UP0 ;  /* 0x0000003f2c117287 */ /* 0x000fe2000c000000 */
[----:B------:R-:W-:Y:S01]  /*28d60*/  ULDC.64 UR10, c[0x0][UR21+0x220] ;  /* 0x00008800150a7abb */ /* 0x000fe20008000a00 */
[----:B------:R-:W-:Y:S01]  /*28d70*/  ULDC.64 UR12, c[0x0][UR21+0x228] ;  /* 0x00008a00150c7abb */ /* 0x000fe20008000a00 */
[----:B-1----:R-:W-:Y:S01]  /*28d80*/  @P2 IMAD.HI.U32 R0, R13, R0, RZ ;  /* 0x000000000d002227 */ /* 0x002fe200078e00ff */
[----:B------:R-:W-:-:S02]  /*28d90*/  USEL UR20, UR16, URZ, !UP0 ;  /* 0x0000003f10147287 */ /* 0x000fc4000c000000 */
[----:B------:R-:W-:Y:S02]  /*28da0*/  UIMAD.WIDE.U32 UR24, UR12, UR9, URZ ;  /* 0x000000090c1872a5 */ /* 0x000fe4000f8e003f */
[----:B------:R-:W-:Y:S01]  /*28db0*/  UIMAD UR11, UR11, UR17, URZ ;  /* 0x000000110b0b72a4 */ /* 0x000fe2000f8e023f */
[----:B0-----:R-:W-:Y:S01]  /*28dc0*/  @P2 SHF.R.U32.HI R7, RZ, R3, R0 ;  /* 0x00000003ff072219 */ /* 0x001fe20000011600 */
[----:B------:R-:W-:Y:S01]  /*28dd0*/  ULDC.64 UR14, c[0x0][UR21+0x218] ;  /* 0x00008600150e7abb */ /* 0x000fe20008000a00 */
[----:B------:R-:W-:Y:S01]  /*28de0*/  UIMAD UR9, UR13, UR9, URZ ;  /* 0x000000090d0972a4 */ /* 0x000fe2000f8e023f */
[----:B------:R-:W-:Y:S01]  /*28df0*/  IMAD.U32 R4, RZ, RZ, UR24 ;  /* 0x00000018ff047e24 */ /* 0x000fe2000f8e00ff */
[----:B------:R-:W-:Y:S01]  /*28e00*/  UIMAD.WIDE.U32 UR12, UR10, UR17, URZ ;  /* 0x000000110a0c72a5 */ /* 0x000fe2000f8e003f */
[----:B------:R-:W-:Y:S01]  /*28e10*/  IMAD.MOV R0, RZ, RZ, -R7 ;  /* 0x000000ffff007224 */ /* 0x000fe200078e0a07 */
[----:B------:R-:W-:Y:S01]  /*28e20*/  UIMAD.WIDE.U32 UR16, UR14, UR8, URZ ;  /* 0x000000080e1072a5 */ /* 0x000fe2000f8e003f */
[----:B------:R-:W-:Y:S01]  /*28e30*/  IMAD.U32 R5, RZ, RZ, UR25 ;  /* 0x00000019ff057e24 */ /* 0x000fe2000f8e00ff */
[----:B------:R-:W-:Y:S01]  /*28e40*/  UIMAD UR14, UR15, UR8, URZ ;  /* 0x000000080f0e72a4 */ /* 0x000fe2000f8e023f */
[----:B------:R-:W-:Y:S01]  /*28e50*/  IMAD R3, R11, R0, R13 ;  /* 0x000000000b037224 */ /* 0x000fe200078e020d */
[----:B------:R-:W-:-:S02]  /*28e60*/  UIMAD UR11, UR10, UR20, UR11 ;  /* 0x000000140a0b72a4 */ /* 0x000fc4000f8e020b */
[----:B------:R-:W-:Y:S02]  /*28e70*/  UIADD3 UR15, UR25, UR9, URZ ;  /* 0x00000009190f7290 */ /* 0x000fe4000fffe03f */
[----:B------:R-:W-:Y:S01]  /*28e80*/  UIADD3 UR16, UP0, UP2, UR12, UR16, UR4 ;  /* 0x000000100c107290 */ /* 0x000fe2000fa1e004 */
[----:B------:R-:W-:Y:S01]  /*28e90*/  SHF.R.S32.HI R0, RZ, 0x1f, R3 ;  /* 0x0000001fff007819 */ /* 0x000fe20000011403 */
[----:B------:R-:W-:Y:S02]  /*28ea0*/  UIADD3 UR14, UR17, UR14, URZ ;  /* 0x0000000e110e7290 */ /* 0x000fe4000fffe03f */
[----:B------:R-:W-:Y:S01]  /*28eb0*/  UIADD3 UR9, UR13, UR11, URZ ;  /* 0x0000000b0d097290 */ /* 0x000fe2000fffe03f */
[----:B------:R-:W-:Y:S01]  /*28ec0*/  IMAD.U32 R6, RZ, RZ, UR15 ;  /* 0x0000000fff067e24 */ /* 0x000fe2000f8e00ff */
[----:B------:R-:W-:Y:S01]  /*28ed0*/  IADD3 R4, P2, P3, R7, UR16, R4 ;  /* 0x0000001007047c10 */ /* 0x000fe2000fb5e004 */
[----:B------:R-:W-:Y:S01]  /*28ee0*/  ULDC.64 UR10, c[0x0][UR21+0x210] ;  /* 0x00008400150a7abb */ /* 0x000fe20008000a00 */
[----:B------:R-:W-:Y:S01]  /*28ef0*/  UIADD3.X UR9, UR9, UR14, UR23, UP0, UP2 ;  /* 0x0000000e09097290 */ /* 0x000fe200087e4417 */
[----:B------:R-:W-:Y:S01]  /*28f00*/  SHF.R.S32.HI R7, RZ, 0x1f, R7 ;  /* 0x0000001fff077819 */ /* 0x000fe20000011407 */
[----:B------:R-:W-:Y:S01]  /*28f10*/  IMAD R11, R3, UR11, RZ ;  /* 0x0000000b030b7c24 */ /* 0x000fe2000f8e02ff */
[----:B------:R-:W-:Y:S01]  /*28f20*/  ULDC.64 UR12, c[0x0][0xca8] ;  /* 0x00032a00000c7ab9 */ /* 0x000fe20000000a00 */
[----:B------:R-:W-:Y:S01]  /*28f30*/  @!UP1 ULDC UR12, c[0x0][0xc50] ;  /* 0x00031400000c9ab9 */ /* 0x000fe20000000800 */
[----:B------:R-:W-:Y:S01]  /*28f40*/  @!UP1 ULDC UR13, c[0x0][0xc54] ;  /* 0x00031500000d9ab9 */ /* 0x000fe20000000800 */
[----:B------:R-:W-:Y:S01]  /*28f50*/  IADD3.X R5, R7, UR9, R6, P2, P3 ;  /* 0x0000000907057c10 */ /* 0x000fe200097e6406 */
[----:B------:R-:W-:-:S02]  /*28f60*/  IMAD R11, R0, UR10, R11 ;  /* 0x0000000a000b7c24 */ /* 0x000fc4000f8e020b */
[----:B------:R-:W-:Y:S02]  /*28f70*/  VIADD R0, R10, 0x8 ;  /* 0x000000080a007836 */ /* 0x000fe40000000000 */
[----:B------:R-:W-:-:S03]  /*28f80*/  IMAD.WIDE.U32 R4, R3, UR10, R4 ;  /* 0x0000000a03047c25 */ /* 0x000fc6000f8e0004 */
[----:B------:R-:W-:Y:S01]  /*28f90*/  ISETP.GE.OR P0, PT, R0, R15, P0 ;  /* 0x0000000f0000720c */ /* 0x000fe20000706670 */
[----:B------:R-:W-:Y:S01]  /*28fa0*/  IMAD.IADD R3, R5, 0x1, R11 ;  /* 0x0000000105037824 */ /* 0x000fe200078e020b */
[----:B------:R-:W-:-:S04]  /*28fb0*/  LEA R8, P2, R4, UR12, 0x2 ;  /* 0x0000000c04087c11 */ /* 0x000fc8000f8410ff */
[----:B------:R-:W-:Y:S01]  /*28fc0*/  LEA.HI.X R3, R4, UR13, R3, 0x2, P2 ;  /* 0x0000000d04037c11 */ /* 0x000fe200090f1403 */
[----:B------:R-:W-:Y:S04]  /*28fd0*/  SHFL.IDX PT, R6, R8, 0x1, 0x1c1f ;  /* 0x003c1f0008067f89 */ /* 0x000fe800000e0000 */
[----:B------:R-:W-:Y:S04]  /*28fe0*/  SHFL.IDX PT, R4, R8, RZ, 0x1c1f ;  /* 0x001c1fff08047589 */ /* 0x000fe800000e0000 */
[----:B------:R-:W2:Y:S04]  /*28ff0*/  SHFL.IDX PT, R5, R3, RZ, 0x1c1f ;  /* 0x001c1fff03057589 */ /* 0x000ea800000e0000 */
[----:B------:R0:W1:Y:S04]  /*29000*/  SHFL.IDX PT, R7, R3, 0x1, 0x1c1f ;  /* 0x003c1f0003077f89 */ /* 0x00006800000e0000 */
[----:B--2---:R0:W-:Y:S01]  /*29010*/  @!P1 ST.E desc[UR40][R4.64], R9 ;  /* 0x0000000904009985 */ /* 0x0041e2000c101928 */
[----:B-1----:R-:W-:Y:S05]  /*29020*/  @P0 BRA `(.L_x_3315) ;  /* 0x0000000000080947 */ /* 0x002fea0003800000 */
[----:B0-----:R-:W2:Y:S04]  /*29030*/  LDL R3, [R1+0x214] ;  /* 0x0002140001037983 */ /* 0x001ea80000100800 */
[----:B--2---:R1:W-:Y:S02]  /*29040*/  ST.E desc[UR40][R6.64], R3 ;  /* 0x0000000306007985 */ /* 0x0043e4000c101928 */
.L_x_3315:
[----:B------:R-:W-:Y:S05]  /*29050*/  BSYNC B1 ;  /* 0x0000000000017941 */ /* 0x000fea0003800000 */
.L_x_3314:
[----:B------:R-:W-:Y:S02]  /*29060*/  UISETP.GT.AND UP1, UPT, UR22, 0x1, UPT ;  /* 0x000000011600788c */ /* 0x000fe4000bf24270 */
[----:B------:R-:W-:-:S04]  /*29070*/  UISETP.NE.U32.AND UP0, UPT, UR18, URZ, UPT ;  /* 0x0000003f1200728c */ /* 0x000fc8000bf05070 */
[----:B------:R-:W-:Y:S01]  /*29080*/  PLOP3.LUT P0, PT, PT, PT, UP1, 0x80, 0x0 ;  /* 0x000000000000781c */ /* 0x000fe20003f0f018 */
[----:B------:R-:W-:-:S04]  /*29090*/  UISETP.NE.AND.EX UP0, UPT, UR19, URZ, UPT, UP0 ;  /* 0x0000003f1300728c */ /* 0x000fc8000bf05300 */
[----:B------:R-:W-:-:S08]  /*290a0*/  USEL UR14, UR44, URZ, !UP0 ;  /* 0x0000003f2c0e7287 */ /* 0x000fd0000c000000 */
[----:B------:R-:W-:Y:S05]  /*290b0*/  @P0 BRA `(.L_x_3316) ;  /* 0x0000001000080947 */ /* 0x000fea0003800000 */
[----:B-1----:R-:W2:Y:S01]  /*290c0*/  LDL.64 R6, [R1+0x488] ;  /* 0x0004880001067983 */ /* 0x002ea20000100a00 */
[----:B0-----:R-:W-:Y:S01]  /*290d0*/  IMAD R4, R210, 0x40, R160 ;  /* 0x00000040d2047824 */ /* 0x001fe200078e02a0 */
[----:B------:R-:W0:Y:S01]  /*290e0*/  LDC R81, c[0x0][0xce8] ;  /* 0x00033a00ff517b82 */ /* 0x000e220000000800 */
[----:B------:R-:W-:Y:S02]  /*290f0*/  ULDC.64 UR12, c[0x0][0xba0] ;  /* 0x0002e800000c7ab9 */ /* 0x000fe40000000a00 */
[----:B------:R-:W-:Y:S02]  /*29100*/  UIMAD UR9, UR23, UR12, URZ ;  /* 0x0000000c170972a4 */ /* 0x000fe4000f8e023f */
[----:B------:R-:W-:Y:S02]  /*29110*/  UIMAD.WIDE.U32 UR10, UR4, UR12, URZ ;  /* 0x0000000c040a72a5 */ /* 0x000fe4000f8e003f */
[----:B------:R-:W-:-:S03]  /*29120*/  UIMAD UR9, UR4, UR13, UR9 ;  /* 0x0000000d040972a4 */ /* 0x000fc6000f8e0209 */
[----:B------:R-:W-:Y:S01]  /*29130*/  ULDC.64 UR12, c[0x0][0xbe8] ;  /* 0x0002fa00000c7ab9 */ /* 0x000fe20000000a00 */
[----:B------:R-:W-:-:S04]  /*29140*/  UIADD3 UR11, UR11, UR9, URZ ;  /* 0x000000090b0b7290 */ /* 0x000fc8000fffe03f */
[----:B------:R-:W-:-:S04]  /*29150*/  UIMAD.WIDE.U32 UR10, UR8, UR12, UR10 ;  /* 0x0000000c080a72a5 */ /* 0x000fc8000f8e000a */
[----:B------:R-:W-:-:S03]  /*29160*/  UIMAD UR9, UR8, UR13, UR11 ;  /* 0x0000000d080972a4 */ /* 0x000fc6000f8e020b */
[----:B------:R-:W-:Y:S01]  /*29170*/  ULDC UR11, c[0x0][0xbc8] ;  /* 0x0002f200000b7ab9 */ /* 0x000fe20000000800 */
[----:B------:R-:W-:Y:S01]  /*29180*/  IMAD.U32 R21, RZ, RZ, UR43 ;  /* 0x0000002bff157e24 */ /* 0x000fe2000f8e00ff */
[----:B------:R-:W-:Y:S01]  /*29190*/  USHF.R.S32.HI UR4, URZ, 0x1f, UR14 ;  /* 0x0000001f3f047899 */ /* 0x000fe2000801140e */
[----:B------:R-:W-:-:S03]  /*291a0*/  ULDC.64 UR12, c[0x0][0xbf0] ;  /* 0x0002fc00000c7ab9 */ /* 0x000fc60000000a00 */
[----:B------:R-:W-:Y:S01]  /*291b0*/  UIMAD UR4, UR4, UR12, URZ ;  /* 0x0000000c040472a4 */ /* 0x000fe2000f8e023f */
[----:B------:R-:W-:-:S03]  /*291c0*/  UMOV UR8, UR10 ;  /* 0x0000000a00087c82 */ /* 0x000fc60008000000 */
[----:B------:R-:W-:Y:S02]  /*291d0*/  UIMAD UR4, UR14, UR13, UR4 ;  /* 0x0000000d0e0472a4 */ /* 0x000fe4000f8e0204 */
[----:B------:R-:W-:-:S04]  /*291e0*/  UIMAD.WIDE.U32 UR8, UR14, UR12, UR8 ;  /* 0x0000000c0e0872a5 */ /* 0x000fc8000f8e0008 */
[----:B------:R-:W-:Y:S01]  /*291f0*/  UIADD3 UR4, UR9, UR4, URZ ;  /* 0x0000000409047290 */ /* 0x000fe2000fffe03f */
[----:B------:R-:W-:Y:S01]  /*29200*/  BSSY B1, `(.L_x_3317) ;  /* 0x00000c7000017945 */ /* 0x000fe20003800000 */
[----:B--2---:R-:W-:-:S03]  /*29210*/  IMAD.WIDE R4, R4, 0x2, R6 ;  /* 0x0000000204047825 */ /* 0x004fc600078e0206 */
[C---:B------:R-:W-:Y:S02]  /*29220*/  IADD3 R41, P2, R4.reuse, 0x7000, RZ ;  /* 0x0000700004297810 */ /* 0x040fe40007f5e0ff */
[----:B------:R-:W-:Y:S02]  /*29230*/  IADD3 R9, P3, R4, 0x1000, RZ ;  /* 0x0000100004097810 */ /* 0x000fe40007f7e0ff */
[----:B------:R-:W-:Y:S02]  /*29240*/  LOP3.LUT R40, R41, 0x380, RZ, 0xc0, !PT ;  /* 0x0000038029287812 */ /* 0x000fe400078ec0ff */
[----:B------:R-:W-:Y:S02]  /*29250*/  LOP3.LUT R8, R9, 0x380, RZ, 0xc0, !PT ;  /* 0x0000038009087812 */ /* 0x000fe400078ec0ff */
[----:B------:R-:W-:Y:S02]  /*29260*/  SHF.R.U64 R40, R40, 0x3, RZ ;  /* 0x0000000328287819 */ /* 0x000fe400000012ff */
[----:B------:R-:W-:-:S02]  /*29270*/  SHF.R.U64 R8, R8, 0x3, RZ ;  /* 0x0000000308087819 */ /* 0x000fc400000012ff */
[----:B------:R-:W-:Y:S01]  /*29280*/  LOP3.LUT R40, R40, R41, RZ, 0x3c, !PT ;  /* 0x0000002928287212 */ /* 0x000fe200078e3cff */
[----:B------:R-:W-:Y:S01]  /*29290*/  IMAD.X R41, RZ, RZ, R5, P2 ;  /* 0x000000ffff297224 */ /* 0x000fe200010e0605 */
[C---:B------:R-:W-:Y:S02]  /*292a0*/  IADD3 R69, P2, R4.reuse, 0xe000, RZ ;  /* 0x0000e00004457810 */ /* 0x040fe40007f5e0ff */
[C---:B------:R-:W-:Y:S02]  /*292b0*/  IADD3 R37, P1, R4.reuse, 0x6000, RZ ;  /* 0x0000600004257810 */ /* 0x040fe40007f3e0ff */
[----:B------:R-:W-:Y:S01]  /*292c0*/  LOP3.LUT R68, R69, 0x380, RZ, 0xc0, !PT ;  /* 0x0000038045447812 */ /* 0x000fe200078ec0ff */
[----:B------:R-:W5:Y:S01]  /*292d0*/  LD.E.128 R40, desc[UR40][R40.64] ;  /* 0x0000002828287980 */ /* 0x000f62000c101d00 */
[----:B------:R-:W-:Y:S02]  /*292e0*/  IADD3 R33, P0, R4, 0x5000, RZ ;  /* 0x0000500004217810 */ /* 0x000fe40007f1e0ff */
[----:B------:R-:W-:-:S02]  /*292f0*/  SHF.R.U64 R68, R68, 0x3, RZ ;  /* 0x0000000344447819 */ /* 0x000fc400000012ff */
[----:B------:R-:W-:Y:S01]  /*29300*/  LOP3.LUT R8, R8, R9, RZ, 0x3c, !PT ;  /* 0x0000000908087212 */ /* 0x000fe200078e3cff */
[--C-:B------:R-:W-:Y:S01]  /*29310*/  IMAD.X R9, RZ, RZ, R5.reuse, P3 ;  /* 0x000000ffff097224 */ /* 0x100fe200018e0605 */
[----:B------:R-:W-:Y:S02]  /*29320*/  LOP3.LUT R36, R37, 0x380, RZ, 0xc0, !PT ;  /* 0x0000038025247812 */ /* 0x000fe400078ec0ff */
[----:B------:R-:W-:Y:S01]  /*29330*/  LOP3.LUT R68, R68, R69, RZ, 0x3c, !PT ;  /* 0x0000004544447212 */ /* 0x000fe200078e3cff */
[----:B------:R-:W-:Y:S01]  /*29340*/  IMAD.X R69, RZ, RZ, R5, P2 ;  /* 0x000000ffff457224 */ /* 0x000fe200010e0605 */
[----:B------:R-:W-:Y:S01]  /*29350*/  LOP3.LUT R32, R33, 0x380, RZ, 0xc0, !PT ;  /* 0x0000038021207812 */ /* 0x000fe200078ec0ff */
[----:B------:R-:W5:Y:S01]  /*29360*/  LD.E.128 R8, desc[UR40][R8.64] ;  /* 0x0000002808087980 */ /* 0x000f62000c101d00 */
[----:B------:R-:W-:Y:S02]  /*29370*/  IADD3 R45, P3, R4, 0x8000, RZ ;  /* 0x00008000042d7810 */ /* 0x000fe40007f7e0ff */
[----:B0-----:R-:W-:Y:S01]  /*29380*/  ISETP.NE.AND P2, PT, R81, 0x1, PT ;  /* 0x000000015100780c */ /* 0x001fe20003f45270 */
[----:B------:R-:W5:Y:S01]  /*29390*/  LD.E.128 R68, desc[UR40][R68.64] ;  /* 0x0000002844447980 */ /* 0x000f62000c101d00 */
[----:B------:R-:W-:-:S02]  /*293a0*/  SHF.R.U64 R36, R36, 0x3, RZ ;  /* 0x0000000324247819 */ /* 0x000fc400000012ff */
[----:B------:R-:W-:Y:S02]  /*293b0*/  SHF.R.U64 R32, R32, 0x3, RZ ;  /* 0x0000000320207819 */ /* 0x000fe400000012ff */
[----:B------:R-:W-:Y:S02]  /*293c0*/  LOP3.LUT R44, R45, 0x380, RZ, 0xc0, !PT ;  /* 0x000003802d2c7812 */ /* 0x000fe400078ec0ff */
[----:B------:R-:W-:Y:S01]  /*293d0*/  LOP3.LUT R36, R36, R37, RZ, 0x3c, !PT ;  /* 0x0000002524247212 */ /* 0x000fe200078e3cff */
[--C-:B------:R-:W-:Y:S01]  /*293e0*/  IMAD.X R37, RZ, RZ, R5.reuse, P1 ;  /* 0x000000ffff257224 */ /* 0x100fe200008e0605 */
[----:B------:R-:W-:Y:S01]  /*293f0*/  LOP3.LUT R32, R32, R33, RZ, 0x3c, !PT ;  /* 0x0000002120207212 */ /* 0x000fe200078e3cff */
[----:B------:R-:W-:Y:S01]  /*29400*/  IMAD.X R33, RZ, RZ, R5, P0 ;  /* 0x000000ffff217224 */ /* 0x000fe200000e0605 */
[----:B------:R-:W-:Y:S01]  /*29410*/  SHF.R.U64 R44, R44, 0x3, RZ ;  /* 0x000000032c2c7819 */ /* 0x000fe200000012ff */
[----:B------:R-:W0:Y:S01]  /*29420*/  @P2 LDC R77, c[0x0][0xcec] ;  /* 0x00033b00ff4d2b82 */ /* 0x000e220000000800 */
[C---:B------:R-:W-:Y:S01]  /*29430*/  IADD3 R65, P1, R4.reuse, 0xd000, RZ ;  /* 0x0000d00004417810 */ /* 0x040fe20007f3e0ff */
[----:B------:R-:W5:Y:S01]  /*29440*/  LD.E.128 R36, desc[UR40][R36.64] ;  /* 0x0000002824247980 */ /* 0x000f62000c101d00 */
[----:B------:R-:W-:-:S02]  /*29450*/  IADD3 R61, P0, R4, 0xc000, RZ ;  /* 0x0000c000043d7810 */ /* 0x000fc40007f1e0ff */
[----:B------:R-:W-:Y:S01]  /*29460*/  LOP3.LUT R44, R44, R45, RZ, 0x3c, !PT ;  /* 0x0000002d2c2c7212 */ /* 0x000fe200078e3cff */
[--C-:B------:R-:W-:Y:S01]  /*29470*/  IMAD.X R45, RZ, RZ, R5.reuse, P3 ;  /* 0x000000ffff2d7224 */ /* 0x100fe200018e0605 */
[----:B------:R-:W-:Y:S01]  /*29480*/  LOP3.LUT R64, R65, 0x380, RZ, 0xc0, !PT ;  /* 0x0000038041407812 */ /* 0x000fe200078ec0ff */
[----:B------:R-:W1:Y:S01]  /*29490*/  @P2 LDC R79, c[0x0][0xcf0] ;  /* 0x00033c00ff4f2b82 */ /* 0x000e620000000800 */
[----:B------:R-:W-:Y:S01]  /*294a0*/  LOP3.LUT R60, R61, 0x380, RZ, 0xc0, !PT ;  /* 0x000003803d3c7812 */ /* 0x000fe200078ec0ff */
[----:B------:R-:W5:Y:S01]  /*294b0*/  LD.E.128 R32, desc[UR40][R32.64] ;  /* 0x0000002820207980 */ /* 0x000f62000c101d00 */
[----:B------:R-:W-:Y:S02]  /*294c0*/  IADD3 R3, P3, R4, 0xf000, RZ ;  /* 0x0000f00004037810 */ /* 0x000fe40007f7e0ff */
[----:B------:R-:W-:Y:S01]  /*294d0*/  SHF.R.U64 R64, R64, 0x3, RZ ;  /* 0x0000000340407819 */ /* 0x000fe200000012ff */
[----:B------:R-:W5:Y:S01]  /*294e0*/  LD.E.128 R44, desc[UR40][R44.64] ;  /* 0x000000282c2c7980 */ /* 0x000f62000c101d00 */
[----:B------:R-:W-:Y:S01]  /*294f0*/  SHF.R.U64 R60, R60, 0x3, RZ ;  /* 0x000000033c3c7819 */ /* 0x000fe200000012ff */
[----:B------:R-:W-:Y:S01]  /*29500*/  IMAD.X R73, RZ, RZ, R5, P3 ;  /* 0x000000ffff497224 */ /* 0x000fe200018e0605 */
[----:B------:R-:W-:-:S02]  /*29510*/  LOP3.LUT R0, R3, 0x380, RZ, 0xc0, !PT ;  /* 0x0000038003007812 */ /* 0x000fc400078ec0ff */
[----:B------:R-:W-:Y:S01]  /*29520*/  LOP3.LUT R64, R64, R65, RZ, 0x3c, !PT ;  /* 0x0000004140407212 */ /* 0x000fe200078e3cff */
[--C-:B------:R-:W-:Y:S01]  /*29530*/  IMAD.X R65, RZ, RZ, R5.reuse, P1 ;  /* 0x000000ffff417224 */ /* 0x100fe200008e0605 */
[----:B------:R-:W-:Y:S01]  /*29540*/  LOP3.LUT R60, R60, R61, RZ, 0x3c, !PT ;  /* 0x0000003d3c3c7212 */ /* 0x000fe200078e3cff */
[----:B------:R-:W-:Y:S01]  /*29550*/  IMAD.X R61, RZ, RZ, R5, P0 ;  /* 0x000000ffff3d7224 */ /* 0x000fe200000e0605 */
[----:B------:R-:W-:Y:S02]  /*29560*/  SHF.R.U64 R0, R0, 0x3, RZ ;  /* 0x0000000300007819 */ /* 0x000fe400000012ff */
[----:B------:R-:W-:Y:S01]  /*29570*/  ISETP.GE.AND P1, PT, R160, UR11, PT ;  /* 0x0000000ba0007c0c */ /* 0x000fe2000bf26270 */
[----:B------:R-:W5:Y:S01]  /*29580*/  LD.E.128 R64, desc[UR40][R64.64] ;  /* 0x0000002840407980 */ /* 0x000f62000c101d00 */
[----:B------:R-:W-:Y:S02]  /*29590*/  ISETP.GE.AND P0, PT, R159, UR11, PT ;  /* 0x0000000b9f007c0c */ /* 0x000fe4000bf06270 */
[----:B------:R-:W-:Y:S01]  /*295a0*/  LOP3.LUT R72, R0, R3, RZ, 0x3c, !PT ;  /* 0x0000000300487212 */ /* 0x000fe200078e3cff */
[----:B------:R-:W-:Y:S01]  /*295b0*/  IMAD R0, R220, 0x20, R210 ;  /* 0x00000020dc007824 */ /* 0x000fe200078e02d2 */
[----:B------:R-:W-:Y:S01]  /*295c0*/  SEL R3, RZ, 0x1, P1 ;  /* 0x00000001ff037807 */ /* 0x000fe20000800000 */
[----:B------:R-:W5:Y:S01]  /*295d0*/  LD.E.128 R60, desc[UR40][R60.64] ;  /* 0x000000283c3c7980 */ /* 0x000f62000c101d00 */
[----:B------:R-:W-:-:S02]  /*295e0*/  SEL R20, RZ, 0xffffffff, P0 ;  /* 0xffffffffff147807 */ /* 0x000fc40000000000 */
[----:B------:R-:W-:Y:S01]  /*295f0*/  ISETP.GE.AND P1, PT, R158, UR11, PT ;  /* 0x0000000b9e007c0c */ /* 0x000fe2000bf26270 */
[----:B------:R-:W-:Y:S01]  /*29600*/  IMAD R82, R21, 0x40, R0 ;  /* 0x0000004015527824 */ /* 0x000fe200078e0200 */
[C---:B------:R-:W-:Y:S02]  /*29610*/  IADD3 R13, P4, R4.reuse, 0x2000, RZ ;  /* 0x00002000040d7810 */ /* 0x040fe40007f9e0ff */
[C---:B------:R-:W-:Y:S02]  /*29620*/  IADD3 R25, P5, R4.reuse, 0x3000, RZ ;  /* 0x0000300004197810 */ /* 0x040fe40007fbe0ff */
[----:B------:R-:W-:Y:S01]  /*29630*/  IADD3 R29, P6, R4, 0x4000, RZ ;  /* 0x00004000041d7810 */ /* 0x000fe20007fde0ff */
[----:B------:R-:W-:Y:S01]  /*29640*/  IMAD.SHL.U32 R20, R20, 0x2, RZ ;  /* 0x0000000214147824 */ /* 0x000fe200078e00ff */
[----:B------:R-:W-:Y:S01]  /*29650*/  ISETP.GE.AND P0, PT, R157, UR11, PT ;  /* 0x0000000b9d007c0c */ /* 0x000fe2000bf06270 */
[----:B------:R-:W5:Y:S01]  /*29660*/  LD.E.128 R72, desc[UR40][R72.64] ;  /* 0x0000002848487980 */ /* 0x000f62000c101d00 */
[----:B------:R-:W-:-:S02]  /*29670*/  SEL R0, RZ, 0xffffffff, P1 ;  /* 0xffffffffff007807 */ /* 0x000fc40000800000 */
[----:B------:R-:W-:Y:S02]  /*29680*/  LOP3.LUT R12, R13, 0x380, RZ, 0xc0, !PT ;  /* 0x000003800d0c7812 */ /* 0x000fe400078ec0ff */
[----:B------:R-:W-:Y:S02]  /*29690*/  LOP3.LUT R24, R25, 0x380, RZ, 0xc0, !PT ;  /* 0x0000038019187812 */ /* 0x000fe400078ec0ff */
[----:B------:R-:W-:Y:S01]  /*296a0*/  LOP3.LUT R28, R29, 0x380, RZ, 0xc0, !PT ;  /* 0x000003801d1c7812 */ /* 0x000fe200078ec0ff */
[----:B------:R-:W-:Y:S01]  /*296b0*/  IMAD.SHL.U32 R83, R0, 0x4, RZ ;  /* 0x0000000400537824 */ /* 0x000fe200078e00ff */
[----:B------:R-:W-:Y:S01]  /*296c0*/  SEL R21, RZ, 0xffffffff, P0 ;  /* 0xffffffffff157807 */ /* 0x000fe20000000000 */
[----:B0-----:R-:W-:Y:S01]  /*296d0*/  @P2 IMAD.HI.U32 R0, R82, R77, RZ ;  /* 0x0000004d52002227 */ /* 0x001fe200078e00ff */
[----:B------:R-:W-:Y:S02]  /*296e0*/  LOP3.LUT R20, R20, 0x2, R3, 0xe2, !PT ;  /* 0x0000000214147812 */ /* 0x000fe400078ee203 */
[----:B------:R-:W-:-:S02]  /*296f0*/  SHF.R.U64 R12, R12, 0x3, RZ ;  /* 0x000000030c0c7819 */ /* 0x000fc400000012ff */
[----:B------:R-:W-:Y:S02]  /*29700*/  SHF.R.U64 R24, R24, 0x3, RZ ;  /* 0x0000000318187819 */ /* 0x000fe400000012ff */
[----:B------:R-:W-:Y:S01]  /*29710*/  SHF.R.U64 R28, R28, 0x3, RZ ;  /* 0x000000031c1c7819 */ /* 0x000fe200000012ff */
[----:B------:R-:W-:Y:S01]  /*29720*/  IMAD.SHL.U32 R78, R21, 0x8, RZ ;  /* 0x00000008154e7824 */ /* 0x000fe200078e00ff */
[----:B------:R-:W-:Y:S01]  /*29730*/  LOP3.LUT R77, R83, 0x4, R20, 0xe2, !PT ;  /* 0x00000004534d7812 */ /* 0x000fe200078ee214 */
[----:B------:R-:W-:Y:S01]  /*29740*/  IMAD.MOV.U32 R3, RZ, RZ, R82 ;  /* 0x000000ffff037224 */ /* 0x000fe200078e0052 */
[----:B------:R-:W-:Y:S01]  /*29750*/  LOP3.LUT R12, R12, R13, RZ, 0x3c, !PT ;  /* 0x0000000d0c0c7212 */ /* 0x000fe200078e3cff */
[--C-:B------:R-:W-:Y:S01]  /*29760*/  IMAD.X R13, RZ, RZ, R5.reuse, P4 ;  /* 0x000000ffff0d7224 */ /* 0x100fe200020e0605 */
[----:B------:R-:W-:Y:S01]  /*29770*/  LOP3.LUT R24, R24, R25, RZ, 0x3c, !PT ;  /* 0x0000001918187212 */ /* 0x000fe200078e3cff */
[--C-:B------:R-:W-:Y:S01]  /*29780*/  IMAD.X R25, RZ, RZ, R5.reuse, P5 ;  /* 0x000000ffff197224 */ /* 0x100fe200028e0605 */
[----:B------:R-:W-:Y:S01]  /*29790*/  LOP3.LUT R28, R28, R29, RZ, 0x3c, !PT ;  /* 0x0000001d1c1c7212 */ /* 0x000fe200078e3cff */
[----:B------:R-:W-:Y:S01]  /*297a0*/  IMAD.X R29, RZ, RZ, R5, P6 ;  /* 0x000000ffff1d7224 */ /* 0x000fe200030e0605 */
[----:B-1----:R-:W-:Y:S01]  /*297b0*/  @P2 SHF.R.U32.HI R3, RZ, R79, R0 ;  /* 0x0000004fff032219 */ /* 0x002fe20000011600 */
[----:B------:R-:W-:Y:S01]  /*297c0*/  IMAD.U32 R20, RZ, RZ, UR8 ;  /* 0x00000008ff147e24 */ /* 0x000fe2000f8e00ff */
[C---:B------:R-:W-:Y:S01]  /*297d0*/  IADD3 R49, P4, R4.reuse, 0x9000, RZ ;  /* 0x0000900004317810 */ /* 0x040fe20007f9e0ff */
[----:B------:R-:W-:Y:S01]  /*297e0*/  IMAD.U32 R21, RZ, RZ, UR9 ;  /* 0x00000009ff157e24 */ /* 0x000fe2000f8e00ff */
[C---:B------:R-:W-:Y:S01]  /*297f0*/  IADD3 R53, P5, R4.reuse, 0xa000, RZ ;  /* 0x0000a00004357810 */ /* 0x040fe20007fbe0ff */
[----:B------:R-:W-:Y:S01]  /*29800*/  ULDC.64 UR8, c[0x0][0xbe0] ;  /* 0x0002f80000087ab9 */ /* 0x000fe20000000a00 */
[----:B------:R-:W-:Y:S01]  /*29810*/  IADD3 R57, P6, R4, 0xb000, RZ ;  /* 0x0000b00004397810 */ /* 0x000fe20007fde0ff */
[----:B------:R-:W5:Y:S01]  /*29820*/  LD.E.128 R12, desc[UR40][R12.64] ;  /* 0x000000280c0c7980 */ /* 0x000f62000c101d00 */
[----:B------:R-:W-:-:S02]  /*29830*/  LOP3.LUT R0, R78, 0x8, R77, 0xe2, !PT ;  /* 0x000000084e007812 */ /* 0x000fc400078ee24d */
[--C-:B------:R-:W-:Y:S01]  /*29840*/  SHF.R.S32.HI R77, RZ, 0x1f, R3.reuse ;  /* 0x0000001fff4d7819 */ /* 0x100fe20000011403 */
[----:B------:R-:W5:Y:S01]  /*29850*/  LD.E.128 R24, desc[UR40][R24.64] ;  /* 0x0000002818187980 */ /* 0x000f62000c101d00 */
[----:B------:R-:W-:Y:S02]  /*29860*/  ISETP.GE.AND P0, PT, R156, UR11, PT ;  /* 0x0000000b9c007c0c */ /* 0x000fe4000bf06270 */
[----:B------:R-:W-:Y:S01]  /*29870*/  LOP3.LUT R48, R49, 0x380, RZ, 0xc0, !PT ;  /* 0x0000038031307812 */ /* 0x000fe200078ec0ff */
[----:B------:R-:W5:Y:S01]  /*29880*/  LD.E.128 R28, desc[UR40][R28.64] ;  /* 0x000000281c1c7980 */ /* 0x000f62000c101d00 */
[----:B------:R-:W-:Y:S02]  /*29890*/  LOP3.LUT R52, R53, 0x380, RZ, 0xc0, !PT ;  /* 0x0000038035347812 */ /* 0x000fe400078ec0ff */
[----:B------:R-:W-:Y:S01]  /*298a0*/  LOP3.LUT R56, R57, 0x380, RZ, 0xc0, !PT ;  /* 0x0000038039387812 */ /* 0x000fe200078ec0ff */
[----:B------:R-:W-:Y:S01]  /*298b0*/  IMAD.MOV R79, RZ, RZ, -R3 ;  /* 0x000000ffff4f7224 */ /* 0x000fe200078e0a03 */
[----:B------:R-:W-:Y:S01]  /*298c0*/  LOP3.LUT R7, R4, 0x380, RZ, 0xc0, !PT ;  /* 0x0000038004077812 */ /* 0x000fe200078ec0ff */
[----:B------:R-:W-:Y:S01]  /*298d0*/  IMAD.U32 R21, RZ, RZ, UR4 ;  /* 0x00000004ff157e24 */ /* 0x000fe2000f8e00ff */
[----:B------:R-:W-:Y:S01]  /*298e0*/  SEL R78, RZ, 0xffffffff, P0 ;  /* 0xffffffffff4e7807 */ /* 0x000fe20000000000 */
[----:B------:R-:W-:Y:S01]  /*298f0*/  IMAD R80, R77, UR8, RZ ;  /* 0x000000084d507c24 */ /* 0x000fe2000f8e02ff */
[----:B------:R-:W-:-:S02]  /*29900*/  SHF.R.U64 R48, R48, 0x3, RZ ;  /* 0x0000000330307819 */ /* 0x000fc400000012ff */
[----:B------:R-:W-:Y:S02]  /*29910*/  SHF.R.U64 R52, R52, 0x3, RZ ;  /* 0x0000000334347819 */ /* 0x000fe400000012ff */
[----:B------:R-:W-:Y:S02]  /*29920*/  SHF.R.U64 R56, R56, 0x3, RZ ;  /* 0x0000000338387819 */ /* 0x000fe400000012ff */
[----:B------:R-:W-:Y:S01]  /*29930*/  ISETP.GE.AND P0, PT, R17, UR11, PT ;  /* 0x0000000b11007c0c */ /* 0x000fe2000bf06270 */
[----:B------:R-:W-:Y:S01]  /*29940*/  IMAD R77, R81, R79, R82 ;  /* 0x0000004f514d7224 */ /* 0x000fe200078e0252 */
[----:B------:R-:W-:Y:S01]  /*29950*/  SHF.R.U64 R7, R7, 0x3, RZ ;  /* 0x0000000307077819 */ /* 0x000fe200000012ff */
[C---:B------:R-:W-:Y:S01]  /*29960*/  IMAD R79, R3.reuse, UR9, R80 ;  /* 0x00000009034f7c24 */ /* 0x040fe2000f8e0250 */
[----:B------:R-:W-:Y:S01]  /*29970*/  LOP3.LUT R48, R48, R49, RZ, 0x3c, !PT ;  /* 0x0000003130307212 */ /* 0x000fe200078e3cff */
[----:B------:R-:W-:Y:S01]  /*29980*/  IMAD.WIDE.U32 R20, R3, UR8, R20 ;  /* 0x0000000803147c25 */ /* 0x000fe2000f8e0014 */
[----:B------:R-:W-:Y:S01]  /*29990*/  LOP3.LUT R52, R52, R53, RZ, 0x3c, !PT ;  /* 0x0000003534347212 */ /* 0x000fe200078e3cff */
[----:B------:R-:W-:Y:S01]  /*299a0*/  ULDC.64 UR8, c[0x0][0xbd8] ;  /* 0x0002f60000087ab9 */ /* 0x000fe20000000a00 */
[----:B------:R-:W-:Y:S01]  /*299b0*/  LOP3.LUT R56, R56, R57, RZ, 0x3c, !PT ;  /* 0x0000003938387212 */ /* 0x000fe200078e3cff */
[--C-:B------:R-:W-:Y:S01]  /*299c0*/  IMAD.X R49, RZ, RZ, R5.reuse, P4 ;  /* 0x000000ffff317224 */ /* 0x100fe200020e0605 */
[----:B------:R-:W-:Y:S01]  /*299d0*/  SEL R3, RZ, 0xffffffff, P0 ;  /* 0xffffffffff037807 */ /* 0x000fe20000000000 */
[--C-:B------:R-:W-:Y:S01]  /*299e0*/  IMAD.X R53, RZ, RZ, R5.reuse, P5 ;  /* 0x000000ffff357224 */ /* 0x100fe200028e0605 */
[----:B------:R-:W-:Y:S01]  /*299f0*/  LOP3.LUT R4, R7, R4, RZ, 0x3c, !PT ;  /* 0x0000000407047212 */ /* 0x000fe200078e3cff */
[----:B------:R-:W-:-:S02]  /*29a00*/  IMAD.X R57, RZ, RZ, R5, P6 ;  /* 0x000000ffff397224 */ /* 0x000fc400030e0605 */
[----:B------:R-:W-:Y:S01]  /*29a10*/  IMAD.SHL.U32 R83, R78, 0x10, RZ ;  /* 0x000000104e537824 */ /* 0x000fe200078e00ff */
[----:B------:R-:W5:Y:S01]  /*29a20*/  LD.E.128 R48, desc[UR40][R48.64] ;  /* 0x0000002830307980 */ /* 0x000f62000c101d00 */
[----:B------:R-:W-:-:S03]  /*29a30*/  IMAD.SHL.U32 R3, R3, 0x20, RZ ;  /* 0x0000002003037824 */ /* 0x000fc600078e00ff */
[----:B------:R-:W-:Y:S01]  /*29a40*/  LOP3.LUT R0, R83, 0x10, R0, 0xe2, !PT ;  /* 0x0000001053007812 */ /* 0x000fe200078ee200 */
[----:B------:R-:W5:Y:S01]  /*29a50*/  LD.E.128 R4, desc[UR40][R4.64] ;  /* 0x0000002804047980 */ /* 0x000f62000c101d00 */
[----:B------:R-:W-:-:S03]  /*29a60*/  SHF.R.S32.HI R78, RZ, 0x1f, R77 ;  /* 0x0000001fff4e7819 */ /* 0x000fc6000001144d */
[----:B------:R-:W5:Y:S01]  /*29a70*/  LD.E.128 R52, desc[UR40][R52.64] ;  /* 0x0000002834347980 */ /* 0x000f62000c101d00 */
[----:B------:R-:W-:-:S03]  /*29a80*/  LOP3.LUT R0, R3, 0x20, R0, 0xe2, !PT ;  /* 0x0000002003007812 */ /* 0x000fc600078ee200 */
        /* <DEDUP_REMOVED lines=8> */
[----:B------:R-:W-:Y:S01]  /*29b10*/  IMAD.IADD R21, R21, 0x1, R79 ;  /* 0x0000000115157824 */ /* 0x000fe200078e024f */
[----:B------:R-:W-:Y:S01]  /*29b20*/  ISETP.GE.AND P0, PT, R162, UR11, PT ;  /* 0x0000000ba2007c0c */ /* 0x000fe2000bf06270 */
[----:B------:R-:W-:-:S02]  /*29b30*/  IMAD R78, R78, UR8, RZ ;  /* 0x000000084e4e7c24 */ /* 0x000fc4000f8e02ff */
[----:B------:R-:W-:Y:S02]  /*29b40*/  IMAD R83, R76, R81, RZ ;  /* 0x000000514c537224 */ /* 0x000fe400078e02ff */
[----:B------:R-:W-:Y:S01]  /*29b50*/  IMAD R82, R3, 0x40, R210 ;  /* 0x0000004003527824 */ /* 0x000fe200078e02d2 */
[----:B------:R-:W-:Y:S01]  /*29b60*/  UIADD3 UR4, UR47, 0x38820, URZ ;  /* 0x000388202f047890 */ /* 0x000fe2000fffe03f */
[C---:B------:R-:W-:Y:S01]  /*29b70*/  IMAD R79, R77.reuse, UR9, R78 ;  /* 0x000000094d4f7c24 */ /* 0x040fe2000f8e024e */
[----:B------:R-:W-:Y:S01]  /*29b80*/  SEL R3, RZ, 0x40, P0 ;  /* 0x00000040ff037807 */ /* 0x000fe20000000000 */
[----:B------:R-:W-:Y:S01]  /*29b90*/  IMAD.WIDE.U32 R20, R77, UR8, R20 ;  /* 0x000000084d147c25 */ /* 0x000fe2000f8e0014 */
[----:B------:R-:W-:Y:S01]  /*29ba0*/  ISETP.GE.AND P0, PT, R82, R83, PT ;  /* 0x000000535200720c */ /* 0x000fe20003f06270 */
[----:B------:R-:W-:Y:S01]  /*29bb0*/  ULDC.64 UR8, c[0x0][0xb80] ;  /* 0x0002e00000087ab9 */ /* 0x000fe20000000a00 */
[----:B------:R-:W-:Y:S01]  /*29bc0*/  UPRMT UR4, URZ, 0x654, UR4 ;  /* 0x000006543f047896 */ /* 0x000fe20008000004 */
[----:B------:R-:W-:Y:S01]  /*29bd0*/  IMAD.IADD R21, R21, 0x1, R79 ;  /* 0x0000000115157824 */ /* 0x000fe200078e024f */
[----:B------:R-:W-:-:S02]  /*29be0*/  LEA R80, P2, R20, UR8, 0x1 ;  /* 0x0000000814507c11 */ /* 0x000fc4000f8408ff */
[----:B------:R-:W-:Y:S02]  /*29bf0*/  ISETP.GE.AND P1, PT, R161, UR11, PT ;  /* 0x0000000ba1007c0c */ /* 0x000fe4000bf26270 */
[----:B------:R-:W-:Y:S02]  /*29c00*/  LEA.HI.X R81, R20, UR9, R21, 0x1, P2 ;  /* 0x0000000914517c11 */ /* 0x000fe400090f0c15 */
[----:B------:R-:W-:Y:S01]  /*29c10*/  LOP3.LUT R0, R0, R3, RZ, 0xfc, !PT ;  /* 0x0000000300007212 */ /* 0x000fe200078efcff */
[----:B0-----:R0:W1:Y:S01]  /*29c20*/  SHFL.IDX PT, R20, R80, RZ, 0x181f ;  /* 0x00181fff50147589 */ /* 0x00106200000e0000 */
[----:B------:R-:W-:Y:S01]  /*29c30*/  SEL R3, RZ, 0x80, P1 ;  /* 0x00000080ff037807 */ /* 0x000fe20000800000 */
[----:B------:R-:W-:Y:S02]  /*29c40*/  SYNCS.ARRIVE.TRANS64.RED.A1T0 RZ, [UR4], RZ ;  /* 0x000000ffffff79a7 */ /* 0x000fe40008100404 */
[----:B------:R0:W2:Y:S01]  /*29c50*/  SHFL.IDX PT, R21, R81, RZ, 0x181f ;  /* 0x00181fff51157589 */ /* 0x0000a200000e0000 */
[----:B------:R-:W-:Y:S01]  /*29c60*/  LOP3.LUT R3, R0, R3, RZ, 0xfc, !PT ;  /* 0x0000000300037212 */ /* 0x000fe200078efcff */
[----:B------:R-:W-:Y:S06]  /*29c70*/  @P0 BRA `(.L_x_3318) ;  /* 0x00000000007c0947 */ /* 0x000fec0003800000 */
[----:B------:R-:W-:Y:S02]  /*29c80*/  ISETP.GE.AND P1, PT, R159, UR11, PT ;  /* 0x0000000b9f007c0c */ /* 0x000fe4000bf26270 */
[----:B------:R-:W-:Y:S02]  /*29c90*/  ISETP.GE.AND P0, PT, R160, UR11, PT ;  /* 0x0000000ba0007c0c */ /* 0x000fe4000bf06270 */
[----:B------:R-:W-:Y:S02]  /*29ca0*/  ISETP.GE.AND P5, PT, R158, UR11, PT ;  /* 0x0000000b9e007c0c */ /* 0x000fe4000bfa6270 */
[----:B------:R-:W-:-:S07]  /*29cb0*/  ISETP.GE.AND P3, PT, R157, UR11, PT ;  /* 0x0000000b9d007c0c */ /* 0x000fce000bf66270 */
[C---:B-1----:R-:W-:Y:S02]  /*29cc0*/  @!P1 LEA R76, P2, R159.reuse, R20, 0x1 ;  /* 0x000000149f4c9211 */ /* 0x042fe400078408ff */
[----:B--2---:R-:W-:Y:S02]  /*29cd0*/  @!P0 IMAD.WIDE R78, R160, 0x2, R20 ;  /* 0x00000002a04e8825 */ /* 0x004fe400078e0214 */
[----:B------:R-:W-:Y:S02]  /*29ce0*/  @!P1 LEA.HI.X R77, R159, R21, R217, 0x1, P2 ;  /* 0x000000159f4d9211 */ /* 0x000fe400010f0cd9 */
[----:B------:R-:W-:Y:S01]  /*29cf0*/  ISETP.GE.AND P2, PT, R156, UR11, PT ;  /* 0x0000000b9c007c0c */ /* 0x000fe2000bf46270 */
[----:B-----5:R1:W-:Y:S01]  /*29d00*/  @!P0 ST.E.128 desc[UR40][R78.64], R4 ;  /* 0x000000044e008985 */ /* 0x0203e2000c101d28 */
[----:B------:R-:W-:-:S03]  /*29d10*/  LOP3.LUT P0, RZ, R0, 0x40, RZ, 0xc0, !PT ;  /* 0x0000004000ff7812 */ /* 0x000fc6000780c0ff */
[----:B------:R2:W-:Y:S01]  /*29d20*/  @!P1 ST.E.128 desc[UR40][R76.64], R12 ;  /* 0x0000000c4c009985 */ /* 0x0005e2000c101d28 */
[----:B------:R-:W-:Y:S02]  /*29d30*/  ISETP.GE.AND P1, PT, R17, UR11, PT ;  /* 0x0000000b11007c0c */ /* 0x000fe4000bf26270 */
[CC--:B-1----:R-:W-:Y:S02]  /*29d40*/  @!P5 LEA R4, P4, R158.reuse, R20.reuse, 0x1 ;  /* 0x000000149e04d211 */ /* 0x0c2fe400078808ff */
[-C--:B------:R-:W-:Y:S02]  /*29d50*/  @!P3 LEA R6, P6, R157, R20.reuse, 0x1 ;  /* 0x000000149d06b211 */ /* 0x080fe400078c08ff */
[-C--:B------:R-:W-:Y:S02]  /*29d60*/  @!P5 LEA.HI.X R5, R158, R21.reuse, R216, 0x1, P4 ;  /* 0x000000159e05d211 */ /* 0x080fe400020f0cd8 */
[----:B------:R-:W-:Y:S02]  /*29d70*/  LOP3.LUT P4, RZ, R3, 0x80, RZ, 0xc0, !PT ;  /* 0x0000008003ff7812 */ /* 0x000fe4000788c0ff */
[----:B------:R-:W-:Y:S01]  /*29d80*/  @!P3 LEA.HI.X R7, R157, R21, R215, 0x1, P6 ;  /* 0x000000159d07b211 */ /* 0x000fe200030f0cd7 */
[----:B------:R1:W-:Y:S02]  /*29d90*/  @!P5 ST.E.128 desc[UR40][R4.64], R28 ;  /* 0x0000001c0400d985 */ /* 0x0003e4000c101d28 */
[----:B--2---:R-:W-:-:S02]  /*29da0*/  @!P1 LEA R12, P6, R17, R20, 0x1 ;  /* 0x00000014110c9211 */ /* 0x004fc400078c08ff */
[----:B------:R2:W-:Y:S02]  /*29db0*/  @!P3 ST.E.128 desc[UR40][R6.64], R36 ;  /* 0x000000240600b985 */ /* 0x0005e4000c101d28 */
[-C--:B------:R-:W-:Y:S02]  /*29dc0*/  @!P1 LEA.HI.X R13, R17, R21.reuse, R213, 0x1, P6 ;  /* 0x00000015110d9211 */ /* 0x080fe400030f0cd5 */
[-C--:B-1----:R-:W-:Y:S02]  /*29dd0*/  @!P2 LEA R4, P5, R156, R20.reuse, 0x1 ;  /* 0x000000149c04a211 */ /* 0x082fe400078a08ff */
[-C--:B--2---:R-:W-:Y:S02]  /*29de0*/  @P0 LEA R6, P3, R162, R20.reuse, 0x1 ;  /* 0x00000014a2060211 */ /* 0x084fe400078608ff */
[----:B------:R-:W-:Y:S02]  /*29df0*/  @!P2 LEA.HI.X R5, R156, R21, R214, 0x1, P5 ;  /* 0x000000159c05a211 */ /* 0x000fe400028f0cd6 */
[----:B------:R-:W-:-:S02]  /*29e00*/  @P4 LEA R14, P5, R161, R20, 0x1 ;  /* 0x00000014a10e4211 */ /* 0x000fc400078a08ff */
[-C--:B------:R-:W-:Y:S01]  /*29e10*/  @P0 LEA.HI.X R7, R162, R21.reuse, R212, 0x1, P3 ;  /* 0x00000015a2070211 */ /* 0x080fe200018f0cd4 */
[----:B------:R3:W-:Y:S01]  /*29e20*/  @!P2 ST.E.128 desc[UR40][R4.64], R44 ;  /* 0x0000002c0400a985 */ /* 0x0007e2000c101d28 */
[----:B------:R-:W-:-:S03]  /*29e30*/  @P4 LEA.HI.X R15, R161, R21, R211, 0x1, P5 ;  /* 0x00000015a10f4211 */ /* 0x000fc600028f0cd3 */
[----:B------:R3:W-:Y:S04]  /*29e40*/  @!P1 ST.E.128 desc[UR40][R12.64], R52 ;  /* 0x000000340c009985 */ /* 0x0007e8000c101d28 */
[----:B------:R3:W-:Y:S04]  /*29e50*/  @P0 ST.E.128 desc[UR40][R6.64], R60 ;  /* 0x0000003c06000985 */ /* 0x0007e8000c101d28 */
[----:B------:R3:W-:Y:S02]  /*29e60*/  @P4 ST.E.128 desc[UR40][R14.64], R68 ;  /* 0x000000440e004985 */ /* 0x0007e4000c101d28 */
.L_x_3318:
[----:B------:R-:W-:Y:S05]  /*29e70*/  BSYNC B1 ;  /* 0x0000000000017941 */ /* 0x000fea0003800000 */
.L_x_3317:
        /* <DEDUP_REMOVED lines=9> */
[----:B------:R-:W-:-:S05]  /*29f10*/  ISETP.GE.AND P1, PT, R156, UR11, PT ;  /* 0x0000000b9c007c0c */ /* 0x000fca000bf26270 */
[----:B0---4-:R-:W-:Y:S02]  /*29f20*/  @!P0 IMAD.WIDE R6, R160, 0x2, R4 ;  /* 0x00000002a0068825 */ /* 0x011fe400078e0204 */
[-C--:B------:R-:W-:Y:S02]  /*29f30*/  @!P5 LEA R14, P4, R159, R4.reuse, 0x1 ;  /* 0x000000049f0ed211 */ /* 0x080fe400078808ff */
[----:B------:R-:W-:Y:S01]  /*29f40*/  @!P3 LEA R12, P6, R158, R4, 0x1 ;  /* 0x000000049e0cb211 */ /* 0x000fe200078c08ff */
[----:B------:R0:W-:Y:S01]  /*29f50*/  @!P0 ST.E.128 desc[UR40][R6.64], R8 ;  /* 0x0000000806008985 */ /* 0x0001e2000c101d28 */
[----:B------:R-:W-:Y:S02]  /*29f60*/  ISETP.GE.AND P0, PT, R17, UR11, PT ;  /* 0x0000000b11007c0c */ /* 0x000fe4000bf06270 */
[----:B------:R-:W-:Y:S02]  /*29f70*/  @!P5 LEA.HI.X R15, R159, R5, R217, 0x1, P4 ;  /* 0x000000059f0fd211 */ /* 0x000fe400020f0cd9 */
[----:B------:R-:W-:-:S02]  /*29f80*/  LOP3.LUT P4, RZ, R0, 0x40, RZ, 0xc0, !PT ;  /* 0x0000004000ff7812 */ /* 0x000fc4000788c0ff */
[----:B------:R-:W-:Y:S01]  /*29f90*/  @!P3 LEA.HI.X R13, R158, R5, R216, 0x1, P6 ;  /* 0x000000059e0db211 */ /* 0x000fe200030f0cd8 */
[----:B------:R3:W-:Y:S01]  /*29fa0*/  @!P5 ST.E.128 desc[UR40][R14.64], R24 ;  /* 0x000000180e00d985 */ /* 0x0007e2000c101d28 */
[----:B-1----:R-:W-:-:S03]  /*29fb0*/  @!P2 LEA R20, P5, R157, R4, 0x1 ;  /* 0x000000049d14a211 */ /* 0x002fc600078a08ff */
[----:B------:R3:W-:Y:S01]  /*29fc0*/  @!P3 ST.E.128 desc[UR40][R12.64], R32 ;  /* 0x000000200c00b985 */ /* 0x0007e2000c101d28 */
[----:B--2---:R-:W-:Y:S02]  /*29fd0*/  @!P2 LEA.HI.X R21, R157, R5, R215, 0x1, P5 ;  /* 0x000000059d15a211 */ /* 0x004fe400028f0cd7 */
[----:B0-----:R-:W-:-:S03]  /*29fe0*/  @!P1 LEA R6, P6, R156, R4, 0x1 ;  /* 0x000000049c069211 */ /* 0x001fc600078c08ff */
[----:B------:R3:W-:Y:S01]  /*29ff0*/  @!P2 ST.E.128 desc[UR40][R20.64], R40 ;  /* 0x000000281400a985 */ /* 0x0007e2000c101d28 */
[CC--:B------:R-:W-:Y:S02]  /*2a000*/  @!P0 LEA R8, P3, R17.reuse, R4.reuse, 0x1 ;  /* 0x0000000411088211 */ /* 0x0c0fe400078608ff */
[----:B------:R-:W-:Y:S02]  /*2a010*/  @P4 LEA R10, P5, R162, R4, 0x1 ;  /* 0x00000004a20a4211 */ /* 0x000fe400078a08ff */
[-C--:B------:R-:W-:Y:S02]  /*2a020*/  @!P1 LEA.HI.X R7, R156, R5.reuse, R214, 0x1, P6 ;  /* 0x000000059c079211 */ /* 0x080fe400030f0cd6 */
[-C--:B------:R-:W-:Y:S02]  /*2a030*/  @!P0 LEA.HI.X R9, R17, R5.reuse, R213, 0x1, P3 ;  /* 0x0000000511098211 */ /* 0x080fe400018f0cd5 */
[----:B------:R-:W-:Y:S01]  /*2a040*/  @P4 LEA.HI.X R11, R162, R5, R212, 0x1, P5 ;  /* 0x00000005a20b4211 */ /* 0x000fe200028f0cd4 */
[----:B------:R3:W-:Y:S04]  /*2a050*/  @!P1 ST.E.128 desc[UR40][R6.64], R48 ;  /* 0x0000003006009985 */ /* 0x0007e8000c101d28 */
[----:B------:R3:W-:Y:S01]  /*2a060*/  @!P0 ST.E.128 desc[UR40][R8.64], R56 ;  /* 0x0000003808008985 */ /* 0x0007e2000c101d28 */
[----:B------:R-:W-:-:S03]  /*2a070*/  LOP3.LUT P0, RZ, R3, 0x80, RZ, 0xc0, !PT ;  /* 0x0000008003ff7812 */ /* 0x000fc6000780c0ff */
[----:B------:R3:W-:Y:S10]  /*2a080*/  @P4 ST.E.128 desc[UR40][R10.64], R64 ;  /* 0x000000400a004985 */ /* 0x0007f4000c101d28 */
[----:B------:R-:W-:Y:S05]  /*2a090*/  @!P0 BRA `(.L_x_3319) ;  /* 0x00000028003c8947 */ /* 0x000fea0003800000 */
[----:B------:R-:W-:-:S04]  /*2a0a0*/  LEA R4, P0, R161, R4, 0x1 ;  /* 0x00000004a1047211 */ /* 0x000fc800078008ff */
[----:B------:R-:W-:-:S05]  /*2a0b0*/  LEA.HI.X R5, R161, R5, R211, 0x1, P0 ;  /* 0x00000005a1057211 */ /* 0x000fca00000f0cd3 */
[----:B------:R0:W-:Y:S01]  /*2a0c0*/  ST.E.128 desc[UR40][R4.64], R72 ;  /* 0x0000004804007985 */ /* 0x0001e2000c101d28 */
[----:B------:R-:W-:Y:S05]  /*2a0d0*/  BRA `(.L_x_3319) ;  /* 0x00000028002c7947 */ /* 0x000fea0003800000 */
.L_x_3316:
[----:B------:R-:W2:Y:S01]  /*2a0e0*/  LDL R0, [R1+0x480] ;  /* 0x0004800001007983 */ /* 0x000ea20000100800 */
[----:B------:R-:W3:Y:S01]  /*2a0f0*/  LDC R11, c[0x0][0xce8] ;  /* 0x00033a00ff0b7b82 */ /* 0x000ee20000000800 */
[----:B------:R-:W-:Y:S01]  /*2a100*/  ULDC.64 UR12, c[0x0][0xc08] ;  /* 0x00030200000c7ab9 */ /* 0x000fe20000000a00 */
[----:B0-----:R-:W-:Y:S01]  /*2a110*/  IMAD.U32 R4, RZ, RZ, UR43 ;  /* 0x0000002bff047e24 */ /* 0x001fe2000f8e00ff */
[----:B------:R0:W5:Y:S01]  /*2a120*/  LDL R40, [R1+0x47c] ;  /* 0x00047c0001287983 */ /* 0x0001620000100800 */
[----:B------:R-:W-:Y:S02]  /*2a130*/  UIMAD UR9, UR23, UR12, URZ ;  /* 0x0000000c170972a4 */ /* 0x000fe4000f8e023f */
[----:B------:R-:W-:Y:S01]  /*2a140*/  UIMAD.WIDE.U32 UR10, UR4, UR12, URZ ;  /* 0x0000000c040a72a5 */ /* 0x000fe2000f8e003f */
[----:B------:R0:W5:Y:S01]  /*2a150*/  LDL R39, [R1+0x478] ;  /* 0x0004780001277983 */ /* 0x0001620000100800 */
[----:B------:R-:W-:Y:S02]  /*2a160*/  UIMAD UR9, UR4, UR13, UR9 ;  /* 0x0000000d040972a4 */ /* 0x000fe4000f8e0209 */
[----:B------:R-:W-:Y:S01]  /*2a170*/  USHF.R.S32.HI UR4, URZ, 0x1f, UR14 ;  /* 0x0000001f3f047899 */ /* 0x000fe2000801140e */
[----:B------:R0:W5:Y:S01]  /*2a180*/  LDL R38, [R1+0x474] ;  /* 0x0004740001267983 */ /* 0x0001620000100800 */
[----:B------:R-:W-:Y:S01]  /*2a190*/  UIADD3 UR11, UR11, UR9, URZ ;  /* 0x000000090b0b7290 */ /* 0x000fe2000fffe03f */
[----:B------:R-:W-:-:S02]  /*2a1a0*/  ULDC.64 UR12, c[0x0][0xc38] ;  /* 0x00030e00000c7ab9 */ /* 0x000fc40000000a00 */
[----:B------:R0:W5:Y:S01]  /*2a1b0*/  LDL R37, [R1+0x470] ;  /* 0x0004700001257983 */ /* 0x0001620000100800 */
[----:B------:R-:W-:-:S03]  /*2a1c0*/  UIMAD.WIDE.U32 UR10, UR8, UR12, UR10 ;  /* 0x0000000c080a72a5 */ /* 0x000fc6000f8e000a */
[----:B------:R0:W5:Y:S01]  /*2a1d0*/  LDL R36, [R1+0x46c] ;  /* 0x00046c0001247983 */ /* 0x0001620000100800 */
[----:B------:R-:W-:-:S03]  /*2a1e0*/  UIMAD UR9, UR8, UR13, UR11 ;  /* 0x0000000d080972a4 */ /* 0x000fc6000f8e020b */
[----:B------:R0:W5:Y:S01]  /*2a1f0*/  LDL R35, [R1+0x468] ;  /* 0x0004680001237983 */ /* 0x0001620000100800 */
[----:B---3--:R-:W-:Y:S01]  /*2a200*/  ISETP.NE.AND P0, PT, R11, 0x1, PT ;  /* 0x000000010b00780c */ /* 0x008fe20003f05270 */
[----:B------:R-:W-:Y:S02]  /*2a210*/  ULDC.64 UR12, c[0x0][0xc40] ;  /* 0x00031000000c7ab9 */ /* 0x000fe40000000a00 */
[----:B------:R0:W5:Y:S01]  /*2a220*/  LDL R34, [R1+0x464] ;  /* 0x0004640001227983 */ /* 0x0001620000100800 */
[----:B------:R-:W-:-:S03]  /*2a230*/  UIMAD UR4, UR4, UR12, URZ ;  /* 0x0000000c040472a4 */ /* 0x000fc6000f8e023f */
[----:B------:R0:W5:Y:S04]  /*2a240*/  LDL R33, [R1+0x460] ;  /* 0x0004600001217983 */ /* 0x0001680000100800 */
[----:B------:R0:W5:Y:S02]  /*2a250*/  LDL R32, [R1+0x45c] ;  /* 0x00045c0001207983 */ /* 0x0001640000100800 */
[----:B-1----:R-:W1:Y:S02]  /*2a260*/  @P0 LDC R3, c[0x0][0xcec] ;  /* 0x00033b00ff030b82 */ /* 0x002e640000000800 */
[----:B------:R0:W5:Y:S04]  /*2a270*/  LDL R31, [R1+0x458] ;  /* 0x00045800011f7983 */ /* 0x0001680000100800 */
[----:B------:R0:W5:Y:S02]  /*2a280*/  LDL R30, [R1+0x454] ;  /* 0x00045400011e7983 */ /* 0x0001640000100800 */
[----:B------:R-:W3:Y:S02]  /*2a290*/  @P0 LDC R5, c[0x0][0xcf0] ;  /* 0x00033c00ff050b82 */ /* 0x000ee40000000800 */
[----:B------:R0:W5:Y:S04]  /*2a2a0*/  LDL R29, [R1+0x450] ;  /* 0x00045000011d7983 */ /* 0x0001680000100800 */
[----:B------:R0:W5:Y:S04]  /*2a2b0*/  LDL R28, [R1+0x44c] ;  /* 0x00044c00011c7983 */ /* 0x0001680000100800 */
[----:B------:R0:W5:Y:S04]  /*2a2c0*/  LDL R27, [R1+0x448] ;  /* 0x00044800011b7983 */ /* 0x0001680000100800 */
[----:B------:R0:W5:Y:S01]  /*2a2d0*/  LDL R25, [R1+0x444] ;  /* 0x0004440001197983 */ /* 0x0001620000100800 */
[----:B------:R-:W-:Y:S01]  /*2a2e0*/  UMOV UR8, UR10 ;  /* 0x0000000a00087c82 */ /* 0x000fe20008000000 */
[----:B------:R-:W-:-:S02]  /*2a2f0*/  UIMAD UR4, UR14, UR13, UR4 ;  /* 0x0000000d0e0472a4 */ /* 0x000fc4000f8e0204 */
[----:B------:R-:W-:Y:S01]  /*2a300*/  UIMAD.WIDE.U32 UR8, UR14, UR12, UR8 ;  /* 0x0000000c0e0872a5 */ /* 0x000fe2000f8e0008 */
[----:B------:R-:W-:-:S03]  /*2a310*/  ULDC.64 UR10, c[0x0][0xc48] ;  /* 0x00031200000a7ab9 */ /* 0x000fc60000000a00 */
[----:B------:R-:W-:-:S04]  /*2a320*/  UIADD3 UR9, UR9, UR4, URZ ;  /* 0x0000000409097290 */ /* 0x000fc8000fffe03f */
[----:B------:R-:W-:-:S04]  /*2a330*/  UIMAD.WIDE.U32 UR8, UR39, UR10, UR8 ;  /* 0x0000000a270872a5 */ /* 0x000fc8000f8e0008 */
[----:B------:R-:W-:-:S03]  /*2a340*/  UIMAD UR39, UR39, UR11, UR9 ;  /* 0x0000000b272772a4 */ /* 0x000fc6000f8e0209 */
[----:B------:R-:W-:Y:S01]  /*2a350*/  ULDC.64 UR10, c[0x0][0xc30] ;  /* 0x00030c00000a7ab9 */ /* 0x000fe20000000a00 */
[----:B------:R-:W-:-:S04]  /*2a360*/  UIADD3 UR4, UR47, 0x38820, URZ ;  /* 0x000388202f047890 */ /* 0x000fc8000fffe03f */
[----:B------:R-:W-:Y:S01]  /*2a370*/  UPRMT UR4, URZ, 0x654, UR4 ;  /* 0x000006543f047896 */ /* 0x000fe20008000004 */
[----:B------:R-:W-:Y:S08]  /*2a380*/  BSSY B1, `(.L_x_3320) ;  /* 0x00000c1000017945 */ /* 0x000ff00003800000 */
[----:B------:R-:W-:Y:S01]  /*2a390*/  SYNCS.ARRIVE.TRANS64.RED.A1T0 RZ, [UR4], RZ ;  /* 0x000000ffffff79a7 */ /* 0x000fe20008100404 */
[----:B--2---:R-:W-:-:S04]  /*2a3a0*/  IMAD R4, R4, 0x40, R0 ;  /* 0x0000004004047824 */ /* 0x004fc800078e0200 */
[----:B-1----:R-:W-:-:S04]  /*2a3b0*/  @P0 IMAD.HI.U32 R0, R4, R3, RZ ;  /* 0x0000000304000227 */ /* 0x002fc800078e00ff */
[----:B------:R-:W-:Y:S01]  /*2a3c0*/  IMAD.MOV.U32 R3, RZ, RZ, R4 ;  /* 0x000000ffff037224 */ /* 0x000fe200078e0004 */
[----:B---3--:R-:W-:-:S04]  /*2a3d0*/  @P0 SHF.R.U32.HI R3, RZ, R5, R0 ;  /* 0x00000005ff030219 */ /* 0x008fc80000011600 */
[--C-:B------:R-:W-:Y:S01]  /*2a3e0*/  SHF.R.S32.HI R0, RZ, 0x1f, R3.reuse ;  /* 0x0000001fff007819 */ /* 0x100fe20000011403 */
[----:B------:R-:W-:-:S04]  /*2a3f0*/  IMAD.MOV R7, RZ, RZ, -R3 ;  /* 0x000000ffff077224 */ /* 0x000fc800078e0a03 */
[----:B------:R-:W-:Y:S02]  /*2a400*/  IMAD R7, R11, R7, R4 ;  /* 0x000000070b077224 */ /* 0x000fe400078e0204 */
[----:B------:R-:W-:Y:S02]  /*2a410*/  IMAD R0, R0, UR10, RZ ;  /* 0x0000000a00007c24 */ /* 0x000fe4000f8e02ff */
[----:B------:R-:W-:Y:S02]  /*2a420*/  IMAD.U32 R5, RZ, RZ, UR9 ;  /* 0x00000009ff057e24 */ /* 0x000fe4000f8e00ff */
[----:B------:R-:W-:Y:S01]  /*2a430*/  IMAD R9, R3, UR11, R0 ;  /* 0x0000000b03097c24 */ /* 0x000fe2000f8e0200 */
[----:B------:R-:W-:Y:S01]  /*2a440*/  SHF.R.S32.HI R0, RZ, 0x1f, R7 ;  /* 0x0000001fff007819 */ /* 0x000fe20000011407 */
[----:B------:R-:W-:Y:S01]  /*2a450*/  IMAD.U32 R4, RZ, RZ, UR8 ;  /* 0x00000008ff047e24 */ /* 0x000fe2000f8e00ff */
[----:B------:R-:W-:Y:S01]  /*2a460*/  ULDC.64 UR8, c[0x0][0xc28] ;  /* 0x00030a0000087ab9 */ /* 0x000fe20000000a00 */
[----:B------:R-:W-:-:S02]  /*2a470*/  IMAD.U32 R5, RZ, RZ, UR39 ;  /* 0x00000027ff057e24 */ /* 0x000fc4000f8e00ff */
[----:B------:R-:W-:Y:S02]  /*2a480*/  IMAD R0, R0, UR8, RZ ;  /* 0x0000000800007c24 */ /* 0x000fe4000f8e02ff */
[----:B------:R-:W-:-:S04]  /*2a490*/  IMAD.WIDE.U32 R4, R3, UR10, R4 ;  /* 0x0000000a03047c25 */ /* 0x000fc8000f8e0004 */
[----:B------:R-:W-:Y:S02]  /*2a4a0*/  IMAD.U32 R3, RZ, RZ, UR43 ;  /* 0x0000002bff037e24 */ /* 0x000fe4000f8e00ff */
[----:B------:R-:W-:Y:S02]  /*2a4b0*/  IMAD.IADD R5, R5, 0x1, R9 ;  /* 0x0000000105057824 */ /* 0x000fe400078e0209 */
[----:B------:R-:W-:Y:S02]  /*2a4c0*/  IMAD R21, R7, UR9, R0 ;  /* 0x0000000907157c24 */ /* 0x000fe4000f8e0200 */
[----:B------:R-:W-:Y:S02]  /*2a4d0*/  IMAD R0, R76, R11, RZ ;  /* 0x0000000b4c007224 */ /* 0x000fe400078e02ff */
[----:B------:R-:W-:Y:S02]  /*2a4e0*/  IMAD R3, R3, 0x40, R22 ;  /* 0x0000004003037824 */ /* 0x000fe400078e0216 */
[----:B------:R-:W-:Y:S01]  /*2a4f0*/  IMAD.WIDE.U32 R4, R7, UR8, R4 ;  /* 0x0000000807047c25 */ /* 0x000fe2000f8e0004 */
[----:B------:R-:W-:-:S02]  /*2a500*/  ULDC.64 UR8, c[0x0][0xc00] ;  /* 0x0003000000087ab9 */ /* 0x000fc40000000a00 */
[----:B------:R-:W-:Y:S01]  /*2a510*/  ISETP.GE.AND P0, PT, R3, R0, PT ;  /* 0x000000000300720c */ /* 0x000fe20003f06270 */
[----:B------:R-:W-:Y:S01]  /*2a520*/  IMAD.IADD R21, R5, 0x1, R21 ;  /* 0x0000000105157824 */ /* 0x000fe200078e0215 */
[----:B------:R-:W-:-:S04]  /*2a530*/  LEA R20, P1, R4, UR8, 0x2 ;  /* 0x0000000804147c11 */ /* 0x000fc8000f8210ff */
[----:B------:R-:W-:Y:S01]  /*2a540*/  LEA.HI.X R21, R4, UR9, R21, 0x2, P1 ;  /* 0x0000000904157c11 */ /* 0x000fe200088f1415 */
[----:B------:R0:W1:Y:S04]  /*2a550*/  SHFL.IDX PT, R26, R20, RZ, 0x1c1f ;  /* 0x001c1fff141a7589 */ /* 0x00006800000e0000 */
[----:B------:R0:W2:Y:S02]  /*2a560*/  SHFL.IDX PT, R24, R21, RZ, 0x1c1f ;  /* 0x001c1fff15187589 */ /* 0x0000a400000e0000 */
[----:B------:R-:W-:Y:S05]  /*2a570*/  @P0 BRA `(.L_x_3321) ;  /* 0x0000000800840947 */ /* 0x000fea0003800000 */
[----:B------:R-:W-:Y:S02]  /*2a580*/  ULDC UR4, c[0x0][0xbc8] ;  /* 0x0002f20000047ab9 */ /* 0x000fe40000000800 */
[----:B------:R-:W-:-:S13]  /*2a590*/  ISETP.GE.AND P0, PT, R23, UR4, PT ;  /* 0x0000000417007c0c */ /* 0x000fda000bf06270 */
[----:B------:R-:W3:Y:S01]  /*2a5a0*/  @!P0 LDL.64 R14, [R1+0x240] ;  /* 0x00024000010e8983 */ /* 0x000ee20000100a00 */
[----:B------:R-:W-:Y:S02]  /*2a5b0*/  ISETP.GE.AND P1, PT, R207, UR4, PT ;  /* 0x00000004cf007c0c */ /* 0x000fe4000bf26270 */
[----:B-1----:R-:W-:-:S04]  /*2a5c0*/  @!P0 LEA R8, P2, R23, R26, 0x2 ;  /* 0x0000001a17088211 */ /* 0x002fc800078410ff */
[----:B--2--5:R-:W-:-:S05]  /*2a5d0*/  @!P0 LEA.HI.X R9, R23, R24, R40, 0x2, P2 ;  /* 0x0000001817098211 */ /* 0x024fca00010f1428 */
[----:B---3--:R1:W-:Y:S04]  /*2a5e0*/  @!P0 ST.E.64 desc[UR40][R8.64], R14 ;  /* 0x0000000e08008985 */ /* 0x0083e8000c101b28 */
[----:B------:R-:W2:Y:S01]  /*2a5f0*/  @!P1 LDL.64 R4, [R1+0x250] ;  /* 0x0002500001049983 */ /* 0x000ea20000100a00 */
[----:B------:R-:W-:Y:S02]  /*2a600*/  ISETP.GE.AND P0, PT, R206, UR4, PT ;  /* 0x00000004ce007c0c */ /* 0x000fe4000bf06270 */
[----:B------:R-:W-:-:S04]  /*2a610*/  @!P1 LEA R10, P2, R207, R26, 0x2 ;  /* 0x0000001acf0a9211 */ /* 0x000fc800078410ff */
[----:B------:R-:W-:-:S05]  /*2a620*/  @!P1 LEA.HI.X R11, R207, R24, R39, 0x2, P2 ;  /* 0x00000018cf0b9211 */ /* 0x000fca00010f1427 */
[----:B--2---:R2:W-:Y:S04]  /*2a630*/  @!P1 ST.E.64 desc[UR40][R10.64], R4 ;  /* 0x000000040a009985 */ /* 0x0045e8000c101b28 */
[----:B------:R-:W3:Y:S01]  /*2a640*/  @!P0 LDL.64 R6, [R1+0x260] ;  /* 0x0002600001068983 */ /* 0x000ee20000100a00 */
[----:B------:R-:W-:Y:S02]  /*2a650*/  ISETP.GE.AND P1, PT, R205, UR4, PT ;  /* 0x00000004cd007c0c */ /* 0x000fe4000bf26270 */
[----:B------:R-:W-:-:S04]  /*2a660*/  @!P0 LEA R12, P2, R206, R26, 0x2 ;  /* 0x0000001ace0c8211 */ /* 0x000fc800078410ff */
[----:B------:R-:W-:-:S05]  /*2a670*/  @!P0 LEA.HI.X R13, R206, R24, R38, 0x2, P2 ;  /* 0x00000018ce0d8211 */ /* 0x000fca00010f1426 */
[----:B---3--:R3:W-:Y:S04]  /*2a680*/  @!P0 ST.E.64 desc[UR40][R12.64], R6 ;  /* 0x000000060c008985 */ /* 0x0087e8000c101b28 */
[----:B-1----:R-:W4:Y:S01]  /*2a690*/  @!P1 LDL.64 R8, [R1+0x270] ;  /* 0x0002700001089983 */ /* 0x002f220000100a00 */
[----:B------:R-:W-:Y:S02]  /*2a6a0*/  ISETP.GE.AND P0, PT, R204, UR4, PT ;  /* 0x00000004cc007c0c */ /* 0x000fe4000bf06270 */
[----:B------:R-:W-:-:S04]  /*2a6b0*/  @!P1 LEA R14, P2, R205, R26, 0x2 ;  /* 0x0000001acd0e9211 */ /* 0x000fc800078410ff */
[----:B------:R-:W-:-:S05]  /*2a6c0*/  @!P1 LEA.HI.X R15, R205, R24, R37, 0x2, P2 ;  /* 0x00000018cd0f9211 */ /* 0x000fca00010f1425 */
[----:B----4-:R1:W-:Y:S04]  /*2a6d0*/  @!P1 ST.E.64 desc[UR40][R14.64], R8 ;  /* 0x000000080e009985 */ /* 0x0103e8000c101b28 */
[----:B--2---:R-:W2:Y:S01]  /*2a6e0*/  @!P0 LDL.64 R4, [R1+0x280] ;  /* 0x0002800001048983 */ /* 0x004ea20000100a00 */
[----:B------:R-:W-:Y:S02]  /*2a6f0*/  ISETP.GE.AND P1, PT, R203, UR4, PT ;  /* 0x00000004cb007c0c */ /* 0x000fe4000bf26270 */
[----:B------:R-:W-:-:S04]  /*2a700*/  @!P0 LEA R10, P2, R204, R26, 0x2 ;  /* 0x0000001acc0a8211 */ /* 0x000fc800078410ff */
[----:B------:R-:W-:-:S05]  /*2a710*/  @!P0 LEA.HI.X R11, R204, R24, R36, 0x2, P2 ;  /* 0x00000018cc0b8211 */ /* 0x000fca00010f1424 */
[----:B--2---:R2:W-:Y:S04]  /*2a720*/  @!P0 ST.E.64 desc[UR40][R10.64], R4 ;  /* 0x000000040a008985 */ /* 0x0045e8000c101b28 */
[----:B---3--:R-:W3:Y:S01]  /*2a730*/  @!P1 LDL.64 R6, [R1+0x290] ;  /* 0x0002900001069983 */ /* 0x008ee20000100a00 */
        /* <DEDUP_REMOVED lines=130> */
[----:B------:R-:W-:-:S04]  /*2af60*/  @!P1 LEA R10, P0, R208, R26, 0x2 ;  /* 0x0000001ad00a9211 */ /* 0x000fc800078010ff */
[----:B------:R-:W-:-:S05]  /*2af70*/  @!P1 LEA.HI.X R11, R208, R24, R221, 0x2, P0 ;  /* 0x00000018d00b9211 */ /* 0x000fca00000f14dd */
[----:B--2---:R3:W-:Y:S04]  /*2af80*/  @!P1 ST.E.64 desc[UR40][R10.64], R4 ;  /* 0x000000040a009985 */ /* 0x0047e8000c101b28 */
.L_x_3321:
[----:B------:R-:W-:Y:S05]  /*2af90*/  BSYNC B1 ;  /* 0x0000000000017941 */ /* 0x000fea0003800000 */
.L_x_3320:
[----:B------:R-:W-:Y:S01]  /*2afa0*/  VIADD R3, R3, 0x8 ;  /* 0x0000000803037836 */ /* 0x000fe20000000000 */
[----:B--2---:R2:W4:Y:S04]  /*2afb0*/  SHFL.IDX PT, R24, R21, 0x1, 0x1c1f ;  /* 0x003c1f0015187f89 */ /* 0x00452800000e0000 */
[----:B------:R-:W-:Y:S01]  /*2afc0*/  ISETP.GE.AND P0, PT, R3, R0, PT ;  /* 0x000000000300720c */ /* 0x000fe20003f06270 */
[----:B0-----:R-:W0:-:S12]  /*2afd0*/  SHFL.IDX PT, R20, R20, 0x1, 0x1c1f ;  /* 0x003c1f0014147f89 */ /* 0x001e1800000e0000 */
[----:B--2---:R-:W-:Y:S05]  /*2afe0*/  @P0 BRA `(.L_x_3319) ;  /* 0x0000001800680947 */ /* 0x004fea0003800000 */
[----:B------:R-:W2:Y:S02]  /*2aff0*/  LDC R0, c[0x0][0xbc8] ;  /* 0x0002f200ff007b82 */ /* 0x000ea40000000800 */
[----:B--2---:R-:W-:-:S13]  /*2b000*/  ISETP.GE.AND P1, PT, R23, R0, PT ;  /* 0x000000001700720c */ /* 0x004fda0003f26270 */
[----:B---3--:R-:W2:Y:S01]  /*2b010*/  @!P1 LDL.64 R14, [R1+0x248] ;  /* 0x00024800010e9983 */ /* 0x008ea20000100a00 */
[----:B------:R-:W-:Y:S02]  /*2b020*/  ISETP.GE.AND P2, PT, R207, R0, PT ;  /* 0x00000000cf00720c */ /* 0x000fe40003f46270 */
[----:B0-----:R-:W-:-:S04]  /*2b030*/  @!P1 LEA R8, P0, R23, R20, 0x2 ;  /* 0x0000001417089211 */ /* 0x001fc800078010ff */
[----:B----45:R-:W-:-:S05]  /*2b040*/  @!P1 LEA.HI.X R9, R23, R24, R40, 0x2, P0 ;  /* 0x0000001817099211 */ /* 0x030fca00000f1428 */
[----:B--2---:R0:W-:Y:S04]  /*2b050*/  @!P1 ST.E.64 desc[UR40][R8.64], R14 ;  /* 0x0000000e08009985 */ /* 0x0041e8000c101b28 */
[----:B------:R-:W2:Y:S01]  /*2b060*/  @!P2 LDL.64 R4, [R1+0x258] ;  /* 0x000258000104a983 */ /* 0x000ea20000100a00 */
[----:B------:R-:W-:Y:S02]  /*2b070*/  ISETP.GE.AND P1, PT, R206, R0, PT ;  /* 0x00000000ce00720c */ /* 0x000fe40003f26270 */
[----:B------:R-:W-:-:S04]  /*2b080*/  @!P2 LEA R10, P0, R207, R20, 0x2 ;  /* 0x00000014cf0aa211 */ /* 0x000fc800078010ff */
[----:B------:R-:W-:-:S05]  /*2b090*/  @!P2 LEA.HI.X R11, R207, R24, R39, 0x2, P0 ;  /* 0x00000018cf0ba211 */ /* 0x000fca00000f1427 */
[----:B--2---:R2:W-:Y:S04]  /*2b0a0*/  @!P2 ST.E.64 desc[UR40][R10.64], R4 ;  /* 0x000000040a00a985 */ /* 0x0045e8000c101b28 */
[----:B------:R-:W3:Y:S01]  /*2b0b0*/  @!P1 LDL.64 R6, [R1+0x268] ;  /* 0x0002680001069983 */ /* 0x000ee20000100a00 */
[----:B------:R-:W-:Y:S02]  /*2b0c0*/  ISETP.GE.AND P2, PT, R205, R0, PT ;  /* 0x00000000cd00720c */ /* 0x000fe40003f46270 */
[----:B------:R-:W-:-:S04]  /*2b0d0*/  @!P1 LEA R12, P0, R206, R20, 0x2 ;  /* 0x00000014ce0c9211 */ /* 0x000fc800078010ff */
[----:B------:R-:W-:-:S05]  /*2b0e0*/  @!P1 LEA.HI.X R13, R206, R24, R38, 0x2, P0 ;  /* 0x00000018ce0d9211 */ /* 0x000fca00000f1426 */
[----:B---3--:R3:W-:Y:S04]  /*2b0f0*/  @!P1 ST.E.64 desc[UR40][R12.64], R6 ;  /* 0x000000060c009985 */ /* 0x0087e8000c101b28 */
[----:B0-----:R-:W4:Y:S01]  /*2b100*/  @!P2 LDL.64 R8, [R1+0x278] ;  /* 0x000278000108a983 */ /* 0x001f220000100a00 */
[----:B------:R-:W-:Y:S02]  /*2b110*/  ISETP.GE.AND P1, PT, R204, R0, PT ;  /* 0x00000000cc00720c */ /* 0x000fe40003f26270 */
[----:B------:R-:W-:-:S04]  /*2b120*/  @!P2 LEA R14, P0, R205, R20, 0x2 ;  /* 0x00000014cd0ea211 */ /* 0x000fc800078010ff */
[----:B------:R-:W-:-:S05]  /*2b130*/  @!P2 LEA.HI.X R15, R205, R24, R37, 0x2, P0 ;  /* 0x00000018cd0fa211 */ /* 0x000fca00000f1425 */
[----:B----4-:R0:W-:Y:S04]  /*2b140*/  @!P2 ST.E.64 desc[UR40][R14.64], R8 ;  /* 0x000000080e00a985 */ /* 0x0101e8000c101b28 */
[----:B--2---:R-:W2:Y:S01]  /*2b150*/  @!P1 LDL.64 R4, [R1+0x288] ;  /* 0x0002880001049983 */ /* 0x004ea20000100a00 */
[----:B------:R-:W-:Y:S02]  /*2b160*/  ISETP.GE.AND P2, PT, R203, R0, PT ;  /* 0x00000000cb00720c */ /* 0x000fe40003f46270 */
[----:B------:R-:W-:-:S04]  /*2b170*/  @!P1 LEA R10, P0, R204, R20, 0x2 ;  /* 0x00000014cc0a9211 */ /* 0x000fc800078010ff */
[----:B------:R-:W-:-:S05]  /*2b180*/  @!P1 LEA.HI.X R11, R204, R24, R36, 0x2, P0 ;  /* 0x00000018cc0b9211 */ /* 0x000fca00000f1424 */
[----:B--2---:R2:W-:Y:S04]  /*2b190*/  @!P1 ST.E.64 desc[UR40][R10.64], R4 ;  /* 0x000000040a009985 */ /* 0x0045e8000c101b28 */
[----:B---3--:R-:W3:Y:S01]  /*2b1a0*/  @!P2 LDL.64 R6, [R1+0x298] ;  /* 0x000298000106a983 */ /* 0x008ee20000100a00 */
        /* <DEDUP_REMOVED lines=119> */
[----:B---3--:R-:W2:Y:S01]  /*2b920*/  @!P2 LDL.64 R6, [R1+0x418] ;  /* 0x000418000106a983 */ /* 0x008ea20000100a00 */
[C---:B------:R-:W-:Y:S01]  /*2b930*/  @!P2 LEA R12, P0, R163.reuse, R20, 0x2 ;  /* 0x00000014a30ca211 */ /* 0x040fe200078010ff */
[----:B------:R-:W-:Y:S01]  /*2b940*/  BSSY B1, `(.L_x_3322) ;  /* 0x000000a000017945 */ /* 0x000fe20003800000 */
[----:B------:R-:W-:Y:S02]  /*2b950*/  ISETP.GE.AND P1, PT, R208, R0, PT ;  /* 0x00000000d000720c */ /* 0x000fe40003f26270 */
[----:B------:R-:W-:Y:S02]  /*2b960*/  @!P2 LEA.HI.X R13, R163, R24, R223, 0x2, P0 ;  /* 0x00000018a30da211 */ /* 0x000fe400000f14df */
[----:B------:R-:W-:-:S03]  /*2b970*/  ISETP.GE.AND P0, PT, R209, R0, PT ;  /* 0x00000000d100720c */ /* 0x000fc60003f06270 */
[----:B--2---:R0:W-:Y:S10]  /*2b980*/  @!P2 ST.E.64 desc[UR40][R12.64], R6 ;  /* 0x000000060c00a985 */ /* 0x0041f4000c101b28 */
[----:B------:R-:W-:Y:S05]  /*2b990*/  @P0 BRA `(.L_x_3323) ;  /* 0x0000000000100947 */ /* 0x000fea0003800000 */
[----:B0-----:R-:W2:Y:S01]  /*2b9a0*/  LDL.64 R6, [R1+0x428] ;  /* 0x0004280001067983 */ /* 0x001ea20000100a00 */
[----:B------:R-:W-:-:S04]  /*2b9b0*/  LEA R4, P0, R209, R20, 0x2 ;  /* 0x00000014d1047211 */ /* 0x000fc800078010ff */
[----:B------:R-:W-:-:S05]  /*2b9c0*/  LEA.HI.X R5, R209, R24, R222, 0x2, P0 ;  /* 0x00000018d1057211 */ /* 0x000fca00000f14de */
[----:B--2---:R2:W-:Y:S04]  /*2b9d0*/  ST.E.64 desc[UR40][R4.64], R6 ;  /* 0x0000000604007985 */ /* 0x0045e8000c101b28 */
.L_x_3323:
[----:B------:R-:W-:Y:S05]  /*2b9e0*/  BSYNC B1 ;  /* 0x0000000000017941 */ /* 0x000fea0003800000 */
.L_x_3322:
[----:B------:R-:W-:Y:S05]  /*2b9f0*/  @P1 BRA `(.L_x_3319) ;  /* 0x0000000c00e41947 */ /* 0x000fea0003800000 */
[----:B0-2---:R-:W2:Y:S01]  /*2ba00*/  LDL.64 R6, [R1+0x438] ;  /* 0x0004380001067983 */ /* 0x005ea20000100a00 */
[----:B------:R-:W-:-:S04]  /*2ba10*/  LEA R4, P0, R208, R20, 0x2 ;  /* 0x00000014d0047211 */ /* 0x000fc800078010ff */
[----:B------:R-:W-:-:S05]  /*2ba20*/  LEA.HI.X R5, R208, R24, R221, 0x2, P0 ;  /* 0x00000018d0057211 */ /* 0x000fca00000f14dd */
[----:B--2---:R0:W-:Y:S01]  /*2ba30*/  ST.E.64 desc[UR40][R4.64], R6 ;  /* 0x0000000604007985 */ /* 0x0041e2000c101b28 */
[----:B------:R-:W-:Y:S05]  /*2ba40*/  BRA `(.L_x_3319) ;  /* 0x0000000c00d07947 */ /* 0x000fea0003800000 */
.L_x_3312:
        /* <DEDUP_REMOVED lines=11> */
[----:B------:R-:W2:Y:S01]  /*2bb00*/  @P1 LDG.E R3, desc[UR40][R4.64] ;  /* 0x0000002804031981 */ /* 0x000ea2000c1e1900 */
        /* <DEDUP_REMOVED lines=9> */
[----:B------:R-:W-:Y:S01]  /*2bba0*/  ISETP.GT.AND P0, PT, R218, 0x3f, PT ;  /* 0x0000003fda00780c */ /* 0x000fe20003f04270 */
[----:B------:R-:W-:Y:S01]  /*2bbb0*/  UMOV UR4, URZ ;  /* 0x0000003f00047c82 */ /* 0x000fe20008000000 */
[----:B------:R-:W-:-:S08]  /*2bbc0*/  ULOP3.LUT UR11, UR42, 0xffff, URZ, 0xc0, !UPT ;  /* 0x0000ffff2a0b7892 */ /* 0x000fd0000f8ec03f */
[----:B------:R-:W-:Y:S01]  /*2bbd0*/  @!UP1 ULDC UR8, c[0x0][0xbd4] ;  /* 0x0002f50000089ab9 */ /* 0x000fe20000000800 */
[----:B--2---:R-:W-:Y:S01]  /*2bbe0*/  @P1 R2UR UR4, R3 ;  /* 0x00000000030412ca */ /* 0x004fe200000e0000 */
[----:B0-----:R-:W-:-:S14]  /*2bbf0*/  @P2 BRA `(.L_x_3324) ;  /* 0x0000000000102947 */ /* 0x001fdc0003800000 */
[----:B------:R-:W-:Y:S05]  /*2bc00*/  @!P1 BRA `(.L_x_3324) ;  /* 0x00000000000c9947 */ /* 0x000fea0003800000 */
[----:B------:R-:W2:Y:S04]  /*2bc10*/  LDG.E R3, desc[UR40][R4.64] ;  /* 0x0000002804037981 */ /* 0x000ea8000c1e1900 */
[----:B-----5:R-:W2:Y:S02]  /*2bc20*/  LDG.E R0, desc[UR40][R4.64+0x4] ;  /* 0x0000042804007981 */ /* 0x020ea4000c1e1900 */
[----:B--2---:R-:W-:-:S07]  /*2bc30*/  IMAD.IADD R0, R0, 0x1, -R3 ;  /* 0x0000000100007824 */ /* 0x004fce00078e0a03 */
.L_x_3324:
[----:B------:R-:W-:Y:S01]  /*2bc40*/  USHF.R.S32.HI UR10, URZ, 0x1f, UR44 ;  /* 0x0000001f3f0a7899 */ /* 0x000fe2000801142c */
[----:B------:R-:W-:Y:S01]  /*2bc50*/  BSSY B1, `(.L_x_3325) ;  /* 0x000003c000017945 */ /* 0x000fe20003800000 */
[----:B------:R-:W-:Y:S02]  /*2bc60*/  USHF.R.S32.HI UR23, URZ, 0x1f, UR4 ;  /* 0x0000001f3f177899 */ /* 0x000fe40008011404 */
[----:B------:R-:W-:Y:S02]  /*2bc70*/  USEL UR9, UR44, URZ, !UP0 ;  /* 0x0000003f2c097287 */ /* 0x000fe4000c000000 */
[----:B------:R-:W-:Y:S01]  /*2bc80*/  USEL UR10, UR10, URZ, !UP0 ;  /* 0x0000003f0a0a7287 */ /* 0x000fe2000c000000 */
[----:B------:R-:W-:Y:S11]  /*2bc90*/  @P0 BRA `(.L_x_3326) ;  /* 0x0000000000dc0947 */ /* 0x000ff60003800000 */
        /* <DEDUP_REMOVED lines=17> */
[----:B------:R-:W-:Y:S02]  /*2bdb0*/  UIMAD UR15, UR15, UR9, URZ ;  /* 0x000000090f0f72a4 */ /* 0x000fe4000f8e023f */
[----:B------:R-:W1:Y:S01]  /*2bdc0*/  @P0 LDC R5, c[0x0][0xcf0] ;  /* 0x00033c00ff050b82 */ /* 0x000e620000000800 */
[----:B------:R-:W-:Y:S01]  /*2bdd0*/  ULDC.64 UR12, c[0x0][UR21+0x218] ;  /* 0x00008600150c7abb */ /* 0x000fe20008000a00 */
[----:B------:R-:W-:-:S02]  /*2bde0*/  UIMAD.WIDE.U32 UR24, UR16, UR20, URZ ;  /* 0x00000014101872a5 */ /* 0x000fc4000f8e003f */
[----:B------:R-:W-:Y:S02]  /*2bdf0*/  UIMAD.WIDE.U32 UR18, UR12, UR11, URZ ;  /* 0x0000000b0c1272a5 */ /* 0x000fe4000f8e003f */
[----:B------:R-:W-:Y:S02]  /*2be00*/  UIMAD UR22, UR13, UR11, URZ ;  /* 0x0000000b0d1672a4 */ /* 0x000fe4000f8e023f */
[----:B------:R-:W-:Y:S02]  /*2be10*/  UIMAD UR16, UR17, UR20, URZ ;  /* 0x00000014111072a4 */ /* 0x000fe4000f8e023f */
[----:B------:R-:W-:Y:S02]  /*2be20*/  UIMAD.WIDE.U32 UR12, UR14, UR9, URZ ;  /* 0x000000090e0c72a5 */ /* 0x000fe4000f8e003f */
[----:B------:R-:W-:Y:S02]  /*2be30*/  UIMAD UR15, UR14, UR10, UR15 ;  /* 0x0000000a0e0f72a4 */ /* 0x000fe4000f8e020f */
[----:B------:R-:W-:Y:S01]  /*2be40*/  UIADD3 UR16, UR25, UR16, URZ ;  /* 0x0000001019107290 */ /* 0x000fe2000fffe03f */
[----:B0-----:R-:W-:Y:S01]  /*2be50*/  @P0 IMAD.HI.U32 R4, R6, R3, RZ ;  /* 0x0000000306040227 */ /* 0x001fe200078e00ff */
[----:B------:R-:W-:-:S02]  /*2be60*/  UIADD3 UR22, UR19, UR22, URZ ;  /* 0x0000001613167290 */ /* 0x000fc4000fffe03f */
[----:B------:R-:W-:Y:S01]  /*2be70*/  UIADD3 UR18, UP1, UP2, UR12, UR18, UR4 ;  /* 0x000000120c127290 */ /* 0x000fe2000fa3e004 */
[----:B------:R-:W-:Y:S01]  /*2be80*/  IMAD.MOV.U32 R3, RZ, RZ, R6 ;  /* 0x000000ffff037224 */ /* 0x000fe200078e0006 */
[----:B------:R-:W-:Y:S01]  /*2be90*/  UIADD3 UR14, UR13, UR15, URZ ;  /* 0x0000000f0d0e7290 */ /* 0x000fe2000fffe03f */
        /* <DEDUP_REMOVED lines=23> */
.L_x_3326:
[----:B------:R-:W-:Y:S05]  /*2c010*/  BSYNC B1 ;  /* 0x0000000000017941 */ /* 0x000fea0003800000 */
.L_x_3325:
        /* <DEDUP_REMOVED lines=8> */
[----:B------:R-:W-:Y:S01]  /*2c0a0*/  ISETP.GE.AND P2, PT, R160, UR16, PT ;  /* 0x00000010a0007c0c */ /* 0x000fe2000bf46270 */
[----:B------:R-:W-:Y:S01]  /*2c0b0*/  UIMAD.WIDE.U32 UR12, UR4, UR14, URZ ;  /* 0x0000000e040c72a5 */ /* 0x000fe2000f8e003f */
[----:B0-----:R-:W-:Y:S01]  /*2c0c0*/  SEL R6, RZ, 0xffffffff, P1 ;  /* 0xffffffffff067807 */ /* 0x001fe20000800000 */
[----:B------:R-:W-:Y:S01]  /*2c0d0*/  UIMAD UR8, UR4, UR15, UR8 ;  /* 0x0000000f040872a4 */ /* 0x000fe2000f8e0208 */
[----:B------:R-:W-:Y:S01]  /*2c0e0*/  SEL R4, RZ, 0x1, P2 ;  /* 0x00000001ff047807 */ /* 0x000fe20001000000 */
[----:B------:R-:W-:Y:S01]  /*2c0f0*/  IMAD R3, R220, 0x20, R210 ;  /* 0x00000020dc037824 */ /* 0x000fe200078e02d2 */
[----:B------:R-:W-:Y:S01]  /*2c100*/  ISETP.GE.AND P2, PT, R158, UR16, PT ;  /* 0x000000109e007c0c */ /* 0x000fe2000bf46270 */
[----:B------:R-:W-:Y:S01]  /*2c110*/  IMAD.SHL.U32 R9, R6, 0x2, RZ ;  /* 0x0000000206097824 */ /* 0x000fe200078e00ff */
[----:B------:R-:W-:Y:S01]  /*2c120*/  UIADD3 UR13, UR13, UR8, URZ ;  /* 0x000000080d0d7290 */ /* 0x000fe2000fffe03f */
[----:B------:R-:W-:Y:S01]  /*2c130*/  IMAD.U32 R8, RZ, RZ, UR43 ;  /* 0x0000002bff087e24 */ /* 0x000fe2000f8e00ff */
[----:B------:R-:W-:Y:S01]  /*2c140*/  ULDC.64 UR14, c[0x0][0xbe8] ;  /* 0x0002fa00000e7ab9 */ /* 0x000fe20000000a00 */
[----:B------:R-:W-:Y:S01]  /*2c150*/  ISETP.GE.AND P1, PT, R157, UR16, PT ;  /* 0x000000109d007c0c */ /* 0x000fe2000bf26270 */
[----:B------:R-:W-:Y:S01]  /*2c160*/  UIMAD.WIDE.U32 UR12, UR11, UR14, UR12 ;  /* 0x0000000e0b0c72a5 */ /* 0x000fe2000f8e000c */
[----:B------:R-:W-:Y:S01]  /*2c170*/  LOP3.LUT R6, R9, 0x2, R4, 0xe2, !PT ;  /* 0x0000000209067812 */ /* 0x000fe200078ee204 */
[----:B------:R-:W-:Y:S01]  /*2c180*/  IMAD R8, R8, 0x40, R3 ;  /* 0x0000004008087824 */ /* 0x000fe200078e0203 */
[----:B------:R-:W-:Y:S01]  /*2c190*/  SEL R4, RZ, 0xffffffff, P2 ;  /* 0xffffffffff047807 */ /* 0x000fe20001000000 */
[----:B------:R-:W-:Y:S01]  /*2c1a0*/  UIMAD UR13, UR11, UR15, UR13 ;  /* 0x0000000f0b0d72a4 */ /* 0x000fe2000f8e020d */
[----:B------:R-:W-:Y:S01]  /*2c1b0*/  SEL R9, RZ, 0xffffffff, P1 ;  /* 0xffffffffff097807 */ /* 0x000fe20000800000 */
[----:B------:R-:W-:Y:S01]  /*2c1c0*/  IMAD.MOV.U32 R3, RZ, RZ, R8 ;  /* 0x000000ffff037224 */ /* 0x000fe200078e0008 */
[----:B-1----:R-:W-:Y:S01]  /*2c1d0*/  ISETP.NE.AND P0, PT, R11, 0x1, PT ;  /* 0x000000010b00780c */ /* 0x002fe20003f05270 */
[----:B------:R-:W-:Y:S01]  /*2c1e0*/  ULDC.64 UR14, c[0x0][0xbf0] ;  /* 0x0002fc00000e7ab9 */ /* 0x000fe20000000a00 */
[----:B------:R-:W-:Y:S01]  /*2c1f0*/  IMAD.SHL.U32 R13, R4, 0x4, RZ ;  /* 0x00000004040d7824 */ /* 0x000fe200078e00ff */
[----:B------:R-:W-:Y:S01]  /*2c200*/  UIMAD UR10, UR10, UR14, URZ ;  /* 0x0000000e0a0a72a4 */ /* 0x000fe2000f8e023f */
[----:B------:R-:W-:Y:S01]  /*2c210*/  IMAD.SHL.U32 R9, R9, 0x8, RZ ;  /* 0x0000000809097824 */ /* 0x000fe200078e00ff */
[----:B------:R-:W-:Y:S01]  /*2c220*/  ISETP.GE.AND P2, PT, R161, UR16, PT ;  /* 0x00000010a1007c0c */ /* 0x000fe2000bf46270 */
[----:B-----5:R-:W-:Y:S01]  /*2c230*/  IMAD R25, R0, R11, RZ ;  /* 0x0000000b00197224 */ /* 0x020fe200078e02ff */
[----:B------:R-:W-:Y:S01]  /*2c240*/  UIMAD UR4, UR9, UR15, UR10 ;  /* 0x0000000f090472a4 */ /* 0x000fe2000f8e020a */
[----:B------:R-:W-:Y:S01]  /*2c250*/  LOP3.LUT R6, R13, 0x4, R6, 0xe2, !PT ;  /* 0x000000040d067812 */ /* 0x000fe200078ee206 */
[----:B------:R-:W-:Y:S01]  /*2c260*/  UIMAD.WIDE.U32 UR8, UR9, UR14, UR12 ;  /* 0x0000000e090872a5 */ /* 0x000fe2000f8e000c */
[----:B------:R-:W-:Y:S01]  /*2c270*/  SEL R0, RZ, 0x80, P2 ;  /* 0x00000080ff007807 */ /* 0x000fe20001000000 */
[----:B------:R-:W-:Y:S01]  /*2c280*/  BSSY B1, `(.L_x_3327) ;  /* 0x000004c000017945 */ /* 0x000fe20003800000 */
[----:B------:R-:W-:Y:S01]  /*2c290*/  LOP3.LUT R10, R9, 0x8, R6, 0xe2, !PT ;  /* 0x00000008090a7812 */ /* 0x000fe200078ee206 */
[----:B------:R-:W0:Y:S01]  /*2c2a0*/  @P0 LDC R5, c[0x0][0xcec] ;  /* 0x00033b00ff050b82 */ /* 0x000e220000000800 */
[----:B------:R-:W-:-:S07]  /*2c2b0*/  UIADD3 UR4, UR9, UR4, URZ ;  /* 0x0000000409047290 */ /* 0x000fce000fffe03f */
[----:B------:R-:W1:Y:S01]  /*2c2c0*/  @P0 LDC R7, c[0x0][0xcf0] ;  /* 0x00033c00ff070b82 */ /* 0x000e620000000800 */
        /* <DEDUP_REMOVED lines=13> */
[----:B------:R-:W-:Y:S02]  /*2c3a0*/  IMAD R7, R11, R7, R8 ;  /* 0x000000070b077224 */ /* 0x000fe400078e0208 */
[----:B------:R-:W-:Y:S02]  /*2c3b0*/  IMAD.SHL.U32 R13, R9, 0x10, RZ ;  /* 0x00000010090d7824 */ /* 0x000fe400078e00ff */
[----:B------:R-:W-:Y:S01]  /*2c3c0*/  IMAD R9, R3, UR9, R6 ;  /* 0x0000000903097c24 */ /* 0x000fe2000f8e0206 */
[----:B------:R-:W-:Y:S01]  /*2c3d0*/  SEL R6, RZ, 0xffffffff, P0 ;  /* 0xffffffffff067807 */ /* 0x000fe20000000000 */
[----:B------:R-:W-:Y:S01]  /*2c3e0*/  ULDC.64 UR8, c[0x0][0xbd8] ;  /* 0x0002f60000087ab9 */ /* 0x000fe20000000a00 */
[----:B------:R-:W-:Y:S01]  /*2c3f0*/  SHF.R.S32.HI R3, RZ, 0x1f, R7 ;  /* 0x0000001fff037819 */ /* 0x000fe20000011407 */
[----:B------:R-:W-:Y:S01]  /*2c400*/  IMAD.IADD R5, R5, 0x1, R9 ;  /* 0x0000000105057824 */ /* 0x000fe200078e0209 */
[----:B------:R-:W-:Y:S01]  /*2c410*/  LOP3.LUT R10, R13, 0x10, R10, 0xe2, !PT ;  /* 0x000000100d0a7812 */ /* 0x000fe200078ee20a */
[----:B------:R-:W-:Y:S01]  /*2c420*/  IMAD.SHL.U32 R13, R6, 0x20, RZ ;  /* 0x00000020060d7824 */ /* 0x000fe200078e00ff */
[----:B------:R-:W-:Y:S01]  /*2c430*/  ISETP.GE.AND P0, PT, R162, UR16, PT ;  /* 0x00000010a2007c0c */ /* 0x000fe2000bf06270 */
[----:B------:R-:W-:-:S02]  /*2c440*/  IMAD R6, R3, UR8, RZ ;  /* 0x0000000803067c24 */ /* 0x000fc4000f8e02ff */
[----:B------:R-:W-:Y:S01]  /*2c450*/  IMAD.WIDE.U32 R4, R7, UR8, R4 ;  /* 0x0000000807047c25 */ /* 0x000fe2000f8e0004 */
[----:B------:R-:W-:-:S03]  /*2c460*/  LOP3.LUT R10, R13, 0x20, R10, 0xe2, !PT ;  /* 0x000000200d0a7812 */ /* 0x000fc600078ee20a */
[----:B------:R-:W-:Y:S01]  /*2c470*/  IMAD R3, R7, UR9, R6 ;  /* 0x0000000907037c24 */ /* 0x000fe2000f8e0206 */
[----:B------:R-:W-:Y:S01]  /*2c480*/  ULDC.64 UR8, c[0x0][0xb80] ;  /* 0x0002e00000087ab9 */ /* 0x000fe20000000a00 */
[----:B------:R-:W-:Y:S01]  /*2c490*/  IMAD.U32 R7, RZ, RZ, UR43 ;  /* 0x0000002bff077e24 */ /* 0x000fe2000f8e00ff */
[C---:B------:R-:W-:Y:S01]  /*2c4a0*/  LEA R20, P1, R4.reuse, UR8, 0x1 ;  /* 0x0000000804147c11 */ /* 0x040fe2000f8208ff */
[----:B------:R-:W-:Y:S02]  /*2c4b0*/  IMAD.IADD R3, R5, 0x1, R3 ;  /* 0x0000000105037824 */ /* 0x000fe400078e0203 */
[----:B------:R-:W-:Y:S01]  /*2c4c0*/  IMAD R26, R7, 0x40, R210 ;  /* 0x00000040071a7824 */ /* 0x000fe200078e02d2 */
[----:B------:R-:W-:Y:S01]  /*2c4d0*/  SEL R7, RZ, 0x40, P0 ;  /* 0x00000040ff077807 */ /* 0x000fe20000000000 */
[----:B------:R0:W1:Y:S01]  /*2c4e0*/  SHFL.IDX PT, R6, R20, RZ, 0x181f ;  /* 0x00181fff14067589 */ /* 0x00006200000e0000 */
[----:B------:R-:W-:Y:S02]  /*2c4f0*/  LEA.HI.X R3, R4, UR9, R3, 0x1, P1 ;  /* 0x0000000904037c11 */ /* 0x000fe400088f0c03 */
[----:B------:R-:W-:-:S02]  /*2c500*/  ISETP.GE.AND P0, PT, R26, R25, PT ;  /* 0x000000191a00720c */ /* 0x000fc40003f06270 */
[----:B------:R-:W-:Y:S02]  /*2c510*/  LOP3.LUT R21, R10, R7, RZ, 0xfc, !PT ;  /* 0x000000070a157212 */ /* 0x000fe400078efcff */
[----:B------:R0:W2:Y:S02]  /*2c520*/  SHFL.IDX PT, R7, R3, RZ, 0x181f ;  /* 0x00181fff03077589 */ /* 0x0000a400000e0000 */
        /* <DEDUP_REMOVED lines=33> */
.L_x_3328:
[----:B------:R-:W-:Y:S05]  /*2c740*/  BSYNC B1 ;  /* 0x0000000000017941 */ /* 0x000fea0003800000 */
.L_x_3327:
        /* <DEDUP_REMOVED lines=9> */
[----:B------:R-:W-:-:S05]  /*2c7e0*/  LOP3.LUT P1, RZ, R21, 0x40, RZ, 0xc0, !PT ;  /* 0x0000004015ff7812 */ /* 0x000fca000782c0ff */
[CC--:B-1----:R-:W-:Y:S02]  /*2c7f0*/  @!P2 LEA R8, P0, R159.reuse, R6.reuse, 0x1 ;  /* 0x000000069f08a211 */ /* 0x0c2fe400078008ff */
[----:B--2---:R-:W-:Y:S02]  /*2c800*/  @!P3 IMAD.WIDE R4, R160, 0x2, R6 ;  /* 0x00000002a004b825 */ /* 0x004fe400078e0206 */
[-C--:B------:R-:W-:Y:S02]  /*2c810*/  @!P2 LEA.HI.X R9, R159, R7.reuse, R217, 0x1, P0 ;  /* 0x000000079f09a211 */ /* 0x080fe400000f0cd9 */
[----:B------:R-:W-:Y:S01]  /*2c820*/  @!P5 LEA R10, P0, R158, R6, 0x1 ;  /* 0x000000069e0ad211 */ /* 0x000fe200078008ff */
[----:B------:R0:W-:Y:S01]  /*2c830*/  @!P3 ST.E.128 desc[UR40][R4.64], RZ ;  /* 0x000000ff0400b985 */ /* 0x0001e2000c101d28 */
[----:B------:R-:W-:Y:S02]  /*2c840*/  ISETP.GE.AND P3, PT, R156, UR16, PT ;  /* 0x000000109c007c0c */ /* 0x000fe4000bf66270 */
[----:B------:R-:W-:Y:S01]  /*2c850*/  @!P5 LEA.HI.X R11, R158, R7, R216, 0x1, P0 ;  /* 0x000000079e0bd211 */ /* 0x000fe200000f0cd8 */
[----:B------:R1:W-:Y:S01]  /*2c860*/  @!P2 ST.E.128 desc[UR40][R8.64], RZ ;  /* 0x000000ff0800a985 */ /* 0x0003e2000c101d28 */
[----:B------:R-:W-:-:S02]  /*2c870*/  ISETP.GE.AND P2, PT, R17, UR16, PT ;  /* 0x0000001011007c0c */ /* 0x000fc4000bf46270 */
[----:B------:R-:W-:Y:S01]  /*2c880*/  LOP3.LUT P0, RZ, R24, 0x80, RZ, 0xc0, !PT ;  /* 0x0000008018ff7812 */ /* 0x000fe2000780c0ff */
[----:B------:R1:W-:Y:S01]  /*2c890*/  @!P5 ST.E.128 desc[UR40][R10.64], RZ ;  /* 0x000000ff0a00d985 */ /* 0x0003e2000c101d28 */
[----:B------:R-:W-:-:S04]  /*2c8a0*/  @!P4 LEA R12, P6, R157, R6, 0x1 ;  /* 0x000000069d0cc211 */ /* 0x000fc800078c08ff */
[----:B------:R-:W-:Y:S02]  /*2c8b0*/  @!P4 LEA.HI.X R13, R157, R7, R215, 0x1, P6 ;  /* 0x000000079d0dc211 */ /* 0x000fe400030f0cd7 */
[----:B------:R-:W-:-:S03]  /*2c8c0*/  @!P3 LEA R14, P5, R156, R6, 0x1 ;  /* 0x000000069c0eb211 */ /* 0x000fc600078a08ff */
[----:B------:R1:W-:Y:S01]  /*2c8d0*/  @!P4 ST.E.128 desc[UR40][R12.64], RZ ;  /* 0x000000ff0c00c985 */ /* 0x0003e2000c101d28 */
[-C--:B0-----:R-:W-:Y:S02]  /*2c8e0*/  @!P2 LEA R4, P6, R17, R6.reuse, 0x1 ;  /* 0x000000061104a211 */ /* 0x081fe400078c08ff */
        /* <DEDUP_REMOVED lines=10> */
.L_x_3319:
[----:B------:R-:W-:Y:S05]  /*2c990*/  BSYNC B0 ;  /* 0x0000000000007941 */ /* 0x000fea0003800000 */
.L_x_3311:
[----:B------:R-:W-:Y:S02]  /*2c9a0*/  ULDC UR4, c[0x0][0xd3c] ;  /* 0x00034f0000047ab9 */ /* 0x000fe40000000800 */
[----:B------:R-:W-:-:S06]  /*2c9b0*/  UISETP.GE.AND UP0, UPT, UR6, UR4, UPT ;  /* 0x000000040600728c */ /* 0x000fcc000bf06270 */
[----:B------:R-:W-:-:S13]  /*2c9c0*/  PLOP3.LUT P0, PT, PT, PT, UP0, 0x80, 0x0 ;  /* 0x000000000000781c */ /* 0x000fda0003f0f008 */
[----:B------:R-:W-:Y:S05]  /*2c9d0*/  @!P0 BRA `(.L_x_3329) ;  /* 0xfffffd4800e88947 */ /* 0x000fea000383ffff */
[----:B------:R-:W-:Y:S05]  /*2c9e0*/  EXIT ;  /* 0x000000000000794d */ /* 0x000fea0003800000 */
.L_x_3189:
        /* <DEDUP_REMOVED lines=14> */
[----:B0-----:R0:W-:Y:S01]  /*2cad0*/  STL.128 [R1+0x440], R4 ;  /* 0x0004400401007387 */ /* 0x0011e20000100c00 */
[----:B------:R-:W-:Y:S06]  /*2cae0*/  BAR.ARV 0x4, 0x180 ;  /* 0x0106000000007b1d */ /* 0x000fec0000002000 */
[----:B------:R-:W-:Y:S05]  /*2caf0*/  BRA `(.L_x_3331) ;  /* 0x0000000c00b47947 */ /* 0x000fea0003800000 */
.L_x_3330:
[----:B------:R-:W0:Y:S01]  /*2cb00*/  S2R R0, SR_TID.X ;  /* 0x0000000000007919 */ /* 0x000e220000002100 */
[----:B------:R-:W-:Y:S01]  /*2cb10*/  ULDC UR4, c[0x0][0xd3c] ;  /* 0x00034f0000047ab9 */ /* 0x000fe20000000800 */
[----:B------:R-:W1:Y:S01]  /*2cb20*/  S2UR UR6, SR_CTAID.X ;  /* 0x00000000000679c3 */ /* 0x000e620000002500 */
[----:B------:R-:W-:Y:S01]  /*2cb30*/  ULDC UR5, c[0x0][0xd38] ;  /* 0x00034e0000057ab9 */ /* 0x000fe20000000800 */
[----:B0-----:R-:W-:-:S04]  /*2cb40*/  LOP3.LUT R0, R0, 0x1f, RZ, 0xc0, !PT ;  /* 0x0000001f00007812 */ /* 0x001fc800078ec0ff */
[----:B------:R-:W-:-:S04]  /*2cb50*/  ISETP.NE.AND P0, PT, R0, 0x1f, PT ;  /* 0x0000001f0000780c */ /* 0x000fc80003f05270 */
[----:B------:R-:W-:-:S13]  /*2cb60*/  ISETP.GE.OR P1, PT, R0, UR4, !P0 ;  /* 0x0000000400007c0c */ /* 0x000fda000c726670 */
[----:B------:R-:W0:Y:S08]  /*2cb70*/  @!P1 LDC.64 R2, c[0x0][0xd80] ;  /* 0x00036000ff029b82 */ /* 0x000e300000000a00 */
[----:B------:R-:W2:Y:S01]  /*2cb80*/  @!P1 LDC.64 R4, c[0x0][0xd78] ;  /* 0x00035e00ff049b82 */ /* 0x000ea20000000a00 */
[----:B0-----:R-:W-:-:S05]  /*2cb90*/  @!P1 IMAD.WIDE.U32 R2, R0, 0x4, R2 ;  /* 0x0000000400029825 */ /* 0x001fca00078e0002 */
[----:B------:R2:W3:Y:S02]  /*2cba0*/  @!P1 LDG.E R6, desc[UR40][R2.64] ;  /* 0x0000002802069981 */ /* 0x0004e4000c1e1900 */
[----:B--2---:R-:W-:-:S04]  /*2cbb0*/  @!P1 IMAD.WIDE.U32 R2, R0, 0x4, R4 ;  /* 0x0000000400029825 */ /* 0x004fc800078e0004 */
[----:B------:R-:W-:-:S06]  /*2cbc0*/  IMAD.MOV.U32 R5, RZ, RZ, RZ ;  /* 0x000000ffff057224 */ /* 0x000fcc00078e00ff */
        /* <DEDUP_REMOVED lines=31> */
.L_x_3334:
        /* <DEDUP_REMOVED lines=12> */
[----:B0-----:R-:W-:-:S05]  /*2ce80*/  @!P6 IMAD.WIDE R2, R9, 0x4, R2 ;  /* 0x000000040902e825 */ /* 0x001fca00078e0202 */
[----:B------:R1:W2:Y:S02]  /*2ce90*/  @!P6 LDG.E R6, desc[UR40][R2.64] ;  /* 0x000000280206e981 */ /* 0x0002a4000c1e1900 */
[----:B-1----:R-:W-:-:S04]  /*2cea0*/  @!P6 IMAD.WIDE R2, R9, 0x4, R4 ;  /* 0x000000040902e825 */ /* 0x002fc800078e0204 */
[----:B------:R-:W-:-:S06]  /*2ceb0*/  IMAD.MOV.U32 R5, RZ, RZ, RZ ;  /* 0x000000ffff057224 */ /* 0x000fcc00078e00ff */
        /* <DEDUP_REMOVED lines=23> */
.L_x_3332:
        /* <DEDUP_REMOVED lines=10> */
[----:B------:R-:W-:-:S06]  /*2d0d0*/  VIADD R8, R10, 0xffffffff ;  /* 0xffffffff0a087836 */ /* 0x000fcc0000000000 */
[----:B------:R3:W4:Y:S02]  /*2d0e0*/  SHFL.IDX PT, R8, R3, R8, 0x1f ;  /* 0x00001f0803087589 */ /* 0x00072400000e0000 */
.L_x_3335:
[----:B----4-:R-:W-:Y:S01]  /*2d0f0*/  IMAD R2, R8, UR5, R9 ;  /* 0x0000000508027c24 */ /* 0x010fe2000f8e0209 */
[----:B-1----:R-:W-:Y:S01]  /*2d100*/  ISETP.NE.AND P0, PT, R7, 0x1, PT ;  /* 0x000000010700780c */ /* 0x002fe20003f05270 */
[----:B------:R-:W-:-:S03]  /*2d110*/  VIADD R12, R10, UR4 ;  /* 0x000000040a0c7c36 */ /* 0x000fc60008000000 */
[----:B------:R1:W-:Y:S01]  /*2d120*/  STL [R1+0x440], R2 ;  /* 0x0004400201007387 */ /* 0x0003e20000100800 */
[----:B0-----:R-:W-:-:S03]  /*2d130*/  IADD3 R5, -R2, UR6, RZ ;  /* 0x0000000602057c10 */ /* 0x001fc6000fffe1ff */
[----:B------:R1:W-:Y:S05]  /*2d140*/  STL [R1+0x44c], R12 ;  /* 0x00044c0c01007387 */ /* 0x0003ea0000100800 */
[----:B------:R-:W-:Y:S05]  /*2d150*/  @!P0 BRA `(.L_x_3336) ;  /* 0x0000000000e08947 */ /* 0x000fea0003800000 */
[-C--:B--2---:R-:W-:Y:S02]  /*2d160*/  IABS R6, R4.reuse ;  /* 0x0000000400067213 */ /* 0x084fe40000000000 */
[----:B------:R-:W-:Y:S02]  /*2d170*/  IABS R8, R7 ;  /* 0x0000000700087213 */ /* 0x000fe40000000000 */
[----:B------:R-:W0:Y:S08]  /*2d180*/  I2F.RP R9, R6 ;  /* 0x0000000600097306 */ /* 0x000e300000209400 */
[----:B------:R-:W2:Y:S08]  /*2d190*/  I2F.RP R10, R8 ;  /* 0x00000008000a7306 */ /* 0x000eb00000209400 */
[----:B0-----:R-:W1:Y:S08]  /*2d1a0*/  MUFU.RCP R9, R9 ;  /* 0x0000000900097308 */ /* 0x001e700000001000 */
[----:B--2---:R-:W-:Y:S01]  /*2d1b0*/  MUFU.RCP R10, R10 ;  /* 0x0000000a000a7308 */ /* 0x004fe20000001000 */
[----:B-1----:R-:W-:Y:S01]  /*2d1c0*/  VIADD R2, R9, 0xffffffe ;  /* 0x0ffffffe09027836 */ /* 0x002fe20000000000 */
[----:B------:R-:W-:-:S06]  /*2d1d0*/  IABS R9, R4 ;  /* 0x0000000400097213 */ /* 0x000fcc0000000000 */
[----:B---3--:R0:W1:Y:S02]  /*2d1e0*/  F2I.FTZ.U32.TRUNC.NTZ R3, R2 ;  /* 0x0000000200037305 */ /* 0x008064000021f000 */
        /* <DEDUP_REMOVED lines=8> */
[----:B------:R-:W-:Y:S02]  /*2d270*/  VIADD R3, R10, 0xffffffe ;  /* 0x0ffffffe0a037836 */ /* 0x000fe40000000000 */
[----:B------:R-:W-:Y:S01]  /*2d280*/  IMAD.MOV.U32 R2, RZ, RZ, RZ ;  /* 0x000000ffff027224 */ /* 0x000fe200078e00ff */
[----:B------:R-:W-:-:S03]  /*2d290*/  ISETP.GT.U32.AND P1, PT, R6, R11, PT ;  /* 0x0000000b0600720c */ /* 0x000fc60003f24070 */
[----:B------:R-:W0:Y:S10]  /*2d2a0*/  F2I.FTZ.U32.TRUNC.NTZ R3, R3 ;  /* 0x0000000300037305 */ /* 0x000e34000021f000 */
[----:B------:R-:W-:-:S02]  /*2d2b0*/  @!P1 IMAD.IADD R11, R11, 0x1, -R6 ;  /* 0x000000010b0b9824 */ /* 0x000fc400078e0a06 */
[----:B------:R-:W-:Y:S01]  /*2d2c0*/  @!P1 VIADD R9, R9, 0x1 ;  /* 0x0000000109099836 */ /* 0x000fe20000000000 */
[----:B------:R-:W-:Y:S02]  /*2d2d0*/  ISETP.NE.AND P1, PT, R4, RZ, PT ;  /* 0x000000ff0400720c */ /* 0x000fe40003f25270 */
[----:B------:R-:W-:Y:S01]  /*2d2e0*/  ISETP.GE.U32.AND P0, PT, R11, R6, PT ;  /* 0x000000060b00720c */ /* 0x000fe20003f06070 */
[----:B0-----:R-:W-:-:S04]  /*2d2f0*/  IMAD.MOV R11, RZ, RZ, -R3 ;  /* 0x000000ffff0b7224 */ /* 0x001fc800078e0a03 */
[----:B------:R-:W-:-:S04]  /*2d300*/  IMAD R11, R11, R8, RZ ;  /* 0x000000080b0b7224 */ /* 0x000fc800078e02ff */
[----:B------:R-:W-:Y:S01]  /*2d310*/  IMAD.HI.U32 R6, R3, R11, R2 ;  /* 0x0000000b03067227 */ /* 0x000fe200078e0002 */
[----:B------:R-:W-:-:S03]  /*2d320*/  LOP3.LUT R2, R5, R4, RZ, 0x3c, !PT ;  /* 0x0000000405027212 */ /* 0x000fc600078e3cff */
[----:B------:R-:W-:Y:S01]  /*2d330*/  @P0 VIADD R9, R9, 0x1 ;  /* 0x0000000109090836 */ /* 0x000fe20000000000 */
[----:B------:R-:W-:Y:S02]  /*2d340*/  ISETP.GE.AND P2, PT, R2, RZ, PT ;  /* 0x000000ff0200720c */ /* 0x000fe40003f46270 */
[----:B------:R-:W-:-:S05]  /*2d350*/  IABS R2, R7 ;  /* 0x0000000700027213 */ /* 0x000fca0000000000 */
[----:B------:R-:W-:-:S06]  /*2d360*/  IMAD.MOV R2, RZ, RZ, -R2 ;  /* 0x000000ffff027224 */ /* 0x000fcc00078e0a02 */
[----:B------:R-:W-:Y:S01]  /*2d370*/  @!P2 IMAD.MOV R9, RZ, RZ, -R9 ;  /* 0x000000ffff09a224 */ /* 0x000fe200078e0a09 */
[----:B------:R-:W-:-:S04]  /*2d380*/  @!P1 LOP3.LUT R9, RZ, R4, RZ, 0x33, !PT ;  /* 0x00000004ff099212 */ /* 0x000fc800078e33ff */
[----:B------:R-:W-:-:S05]  /*2d390*/  IABS R3, R9 ;  /* 0x0000000900037213 */ /* 0x000fca0000000000 */
        /* <DEDUP_REMOVED lines=12> */
[--C-:B------:R-:W-:Y:S02]  /*2d460*/  IMAD.MOV R2, RZ, RZ, -R6.reuse ;  /* 0x000000ffff027224 */ /* 0x100fe400078e0a06 */
[C---:B------:R-:W-:Y:S02]  /*2d470*/  IMAD R6, R7.reuse, 0x1000000, R6 ;  /* 0x0100000007067824 */ /* 0x040fe400078e0206 */
[--C-:B------:R-:W-:Y:S02]  /*2d480*/  IMAD R7, R7, R2, R9.reuse ;  /* 0x0000000207077224 */ /* 0x100fe400078e0209 */
[----:B------:R-:W-:Y:S02]  /*2d490*/  IMAD.MOV R2, RZ, RZ, -R9 ;  /* 0x000000ffff027224 */ /* 0x000fe400078e0a09 */
[----:B------:R-:W-:Y:S02]  /*2d4a0*/  IMAD R3, R7, 0x10000, R6 ;  /* 0x0001000007037824 */ /* 0x000fe400078e0206 */
[----:B------:R-:W-:-:S03]  /*2d4b0*/  IMAD R2, R4, R2, R5 ;  /* 0x0000000204027224 */ /* 0x000fc600078e0205 */
[----:B------:R0:W-:Y:S01]  /*2d4c0*/  STL [R1+0x448], R3 ;  /* 0x0004480301007387 */ /* 0x0001e20000100800 */
[----:B------:R-:W-:Y:S05]  /*2d4d0*/  BRA `(.L_x_3337) ;  /* 0x0000000000f47947 */ /* 0x000fea0003800000 */
.L_x_3336:
[----:B-1-3--:R-:W0:Y:S02]  /*2d4e0*/  LDC.64 R2, c[0x0][0xd90] ;  /* 0x00036400ff027b82 */ /* 0x00ae240000000a00 */
[----:B0-----:R-:W-:-:S05]  /*2d4f0*/  IMAD.WIDE R2, R12, 0x4, R2 ;  /* 0x000000040c027825 */ /* 0x001fca00078e0202 */
[----:B------:R0:W2:Y:S02]  /*2d500*/  LDG.E R7, desc[UR40][R2.64] ;  /* 0x0000002802077981 */ /* 0x0000a4000c1e1900 */
        /* <DEDUP_REMOVED lines=29> */
[----:B------:R-:W-:-:S04]  /*2d6e0*/  VIADDMNMX R7, R10, UR5, R7, PT ;  /* 0x000000050a077c46 */ /* 0x000fc8000b800107 */
[-C--:B------:R-:W-:Y:S02]  /*2d6f0*/  IABS R9, R7.reuse ;  /* 0x0000000700097213 */ /* 0x080fe40000000000 */
        /* <DEDUP_REMOVED lines=11> */
[----:B------:R-:W-:Y:S02]  /*2d7b0*/  LOP3.LUT R3, R5, R7, RZ, 0x3c, !PT ;  /* 0x0000000705037212 */ /* 0x000fe400078e3cff */
[----:B------:R-:W-:Y:S01]  /*2d7c0*/  IADD3 R5, R8, 0x1000000, R5 ;  /* 0x0100000008057810 */ /* 0x000fe20007ffe005 */
        /* <DEDUP_REMOVED lines=10> */
[----:B------:R-:W-:Y:S01]  /*2d870*/  @!P1 LOP3.LUT R2, RZ, R7, RZ, 0x33, !PT ;  /* 0x00000007ff029212 */ /* 0x000fe200078e33ff */
[----:B------:R-:W-:-:S04]  /*2d880*/  IMAD.MOV R7, RZ, RZ, -R7 ;  /* 0x000000ffff077224 */ /* 0x000fc800078e0a07 */
[----:B------:R-:W-:-:S05]  /*2d890*/  IMAD R3, R2, R7, R5 ;  /* 0x0000000702037224 */ /* 0x000fca00078e0205 */
[----:B------:R1:W-:Y:S02]  /*2d8a0*/  STL [R1+0x448], R3 ;  /* 0x0004480301007387 */ /* 0x0003e40000100800 */
.L_x_3337:
[----:B01----:R-:W-:-:S05]  /*2d8b0*/  LOP3.LUT R3, RZ, R2, RZ, 0x33, !PT ;  /* 0x00000002ff037212 */ /* 0x003fca00078e33ff */
[----:B------:R-:W-:-:S05]  /*2d8c0*/  IMAD.IADD R2, R4, 0x1, R3 ;  /* 0x0000000104027824 */ /* 0x000fca00078e0203 */
[----:B------:R1:W-:Y:S01]  /*2d8d0*/  STL [R1+0x444], R2 ;  /* 0x0004440201007387 */ /* 0x0003e20000100800 */
[----:B------:R-:W-:Y:S05]  /*2d8e0*/  BRA `(.L_x_3338) ;  /* 0x0000000000107947 */ /* 0x000fea0003800000 */
.L_x_3333:
[----:B------:R-:W-:Y:S01]  /*2d8f0*/  IMAD.U32 R2, RZ, RZ, UR6 ;  /* 0x00000006ff027e24 */ /* 0x000fe2000f8e00ff */
[----:B------:R0:W-:Y:S04]  /*2d900*/  STL [R1+0x444], RZ ;  /* 0x000444ff01007387 */ /* 0x0001e80000100800 */
[----:B------:R0:W-:Y:S04]  /*2d910*/  STL [R1+0x448], RZ ;  /* 0x000448ff01007387 */ /* 0x0001e80000100800 */
[----:B------:R0:W-:Y:S02]  /*2d920*/  STL [R1+0x440], R2 ;  /* 0x0004400201007387 */ /* 0x0001e40000100800 */
.L_x_3338:
[----:B------:R-:W2:Y:S04]  /*2d930*/  LDL R4, [R1+0x440] ;  /* 0x0004400001047983 */ /* 0x000ea80000100800 */
        /* <DEDUP_REMOVED lines=9> */
.L_x_3331:
[----:B--2---:R-:W2:Y:S01]  /*2d9d0*/  LDL R0, [R1+0x44c] ;  /* 0x00044c0001007983 */ /* 0x004ea20000100800 */
[----:B------:R-:W-:-:S03]  /*2d9e0*/  ULDC UR4, c[0x0][0xd3c] ;  /* 0x00034f0000047ab9 */ /* 0x000fc60000000800 */
[----:B------:R3:W-:Y:S04]  /*2d9f0*/  STL [R1+0x450], RZ ;  /* 0x000450ff01007387 */ /* 0x0007e80000100800 */
[----:B------:R3:W-:Y:S01]  /*2da00*/  STL [R1+0x4a4], RZ ;  /* 0x0004a4ff01007387 */ /* 0x0007e20000100800 */
[----:B--2---:R-:W-:Y:S01]  /*2da10*/  ISETP.GE.AND P0, PT, R0, UR4, PT ;  /* 0x0000000400007c0c */ /* 0x004fe2000bf06270 */
[----:B------:R-:W-:-:S05]  /*2da20*/  IMAD.MOV.U32 R0, RZ, RZ, 0x1 ;  /* 0x00000001ff007424 */ /* 0x000fca00078e00ff */
[----:B------:R3:W-:Y:S07]  /*2da30*/  STL [R1+0x458], R0 ;  /* 0x0004580001007387 */ /* 0x0007ee0000100800 */
[----:B------:R-:W-:Y:S05]  /*2da40*/  @P0 BRA `(.L_x_3339) ;  /* 0x0000007800d00947 */ /* 0x000fea0003800000 */
[----:B0-----:R-:W0:Y:S01]  /*2da50*/  S2R R5, SR_TID.X ;  /* 0x0000000000057919 */ /* 0x001e220000002100 */
[----:B------:R-:W2:Y:S01]  /*2da60*/  S2UR UR5, SR_CgaCtaId ;  /* 0x00000000000579c3 */ /* 0x000ea20000008800 */
[----:B------:R-:W-:Y:S01]  /*2da70*/  UMOV UR4, 0x400 ;  /* 0x0000040000047882 */ /* 0x000fe20000000000 */
[----:B------:R-:W-:Y:S01]  /*2da80*/  BSSY B8, `(.L_x_3339) ;  /* 0x00007b0000087945 */ /* 0x000fe20003800000 */
[----:B------:R-:W-:Y:S01]  /*2da90*/  STL [R1+0x4a4], RZ ;  /* 0x0004a4ff01007387 */ /* 0x000fe20000100800 */
[----:B------:R-:W-:Y:S01]  /*2daa0*/  ULDC UR36, c[0x0][0xc] ;  /* 0x0000030000247ab9 */ /* 0x000fe20000000800 */
[----:B------:R-:W-:Y:S02]  /*2dab0*/  ULDC.64 UR38, c[0x0][0x198] ;  /* 0x0000660000267ab9 */ /* 0x000fe40000000a00 */
[----:B------:R-:W-:Y:S01]  /*2dac0*/  STL [R1+0x450], RZ ;  /* 0x000450ff01007387 */ /* 0x000fe20000100800 */
[----:B--2---:R-:W-:-:S06]  /*2dad0*/  ULEA UR4, UR5, UR4, 0x18 ;  /* 0x0000000405047291 */ /* 0x004fcc000f8ec03f */
[----:B------:R-:W-:Y:S01]  /*2dae0*/  IMAD.U32 R18, RZ, RZ, UR4 ;  /* 0x00000004ff127e24 */ /* 0x000fe2000f8e00ff */
[C---:B0-----:R-:W-:Y:S01]  /*2daf0*/  LOP3.LUT R4, R5.reuse, 0x7f, RZ, 0xc0, !PT ;  /* 0x0000007f05047812 */ /* 0x041fe200078ec0ff */
[----:B---3--:R-:W-:-:S05]  /*2db00*/  IMAD.SHL.U32 R0, R5, 0x8, RZ ;  /* 0x0000000805007824 */ /* 0x008fca00078e00ff */
[C---:B-1----:R-:W-:Y:S02]  /*2db10*/  LOP3.LUT R2, R0.reuse, 0x1f8, RZ, 0xc0, !PT ;  /* 0x000001f800027812 */ /* 0x042fe400078ec0ff */
[----:B------:R-:W-:Y:S02]  /*2db20*/  LOP3.LUT R0, R0, 0x38, RZ, 0xc0, !PT ;  /* 0x0000003800007812 */ /* 0x000fe400078ec0ff */
[----:B------:R-:W-:Y:S01]  /*2db30*/  LOP3.LUT R3, R2, 0x38, R5, 0x78, !PT ;  /* 0x0000003802037812 */ /* 0x000fe200078e7805 */
[----:B------:R-:W-:Y:S01]  /*2db40*/  IMAD.SHL.U32 R2, R4, 0x8, RZ ;  /* 0x0000000804027824 */ /* 0x000fe200078e00ff */
[----:B------:R-:W-:-:S04]  /*2db50*/  SHF.R.U32.HI R4, RZ, 0x3, R4 ;  /* 0x00000003ff047819 */ /* 0x000fc80000011604 */
[----:B------:R-:W-:Y:S01]  /*2db60*/  LOP3.LUT R3, R3, 0x200, R2, 0xf8, !PT ;  /* 0x0000020003037812 */ /* 0x000fe200078ef802 */
[----:B------:R-:W-:-:S04]  /*2db70*/  IMAD.SHL.U32 R2, R5, 0x10, RZ ;  /* 0x0000001005027824 */ /* 0x000fc800078e00ff */
[----:B------:R-:W-:Y:S01]  /*2db80*/  IMAD R3, R3, 0x2, R18 ;  /* 0x0000000203037824 */ /* 0x000fe200078e0212 */
[----:B------:R-:W-:Y:S01]  /*2db90*/  LOP3.LUT R4, R4, 0x70, R2, 0xf8, !PT ;  /* 0x0000007004047812 */ /* 0x000fe200078ef802 */
[----:B------:R-:W-:Y:S01]  /*2dba0*/  IMAD.MOV.U32 R2, RZ, RZ, 0x1 ;  /* 0x00000001ff027424 */ /* 0x000fe200078e00ff */
[C---:B------:R-:W-:Y:S02]  /*2dbb0*/  LOP3.LUT R4, R0.reuse, 0x40, RZ, 0xfc, !PT ;  /* 0x0000004000047812 */ /* 0x040fe400078efcff */
[----:B------:R0:W-:Y:S01]  /*2dbc0*/  STL [R1+0x454], R3 ;  /* 0x0004540301007387 */ /* 0x0001e20000100800 */
[----:B------:R-:W-:-:S03]  /*2dbd0*/  LOP3.LUT R4, R0, 0x100, RZ, 0xfc, !PT ;  /* 0x0000010000047812 */ /* 0x000fc600078efcff */
[----:B------:R1:W-:Y:S01]  /*2dbe0*/  STL [R1+0x458], R2 ;  /* 0x0004580201007387 */ /* 0x0003e20000100800 */
[C---:B0-----:R-:W-:Y:S02]  /*2dbf0*/  LOP3.LUT R3, R0.reuse, 0x80, RZ, 0xfc, !PT ;  /* 0x0000008000037812 */ /* 0x041fe400078efcff */
[C---:B------:R-:W-:Y:S02]  /*2dc00*/  LOP3.LUT R3, R0.reuse, 0x140, RZ, 0xfc, !PT ;  /* 0x0000014000037812 */ /* 0x040fe400078efcff */
[C---:B-1----:R-:W-:Y:S02]  /*2dc10*/  LOP3.LUT R2, R0.reuse, 0xc0, RZ, 0xfc, !PT ;  /* 0x000000c000027812 */ /* 0x042fe400078efcff */
[C---:B------:R-:W-:Y:S02]  /*2dc20*/  LOP3.LUT R2, R0.reuse, 0x180, RZ, 0xfc, !PT ;  /* 0x0000018000027812 */ /* 0x040fe400078efcff */
[----:B------:R-:W-:-:S07]  /*2dc30*/  LOP3.LUT R0, R0, 0x1c0, RZ, 0xfc, !PT ;  /* 0x000001c000007812 */ /* 0x000fce00078efcff */
.L_x_3473:
[----:B0-----:R-:W2:Y:S01]  /*2dc40*/  LDL R9, [R1+0x44c] ;  /* 0x00044c0001097983 */ /* 0x001ea20000100800 */
[----:B------:R-:W-:Y:S05]  /*2dc50*/  YIELD ;  /* 0x0000000000007946 */ /* 0x000fea0003800000 */
[----:B------:R-:W-:Y:S01]  /*2dc60*/  ULDC.64 UR4, c[0x0][0xb20] ;  /* 0x0002c80000047ab9 */ /* 0x000fe20000000a00 */
[----:B------:R-:W-:Y:S01]  /*2dc70*/  IMAD.MOV.U32 R0, RZ, RZ, RZ ;  /* 0x000000ffff007224 */ /* 0x000fe200078e00ff */
[----:B------:R-:W-:Y:S01]  /*2dc80*/  ISETP.NE.U32.AND P0, PT, RZ, UR4, PT ;  /* 0x00000004ff007c0c */ /* 0x000fe2000bf05070 */
[----:B-1--4-:R-:W0:Y:S01]  /*2dc90*/  LDC.64 R4, c[0x0][0xaf8] ;  /* 0x0002be00ff047b82 */ /* 0x012e220000000a00 */
        /* <DEDUP_REMOVED lines=41> */
.L_x_3340:
        /* <DEDUP_REMOVED lines=16> */
.L_x_3341:
[----:B------:R-:W-:Y:S05]  /*2e030*/  @!P1 BRA `(.L_x_3342) ;  /* 0x00000000000c9947 */ /* 0x000fea0003800000 */
[----:B------:R-:W3:Y:S04]  /*2e040*/  LDG.E R6, desc[UR40][R2.64] ;  /* 0x0000002802067981 */ /* 0x000ee8000c1e1900 */
[----:B------:R-:W3:Y:S02]  /*2e050*/  LDG.E R2, desc[UR40][R2.64+0x4] ;  /* 0x0000042802027981 */ /* 0x000ee4000c1e1900 */
[----:B---3--:R-:W-:-:S07]  /*2e060*/  IMAD.IADD R6, R2, 0x1, -R6 ;  /* 0x0000000102067824 */ /* 0x008fce00078e0a06 */
.L_x_3342:
        /* <DEDUP_REMOVED lines=34> */
.L_x_3345:
[----:B------:R-:W-:-:S13]  /*2e290*/  ISETP.NE.AND P0, PT, R3, 0x1, PT ;  /* 0x000000010300780c */ /* 0x000fda0003f05270 */
[----:B------:R-:W2:Y:S02]  /*2e2a0*/  @P0 LDC.64 R4, c[0x0][0xae0] ;  /* 0x0002b800ff040b82 */ /* 0x000ea40000000a00 */
[----:B--2---:R-:W-:-:S05]  /*2e2b0*/  @P0 IMAD.HI.U32 R4, R8, R4, RZ ;  /* 0x0000000408040227 */ /* 0x004fca00078e00ff */
[----:B------:R-:W-:-:S07]  /*2e2c0*/  @P0 SHF.R.U32.HI R8, RZ, R5, R4 ;  /* 0x00000005ff080219 */ /* 0x000fce0000011604 */
.L_x_3346:
[----:B------:R-:W-:Y:S05]  /*2e2d0*/  BSYNC B0 ;  /* 0x0000000000007941 */ /* 0x000fea0003800000 */
.L_x_3344:
[----:B------:R-:W-:-:S05]  /*2e2e0*/  IMAD R8, R8, R3, R3 ;  /* 0x0000000308087224 */ /* 0x000fca00078e0203 */
[----:B------:R-:W-:-:S07]  /*2e2f0*/  VIMNMX R2, R2, R8, PT ;  /* 0x0000000802027248 */ /* 0x000fce0003fe0100 */
.L_x_3343:
        /* <DEDUP_REMOVED lines=25> */
.L_x_3349:
[----:B------:R-:W-:-:S13]  /*2e490*/  ISETP.NE.AND P0, PT, R3, 0x1, PT ;  /* 0x000000010300780c */ /* 0x000fda0003f05270 */
[----:B--2---:R-:W2:Y:S02]  /*2e4a0*/  @P0 LDC.64 R4, c[0x0][0xae0] ;  /* 0x0002b800ff040b82 */ /* 0x004ea40000000a00 */
[----:B--2---:R-:W-:-:S05]  /*2e4b0*/  @P0 IMAD.HI.U32 R4, R6, R4, RZ ;  /* 0x0000000406040227 */ /* 0x004fca00078e00ff */
[----:B------:R-:W-:-:S07]  /*2e4c0*/  @P0 SHF.R.U32.HI R6, RZ, R5, R4 ;  /* 0x00000005ff060219 */ /* 0x000fce0000011604 */
.L_x_3350:
[----:B------:R-:W-:Y:S05]  /*2e4d0*/  BSYNC B0 ;  /* 0x0000000000007941 */ /* 0x000fea0003800000 */
.L_x_3348:
[----:B------:R-:W-:-:S05]  /*2e4e0*/  IMAD R3, R6, R3, RZ ;  /* 0x0000000306037224 */ /* 0x000fca00078e02ff */
[----:B------:R-:W-:-:S07]  /*2e4f0*/  VIMNMX R2, R2, R3, !PT ;  /* 0x0000000302027248 */ /* 0x000fce0007fe0100 */
.L_x_3347:
[----:B------:R-:W-:Y:S01]  /*2e500*/  SHF.R.S32.HI R3, RZ, 0x1f, R2 ;  /* 0x0000001fff037819 */ /* 0x000fe20000011402 */
[----:B------:R-:W-:Y:S01]  /*2e510*/  IMAD.MOV.U32 R5, RZ, RZ, RZ ;  /* 0x000000ffff057224 */ /* 0x000fe200078e00ff */
[----:B--2---:R-:W-:Y:S01]  /*2e520*/  SHF.R.U32.HI R4, RZ, 0x10, R7 ;  /* 0x00000010ff047819 */ /* 0x004fe20000011607 */
[----:B------:R-:W-:Y:S01]  /*2e530*/  BSSY B0, `(.L_x_3351) ;  /* 0x0000029000007945 */ /* 0x000fe20003800000 */
[----:B------:R-:W-:Y:S01]  /*2e540*/  LEA.HI R3, R3, R2, RZ, 0x6 ;  /* 0x0000000203037211 */ /* 0x000fe200078f30ff */
[----:B01----:R-:W-:Y:S01]  /*2e550*/  IMAD.MOV.U32 R10, RZ, RZ, R5 ;  /* 0x000000ffff0a7224 */ /* 0x003fe200078e0005 */
[----:B------:R-:W-:Y:S01]  /*2e560*/  ISETP.NE.AND P0, PT, R4, RZ, PT ;  /* 0x000000ff0400720c */ /* 0x000fe20003f05270 */
[----:B------:R0:W-:Y:S01]  /*2e570*/  STL [R1+0x488], R5 ;  /* 0x0004880501007387 */ /* 0x0001e20000100800 */
[----:B------:R-:W-:Y:S02]  /*2e580*/  SHF.R.S32.HI R3, RZ, 0x6, R3 ;  /* 0x00000006ff037819 */ /* 0x000fe40000011403 */
[----:B------:R-:W-:-:S02]  /*2e590*/  LOP3.LUT R8, R7, 0xff, RZ, 0xc0, !PT ;  /* 0x000000ff07087812 */ /* 0x000fc400078ec0ff */
[----:B------:R-:W-:-:S03]  /*2e5a0*/  VIMNMX R9, RZ, R3, !PT ;  /* 0x00000003ff097248 */ /* 0x000fc60007fe0100 */
[----:B------:R0:W-:Y:S01]  /*2e5b0*/  STL [R1+0x4a8], R8 ;  /* 0x0004a80801007387 */ /* 0x0001e20000100800 */
[----:B------:R-:W-:-:S03]  /*2e5c0*/  ISETP.GT.AND P1, PT, R0, R9, PT ;  /* 0x000000090000720c */ /* 0x000fc60003f24270 */
[----:B------:R0:W-:Y:S01]  /*2e5d0*/  STL [R1+0x484], R9 ;  /* 0x0004840901007387 */ /* 0x0001e20000100800 */
[----:B------:R-:W1:Y:S09]  /*2e5e0*/  @!P0 LDC R4, c[0x0][0xae8] ;  /* 0x0002ba00ff048b82 */ /* 0x000e720000000800 */
[----:B0-----:R-:W-:Y:S05]  /*2e5f0*/  @!P1 BRA `(.L_x_3352) ;  /* 0x0000000000709947 */ /* 0x001fea0003800000 */
[-C--:B-1----:R-:W-:Y:S02]  /*2e600*/  IABS R5, R4.reuse ;  /* 0x0000000400057213 */ /* 0x082fe40000000000 */
        /* <DEDUP_REMOVED lines=27> */
.L_x_3352:
[----:B------:R-:W-:Y:S05]  /*2e7c0*/  BSYNC B0 ;  /* 0x0000000000007941 */ /* 0x000fea0003800000 */
.L_x_3351:
[----:B------:R-:W-:Y:S01]  /*2e7d0*/  IMAD.MOV.U32 R3, RZ, RZ, R10 ;  /* 0x000000ffff037224 */ /* 0x000fe200078e000a */
[----:B------:R-:W-:Y:S03]  /*2e7e0*/  BSSY B7, `(.L_x_3353) ;  /* 0x00005bd000077945 */ /* 0x000fe60003800000 */
[----:B------:R-:W-:-:S05]  /*2e7f0*/  IMAD R2, R8, R3, R9 ;  /* 0x0000000308027224 */ /* 0x000fca00078e0209 */
        /* <DEDUP_REMOVED lines=10> */
[----:B------:R-:W-:Y:S02]  /*2e8a0*/  VOTEU.ANY UR4, UPT, PT ;  /* 0x0000000000047886 */ /* 0x000fe400038e0100 */
[----:B------:R-:W2:Y:S08]  /*2e8b0*/  FLO.U32 R0, UR4 ;  /* 0x0000000400007d00 */ /* 0x000eb000080e0000 */
[----:B-1----:R-:W1:Y:S01]  /*2e8c0*/  POPC R4, UR4 ;  /* 0x0000000400047d09 */ /* 0x002e620008000000 */
[----:B--2---:R-:W-:-:S02]  /*2e8d0*/  ISETP.EQ.U32.AND P0, PT, R0, R2, PT ;  /* 0x000000020000720c */ /* 0x004fc40003f02070 */
[----:B------:R-:W1:Y:S11]  /*2e8e0*/  LDC.64 R2, c[0x0][0xd60] ;  /* 0x00035800ff027b82 */ /* 0x000e760000000a00 */
[----:B-1----:R-:W2:Y:S04]  /*2e8f0*/  @P0 ATOMG.E.ADD.STRONG.GPU PT, R2, desc[UR40][R2.64], R4 ;  /* 0x00000004020209a8 */ /* 0x002ea800081ee1e8 */
[----:B--2---:R1:W2:Y:S02]  /*2e900*/  SHFL.IDX PT, R2, R2, R0, 0x1f ;  /* 0x00001f0002027589 */ /* 0x0042a400000e0000 */
[----:B-1----:R-:W1:Y:S02]  /*2e910*/  S2R R0, SR_LTMASK ;  /* 0x0000000000007919 */ /* 0x002e640000003900 */
[----:B-1----:R-:W-:-:S06]  /*2e920*/  LOP3.LUT R0, R0, UR4, RZ, 0xc0, !PT ;  /* 0x0000000400007c12 */ /* 0x002fcc000f8ec0ff */
[----:B------:R-:W2:Y:S02]  /*2e930*/  POPC R0, R0 ;  /* 0x0000000000007309 */ /* 0x000ea40000000000 */
[----:B--2---:R-:W-:-:S05]  /*2e940*/  IADD3 R0, R2, UR36, R0 ;  /* 0x0000002402007c10 */ /* 0x004fca000fffe000 */
[----:B------:R2:W-:Y:S01]  /*2e950*/  STL [R1+0x440], R0 ;  /* 0x0004400001007387 */ /* 0x0005e20000100800 */
[----:B------:R-:W-:Y:S05]  /*2e960*/  BRA `(.L_x_3355) ;  /* 0x0000005800907947 */ /* 0x000fea0003800000 */
.L_x_3354:
        /* <DEDUP_REMOVED lines=13> */
[----:B0-----:R-:W-:Y:S02]  /*2ea40*/  IMAD.U32 R10, RZ, RZ, UR4 ;  /* 0x00000004ff0a7e24 */ /* 0x001fe4000f8e00ff */
[----:B------:R-:W-:Y:S02]  /*2ea50*/  IMAD.U32 R11, RZ, RZ, UR5 ;  /* 0x00000005ff0b7e24 */ /* 0x000fe4000f8e00ff */
[----:B------:R-:W-:Y:S02]  /*2ea60*/  IMAD.MOV.U32 R8, RZ, RZ, 0x70 ;  /* 0x00000070ff087424 */ /* 0x000fe400078e00ff */
[----:B------:R-:W-:Y:S02]  /*2ea70*/  IMAD.MOV.U32 R12, RZ, RZ, 0x1 ;  /* 0x00000001ff0c7424 */ /* 0x000fe400078e00ff */
[----:B------:R-:W-:-:S07]  /*2ea80*/  IMAD.MOV.U32 R13, RZ, RZ, RZ ;  /* 0x000000ffff0d7224 */ /* 0x000fce00078e00ff */
[----:B------:R-:W-:-:S07]  /*2ea90*/  LEPC R20, `(.L_x_3357) ;  /* 0x000000001014794e */ /* 0x000fce0000000000 */
[----:B-1----:R-:W-:Y:S05]  /*2eaa0*/  CALL.ABS.NOINC R2 ;  /* 0x0000000002007343 */ /* 0x002fea0003c00000 */
.L_x_3357:
[----:B------:R-:W-:Y:S05]  /*2eab0*/  BSYNC B6 ;  /* 0x0000000000067941 */ /* 0x000fea0003800000 */
.L_x_3356:
        /* <DEDUP_REMOVED lines=13> */
[----:B0-----:R-:W-:Y:S02]  /*2eb90*/  IMAD.U32 R10, RZ, RZ, UR4 ;  /* 0x00000004ff0a7e24 */ /* 0x001fe4000f8e00ff */
[----:B------:R-:W-:Y:S02]  /*2eba0*/  IMAD.U32 R11, RZ, RZ, UR5 ;  /* 0x00000005ff0b7e24 */ /* 0x000fe4000f8e00ff */
[----:B------:R-:W-:Y:S02]  /*2ebb0*/  IMAD.MOV.U32 R8, RZ, RZ, 0x70 ;  /* 0x00000070ff087424 */ /* 0x000fe400078e00ff */
[----:B------:R-:W-:Y:S02]  /*2ebc0*/  IMAD.MOV.U32 R12, RZ, RZ, 0x1 ;  /* 0x00000001ff0c7424 */ /* 0x000fe400078e00ff */
[----:B--2---:R-:W-:-:S07]  /*2ebd0*/  IMAD.MOV.U32 R13, RZ, RZ, RZ ;  /* 0x000000ffff0d7224 */ /* 0x004fce00078e00ff */
[----:B------:R-:W-:-:S07]  /*2ebe0*/  LEPC R20, `(.L_x_3360) ;  /* 0x000000001014794e */ /* 0x000fce0000000000 */
[----:B---3--:R-:W-:Y:S05]  /*2ebf0*/  CALL.ABS.NOINC R2 ;  /* 0x0000000002007343 */ /* 0x008fea0003c00000 */
.L_x_3360:
        /* <DEDUP_REMOVED lines=15> */
.L_x_3359:
[----:B------:R-:W-:Y:S05]  /*2ecf0*/  BSYNC B6 ;  /* 0x0000000000067941 */ /* 0x000fea0003800000 */
.L_x_3358:
        /* <DEDUP_REMOVED lines=24> */
.L_x_3488:
        /* <DEDUP_REMOVED lines=9> */
.L_x_3491:
        /* <DEDUP_REMOVED lines=24> */
.L_x_3364:
[----:B------:R-:W4:Y:S04]  /*2f090*/  LDL R0, [R1+0x450] ;  /* 0x0004500001007983 */ /* 0x000f280000100800 */
[----:B---3--:R-:W3:Y:S01]  /*2f0a0*/  LDL R2, [R1+0x458] ;  /* 0x0004580001027983 */ /* 0x008ee20000100800 */
[----:B----4-:R-:W-:Y:S01]  /*2f0b0*/  IMAD R0, R0, 0x8, R18 ;  /* 0x0000000800007824 */ /* 0x010fe200078e0212 */
[----:B---3--:R-:W-:-:S04]  /*2f0c0*/  SHF.L.U32 R2, R2, 0x1f, RZ ;  /* 0x0000001f02027819 */ /* 0x008fc800000006ff */
[----:B------:R-:W3:Y:S02]  /*2f0d0*/  SYNCS.PHASECHK.TRANS64.TRYWAIT P0, [R0+URZ+0x38840], R2 ;  /* 0x03884002000075a7 */ /* 0x000ee4000800017f */
[----:B---3--:R-:W-:Y:S05]  /*2f0e0*/  @!P0 BRA `(.L_x_3365) ;  /* 0x0000006800fc8947 */ /* 0x008fea0003800000 */
.L_x_3492:
        /* <DEDUP_REMOVED lines=11> */
.L_x_3366:
        /* <DEDUP_REMOVED lines=23> */
.L_x_3362:
[----:B------:R-:W3:Y:S04]  /*2f310*/  LDL R2, [R1+0x44c] ;  /* 0x00044c0001027983 */ /* 0x000ee80000100800 */
        /* <DEDUP_REMOVED lines=8> */
[----:B------:R-:W-:Y:S01]  /*2f3a0*/  BSSY B6, `(.L_x_3367) ;  /* 0x0000019000067945 */ /* 0x000fe20003800000 */
[----:B---3--:R-:W-:-:S04]  /*2f3b0*/  SHF.R.S32.HI R0, RZ, 0x1f, R2 ;  /* 0x0000001fff007819 */ /* 0x008fc80000011402 */
[----:B-1----:R-:W-:Y:S02]  /*2f3c0*/  SEL R4, R0, RZ, !P0 ;  /* 0x000000ff00047207 */ /* 0x002fe40004000000 */
[----:B----4-:R-:W-:Y:S02]  /*2f3d0*/  SHF.R.S32.HI R3, RZ, 0x1f, R3 ;  /* 0x0000001fff037819 */ /* 0x010fe40000011403 */
[----:B------:R-:W-:Y:S01]  /*2f3e0*/  SEL R0, R2, RZ, !P0 ;  /* 0x000000ff02007207 */ /* 0x000fe20004000000 */
[----:B------:R1:W-:Y:S04]  /*2f3f0*/  STL [R1+0x498], R4 ;  /* 0x0004980401007387 */ /* 0x0003e80000100800 */
[----:B------:R1:W-:Y:S04]  /*2f400*/  STL [R1+0x478], R0 ;  /* 0x0004780001007387 */ /* 0x0003e80000100800 */
[----:B------:R1:W-:Y:S01]  /*2f410*/  STL [R1+0x490], R3 ;  /* 0x0004900301007387 */ /* 0x0003e20000100800 */
        /* <DEDUP_REMOVED lines=10> */
[----:B0-----:R-:W-:Y:S02]  /*2f4c0*/  IMAD.U32 R10, RZ, RZ, UR8 ;  /* 0x00000008ff0a7e24 */ /* 0x001fe4000f8e00ff */
[----:B------:R-:W-:Y:S02]  /*2f4d0*/  IMAD.U32 R11, RZ, RZ, UR9 ;  /* 0x00000009ff0b7e24 */ /* 0x000fe4000f8e00ff */
[----:B------:R-:W-:Y:S02]  /*2f4e0*/  IMAD.MOV.U32 R8, RZ, RZ, 0x70 ;  /* 0x00000070ff087424 */ /* 0x000fe400078e00ff */
[----:B------:R-:W-:Y:S02]  /*2f4f0*/  IMAD.MOV.U32 R12, RZ, RZ, 0x1 ;  /* 0x00000001ff0c7424 */ /* 0x000fe400078e00ff */
[----:B------:R-:W-:-:S07]  /*2f500*/  IMAD.MOV.U32 R13, RZ, RZ, RZ ;  /* 0x000000ffff0d7224 */ /* 0x000fce00078e00ff */
[----:B------:R-:W-:-:S07]  /*2f510*/  LEPC R20, `(.L_x_3368) ;  /* 0x000000001014794e */ /* 0x000fce0000000000 */
[----:B-1----:R-:W-:Y:S05]  /*2f520*/  CALL.ABS.NOINC R2 ;  /* 0x0000000002007343 */ /* 0x002fea0003c00000 */
.L_x_3368:
[----:B------:R-:W-:Y:S05]  /*2f530*/  BSYNC B6 ;  /* 0x0000000000067941 */ /* 0x000fea0003800000 */
.L_x_3367:
[----:B------:R-:W3:Y:S01]  /*2f540*/  LDL R11, [R1+0x474] ;  /* 0x00047400010b7983 */ /* 0x000ee20000100800 */
[----:B--2---:R-:W2:Y:S01]  /*2f550*/  LDC R7, c[0x0][0x448] ;  /* 0x00011200ff077b82 */ /* 0x004ea20000000800 */
[----:B------:R-:W-:Y:S01]  /*2f560*/  ULDC.64 UR4, c[0x0][0x298] ;  /* 0x0000a60000047ab9 */ /* 0x000fe20000000a00 */
[----:B------:R-:W-:Y:S01]  /*2f570*/  ULDC.64 UR6, c[0x0][0x280] ;  /* 0x0000a00000067ab9 */ /* 0x000fe20000000a00 */
[----:B-1----:R-:W4:Y:S04]  /*2f580*/  LDL R4, [R1+0x490] ;  /* 0x0004900001047983 */ /* 0x002f280000100800 */
[----:B------:R-:W4:Y:S04]  /*2f590*/  LDL R9, [R1+0x468] ;  /* 0x0004680001097983 */ /* 0x000f280000100800 */
[----:B------:R-:W4:Y:S01]  /*2f5a0*/  LDL R8, [R1+0x498] ;  /* 0x0004980001087983 */ /* 0x000f220000100800 */
[----:B------:R-:W1:Y:S01]  /*2f5b0*/  S2R R2, SR_TID.X ;  /* 0x0000000000027919 */ /* 0x000e620000002100 */
[----:B------:R-:W0:Y:S02]  /*2f5c0*/  S2R R0, SR_TID.X ;  /* 0x0000000000007919 */ /* 0x000e240000002100 */
[----:B------:R-:W4:Y:S01]  /*2f5d0*/  LDL R6, [R1+0x478] ;  /* 0x0004780001067983 */ /* 0x000f220000100800 */
[----:B--2---:R-:W-:-:S13]  /*2f5e0*/  ISETP.NE.AND P0, PT, R7, 0x1, PT ;  /* 0x000000010700780c */ /* 0x004fda0003f05270 */
[----:B------:R-:W2:Y:S01]  /*2f5f0*/  @P0 LDC R3, c[0x0][0x450] ;  /* 0x00011400ff030b82 */ /* 0x000ea20000000800 */
[----:B-1----:R-:W-:-:S04]  /*2f600*/  LOP3.LUT R2, R2, 0x7f, RZ, 0xc0, !PT ;  /* 0x0000007f02027812 */ /* 0x002fc800078ec0ff */
[----:B------:R-:W-:Y:S01]  /*2f610*/  SHF.R.U32.HI R2, RZ, 0x3, R2 ;  /* 0x00000003ff027819 */ /* 0x000fe20000011602 */
[----:B0-----:R-:W-:-:S05]  /*2f620*/  IMAD.SHL.U32 R0, R0, 0x10, RZ ;  /* 0x0000001000007824 */ /* 0x001fca00078e00ff */
[----:B------:R-:W-:Y:S02]  /*2f630*/  LOP3.LUT R0, R2, 0x70, R0, 0xf8, !PT ;  /* 0x0000007002007812 */ /* 0x000fe400078ef800 */
[----:B------:R-:W0:Y:S03]  /*2f640*/  @P0 LDC R2, c[0x0][0x44c] ;  /* 0x00011300ff020b82 */ /* 0x000e260000000800 */
[----:B---3--:R-:W-:-:S04]  /*2f650*/  IMAD.IADD R5, R0, 0x1, R11 ;  /* 0x0000000100057824 */ /* 0x008fc800078e020b */
[----:B0-----:R-:W-:-:S04]  /*2f660*/  @P0 IMAD.HI.U32 R2, R5, R2, RZ ;  /* 0x0000000205020227 */ /* 0x001fc800078e00ff */
[----:B------:R-:W-:Y:S01]  /*2f670*/  IMAD.MOV.U32 R0, RZ, RZ, R5 ;  /* 0x000000ffff007224 */ /* 0x000fe200078e0005 */
[----:B--2---:R-:W-:Y:S01]  /*2f680*/  @P0 SHF.R.U32.HI R0, RZ, R3, R2 ;  /* 0x00000003ff000219 */ /* 0x004fe20000011602 */
[----:B----4-:R-:W-:-:S04]  /*2f690*/  IMAD R2, R4, UR4, RZ ;  /* 0x0000000404027c24 */ /* 0x010fc8000f8e02ff */
[C---:B------:R-:W-:Y:S02]  /*2f6a0*/  IMAD R4, R9.reuse, UR5, R2 ;  /* 0x0000000509047c24 */ /* 0x040fe4000f8e0202 */
[----:B------:R-:W-:Y:S01]  /*2f6b0*/  IMAD.WIDE.U32 R2, R9, UR4, RZ ;  /* 0x0000000409027c25 */ /* 0x000fe2000f8e00ff */
[----:B------:R-:W-:-:S03]  /*2f6c0*/  ULDC.64 UR4, c[0x0][0x2d8] ;  /* 0x0000b60000047ab9 */ /* 0x000fc60000000a00 */
[----:B------:R-:W-:Y:S02]  /*2f6d0*/  IMAD.IADD R3, R3, 0x1, R4 ;  /* 0x0000000103037824 */ /* 0x000fe400078e0204 */
[----:B------:R-:W-:-:S04]  /*2f6e0*/  IMAD.WIDE.U32 R2, R17, UR4, R2 ;  /* 0x0000000411027c25 */ /* 0x000fc8000f8e0002 */
[----:B------:R-:W-:Y:S01]  /*2f6f0*/  IMAD R3, R17, UR5, R3 ;  /* 0x0000000511037c24 */ /* 0x000fe2000f8e0203 */
[----:B------:R-:W-:Y:S02]  /*2f700*/  ULDC.64 UR4, c[0x0][0x2e0] ;  /* 0x0000b80000047ab9 */ /* 0x000fe40000000a00 */
[----:B------:R-:W-:Y:S02]  /*2f710*/  IMAD R4, R8, UR4, RZ ;  /* 0x0000000408047c24 */ /* 0x000fe4000f8e02ff */
[----:B------:R0:W5:Y:S01]  /*2f720*/  LDL R8, [R1+0x454] ;  /* 0x0004540001087983 */ /* 0x0001620000100800 */
[C---:B------:R-:W-:Y:S01]  /*2f730*/  IMAD.WIDE.U32 R2, R6.reuse, UR4, R2 ;  /* 0x0000000406027c25 */ /* 0x040fe2000f8e0002 */
[----:B------:R-:W1:Y:S03]  /*2f740*/  S2R R10, SR_TID.X ;  /* 0x00000000000a7919 */ /* 0x000e660000002100 */
        /* <DEDUP_REMOVED lines=11> */
[----:B------:R-:W-:Y:S01]  /*2f800*/  IMAD.IADD R3, R3, 0x1, R4 ;  /* 0x0000000103037824 */ /* 0x000fe200078e0204 */
[----:B------:R2:W-:Y:S01]  /*2f810*/  STL [R1+0x464], R5 ;  /* 0x0004640501007387 */ /* 0x0005e20000100800 */
[----:B-1----:R-:W-:Y:S02]  /*2f820*/  IMAD.SHL.U32 R9, R10, 0x8, RZ ;  /* 0x000000080a097824 */ /* 0x002fe400078e00ff */
[----:B------:R-:W-:-:S03]  /*2f830*/  IMAD R6, R6, UR4, RZ ;  /* 0x0000000406067c24 */ /* 0x000fc6000f8e02ff */
[----:B------:R-:W-:Y:S01]  /*2f840*/  LOP3.LUT R9, R9, 0x38, RZ, 0xc0, !PT ;  /* 0x0000003809097812 */ /* 0x000fe200078ec0ff */
[----:B--2---:R-:W-:Y:S01]  /*2f850*/  IMAD.WIDE.U32 R4, R0, UR4, R2 ;  /* 0x0000000400047c25 */ /* 0x004fe2000f8e0002 */
[----:B------:R-:W-:-:S03]  /*2f860*/  ULDC UR4, c[0x0][0x2b8] ;  /* 0x0000ae0000047ab9 */ /* 0x000fc60000000800 */
[----:B------:R-:W-:Y:S01]  /*2f870*/  IMAD R0, R0, UR5, R6 ;  /* 0x0000000500007c24 */ /* 0x000fe2000f8e0206 */
[----:B------:R-:W-:-:S03]  /*2f880*/  LEA R3, P1, R4, UR6, 0x1 ;  /* 0x0000000604037c11 */ /* 0x000fc6000f8208ff */
[----:B------:R-:W-:Y:S01]  /*2f890*/  IMAD.IADD R0, R5, 0x1, R0 ;  /* 0x0000000105007824 */ /* 0x000fe200078e0200 */
[----:B------:R-:W-:Y:S01]  /*2f8a0*/  ISETP.GE.AND P0, PT, R9, UR4, PT ;  /* 0x0000000409007c0c */ /* 0x000fe2000bf06270 */
[----:B------:R-:W-:Y:S01]  /*2f8b0*/  UMOV UR4, 0xffffffff ;  /* 0xffffffff00047882 */ /* 0x000fe20000000000 */
[----:B------:R-:W-:Y:S02]  /*2f8c0*/  LOP3.LUT R10, R10, 0x7f, RZ, 0xc0, !PT ;  /* 0x0000007f0a0a7812 */ /* 0x000fe400078ec0ff */
[----:B------:R-:W-:Y:S02]  /*2f8d0*/  LEA.HI.X R2, R4, UR7, R0, 0x1, P1 ;  /* 0x0000000704027c11 */ /* 0x000fe400088f0c00 */
[----:B------:R-:W-:Y:S01]  /*2f8e0*/  SHF.R.U32.HI R10, RZ, 0x3, R10 ;  /* 0x00000003ff0a7819 */ /* 0x000fe2000001160a */
[----:B0-----:R-:W-:Y:S06]  /*2f8f0*/  BRA.DIV UR4, `(.L_x_3369) ;  /* 0x00000066040c7947 */ /* 0x001fec000b800000 */
[----:B------:R-:W2:Y:S04]  /*2f900*/  LDL R11, [R1+0x470] ;  /* 0x00047000010b7983 */ /* 0x000ea80000100800 */
[----:B------:R-:W3:Y:S04]  /*2f910*/  LDL.LU R6, [R1+0x474] ;  /* 0x0004740001067983 */ /* 0x000ee80000300800 */
[----:B------:R-:W0:Y:S04]  /*2f920*/  SHFL.IDX PT, R5, R3, RZ, 0x181f ;  /* 0x00181fff03057589 */ /* 0x000e2800000e0000 */
[----:B------:R-:W1:Y:S01]  /*2f930*/  SHFL.IDX PT, R4, R2, RZ, 0x181f ;  /* 0x00181fff02047589 */ /* 0x000e6200000e0000 */
[----:B--2---:R-:W-:-:S02]  /*2f940*/  IMAD R0, R11, R7, RZ ;  /* 0x000000070b007224 */ /* 0x004fc400078e02ff */
[----:B---3--:R-:W-:Y:S02]  /*2f950*/  IMAD.IADD R10, R10, 0x1, R6 ;  /* 0x000000010a0a7824 */ /* 0x008fe400078e0206 */
[----:B------:R-:W-:Y:S02]  /*2f960*/  SHFL.IDX PT, R6, R2, 0x1, 0x181f ;  /* 0x00381f0002067f89 */ /* 0x000fe400000e0000 */
[C---:B------:R-:W-:Y:S01]  /*2f970*/  VIADD R7, R10.reuse, 0x10 ;  /* 0x000000100a077836 */ /* 0x040fe20000000000 */
[----:B------:R-:W-:Y:S01]  /*2f980*/  ISETP.GE.AND P1, PT, R10, R0, PT ;  /* 0x000000000a00720c */ /* 0x000fe20003f26270 */
[----:B------:R-:W-:Y:S04]  /*2f990*/  STL [R1+0x474], R10 ;  /* 0x0004740a01007387 */ /* 0x000fe80000100800 */
[----:B------:R2:W-:Y:S08]  /*2f9a0*/  STL [R1+0x48c], R7 ;  /* 0x00048c0701007387 */ /* 0x0005f00000100800 */
[----:B0-----:R-:W-:-:S05]  /*2f9b0*/  @!P1 LEA R5, P2, R9, R5, 0x1 ;  /* 0x0000000509059211 */ /* 0x001fca00078408ff */
[----:B-1----:R-:W-:-:S05]  /*2f9c0*/  @!P1 IMAD.X R4, RZ, RZ, R4, P2 ;  /* 0x000000ffff049224 */ /* 0x002fca00010e0604 */
[----:B------:R-:W-:-:S04]  /*2f9d0*/  @!P1 LOP3.LUT R5, R5, R4, RZ, 0x3c, !PT ;  /* 0x0000000405059212 */ /* 0x000fc800078e3cff */
[----:B------:R-:W-:-:S04]  /*2f9e0*/  @!P1 LOP3.LUT R4, R5, R4, RZ, 0x3c, !PT ;  /* 0x0000000405049212 */ /* 0x000fc800078e3cff */
[----:B------:R-:W-:-:S05]  /*2f9f0*/  @!P1 LOP3.LUT R5, R5, R4, RZ, 0x3c, !PT ;  /* 0x0000000405059212 */ /* 0x000fca00078e3cff */
[----:B-----5:R0:W-:Y:S01]  /*2fa00*/  @!P1 LDGSTS.E.BYPASS.LTC128B.128 [R8+0x20400], desc[UR40][R4.64], !P0 ;  /* 0x2040000004089fae */ /* 0x0201e2000c101d68 */
[----:B------:R-:W-:Y:S01]  /*2fa10*/  ISETP.GE.AND P1, PT, R7, R0, PT ;  /* 0x000000000700720c */ /* 0x000fe20003f26270 */
[----:B--2---:R-:W-:-:S05]  /*2fa20*/  VIADD R7, R10, 0x20 ;  /* 0x000000200a077836 */ /* 0x004fca0000000000 */
[----:B------:R-:W-:Y:S04]  /*2fa30*/  STL [R1+0x49c], R7 ;  /* 0x00049c0701007387 */ /* 0x000fe80000100800 */
[----:B0-----:R-:W0:Y:S03]  /*2fa40*/  SHFL.IDX PT, R4, R3, 0x1, 0x181f ;  /* 0x00381f0003047f89 */ /* 0x001e2600000e0000 */
[----:B0-----:R-:W-:-:S05]  /*2fa50*/  @!P1 LEA R5, P2, R9, R4, 0x1 ;  /* 0x0000000409059211 */ /* 0x001fca00078408ff */
[----:B------:R-:W-:Y:S02]  /*2fa60*/  @!P1 IMAD.X R4, RZ, RZ, R6, P2 ;  /* 0x000000ffff049224 */ /* 0x000fe400010e0606 */
[----:B------:R-:W-:Y:S03]  /*2fa70*/  SHFL.IDX PT, R6, R2, 0x2, 0x181f ;  /* 0x00581f0002067f89 */ /* 0x000fe600000e0000 */
[----:B------:R-:W-:-:S04]  /*2fa80*/  @!P1 LOP3.LUT R5, R5, R4, RZ, 0x3c, !PT ;  /* 0x0000000405059212 */ /* 0x000fc800078e3cff */
[----:B------:R-:W-:-:S04]  /*2fa90*/  @!P1 LOP3.LUT R4, R5, R4, RZ, 0x3c, !PT ;  /* 0x0000000405049212 */ /* 0x000fc800078e3cff */
[----:B------:R-:W-:-:S05]  /*2faa0*/  @!P1 LOP3.LUT R5, R5, R4, RZ, 0x3c, !PT ;  /* 0x0000000405059212 */ /* 0x000fca00078e3cff */
[----:B------:R0:W-:Y:S01]  /*2fab0*/  @!P1 LDGSTS.E.BYPASS.LTC128B.128 [R8+0x20c00], desc[UR40][R4.64], !P0 ;  /* 0x20c0000004089fae */ /* 0x0001e2000c101d68 */
[----:B------:R-:W-:-:S03]  /*2fac0*/  ISETP.GE.AND P1, PT, R7, R0, PT ;  /* 0x000000000700720c */ /* 0x000fc60003f26270 */
[----:B0-----:R-:W0:Y:S04]  /*2fad0*/  SHFL.IDX PT, R4, R3, 0x2, 0x181f ;  /* 0x00581f0003047f89 */ /* 0x001e2800000e0000 */
[----:B------:R-:W1:Y:S06]  /*2fae0*/  SHFL.IDX PT, R3, R3, 0x3, 0x181f ;  /* 0x00781f0003037f89 */ /* 0x000e6c00000e0000 */
[----:B0-----:R-:W-:-:S05]  /*2faf0*/  @!P1 LEA R5, P2, R9, R4, 0x1 ;  /* 0x0000000409059211 */ /* 0x001fca00078408ff */
[----:B------:R-:W-:-:S05]  /*2fb00*/  @!P1 IMAD.X R4, RZ, RZ, R6, P2 ;  /* 0x000000ffff049224 */ /* 0x000fca00010e0606 */
[----:B------:R-:W-:-:S04]  /*2fb10*/  @!P1 LOP3.LUT R5, R5, R4, RZ, 0x3c, !PT ;  /* 0x0000000405059212 */ /* 0x000fc800078e3cff */
[----:B------:R-:W-:-:S04]  /*2fb20*/  @!P1 LOP3.LUT R4, R5, R4, RZ, 0x3c, !PT ;  /* 0x0000000405049212 */ /* 0x000fc800078e3cff */
[----:B------:R-:W-:-:S05]  /*2fb30*/  @!P1 LOP3.LUT R5, R5, R4, RZ, 0x3c, !PT ;  /* 0x0000000405059212 */ /* 0x000fca00078e3cff */
[----:B------:R0:W-:Y:S04]  /*2fb40*/  @!P1 LDGSTS.E.BYPASS.LTC128B.128 [R8+0x21400], desc[UR40][R4.64], !P0 ;  /* 0x2140000004089fae */ /* 0x0001e8000c101d68 */
[----:B01----:R0:W2:Y:S02]  /*2fb50*/  SHFL.IDX PT, R4, R2, 0x3, 0x181f ;  /* 0x00781f0002047f89 */ /* 0x0030a400000e0000 */
.L_x_3501:
[----:B0-----:R-:W3:Y:S02]  /*2fb60*/  LDL R2, [R1+0x474] ;  /* 0x0004740001027983 */ /* 0x001ee40000100800 */
[----:B---3--:R-:W-:-:S05]  /*2fb70*/  VIADD R2, R2, 0x30 ;  /* 0x0000003002027836 */ /* 0x008fca0000000000 */
[----:B------:R-:W-:Y:S01]  /*2fb80*/  ISETP.GE.AND P1, PT, R2, R0, PT ;  /* 0x000000000200720c */ /* 0x000fe20003f26270 */
[----:B------:R0:W-:-:S12]  /*2fb90*/  STL [R1+0x4a0], R2 ;  /* 0x0004a00201007387 */ /* 0x0001d80000100800 */
[----:B0-----:R-:W-:-:S05]  /*2fba0*/  @!P1 LEA R2, P2, R9, R3, 0x1 ;  /* 0x0000000309029211 */ /* 0x001fca00078408ff */
[----:B--2---:R-:W-:-:S05]  /*2fbb0*/  @!P1 IMAD.X R3, RZ, RZ, R4, P2 ;  /* 0x000000ffff039224 */ /* 0x004fca00010e0604 */
[----:B------:R-:W-:Y:S01]  /*2fbc0*/  @!PT LDS RZ, [RZ] ;  /* 0x00000000fffff984 */ /* 0x000fe20000000800 */
[----:B------:R-:W-:Y:S01]  /*2fbd0*/  @!PT LDS RZ, [RZ] ;  /* 0x00000000fffff984 */ /* 0x000fe20000000800 */
[----:B------:R-:W-:Y:S01]  /*2fbe0*/  @!PT LDS RZ, [RZ] ;  /* 0x00000000fffff984 */ /* 0x000fe20000000800 */
[----:B------:R0:W-:Y:S01]  /*2fbf0*/  @!P1 LDGSTS.E.BYPASS.LTC128B.128 [R8+0x21c00], desc[UR40][R2.64], !P0 ;  /* 0x21c0000002089fae */ /* 0x0001e2000c101d68 */
[----:B------:R-:W-:Y:S01]  /*2fc00*/  PLOP3.LUT P0, PT, PT, PT, PT, 0x80, 0x0 ;  /* 0x000000000000781c */ /* 0x000fe20003f0f070 */
[----:B------:R-:W-:-:S12]  /*2fc10*/  NOP ;  /* 0x0000000000007918 */ /* 0x000fd80000000000 */
.L_x_3370:
        /* <DEDUP_REMOVED lines=37> */
.L_x_3372:
[----:B------:R-:W-:Y:S05]  /*2fe70*/  BSYNC B6 ;  /* 0x0000000000067941 */ /* 0x000fea0003800000 */
.L_x_3371:
        /* <DEDUP_REMOVED lines=11> */
[----:B------:R-:W-:-:S04]  /*2ff30*/  LOP3.LUT R8, R8, 0x38, RZ, 0xc0, !PT ;  /* 0x0000003808087812 */ /* 0x000fc800078ec0ff */
[C---:B------:R-:W-:Y:S02]  /*2ff40*/  LOP3.LUT R9, R8.reuse, 0x80, RZ, 0xfc, !PT ;  /* 0x0000008008097812 */ /* 0x040fe400078efcff */
[----:B------:R-:W-:Y:S01]  /*2ff50*/  LOP3.LUT R8, R8, 0x40, RZ, 0xfc, !PT ;  /* 0x0000004008087812 */ /* 0x000fe200078efcff */
[----:B--2---:R-:W-:Y:S02]  /*2ff60*/  IMAD.MOV.U32 R3, RZ, RZ, R5 ;  /* 0x000000ffff037224 */ /* 0x004fe400078e0005 */
        /* <DEDUP_REMOVED lines=16> */
[----:B------:R-:W-:Y:S02]  /*30070*/  IMAD R5, R5, UR4, RZ ;  /* 0x0000000405057c24 */ /* 0x000fe4000f8e02ff */
[----:B------:R-:W-:Y:S02]  /*30080*/  IMAD R0, R7, R0, R6 ;  /* 0x0000000007007224 */ /* 0x000fe400078e0206 */
[----:B------:R-:W-:Y:S01]  /*30090*/  IMAD R4, R4, UR5, R5 ;  /* 0x0000000504047c24 */ /* 0x000fe2000f8e0205 */
[----:B------:R-:W-:Y:S01]  /*300a0*/  ULDC.64 UR4, c[0x0][0x3c8] ;  /* 0x0000f20000047ab9 */ /* 0x000fe20000000a00 */
[----:B------:R-:W0:Y:S02]  /*300b0*/  S2R R6, SR_TID.X ;  /* 0x0000000000067919 */ /* 0x000e240000002100 */
        /* <DEDUP_REMOVED lines=10> */
[----:B------:R-:W1:Y:S01]  /*30160*/  S2R R8, SR_TID.X ;  /* 0x0000000000087919 */ /* 0x000e620000002100 */
[----:B------:R-:W-:Y:S02]  /*30170*/  ISETP.GE.AND P2, PT, R9, UR4, PT ;  /* 0x0000000409007c0c */ /* 0x000fe4000bf46270 */
[----:B------:R-:W-:Y:S02]  /*30180*/  LEA.HI.X R4, R2, UR5, R4, 0x1, P0 ;  /* 0x0000000502047c11 */ /* 0x000fe400080f0c04 */
[----:B------:R-:W-:-:S02]  /*30190*/  SEL R3, RZ, 0x4, P2 ;  /* 0x00000004ff037807 */ /* 0x000fc40001000000 */
[----:B------:R-:W-:Y:S01]  /*301a0*/  SEL R2, RZ, 0x2, P1 ;  /* 0x00000002ff027807 */ /* 0x000fe20000800000 */
[----:B0-----:R-:W-:-:S05]  /*301b0*/  IMAD.SHL.U32 R10, R6, 0x8, RZ ;  /* 0x00000008060a7824 */ /* 0x001fca00078e00ff */
[----:B------:R-:W-:-:S04]  /*301c0*/  LOP3.LUT R10, R10, 0x38, RZ, 0xc0, !PT ;  /* 0x000000380a0a7812 */ /* 0x000fc800078ec0ff */
[----:B------:R-:W-:-:S04]  /*301d0*/  ISETP.GE.AND P3, PT, R10, UR4, PT ;  /* 0x000000040a007c0c */ /* 0x000fc8000bf66270 */
[----:B------:R-:W-:-:S04]  /*301e0*/  SEL R5, RZ, 0x1, P3 ;  /* 0x00000001ff057807 */ /* 0x000fc80001800000 */
[----:B------:R-:W-:-:S05]  /*301f0*/  IADD3 R2, R3, R2, R5 ;  /* 0x0000000203027210 */ /* 0x000fca0007ffe005 */
[----:B------:R-:W-:Y:S01]  /*30200*/  @P3 LOP3.LUT R19, R19, 0x8, RZ, 0xfc, !PT ;  /* 0x0000000813133812 */ /* 0x000fe200078efcff */
[----:B-1----:R-:W-:-:S03]  /*30210*/  IMAD.SHL.U32 R8, R8, 0x8, RZ ;  /* 0x0000000808087824 */ /* 0x002fc600078e00ff */
[----:B------:R-:W-:Y:S02]  /*30220*/  LOP3.LUT R19, R19, 0xfffffffd, RZ, 0xc0, !PT ;  /* 0xfffffffd13137812 */ /* 0x000fe400078ec0ff */
[----:B------:R-:W-:Y:S02]  /*30230*/  LOP3.LUT R8, R8, 0x38, RZ, 0xc0, !PT ;  /* 0x0000003808087812 */ /* 0x000fe400078ec0ff */
[----:B------:R-:W-:Y:S02]  /*30240*/  @P2 LOP3.LUT R19, R19, 0x2, RZ, 0xfc, !PT ;  /* 0x0000000213132812 */ /* 0x000fe400078efcff */
[C---:B------:R-:W-:Y:S02]  /*30250*/  LOP3.LUT R9, R8.reuse, 0x100, RZ, 0xfc, !PT ;  /* 0x0000010008097812 */ /* 0x040fe400078efcff */
[----:B------:R-:W-:Y:S02]  /*30260*/  LOP3.LUT R8, R8, 0xc0, RZ, 0xfc, !PT ;  /* 0x000000c008087812 */ /* 0x000fe400078efcff */
[----:B------:R-:W-:-:S02]  /*30270*/  LOP3.LUT R19, R19, 0xfffffffb, RZ, 0xc0, !PT ;  /* 0xfffffffb13137812 */ /* 0x000fc400078ec0ff */
[----:B------:R-:W-:Y:S01]  /*30280*/  ISETP.GE.AND P5, PT, R8, UR4, PT ;  /* 0x0000000408007c0c */ /* 0x000fe2000bfa6270 */
[C---:B------:R-:W-:Y:S01]  /*30290*/  IMAD.SHL.U32 R8, R6.reuse, 0x8, RZ ;  /* 0x0000000806087824 */ /* 0x040fe200078e00ff */
[----:B------:R-:W-:Y:S01]  /*302a0*/  ISETP.GE.AND P0, PT, R9, UR4, PT ;  /* 0x0000000409007c0c */ /* 0x000fe2000bf06270 */
[----:B------:R-:W-:Y:S01]  /*302b0*/  IMAD.SHL.U32 R6, R6, 0x8, RZ ;  /* 0x0000000806067824 */ /* 0x000fe200078e00ff */
[----:B------:R-:W-:Y:S02]  /*302c0*/  @P1 LOP3.LUT R19, R19, 0x4, RZ, 0xfc, !PT ;  /* 0x0000000413131812 */ /* 0x000fe400078efcff */
[----:B------:R-:W-:Y:S02]  /*302d0*/  LOP3.LUT R8, R8, 0x38, RZ, 0xc0, !PT ;  /* 0x0000003808087812 */ /* 0x000fe400078ec0ff */
[----:B------:R-:W-:Y:S02]  /*302e0*/  LOP3.LUT R6, R6, 0x38, RZ, 0xc0, !PT ;  /* 0x0000003806067812 */ /* 0x000fe400078ec0ff */
[----:B------:R-:W-:-:S02]  /*302f0*/  LOP3.LUT R9, R8, 0x180, RZ, 0xfc, !PT ;  /* 0x0000018008097812 */ /* 0x000fc400078efcff */
[----:B------:R-:W-:Y:S02]  /*30300*/  SEL R5, RZ, 0x10, P0 ;  /* 0x00000010ff057807 */ /* 0x000fe40000000000 */
[----:B------:R-:W-:Y:S02]  /*30310*/  SEL R3, RZ, 0x8, P5 ;  /* 0x00000008ff037807 */ /* 0x000fe40002800000 */
[----:B------:R-:W-:Y:S02]  /*30320*/  ISETP.GE.AND P1, PT, R9, UR4, PT ;  /* 0x0000000409007c0c */ /* 0x000fe4000bf26270 */
[----:B------:R-:W-:Y:S02]  /*30330*/  LOP3.LUT R8, R6, 0x140, RZ, 0xfc, !PT ;  /* 0x0000014006087812 */ /* 0x000fe400078efcff */
[----:B------:R-:W-:Y:S02]  /*30340*/  IADD3 R2, R5, R2, R3 ;  /* 0x0000000205027210 */ /* 0x000fe40007ffe003 */
[----:B------:R-:W-:-:S02]  /*30350*/  SEL R5, RZ, 0x40, P1 ;  /* 0x00000040ff057807 */ /* 0x000fc40000800000 */
[----:B------:R-:W-:Y:S02]  /*30360*/  LOP3.LUT R6, R6, 0x1c0, RZ, 0xfc, !PT ;  /* 0x000001c006067812 */ /* 0x000fe400078efcff */
        /* <DEDUP_REMOVED lines=14> */
[----:B------:R-:W-:-:S04]  /*30450*/  @P1 LOP3.LUT R19, R19, 0x10000, RZ, 0xfc, !PT ;  /* 0x0001000013131812 */ /* 0x000fc800078efcff */
[C---:B------:R-:W-:Y:S02]  /*30460*/  LOP3.LUT P1, RZ, R19.reuse, 0x8, RZ, 0xc0, !PT ;  /* 0x0000000813ff7812 */ /* 0x040fe4000782c0ff */
[C---:B------:R-:W-:Y:S02]  /*30470*/  LOP3.LUT P4, RZ, R19.reuse, 0x2, RZ, 0xc0, !PT ;  /* 0x0000000213ff7812 */ /* 0x040fe4000788c0ff */
[----:B------:R-:W-:Y:S01]  /*30480*/  LOP3.LUT R19, R19, 0xffffbfff, RZ, 0xc0, !PT ;  /* 0xffffbfff13137812 */ /* 0x000fe200078ec0ff */
[----:B------:R-:W-:Y:S01]  /*30490*/  SHFL.IDX PT, R14, R0, 0x1, 0x181f ;  /* 0x00381f00000e7f89 */ /* 0x000fe200000e0000 */
[----:B--2---:R-:W-:-:S05]  /*304a0*/  IMAD R7, R8, R7, RZ ;  /* 0x0000000708077224 */ /* 0x004fca00078e02ff */
[-C--:B---3--:R-:W-:Y:S02]  /*304b0*/  ISETP.GE.AND P2, PT, R3, R7.reuse, PT ;  /* 0x000000070300720c */ /* 0x088fe40003f46270 */
[----:B------:R-:W0:Y:S01]  /*304c0*/  S2R R3, SR_TID.X ;  /* 0x0000000000037919 */ /* 0x000e220000002100 */
[----:B----4-:R-:W-:-:S10]  /*304d0*/  ISETP.GE.AND P3, PT, R2, R7, PT ;  /* 0x000000070200720c */ /* 0x010fd40003f66270 */
[----:B------:R-:W-:-:S03]  /*304e0*/  @!P2 LOP3.LUT R2, R5, 0x40, RZ, 0xc0, !PT ;  /* 0x000000400502a812 */ /* 0x000fc600078ec0ff */
[----:B------:R-:W-:Y:S02]  /*304f0*/  @P3 LOP3.LUT R19, R19, 0x4000, RZ, 0xfc, !PT ;  /* 0x0000400013133812 */ /* 0x000fe400078efcff */
[----:B------:R-:W-:Y:S02]  /*30500*/  @!P2 SHF.R.U32.HI R2, RZ, 0x2, R2 ;  /* 0x00000002ff02a819 */ /* 0x000fe40000011602 */
[----:B------:R-:W-:Y:S02]  /*30510*/  LOP3.LUT R19, R19, 0xffffffdf, RZ, 0xc0, !PT ;  /* 0xffffffdf13137812 */ /* 0x000fe400078ec0ff */
[----:B------:R-:W-:Y:S02]  /*30520*/  @!P2 ISETP.NE.U32.AND P3, PT, R2, RZ, PT ;  /* 0x000000ff0200a20c */ /* 0x000fe40003f65070 */
[----:B------:R-:W-:-:S04]  /*30530*/  @!P2 LOP3.LUT R2, R6, 0x80, RZ, 0xc0, !PT ;  /* 0x000000800602a812 */ /* 0x000fc800078ec0ff */
[----:B------:R-:W-:Y:S01]  /*30540*/  @!P2 SHF.R.U32.HI R2, RZ, 0x3, R2 ;  /* 0x00000003ff02a819 */ /* 0x000fe20000011602 */
[----:B0-----:R-:W-:-:S06]  /*30550*/  IMAD.SHL.U32 R12, R3, 0x8, RZ ;  /* 0x00000008030c7824 */ /* 0x001fcc00078e00ff */
[----:B------:R-:W-:Y:S01]  /*30560*/  @P3 LOP3.LUT R19, R19, 0x20, RZ, 0xfc, !PT ;  /* 0x0000002013133812 */ /* 0x000fe200078efcff */
[----:B------:R-:W0:Y:S01]  /*30570*/  SHFL.IDX PT, R3, R0, RZ, 0x181f ;  /* 0x00181fff00037589 */ /* 0x000e2200000e0000 */
[----:B------:R-:W-:Y:S02]  /*30580*/  @!P2 ISETP.NE.U32.AND P3, PT, R2, RZ, PT ;  /* 0x000000ff0200a20c */ /* 0x000fe40003f65070 */
[----:B------:R-:W-:Y:S01]  /*30590*/  LOP3.LUT R12, R12, 0x38, RZ, 0xc0, !PT ;  /* 0x000000380c0c7812 */ /* 0x000fe200078ec0ff */
[----:B------:R-:W1:Y:S01]  /*305a0*/  SHFL.IDX PT, R2, R4, RZ, 0x181f ;  /* 0x00181fff04027589 */ /* 0x000e6200000e0000 */
[----:B------:R-:W-:-:S09]  /*305b0*/  LOP3.LUT R19, R19, 0xffff7fff, RZ, 0xc0, !PT ;  /* 0xffff7fff13137812 */ /* 0x000fd200078ec0ff */
[----:B------:R-:W-:Y:S02]  /*305c0*/  @P3 LOP3.LUT R19, R19, 0x8000, RZ, 0xfc, !PT ;  /* 0x0000800013133812 */ /* 0x000fe400078efcff */
[----:B0-----:R-:W-:-:S05]  /*305d0*/  @!P2 LEA R3, P6, R12, R3, 0x1 ;  /* 0x000000030c03a211 */ /* 0x001fca00078c08ff */
[----:B-1----:R-:W-:-:S05]  /*305e0*/  @!P2 IMAD.X R2, RZ, RZ, R2, P6 ;  /* 0x000000ffff02a224 */ /* 0x002fca00030e0602 */
[----:B------:R-:W-:-:S04]  /*305f0*/  @!P2 LOP3.LUT R3, R3, R2, RZ, 0x3c, !PT ;  /* 0x000000020303a212 */ /* 0x000fc800078e3cff */
        /* <DEDUP_REMOVED lines=61> */
.L_x_3511:
        /* <DEDUP_REMOVED lines=15> */
[----:B--2---:R-:W-:Y:S01]  /*30ac0*/  LEA R2, P2, R2, R0, 0x1 ;  /* 0x0000000002027211 */ /* 0x004fe200078408ff */
[----:B---3--:R-:W-:-:S04]  /*30ad0*/  IMAD.MOV.U32 R8, RZ, RZ, R3 ;  /* 0x000000ffff087224 */ /* 0x008fc800078e0003 */
[----:B-1----:R-:W-:Y:S01]  /*30ae0*/  IMAD.X R3, RZ, RZ, R4, P2 ;  /* 0x000000ffff037224 */ /* 0x002fe200010e0604 */
[----:B------:R-:W-:-:S04]  /*30af0*/  ISETP.NE.U32.AND P2, PT, R5, RZ, PT ;  /* 0x000000ff0500720c */ /* 0x000fc80003f45070 */
        /* <DEDUP_REMOVED lines=12> */
.L_x_3375:
[----:B------:R-:W-:Y:S05]  /*30bc0*/  BSYNC B0 ;  /* 0x0000000000007941 */ /* 0x000fea0003800000 */
.L_x_3374:
[----:B------:R-:W-:Y:S01]  /*30bd0*/  NOP ;  /* 0x0000000000007918 */ /* 0x000fe20000000000 */
[----:B------:R-:W-:-:S13]  /*30be0*/  PLOP3.LUT P0, PT, PT, PT, PT, 0x80, 0x0 ;  /* 0x000000000000781c */ /* 0x000fda0003f0f070 */
.L_x_3376:
        /* <DEDUP_REMOVED lines=18> */
.L_x_3512:
[----:B------:R-:W-:Y:S05]  /*30d10*/  BSYNC B0 ;  /* 0x0000000000007941 */ /* 0x000fea0003800000 */
.L_x_3377:
[----:B------:R-:W-:Y:S01]  /*30d20*/  LOP3.LUT P0, RZ, R19, 0x1, RZ, 0xc0, !PT ;  /* 0x0000000113ff7812 */ /* 0x000fe2000780c0ff */
[----:B------:R-:W-:-:S12]  /*30d30*/  BSSY B0, `(.L_x_3379) ;  /* 0x0000097000007945 */ /* 0x000fd80003800000 */
[----:B------:R-:W-:Y:S05]  /*30d40*/  @!P0 BRA `(.L_x_3380) ;  /* 0x0000000800548947 */ /* 0x000fea0003800000 */
[----:B-1----:R-:W0:Y:S04]  /*30d50*/  LDL R4, [R1+0x450] ;  /* 0x0004500001047983 */ /* 0x002e280000100800 */
[----:B------:R-:W2:Y:S01]  /*30d60*/  LDL R2, [R1+0x458] ;  /* 0x0004580001027983 */ /* 0x000ea20000100800 */
[----:B------:R-:W1:Y:S01]  /*30d70*/  S2R R3, SR_TID.X ;  /* 0x0000000000037919 */ /* 0x000e620000002100 */
[----:B------:R-:W-:Y:S01]  /*30d80*/  BSSY B1, `(.L_x_3381) ;  /* 0x0000007000017945 */ /* 0x000fe20003800000 */
[----:B-1----:R-:W-:-:S04]  /*30d90*/  LOP3.LUT R3, R3, 0x7f, RZ, 0xc0, !PT ;  /* 0x0000007f03037812 */ /* 0x002fc800078ec0ff */
[----:B------:R-:W-:Y:S01]  /*30da0*/  ISETP.NE.AND P1, PT, R3, RZ, PT ;  /* 0x000000ff0300720c */ /* 0x000fe20003f25270 */
[----:B0-----:R-:W-:Y:S01]  /*30db0*/  IMAD R0, R4, 0x8, R18 ;  /* 0x0000000804007824 */ /* 0x001fe200078e0212 */
[----:B--2---:R-:W-:-:S04]  /*30dc0*/  SHF.L.U32 R2, R2, 0x1f, RZ ;  /* 0x0000001f02027819 */ /* 0x004fc800000006ff */
[----:B------:R-:W0:Y:S02]  /*30dd0*/  SYNCS.PHASECHK.TRANS64.TRYWAIT P0, [R0+URZ+0x38860], R2 ;  /* 0x03886002000075a7 */ /* 0x000e24000800017f */
[----:B0-----:R-:W-:Y:S05]  /*30de0*/  @!P0 BRA `(.L_x_3382) ;  /* 0x0000006000088947 */ /* 0x001fea0003800000 */
.L_x_3513:
[----:B------:R-:W-:Y:S05]  /*30df0*/  BSYNC B1 ;  /* 0x0000000000017941 */ /* 0x000fea0003800000 */
.L_x_3381:
        /* <DEDUP_REMOVED lines=9> */
.L_x_3384:
[----:B------:R-:W-:Y:S05]  /*30e90*/  BSYNC B1 ;  /* 0x0000000000017941 */ /* 0x000fea0003800000 */
.L_x_3383:
[----:B0-----:R-:W2:Y:S04]  /*30ea0*/  LDL R2, [R1+0x450] ;  /* 0x0004500001027983 */ /* 0x001ea80000100800 */
[----:B------:R-:W3:Y:S04]  /*30eb0*/  LDL R4, [R1+0x45c] ;  /* 0x00045c0001047983 */ /* 0x000ee80000100800 */
[----:B------:R-:W3:Y:S01]  /*30ec0*/  LDL.LU R3, [R1+0x46c] ;  /* 0x00046c0001037983 */ /* 0x000ee20000300800 */
        /* <DEDUP_REMOVED lines=8> */
[----:B---3--:R-:W-:Y:S02]  /*30f50*/  IMAD R3, R3, 0x40, R4 ;  /* 0x0000004003037824 */ /* 0x008fe400078e0204 */
[----:B------:R-:W-:-:S07]  /*30f60*/  VIADD R4, R2, 0x400 ;  /* 0x0000040002047836 */ /* 0x000fce0000000000 */
.L_x_3385:
        /* <DEDUP_REMOVED lines=15> */
.L_x_3386:
        /* <DEDUP_REMOVED lines=15> */
.L_x_3387:
        /* <DEDUP_REMOVED lines=15> */
.L_x_3388:
        /* <DEDUP_REMOVED lines=15> */
.L_x_3389:
        /* <DEDUP_REMOVED lines=15> */
.L_x_3390:
        /* <DEDUP_REMOVED lines=15> */
.L_x_3391:
        /* <DEDUP_REMOVED lines=15> */
.L_x_3392:
        /* <DEDUP_REMOVED lines=10> */
.L_x_3380:
[----:B------:R-:W-:Y:S05]  /*316a0*/  BSYNC B0 ;  /* 0x0000000000007941 */ /* 0x000fea0003800000 */
.L_x_3379:
        /* <DEDUP_REMOVED lines=61> */
.L_x_3399:
[----:B------:R-:W2:Y:S01]  /*31a80*/  S2R R2, SR_TID.X ;  /* 0x0000000000027919 */ /* 0x000ea20000002100 */
[----:B------:R-:W-:Y:S01]  /*31a90*/  IMAD R3, R10, 0x8, R18 ;  /* 0x000000080a037824 */ /* 0x000fe200078e0212 */
[----:B------:R-:W-:Y:S01]  /*31aa0*/  BSSY B3, `(.L_x_3400) ;  /* 0x0000006000037945 */ /* 0x000fe20003800000 */
[----:B--2---:R-:W-:Y:S02]  /*31ab0*/  LOP3.LUT R5, R2, 0x7f, RZ, 0xc0, !PT ;  /* 0x0000007f02057812 */ /* 0x004fe400078ec0ff */
[----:B------:R-:W-:Y:S02]  /*31ac0*/  SHF.L.U32 R2, R9, 0x1f, RZ ;  /* 0x0000001f09027819 */ /* 0x000fe400000006ff */
[----:B------:R-:W-:Y:S02]  /*31ad0*/  ISETP.NE.AND P1, PT, R5, RZ, PT ;  /* 0x000000ff0500720c */ /* 0x000fe40003f25270 */
[----:B------:R-:W2:Y:S02]  /*31ae0*/  SYNCS.PHASECHK.TRANS64.TRYWAIT P0, [R3+URZ+0x38840], R2 ;  /* 0x03884002030075a7 */ /* 0x000ea4000800017f */
[----:B--2---:R-:W-:Y:S09]  /*31af0*/  @!P0 BRA `(.L_x_3401) ;  /* 0x0000005000d88947 */ /* 0x004ff20003800000 */
.L_x_3514:
[----:B------:R-:W-:Y:S05]  /*31b00*/  BSYNC B3 ;  /* 0x0000000000037941 */ /* 0x000fea0003800000 */
.L_x_3400:
[----:B------:R-:W-:Y:S04]  /*31b10*/  BSSY B3, `(.L_x_3402) ;  /* 0x0000009000037945 */ /* 0x000fe80003800000 */
[----:B------:R-:W-:Y:S05]  /*31b20*/  @P1 BRA `(.L_x_3403) ;  /* 0x00000000001c1947 */ /* 0x000fea0003800000 */
[----:B------:R-:W1:Y:S02]  /*31b30*/  S2R R5, SR_TID.X ;  /* 0x0000000000057919 */ /* 0x000e640000002100 */
[----:B-1----:R-:W-:Y:S01]  /*31b40*/  LOP3.LUT R6, R5, 0x1f, RZ, 0xc0, !PT ;  /* 0x0000001f05067812 */ /* 0x002fe200078ec0ff */
[----:B------:R-:W-:-:S03]  /*31b50*/  IMAD.MOV.U32 R5, RZ, RZ, 0x2000 ;  /* 0x00002000ff057424 */ /* 0x000fc600078e00ff */
[----:B------:R-:W-:Y:S01]  /*31b60*/  ISETP.NE.AND P0, PT, R6, RZ, PT ;  /* 0x000000ff0600720c */ /* 0x000fe20003f05270 */
[----:B------:R3:W-:-:S12]  /*31b70*/  SYNCS.ARRIVE.TRANS64 RZ, [R3+URZ+0x38830], R5 ;  /* 0x0388300503ff79a7 */ /* 0x0007d8000800003f */
[----:B---3--:R-:W-:Y:S05]  /*31b80*/  @!P0 BRA `(.L_x_3403) ;  /* 0x0000000000048947 */ /* 0x008fea0003800000 */
[----:B------:R-:W-:Y:S01]  /*31b90*/  BPT.TRAP 0x1 ;  /* 0x000000040000795c */ /* 0x000fe20000300000 */
.L_x_3403:
[----:B------:R-:W-:Y:S05]  /*31ba0*/  BSYNC B3 ;  /* 0x0000000000037941 */ /* 0x000fea0003800000 */
.L_x_3402:
        /* <DEDUP_REMOVED lines=13> */
.L_x_3404:
        /* <DEDUP_REMOVED lines=13> */
.L_x_3515:
[----:B------:R-:W-:Y:S05]  /*31d50*/  BSYNC B3 ;  /* 0x0000000000037941 */ /* 0x000fea0003800000 */
.L_x_3405:
        /* <DEDUP_REMOVED lines=11> */
.L_x_3408:
[----:B------:R-:W-:Y:S05]  /*31e10*/  BSYNC B3 ;  /* 0x0000000000037941 */ /* 0x000fea0003800000 */
.L_x_3407:
        /* <DEDUP_REMOVED lines=10> */
.L_x_3409:
        /* <DEDUP_REMOVED lines=15> */
.L_x_3410:
        /* <DEDUP_REMOVED lines=15> */
.L_x_3411:
        /* <DEDUP_REMOVED lines=15> */
.L_x_3412:
        /* <DEDUP_REMOVED lines=15> */
.L_x_3413:
        /* <DEDUP_REMOVED lines=15> */
.L_x_3414:
        /* <DEDUP_REMOVED lines=15> */
.L_x_3415:
        /* <DEDUP_REMOVED lines=15> */
.L_x_3416:
        /* <DEDUP_REMOVED lines=10> */
.L_x_3398:
[----:B------:R-:W-:Y:S05]  /*325f0*/  BSYNC B1 ;  /* 0x0000000000017941 */ /* 0x000fea0003800000 */
.L_x_3397:
[----:B------:R-:W2:Y:S02]  /*32600*/  LDL.LU R5, [R1+0x480] ;  /* 0x0004800001057983 */ /* 0x000ea40000300800 */
[----:B--2---:R-:W-:-:S07]  /*32610*/  VIADD R0, R5, 0xfffffffd ;  /* 0xfffffffd05007836 */ /* 0x004fce0000000000 */
.L_x_3396:
[----:B------:R-:W-:Y:S05]  /*32620*/  BSYNC B2 ;  /* 0x0000000000027941 */ /* 0x000fea0003800000 */
.L_x_3395:
[----:B------:R-:W-:-:S05]  /*32630*/  VIADD R8, R8, 0xfffffffe ;  /* 0xfffffffe08087836 */ /* 0x000fca0000000000 */
[----:B------:R-:W-:-:S13]  /*32640*/  ISETP.NE.AND P0, PT, R8, R4, PT ;  /* 0x000000040800720c */ /* 0x000fda0003f05270 */
[----:B------:R-:W-:Y:S05]  /*32650*/  @!P0 BRA `(.L_x_3394) ;  /* 0x0000001800e08947 */ /* 0x000fea0003800000 */
.L_x_3457:
        /* <DEDUP_REMOVED lines=35> */
.L_x_3419:
[----:B------:R-:W2:Y:S01]  /*32890*/  S2R R2, SR_TID.X ;  /* 0x0000000000027919 */ /* 0x000ea20000002100 */
[----:B-1----:R-:W-:Y:S01]  /*328a0*/  IMAD R4, R7, 0x8, R18 ;  /* 0x0000000807047824 */ /* 0x002fe200078e0212 */
[----:B------:R-:W-:Y:S01]  /*328b0*/  BSSY B2, `(.L_x_3420) ;  /* 0x0000006000027945 */ /* 0x000fe20003800000 */
[----:B--2---:R-:W-:Y:S02]  /*328c0*/  LOP3.LUT R3, R2, 0x7f, RZ, 0xc0, !PT ;  /* 0x0000007f02037812 */ /* 0x004fe400078ec0ff */
[----:B------:R-:W-:Y:S02]  /*328d0*/  SHF.L.U32 R2, R6, 0x1f, RZ ;  /* 0x0000001f06027819 */ /* 0x000fe400000006ff */
[----:B------:R-:W-:Y:S02]  /*328e0*/  ISETP.NE.AND P1, PT, R3, RZ, PT ;  /* 0x000000ff0300720c */ /* 0x000fe40003f25270 */
[----:B------:R-:W1:Y:S02]  /*328f0*/  SYNCS.PHASECHK.TRANS64.TRYWAIT P0, [R4+URZ+0x38840], R2 ;  /* 0x03884002040075a7 */ /* 0x000e64000800017f */
[----:B-1----:R-:W-:Y:S09]  /*32900*/  @!P0 BRA `(.L_x_3421) ;  /* 0x00000044007c8947 */ /* 0x002ff20003800000 */
.L_x_3516:
[----:B------:R-:W-:Y:S05]  /*32910*/  BSYNC B2 ;  /* 0x0000000000027941 */ /* 0x000fea0003800000 */
.L_x_3420:
[----:B------:R-:W-:Y:S04]  /*32920*/  BSSY B2, `(.L_x_3422) ;  /* 0x0000009000027945 */ /* 0x000fe80003800000 */
[----:B------:R-:W-:Y:S05]  /*32930*/  @P1 BRA `(.L_x_3423) ;  /* 0x00000000001c1947 */ /* 0x000fea0003800000 */
[----:B------:R-:W2:Y:S02]  /*32940*/  S2R R3, SR_TID.X ;  /* 0x0000000000037919 */ /* 0x000ea40000002100 */
[----:B--2---:R-:W-:Y:S01]  /*32950*/  LOP3.LUT R5, R3, 0x1f, RZ, 0xc0, !PT ;  /* 0x0000001f03057812 */ /* 0x004fe200078ec0ff */
[----:B------:R-:W-:-:S03]  /*32960*/  IMAD.MOV.U32 R3, RZ, RZ, 0x2000 ;  /* 0x00002000ff037424 */ /* 0x000fc600078e00ff */
[----:B------:R-:W-:Y:S01]  /*32970*/  ISETP.NE.AND P0, PT, R5, RZ, PT ;  /* 0x000000ff0500720c */ /* 0x000fe20003f05270 */
[----:B------:R2:W-:-:S12]  /*32980*/  SYNCS.ARRIVE.TRANS64 RZ, [R4+URZ+0x38830], R3 ;  /* 0x0388300304ff79a7 */ /* 0x0005d8000800003f */
[----:B--2---:R-:W-:Y:S05]  /*32990*/  @!P0 BRA `(.L_x_3423) ;  /* 0x0000000000048947 */ /* 0x004fea0003800000 */
[----:B------:R-:W-:Y:S01]  /*329a0*/  BPT.TRAP 0x1 ;  /* 0x000000040000795c */ /* 0x000fe20000300000 */
.L_x_3423:
[----:B------:R-:W-:Y:S05]  /*329b0*/  BSYNC B2 ;  /* 0x0000000000027941 */ /* 0x000fea0003800000 */
.L_x_3422:
        /* <DEDUP_REMOVED lines=12> */
.L_x_3424:
        /* <DEDUP_REMOVED lines=13> */
.L_x_3517:
[----:B------:R-:W-:Y:S05]  /*32b50*/  BSYNC B2 ;  /* 0x0000000000027941 */ /* 0x000fea0003800000 */
.L_x_3425:
[----:B------:R-:W-:Y:S01]  /*32b60*/  BSSY B2, `(.L_x_3427) ;  /* 0x000000b000027945 */ /* 0x000fe20003800000 */
[----:B01----:R-:W-:Y:S02]  /*32b70*/  IMAD.MOV.U32 R2, RZ, RZ, 0x0 ;  /* 0x00000000ff027424 */ /* 0x003fe400078e00ff */
[----:B------:R-:W-:Y:S01]  /*32b80*/  IMAD.MOV.U32 R3, RZ, RZ, 0x14f00000 ;  /* 0x14f00000ff037424 */ /* 0x000fe200078e00ff */
[----:B------:R-:W-:Y:S06]  /*32b90*/  @P1 BRA `(.L_x_3428) ;  /* 0x00000000001c1947 */ /* 0x000fec0003800000 */
[----:B------:R-:W0:Y:S02]  /*32ba0*/  S2R R5, SR_TID.X ;  /* 0x0000000000057919 */ /* 0x000e240000002100 */
[----:B0-----:R-:W-:Y:S01]  /*32bb0*/  LOP3.LUT R10, R5, 0x1f, RZ, 0xc0, !PT ;  /* 0x0000001f050a7812 */ /* 0x001fe200078ec0ff */
[----:B------:R-:W-:-:S03]  /*32bc0*/  IMAD.MOV.U32 R5, RZ, RZ, 0x10000 ;  /* 0x00010000ff057424 */ /* 0x000fc600078e00ff */
[----:B------:R-:W-:Y:S01]  /*32bd0*/  ISETP.NE.AND P0, PT, R10, RZ, PT ;  /* 0x000000ff0a00720c */ /* 0x000fe20003f05270 */
[----:B------:R0:W-:-:S12]  /*32be0*/  SYNCS.ARRIVE.TRANS64 RZ, [R4+URZ+0x38850], R5 ;  /* 0x0388500504ff79a7 */ /* 0x0001d8000800003f */
[----:B0-----:R-:W-:Y:S05]  /*32bf0*/  @!P0 BRA `(.L_x_3428) ;  /* 0x0000000000048947 */ /* 0x001fea0003800000 */
[----:B------:R-:W-:Y:S01]  /*32c00*/  BPT.TRAP 0x1 ;  /* 0x000000040000795c */ /* 0x000fe20000300000 */
.L_x_3428:
[----:B------:R-:W-:Y:S05]  /*32c10*/  BSYNC B2 ;  /* 0x0000000000027941 */ /* 0x000fea0003800000 */
.L_x_3427:
        /* <DEDUP_REMOVED lines=9> */
.L_x_3429:
        /* <DEDUP_REMOVED lines=15> */
.L_x_3430:
        /* <DEDUP_REMOVED lines=15> */
.L_x_3431:
        /* <DEDUP_REMOVED lines=15> */
.L_x_3432:
        /* <DEDUP_REMOVED lines=15> */
.L_x_3433:
        /* <DEDUP_REMOVED lines=15> */
.L_x_3434:
        /* <DEDUP_REMOVED lines=15> */
.L_x_3435:
        /* <DEDUP_REMOVED lines=15> */
.L_x_3436:
        /* <DEDUP_REMOVED lines=10> */
.L_x_3418:
[----:B------:R-:W-:Y:S05]  /*333e0*/  BSYNC B1 ;  /* 0x0000000000017941 */ /* 0x000fea0003800000 */
.L_x_3417:
[----:B------:R-:W-:Y:S01]  /*333f0*/  VIADD R7, R7, 0x1 ;  /* 0x0000000107077836 */ /* 0x000fe20000000000 */
[----:B------:R-:W-:Y:S01]  /*33400*/  LOP3.LUT P2, RZ, R19, 0x1, RZ, 0xc0, !PT ;  /* 0x0000000113ff7812 */ /* 0x000fe2000784c0ff */
[----:B------:R-:W-:Y:S03]  /*33410*/  BSSY B1, `(.L_x_3437) ;  /* 0x00000d8000017945 */ /* 0x000fe60003800000 */
[----:B------:R-:W-:-:S04]  /*33420*/  ISETP.NE.AND P0, PT, R7, 0x2, PT ;  /* 0x000000020700780c */ /* 0x000fc80003f05270 */
[----:B------:R-:W-:Y:S02]  /*33430*/  SEL R2, RZ, 0x1, P0 ;  /* 0x00000001ff027807 */ /* 0x000fe40000000000 */
[----:B0-----:R-:W-:Y:S02]  /*33440*/  SEL R9, R7, RZ, P0 ;  /* 0x000000ff07097207 */ /* 0x001fe40000000000 */
[----:B------:R-:W-:Y:S01]  /*33450*/  LOP3.LUT R8, R6, R2, RZ, 0x3c, !PT ;  /* 0x0000000206087212 */ /* 0x000fe200078e3cff */
[----:B------:R-:W-:Y:S02]  /*33460*/  VIADD R6, R0, 0xffffffff ;  /* 0xffffffff00067836 */ /* 0x000fe40000000000 */
        /* <DEDUP_REMOVED lines=27> */
.L_x_3439:
        /* <DEDUP_REMOVED lines=8> */
.L_x_3518:
[----:B------:R-:W-:Y:S05]  /*336a0*/  BSYNC B2 ;  /* 0x0000000000027941 */ /* 0x000fea0003800000 */
.L_x_3440:
        /* <DEDUP_REMOVED lines=9> */
.L_x_3443:
[----:B------:R-:W-:Y:S05]  /*33740*/  BSYNC B2 ;  /* 0x0000000000027941 */ /* 0x000fea0003800000 */
.L_x_3442:
        /* <DEDUP_REMOVED lines=13> */
.L_x_3444:
        /* <DEDUP_REMOVED lines=13> */
.L_x_3519:
[----:B------:R-:W-:Y:S05]  /*338f0*/  BSYNC B2 ;  /* 0x0000000000027941 */ /* 0x000fea0003800000 */
.L_x_3445:
        /* <DEDUP_REMOVED lines=11> */
.L_x_3448:
[----:B------:R-:W-:Y:S05]  /*339b0*/  BSYNC B2 ;  /* 0x0000000000027941 */ /* 0x000fea0003800000 */
.L_x_3447:
        /* <DEDUP_REMOVED lines=10> */
.L_x_3449:
        /* <DEDUP_REMOVED lines=15> */
.L_x_3450:
        /* <DEDUP_REMOVED lines=15> */
.L_x_3451:
        /* <DEDUP_REMOVED lines=15> */
.L_x_3452:
        /* <DEDUP_REMOVED lines=15> */
.L_x_3453:
        /* <DEDUP_REMOVED lines=15> */
.L_x_3454:
        /* <DEDUP_REMOVED lines=15> */
.L_x_3455:
        /* <DEDUP_REMOVED lines=15> */
.L_x_3456:
        /* <DEDUP_REMOVED lines=10> */
.L_x_3438:
[----:B------:R-:W-:Y:S05]  /*34190*/  BSYNC B1 ;  /* 0x0000000000017941 */ /* 0x000fea0003800000 */
.L_x_3437:
[----:B------:R-:W2:Y:S01]  /*341a0*/  LDL R2, [R1+0x460] ;  /* 0x0004600001027983 */ /* 0x000ea20000100800 */
[----:B------:R-:W-:Y:S01]  /*341b0*/  VIADD R0, R0, 0xfffffffe ;  /* 0xfffffffe00007836 */ /* 0x000fe20000000000 */
[----:B--2---:R-:W-:-:S13]  /*341c0*/  ISETP.GT.AND P0, PT, R6, R2, PT ;  /* 0x000000020600720c */ /* 0x004fda0003f04270 */
[----:B------:R-:W-:Y:S05]  /*341d0*/  @P0 BRA `(.L_x_3457) ;  /* 0xffffffe400200947 */ /* 0x000fea000383ffff */
.L_x_3394:
[----:B------:R-:W-:Y:S05]  /*341e0*/  BSYNC B0 ;  /* 0x0000000000007941 */ /* 0x000fea0003800000 */
.L_x_3393:
        /* <DEDUP_REMOVED lines=24> */
[----:B------:R2:W-:Y:S02]  /*34370*/  STL [R1+0x440], R2 ;  /* 0x0004400201007387 */ /* 0x0005e40000100800 */
.L_x_3459:
[----:B------:R-:W-:Y:S05]  /*34380*/  BSYNC B0 ;  /* 0x0000000000007941 */ /* 0x000fea0003800000 */
.L_x_3458:
[----:B------:R-:W-:-:S05]  /*34390*/  SEL R0, R0, RZ, P0 ;  /* 0x000000ff00007207 */ /* 0x000fca0000000000 */
[----:B------:R3:W-:Y:S02]  /*343a0*/  STL [R1+0x450], R0 ;  /* 0x0004500001007387 */ /* 0x0007e40000100800 */
.L_x_3355:
[----:B------:R-:W-:Y:S05]  /*343b0*/  BSYNC B7 ;  /* 0x0000000000077941 */ /* 0x000fea0003800000 */
.L_x_3353:
[----:B------:R-:W-:-:S13]  /*343c0*/  LOP3.LUT P0, RZ, R19, 0x40, RZ, 0xc0, !PT ;  /* 0x0000004013ff7812 */ /* 0x000fda000780c0ff */
[----:B------:R-:W-:Y:S05]  /*343d0*/  @!P0 BRA `(.L_x_3460) ;  /* 0x0000000000288947 */ /* 0x000fea0003800000 */
[----:B------:R-:W-:Y:S05]  /*343e0*/  WARPSYNC.ALL ;  /* 0x0000000000007948 */ /* 0x000fea0003800000 */
[----:B------:R-:W4:Y:S08]  /*343f0*/  S2UR UR5, SR_CgaCtaId ;  /* 0x00000000000579c3 */ /* 0x000f300000008800 */
[----:B------:R-:W-:Y:S06]  /*34400*/  BAR.SYNC.DEFER_BLOCKING 0x5, 0x180 ;  /* 0x0146000000007b1d */ /* 0x000fec0000010000 */
[----:B------:R-:W-:-:S02]  /*34410*/  UMOV UR4, 0x400 ;  /* 0x0000040000047882 */ /* 0x000fc40000000000 */
[----:B----4-:R-:W-:-:S06]  /*34420*/  ULEA UR4, UR5, UR4, 0x18 ;  /* 0x0000000405047291 */ /* 0x010fcc000f8ec03f */
[----:B------:R-:W-:-:S05]  /*34430*/  IMAD.U32 R18, RZ, RZ, UR4 ;  /* 0x00000004ff127e24 */ /* 0x000fca000f8e00ff */
[----:B-1----:R-:W1:Y:S04]  /*34440*/  LDS.128 R4, [R18+0x388d0] ;  /* 0x0388d00012047984 */ /* 0x002e680000000c00 */
[----:B-1----:R1:W-:Y:S01]  /*34450*/  STL.128 [R1+0x440], R4 ;  /* 0x0004400401007387 */ /* 0x0023e20000100c00 */
[----:B------:R-:W-:Y:S06]  /*34460*/  BAR.ARV 0x4, 0x180 ;  /* 0x0106000000007b1d */ /* 0x000fec0000002000 */
[----:B------:R-:W-:Y:S05]  /*34470*/  BRA `(.L_x_3461) ;  /* 0x0000001000307947 */ /* 0x000fea0003800000 */
.L_x_3460:
[----:B--23--:R-:W2:Y:S01]  /*34480*/  S2R R0, SR_TID.X ;  /* 0x0000000000007919 */ /* 0x00cea20000002100 */
[----:B------:R-:W-:Y:S01]  /*34490*/  UMOV UR4, 0xffffffff ;  /* 0xffffffff00047882 */ /* 0x000fe20000000000 */
[----:B--2---:R-:W-:-:S04]  /*344a0*/  LOP3.LUT R16, R0, 0x1f, RZ, 0xc0, !PT ;  /* 0x0000001f00107812 */ /* 0x004fc800078ec0ff */
[----:B------:R-:W-:Y:S01]  /*344b0*/  ISETP.NE.AND P0, PT, R16, 0x1f, PT ;  /* 0x0000001f1000780c */ /* 0x000fe20003f05270 */
[----:B------:R-:W-:-:S12]  /*344c0*/  BRA.DIV UR4, `(.L_x_3462) ;  /* 0x0000002a04dc7947 */ /* 0x000fd8000b800000 */
[----:B-1----:R-:W2:Y:S01]  /*344d0*/  LDL R4, [R1+0x44c] ;  /* 0x00044c0001047983 */ /* 0x002ea20000100800 */
[----:B------:R-:W-:-:S03]  /*344e0*/  ULDC UR4, c[0x0][0xd3c] ;  /* 0x00034f0000047ab9 */ /* 0x000fc60000000800 */
[----:B------:R-:W0:Y:S01]  /*344f0*/  LDL.LU R3, [R1+0x440] ;  /* 0x0004400001037983 */ /* 0x000e220000300800 */
[----:B--2---:R-:W-:-:S05]  /*34500*/  IMAD.IADD R0, R4, 0x1, R16 ;  /* 0x0000000104007824 */ /* 0x004fca00078e0210 */
[----:B------:R-:W-:Y:S01]  /*34510*/  ISETP.GE.OR P1, PT, R0, UR4, !P0 ;  /* 0x0000000400007c0c */ /* 0x000fe2000c726670 */
[----:B0-----:R-:W-:-:S12]  /*34520*/  IMAD.MOV.U32 R8, RZ, RZ, R3 ;  /* 0x000000ffff087224 */ /* 0x001fd800078e0003 */
        /* <DEDUP_REMOVED lines=11> */
[----:B------:R-:W-:Y:S04]  /*345e0*/  SHFL.IDX PT, R0, R8, RZ, 0x1f ;  /* 0x00001fff08007589 */ /* 0x000fe800000e0000 */
[----:B------:R-:W-:Y:S01]  /*345f0*/  SHFL.IDX PT, R9, R8, 0x1, 0x1f ;  /* 0x00201f0008097f89 */ /* 0x000fe200000e0000 */
[----:B--2---:R-:W-:Y:S01]  /*34600*/  @!P1 IMAD.MOV.U32 R5, RZ, RZ, R6 ;  /* 0x000000ffff059224 */ /* 0x004fe200078e0006 */
[----:B------:R-:W-:-:S02]  /*34610*/  CS2R R6, SRZ ;  /* 0x0000000000067805 */ /* 0x000fc4000001ff00 */
[----:B---3--:R-:W-:-:S04]  /*34620*/  @!P1 IMAD.MOV.U32 R7, RZ, RZ, R2 ;  /* 0x000000ffff079224 */ /* 0x008fc800078e0002 */
[----:B------:R-:W-:-:S05]  /*34630*/  IMAD R2, R7, R5, RZ ;  /* 0x0000000507027224 */ /* 0x000fca00078e02ff */
[----:B------:R-:W0:Y:S01]  /*34640*/  SHFL.UP PT, R3, R2, 0x1, RZ ;  /* 0x0420000002037989 */ /* 0x000e2200000e00ff */
[----:B------:R-:W-:-:S04]  /*34650*/  ISETP.NE.AND P1, PT, R16, RZ, PT ;  /* 0x000000ff1000720c */ /* 0x000fc80003f25270 */
        /* <DEDUP_REMOVED lines=15> */
.L_x_3529:
[----:B------:R-:W-:Y:S02]  /*34750*/  ULDC UR4, c[0x0][0xd38] ;  /* 0x00034e0000047ab9 */ /* 0x000fe40000000800 */
[----:B------:R-:W-:-:S04]  /*34760*/  IMAD.U32 R8, RZ, RZ, UR4 ;  /* 0x00000004ff087e24 */ /* 0x000fc8000f8e00ff */
[----:B-1----:R-:W-:-:S04]  /*34770*/  IMAD R10, R10, R8, RZ ;  /* 0x000000080a0a7224 */ /* 0x002fc800078e02ff */
[----:B------:R-:W-:-:S05]  /*34780*/  IMAD.IADD R4, R9, 0x1, R10 ;  /* 0x0000000109047824 */ /* 0x000fca00078e020a */
[----:B------:R-:W-:-:S13]  /*34790*/  ISETP.GT.AND P6, PT, R4, R0, PT ;  /* 0x000000000400720c */ /* 0x000fda0003fc4270 */
[----:B------:R-:W-:Y:S05]  /*347a0*/  @P6 BRA `(.L_x_3463) ;  /* 0x0000000000ac6947 */ /* 0x000fea0003800000 */
.L_x_3466:
        /* <DEDUP_REMOVED lines=37> */
.L_x_3537:
[----:B------:R-:W-:Y:S02]  /*34a00*/  ULDC UR4, c[0x0][0xd38] ;  /* 0x00034e0000047ab9 */ /* 0x000fe40000000800 */
[----:B------:R-:W-:-:S04]  /*34a10*/  IMAD.U32 R8, RZ, RZ, UR4 ;  /* 0x00000004ff087e24 */ /* 0x000fc8000f8e00ff */
[----:B-1----:R-:W-:-:S04]  /*34a20*/  IMAD R10, R10, R8, RZ ;  /* 0x000000080a0a7224 */ /* 0x002fc800078e02ff */
[----:B------:R-:W-:-:S05]  /*34a30*/  IMAD.IADD R4, R10, 0x1, R4 ;  /* 0x000000010a047824 */ /* 0x000fca00078e0204 */
[----:B------:R-:W-:-:S13]  /*34a40*/  ISETP.GT.AND P6, PT, R4, R0, PT ;  /* 0x000000000400720c */ /* 0x000fda0003fc4270 */
[----:B------:R-:W-:Y:S05]  /*34a50*/  @!P6 BRA `(.L_x_3466) ;  /* 0xfffffffc0054e947 */ /* 0x000fea000383ffff */
.L_x_3463:
        /* <DEDUP_REMOVED lines=12> */
.L_x_3542:
[----:B------:R-:W-:-:S13]  /*34b20*/  ISETP.NE.AND P0, PT, R3, RZ, PT ;  /* 0x000000ff0300720c */ /* 0x000fda0003f05270 */
[----:B------:R-:W-:Y:S05]  /*34b30*/  @!P0 BRA `(.L_x_3468) ;  /* 0x0000000000148947 */ /* 0x000fea0003800000 */
[----:B------:R-:W-:Y:S01]  /*34b40*/  UMOV UR4, 0xffffffff ;  /* 0xffffffff00047882 */ /* 0x000fe20000000000 */
[----:B---3--:R-:W-:Y:S02]  /*34b50*/  VIADD R9, R9, 0xffffffff ;  /* 0xffffffff09097836 */ /* 0x008fe40000000000 */
[----:B------:R-:W-:Y:S05]  /*34b60*/  BRA.DIV UR4, `(.L_x_3469) ;  /* 0x0000002e04d07947 */ /* 0x000fea000b800000 */
[----:B0-----:R0:W2:Y:S02]  /*34b70*/  SHFL.IDX PT, R2, R2, R9, 0x1f ;  /* 0x00001f0902027589 */ /* 0x0010a400000e0000 */
.L_x_3545:
[----:B--2---:R-:W-:-:S07]  /*34b80*/  IMAD.MOV.U32 R6, RZ, RZ, R2 ;  /* 0x000000ffff067224 */ /* 0x004fce00078e0002 */
.L_x_3468:
[----:B0-----:R-:W-:Y:S01]  /*34b90*/  IMAD R2, R6, R8, R10 ;  /* 0x0000000806027224 */ /* 0x001fe200078e020a */
[----:B------:R-:W-:-:S03]  /*34ba0*/  ISETP.NE.AND P0, PT, R7, 0x1, PT ;  /* 0x000000010700780c */ /* 0x000fc60003f05270 */
[----:B------:R-:W-:Y:S01]  /*34bb0*/  IMAD.IADD R0, R0, 0x1, -R2 ;  /* 0x0000000100007824 */ /* 0x000fe200078e0a02 */
[----:B------:R0:W-:Y:S09]  /*34bc0*/  STL [R1+0x440], R2 ;  /* 0x0004400201007387 */ /* 0x0001f20000100800 */
[----:B------:R-:W-:Y:S05]  /*34bd0*/  @!P0 BRA `(.L_x_3470) ;  /* 0x0000000000e48947 */ /* 0x000fea0003800000 */
[----:B-1-3--:R-:W-:-:S04]  /*34be0*/  IABS R5, R4 ;  /* 0x0000000400057213 */ /* 0x00afc80000000000 */
[----:B0-----:R-:W0:Y:S08]  /*34bf0*/  I2F.RP R2, R5 ;  /* 0x0000000500027306 */ /* 0x001e300000209400 */
        /* <DEDUP_REMOVED lines=55> */
.L_x_3470:
[----:B-1-3--:R-:W2:Y:S01]  /*34f70*/  LDL R5, [R1+0x44c] ;  /* 0x00044c0001057983 */ /* 0x00aea20000100800 */
[----:B0-----:R-:W2:Y:S02]  /*34f80*/  LDC.64 R2, c[0x0][0xd90] ;  /* 0x00036400ff027b82 */ /* 0x001ea40000000a00 */
[----:B--2---:R-:W-:-:S05]  /*34f90*/  IMAD.WIDE R2, R5, 0x4, R2 ;  /* 0x0000000405027825 */ /* 0x004fca00078e0202 */
        /* <DEDUP_REMOVED lines=30> */
[----:B------:R-:W-:-:S04]  /*35180*/  VIADDMNMX R6, R3, R8, R6, PT ;  /* 0x0000000803067246 */ /* 0x000fc80003800106 */
        /* <DEDUP_REMOVED lines=19> */
[----:B------:R-:W-:Y:S02]  /*352c0*/  LOP3.LUT R3, R0, R6, RZ, 0x3c, !PT ;  /* 0x0000000600037212 */ /* 0x000fe400078e3cff */
[----:B------:R-:W-:Y:S02]  /*352d0*/  IADD3 R0, R7, 0x1000000, R0 ;  /* 0x0100000007007810 */ /* 0x000fe40007ffe000 */
        /* <DEDUP_REMOVED lines=8> */
.L_x_3471:
[----:B------:R-:W-:-:S05]  /*35360*/  LOP3.LUT R0, RZ, R0, RZ, 0x33, !PT ;  /* 0x00000000ff007212 */ /* 0x000fca00078e33ff */
[----:B------:R-:W-:-:S05]  /*35370*/  IMAD.IADD R0, R4, 0x1, R0 ;  /* 0x0000000104007824 */ /* 0x000fca00078e0200 */
[----:B------:R2:W-:Y:S01]  /*35380*/  STL [R1+0x444], R0 ;  /* 0x0004440001007387 */ /* 0x0005e20000100800 */
[----:B------:R-:W-:Y:S05]  /*35390*/  BRA `(.L_x_3472) ;  /* 0x0000000000287947 */ /* 0x000fea0003800000 */
.L_x_3464:
[----:B------:R-:W-:Y:S01]  /*353a0*/  UMOV UR4, URZ ;  /* 0x0000003f00047c82 */ /* 0x000fe20008000000 */
[----:B------:R-:W-:Y:S01]  /*353b0*/  UMOV UR5, URZ ;  /* 0x0000003f00057c82 */ /* 0x000fe20008000000 */
[----:B------:R-:W-:Y:S01]  /*353c0*/  ULDC UR6, c[0x0][0xd3c] ;  /* 0x00034f0000067ab9 */ /* 0x000fe20000000800 */
[----:B------:R0:W-:Y:S01]  /*353d0*/  STL [R1+0x440], R0 ;  /* 0x0004400001007387 */ /* 0x0001e20000100800 */
[----:B------:R-:W-:Y:S02]  /*353e0*/  IMAD.U32 R3, RZ, RZ, UR4 ;  /* 0x00000004ff037e24 */ /* 0x000fe4000f8e00ff */
[----:B------:R-:W-:-:S03]  /*353f0*/  IMAD.U32 R2, RZ, RZ, UR5 ;  /* 0x00000005ff027e24 */ /* 0x000fc6000f8e00ff */
[----:B------:R1:W-:Y:S01]  /*35400*/  STL [R1+0x444], R3 ;  /* 0x0004440301007387 */ /* 0x0003e20000100800 */
[----:B0-----:R-:W-:-:S03]  /*35410*/  IMAD.U32 R0, RZ, RZ, UR6 ;  /* 0x00000006ff007e24 */ /* 0x001fc6000f8e00ff */
[----:B------:R1:W-:Y:S04]  /*35420*/  STL [R1+0x448], R2 ;  /* 0x0004480201007387 */ /* 0x0003e80000100800 */
[----:B------:R1:W-:Y:S02]  /*35430*/  STL [R1+0x44c], R0 ;  /* 0x00044c0001007387 */ /* 0x0003e40000100800 */
.L_x_3472:
[----:B-1----:R-:W3:Y:S04]  /*35440*/  LDL R2, [R1+0x44c] ;  /* 0x00044c0001027983 */ /* 0x002ee80000100800 */
[----:B0-----:R-:W4:Y:S04]  /*35450*/  LDL R3, [R1+0x448] ;  /* 0x0004480001037983 */ /* 0x001f280000100800 */
[----:B------:R-:W5:Y:S04]  /*35460*/  LDL R4, [R1+0x440] ;  /* 0x0004400001047983 */ /* 0x000f680000100800 */
[----:B------:R-:W5:Y:S01]  /*35470*/  LDL R5, [R1+0x444] ;  /* 0x0004440001057983 */ /* 0x000f620000100800 */
[----:B--2---:R-:W0:Y:S01]  /*35480*/  S2R R0, SR_TID.X ;  /* 0x0000000000007919 */ /* 0x004e220000002100 */
[----:B------:R-:W-:Y:S05]  /*35490*/  WARPSYNC.ALL ;  /* 0x0000000000007948 */ /* 0x000fea0003800000 */
[----:B0-----:R-:W-:Y:S01]  /*354a0*/  LOP3.LUT R0, R0, 0x1f, RZ, 0xc0, !PT ;  /* 0x0000001f00007812 */ /* 0x001fe200078ec0ff */
[----:B------:R-:W-:Y:S03]  /*354b0*/  BAR.SYNC.DEFER_BLOCKING 0x4, 0x180 ;  /* 0x0106000000007b1d */ /* 0x000fe60000010000 */
[----:B------:R-:W-:-:S13]  /*354c0*/  ISETP.NE.AND P0, PT, R0, RZ, PT ;  /* 0x000000ff0000720c */ /* 0x000fda0003f05270 */
[----:B------:R-:W0:Y:S01]  /*354d0*/  @!P0 S2R R0, SR_CgaCtaId ;  /* 0x0000000000008919 */ /* 0x000e220000008800 */
[----:B---3--:R-:W-:Y:S01]  /*354e0*/  IMAD.MOV.U32 R7, RZ, RZ, R2 ;  /* 0x000000ffff077224 */ /* 0x008fe200078e0002 */
[----:B------:R-:W-:Y:S01]  /*354f0*/  @!P0 MOV R2, 0x400 ;  /* 0x0000040000028802 */ /* 0x000fe20000000f00 */
[----:B----4-:R-:W-:-:S03]  /*35500*/  IMAD.MOV.U32 R6, RZ, RZ, R3 ;  /* 0x000000ffff067224 */ /* 0x010fc600078e0003 */
[----:B0-----:R-:W-:-:S05]  /*35510*/  @!P0 LEA R18, R0, R2, 0x18 ;  /* 0x0000000200128211 */ /* 0x001fca00078ec0ff */
[----:B-----5:R4:W-:Y:S01]  /*35520*/  @!P0 STS.128 [R18+0x388d0], R4 ;  /* 0x0388d00412008388 */ /* 0x0209e20000000c00 */
[----:B------:R-:W-:Y:S06]  /*35530*/  BAR.ARV 0x5, 0x180 ;  /* 0x0146000000007b1d */ /* 0x000fec0000002000 */
.L_x_3461:
[----:B--23--:R-:W2:Y:S01]  /*35540*/  LDL R0, [R1+0x44c] ;  /* 0x00044c0001007983 */ /* 0x00cea20000100800 */
[----:B------:R-:W-:Y:S02]  /*35550*/  ULDC UR4, c[0x0][0xd3c] ;  /* 0x00034f0000047ab9 */ /* 0x000fe40000000800 */
[----:B--2---:R-:W-:-:S13]  /*35560*/  ISETP.GE.AND P0, PT, R0, UR4, PT ;  /* 0x0000000400007c0c */ /* 0x004fda000bf06270 */
[----:B------:R-:W-:Y:S05]  /*35570*/  @!P0 BRA `(.L_x_3473) ;  /* 0xffffff8400b08947 */ /* 0x000fea000383ffff */
[----:B------:R-:W-:Y:S05]  /*35580*/  BSYNC B8 ;  /* 0x0000000000087941 */ /* 0x000fea0003800000 */
.L_x_3339:
[----:B---3--:R-:W2:Y:S01]  /*35590*/  LDL.LU R0, [R1+0x4a4] ;  /* 0x0004a40001007983 */ /* 0x008ea20000300800 */
[----:B------:R-:W-:Y:S01]  /*355a0*/  BSSY B0, `(.L_x_3474) ;  /* 0x000000b000007945 */ /* 0x000fe20003800000 */
[----:B01--4-:R-:W0:Y:S01]  /*355b0*/  S2R R5, SR_CgaCtaId ;  /* 0x0000000000057919 */ /* 0x013e220000008800 */
[----:B--2---:R-:W-:-:S05]  /*355c0*/  VIADD R0, R0, 0x1 ;  /* 0x0000000100007836 */ /* 0x004fca0000000000 */
[----:B------:R-:W-:-:S04]  /*355d0*/  LEA.HI R2, R0, R0, RZ, 0x1 ;  /* 0x0000000000027211 */ /* 0x000fc800078f08ff */
[----:B------:R-:W-:Y:S02]  /*355e0*/  LOP3.LUT R3, R2, 0xfffffffe, RZ, 0xc0, !PT ;  /* 0xfffffffe02037812 */ /* 0x000fe400078ec0ff */
[----:B------:R-:W-:-:S03]  /*355f0*/  MOV R2, 0x400 ;  /* 0x0000040000027802 */ /* 0x000fc60000000f00 */
[----:B------:R-:W-:Y:S01]  /*35600*/  IMAD.IADD R0, R0, 0x1, -R3 ;  /* 0x0000000100007824 */ /* 0x000fe200078e0a03 */
[----:B0-----:R-:W-:-:S04]  /*35610*/  LEA R9, R5, R2, 0x18 ;  /* 0x0000000205097211 */ /* 0x001fc800078ec0ff */
[----:B------:R-:W-:-:S04]  /*35620*/  SHF.L.U32 R0, R0, 0x1f, RZ ;  /* 0x0000001f00007819 */ /* 0x000fc800000006ff */
[----:B------:R-:W0:Y:S02]  /*35630*/  SYNCS.PHASECHK.TRANS64.TRYWAIT P0, [R9+URZ+0x38820], R0 ;  /* 0x03882000090075a7 */ /* 0x000e24000800017f */
[----:B0-----:R-:W-:Y:S05]  /*35640*/  @!P0 BRA `(.L_x_3475) ;  /* 0x0000002400448947 */ /* 0x001fea0003800000 */
.L_x_3546:
[----:B------:R-:W-:Y:S05]  /*35650*/  BSYNC B0 ;  /* 0x0000000000007941 */ /* 0x000fea0003800000 */
.L_x_3474:
[----:B------:R-:W-:-:S03]  /*35660*/  UMOV UR4, 0xffffffff ;  /* 0xffffffff00047882 */ /* 0x000fc60000000000 */
[----:B------:R-:W-:Y:S05]  /*35670*/  BRA.DIV UR4, `(.L_x_3476) ;  /* 0x00000026044c7947 */ /* 0x000fea000b800000 */
[----:B0-----:R-:W0:Y:S02]  /*35680*/  S2R R0, SR_TID.X ;  /* 0x0000000000007919 */ /* 0x001e240000002100 */
[----:B0-----:R-:W-:-:S04]  /*35690*/  SHF.R.U32.HI R0, RZ, 0x5, R0 ;  /* 0x00000005ff007819 */ /* 0x001fc80000011600 */
[----:B------:R-:W-:-:S05]  /*356a0*/  LOP3.LUT R0, R0, 0x3, RZ, 0xc0, !PT ;  /* 0x0000000300007812 */ /* 0x000fca00078ec0ff */
[----:B------:R0:W1:Y:S02]  /*356b0*/  SHFL.IDX PT, R14, R0, RZ, 0x1f ;  /* 0x00001fff000e7589 */ /* 0x00006400000e0000 */
.L_x_3549:
[----:B-1----:R-:W-:Y:S01]  /*356c0*/  ISETP.NE.AND P0, PT, R14, RZ, PT ;  /* 0x000000ff0e00720c */ /* 0x002fe20003f05270 */
[----:B------:R-:W-:-:S12]  /*356d0*/  BSSY B0, `(.L_x_3477) ;  /* 0x0000020000007945 */ /* 0x000fd80003800000 */
[----:B------:R-:W-:Y:S05]  /*356e0*/  @P0 BRA `(.L_x_3478) ;  /* 0x0000000000780947 */ /* 0x000fea0003800000 */
[----:B------:R-:W-:-:S03]  /*356f0*/  UMOV UR4, 0xffffffff ;  /* 0xffffffff00047882 */ /* 0x000fc60000000000 */
[----:B------:R-:W-:Y:S05]  /*35700*/  BRA.DIV UR4, `(.L_x_3479) ;  /* 0x00000026045c7947 */ /* 0x000fea000b800000 */
[----:B------:R-:W-:-:S13]  /*35710*/  ELECT P6, URZ, PT ;  /* 0x00000000003f782f */ /* 0x000fda00038c0000 */
.L_x_3552:
        /* <DEDUP_REMOVED lines=15> */
.L_x_3553:
[----:B------:R-:W0:Y:S01]  /*35810*/  LDL.LU R6, [R1+0x450] ;  /* 0x0004500001067983 */ /* 0x000e220000300800 */
[----:B------:R-:W1:Y:S01]  /*35820*/  SYNCS.PHASECHK.TRANS64.TRYWAIT P0, [R7+URZ], R2 ;  /* 0x00000002070075a7 */ /* 0x000e62000800017f */
[----:B------:R-:W-:-:S04]  /*35830*/  VIADD R0, R9, 0x38860 ;  /* 0x0003886009007836 */ /* 0x000fc80000000000 */
[----:B0-----:R-:W-:Y:S01]  /*35840*/  IMAD R5, R6, 0x8, R0 ;  /* 0x0000000806057824 */ /* 0x001fe200078e0200 */
[----:B-1----:R-:W-:Y:S06]  /*35850*/  @!P0 BRA `(.L_x_3481) ;  /* 0x00000024003c8947 */ /* 0x002fec0003800000 */
.L_x_3554:
[----:B------:R-:W1:Y:S02]  /*35860*/  SYNCS.PHASECHK.TRANS64.TRYWAIT P0, [R5+URZ], R4 ;  /* 0x00000004050075a7 */ /* 0x000e64000800017f */
[----:B-1----:R-:W-:Y:S05]  /*35870*/  @!P0 BRA `(.L_x_3482) ;  /* 0x0000002400488947 */ /* 0x002fea0003800000 */
.L_x_3555:
[----:B------:R-:W-:-:S07]  /*35880*/  IMAD R3, R3, 0x8, R0 ;  /* 0x0000000803037824 */ /* 0x000fce00078e0200 */
.L_x_3483:
[----:B--2---:R2:W3:Y:S02]  /*35890*/  SYNCS.PHASECHK.TRANS64.TRYWAIT P0, [R3+URZ], R2 ;  /* 0x00000002030075a7 */ /* 0x0044e4000800017f */
[----:B---3--:R-:W-:Y:S05]  /*358a0*/  @!P0 NANOSLEEP.SYNCS 0x989680 ;  /* 0x009896800000895d */ /* 0x008fea0003900000 */
[----:B------:R-:W3:Y:S02]  /*358b0*/  @!P0 SYNCS.PHASECHK.TRANS64 P0, [R3+URZ], R2 ;  /* 0x00000002030085a7 */ /* 0x000ee4000800007f */
[----:B---3--:R-:W-:Y:S05]  /*358c0*/  @!P0 BRA `(.L_x_3483) ;  /* 0xfffffffc00f08947 */ /* 0x008fea000383ffff */
.L_x_3478:
[----:B------:R-:W-:Y:S05]  /*358d0*/  BSYNC B0 ;  /* 0x0000000000007941 */ /* 0x000fea0003800000 */
.L_x_3477:
[----:B------:R-:W-:Y:S05]  /*358e0*/  EXIT ;  /* 0x000000000000794d */ /* 0x000fea0003800000 */
.L_x_3221:
[----:B0-----:R-:W-:-:S04]  /*358f0*/  IMAD.U32 R3, RZ, RZ, UR47 ;  /* 0x0000002fff037e24 */ /* 0x001fc8000f8e00ff */
[----:B------:R0:W1:Y:S03]  /*35900*/  SYNCS.PHASECHK.TRANS64.TRYWAIT P0, [R3+URZ+0x38800], R0 ;  /* 0x03880000030075a7 */ /* 0x000066000800017f */
[----:B-1----:R-:W-:Y:S05]  /*35910*/  @!P0 NANOSLEEP.SYNCS 0x989680 ;  /* 0x009896800000895d */ /* 0x002fea0003900000 */
[----:B------:R-:W1:Y:S02]  /*35920*/  @!P0 SYNCS.PHASECHK.TRANS64 P0, [R3+URZ+0x38800], R0 ;  /* 0x03880000030085a7 */ /* 0x000e64000800007f */
[----:B-1----:R-:W-:Y:S05]  /*35930*/  @!P0 BRA `(.L_x_3221) ;  /* 0xfffffffc00ec8947 */ /* 0x002fea000383ffff */
[----:B------:R-:W-:Y:S05]  /*35940*/  BRA `(.L_x_3484) ;  /* 0xfffffd5c00207947 */ /* 0x000fea000383ffff */
.L_x_3228:
[----:B-1----:R1:W2:Y:S02]  /*35950*/  SYNCS.PHASECHK.TRANS64.TRYWAIT P0, [R20+URZ], R21 ;  /* 0x00000015140075a7 */ /* 0x0022a4000800017f */
[----:B--2---:R-:W-:Y:S05]  /*35960*/  @!P0 NANOSLEEP.SYNCS 0x989680 ;  /* 0x009896800000895d */ /* 0x004fea0003900000 */
[----:B------:R-:W2:Y:S02]  /*35970*/  @!P0 SYNCS.PHASECHK.TRANS64 P0, [R20+URZ], R21 ;  /* 0x00000015140085a7 */ /* 0x000ea4000800007f */
[----:B--2---:R-:W-:Y:S05]  /*35980*/  @!P0 BRA `(.L_x_3228) ;  /* 0xfffffffc00f08947 */ /* 0x004fea000383ffff */
[----:B------:R-:W-:Y:S05]  /*35990*/  BRA `(.L_x_3227) ;  /* 0xfffffd60003c7947 */ /* 0x000fea000383ffff */
.L_x_3230:
[----:B0-----:R-:W-:-:S04]  /*359a0*/  IMAD.U32 R12, RZ, RZ, UR47 ;  /* 0x0000002fff0c7e24 */ /* 0x001fc8000f8e00ff */
[----:B------:R0:W1:Y:S03]  /*359b0*/  SYNCS.PHASECHK.TRANS64.TRYWAIT P0, [R12+URZ+0x38810], R3 ;  /* 0x038810030c0075a7 */ /* 0x000066000800017f */
[----:B-1----:R-:W-:Y:S05]  /*359c0*/  @!P0 NANOSLEEP.SYNCS 0x989680 ;  /* 0x009896800000895d */ /* 0x002fea0003900000 */
[----:B------:R-:W1:Y:S02]  /*359d0*/  @!P0 SYNCS.PHASECHK.TRANS64 P0, [R12+URZ+0x38810], R3 ;  /* 0x038810030c0085a7 */ /* 0x000e64000800007f */
[----:B-1----:R-:W-:Y:S05]  /*359e0*/  @!P0 BRA `(.L_x_3230) ;  /* 0xfffffffc00ec8947 */ /* 0x002fea000383ffff */
[----:B------:R-:W-:Y:S05]  /*359f0*/  BRA `(.L_x_3485) ;  /* 0xfffffd6400107947 */ /* 0x000fea000383ffff */
.L_x_3237:
[----:B-1----:R1:W2:Y:S02]  /*35a00*/  SYNCS.PHASECHK.TRANS64.TRYWAIT P0, [R12+URZ], R13 ;  /* 0x0000000d0c0075a7 */ /* 0x0022a4000800017f */
[----:B--2---:R-:W-:Y:S05]  /*35a10*/  @!P0 NANOSLEEP.SYNCS 0x989680 ;  /* 0x009896800000895d */ /* 0x004fea0003900000 */
[----:B------:R-:W2:Y:S02]  /*35a20*/  @!P0 SYNCS.PHASECHK.TRANS64 P0, [R12+URZ], R13 ;  /* 0x0000000d0c0085a7 */ /* 0x000ea4000800007f */
[----:B--2---:R-:W-:Y:S05]  /*35a30*/  @!P0 BRA `(.L_x_3237) ;  /* 0xfffffffc00f08947 */ /* 0x004fea000383ffff */
[----:B------:R-:W-:Y:S05]  /*35a40*/  BRA `(.L_x_3236) ;  /* 0xfffffd6400547947 */ /* 0x000fea000383ffff */
.L_x_3268:
[----:B0-----:R0:W1:Y:S02]  /*35a50*/  SYNCS.PHASECHK.TRANS64.TRYWAIT P2, [R5+URZ], R8 ;  /* 0x00000008050075a7 */ /* 0x001064000804017f */
[----:B-1----:R-:W-:Y:S05]  /*35a60*/  @!P2 NANOSLEEP.SYNCS 0x989680 ;  /* 0x009896800000a95d */ /* 0x002fea0003900000 */
[----:B------:R-:W1:Y:S02]  /*35a70*/  @!P2 SYNCS.PHASECHK.TRANS64 P2, [R5+URZ], R8 ;  /* 0x000000080500a5a7 */ /* 0x000e64000804007f */
[----:B-1----:R-:W-:Y:S05]  /*35a80*/  @!P2 BRA `(.L_x_3268) ;  /* 0xfffffffc00f0a947 */ /* 0x002fea000383ffff */
[----:B------:R-:W-:Y:S05]  /*35a90*/  BRA `(.L_x_3267) ;  /* 0xfffffdd000207947 */ /* 0x000fea000383ffff */
.L_x_3275:
[----:B-1----:R1:W2:Y:S02]  /*35aa0*/  SYNCS.PHASECHK.TRANS64.TRYWAIT P2, [R8+URZ], R9 ;  /* 0x00000009080075a7 */ /* 0x0022a4000804017f */
[----:B--2---:R-:W-:Y:S05]  /*35ab0*/  @!P2 NANOSLEEP.SYNCS 0x989680 ;  /* 0x009896800000a95d */ /* 0x004fea0003900000 */
[----:B------:R-:W2:Y:S02]  /*35ac0*/  @!P2 SYNCS.PHASECHK.TRANS64 P2, [R8+URZ], R9 ;  /* 0x000000090800a5a7 */ /* 0x000ea4000804007f */
[----:B--2---:R-:W-:Y:S05]  /*35ad0*/  @!P2 BRA `(.L_x_3275) ;  /* 0xfffffffc00f0a947 */ /* 0x004fea000383ffff */
[----:B------:R-:W-:Y:S05]  /*35ae0*/  BRA `(.L_x_3274) ;  /* 0xfffffdd400547947 */ /* 0x000fea000383ffff */
.L_x_3288:
[----:B0-----:R0:W1:Y:S02]  /*35af0*/  SYNCS.PHASECHK.TRANS64.TRYWAIT P1, [R6+URZ], R7 ;  /* 0x00000007060075a7 */ /* 0x001064000802017f */
[----:B-1----:R-:W-:Y:S05]  /*35b00*/  @!P1 NANOSLEEP.SYNCS 0x989680 ;  /* 0x009896800000995d */ /* 0x002fea0003900000 */
[----:B------:R-:W1:Y:S02]  /*35b10*/  @!P1 SYNCS.PHASECHK.TRANS64 P1, [R6+URZ], R7 ;  /* 0x00000007060095a7 */ /* 0x000e64000802007f */
[----:B-1----:R-:W-:Y:S05]  /*35b20*/  @!P1 BRA `(.L_x_3288) ;  /* 0xfffffffc00f09947 */ /* 0x002fea000383ffff */
[----:B------:R-:W-:Y:S05]  /*35b30*/  BRA `(.L_x_3287) ;  /* 0xfffffe6400f87947 */ /* 0x000fea000383ffff */
.L_x_3295:
[----:B-1----:R1:W2:Y:S02]  /*35b40*/  SYNCS.PHASECHK.TRANS64.TRYWAIT P1, [R5+URZ], R8 ;  /* 0x00000008050075a7 */ /* 0x0022a4000802017f */
[----:B--2---:R-:W-:Y:S05]  /*35b50*/  @!P1 NANOSLEEP.SYNCS 0x989680 ;  /* 0x009896800000995d */ /* 0x004fea0003900000 */
[----:B------:R-:W2:Y:S02]  /*35b60*/  @!P1 SYNCS.PHASECHK.TRANS64 P1, [R5+URZ], R8 ;  /* 0x00000008050095a7 */ /* 0x000ea4000802007f */
[----:B--2---:R-:W-:Y:S05]  /*35b70*/  @!P1 BRA `(.L_x_3295) ;  /* 0xfffffffc00f09947 */ /* 0x004fea000383ffff */
[----:B------:R-:W-:Y:S05]  /*35b80*/  BRA `(.L_x_3294) ;  /* 0xfffffe6c002c7947 */ /* 0x000fea000383ffff */
.L_x_3361:
        /* <DEDUP_REMOVED lines=11> */
.L_x_3487:
[----:B------:R-:W-:Y:S05]  /*35c40*/  BSYNC B0 ;  /* 0x0000000000007941 */ /* 0x000fea0003800000 */
.L_x_3486:
[----:B------:R-:W-:Y:S05]  /*35c50*/  BRA `(.L_x_3488) ;  /* 0xffffff9000887947 */ /* 0x000fea000383ffff */
.L_x_3363:
[----:B------:R-:W-:Y:S01]  /*35c60*/  BSSY B0, `(.L_x_3489) ;  /* 0x0000006000007945 */ /* 0x000fe20003800000 */
[----:B------:R-:W-:-:S07]  /*35c70*/  IMAD.MOV.U32 R15, RZ, RZ, -0x1 ;  /* 0xffffffffff0f7424 */ /* 0x000fce00078e00ff */
[----:B012---:R-:W-:Y:S05]  /*35c80*/  WARPSYNC.COLLECTIVE R15, `(.L_x_3490) ;  /* 0x000000000f0c7348 */ /* 0x007fea0003c00000 */
[----:B------:R-:W-:Y:S02]  /*35c90*/  ELECT P6, UR62, PT ;  /* 0x00000000003e782f */ /* 0x000fe400038c0000 */
[----:B------:R-:W-:Y:S01]  /*35ca0*/  MOV R14, UR62 ;  /* 0x0000003e000e7c02 */ /* 0x000fe20008000f00 */
[----:B012---:R-:W-:Y:S10]  /*35cb0*/  ENDCOLLECTIVE ;  /* 0x000000000000791b */ /* 0x007ff40003800000 */
.L_x_3490:
[----:B------:R-:W-:Y:S05]  /*35cc0*/  BSYNC B0 ;  /* 0x0000000000007941 */ /* 0x000fea0003800000 */
.L_x_3489:
[----:B------:R-:W-:Y:S05]  /*35cd0*/  BRA `(.L_x_3491) ;  /* 0xffffff90008c7947 */ /* 0x000fea000383ffff */
.L_x_3365:
[----:B---3--:R3:W4:Y:S02]  /*35ce0*/  SYNCS.PHASECHK.TRANS64.TRYWAIT P0, [R0+URZ+0x38840], R2 ;  /* 0x03884002000075a7 */ /* 0x008724000800017f */
[----:B----4-:R-:W-:Y:S05]  /*35cf0*/  @!P0 NANOSLEEP.SYNCS 0x989680 ;  /* 0x009896800000895d */ /* 0x010fea0003900000 */
[----:B------:R-:W4:Y:S02]  /*35d00*/  @!P0 SYNCS.PHASECHK.TRANS64 P0, [R0+URZ+0x38840], R2 ;  /* 0x03884002000085a7 */ /* 0x000f24000800007f */
[----:B----4-:R-:W-:Y:S05]  /*35d10*/  @!P0 BRA `(.L_x_3365) ;  /* 0xfffffffc00f08947 */ /* 0x010fea000383ffff */
[----:B------:R-:W-:Y:S05]  /*35d20*/  BRA `(.L_x_3492) ;  /* 0xffffff9000f07947 */ /* 0x000fea000383ffff */
.L_x_3369:
[----:B------:R0:W5:Y:S01]  /*35d30*/  LDL R0, [R1+0x470] ;  /* 0x0004700001007983 */ /* 0x0001620000100800 */
[----:B------:R-:W-:Y:S02]  /*35d40*/  IMAD.MOV.U32 R6, RZ, RZ, R11 ;  /* 0x000000ffff067224 */ /* 0x000fe400078e000b */
[----:B------:R-:W-:Y:S02]  /*35d50*/  IMAD.MOV.U32 R13, RZ, RZ, R2 ;  /* 0x000000ffff0d7224 */ /* 0x000fe400078e0002 */
[----:B------:R-:W-:Y:S02]  /*35d60*/  IMAD.MOV.U32 R12, RZ, RZ, RZ ;  /* 0x000000ffff0c7224 */ /* 0x000fe400078e00ff */
[----:B------:R-:W-:Y:S02]  /*35d70*/  IMAD.MOV.U32 R11, RZ, RZ, 0x181f ;  /* 0x0000181fff0b7424 */ /* 0x000fe400078e00ff */
[----:B------:R-:W-:Y:S02]  /*35d80*/  IMAD.MOV.U32 R15, RZ, RZ, -0x1 ;  /* 0xffffffffff0f7424 */ /* 0x000fe400078e00ff */
[----:B0-----:R-:W-:-:S07]  /*35d90*/  IMAD.IADD R10, R10, 0x1, R6 ;  /* 0x000000010a0a7824 */ /* 0x001fce00078e0206 */
[----:B-----5:R-:W-:Y:S05]  /*35da0*/  WARPSYNC.COLLECTIVE R15, `(.L_x_3493) ;  /* 0x000000000f087348 */ /* 0x020fea0003c00000 */
[----:B------:R0:W1:Y:S02]  /*35db0*/  SHFL.IDX P6, R14, R13, R12, R11 ;  /* 0x0000000c0d0e7389 */ /* 0x00006400000c000b */
[----:B01---5:R-:W-:Y:S01]  /*35dc0*/  ENDCOLLECTIVE ;  /* 0x000000000000791b */ /* 0x023fe20003800000 */
.L_x_3493:
[----:B------:R0:W-:Y:S01]  /*35dd0*/  STL [R1+0x474], R10 ;  /* 0x0004740a01007387 */ /* 0x0001e20000100800 */
[----:B------:R-:W-:Y:S02]  /*35de0*/  IMAD.MOV.U32 R13, RZ, RZ, R3 ;  /* 0x000000ffff0d7224 */ /* 0x000fe400078e0003 */
[----:B------:R-:W-:-:S07]  /*35df0*/  IMAD.MOV.U32 R4, RZ, RZ, R14 ;  /* 0x000000ffff047224 */ /* 0x000fce00078e000e */
[----:B0-----:R-:W-:Y:S05]  /*35e00*/  WARPSYNC.COLLECTIVE R15, `(.L_x_3494) ;  /* 0x000000000f087348 */ /* 0x001fea0003c00000 */
[----:B------:R1:W2:Y:S02]  /*35e10*/  SHFL.IDX P6, R14, R13, R12, R11 ;  /* 0x0000000c0d0e7389 */ /* 0x0002a400000c000b */
[----:B012---:R-:W-:Y:S01]  /*35e20*/  ENDCOLLECTIVE ;  /* 0x000000000000791b */ /* 0x007fe20003800000 */
.L_x_3494:
[----:B------:R-:W-:Y:S02]  /*35e30*/  IMAD.MOV.U32 R13, RZ, RZ, R2 ;  /* 0x000000ffff0d7224 */ /* 0x000fe400078e0002 */
[----:B------:R-:W-:Y:S02]  /*35e40*/  IMAD.MOV.U32 R12, RZ, RZ, 0x1 ;  /* 0x00000001ff0c7424 */ /* 0x000fe400078e00ff */
[----:B------:R-:W-:-:S07]  /*35e50*/  IMAD.MOV.U32 R5, RZ, RZ, R14 ;  /* 0x000000ffff057224 */ /* 0x000fce00078e000e */
[----:B------:R-:W-:Y:S05]  /*35e60*/  WARPSYNC.COLLECTIVE R15, `(.L_x_3495) ;  /* 0x000000000f087348 */ /* 0x000fea0003c00000 */
[----:B------:R0:W1:Y:S02]  /*35e70*/  SHFL.IDX P6, R14, R13, R12, R11 ;  /* 0x0000000c0d0e7389 */ /* 0x00006400000c000b */
[----:B01----:R-:W-:Y:S01]  /*35e80*/  ENDCOLLECTIVE ;  /* 0x000000000000791b */ /* 0x003fe20003800000 */
.L_x_3495:
[----:B------:R-:W-:Y:S02]  /*35e90*/  IMAD.MOV.U32 R13, RZ, RZ, R3 ;  /* 0x000000ffff0d7224 */ /* 0x000fe400078e0003 */
[----:B------:R-:W-:-:S07]  /*35ea0*/  IMAD.MOV.U32 R6, RZ, RZ, R14 ;  /* 0x000000ffff067224 */ /* 0x000fce00078e000e */
[----:B------:R-:W-:Y:S05]  /*35eb0*/  WARPSYNC.COLLECTIVE R15, `(.L_x_3496) ;  /* 0x000000000f087348 */ /* 0x000fea0003c00000 */
[----:B------:R0:W1:Y:S02]  /*35ec0*/  SHFL.IDX P6, R14, R13, R12, R11 ;  /* 0x0000000c0d0e7389 */ /* 0x00006400000c000b */
[----:B01----:R-:W-:Y:S01]  /*35ed0*/  ENDCOLLECTIVE ;  /* 0x000000000000791b */ /* 0x003fe20003800000 */
.L_x_3496:
        /* <DEDUP_REMOVED lines=22> */
.L_x_3497:
        /* <DEDUP_REMOVED lines=10> */
.L_x_3498:
        /* <DEDUP_REMOVED lines=11> */
.L_x_3499:
        /* <DEDUP_REMOVED lines=14> */
.L_x_3500:
[----:B------:R-:W-:Y:S01]  /*36270*/  IMAD.MOV.U32 R3, RZ, RZ, R14 ;  /* 0x000000ffff037224 */ /* 0x000fe200078e000e */
[----:B------:R-:W-:Y:S06]  /*36280*/  BRA `(.L_x_3501) ;  /* 0xffffff9800347947 */ /* 0x000fec000383ffff */
.L_x_3373:
        /* <DEDUP_REMOVED lines=26> */
.L_x_3503:
[----:B------:R-:W-:Y:S05]  /*36430*/  BSYNC B0 ;  /* 0x0000000000007941 */ /* 0x000fea0003800000 */
.L_x_3502:
        /* <DEDUP_REMOVED lines=13> */
.L_x_3504:
        /* <DEDUP_REMOVED lines=41> */
.L_x_3505:
        /* <DEDUP_REMOVED lines=16> */
.L_x_3506:
[----:B------:R-:W-:Y:S02]  /*368a0*/  IMAD.MOV.U32 R13, RZ, RZ, R4 ;  /* 0x000000ffff0d7224 */ /* 0x000fe400078e0004 */
[----:B------:R-:W-:Y:S01]  /*368b0*/  IMAD.MOV.U32 R12, RZ, RZ, 0x2 ;  /* 0x00000002ff0c7424 */ /* 0x000fe200078e00ff */
[----:B------:R-:W-:Y:S02]  /*368c0*/  @!P3 LEA R21, P2, R10, R14, 0x1 ;  /* 0x0000000e0a15b211 */ /* 0x000fe400078408ff */
[----:B------:R-:W-:-:S03]  /*368d0*/  LOP3.LUT P6, RZ, R19, 0x20, RZ, 0xc0, !PT ;  /* 0x0000002013ff7812 */ /* 0x000fc600078cc0ff */
[----:B------:R-:W-:Y:S01]  /*368e0*/  @!P3 IMAD.X R8, RZ, RZ, R8, P2 ;  /* 0x000000ffff08b224 */ /* 0x000fe200010e0608 */
[C---:B------:R-:W-:Y:S01]  /*368f0*/  LOP3.LUT P2, RZ, R19.reuse, 0x2, RZ, 0xc0, !PT ;  /* 0x0000000213ff7812 */ /* 0x040fe2000784c0ff */
[----:B------:R-:W-:Y:S02]  /*36900*/  @!P3 IMAD.MOV.U32 R2, RZ, RZ, R21 ;  /* 0x000000ffff02b224 */ /* 0x000fe400078e0015 */
[----:B------:R-:W-:Y:S02]  /*36910*/  @!P3 IMAD.MOV.U32 R3, RZ, RZ, R8 ;  /* 0x000000ffff03b224 */ /* 0x000fe400078e0008 */
[----:B------:R-:W0:Y:S03]  /*36920*/  S2R R8, SR_TID.X ;  /* 0x0000000000087919 */ /* 0x000e260000002100 */
        /* <DEDUP_REMOVED lines=17> */
[----:B0-----:R-:W-:-:S13]  /*36a40*/  LOP3.LUT P2, RZ, R19, 0x8, RZ, 0xc0, !PT ;  /* 0x0000000813ff7812 */ /* 0x001fda000784c0ff */
[----:B-1----:R-:W-:Y:S05]  /*36a50*/  WARPSYNC.COLLECTIVE R15, `(.L_x_3507) ;  /* 0x000000000f087348 */ /* 0x002fea0003c00000 */
[----:B------:R0:W2:Y:S02]  /*36a60*/  SHFL.IDX P6, R14, R13, R12, R11 ;  /* 0x0000000c0d0e7389 */ /* 0x0000a400000c000b */
[----:B012---:R-:W-:Y:S01]  /*36a70*/  ENDCOLLECTIVE ;  /* 0x000000000000791b */ /* 0x007fe20003800000 */
.L_x_3507:
        /* <DEDUP_REMOVED lines=12> */
.L_x_3508:
[----:B------:R-:W-:-:S04]  /*36b40*/  @!P4 LOP3.LUT R2, R5, 0x40, RZ, 0xc0, !PT ;  /* 0x000000400502c812 */ /* 0x000fc800078ec0ff */
[----:B------:R-:W-:Y:S01]  /*36b50*/  @!P4 SHF.R.U32.HI R9, RZ, 0x2, R2 ;  /* 0x00000002ff09c819 */ /* 0x000fe20000011602 */
[----:B------:R-:W-:Y:S01]  /*36b60*/  IMAD.SHL.U32 R15, R8, 0x8, RZ ;  /* 0x00000008080f7824 */ /* 0x000fe200078e00ff */
[----:B------:R-:W-:-:S04]  /*36b70*/  @!P4 LOP3.LUT R8, R6, 0x80, RZ, 0xc0, !PT ;  /* 0x000000800608c812 */ /* 0x000fc800078ec0ff */
[----:B------:R-:W-:Y:S02]  /*36b80*/  @!P4 SHF.R.U32.HI R8, RZ, 0x3, R8 ;  /* 0x00000003ff08c819 */ /* 0x000fe40000011608 */
[----:B------:R-:W-:Y:S02]  /*36b90*/  LOP3.LUT R15, R15, 0x38, RZ, 0xc0, !PT ;  /* 0x000000380f0f7812 */ /* 0x000fe400078ec0ff */
[----:B------:R-:W-:Y:S01]  /*36ba0*/  @!P4 ISETP.NE.U32.AND P3, PT, R8, RZ, PT ;  /* 0x000000ff0800c20c */ /* 0x000fe20003f65070 */
[----:B------:R-:W-:Y:S01]  /*36bb0*/  IMAD.MOV.U32 R3, RZ, RZ, R14 ;  /* 0x000000ffff037224 */ /* 0x000fe200078e000e */
[----:B------:R-:W-:-:S04]  /*36bc0*/  @!P4 ISETP.NE.U32.AND P6, PT, R9, RZ, PT ;  /* 0x000000ff0900c20c */ /* 0x000fc80003fc5070 */
        /* <DEDUP_REMOVED lines=24> */
.L_x_3509:
[----:B------:R-:W-:Y:S02]  /*36d50*/  IMAD.MOV.U32 R13, RZ, RZ, R0 ;  /* 0x000000ffff0d7224 */ /* 0x000fe400078e0000 */
[----:B------:R-:W-:-:S07]  /*36d60*/  IMAD.MOV.U32 R4, RZ, RZ, R14 ;  /* 0x000000ffff047224 */ /* 0x000fce00078e000e */
[----:B------:R-:W-:Y:S05]  /*36d70*/  WARPSYNC.COLLECTIVE R15, `(.L_x_3510) ;  /* 0x000000000f087348 */ /* 0x000fea0003c00000 */
[----:B------:R0:W1:Y:S02]  /*36d80*/  SHFL.IDX P6, R14, R13, R12, R11 ;  /* 0x0000000c0d0e7389 */ /* 0x00006400000c000b */
[----:B01----:R-:W-:Y:S01]  /*36d90*/  ENDCOLLECTIVE ;  /* 0x000000000000791b */ /* 0x003fe20003800000 */
.L_x_3510:
[----:B------:R-:W-:Y:S01]  /*36da0*/  IMAD.MOV.U32 R0, RZ, RZ, R14 ;  /* 0x000000ffff007224 */ /* 0x000fe200078e000e */
[----:B------:R-:W-:Y:S06]  /*36db0*/  BRA `(.L_x_3511) ;  /* 0xffffff9c00047947 */ /* 0x000fec000383ffff */
.L_x_3378:
[----:B0-----:R0:W2:Y:S02]  /*36dc0*/  SYNCS.PHASECHK.TRANS64.TRYWAIT P0, [R18+URZ+0x38820], R0 ;  /* 0x03882000120075a7 */ /* 0x0010a4000800017f */
[----:B--2---:R-:W-:Y:S05]  /*36dd0*/  @!P0 NANOSLEEP.SYNCS 0x989680 ;  /* 0x009896800000895d */ /* 0x004fea0003900000 */
[----:B------:R-:W2:Y:S02]  /*36de0*/  @!P0 SYNCS.PHASECHK.TRANS64 P0, [R18+URZ+0x38820], R0 ;  /* 0x03882000120085a7 */ /* 0x000ea4000800007f */
[----:B--2---:R-:W-:Y:S05]  /*36df0*/  @!P0 BRA `(.L_x_3378) ;  /* 0xfffffffc00f08947 */ /* 0x004fea000383ffff */
[----:B------:R-:W-:Y:S05]  /*36e00*/  BRA `(.L_x_3512) ;  /* 0xffffff9c00c07947 */ /* 0x000fea000383ffff */
.L_x_3382:
[----:B0-----:R0:W1:Y:S02]  /*36e10*/  SYNCS.PHASECHK.TRANS64.TRYWAIT P0, [R0+URZ+0x38860], R2 ;  /* 0x03886002000075a7 */ /* 0x001064000800017f */
[----:B-1----:R-:W-:Y:S05]  /*36e20*/  @!P0 NANOSLEEP.SYNCS 0x989680 ;  /* 0x009896800000895d */ /* 0x002fea0003900000 */
[----:B------:R-:W1:Y:S02]  /*36e30*/  @!P0 SYNCS.PHASECHK.TRANS64 P0, [R0+URZ+0x38860], R2 ;  /* 0x03886002000085a7 */ /* 0x000e64000800007f */
[----:B-1----:R-:W-:Y:S05]  /*36e40*/  @!P0 BRA `(.L_x_3382) ;  /* 0xfffffffc00f08947 */ /* 0x002fea000383ffff */
[----:B------:R-:W-:Y:S05]  /*36e50*/  BRA `(.L_x_3513) ;  /* 0xffffff9c00e47947 */ /* 0x000fea000383ffff */
.L_x_3401:
[----:B--2---:R2:W3:Y:S02]  /*36e60*/  SYNCS.PHASECHK.TRANS64.TRYWAIT P0, [R3+URZ+0x38840], R2 ;  /* 0x03884002030075a7 */ /* 0x0044e4000800017f */
[----:B---3--:R-:W-:Y:S05]  /*36e70*/  @!P0 NANOSLEEP.SYNCS 0x989680 ;  /* 0x009896800000895d */ /* 0x008fea0003900000 */
[----:B------:R-:W3:Y:S02]  /*36e80*/  @!P0 SYNCS.PHASECHK.TRANS64 P0, [R3+URZ+0x38840], R2 ;  /* 0x03884002030085a7 */ /* 0x000ee4000800007f */
[----:B---3--:R-:W-:Y:S05]  /*36e90*/  @!P0 BRA `(.L_x_3401) ;  /* 0xfffffffc00f08947 */ /* 0x008fea000383ffff */
[----:B------:R-:W-:Y:S05]  /*36ea0*/  BRA `(.L_x_3514) ;  /* 0xffffffac00147947 */ /* 0x000fea000383ffff */
.L_x_3406:
[----:B0-----:R0:W1:Y:S02]  /*36eb0*/  SYNCS.PHASECHK.TRANS64.TRYWAIT P0, [R3+URZ+0x38860], R2 ;  /* 0x03886002030075a7 */ /* 0x001064000800017f */
[----:B-1----:R-:W-:Y:S05]  /*36ec0*/  @!P0 NANOSLEEP.SYNCS 0x989680 ;  /* 0x009896800000895d */ /* 0x002fea0003900000 */
[----:B------:R-:W1:Y:S02]  /*36ed0*/  @!P0 SYNCS.PHASECHK.TRANS64 P0, [R3+URZ+0x38860], R2 ;  /* 0x03886002030085a7 */ /* 0x000e64000800007f */
[----:B-1----:R-:W-:Y:S05]  /*36ee0*/  @!P0 BRA `(.L_x_3406) ;  /* 0xfffffffc00f08947 */ /* 0x002fea000383ffff */
[----:B------:R-:W-:Y:S05]  /*36ef0*/  BRA `(.L_x_3515) ;  /* 0xffffffac00947947 */ /* 0x000fea000383ffff */
.L_x_3421:
[----:B-1----:R1:W2:Y:S02]  /*36f00*/  SYNCS.PHASECHK.TRANS64.TRYWAIT P0, [R4+URZ+0x38840], R2 ;  /* 0x03884002040075a7 */ /* 0x0022a4000800017f */
[----:B--2---:R-:W-:Y:S05]  /*36f10*/  @!P0 NANOSLEEP.SYNCS 0x989680 ;  /* 0x009896800000895d */ /* 0x004fea0003900000 */
[----:B------:R-:W2:Y:S02]  /*36f20*/  @!P0 SYNCS.PHASECHK.TRANS64 P0, [R4+URZ+0x38840], R2 ;  /* 0x03884002040085a7 */ /* 0x000ea4000800007f */
[----:B--2---:R-:W-:Y:S05]  /*36f30*/  @!P0 BRA `(.L_x_3421) ;  /* 0xfffffffc00f08947 */ /* 0x004fea000383ffff */
[----:B------:R-:W-:Y:S05]  /*36f40*/  BRA `(.L_x_3516) ;  /* 0xffffffb800707947 */ /* 0x000fea000383ffff */
.L_x_3426:
[----:B0-----:R0:W2:Y:S02]  /*36f50*/  SYNCS.PHASECHK.TRANS64.TRYWAIT P0, [R4+URZ+0x38860], R2 ;  /* 0x03886002040075a7 */ /* 0x0010a4000800017f */
[----:B--2---:R-:W-:Y:S05]  /*36f60*/  @!P0 NANOSLEEP.SYNCS 0x989680 ;  /* 0x009896800000895d */ /* 0x004fea0003900000 */
[----:B------:R-:W2:Y:S02]  /*36f70*/  @!P0 SYNCS.PHASECHK.TRANS64 P0, [R4+URZ+0x38860], R2 ;  /* 0x03886002040085a7 */ /* 0x000ea4000800007f */
[----:B--2---:R-:W-:Y:S05]  /*36f80*/  @!P0 BRA `(.L_x_3426) ;  /* 0xfffffffc00f08947 */ /* 0x004fea000383ffff */
[----:B------:R-:W-:Y:S05]  /*36f90*/  BRA `(.L_x_3517) ;  /* 0xffffffb800ec7947 */ /* 0x000fea000383ffff */
.L_x_3441:
[----:B-1----:R1:W2:Y:S02]  /*36fa0*/  SYNCS.PHASECHK.TRANS64.TRYWAIT P0, [R4+URZ+0x38840], R2 ;  /* 0x03884002040075a7 */ /* 0x0022a4000800017f */
[----:B--2---:R-:W-:Y:S05]  /*36fb0*/  @!P0 NANOSLEEP.SYNCS 0x989680 ;  /* 0x009896800000895d */ /* 0x004fea0003900000 */
[----:B------:R-:W2:Y:S02]  /*36fc0*/  @!P0 SYNCS.PHASECHK.TRANS64 P0, [R4+URZ+0x38840], R2 ;  /* 0x03884002040085a7 */ /* 0x000ea4000800007f */
[----:B--2---:R-:W-:Y:S05]  /*36fd0*/  @!P0 BRA `(.L_x_3441) ;  /* 0xfffffffc00f08947 */ /* 0x004fea000383ffff */
[----:B------:R-:W-:Y:S05]  /*36fe0*/  BRA `(.L_x_3518) ;  /* 0xffffffc400ac7947 */ /* 0x000fea000383ffff */
.L_x_3446:
[----:B0-----:R0:W2:Y:S02]  /*36ff0*/  SYNCS.PHASECHK.TRANS64.TRYWAIT P0, [R4+URZ+0x38860], R2 ;  /* 0x03886002040075a7 */ /* 0x0010a4000800017f */
[----:B--2---:R-:W-:Y:S05]  /*37000*/  @!P0 NANOSLEEP.SYNCS 0x989680 ;  /* 0x009896800000895d */ /* 0x004fea0003900000 */
[----:B------:R-:W2:Y:S02]  /*37010*/  @!P0 SYNCS.PHASECHK.TRANS64 P0, [R4+URZ+0x38860], R2 ;  /* 0x03886002040085a7 */ /* 0x000ea4000800007f */
[----:B--2---:R-:W-:Y:S05]  /*37020*/  @!P0 BRA `(.L_x_3446) ;  /* 0xfffffffc00f08947 */ /* 0x004fea000383ffff */
[----:B------:R-:W-:Y:S05]  /*37030*/  BRA `(.L_x_3519) ;  /* 0xffffffc8002c7947 */ /* 0x000fea000383ffff */
.L_x_3462:
[----:B-1----:R-:W2:Y:S01]  /*37040*/  LDL R3, [R1+0x440] ;  /* 0x0004400001037983 */ /* 0x002ea20000100800 */
[----:B------:R-:W-:Y:S01]  /*37050*/  BSSY B0, `(.L_x_3520) ;  /* 0x0000008000007945 */ /* 0x000fe20003800000 */
[----:B------:R-:W-:Y:S02]  /*37060*/  IMAD.MOV.U32 R12, RZ, RZ, RZ ;  /* 0x000000ffff0c7224 */ /* 0x000fe400078e00ff */
[----:B------:R-:W-:Y:S02]  /*37070*/  IMAD.MOV.U32 R11, RZ, RZ, 0x1f ;  /* 0x0000001fff0b7424 */ /* 0x000fe400078e00ff */
[----:B------:R-:W-:Y:S02]  /*37080*/  IMAD.MOV.U32 R15, RZ, RZ, -0x1 ;  /* 0xffffffffff0f7424 */ /* 0x000fe400078e00ff */
[----:B--2---:R-:W-:-:S07]  /*37090*/  IMAD.MOV.U32 R13, RZ, RZ, R3 ;  /* 0x000000ffff0d7224 */ /* 0x004fce00078e0003 */
[----:B0-----:R-:W-:Y:S05]  /*370a0*/  WARPSYNC.COLLECTIVE R15, `(.L_x_3521) ;  /* 0x000000000f087348 */ /* 0x001fea0003c00000 */
[----:B------:R1:W2:Y:S02]  /*370b0*/  SHFL.IDX P6, R14, R13, R12, R11 ;  /* 0x0000000c0d0e7389 */ /* 0x0002a400000c000b */
[----:B012---:R-:W-:Y:S01]  /*370c0*/  ENDCOLLECTIVE ;  /* 0x000000000000791b */ /* 0x007fe20003800000 */
.L_x_3521:
[----:B------:R-:W-:Y:S05]  /*370d0*/  BSYNC B0 ;  /* 0x0000000000007941 */ /* 0x000fea0003800000 */
.L_x_3520:
        /* <DEDUP_REMOVED lines=9> */
.L_x_3522:
        /* <DEDUP_REMOVED lines=25> */
.L_x_3523:
        /* <DEDUP_REMOVED lines=8> */
.L_x_3524:
        /* <DEDUP_REMOVED lines=8> */
.L_x_3525:
        /* <DEDUP_REMOVED lines=8> */
.L_x_3526:
        /* <DEDUP_REMOVED lines=8> */
.L_x_3527:
        /* <DEDUP_REMOVED lines=9> */
.L_x_3528:
[----:B------:R-:W-:Y:S01]  /*37590*/  IMAD.MOV.U32 R10, RZ, RZ, R14 ;  /* 0x000000ffff0a7224 */ /* 0x000fe200078e000e */
[----:B------:R-:W-:Y:S06]  /*375a0*/  BRA `(.L_x_3529) ;  /* 0xffffffd000687947 */ /* 0x000fec000383ffff */
.L_x_3465:
        /* <DEDUP_REMOVED lines=8> */
.L_x_3531:
[----:B------:R-:W-:Y:S05]  /*37630*/  BSYNC B0 ;  /* 0x0000000000007941 */ /* 0x000fea0003800000 */
.L_x_3530:
        /* <DEDUP_REMOVED lines=10> */
.L_x_3532:
        /* <DEDUP_REMOVED lines=8> */
.L_x_3533:
        /* <DEDUP_REMOVED lines=8> */
.L_x_3534:
        /* <DEDUP_REMOVED lines=8> */
.L_x_3535:
        /* <DEDUP_REMOVED lines=9> */
.L_x_3536:
[----:B------:R-:W-:Y:S01]  /*378f0*/  IMAD.MOV.U32 R10, RZ, RZ, R14 ;  /* 0x000000ffff0a7224 */ /* 0x000fe200078e000e */
[----:B------:R-:W-:Y:S06]  /*37900*/  BRA `(.L_x_3537) ;  /* 0xffffffd0003c7947 */ /* 0x000fec000383ffff */
.L_x_3467:
[----:B------:R-:W-:Y:S01]  /*37910*/  BSSY B0, `(.L_x_3538) ;  /* 0x0000006000007945 */ /* 0x000fe20003800000 */
[----:B------:R-:W-:Y:S01]  /*37920*/  PLOP3.LUT P6, PT, P6, PT, PT, 0x8, 0x0 ;  /* 0x000000000000781c */ /* 0x000fe200037ce170 */
[----:B------:R-:W-:-:S12]  /*37930*/  IMAD.MOV.U32 R15, RZ, RZ, -0x1 ;  /* 0xffffffffff0f7424 */ /* 0x000fd800078e00ff */
[----:B0-----:R-:W-:Y:S05]  /*37940*/  WARPSYNC.COLLECTIVE R15, `(.L_x_3539) ;  /* 0x000000000f087348 */ /* 0x001fea0003c00000 */
[----:B------:R-:W-:Y:S01]  /*37950*/  VOTE.ANY R14, PT, P6 ;  /* 0x00000000000e7806 */ /* 0x000fe200030e0100 */
[----:B0-----:R-:W-:Y:S06]  /*37960*/  ENDCOLLECTIVE ;  /* 0x000000000000791b */ /* 0x001fec0003800000 */
.L_x_3539:
[----:B------:R-:W-:Y:S05]  /*37970*/  BSYNC B0 ;  /* 0x0000000000007941 */ /* 0x000fea0003800000 */
.L_x_3538:
        /* <DEDUP_REMOVED lines=10> */
.L_x_3540:
[----:B------:R-:W-:Y:S02]  /*37a20*/  IMAD.MOV.U32 R13, RZ, RZ, R7 ;  /* 0x000000ffff0d7224 */ /* 0x000fe400078e0007 */
[----:B------:R-:W-:-:S07]  /*37a30*/  IMAD.MOV.U32 R4, RZ, RZ, R14 ;  /* 0x000000ffff047224 */ /* 0x000fce00078e000e */
[----:B------:R-:W-:Y:S05]  /*37a40*/  WARPSYNC.COLLECTIVE R15, `(.L_x_3541) ;  /* 0x000000000f087348 */ /* 0x000fea0003c00000 */
[----:B------:R0:W1:Y:S02]  /*37a50*/  SHFL.IDX P6, R14, R13, R12, R11 ;  /* 0x0000000c0d0e7389 */ /* 0x00006400000c000b */
[----:B01----:R-:W-:Y:S01]  /*37a60*/  ENDCOLLECTIVE ;  /* 0x000000000000791b */ /* 0x003fe20003800000 */
.L_x_3541:
[----:B------:R-:W-:Y:S02]  /*37a70*/  IMAD.MOV.U32 R7, RZ, RZ, R14 ;  /* 0x000000ffff077224 */ /* 0x000fe400078e000e */
[----:B------:R-:W-:-:S05]  /*37a80*/  IMAD.IADD R5, R9, 0x1, R16 ;  /* 0x0000000109057824 */ /* 0x000fca00078e0210 */
[----:B------:R1:W-:Y:S01]  /*37a90*/  STL [R1+0x44c], R5 ;  /* 0x00044c0501007387 */ /* 0x0003e20000100800 */
[----:B------:R-:W-:Y:S05]  /*37aa0*/  BRA `(.L_x_3542) ;  /* 0xffffffd0001c7947 */ /* 0x000fea000383ffff */
.L_x_3469:
[----:B------:R-:W-:Y:S01]  /*37ab0*/  BSSY B0, `(.L_x_3543) ;  /* 0x0000008000007945 */ /* 0x000fe20003800000 */
[----:B------:R-:W-:Y:S02]  /*37ac0*/  IMAD.MOV.U32 R13, RZ, RZ, R2 ;  /* 0x000000ffff0d7224 */ /* 0x000fe400078e0002 */
[----:B------:R-:W-:Y:S02]  /*37ad0*/  IMAD.MOV.U32 R12, RZ, RZ, R9 ;  /* 0x000000ffff0c7224 */ /* 0x000fe400078e0009 */
[----:B------:R-:W-:Y:S02]  /*37ae0*/  IMAD.MOV.U32 R11, RZ, RZ, 0x1f ;  /* 0x0000001fff0b7424 */ /* 0x000fe400078e00ff */
[----:B------:R-:W-:-:S07]  /*37af0*/  IMAD.MOV.U32 R15, RZ, RZ, -0x1 ;  /* 0xffffffffff0f7424 */ /* 0x000fce00078e00ff */
[----:B01----:R-:W-:Y:S05]  /*37b00*/  WARPSYNC.COLLECTIVE R15, `(.L_x_3544) ;  /* 0x000000000f087348 */ /* 0x003fea0003c00000 */
[----:B------:R2:W3:Y:S02]  /*37b10*/  SHFL.IDX P6, R14, R13, R12, R11 ;  /* 0x0000000c0d0e7389 */ /* 0x0004e400000c000b */
[----:B0123--:R-:W-:Y:S01]  /*37b20*/  ENDCOLLECTIVE ;  /* 0x000000000000791b */ /* 0x00ffe20003800000 */
.L_x_3544:
[----:B------:R-:W-:Y:S05]  /*37b30*/  BSYNC B0 ;  /* 0x0000000000007941 */ /* 0x000fea0003800000 */
.L_x_3543:
[----:B------:R-:W-:Y:S01]  /*37b40*/  IMAD.MOV.U32 R2, RZ, RZ, R14 ;  /* 0x000000ffff027224 */ /* 0x000fe200078e000e */
[----:B------:R-:W-:Y:S06]  /*37b50*/  BRA `(.L_x_3545) ;  /* 0xffffffd000087947 */ /* 0x000fec000383ffff */
.L_x_3475:
[----:B0-----:R0:W1:Y:S02]  /*37b60*/  SYNCS.PHASECHK.TRANS64.TRYWAIT P0, [R9+URZ+0x38820], R0 ;  /* 0x03882000090075a7 */ /* 0x001064000800017f */
[----:B-1----:R-:W-:Y:S05]  /*37b70*/  @!P0 NANOSLEEP.SYNCS 0x989680 ;  /* 0x009896800000895d */ /* 0x002fea0003900000 */
[----:B------:R-:W1:Y:S02]  /*37b80*/  @!P0 SYNCS.PHASECHK.TRANS64 P0, [R9+URZ+0x38820], R0 ;  /* 0x03882000090085a7 */ /* 0x000e64000800007f */
[----:B-1----:R-:W-:Y:S05]  /*37b90*/  @!P0 BRA `(.L_x_3475) ;  /* 0xfffffffc00f08947 */ /* 0x002fea000383ffff */
[----:B------:R-:W-:Y:S05]  /*37ba0*/  BRA `(.L_x_3546) ;  /* 0xffffffd800a87947 */ /* 0x000fea000383ffff */
.L_x_3476:
        /* <DEDUP_REMOVED lines=11> */
.L_x_3548:
[----:B------:R-:W-:Y:S05]  /*37c60*/  BSYNC B0 ;  /* 0x0000000000007941 */ /* 0x000fea0003800000 */
.L_x_3547:
[----:B------:R-:W-:Y:S05]  /*37c70*/  BRA `(.L_x_3549) ;  /* 0xffffffd800907947 */ /* 0x000fea000383ffff */
.L_x_3479:
[----:B------:R-:W-:Y:S01]  /*37c80*/  BSSY B1, `(.L_x_3550) ;  /* 0x0000006000017945 */ /* 0x000fe20003800000 */
[----:B------:R-:W-:-:S07]  /*37c90*/  IMAD.MOV.U32 R15, RZ, RZ, -0x1 ;  /* 0xffffffffff0f7424 */ /* 0x000fce00078e00ff */
[----:B0-----:R-:W-:Y:S05]  /*37ca0*/  WARPSYNC.COLLECTIVE R15, `(.L_x_3551) ;  /* 0x000000000f0c7348 */ /* 0x001fea0003c00000 */
[----:B------:R-:W-:Y:S02]  /*37cb0*/  ELECT P6, UR62, PT ;  /* 0x00000000003e782f */ /* 0x000fe400038c0000 */
[----:B------:R-:W-:Y:S01]  /*37cc0*/  MOV R14, UR62 ;  /* 0x0000003e000e7c02 */ /* 0x000fe20008000f00 */
[----:B0-----:R-:W-:Y:S10]  /*37cd0*/  ENDCOLLECTIVE ;  /* 0x000000000000791b */ /* 0x001ff40003800000 */
.L_x_3551:
[----:B------:R-:W-:Y:S05]  /*37ce0*/  BSYNC B1 ;  /* 0x0000000000017941 */ /* 0x000fea0003800000 */
.L_x_3550:
[----:B------:R-:W-:Y:S05]  /*37cf0*/  BRA `(.L_x_3552) ;  /* 0xffffffd800887947 */ /* 0x000fea000383ffff */
.L_x_3480:
[----:B0-----:R0:W1:Y:S02]  /*37d00*/  SYNCS.PHASECHK.TRANS64.TRYWAIT P0, [R5+URZ], R4 ;  /* 0x00000004050075a7 */ /* 0x001064000800017f */
[----:B-1----:R-:W-:Y:S05]  /*37d10*/  @!P0 NANOSLEEP.SYNCS 0x989680 ;  /* 0x009896800000895d */ /* 0x002fea0003900000 */
[----:B------:R-:W1:Y:S02]  /*37d20*/  @!P0 SYNCS.PHASECHK.TRANS64 P0, [R5+URZ], R4 ;  /* 0x00000004050085a7 */ /* 0x000e64000800007f */
[----:B-1----:R-:W-:Y:S05]  /*37d30*/  @!P0 BRA `(.L_x_3480) ;  /* 0xfffffffc00f08947 */ /* 0x002fea000383ffff */
[----:B------:R-:W-:Y:S05]  /*37d40*/  BRA `(.L_x_3553) ;  /* 0xffffffd800b07947 */ /* 0x000fea000383ffff */
.L_x_3481:
[----:B0-----:R0:W1:Y:S02]  /*37d50*/  SYNCS.PHASECHK.TRANS64.TRYWAIT P0, [R7+URZ], R2 ;  /* 0x00000002070075a7 */ /* 0x001064000800017f */
[----:B-1----:R-:W-:Y:S05]  /*37d60*/  @!P0 NANOSLEEP.SYNCS 0x989680 ;  /* 0x009896800000895d */ /* 0x002fea0003900000 */
[----:B------:R-:W1:Y:S02]  /*37d70*/  @!P0 SYNCS.PHASECHK.TRANS64 P0, [R7+URZ], R2 ;  /* 0x00000002070085a7 */ /* 0x000e64000800007f */
[----:B-1----:R-:W-:Y:S05]  /*37d80*/  @!P0 BRA `(.L_x_3481) ;  /* 0xfffffffc00f08947 */ /* 0x002fea000383ffff */
[----:B------:R-:W-:Y:S05]  /*37d90*/  BRA `(.L_x_3554) ;  /* 0xffffffd800b07947 */ /* 0x000fea000383ffff */
.L_x_3482:
[----:B-1----:R1:W2:Y:S02]  /*37da0*/  SYNCS.PHASECHK.TRANS64.TRYWAIT P0, [R5+URZ], R4 ;  /* 0x00000004050075a7 */ /* 0x0022a4000800017f */
[----:B--2---:R-:W-:Y:S05]  /*37db0*/  @!P0 NANOSLEEP.SYNCS 0x989680 ;  /* 0x009896800000895d */ /* 0x004fea0003900000 */
[----:B------:R-:W2:Y:S02]  /*37dc0*/  @!P0 SYNCS.PHASECHK.TRANS64 P0, [R5+URZ], R4 ;  /* 0x00000004050085a7 */ /* 0x000ea4000800007f */
[----:B--2---:R-:W-:Y:S05]  /*37dd0*/  @!P0 BRA `(.L_x_3482) ;  /* 0xfffffffc00f08947 */ /* 0x004fea000383ffff */
[----:B------:R-:W-:Y:S05]  /*37de0*/  BRA `(.L_x_3555) ;  /* 0xffffffd800a47947 */ /* 0x000fea000383ffff */
        .type           $_ZN7cutlass13device_kernelIN5flash11enable_sm90INS1_16FlashAttnFwdSm90INS1_25CollectiveMainloopFwdSm90ILi2EN4cute5tupleIJNS5_1CILi1EEES8_S8_EEENS6_IJNS7_ILi64EEESA_SA_EEELi512ENS_6half_tEfNS_4arch4Sm90ELb0ELb1ELb1ELb1ELb0ELb0ELb1ELb0ELb0ELb1ELb1ELb0EEENS1_21CollectiveEpilogueFwdINS6_IJSA_NS7_ILi512EEESA_EEES9_SC_SE_Li256ELb1ELb1ELb1ELb0EEENS1_36VarlenDynamicPersistentTileSchedulerILi64ELi64ELi256ELi128ELb1ELb1ELb1ELb1ELb0ELb1EEEEEEEEEvNT_6ParamsE$_ZZN5flash25CollectiveMainloopFwdSm90ILi2EN4cute5tupleIJNS1_1CILi1EEES4_S4_EEENS2_IJNS3_ILi64EEES6_S6_EEELi512EN7cutlass6half_tEfNS8_4arch4Sm90ELb0ELb1ELb1ELb1ELb0ELb0ELb1ELb0ELb0ELb1ELb1ELb0EE3mmaINS_16FlashAttnFwdSm90ISC_NS_21CollectiveEpilogueFwdINS2_IJS6_NS3_ILi512EEES6_EEES5_S9_SB_Li256ELb1ELb1ELb1ELb0EEENS_36VarlenDynamicPersistentTileSchedulerILi64ELi64ELi256ELi128ELb1ELb1ELb1ELb1ELb0ELb1EEEE13SharedStorageENS1_6TensorINS1_11ArrayEngineIfLm128EEENS1_6LayoutINS2_IJNS2_IJNS3_ILi2EEESR_NS3_ILi32EEEEEES4_S4_EEENS2_IJNS2_IJS4_SR_NS3_ILi4EEEEEENS3_ILi0EEESX_EEEEEEENS_7SoftmaxILi2ELi0EEEEEbRKNSC_6ParamsENS8_25PipelineTmaAsyncNoClusterILi2ENS8_16PipelineTmaAsyncILi2EEEEES19_RNS8_13PipelineStateILj2EEERT0_RT1_iRiRKNS_16SeqlenInfoQKNewKILb1ELb0EEENS2_IJiiiiEEERT_ENKUliT_T0_T1_E_clIZSD_ISM_S10_S12_EbS15_S19_S19_S1C_S1E_S1G_iS1H_S1L_S1M_S1O_EUlRS1P_iE1_NS3_ILb0EEENS3_ILb1EEEEEDaiS1P_S1Q_S1R_,@function
        .size           $_ZN7cutlass13device_kernelIN5flash11enable_sm90INS1_16FlashAttnFwdSm90INS1_25CollectiveMainloopFwdSm90ILi2EN4cute5tupleIJNS5_1CILi1EEES8_S8_EEENS6_IJNS7_ILi64EEESA_SA_EEELi512ENS_6half_tEfNS_4arch4Sm90ELb0ELb1ELb1ELb1ELb0ELb0ELb1ELb0ELb0ELb1ELb1ELb0EEENS1_21CollectiveEpilogueFwdINS6_IJSA_NS7_ILi512EEESA_EEES9_SC_SE_Li256ELb1ELb1ELb1ELb0EEENS1_36VarlenDynamicPersistentTileSchedulerILi64ELi64ELi256ELi128ELb1ELb1ELb1ELb1ELb0ELb1EEEEEEEEEvNT_6ParamsE$_ZZN5flash25CollectiveMainloopFwdSm90ILi2EN4cute5tupleIJNS1_1CILi1EEES4_S4_EEENS2_IJNS3_ILi64EEES6_S6_EEELi512EN7cutlass6half_tEfNS8_4arch4Sm90ELb0ELb1ELb1ELb1ELb0ELb0ELb1ELb0ELb0ELb1ELb1ELb0EE3mmaINS_16FlashAttnFwdSm90ISC_NS_21CollectiveEpilogueFwdINS2_IJS6_NS3_ILi512EEES6_EEES5_S9_SB_Li256ELb1ELb1ELb1ELb0EEENS_36VarlenDynamicPersistentTileSchedulerILi64ELi64ELi256ELi128ELb1ELb1ELb1ELb1ELb0ELb1EEEE13SharedStorageENS1_6TensorINS1_11ArrayEngineIfLm128EEENS1_6LayoutINS2_IJNS2_IJNS3_ILi2EEESR_NS3_ILi32EEEEEES4_S4_EEENS2_IJNS2_IJS4_SR_NS3_ILi4EEEEEENS3_ILi0EEESX_EEEEEEENS_7SoftmaxILi2ELi0EEEEEbRKNSC_6ParamsENS8_25PipelineTmaAsyncNoClusterILi2ENS8_16PipelineTmaAsyncILi2EEEEES19_RNS8_13PipelineStateILj2EEERT0_RT1_iRiRKNS_16SeqlenInfoQKNewKILb1ELb0EEENS2_IJiiiiEEERT_ENKUliT_T0_T1_E_clIZSD_ISM_S10_S12_EbS15_S19_S19_S1C_S1E_S1G_iS1H_S1L_S1M_S1O_EUlRS1P_iE1_NS3_ILb0EEENS3_ILb1EEEEEDaiS1P_S1Q_S1R_,(.L_x_6049 - $_ZN7cutlass13device_kernelIN5flash11enable_sm90INS1_16FlashAttnFwdSm90INS1_25CollectiveMainloopFwdSm90ILi2EN4cute5tupleIJNS5_1CILi1EEES8_S8_EEENS6_IJNS7_ILi64EEESA_SA_EEELi512ENS_6half_tEfNS_4arch4Sm90ELb0ELb1ELb1ELb1ELb0ELb0ELb1ELb0ELb0ELb1ELb1ELb0EEENS1_21CollectiveEpilogueFwdINS6_IJSA_NS7_ILi512EEESA_EEES9_SC_SE_Li256ELb1ELb1ELb1ELb0EEENS1_36VarlenDynamicPersistentTileSchedulerILi64ELi64ELi256ELi128ELb1ELb1ELb1ELb1ELb0ELb1EEEEEEEEEvNT_6ParamsE$_ZZN5flash25CollectiveMainloopFwdSm90ILi2EN4cute5tupleIJNS1_1CILi1EEES4_S4_EEENS2_IJNS3_ILi64EEES6_S6_EEELi512EN7cutlass6half_tEfNS8_4arch4Sm90ELb0ELb1ELb1ELb1ELb0ELb0ELb1ELb0ELb0ELb1ELb1ELb0EE3mmaINS_16FlashAttnFwdSm90ISC_NS_21CollectiveEpilogueFwdINS2_IJS6_NS3_ILi512EEES6_EEES5_S9_SB_Li256ELb1ELb1ELb1ELb0EEENS_36VarlenDynamicPersistentTileSchedulerILi64ELi64ELi256ELi128ELb1ELb1ELb1ELb1ELb0ELb1EEEE13SharedStorageENS1_6TensorINS1_11ArrayEngineIfLm128EEENS1_6LayoutINS2_IJNS2_IJNS3_ILi2EEESR_NS3_ILi32EEEEEES4_S4_EEENS2_IJNS2_IJS4_SR_NS3_ILi4EEEEEENS3_ILi0EEESX_EEEEEEENS_7SoftmaxILi2ELi0EEEEEbRKNSC_6ParamsENS8_25PipelineTmaAsyncNoClusterILi2ENS8_16PipelineTmaAsyncILi2EEEEES19_RNS8_13PipelineStateILj2EEERT0_RT1_iRiRKNS_16SeqlenInfoQKNewKILb1ELb0EEENS2_IJiiiiEEERT_ENKUliT_T0_T1_E_clIZSD_ISM_S10_S12_EbS15_S19_S19_S1C_S1E_S1G_iS1H_S1L_S1M_S1O_EUlRS1P_iE1_NS3_ILb0EEENS3_ILb1EEEEEDaiS1P_S1Q_S1R_)
$_ZN7cutlass13device_kernelIN5flash11enable_sm90INS1_16FlashAttnFwdSm90INS1_25CollectiveMainloopFwdSm90ILi2EN4cute5tupleIJNS5_1CILi1EEES8_S8_EEENS6_IJNS7_ILi64EEESA_SA_EEELi512ENS_6half_tEfNS_4arch4Sm90ELb0ELb1ELb1ELb1ELb0ELb0ELb1ELb0ELb0ELb1ELb1ELb0EEENS1_21CollectiveEpilogueFwdINS6_IJSA_NS7_ILi512EEESA_EEES9_SC_SE_Li256ELb1ELb1ELb1ELb0EEENS1_36VarlenDynamicPersistentTileSchedulerILi64ELi64ELi256ELi128ELb1ELb1ELb1ELb1ELb0ELb1EEEEEEEEEvNT_6ParamsE$_ZZN5flash25CollectiveMainloopFwdSm90ILi2EN4cute5tupleIJNS1_1CILi1EEES4_S4_EEENS2_IJNS3_ILi64EEES6_S6_EEELi512EN7cutlass6half_tEfNS8_4arch4Sm90ELb0ELb1ELb1ELb1ELb0ELb0ELb1ELb0ELb0ELb1ELb1ELb0EE3mmaINS_16FlashAttnFwdSm90ISC_NS_21CollectiveEpilogueFwdINS2_IJS6_NS3_ILi512EEES6_EEES5_S9_SB_Li256ELb1ELb1ELb1ELb0EEENS_36VarlenDynamicPersistentTileSchedulerILi64ELi64ELi256ELi128ELb1ELb1ELb1ELb1ELb0ELb1EEEE13SharedStorageENS1_6TensorINS1_11ArrayEngineIfLm128EEENS1_6LayoutINS2_IJNS2_IJNS3_ILi2EEESR_NS3_ILi32EEEEEES4_S4_EEENS2_IJNS2_IJS4_SR_NS3_ILi4EEEEEENS3_ILi0EEESX_EEEEEEENS_7SoftmaxILi2ELi0EEEEEbRKNSC_6ParamsENS8_25PipelineTmaAsyncNoClusterILi2ENS8_16PipelineTmaAsyncILi2EEEEES19_RNS8_13PipelineStateILj2EEERT0_RT1_iRiRKNS_16SeqlenInfoQKNewKILb1ELb0EEENS2_IJiiiiEEERT_ENKUliT_T0_T1_E_clIZSD_ISM_S10_S12_EbS15_S19_S19_S1C_S1E_S1G_iS1H_S1L_S1M_S1O_EUlRS1P_iE1_NS3_ILb0EEENS3_ILb1EEEEEDaiS1P_S1Q_S1R_:
[----:B------:R-:W-:Y:S05]  /*37df0*/  YIELD ;  /* 0x0000000000007946 */ /* 0x000fea0003800000 */
[----:B------:R-:W-:Y:S02]  /*37e00*/  ULDC UR4, c[0x0][0x20] ;  /* 0x0000080000047ab9 */ /* 0x000fe40000000800 */
[----:B------:R-:W-:-:S05]  /*37e10*/  VIADD R12, R12, -UR4 ;  /* 0x800000040c0c7c36 */ /* 0x000fca0008000000 */
[----:B------:R-:W2:Y:S01]  /*37e20*/  LDL.64 R14, [R12] ;  /* 0x000000000c0e7983 */ /* 0x000ea20000100a00 */
[----:B------:R-:W0:Y:S02]  /*37e30*/  LDC.64 R4, c[0x0][0x208] ;  /* 0x00008200ff047b82 */ /* 0x000e240000000a00 */
[----:B0-----:R-:W-:Y:S02]  /*37e40*/  R2UR UR4, R4 ;  /* 0x00000000040472ca */ /* 0x001fe400000e0000 */
[----:B------:R-:W-:-:S13]  /*37e50*/  R2UR UR5, R5 ;  /* 0x00000000050572ca */ /* 0x000fda00000e0000 */
[----:B--2---:R-:W2:Y:S01]  /*37e60*/  LD.E R6, desc[UR4][R14.64] ;  /* 0x000000040e067980 */ /* 0x004ea2000c101900 */
[----:B------:R-:W-:Y:S02]  /*37e70*/  R2UR UR4, R4 ;  /* 0x00000000040472ca */ /* 0x000fe400000e0000 */
[----:B------:R-:W-:-:S13]  /*37e80*/  R2UR UR5, R5 ;  /* 0x00000000050572ca */ /* 0x000fda00000e0000 */
[----:B------:R-:W3:Y:S01]  /*37e90*/  LD.E R10, desc[UR4][R14.64+0x8] ;  /* 0x000008040e0a7980 */ /* 0x000ee2000c101900 */
[----:B--2---:R-:W-:-:S05]  /*37ea0*/  VIADD R9, R6, 0x1 ;  /* 0x0000000106097836 */ /* 0x004fca0000000000 */
[----:B------:R-:W-:-:S13]  /*37eb0*/  ISETP.NE.AND P1, PT, R9, 0x2, PT ;  /* 0x000000020900780c */ /* 0x000fda0003f25270 */
[----:B------:R-:W-:Y:S02]  /*37ec0*/  @!P1 R2UR UR6, R4 ;  /* 0x00000000040692ca */ /* 0x000fe400000e0000 */
[----:B------:R-:W-:-:S13]  /*37ed0*/  @!P1 R2UR UR7, R5 ;  /* 0x00000000050792ca */ /* 0x000fda00000e0000 */
[----:B------:R-:W2:Y:S01]  /*37ee0*/  @!P1 LD.E R11, desc[UR6][R14.64+0x4] ;  /* 0x000004060e0b9980 */ /* 0x000ea2000c101900 */
[C---:B------:R-:W-:Y:S02]  /*37ef0*/  R2UR UR4, R4.reuse ;  /* 0x00000000040472ca */ /* 0x040fe400000e0000 */
[C---:B------:R-:W-:Y:S02]  /*37f00*/  R2UR UR5, R5.reuse ;  /* 0x00000000050572ca */ /* 0x040fe400000e0000 */
[C---:B------:R-:W-:Y:S02]  /*37f10*/  R2UR UR6, R4.reuse ;  /* 0x00000000040672ca */ /* 0x040fe400000e0000 */
[C---:B------:R-:W-:Y:S02]  /*37f20*/  R2UR UR7, R5.reuse ;  /* 0x00000000050772ca */ /* 0x040fe400000e0000 */
[----:B------:R-:W-:Y:S02]  /*37f30*/  @!P1 R2UR UR8, R4 ;  /* 0x00000000040892ca */ /* 0x000fe400000e0000 */
[----:B------:R-:W-:-:S02]  /*37f40*/  @!P1 R2UR UR9, R5 ;  /* 0x00000000050992ca */ /* 0x000fc400000e0000 */
[----:B------:R-:W-:Y:S02]  /*37f50*/  @!P1 R2UR UR10, R4 ;  /* 0x00000000040a92ca */ /* 0x000fe400000e0000 */
[----:B------:R-:W-:Y:S01]  /*37f60*/  @!P1 R2UR UR11, R5 ;  /* 0x00000000050b92ca */ /* 0x000fe200000e0000 */
[----:B---3--:R-:W-:Y:S01]  /*37f70*/  VIADD R25, R10, 0x1 ;  /* 0x000000010a197836 */ /* 0x008fe20000000000 */
[----:B------:R-:W-:Y:S04]  /*37f80*/  ST.E desc[UR4][R14.64], R9 ;  /* 0x000000090e007985 */ /* 0x000fe8000c101904 */
[----:B------:R-:W-:Y:S04]  /*37f90*/  ST.E desc[UR6][R14.64+0x8], R25 ;  /* 0x000008190e007985 */ /* 0x000fe8000c101906 */
[----:B------:R-:W-:Y:S01]  /*37fa0*/  @!P1 ST.E desc[UR8][R14.64], RZ ;  /* 0x000000ff0e009985 */ /* 0x000fe2000c101908 */
[----:B--2---:R-:W-:-:S05]  /*37fb0*/  @!P1 LOP3.LUT R27, R11, 0x1, RZ, 0x3c, !PT ;  /* 0x000000010b1b9812 */ /* 0x004fca00078e3cff */
[----:B------:R0:W-:Y:S04]  /*37fc0*/  @!P1 ST.E desc[UR10][R14.64+0x4], R27 ;  /* 0x0000041b0e009985 */ /* 0x0001e8000c10190a */
[----:B------:R-:W2:Y:S01]  /*37fd0*/  LDL.64 R10, [R12+0x18] ;  /* 0x000018000c0a7983 */ /* 0x000ea20000100a00 */
[----:B------:R-:W-:Y:S02]  /*37fe0*/  R2UR UR4, R4 ;  /* 0x00000000040472ca */ /* 0x000fe400000e0000 */
[----:B------:R-:W-:Y:S01]  /*37ff0*/  R2UR UR5, R5 ;  /* 0x00000000050572ca */ /* 0x000fe200000e0000 */
[----:B------:R-:W3:-:S12]  /*38000*/  LDL.64 R20, [R12] ;  /* 0x000000000c147983 */ /* 0x000ed80000100a00 */
[----:B--2---:R-:W2:Y:S01]  /*38010*/  LD.E R24, desc[UR4][R10.64+0x1c] ;  /* 0x00001c040a187980 */ /* 0x004ea2000c101900 */
[C---:B------:R-:W-:Y:S02]  /*38020*/  R2UR UR4, R4.reuse ;  /* 0x00000000040472ca */ /* 0x040fe400000e0000 */
[C---:B------:R-:W-:Y:S02]  /*38030*/  R2UR UR5, R5.reuse ;  /* 0x00000000050572ca */ /* 0x040fe400000e0000 */
[----:B------:R-:W-:Y:S02]  /*38040*/  R2UR UR6, R4 ;  /* 0x00000000040672ca */ /* 0x000fe400000e0000 */
[----:B------:R-:W-:Y:S01]  /*38050*/  R2UR UR7, R5 ;  /* 0x00000000050772ca */ /* 0x000fe200000e0000 */
[----:B------:R-:W-:Y:S01]  /*38060*/  BSSY B3, `(.L_x_3556) ;  /* 0x0000009000037945 */ /* 0x000fe20003800000 */
[----:B0-----:R-:W-:Y:S02]  /*38070*/  IMAD.MOV.U32 R14, RZ, RZ, R28 ;  /* 0x000000ffff0e7224 */ /* 0x001fe400078e001c */
[----:B------:R-:W-:-:S05]  /*38080*/  IMAD.MOV.U32 R15, RZ, RZ, R29 ;  /* 0x000000ffff0f7224 */ /* 0x000fca00078e001d */
[----:B---3--:R0:W5:Y:S04]  /*38090*/  LD.E R26, desc[UR4][R20.64] ;  /* 0x00000004141a7980 */ /* 0x008168000c101900 */
[----:B------:R0:W5:Y:S01]  /*380a0*/  LD.E R9, desc[UR6][R20.64+0x4] ;  /* 0x0000040614097980 */ /* 0x000162000c101900 */
[----:B--2---:R-:W-:-:S04]  /*380b0*/  LOP3.LUT R24, R24, 0x1, RZ, 0xfc, !PT ;  /* 0x0000000118187812 */ /* 0x004fc800078efcff */
[----:B------:R-:W-:-:S13]  /*380c0*/  ISETP.NE.AND P1, PT, R24, 0x3, PT ;  /* 0x000000031800780c */ /* 0x000fda0003f25270 */
[----:B0-----:R-:W-:Y:S05]  /*380d0*/  @!P1 BRA `(.L_x_3557) ;  /* 0x0000000000049947 */ /* 0x001fea0003800000 */
[----:B------:R-:W-:Y:S01]  /*380e0*/  BPT.TRAP 0x1 ;  /* 0x000000040000795c */ /* 0x000fe20000300000 */
.L_x_3557:
[----:B------:R-:W-:Y:S05]  /*380f0*/  BSYNC B3 ;  /* 0x0000000000037941 */ /* 0x000fea0003800000 */
.L_x_3556:
        /* <DEDUP_REMOVED lines=17> */
.L_x_3559:
[----:B------:R-:W-:Y:S05]  /*38210*/  BSYNC B3 ;  /* 0x0000000000037941 */ /* 0x000fea0003800000 */
.L_x_3558:
        /* <DEDUP_REMOVED lines=10> */
.L_x_3561:
[----:B------:R-:W-:Y:S05]  /*382c0*/  BSYNC B3 ;  /* 0x0000000000037941 */ /* 0x000fea0003800000 */
.L_x_3560:
        /* <DEDUP_REMOVED lines=15> */
[----:B----4-:R-:W-:Y:S04]  /*383c0*/  ST.E desc[UR4][R20.64], RZ ;  /* 0x000000ff14007985 */ /* 0x010fe8000c101904 */
[----:B------:R-:W3:Y:S01]  /*383d0*/  LD.E.64 R24, desc[UR6][R56.64] ;  /* 0x0000000638187980 */ /* 0x000ee2000c101b00 */
[----:B--2---:R-:W-:Y:S01]  /*383e0*/  IMAD R10, R9, 0x200, R10 ;  /* 0x00000200090a7824 */ /* 0x004fe200078e020a */
[----:B------:R-:W-:Y:S01]  /*383f0*/  R2UR UR7, R11 ;  /* 0x000000000b0772ca */ /* 0x000fe200000e0000 */
[----:B------:R-:W-:Y:S01]  /*38400*/  IMAD.MOV.U32 R9, RZ, RZ, 0x1 ;  /* 0x00000001ff097424 */ /* 0x000fe200078e00ff */
[----:B------:R-:W-:Y:S02]  /*38410*/  R2UR UR8, R4 ;  /* 0x00000000040872ca */ /* 0x000fe400000e0000 */
[----:B------:R-:W-:-:S02]  /*38420*/  R2UR UR6, R10 ;  /* 0x000000000a0672ca */ /* 0x000fc400000e0000 */
[C---:B------:R-:W-:Y:S02]  /*38430*/  R2UR UR9, R5.reuse ;  /* 0x00000000050972ca */ /* 0x040fe400000e0000 */
[----:B------:R-:W-:Y:S02]  /*38440*/  R2UR UR10, R4 ;  /* 0x00000000040a72ca */ /* 0x000fe400000e0000 */
[----:B------:R-:W-:Y:S02]  /*38450*/  R2UR UR11, R5 ;  /* 0x00000000050b72ca */ /* 0x000fe400000e0000 */
[----:B---3--:R-:W-:Y:S02]  /*38460*/  R2UR UR4, R24 ;  /* 0x00000000180472ca */ /* 0x008fe400000e0000 */
[----:B------:R-:W-:Y:S02]  /*38470*/  R2UR UR5, R25 ;  /* 0x00000000190572ca */ /* 0x000fe400000e0000 */
[----:B------:R-:W-:-:S11]  /*38480*/  WARPGROUP.ARRIVE ;  /* 0x00000000000079c5 */ /* 0x000fd60000000000 */
[----:B------:R-:W-:Y:S03]  /*38490*/  HGMMA.64x64x16.F32 R24, gdesc[UR4], RZ, !UPT, gsb0 ;  /* 0x00e00000041879f0 */ /* 0x000fe6000c0008ff */
        /* <DEDUP_REMOVED lines=36> */
[----:B------:R-:W-:Y:S01]  /*386e0*/  R2UR UR7, R11 ;  /* 0x000000000b0772ca */ /* 0x000fe200000e0000 */
[----:B------:R-:W-:Y:S01]  /*386f0*/  WARPGROUP.ARRIVE ;  /* 0x00000000000079c5 */ /* 0x000fe20000000000 */
[----:B------:R-:W-:-:S02]  /*38700*/  R2UR UR8, R4 ;  /* 0x00000000040872ca */ /* 0x000fc400000e0000 */
        /* <DEDUP_REMOVED lines=11> */
[----:B0-----:R-:W3:-:S12]  /*387c0*/  LDL.64 R20, [R12] ;  /* 0x000000000c147983 */ /* 0x001ed80000100a00 */
[----:B--2---:R-:W2:Y:S01]  /*387d0*/  LD.E R56, desc[UR4][R10.64+0x1c] ;  /* 0x00001c040a387980 */ /* 0x004ea2000c101900 */
[C---:B------:R-:W-:Y:S02]  /*387e0*/  R2UR UR4, R4.reuse ;  /* 0x00000000040472ca */ /* 0x040fe400000e0000 */
[C---:B------:R-:W-:Y:S02]  /*387f0*/  R2UR UR5, R5.reuse ;  /* 0x00000000050572ca */ /* 0x040fe400000e0000 */
[----:B------:R-:W-:Y:S02]  /*38800*/  R2UR UR6, R4 ;  /* 0x00000000040672ca */ /* 0x000fe400000e0000 */
[----:B------:R-:W-:Y:S01]  /*38810*/  R2UR UR7, R5 ;  /* 0x00000000050772ca */ /* 0x000fe200000e0000 */
[----:B------:R-:W-:Y:S08]  /*38820*/  BSSY B3, `(.L_x_3563) ;  /* 0x0000007000037945 */ /* 0x000ff00003800000 */
[----:B---3--:R0:W5:Y:S04]  /*38830*/  LD.E R58, desc[UR4][R20.64] ;  /* 0x00000004143a7980 */ /* 0x008168000c101900 */
[----:B------:R0:W5:Y:S01]  /*38840*/  LD.E R59, desc[UR6][R20.64+0x4] ;  /* 0x00000406143b7980 */ /* 0x000162000c101900 */
[----:B--2---:R-:W-:-:S04]  /*38850*/  LOP3.LUT R56, R56, 0x1, RZ, 0xfc, !PT ;  /* 0x0000000138387812 */ /* 0x004fc800078efcff */
[----:B------:R-:W-:-:S13]  /*38860*/  ISETP.NE.AND P1, PT, R56, 0x3, PT ;  /* 0x000000033800780c */ /* 0x000fda0003f25270 */
[----:B0-----:R-:W-:Y:S05]  /*38870*/  @!P1 BRA `(.L_x_3564) ;  /* 0x0000000000049947 */ /* 0x001fea0003800000 */
[----:B------:R-:W-:Y:S01]  /*38880*/  BPT.TRAP 0x1 ;  /* 0x000000040000795c */ /* 0x000fe20000300000 */
.L_x_3564:
[----:B------:R-:W-:Y:S05]  /*38890*/  BSYNC B3 ;  /* 0x0000000000037941 */ /* 0x000fea0003800000 */
.L_x_3563:
        /* <DEDUP_REMOVED lines=17> */
.L_x_3566:
[----:B------:R-:W-:Y:S05]  /*389b0*/  BSYNC B3 ;  /* 0x0000000000037941 */ /* 0x000fea0003800000 */
.L_x_3565:
        /* <DEDUP_REMOVED lines=10> */
.L_x_3568:
[----:B------:R-:W-:Y:S05]  /*38a60*/  BSYNC B3 ;  /* 0x0000000000037941 */ /* 0x000fea0003800000 */
.L_x_3567:
[----:B------:R-:W2:Y:S04]  /*38a70*/  LDL.64 R10, [R12] ;  /* 0x000000000c0a7983 */ /* 0x000ea80000100a00 */
[----:B------:R-:W3:Y:S04]  /*38a80*/  LDL.64 R58, [R12+0x58] ;  /* 0x000058000c3a7983 */ /* 0x000ee80000100a00 */
[----:B------:R-:W4:Y:S04]  /*38a90*/  LDL.64 R20, [R12+0x48] ;  /* 0x000048000c147983 */ /* 0x000f280000100a00 */
[----:B0----5:R-:W4:Y:S01]  /*38aa0*/  LDL.64 R56, [R12+0x50] ;  /* 0x000050000c387983 */ /* 0x021f220000100a00 */
[----:B------:R-:W-:-:S02]  /*38ab0*/  R2UR UR6, R4 ;  /* 0x00000000040672ca */ /* 0x000fc400000e0000 */
[C---:B------:R-:W-:Y:S02]  /*38ac0*/  R2UR UR7, R5.reuse ;  /* 0x00000000050772ca */ /* 0x040fe400000e0000 */
[----:B------:R-:W-:Y:S02]  /*38ad0*/  R2UR UR4, R4 ;  /* 0x00000000040472ca */ /* 0x000fe400000e0000 */
[----:B------:R-:W-:-:S09]  /*38ae0*/  R2UR UR5, R5 ;  /* 0x00000000050572ca */ /* 0x000fd200000e0000 */
        /* <DEDUP_REMOVED lines=9> */
[----:B------:R-:W-:Y:S01]  /*38b80*/  WARPGROUP.ARRIVE ;  /* 0x00000000000079c5 */ /* 0x000fe20000000000 */
[C---:B------:R-:W-:Y:S02]  /*38b90*/  R2UR UR8, R4.reuse ;  /* 0x00000000040872ca */ /* 0x040fe400000e0000 */
[----:B------:R-:W-:Y:S02]  /*38ba0*/  R2UR UR9, R5 ;  /* 0x00000000050972ca */ /* 0x000fe400000e0000 */
[----:B------:R-:W-:-:S02]  /*38bb0*/  R2UR UR10, R4 ;  /* 0x00000000040a72ca */ /* 0x000fc400000e0000 */
[----:B------:R-:W-:Y:S01]  /*38bc0*/  R2UR UR11, R5 ;  /* 0x00000000050b72ca */ /* 0x000fe200000e0000 */
[----:B--2---:R-:W-:Y:S01]  /*38bd0*/  IMAD R10, R61, 0x1000, R10 ;  /* 0x000010003d0a7824 */ /* 0x004fe200078e020a */
[----:B------:R-:W-:-:S04]  /*38be0*/  R2UR UR7, R11 ;  /* 0x000000000b0772ca */ /* 0x000fc800000e0000 */
        /* <DEDUP_REMOVED lines=314> */
[C---:B------:R-:W-:Y:S02]  /*39f90*/  R2UR UR9, R5.reuse ;  /* 0x00000000050972ca */ /* 0x040fe400000e0000 */
[----:B------:R-:W-:Y:S01]  /*39fa0*/  R2UR UR10, R4 ;  /* 0x00000000040a72ca */ /* 0x000fe200000e0000 */
[----:B------:R-:W-:Y:S01]  /*39fb0*/  IMAD.IADD R60, R60, 0x1, R61 ;  /* 0x000000013c3c7824 */ /* 0x000fe200078e023d */
[----:B------:R-:W-:-:S04]  /*39fc0*/  R2UR UR11, R5 ;  /* 0x00000000050b72ca */ /* 0x000fc800000e0000 */
[----:B------:R-:W-:-:S05]  /*39fd0*/  LOP3.LUT R61, R60, 0xa06, RZ, 0xc0, !PT ;  /* 0x00000a063c3d7812 */ /* 0x000fca00078ec0ff */
[----:B------:R-:W-:-:S05]  /*39fe0*/  IMAD.IADD R60, R10, 0x1, R61 ;  /* 0x000000010a3c7824 */ /* 0x000fca00078e023d */
[----:B------:R-:W-:Y:S01]  /*39ff0*/  R2UR UR6, R60 ;  /* 0x000000003c0672ca */ /* 0x000fe200000e0000 */
[----:B--2---:R-:W-:Y:S01]  /*3a000*/  IMAD.IADD R58, R61, 0x1, R58 ;  /* 0x000000013d3a7824 */ /* 0x004fe200078e023a */
[----:B------:R-:W-:Y:S01]  /*3a010*/  R2UR UR5, R59 ;  /* 0x000000003b0572ca */ /* 0x000fe200000e0000 */
        /* <DEDUP_REMOVED lines=199> */
[----:B------:R-:W-:Y:S01]  /*3ac90*/  R2UR UR7, R11 ;  /* 0x000000000b0772ca */ /* 0x000fe200000e0000 */
[----:B------:R-:W-:Y:S01]  /*3aca0*/  IMAD.MOV.U32 R59, RZ, RZ, 0x1000 ;  /* 0x00001000ff3b7424 */ /* 0x000fe200078e00ff */
[----:B------:R-:W-:Y:S01]  /*3acb0*/  WARPGROUP.ARRIVE ;  /* 0x00000000000079c5 */ /* 0x000fe20000000000 */
        /* <DEDUP_REMOVED lines=9> */
[----:B--2---:R-:W-:Y:S01]  /*3ad50*/  IMAD.IADD R56, R59, 0x1, R56 ;  /* 0x000000013b387824 */ /* 0x004fe200078e0238 */
[----:B------:R-:W-:-:S04]  /*3ad60*/  R2UR UR5, R57 ;  /* 0x00000000390572ca */ /* 0x000fc800000e0000 */
[----:B------:R-:W-:-:S13]  /*3ad70*/  R2UR UR4, R56 ;  /* 0x00000000380472ca */ /* 0x000fda00000e0000 */
[----:B------:R-:W-:Y:S03]  /*3ad80*/  HGMMA.64x64x16.F32 R24, gdesc[UR4], R24, gsb0 ;  /* 0x00e00000041879f0 */ /* 0x000fe60008000818 */
[----:B------:R-:W-:Y:S02]  /*3ad90*/  WARPGROUP.DEPBAR.LE gsb0, 0x0 ;  /* 0x00008000000079c5 */ /* 0x000fe40000010000 */
[----:B------:R0:W-:Y:S04]  /*3ada0*/  ST.E desc[UR8][R20.64], R9 ;  /* 0x0000000914007985 */ /* 0x0001e8000c101908 */
[----:B------:R-:W2:Y:S04]  /*3adb0*/  @!P1 LDL.64 R10, [R12] ;  /* 0x000000000c0a9983 */ /* 0x000ea80000100a00 */
[----:B0-----:R-:W3:Y:S01]  /*3adc0*/  @!P1 LDL.64 R20, [R12+0x18] ;  /* 0x000018000c149983 */ /* 0x001ee20000100a00 */
[----:B------:R-:W-:-:S02]  /*3add0*/  @!P1 R2UR UR4, R4 ;  /* 0x00000000040492ca */ /* 0x000fc400000e0000 */
[C---:B------:R-:W-:Y:S02]  /*3ade0*/  @!P1 R2UR UR5, R5.reuse ;  /* 0x00000000050592ca */ /* 0x040fe400000e0000 */
[----:B------:R-:W-:Y:S02]  /*3adf0*/  @!P1 R2UR UR6, R4 ;  /* 0x00000000040692ca */ /* 0x000fe400000e0000 */
[----:B------:R-:W-:-:S13]  /*3ae00*/  @!P1 R2UR UR7, R5 ;  /* 0x00000000050792ca */ /* 0x000fda00000e0000 */
[----:B--2---:R-:W2:Y:S04]  /*3ae10*/  @!P1 LD.E R10, desc[UR6][R10.64] ;  /* 0x000000060a0a9980 */ /* 0x004ea8000c101900 */
[----:B---3--:R-:W3:Y:S02]  /*3ae20*/  @!P1 LD.E.64 R20, desc[UR4][R20.64+0x30] ;  /* 0x0000300414149980 */ /* 0x008ee4000c101b00 */
[----:B---3--:R-:W-:-:S05]  /*3ae30*/  @!P1 MOV R57, R20 ;  /* 0x0000001400399202 */ /* 0x008fca0000000f00 */
[----:B--2---:R-:W-:-:S05]  /*3ae40*/  @!P1 IMAD R56, R10, 0x8, R57 ;  /* 0x000000080a389824 */ /* 0x004fca00078e0239 */
[----:B------:R-:W-:-:S04]  /*3ae50*/  @!P1 PRMT R56, RZ, 0x654, R56 ;  /* 0x00000654ff389816 */ /* 0x000fc80000000038 */
[----:B------:R0:W-:Y:S01]  /*3ae60*/  @!P1 SYNCS.ARRIVE.TRANS64.RED.A1T0 RZ, [R56+URZ], RZ ;  /* 0x000000ff38ff99a7 */ /* 0x0001e2000810043f */
[----:B------:R-:W2:Y:S01]  /*3ae70*/  LDL.64 R10, [R12+0x68] ;  /* 0x000068000c0a7983 */ /* 0x000ea20000100a00 */
[----:B------:R-:W-:Y:S02]  /*3ae80*/  R2UR UR4, R4 ;  /* 0x00000000040472ca */ /* 0x000fe400000e0000 */
[----:B------:R-:W-:-:S13]  /*3ae90*/  R2UR UR5, R5 ;  /* 0x00000000050572ca */ /* 0x000fda00000e0000 */
[----:B--2---:R-:W0:Y:S01]  /*3aea0*/  LD.E.64 R10, desc[UR4][R10.64] ;  /* 0x000000040a0a7980 */ /* 0x004e22000c101b00 */
[----:B------:R-:W-:Y:S02]  /*3aeb0*/  R2UR UR4, R4 ;  /* 0x00000000040472ca */ /* 0x000fe400000e0000 */
[----:B------:R-:W-:-:S13]  /*3aec0*/  R2UR UR5, R5 ;  /* 0x00000000050572ca */ /* 0x000fda00000e0000 */
[----:B------:R-:W2:Y:S01]  /*3aed0*/  LD.E R9, desc[UR4][R14.64+0x24] ;  /* 0x000024040e097980 */ /* 0x000ea2000c101900 */
        /* <DEDUP_REMOVED lines=9> */
[----:B------:R-:W-:-:S05]  /*3af70*/  R2UR UR13, R5 ;  /* 0x00000000050d72ca */ /* 0x000fca00000e0000 */
[----:B------:R-:W3:Y:S04]  /*3af80*/  LD.E R57, desc[UR10][R14.64+0xc] ;  /* 0x00000c0a0e397980 */ /* 0x000ee8000c101900 */
[----:B------:R-:W4:Y:S04]  /*3af90*/  LD.E R58, desc[UR8][R14.64+0x10] ;  /* 0x000010080e3a7980 */ /* 0x000f28000c101900 */
[----:B------:R-:W4:Y:S04]  /*3afa0*/  LD.E R59, desc[UR12][R14.64+0x14] ;  /* 0x0000140c0e3b7980 */ /* 0x000f28000c101900 */
[----:B0-----:R-:W3:Y:S01]  /*3afb0*/  LD.E R56, desc[UR4][R10.64] ;  /* 0x000000040a387980 */ /* 0x001ee2000c101900 */
[----:B------:R-:W-:-:S02]  /*3afc0*/  R2UR UR4, R4 ;  /* 0x00000000040472ca */ /* 0x000fc400000e0000 */
[----:B------:R-:W-:Y:S01]  /*3afd0*/  R2UR UR5, R5 ;  /* 0x00000000050572ca */ /* 0x000fe200000e0000 */
[----:B------:R-:W4:-:S12]  /*3afe0*/  LD.E R10, desc[UR14][R14.64+0x18] ;  /* 0x0000180e0e0a7980 */ /* 0x000f18000c101900 */
[----:B------:R-:W4:Y:S01]  /*3aff0*/  LD.E R65, desc[UR4][R14.64] ;  /* 0x000000040e417980 */ /* 0x000f22000c101900 */
[----:B------:R-:W-:Y:S02]  /*3b000*/  R2UR UR4, R4 ;  /* 0x00000000040472ca */ /* 0x000fe400000e0000 */
[----:B------:R-:W-:Y:S02]  /*3b010*/  R2UR UR5, R5 ;  /* 0x00000000050572ca */ /* 0x000fe400000e0000 */
[----:B--2---:R-:W-:Y:S01]  /*3b020*/  ISETP.NE.AND P2, PT, R9, 0x1, PT ;  /* 0x000000010900780c */ /* 0x004fe20003f45270 */
[----:B------:R-:W-:-:S10]  /*3b030*/  IMAD.MOV.U32 R9, RZ, RZ, R7 ;  /* 0x000000ffff097224 */ /* 0x000fd400078e0007 */
[----:B------:R-:W2:Y:S02]  /*3b040*/  LD.E R66, desc[UR4][R8.64] ;  /* 0x0000000408427980 */ /* 0x000ea4000c101900 */
[C---:B------:R-:W-:Y:S02]  /*3b050*/  @P2 R2UR UR4, R4.reuse ;  /* 0x00000000040422ca */ /* 0x040fe400000e0000 */
[C---:B------:R-:W-:Y:S02]  /*3b060*/  @P2 R2UR UR5, R5.reuse ;  /* 0x00000000050522ca */ /* 0x040fe400000e0000 */
[----:B------:R-:W-:Y:S02]  /*3b070*/  @P2 R2UR UR6, R4 ;  /* 0x00000000040622ca */ /* 0x000fe400000e0000 */
[----:B------:R-:W-:-:S09]  /*3b080*/  @P2 R2UR UR7, R5 ;  /* 0x00000000050722ca */ /* 0x000fd200000e0000 */
[----:B------:R-:W2:Y:S04]  /*3b090*/  @P2 LD.E R67, desc[UR4][R14.64+0x28] ;  /* 0x000028040e432980 */ /* 0x000ea8000c101900 */
[----:B------:R-:W2:Y:S01]  /*3b0a0*/  @P2 LD.E R63, desc[UR6][R14.64+0x2c] ;  /* 0x00002c060e3f2980 */ /* 0x000ea2000c101900 */
[C---:B------:R-:W-:Y:S02]  /*3b0b0*/  R2UR UR4, R4.reuse ;  /* 0x00000000040472ca */ /* 0x040fe400000e0000 */
[C---:B------:R-:W-:Y:S02]  /*3b0c0*/  R2UR UR5, R5.reuse ;  /* 0x00000000050572ca */ /* 0x040fe400000e0000 */
[----:B------:R-:W-:Y:S02]  /*3b0d0*/  R2UR UR6, R4 ;  /* 0x00000000040672ca */ /* 0x000fe400000e0000 */
[----:B------:R-:W-:-:S09]  /*3b0e0*/  R2UR UR7, R5 ;  /* 0x00000000050772ca */ /* 0x000fd200000e0000 */
[----:B------:R-:W2:Y:S04]  /*3b0f0*/  LD.E R8, desc[UR4][R14.64+0x8] ;  /* 0x000008040e087980 */ /* 0x000ea8000c101900 */
[----:B------:R-:W2:Y:S01]  /*3b100*/  LD.E R9, desc[UR6][R14.64+0x4] ;  /* 0x000004060e097980 */ /* 0x000ea2000c101900 */
[----:B------:R-:W-:Y:S01]  /*3b110*/  BSSY B3, `(.L_x_3570) ;  /* 0x000008a000037945 */ /* 0x000fe20003800000 */
[-C--:B---3--:R-:W-:Y:S01]  /*3b120*/  FMUL.FTZ R62, R36, R56.reuse ;  /* 0x00000038243e7220 */ /* 0x088fe20000410000 */
[-C--:B------:R-:W-:Y:S01]  /*3b130*/  FMUL.FTZ R60, R25, R56.reuse ;  /* 0x00000038193c7220 */ /* 0x080fe20000410000 */
[-C--:B------:R-:W-:Y:S01]  /*3b140*/  FMUL.FTZ R25, R34, R56.reuse ;  /* 0x0000003822197220 */ /* 0x080fe20000410000 */
[-C--:B------:R-:W-:Y:S01]  /*3b150*/  FMUL.FTZ R20, R27, R56.reuse ;  /* 0x000000381b147220 */ /* 0x080fe20000410000 */
[----:B------:R-:W-:Y:S01]  /*3b160*/  FMUL.FTZ R27, R38, R56 ;  /* 0x00000038261b7220 */ /* 0x000fe20000410000 */
[----:B----4-:R-:W-:-:S04]  /*3b170*/  SHF.R.S32.HI R36, RZ, 0x1f, R65 ;  /* 0x0000001fff247819 */ /* 0x010fc80000011441 */
[----:B------:R-:W-:-:S04]  /*3b180*/  LEA.HI R34, R36, R65, RZ, 0x7 ;  /* 0x0000004124227211 */ /* 0x000fc800078f38ff */
[----:B------:R-:W-:Y:S01]  /*3b190*/  LOP3.LUT R38, R34, 0xffffff80, RZ, 0xc0, !PT ;  /* 0xffffff8022267812 */ /* 0x000fe200078ec0ff */
[----:B------:R-:W-:-:S04]  /*3b1a0*/  FMUL.FTZ R64, R37, R56 ;  /* 0x0000003825407220 */ /* 0x000fc80000410000 */
[----:B------:R-:W-:Y:S02]  /*3b1b0*/  IMAD.IADD R38, R65, 0x1, -R38 ;  /* 0x0000000141267824 */ /* 0x000fe400078e0a26 */
[-C--:B------:R-:W-:Y:S01]  /*3b1c0*/  FMUL.FTZ R61, R29, R56.reuse ;  /* 0x000000381d3d7220 */ /* 0x080fe20000410000 */
[----:B------:R-:W-:Y:S02]  /*3b1d0*/  LEA.HI R36, R36, R65, RZ, 0x2 ;  /* 0x0000004124247211 */ /* 0x000fe400078f10ff */
[----:B------:R-:W-:Y:S01]  /*3b1e0*/  SHF.R.S32.HI R37, RZ, 0x1f, R38 ;  /* 0x0000001fff257819 */ /* 0x000fe20000011426 */
[-C--:B------:R-:W-:Y:S01]  /*3b1f0*/  FMUL.FTZ R21, R30, R56.reuse ;  /* 0x000000381e157220 */ /* 0x080fe20000410000 */
[-C--:B------:R-:W-:Y:S01]  /*3b200*/  FMUL.FTZ R29, R39, R56.reuse ;  /* 0x00000038271d7220 */ /* 0x080fe20000410000 */
[-C--:B------:R-:W-:Y:S01]  /*3b210*/  FMUL.FTZ R11, R24, R56.reuse ;  /* 0x00000038180b7220 */ /* 0x080fe20000410000 */
[----:B------:R-:W-:Y:S01]  /*3b220*/  FMUL.FTZ R30, R32, R56 ;  /* 0x00000038201e7220 */ /* 0x000fe20000410000 */
[----:B------:R-:W-:Y:S01]  /*3b230*/  LEA.HI R39, R37, R38, RZ, 0x2 ;  /* 0x0000002625277211 */ /* 0x000fe200078f10ff */
[-C--:B------:R-:W-:Y:S01]  /*3b240*/  FMUL.FTZ R24, R31, R56.reuse ;  /* 0x000000381f187220 */ /* 0x080fe20000410000 */
[-C--:B------:R-:W-:Y:S01]  /*3b250*/  FMUL.FTZ R32, R33, R56.reuse ;  /* 0x0000003821207220 */ /* 0x080fe20000410000 */
[-C--:B------:R-:W-:Y:S01]  /*3b260*/  FMUL.FTZ R31, R42, R56.reuse ;  /* 0x000000382a1f7220 */ /* 0x080fe20000410000 */
[-C--:B------:R-:W-:Y:S01]  /*3b270*/  FMUL.FTZ R33, R43, R56.reuse ;  /* 0x000000382b217220 */ /* 0x080fe20000410000 */
[----:B------:R-:W-:Y:S01]  /*3b280*/  LOP3.LUT R36, R36, 0xfffffffc, RZ, 0xc0, !PT ;  /* 0xfffffffc24247812 */ /* 0x000fe200078ec0ff */
[-C--:B------:R-:W-:Y:S01]  /*3b290*/  FMUL.FTZ R42, R44, R56.reuse ;  /* 0x000000382c2a7220 */ /* 0x080fe20000410000 */
[----:B------:R-:W-:Y:S01]  /*3b2a0*/  FMUL.FTZ R43, R45, R56 ;  /* 0x000000382d2b7220 */ /* 0x000fe20000410000 */
[----:B------:R-:W-:-:S02]  /*3b2b0*/  SHF.R.S32.HI R44, RZ, 0x2, R39 ;  /* 0x00000002ff2c7819 */ /* 0x000fc40000011427 */
[----:B------:R-:W-:Y:S01]  /*3b2c0*/  SHF.R.S32.HI R45, RZ, 0x1f, R39 ;  /* 0x0000001fff2d7819 */ /* 0x000fe20000011427 */
[----:B------:R-:W-:Y:S01]  /*3b2d0*/  IMAD.IADD R65, R65, 0x1, -R36 ;  /* 0x0000000141417824 */ /* 0x000fe200078e0a24 */
[----:B------:R-:W-:Y:S02]  /*3b2e0*/  LEA.HI R37, R37, R38, RZ, 0x5 ;  /* 0x0000002625257211 */ /* 0x000fe400078f28ff */
[----:B------:R-:W-:Y:S01]  /*3b2f0*/  LEA.HI R45, R45, R44, RZ, 0x3 ;  /* 0x0000002c2d2d7211 */ /* 0x000fe200078f18ff */
[-C--:B------:R-:W-:Y:S01]  /*3b300*/  FMUL.FTZ R7, R26, R56.reuse ;  /* 0x000000381a077220 */ /* 0x080fe20000410000 */
[----:B------:R-:W-:Y:S02]  /*3b310*/  SHF.R.S32.HI R37, RZ, 0x5, R37 ;  /* 0x00000005ff257819 */ /* 0x000fe40000011425 */
[----:B------:R-:W-:Y:S02]  /*3b320*/  LEA.HI R36, R65, R65, RZ, 0x1 ;  /* 0x0000004141247211 */ /* 0x000fe400078f08ff */
[----:B------:R-:W-:Y:S01]  /*3b330*/  LOP3.LUT R45, R45, 0xfffffff8, RZ, 0xc0, !PT ;  /* 0xfffffff82d2d7812 */ /* 0x000fe200078ec0ff */
[-C--:B------:R-:W-:Y:S01]  /*3b340*/  FMUL.FTZ R26, R35, R56.reuse ;  /* 0x00000038231a7220 */ /* 0x080fe20000410000 */
[----:B------:R-:W-:Y:S01]  /*3b350*/  FMUL.FTZ R35, R46, R56 ;  /* 0x000000382e237220 */ /* 0x000fe20000410000 */
[----:B------:R-:W-:Y:S01]  /*3b360*/  LOP3.LUT R46, R36, 0x1ffffffe, RZ, 0xc0, !PT ;  /* 0x1ffffffe242e7812 */ /* 0x000fe200078ec0ff */
[----:B--2---:R-:W-:-:S02]  /*3b370*/  IMAD R66, R66, 0x4, R37 ;  /* 0x0000000442427824 */ /* 0x004fc400078e0225 */
[----:B------:R-:W-:Y:S02]  /*3b380*/  IMAD.IADD R45, R44, 0x1, -R45 ;  /* 0x000000012c2d7824 */ /* 0x000fe400078e0a2d */
[----:B------:R-:W-:Y:S02]  /*3b390*/  IMAD.IADD R46, R65, 0x1, -R46 ;  /* 0x00000001412e7824 */ /* 0x000fe400078e0a2e */
[----:B------:R-:W-:Y:S02]  /*3b3a0*/  IMAD.U32 R45, R66, 0x10, R45 ;  /* 0x00000010422d7824 */ /* 0x000fe400078e002d */
[----:B------:R-:W-:Y:S02]  /*3b3b0*/  FMUL.FTZ R36, R50, R56 ;  /* 0x0000003832247220 */ /* 0x000fe40000410000 */
[----:B------:R-:W-:-:S04]  /*3b3c0*/  IMAD R50, R46, 0x8, R45 ;  /* 0x000000082e327824 */ /* 0x000fc800078e022d */
[----:B------:R-:W-:-:S04]  /*3b3d0*/  @P2 IMAD.HI.U32 R44, R50, R67, RZ ;  /* 0x00000043322c2227 */ /* 0x000fc800078e00ff */
[-C--:B------:R-:W-:Y:S01]  /*3b3e0*/  FMUL.FTZ R49, R49, R56.reuse ;  /* 0x0000003831317220 */ /* 0x080fe20000410000 */
[----:B------:R-:W-:Y:S02]  /*3b3f0*/  LOP3.LUT R39, R39, 0x7ffffffc, RZ, 0xc0, !PT ;  /* 0x7ffffffc27277812 */ /* 0x000fe400078ec0ff */
[----:B------:R-:W-:Y:S01]  /*3b400*/  @P2 SHF.R.U32.HI R50, RZ, R63, R44 ;  /* 0x0000003fff322219 */ /* 0x000fe2000001162c */
[----:B------:R-:W-:Y:S01]  /*3b410*/  IMAD.SHL.U32 R66, R0, 0x40, RZ ;  /* 0x0000004000427824 */ /* 0x000fe200078e00ff */
[----:B------:R0:W1:Y:S03]  /*3b420*/  MUFU.TANH R68, R49 ;  /* 0x0000003100447308 */ /* 0x0000660000002400 */
[----:B------:R-:W2:Y:S01]  /*3b430*/  SHFL.IDX PT, R45, R50, RZ, 0x1c1f ;  /* 0x001c1fff322d7589 */ /* 0x000ea200000e0000 */
[-C--:B------:R-:W-:Y:S01]  /*3b440*/  FMUL.FTZ R28, R28, R56.reuse ;  /* 0x000000381c1c7220 */ /* 0x080fe20000410000 */
[-C--:B------:R-:W-:Y:S01]  /*3b450*/  FMUL.FTZ R40, R40, R56.reuse ;  /* 0x0000003828287220 */ /* 0x080fe20000410000 */
[-C--:B------:R-:W-:Y:S01]  /*3b460*/  FMUL.FTZ R41, R41, R56.reuse ;  /* 0x0000003829297220 */ /* 0x080fe20000410000 */
[----:B0-----:R-:W-:Y:S01]  /*3b470*/  IMAD.IADD R49, R38, 0x1, -R39 ;  /* 0x0000000126317824 */ /* 0x001fe200078e0a27 */
[----:B------:R-:W-:Y:S01]  /*3b480*/  IADD3 R38, -R66, 0x1, RZ ;  /* 0x0000000142267810 */ /* 0x000fe20007ffe1ff */
[-C--:B------:R-:W-:Y:S01]  /*3b490*/  FMUL.FTZ R34, R47, R56.reuse ;  /* 0x000000382f227220 */ /* 0x080fe20000410000 */
[-C--:B------:R-:W-:Y:S01]  /*3b4a0*/  FMUL.FTZ R37, R51, R56.reuse ;  /* 0x0000003833257220 */ /* 0x080fe20000410000 */
[-C--:B------:R-:W-:Y:S01]  /*3b4b0*/  FMUL.FTZ R53, R53, R56.reuse ;  /* 0x0000003835357220 */ /* 0x080fe20000410000 */
[-C--:B------:R-:W-:Y:S01]  /*3b4c0*/  FMUL.FTZ R54, R54, R56.reuse ;  /* 0x0000003836367220 */ /* 0x080fe20000410000 */
[-C--:B------:R-:W-:Y:S01]  /*3b4d0*/  FMUL.FTZ R55, R55, R56.reuse ;  /* 0x0000003837377220 */ /* 0x080fe20000410000 */
[----:B------:R-:W-:Y:S01]  /*3b4e0*/  IMAD R38, R49, -0x2, R38 ;  /* 0xfffffffe31267824 */ /* 0x000fe200078e0226 */
[----:B------:R-:W-:Y:S01]  /*3b4f0*/  ISETP.GE.AND P3, PT, R10, 0x1, PT ;  /* 0x000000010a00780c */ /* 0x000fe20003f66270 */
[----:B------:R-:W0:Y:S01]  /*3b500*/  MUFU.TANH R11, R11 ;  /* 0x0000000b000b7308 */ /* 0x000e220000002400 */
[----:B------:R-:W-:-:S02]  /*3b510*/  FMUL.FTZ R52, R52, R56 ;  /* 0x0000003834347220 */ /* 0x000fc40000410000 */
[----:B------:R-:W-:Y:S02]  /*3b520*/  IADD3 R39, -R9, R38, R8 ;  /* 0x0000002609277210 */ /* 0x000fe40007ffe108 */
[----:B------:R-:W-:-:S03]  /*3b530*/  LOP3.LUT R38, RZ, R57, RZ, 0x33, !PT ;  /* 0x00000039ff267212 */ /* 0x000fc600078e33ff */
[----:B------:R-:W3:Y:S01]  /*3b540*/  MUFU.TANH R60, R60 ;  /* 0x0000003c003c7308 */ /* 0x000ee20000002400 */
[----:B------:R-:W-:-:S07]  /*3b550*/  FMUL.FTZ R48, R48, R56 ;  /* 0x0000003830307220 */ /* 0x000fce0000410000 */
        /* <DEDUP_REMOVED lines=27> */
[----:B------:R-:W-:-:S02]  /*3b710*/  IMAD.IADD R58, R39, 0x1, R58 ;  /* 0x00000001273a7824 */ /* 0x000fc400078e023a */
[----:B------:R-:W-:-:S05]  /*3b720*/  IMAD.IADD R59, R59, 0x1, -R66 ;  /* 0x000000013b3b7824 */ /* 0x000fca00078e0a42 */
[----:B------:R1:W0:Y:S01]  /*3b730*/  MUFU.TANH R46, R52 ;  /* 0x00000034002e7308 */ /* 0x0002220000002400 */
[----:B--2---:R-:W-:Y:S02]  /*3b740*/  IMAD.IADD R51, R58, 0x1, R45 ;  /* 0x000000013a337824 */ /* 0x004fe400078e022d */
[----:B-1----:R-:W-:-:S05]  /*3b750*/  IMAD.IADD R52, R39, 0x1, R38 ;  /* 0x0000000127347824 */ /* 0x002fca00078e0226 */
[----:B------:R1:W2:Y:S02]  /*3b760*/  MUFU.TANH R47, R48 ;  /* 0x00000030002f7308 */ /* 0x0002a40000002400 */
[----:B-1----:R-:W-:Y:S01]  /*3b770*/  IMAD.IADD R48, R52, 0x1, R45 ;  /* 0x0000000134307824 */ /* 0x002fe200078e022d */
[----:B0--34-:R-:W-:Y:S06]  /*3b780*/  @!P3 BRA `(.L_x_3571) ;  /* 0x000000000088b947 */ /* 0x019fec0003800000 */
        /* <DEDUP_REMOVED lines=12> */
[----:B------:R-:W3:Y:S04]  /*3b850*/  LD.E R38, desc[UR4][R14.64+0x1c] ;  /* 0x00001c040e267980 */ /* 0x000ee8000c101900 */
[----:B------:R-:W4:Y:S01]  /*3b860*/  LD.E R45, desc[UR6][R14.64+0x20] ;  /* 0x000020060e2d7980 */ /* 0x000f22000c101900 */
[----:B---3--:R-:W-:-:S05]  /*3b870*/  IMAD.HI.U32 R38, R39, R38, RZ ;  /* 0x0000002627267227 */ /* 0x008fca00078e00ff */
[----:B----4-:R-:W-:-:S07]  /*3b880*/  SHF.R.U32.HI R39, RZ, R45, R38 ;  /* 0x0000002dff277219 */ /* 0x010fce0000011626 */
.L_x_3575:
[----:B------:R-:W-:Y:S05]  /*3b890*/  BSYNC B5 ;  /* 0x0000000000057941 */ /* 0x000fea0003800000 */
.L_x_3574:
[----:B------:R-:W-:Y:S01]  /*3b8a0*/  LOP3.LUT R39, RZ, R39, RZ, 0x33, !PT ;  /* 0x00000027ff277212 */ /* 0x000fe200078e33ff */
[----:B------:R-:W-:Y:S06]  /*3b8b0*/  BRA `(.L_x_3576) ;  /* 0x0000000000287947 */ /* 0x000fec0003800000 */
.L_x_3573:
[----:B------:R-:W-:-:S13]  /*3b8c0*/  ISETP.NE.AND P2, PT, R10, 0x1, PT ;  /* 0x000000010a00780c */ /* 0x000fda0003f45270 */
        /* <DEDUP_REMOVED lines=9> */
.L_x_3576:
[----:B------:R-:W-:Y:S05]  /*3b960*/  BSYNC B4 ;  /* 0x0000000000047941 */ /* 0x000fea0003800000 */
.L_x_3572:
[----:B------:R-:W-:-:S04]  /*3b970*/  IMAD R38, R10, R39, -R66 ;  /* 0x000000270a267224 */ /* 0x000fc800078e0a42 */
[----:B------:R-:W-:-:S05]  /*3b980*/  IMAD R39, R49, -0x2, R38 ;  /* 0xfffffffe31277824 */ /* 0x000fca00078e0226 */
[----:B------:R-:W-:Y:S02]  /*3b990*/  VIMNMX R48, R48, R39, !PT ;  /* 0x0000002730307248 */ /* 0x000fe40007fe0100 */
[----:B------:R-:W-:-:S07]  /*3b9a0*/  VIADDMNMX R51, R39, R10, R51, PT ;  /* 0x0000000a27337246 */ /* 0x000fce0003800133 */
.L_x_3571:
[----:B------:R-:W-:Y:S05]  /*3b9b0*/  BSYNC B3 ;  /* 0x0000000000037941 */ /* 0x000fea0003800000 */
.L_x_3570:
[C---:B------:R-:W-:Y:S01]  /*3b9c0*/  ISETP.GE.AND P3, PT, R59.reuse, 0x9, PT ;  /* 0x000000093b00780c */ /* 0x040fe20003f66270 */
[----:B------:R-:W-:Y:S01]  /*3b9d0*/  BSSY B3, `(.L_x_3577) ;  /* 0x0000073000037945 */ /* 0x000fe20003800000 */
[----:B------:R-:W-:Y:S02]  /*3b9e0*/  ISETP.GE.AND P2, PT, R59, 0x2, PT ;  /* 0x000000023b00780c */ /* 0x000fe40003f46270 */
[C---:B------:R-:W-:Y:S02]  /*3b9f0*/  ISETP.GT.AND P4, PT, R48.reuse, 0x8, !P3 ;  /* 0x000000083000780c */ /* 0x040fe40005f84270 */
[----:B------:R-:W-:Y:S02]  /*3ba00*/  ISETP.GT.AND P5, PT, R48, 0x1, !P2 ;  /* 0x000000013000780c */ /* 0x000fe400057a4270 */
[----:B------:R-:W-:Y:S02]  /*3ba10*/  ISETP.LT.OR P4, PT, R51, 0x9, P4 ;  /* 0x000000093300780c */ /* 0x000fe40002781670 */
[----:B------:R-:W-:-:S02]  /*3ba20*/  ISETP.GE.AND P6, PT, R59, 0xa, PT ;  /* 0x0000000a3b00780c */ /* 0x000fc40003fc6270 */
[----:B------:R-:W-:Y:S02]  /*3ba30*/  FSEL R28, R28, -INF , !P4 ;  /* 0xff8000001c1c7808 */ /* 0x000fe40006000000 */
[C---:B------:R-:W-:Y:S02]  /*3ba40*/  ISETP.LT.OR P5, PT, R51.reuse, 0x2, P5 ;  /* 0x000000023300780c */ /* 0x040fe40002fa1670 */
[----:B------:R-:W-:Y:S02]  /*3ba50*/  ISETP.GT.AND P4, PT, R48, 0x9, !P6 ;  /* 0x000000093000780c */ /* 0x000fe40007784270 */
[----:B------:R-:W-:Y:S02]  /*3ba60*/  FSEL R60, R60, -INF , !P5 ;  /* 0xff8000003c3c7808 */ /* 0x000fe40006800000 */
        /* <DEDUP_REMOVED lines=38> */
[C---:B------:R-:W-:Y:S02]  /*3bcd0*/  ISETP.GT.AND P4, PT, R48.reuse, 0x29, !P5 ;  /* 0x000000293000780c */ /* 0x040fe40006f84270 */
        /* <DEDUP_REMOVED lines=8> */
[----:B--2---:R-:W-:Y:S02]  /*3bd60*/  FSEL R44, R47, -INF , !P4 ;  /* 0xff8000002f2c7808 */ /* 0x004fe40006000000 */
        /* <DEDUP_REMOVED lines=19> */
[----:B------:R-:W-:Y:S01]  /*3bea0*/  ISETP.GE.AND P6, PT, R10, 0x1, PT ;  /* 0x000000010a00780c */ /* 0x000fe20003fc6270 */
[--C-:B0-----:R-:W-:Y:S02]  /*3beb0*/  IMAD.IADD R51, R58, 0x1, R11.reuse ;  /* 0x000000013a337824 */ /* 0x101fe400078e020b */
[----:B------:R-:W-:-:S10]  /*3bec0*/  IMAD.IADD R53, R52, 0x1, R11 ;  /* 0x0000000134357824 */ /* 0x000fd400078e020b */
        /* <DEDUP_REMOVED lines=17> */
.L_x_3582:
[----:B------:R-:W-:Y:S05]  /*3bfe0*/  BSYNC B5 ;  /* 0x0000000000057941 */ /* 0x000fea0003800000 */
.L_x_3581:
[----:B------:R-:W-:Y:S01]  /*3bff0*/  LOP3.LUT R9, RZ, R9, RZ, 0x33, !PT ;  /* 0x00000009ff097212 */ /* 0x000fe200078e33ff */
[----:B------:R-:W-:Y:S06]  /*3c000*/  BRA `(.L_x_3583) ;  /* 0x0000000000287947 */ /* 0x000fec0003800000 */
.L_x_3580:
        /* <DEDUP_REMOVED lines=10> */
.L_x_3583:
[----:B------:R-:W-:Y:S05]  /*3c0b0*/  BSYNC B4 ;  /* 0x0000000000047941 */ /* 0x000fea0003800000 */
.L_x_3579:
[----:B------:R-:W-:-:S04]  /*3c0c0*/  IMAD R8, R10, R9, -R66 ;  /* 0x000000090a087224 */ /* 0x000fc800078e0a42 */
[----:B------:R-:W-:-:S05]  /*3c0d0*/  IMAD R8, R49, -0x2, R8 ;  /* 0xfffffffe31087824 */ /* 0x000fca00078e0208 */
[----:B------:R-:W-:Y:S02]  /*3c0e0*/  VIADDMNMX R51, R8, R10, R51, PT ;  /* 0x0000000a08337246 */ /* 0x000fe40003800133 */
[----:B------:R-:W-:-:S07]  /*3c0f0*/  VIMNMX R53, R53, R8, !PT ;  /* 0x0000000835357248 */ /* 0x000fce0007fe0100 */
.L_x_3578:
[----:B------:R-:W-:Y:S05]  /*3c100*/  BSYNC B3 ;  /* 0x0000000000037941 */ /* 0x000fea0003800000 */
.L_x_3577:
[----:B------:R-:W2:Y:S01]  /*3c110*/  LDL.64 R8, [R12+0x70] ;  /* 0x000070000c087983 */ /* 0x000ea20000100a00 */
[----:B------:R-:W-:Y:S02]  /*3c120*/  R2UR UR4, R4 ;  /* 0x00000000040472ca */ /* 0x000fe400000e0000 */
[----:B------:R-:W-:Y:S02]  /*3c130*/  R2UR UR5, R5 ;  /* 0x00000000050572ca */ /* 0x000fe400000e0000 */
[C---:B------:R-:W-:Y:S02]  /*3c140*/  ISETP.GT.AND P2, PT, R53.reuse, 0x1, !P2 ;  /* 0x000000013500780c */ /* 0x040fe40005744270 */
[----:B------:R-:W-:Y:S02]  /*3c150*/  ISETP.GT.AND P3, PT, R53, 0x8, !P3 ;  /* 0x000000083500780c */ /* 0x000fe40005f64270 */
[C---:B------:R-:W-:Y:S02]  /*3c160*/  ISETP.LT.OR P2, PT, R51.reuse, 0x2, P2 ;  /* 0x000000023300780c */ /* 0x040fe40001741670 */
[----:B------:R-:W-:-:S02]  /*3c170*/  ISETP.LT.OR P3, PT, R51, 0x9, P3 ;  /* 0x000000093300780c */ /* 0x000fc40001f61670 */
[----:B------:R-:W-:Y:S02]  /*3c180*/  FSEL R49, R20, -INF , !P2 ;  /* 0xff80000014317808 */ /* 0x000fe40005000000 */
[----:B------:R-:W-:Y:S02]  /*3c190*/  ISETP.NE.AND P2, PT, R57, RZ, PT ;  /* 0x000000ff3900720c */ /* 0x000fe40003f45270 */
[----:B------:R-:W-:Y:S02]  /*3c1a0*/  FSEL R50, R21, -INF , !P3 ;  /* 0xff80000015327808 */ /* 0x000fe40005800000 */
[----:B------:R-:W-:Y:S02]  /*3c1b0*/  ISETP.GT.AND P2, PT, R53, 0x9, !P2 ;  /* 0x000000093500780c */ /* 0x000fe40005744270 */
[----:B------:R-:W-:Y:S02]  /*3c1c0*/  ISETP.NE.AND P3, PT, R62, RZ, PT ;  /* 0x000000ff3e00720c */ /* 0x000fe40003f65270 */
[----:B------:R-:W-:-:S02]  /*3c1d0*/  ISETP.LT.OR P2, PT, R51, 0xa, P2 ;  /* 0x0000000a3300780c */ /* 0x000fc40001741670 */
[----:B------:R-:W-:Y:S02]  /*3c1e0*/  ISETP.NE.AND P6, PT, R69, RZ, PT ;  /* 0x000000ff4500720c */ /* 0x000fe40003fc5270 */
        /* <DEDUP_REMOVED lines=21> */
[----:B------:R-:W-:Y:S01]  /*3c340*/  ISETP.GT.AND P2, PT, R53, 0x21, !P6 ;  /* 0x000000213500780c */ /* 0x000fe20007744270 */
[----:B--2---:R-:W2:Y:S03]  /*3c350*/  LD.E.64 R10, desc[UR4][R8.64] ;  /* 0x00000004080a7980 */ /* 0x004ea6000c101b00 */
        /* <DEDUP_REMOVED lines=9> */
[----:B------:R-:W-:Y:S02]  /*3c3f0*/  ISETP.NE.AND P2, PT, R56, RZ, PT ;  /* 0x000000ff3800720c */ /* 0x000fe40003f45270 */
[----:B------:R-:W-:Y:S01]  /*3c400*/  ISETP.LT.OR P3, PT, R51, 0x31, P3 ;  /* 0x000000313300780c */ /* 0x000fe20001f61670 */
[----:B------:R-:W3:Y:S01]  /*3c410*/  LD.E R56, desc[UR4][R8.64+0x10] ;  /* 0x0000100408387980 */ /* 0x000ee2000c101900 */
[----:B------:R-:W-:-:S04]  /*3c420*/  ISETP.GT.AND P2, PT, R53, RZ, !P2 ;  /* 0x000000ff3500720c */ /* 0x000fc80005744270 */
[----:B------:R-:W-:-:S04]  /*3c430*/  ISETP.LT.OR P2, PT, R51, 0x1, P2 ;  /* 0x000000013300780c */ /* 0x000fc80001741670 */
[----:B------:R-:W-:Y:S02]  /*3c440*/  FSEL R52, R7, -INF , !P2 ;  /* 0xff80000007347808 */ /* 0x000fe40005000000 */
[----:B------:R-:W-:-:S04]  /*3c450*/  ISETP.NE.AND P2, PT, R71, RZ, PT ;  /* 0x000000ff4700720c */ /* 0x000fc80003f45270 */
[----:B------:R-:W-:-:S04]  /*3c460*/  ISETP.GT.AND P2, PT, R53, 0x29, !P2 ;  /* 0x000000293500780c */ /* 0x000fc80005744270 */
[----:B------:R-:W-:-:S04]  /*3c470*/  ISETP.LT.OR P2, PT, R51, 0x2a, P2 ;  /* 0x0000002a3300780c */ /* 0x000fc80001741670 */
        /* <DEDUP_REMOVED lines=9> */
[----:B------:R-:W-:Y:S02]  /*3c510*/  R2UR UR6, R4 ;  /* 0x00000000040672ca */ /* 0x000fe400000e0000 */
[----:B------:R-:W-:Y:S02]  /*3c520*/  R2UR UR7, R5 ;  /* 0x00000000050772ca */ /* 0x000fe400000e0000 */
[----:B------:R-:W-:-:S11]  /*3c530*/  FSEL R55, R55, -INF , !P6 ;  /* 0xff80000037377808 */ /* 0x000fd60007000000 */
[----:B------:R-:W4:Y:S01]  /*3c540*/  LD.E R62, desc[UR6][R8.64+0x14] ;  /* 0x00001406083e7980 */ /* 0x000f22000c101900 */
[----:B--2---:R-:W-:Y:S02]  /*3c550*/  FMNMX.FTZ R7, R47, R10, !PT ;  /* 0x0000000a2f077209 */ /* 0x004fe40007810000 */
        /* <DEDUP_REMOVED lines=30> */
[----:B------:R-:W-:-:S03]  /*3c740*/  FMNMX.FTZ R15, R55, R20, !PT ;  /* 0x00000014370f7209 */ /* 0x000fc60007810000 */
[----:B------:R-:W0:Y:S04]  /*3c750*/  SHFL.BFLY PT, R7, R14, 0x2, 0x1f ;  /* 0x0c401f000e077f89 */ /* 0x000e2800000e0000 */
[----:B------:R-:W-:Y:S04]  /*3c760*/  ST.E.64 desc[UR4][R8.64], R14 ;  /* 0x0000000e08007985 */ /* 0x000fe8000c101b04 */
[----:B------:R-:W2:Y:S01]  /*3c770*/  LD.E R58, desc[UR6][R8.64+0x4] ;  /* 0x00000406083a7980 */ /* 0x000ea2000c101900 */
[----:B0-----:R-:W-:-:S05]  /*3c780*/  FMNMX.FTZ R7, R14, R7, !PT ;  /* 0x000000070e077209 */ /* 0x001fca0007810000 */
[----:B------:R-:W0:Y:S02]  /*3c790*/  SHFL.BFLY PT, R20, R7, 0x1, 0x1f ;  /* 0x0c201f0007147f89 */ /* 0x000e2400000e0000 */
[----:B0-----:R-:W-:Y:S02]  /*3c7a0*/  FMNMX.FTZ R21, R7, R20, !PT ;  /* 0x0000001407157209 */ /* 0x001fe40007810000 */
[----:B------:R-:W5:Y:S04]  /*3c7b0*/  LD.E R20, desc[UR4][R8.64+0x20] ;  /* 0x0000200408147980 */ /* 0x000f68000c101900 */
[----:B------:R-:W-:Y:S04]  /*3c7c0*/  ST.E desc[UR4][R8.64], R21 ;  /* 0x0000001508007985 */ /* 0x000fe8000c101904 */
[----:B------:R-:W3:Y:S01]  /*3c7d0*/  LD.E R37, desc[UR6][R8.64] ;  /* 0x0000000608257980 */ /* 0x000ee2000c101900 */
[----:B------:R-:W-:-:S02]  /*3c7e0*/  R2UR UR8, R4 ;  /* 0x00000000040872ca */ /* 0x000fc400000e0000 */
[----:B------:R-:W-:Y:S01]  /*3c7f0*/  R2UR UR9, R5 ;  /* 0x00000000050972ca */ /* 0x000fe200000e0000 */
[----:B--2---:R-:W0:Y:S02]  /*3c800*/  SHFL.BFLY PT, R7, R58, 0x2, 0x1f ;  /* 0x0c401f003a077f89 */ /* 0x004e2400000e0000 */
[----:B0-----:R-:W-:-:S05]  /*3c810*/  FMNMX.FTZ R7, R7, R58, !PT ;  /* 0x0000003a07077209 */ /* 0x001fca0007810000 */
[----:B------:R-:W0:Y:S02]  /*3c820*/  SHFL.BFLY PT, R14, R7, 0x1, 0x1f ;  /* 0x0c201f00070e7f89 */ /* 0x000e2400000e0000 */
[----:B0-----:R-:W-:Y:S02]  /*3c830*/  FMNMX.FTZ R21, R7, R14, !PT ;  /* 0x0000000e07157209 */ /* 0x001fe40007810000 */
[----:B---3--:R-:W-:Y:S02]  /*3c840*/  FSETP.NEU.FTZ.AND P2, PT, R37, -INF , PT ;  /* 0xff8000002500780b */ /* 0x008fe40003f5d000 */
[----:B------:R-:W-:Y:S02]  /*3c850*/  FSETP.NEU.FTZ.AND P3, PT, R21, -INF , PT ;  /* 0xff8000001500780b */ /* 0x000fe40003f7d000 */
[----:B------:R-:W-:Y:S02]  /*3c860*/  FSEL R15, R37, RZ, P2 ;  /* 0x000000ff250f7208 */ /* 0x000fe40001000000 */
[----:B------:R-:W-:-:S03]  /*3c870*/  FSEL R14, R21, RZ, P3 ;  /* 0x000000ff150e7208 */ /* 0x000fc60001800000 */
[----:B------:R-:W-:Y:S02]  /*3c880*/  FADD.FTZ R15, R10, -R15 ;  /* 0x8000000f0a0f7221 */ /* 0x000fe40000010000 */
[----:B------:R-:W-:Y:S02]  /*3c890*/  FADD.FTZ R11, R11, -R14 ;  /* 0x8000000e0b0b7221 */ /* 0x000fe40000010000 */
[----:B-----5:R-:W-:Y:S02]  /*3c8a0*/  FMUL.FTZ R15, R15, R20 ;  /* 0x000000140f0f7220 */ /* 0x020fe40000410000 */
[----:B------:R-:W-:Y:S02]  /*3c8b0*/  FMUL.FTZ R51, R20, R11 ;  /* 0x0000000b14337220 */ /* 0x000fe40000410000 */
[----:B------:R-:W0:Y:S08]  /*3c8c0*/  MUFU.EX2 R37, R15 ;  /* 0x0000000f00257308 */ /* 0x000e300000000800 */
[----:B------:R-:W4:Y:S01]  /*3c8d0*/  MUFU.EX2 R51, R51 ;  /* 0x0000003300337308 */ /* 0x000f220000000800 */
[----:B------:R1:W-:Y:S01]  /*3c8e0*/  ST.E desc[UR4][R8.64+0x4], R21 ;  /* 0x0000041508007985 */ /* 0x0003e2000c101904 */
[----:B0-----:R-:W-:Y:S01]  /*3c8f0*/  FMUL.FTZ R7, R37, R56 ;  /* 0x0000003825077220 */ /* 0x001fe20000410000 */
[----:B----4-:R-:W-:-:S04]  /*3c900*/  FMUL.FTZ R57, R51, R62 ;  /* 0x0000003e33397220 */ /* 0x010fc80000410000 */
[----:B------:R1:W-:Y:S04]  /*3c910*/  ST.E desc[UR6][R8.64+0x10], R7 ;  /* 0x0000100708007985 */ /* 0x0003e8000c101906 */
[----:B------:R1:W-:Y:S04]  /*3c920*/  ST.E desc[UR8][R8.64+0x14], R57 ;  /* 0x0000143908007985 */ /* 0x0003e8000c101908 */
[----:B------:R-:W2:Y:S04]  /*3c930*/  LDL.64 R10, [R12+0x78] ;  /* 0x000078000c0a7983 */ /* 0x000ea80000100a00 */
[----:B--2---:R-:W2:Y:S04]  /*3c940*/  LD.E.64 R14, desc[UR4][R10.64] ;  /* 0x000000040a0e7980 */ /* 0x004ea8000c101b00 */
[----:B--2---:R-:W2:Y:S01]  /*3c950*/  LD.E R20, desc[UR4][R14.64+0x4] ;  /* 0x000004040e147980 */ /* 0x004ea2000c101900 */
[----:B------:R-:W-:Y:S01]  /*3c960*/  BSSY B3, `(.L_x_3584) ;  /* 0x0000010000037945 */ /* 0x000fe20003800000 */
[----:B--2---:R-:W-:-:S13]  /*3c970*/  ISETP.NE.AND P2, PT, R20, RZ, PT ;  /* 0x000000ff1400720c */ /* 0x004fda0003f45270 */
[----:B-1----:R-:W-:Y:S05]  /*3c980*/  @P2 BRA `(.L_x_3585) ;  /* 0x0000000000342947 */ /* 0x002fea0003800000 */
[----:B------:R-:W-:Y:S02]  /*3c990*/  R2UR UR4, R4 ;  /* 0x00000000040472ca */ /* 0x000fe400000e0000 */
[----:B------:R-:W-:-:S13]  /*3c9a0*/  R2UR UR5, R5 ;  /* 0x00000000050572ca */ /* 0x000fda00000e0000 */
[----:B------:R-:W2:Y:S01]  /*3c9b0*/  LD.E.64 R8, desc[UR4][R10.64+0x8] ;  /* 0x000008040a087980 */ /* 0x000ea2000c101b00 */
[----:B------:R-:W-:Y:S02]  /*3c9c0*/  R2UR UR6, R4 ;  /* 0x00000000040672ca */ /* 0x000fe400000e0000 */
[----:B------:R-:W-:Y:S01]  /*3c9d0*/  R2UR UR7, R5 ;  /* 0x00000000050772ca */ /* 0x000fe200000e0000 */
[----:B------:R-:W3:-:S12]  /*3c9e0*/  LD.E R15, desc[UR4][R14.64] ;  /* 0x000000040e0f7980 */ /* 0x000ed8000c101900 */
[----:B--2---:R-:W2:Y:S01]  /*3c9f0*/  LD.E.64 R8, desc[UR6][R8.64] ;  /* 0x0000000608087980 */ /* 0x004ea2000c101b00 */
[----:B---3--:R-:W-:-:S04]  /*3ca00*/  IMAD R21, R6, 0x40, R15 ;  /* 0x0000004006157824 */ /* 0x008fc800078e020f */
[----:B--2---:R-:W-:-:S05]  /*3ca10*/  IMAD.WIDE R20, R21, 0x4, R8 ;  /* 0x0000000415147825 */ /* 0x004fca00078e0208 */
[----:B------:R0:W-:Y:S04]  /*3ca20*/  ST.E desc[UR4][R20.64], R37 ;  /* 0x0000002514007985 */ /* 0x0001e8000c101904 */
[----:B------:R-:W2:Y:S04]  /*3ca30*/  LD.E.64 R14, desc[UR6][R10.64] ;  /* 0x000000060a0e7980 */ /* 0x000ea8000c101b00 */
[----:B--2---:R-:W2:Y:S02]  /*3ca40*/  LD.E R7, desc[UR4][R14.64+0x4] ;  /* 0x000004040e077980 */ /* 0x004ea4000c101900 */
[----:B0-2---:R-:W-:-:S13]  /*3ca50*/  ISETP.NE.AND P2, PT, R7, RZ, PT ;  /* 0x000000ff0700720c */ /* 0x005fda0003f45270 */
.L_x_3585:
[----:B------:R-:W-:Y:S05]  /*3ca60*/  BSYNC B3 ;  /* 0x0000000000037941 */ /* 0x000fea0003800000 */
.L_x_3584:
[----:B------:R-:W-:Y:S04]  /*3ca70*/  BSSY B3, `(.L_x_3586) ;  /* 0x000000d000037945 */ /* 0x000fe80003800000 */
[----:B------:R-:W-:Y:S05]  /*3ca80*/  @P2 BRA `(.L_x_3587) ;  /* 0x00000000002c2947 */ /* 0x000fea0003800000 */
        /* <DEDUP_REMOVED lines=8> */
[----:B------:R-:W-:-:S04]  /*3cb10*/  VIADD R7, R6, 0x8 ;  /* 0x0000000806077836 */ /* 0x000fc80000000000 */
[----:B--2---:R-:W-:-:S05]  /*3cb20*/  IMAD.WIDE R8, R7, 0x4, R8 ;  /* 0x0000000407087825 */ /* 0x004fca00078e0208 */
[----:B------:R0:W-:Y:S02]  /*3cb30*/  ST.E desc[UR4][R8.64], R51 ;  /* 0x0000003308007985 */ /* 0x0001e4000c101904 */
.L_x_3587:
[----:B------:R-:W-:Y:S05]  /*3cb40*/  BSYNC B3 ;  /* 0x0000000000037941 */ /* 0x000fea0003800000 */
.L_x_3586:
[----:B------:R-:W0:Y:S01]  /*3cb50*/  LDL.64 R6, [R12+0x70] ;  /* 0x000070000c067983 */ /* 0x000e220000100a00 */
[C---:B------:R-:W-:Y:S02]  /*3cb60*/  R2UR UR4, R4.reuse ;  /* 0x00000000040472ca */ /* 0x040fe400000e0000 */
[C---:B------:R-:W-:Y:S02]  /*3cb70*/  R2UR UR5, R5.reuse ;  /* 0x00000000050572ca */ /* 0x040fe400000e0000 */
[C---:B------:R-:W-:Y:S02]  /*3cb80*/  R2UR UR6, R4.reuse ;  /* 0x00000000040672ca */ /* 0x040fe400000e0000 */
[C---:B------:R-:W-:Y:S02]  /*3cb90*/  R2UR UR7, R5.reuse ;  /* 0x00000000050772ca */ /* 0x040fe400000e0000 */
[----:B------:R-:W-:Y:S02]  /*3cba0*/  R2UR UR8, R4 ;  /* 0x00000000040872ca */ /* 0x000fe400000e0000 */
[----:B------:R-:W-:-:S05]  /*3cbb0*/  R2UR UR9, R5 ;  /* 0x00000000050972ca */ /* 0x000fca00000e0000 */
[----:B0-----:R-:W2:Y:S04]  /*3cbc0*/  LD.E R8, desc[UR4][R6.64] ;  /* 0x0000000406087980 */ /* 0x001ea8000c101900 */
[----:B------:R-:W3:Y:S04]  /*3cbd0*/  LD.E R9, desc[UR6][R6.64+0x20] ;  /* 0x0000200606097980 */ /* 0x000ee8000c101900 */
[----:B------:R-:W4:Y:S04]  /*3cbe0*/  LD.E R14, desc[UR8][R6.64+0x4] ;  /* 0x00000408060e7980 */ /* 0x000f28000c101900 */
[----:B------:R-:W5:Y:S04]  /*3cbf0*/  LD.E R20, desc[UR4][R6.64+0x10] ;  /* 0x0000100406147980 */ /* 0x000f68000c101900 */
[----:B------:R-:W5:Y:S01]  /*3cc00*/  LD.E R21, desc[UR6][R6.64+0x14] ;  /* 0x0000140606157980 */ /* 0x000f62000c101900 */
[C---:B--2---:R-:W-:Y:S01]  /*3cc10*/  FSETP.NEU.FTZ.AND P2, PT, R8.reuse, -INF , PT ;  /* 0xff8000000800780b */ /* 0x044fe20003f5d000 */
[----:B---3--:R-:W-:Y:S01]  /*3cc20*/  FMUL.FTZ R10, R8, R9 ;  /* 0x00000009080a7220 */ /* 0x008fe20000410000 */
[----:B----4-:R-:W-:Y:S01]  /*3cc30*/  FSETP.NEU.FTZ.AND P3, PT, R14, -INF , PT ;  /* 0xff8000000e00780b */ /* 0x010fe20003f7d000 */
[----:B------:R-:W-:-:S03]  /*3cc40*/  FMUL.FTZ R14, R9, R14 ;  /* 0x0000000e090e7220 */ /* 0x000fc60000410000 */
[----:B------:R-:W-:Y:S02]  /*3cc50*/  FSEL R10, R10, RZ, P2 ;  /* 0x000000ff0a0a7208 */ /* 0x000fe40001000000 */
[----:B------:R-:W-:-:S03]  /*3cc60*/  FSEL R14, R14, RZ, P3 ;  /* 0x000000ff0e0e7208 */ /* 0x000fc60001800000 */
[-CC-:B------:R-:W-:Y:S01]  /*3cc70*/  FFMA.FTZ R47, R47, R9.reuse, -R10.reuse ;  /* 0x000000092f2f7223 */ /* 0x180fe2000001080a */
[-CC-:B------:R-:W-:Y:S01]  /*3cc80*/  FFMA.FTZ R60, R60, R9.reuse, -R10.reuse ;  /* 0x000000093c3c7223 */ /* 0x180fe2000001080a */
[-CC-:B------:R-:W-:Y:S01]  /*3cc90*/  FFMA.FTZ R28, R28, R9.reuse, -R10.reuse ;  /* 0x000000091c1c7223 */ /* 0x180fe2000001080a */
[-C--:B------:R-:W-:Y:S01]  /*3cca0*/  FFMA.FTZ R61, R61, R9.reuse, -R10 ;  /* 0x000000093d3d7223 */ /* 0x080fe2000001080a */
[-CC-:B------:R-:W-:Y:S01]  /*3ccb0*/  FFMA.FTZ R52, R52, R9.reuse, -R14.reuse ;  /* 0x0000000934347223 */ /* 0x180fe2000001080e */
[-CC-:B------:R-:W-:Y:S01]  /*3ccc0*/  FFMA.FTZ R49, R49, R9.reuse, -R14.reuse ;  /* 0x0000000931317223 */ /* 0x180fe2000001080e */
[----:B------:R-:W5:Y:S01]  /*3ccd0*/  MUFU.EX2 R47, R47 ;  /* 0x0000002f002f7308 */ /* 0x000f620000000800 */
[-CC-:B------:R-:W-:Y:S01]  /*3cce0*/  FFMA.FTZ R50, R50, R9.reuse, -R14.reuse ;  /* 0x0000000932327223 */ /* 0x180fe2000001080e */
[-C--:B------:R-:W-:Y:S01]  /*3ccf0*/  FFMA.FTZ R24, R24, R9.reuse, -R14 ;  /* 0x0000000918187223 */ /* 0x080fe2000001080e */
[-C--:B------:R-:W-:Y:S01]  /*3cd00*/  FFMA.FTZ R30, R30, R9.reuse, -R10 ;  /* 0x000000091e1e7223 */ /* 0x080fe2000001080a */
[-C--:B------:R-:W-:Y:S01]  /*3cd10*/  FFMA.FTZ R8, R25, R9.reuse, -R14 ;  /* 0x0000000919087223 */ /* 0x080fe2000001080e */
[-CC-:B------:R-:W-:Y:S01]  /*3cd20*/  FFMA.FTZ R32, R32, R9.reuse, -R10.reuse ;  /* 0x0000000920207223 */ /* 0x180fe2000001080a */
[-CC-:B------:R-:W-:Y:S01]  /*3cd30*/  FFMA.FTZ R38, R38, R9.reuse, -R10.reuse ;  /* 0x0000000926267223 */ /* 0x180fe2000001080a */
[-CC-:B------:R-:W-:Y:S01]  /*3cd40*/  FFMA.FTZ R39, R39, R9.reuse, -R10.reuse ;  /* 0x0000000927277223 */ /* 0x180fe2000001080a */
[----:B------:R-:W0:Y:S01]  /*3cd50*/  MUFU.EX2 R52, R52 ;  /* 0x0000003400347308 */ /* 0x000e220000000800 */
[-CC-:B------:R-:W-:Y:S01]  /*3cd60*/  FFMA.FTZ R40, R40, R9.reuse, -R10.reuse ;  /* 0x0000000928287223 */ /* 0x180fe2000001080a */
[-CC-:B------:R-:W-:Y:S01]  /*3cd70*/  FFMA.FTZ R41, R41, R9.reuse, -R10.reuse ;  /* 0x0000000929297223 */ /* 0x180fe2000001080a */
[-CC-:B------:R-:W-:Y:S01]  /*3cd80*/  FFMA.FTZ R42, R42, R9.reuse, -R10.reuse ;  /* 0x000000092a2a7223 */ /* 0x180fe2000001080a */
[-CC-:B------:R-:W-:Y:S01]  /*3cd90*/  FFMA.FTZ R43, R43, R9.reuse, -R10.reuse ;  /* 0x000000092b2b7223 */ /* 0x180fe2000001080a */
[-CC-:B------:R-:W-:Y:S01]  /*3cda0*/  FFMA.FTZ R44, R44, R9.reuse, -R10.reuse ;  /* 0x000000092c2c7223 */ /* 0x180fe2000001080a */
[-CC-:B------:R-:W-:Y:S01]  /*3cdb0*/  FFMA.FTZ R45, R45, R9.reuse, -R10.reuse ;  /* 0x000000092d2d7223 */ /* 0x180fe2000001080a */
[-C--:B------:R-:W-:Y:S01]  /*3cdc0*/  FFMA.FTZ R46, R46, R9.reuse, -R10 ;  /* 0x000000092e2e7223 */ /* 0x080fe2000001080a */
[----:B------:R-:W1:Y:S01]  /*3cdd0*/  MUFU.EX2 R60, R60 ;  /* 0x0000003c003c7308 */ /* 0x000e620000000800 */
[-C--:B------:R-:W-:Y:S01]  /*3cde0*/  FFMA.FTZ R26, R26, R9.reuse, -R14 ;  /* 0x000000091a1a7223 */ /* 0x080fe2000001080e */
[-C--:B------:R-:W-:Y:S01]  /*3cdf0*/  FFMA.FTZ R10, R48, R9.reuse, -R10 ;  /* 0x00000009300a7223 */ /* 0x080fe2000001080a */
        /* <DEDUP_REMOVED lines=11> */
[----:B-----5:R-:W-:Y:S01]  /*3ceb0*/  FADD.FTZ R15, R47, R20 ;  /* 0x000000142f0f7221 */ /* 0x020fe20000010000 */
[----:B0-----:R-:W-:Y:S01]  /*3cec0*/  FADD.FTZ R14, R52, R21 ;  /* 0x00000015340e7221 */ /* 0x001fe20000010000 */
[----:B------:R-:W-:Y:S02]  /*3ced0*/  MUFU.EX2 R28, R28 ;  /* 0x0000001c001c7308 */ /* 0x000fe40000000800 */
[----:B-1----:R-:W-:-:S06]  /*3cee0*/  FADD.FTZ R15, R60, R15 ;  /* 0x0000000f3c0f7221 */ /* 0x002fcc0000010000 */
[----:B------:R-:W0:Y:S01]  /*3cef0*/  MUFU.EX2 R50, R50 ;  /* 0x0000003200327308 */ /* 0x000e220000000800 */
[----:B--2---:R-:W-:-:S07]  /*3cf00*/  FADD.FTZ R21, R49, R14 ;  /* 0x0000000e31157221 */ /* 0x004fce0000010000 */
[----:B------:R-:W-:Y:S08]  /*3cf10*/  MUFU.EX2 R61, R61 ;  /* 0x0000003d003d7308 */ /* 0x000ff00000000800 */
[----:B------:R-:W1:Y:S01]  /*3cf20*/  MUFU.EX2 R171, R24 ;  /* 0x0000001800ab7308 */ /* 0x000e620000000800 */
[----:B0-----:R-:W-:-:S07]  /*3cf30*/  FADD.FTZ R14, R50, R21 ;  /* 0x00000015320e7221 */ /* 0x001fce0000010000 */
[----:B------:R-:W0:Y:S08]  /*3cf40*/  MUFU.EX2 R30, R30 ;  /* 0x0000001e001e7308 */ /* 0x000e300000000800 */
[----:B------:R-:W2:Y:S01]  /*3cf50*/  MUFU.EX2 R173, R8 ;  /* 0x0000000800ad7308 */ /* 0x000ea20000000800 */
[----:B-1----:R-:W-:-:S07]  /*3cf60*/  FADD.FTZ R14, R171, R14 ;  /* 0x0000000eab0e7221 */ /* 0x002fce0000010000 */
[----:B------:R-:W1:Y:S08]  /*3cf70*/  MUFU.EX2 R25, R32 ;  /* 0x0000002000197308 */ /* 0x000e700000000800 */
[----:B------:R-:W3:Y:S08]  /*3cf80*/  MUFU.EX2 R26, R26 ;  /* 0x0000001a001a7308 */ /* 0x000ef00000000800 */
[----:B------:R4:W-:Y:S08]  /*3cf90*/  MUFU.EX2 R27, R10 ;  /* 0x0000000a001b7308 */ /* 0x0009f00000000800 */
[----:B------:R-:W5:Y:S01]  /*3cfa0*/  MUFU.EX2 R38, R38 ;  /* 0x0000002600267308 */ /* 0x000f620000000800 */
[----:B----4-:R-:W-:-:S04]  /*3cfb0*/  FADD.FTZ R10, R28, R15 ;  /* 0x0000000f1c0a7221 */ /* 0x010fc80000010000 */
[----:B------:R-:W-:-:S03]  /*3cfc0*/  FADD.FTZ R15, R61, R10 ;  /* 0x0000000a3d0f7221 */ /* 0x000fc60000010000 */
[----:B------:R-:W4:Y:S01]  /*3cfd0*/  MUFU.EX2 R175, R11 ;  /* 0x0000000b00af7308 */ /* 0x000f220000000800 */
[----:B0-----:R-:W-:Y:S01]  /*3cfe0*/  FADD.FTZ R10, R30, R15 ;  /* 0x0000000f1e0a7221 */ /* 0x001fe20000010000 */
[----:B--2---:R-:W-:-:S03]  /*3cff0*/  FADD.FTZ R15, R173, R14 ;  /* 0x0000000ead0f7221 */ /* 0x004fc60000010000 */
[----:B-1----:R-:W-:Y:S01]  /*3d000*/  FADD.FTZ R21, R25, R10 ;  /* 0x0000000a19157221 */ /* 0x002fe20000010000 */
[----:B---3--:R-:W-:Y:S02]  /*3d010*/  FADD.FTZ R8, R26, R15 ;  /* 0x0000000f1a087221 */ /* 0x008fe40000010000 */
[----:B------:R-:W0:Y:S01]  /*3d020*/  MUFU.EX2 R39, R39 ;  /* 0x0000002700277308 */ /* 0x000e220000000800 */
[----:B-----5:R-:W-:-:S07]  /*3d030*/  FADD.FTZ R10, R38, R21 ;  /* 0x00000015260a7221 */ /* 0x020fce0000010000 */
[----:B------:R-:W1:Y:S01]  /*3d040*/  MUFU.EX2 R24, R29 ;  /* 0x0000001d00187308 */ /* 0x000e620000000800 */
[----:B----4-:R-:W-:-:S07]  /*3d050*/  FADD.FTZ R11, R175, R8 ;  /* 0x00000008af0b7221 */ /* 0x010fce0000010000 */
        /* <DEDUP_REMOVED lines=29> */
[----:B--2---:R-:W-:-:S04]  /*3d230*/  FADD.FTZ R8, R46, R11 ;  /* 0x0000000b2e087221 */ /* 0x004fc80000010000 */
[----:B------:R-:W-:Y:S01]  /*3d240*/  FADD.FTZ R29, R27, R8 ;  /* 0x000000081b1d7221 */ /* 0x000fe20000010000 */
[----:B0-----:R-:W-:-:S04]  /*3d250*/  FADD.FTZ R10, R54, R15 ;  /* 0x0000000f360a7221 */ /* 0x001fc80000010000 */
[----:B------:R-:W-:Y:S01]  /*3d260*/  ST.E desc[UR4][R6.64+0x10], R29 ;  /* 0x0000101d06007985 */ /* 0x000fe2000c101904 */
[----:B-1----:R-:W-:-:S05]  /*3d270*/  FADD.FTZ R33, R183, R10 ;  /* 0x0000000ab7217221 */ /* 0x002fca0000010000 */
[----:B------:R0:W-:Y:S04]  /*3d280*/  ST.E desc[UR6][R6.64+0x14], R33 ;  /* 0x0000142106007985 */ /* 0x0001e8000c101906 */
[----:B------:R-:W2:Y:S01]  /*3d290*/  LDL.64 R20, [R12+0x80] ;  /* 0x000080000c147983 */ /* 0x000ea20000100a00 */
[----:B------:R-:W-:Y:S06]  /*3d2a0*/  BAR.SYNC.DEFER_BLOCKING 0xf, 0x100 ;  /* 0x03c4000000007b1d */ /* 0x000fec0000010000 */
[----:B------:R-:W3:Y:S04]  /*3d2b0*/  LDL.64 R8, [R12+0x88] ;  /* 0x000088000c087983 */ /* 0x000ee80000100a00 */
[----:B--2---:R-:W2:Y:S04]  /*3d2c0*/  LD.E.64 R20, desc[UR4][R20.64+0x10] ;  /* 0x0000100414147980 */ /* 0x004ea8000c101b00 */
[----:B--2---:R-:W2:Y:S04]  /*3d2d0*/  LD.E.64 R14, desc[UR6][R20.64+0x8] ;  /* 0x00000806140e7980 */ /* 0x004ea8000c101b00 */
[----:B------:R-:W4:Y:S01]  /*3d2e0*/  LD.E.64 R10, desc[UR4][R20.64] ;  /* 0x00000004140a7980 */ /* 0x000f22000c101b00 */
        /* <DEDUP_REMOVED lines=17> */
[--C-:B----4-:R-:W-:Y:S02]  /*3d400*/  IMAD R10, R10, 0x2, R14.reuse ;  /* 0x000000020a0a7824 */ /* 0x110fe400078e020e */
[C---:B0-----:R-:W-:Y:S02]  /*3d410*/  IMAD R6, R11.reuse, 0x2, R14 ;  /* 0x000000020b067824 */ /* 0x041fe400078e020e */
[----:B------:R-:W-:Y:S01]  /*3d420*/  IMAD R11, R11, 0x2, R10 ;  /* 0x000000020b0b7824 */ /* 0x000fe200078e020a */
[----:B------:R3:W-:Y:S04]  /*3d430*/  STSM.16.M88.4 [R14], R168 ;  /* 0x000000a80e007844 */ /* 0x0007e80000000200 */
[----:B------:R-:W-:Y:S04]  /*3d440*/  STSM.16.M88.4 [R10], R172 ;  /* 0x000000ac0a007844 */ /* 0x000fe80000000200 */
[----:B------:R0:W-:Y:S04]  /*3d450*/  STSM.16.M88.4 [R6], R176 ;  /* 0x000000b006007844 */ /* 0x0001e80000000200 */
[----:B------:R-:W-:Y:S04]  /*3d460*/  STSM.16.M88.4 [R11], R180 ;  /* 0x000000b40b007844 */ /* 0x000fe80000000200 */
[----:B---3--:R-:W2:Y:S04]  /*3d470*/  LD.E R14, desc[UR4][R8.64] ;  /* 0x00000004080e7980 */ /* 0x008ea8000c101900 */
[----:B------:R-:W3:Y:S04]  /*3d480*/  LD.E R34, desc[UR4][R8.64+0x44] ;  /* 0x0000440408227980 */ /* 0x000ee8000c101900 */
[----:B0-----:R-:W4:Y:S04]  /*3d490*/  LD.E R6, desc[UR4][R8.64+0x14] ;  /* 0x0000140408067980 */ /* 0x001f28000c101900 */
[----:B------:R-:W5:Y:S01]  /*3d4a0*/  LD.E R48, desc[UR4][R8.64+0x80] ;  /* 0x0000800408307980 */ /* 0x000f62000c101900 */
[----:B------:R-:W-:-:S02]  /*3d4b0*/  R2UR UR18, R4 ;  /* 0x00000000041272ca */ /* 0x000fc400000e0000 */
[----:B------:R-:W-:Y:S01]  /*3d4c0*/  R2UR UR19, R5 ;  /* 0x00000000051372ca */ /* 0x000fe200000e0000 */
        /* <DEDUP_REMOVED lines=13> */
[----:B------:R-:W-:-:S02]  /*3d5a0*/  R2UR UR10, R4 ;  /* 0x00000000040a72ca */ /* 0x000fc400000e0000 */
[C---:B------:R-:W-:Y:S01]  /*3d5b0*/  R2UR UR11, R5.reuse ;  /* 0x00000000050b72ca */ /* 0x040fe200000e0000 */
[----:B------:R-:W5:Y:S01]  /*3d5c0*/  LD.E R62, desc[UR18][R8.64+0xb4] ;  /* 0x0000b412083e7980 */ /* 0x000f62000c101900 */
[C---:B------:R-:W-:Y:S02]  /*3d5d0*/  R2UR UR12, R4.reuse ;  /* 0x00000000040c72ca */ /* 0x040fe400000e0000 */
[C---:B------:R-:W-:Y:S01]  /*3d5e0*/  R2UR UR13, R5.reuse ;  /* 0x00000000050d72ca */ /* 0x040fe200000e0000 */
[----:B------:R-:W5:Y:S01]  /*3d5f0*/  LD.E R78, desc[UR18][R8.64+0xf4] ;  /* 0x0000f412084e7980 */ /* 0x000f62000c101900 */
[C---:B------:R-:W-:Y:S02]  /*3d600*/  R2UR UR14, R4.reuse ;  /* 0x00000000040e72ca */ /* 0x040fe400000e0000 */
[----:B------:R-:W-:Y:S02]  /*3d610*/  R2UR UR15, R5 ;  /* 0x00000000050f72ca */ /* 0x000fe400000e0000 */
        /* <DEDUP_REMOVED lines=22> */
[----:B--2---:R-:W-:-:S05]  /*3d780*/  FMUL.FTZ R7, R37, R14 ;  /* 0x0000000e25077220 */ /* 0x004fca0000410000 */
[----:B------:R4:W-:Y:S02]  /*3d790*/  ST.E desc[UR4][R8.64], R7 ;  /* 0x0000000708007985 */ /* 0x0009e4000c101904 */
[C---:B----4-:R-:W-:Y:S02]  /*3d7a0*/  FMUL.FTZ R7, R37.reuse, R6 ;  /* 0x0000000625077220 */ /* 0x050fe40000410000 */
[----:B------:R-:W2:Y:S04]  /*3d7b0*/  LD.E R6, desc[UR18][R8.64+0x134] ;  /* 0x0001341208067980 */ /* 0x000ea8000c101900 */
[----:B------:R3:W-:Y:S02]  /*3d7c0*/  ST.E desc[UR4][R8.64+0x14], R7 ;  /* 0x0000140708007985 */ /* 0x0007e4000c101904 */
[----:B---3--:R-:W-:-:S05]  /*3d7d0*/  FMUL.FTZ R7, R37, R34 ;  /* 0x0000002225077220 */ /* 0x008fca0000410000 */
[----:B------:R5:W-:Y:S02]  /*3d7e0*/  ST.E desc[UR4][R8.64+0x44], R7 ;  /* 0x0000440708007985 */ /* 0x000be4000c101904 */
[----:B-----5:R-:W-:-:S05]  /*3d7f0*/  FMUL.FTZ R7, R37, R48 ;  /* 0x0000003025077220 */ /* 0x020fca0000410000 */
[----:B------:R0:W-:Y:S02]  /*3d800*/  ST.E desc[UR4][R8.64+0x80], R7 ;  /* 0x0000800708007985 */ /* 0x0001e4000c101904 */
[----:B0-----:R-:W-:-:S05]  /*3d810*/  FMUL.FTZ R7, R37, R64 ;  /* 0x0000004025077220 */ /* 0x001fca0000410000 */
[----:B------:R0:W-:Y:S02]  /*3d820*/  ST.E desc[UR4][R8.64+0xc0], R7 ;  /* 0x0000c00708007985 */ /* 0x0001e4000c101904 */
[----:B0-----:R-:W-:-:S05]  /*3d830*/  FMUL.FTZ R7, R37, R80 ;  /* 0x0000005025077220 */ /* 0x001fca0000410000 */
[----:B------:R2:W-:Y:S02]  /*3d840*/  ST.E desc[UR4][R8.64+0x100], R7 ;  /* 0x0001000708007985 */ /* 0x0005e4000c101904 */
[C---:B--2---:R-:W-:Y:S02]  /*3d850*/  FMUL.FTZ R7, R37.reuse, R6 ;  /* 0x0000000625077220 */ /* 0x044fe40000410000 */
[----:B------:R-:W2:Y:S01]  /*3d860*/  LD.E R6, desc[UR6][R8.64+0x140] ;  /* 0x0001400608067980 */ /* 0x000ea2000c101900 */
[----:B------:R-:W-:-:S05]  /*3d870*/  FMUL.FTZ R11, R37, R20 ;  /* 0x00000014250b7220 */ /* 0x000fca0000410000 */
[----:B------:R0:W-:Y:S02]  /*3d880*/  ST.E desc[UR6][R8.64+0x4], R11 ;  /* 0x0000040b08007985 */ /* 0x0001e4000c101906 */
[----:B0-----:R-:W-:-:S05]  /*3d890*/  FMUL.FTZ R11, R37, R32 ;  /* 0x00000020250b7220 */ /* 0x001fca0000410000 */
        /* <DEDUP_REMOVED lines=22> */
[----:B------:R-:W2:Y:S04]  /*3da00*/  LD.E R6, desc[UR6][R8.64+0x150] ;  /* 0x0001500608067980 */ /* 0x000ea8000c101900 */
[----:B------:R2:W-:Y:S02]  /*3da10*/  ST.E desc[UR4][R8.64+0x134], R7 ;  /* 0x0001340708007985 */ /* 0x0005e4000c101904 */
[----:B--2---:R-:W-:-:S02]  /*3da20*/  FMUL.FTZ R7, R37, R6 ;  /* 0x0000000625077220 */ /* 0x004fc40000410000 */
[----:B------:R-:W2:Y:S04]  /*3da30*/  LD.E R6, desc[UR6][R8.64+0x154] ;  /* 0x0001540608067980 */ /* 0x000ea8000c101900 */
        /* <DEDUP_REMOVED lines=57> */
[----:B------:R2:W-:Y:S01]  /*3ddd0*/  ST.E desc[UR4][R8.64+0x1d4], R15 ;  /* 0x0001d40f08007985 */ /* 0x0005e2000c101904 */
[C---:B------:R-:W-:Y:S01]  /*3dde0*/  FMUL.FTZ R21, R37.reuse, R10 ;  /* 0x0000000a25157220 */ /* 0x040fe20000410000 */
[C---:B------:R-:W-:Y:S01]  /*3ddf0*/  FMUL.FTZ R25, R37.reuse, R26 ;  /* 0x0000001a25197220 */ /* 0x040fe20000410000 */
[C---:B------:R-:W-:Y:S01]  /*3de00*/  FMUL.FTZ R27, R37.reuse, R28 ;  /* 0x0000001c251b7220 */ /* 0x040fe20000410000 */
[----:B------:R-:W-:-:S02]  /*3de10*/  FMUL.FTZ R29, R37, R30 ;  /* 0x0000001e251d7220 */ /* 0x000fc40000410000 */
[----:B------:R0:W-:Y:S04]  /*3de20*/  ST.E desc[UR10][R8.64+0x20], R21 ;  /* 0x0000201508007985 */ /* 0x0001e8000c10190a */
[----:B------:R1:W-:Y:S04]  /*3de30*/  ST.E desc[UR12][R8.64+0x24], R25 ;  /* 0x0000241908007985 */ /* 0x0003e8000c10190c */
[----:B------:R3:W-:Y:S01]  /*3de40*/  ST.E desc[UR14][R8.64+0x30], R27 ;  /* 0x0000301b08007985 */ /* 0x0007e2000c10190e */
[----:B--2---:R-:W-:-:S03]  /*3de50*/  FMUL.FTZ R15, R37, R6 ;  /* 0x00000006250f7220 */ /* 0x004fc60000410000 */
[----:B------:R-:W2:Y:S01]  /*3de60*/  LD.E R6, desc[UR6][R8.64+0x1f4] ;  /* 0x0001f40608067980 */ /* 0x000ea2000c101900 */
[C---:B0-----:R-:W-:Y:S01]  /*3de70*/  FMUL.FTZ R21, R37.reuse, R38 ;  /* 0x0000002625157220 */ /* 0x041fe20000410000 */
[C---:B-1----:R-:W-:Y:S01]  /*3de80*/  FMUL.FTZ R25, R37.reuse, R40 ;  /* 0x0000002825197220 */ /* 0x042fe20000410000 */
[C---:B---3--:R-:W-:Y:S01]  /*3de90*/  FMUL.FTZ R27, R37.reuse, R42 ;  /* 0x0000002a251b7220 */ /* 0x048fe20000410000 */
[----:B------:R0:W-:Y:S04]  /*3dea0*/  ST.E desc[UR16][R8.64+0x34], R29 ;  /* 0x0000341d08007985 */ /* 0x0001e8000c101910 */
[----:B------:R1:W-:Y:S01]  /*3deb0*/  ST.E desc[UR10][R8.64+0x54], R21 ;  /* 0x0000541508007985 */ /* 0x0003e2000c10190a */
[----:B0-----:R-:W-:-:S03]  /*3dec0*/  FMUL.FTZ R29, R37, R46 ;  /* 0x0000002e251d7220 */ /* 0x001fc60000410000 */
[----:B------:R0:W-:Y:S01]  /*3ded0*/  ST.E desc[UR12][R8.64+0x60], R25 ;  /* 0x0000601908007985 */ /* 0x0001e2000c10190c */
[----:B-1----:R-:W-:-:S03]  /*3dee0*/  FMUL.FTZ R21, R37, R52 ;  /* 0x0000003425157220 */ /* 0x002fc60000410000 */
[----:B------:R1:W-:Y:S04]  /*3def0*/  ST.E desc[UR14][R8.64+0x64], R27 ;  /* 0x0000641b08007985 */ /* 0x0003e8000c10190e */
[----:B------:R3:W-:Y:S01]  /*3df00*/  ST.E desc[UR16][R8.64+0x74], R29 ;  /* 0x0000741d08007985 */ /* 0x0007e2000c101910 */
[C---:B0-----:R-:W-:Y:S01]  /*3df10*/  FMUL.FTZ R25, R37.reuse, R56 ;  /* 0x0000003825197220 */ /* 0x041fe20000410000 */
[C---:B-1----:R-:W-:Y:S01]  /*3df20*/  FMUL.FTZ R27, R37.reuse, R58 ;  /* 0x0000003a251b7220 */ /* 0x042fe20000410000 */
[C---:B---3--:R-:W-:Y:S01]  /*3df30*/  FMUL.FTZ R29, R37.reuse, R60 ;  /* 0x0000003c251d7220 */ /* 0x048fe20000410000 */
[----:B------:R0:W-:Y:S01]  /*3df40*/  ST.E desc[UR10][R8.64+0x90], R21 ;  /* 0x0000901508007985 */ /* 0x0001e2000c10190a */
[----:B------:R-:W-:-:S03]  /*3df50*/  FMUL.FTZ R31, R37, R62 ;  /* 0x0000003e251f7220 */ /* 0x000fc60000410000 */
[----:B------:R1:W-:Y:S04]  /*3df60*/  ST.E desc[UR12][R8.64+0xa0], R25 ;  /* 0x0000a01908007985 */ /* 0x0003e8000c10190c */
[----:B------:R3:W-:Y:S04]  /*3df70*/  ST.E desc[UR14][R8.64+0xa4], R27 ;  /* 0x0000a41b08007985 */ /* 0x0007e8000c10190e */
[----:B------:R4:W-:Y:S01]  /*3df80*/  ST.E desc[UR16][R8.64+0xb0], R29 ;  /* 0x0000b01d08007985 */ /* 0x0009e2000c101910 */
[C---:B0-----:R-:W-:Y:S01]  /*3df90*/  FMUL.FTZ R21, R37.reuse, R70 ;  /* 0x0000004625157220 */ /* 0x041fe20000410000 */
[C---:B-1----:R-:W-:Y:S01]  /*3dfa0*/  FMUL.FTZ R25, R37.reuse, R72 ;  /* 0x0000004825197220 */ /* 0x042fe20000410000 */
[C---:B---3--:R-:W-:Y:S01]  /*3dfb0*/  FMUL.FTZ R27, R37.reuse, R74 ;  /* 0x0000004a251b7220 */ /* 0x048fe20000410000 */
[C---:B----4-:R-:W-:Y:S01]  /*3dfc0*/  FMUL.FTZ R29, R37.reuse, R76 ;  /* 0x0000004c251d7220 */ /* 0x050fe20000410000 */
[----:B------:R0:W-:Y:S04]  /*3dfd0*/  ST.E desc[UR18][R8.64+0xb4], R31 ;  /* 0x0000b41f08007985 */ /* 0x0001e8000c101912 */
[----:B------:R1:W-:Y:S04]  /*3dfe0*/  ST.E desc[UR10][R8.64+0xd4], R21 ;  /* 0x0000d41508007985 */ /* 0x0003e8000c10190a */
[----:B------:R3:W-:Y:S04]  /*3dff0*/  ST.E desc[UR12][R8.64+0xe0], R25 ;  /* 0x0000e01908007985 */ /* 0x0007e8000c10190c */
[----:B------:R4:W-:Y:S01]  /*3e000*/  ST.E desc[UR14][R8.64+0xe4], R27 ;  /* 0x0000e41b08007985 */ /* 0x0009e2000c10190e */
[----:B0-----:R-:W-:-:S03]  /*3e010*/  FMUL.FTZ R31, R37, R78 ;  /* 0x0000004e251f7220 */ /* 0x001fc60000410000 */
[----:B------:R0:W-:Y:S01]  /*3e020*/  ST.E desc[UR16][R8.64+0xf0], R29 ;  /* 0x0000f01d08007985 */ /* 0x0001e2000c101910 */
[C---:B-1----:R-:W-:Y:S01]  /*3e030*/  FMUL.FTZ R21, R37.reuse, R86 ;  /* 0x0000005625157220 */ /* 0x042fe20000410000 */
[C---:B---3--:R-:W-:Y:S01]  /*3e040*/  FMUL.FTZ R25, R37.reuse, R88 ;  /* 0x0000005825197220 */ /* 0x048fe20000410000 */
[C---:B----4-:R-:W-:Y:S01]  /*3e050*/  FMUL.FTZ R27, R37.reuse, R90 ;  /* 0x0000005a251b7220 */ /* 0x050fe20000410000 */
[C---:B0-----:R-:W-:Y:S01]  /*3e060*/  FMUL.FTZ R29, R37.reuse, R92 ;  /* 0x0000005c251d7220 */ /* 0x041fe20000410000 */
[----:B--2---:R-:W-:Y:S02]  /*3e070*/  FMUL.FTZ R37, R37, R6 ;  /* 0x0000000625257220 */ /* 0x004fe40000410000 */
        /* <DEDUP_REMOVED lines=70> */
[----:B------:R2:W-:Y:S04]  /*3e4e0*/  ST.E desc[UR4][R8.64+0xa8], R15 ;  /* 0x0000a80f08007985 */ /* 0x0005e8000c101904 */
[----:B------:R-:W-:Y:S04]  /*3e4f0*/  ST.E desc[UR18][R8.64+0xf4], R31 ;  /* 0x0000f41f08007985 */ /* 0x000fe8000c101912 */
[----:B------:R-:W-:Y:S04]  /*3e500*/  ST.E desc[UR10][R8.64+0x114], R21 ;  /* 0x0001141508007985 */ /* 0x000fe8000c10190a */
[----:B------:R-:W-:Y:S04]  /*3e510*/  ST.E desc[UR12][R8.64+0x120], R25 ;  /* 0x0001201908007985 */ /* 0x000fe8000c10190c */
[----:B------:R-:W-:Y:S04]  /*3e520*/  ST.E desc[UR14][R8.64+0x124], R27 ;  /* 0x0001241b08007985 */ /* 0x000fe8000c10190e */
[----:B------:R-:W-:Y:S04]  /*3e530*/  ST.E desc[UR16][R8.64+0x130], R29 ;  /* 0x0001301d08007985 */ /* 0x000fe8000c101910 */
[----:B------:R-:W-:Y:S04]  /*3e540*/  ST.E desc[UR4][R8.64+0x1f4], R37 ;  /* 0x0001f42508007985 */ /* 0x000fe8000c101904 */
[----:B------:R0:W-:Y:S04]  /*3e550*/  ST.E desc[UR4][R8.64+0xac], R7 ;  /* 0x0000ac0708007985 */ /* 0x0001e8000c101904 */
[----:B------:R1:W-:Y:S01]  /*3e560*/  ST.E desc[UR4][R8.64+0xb8], R11 ;  /* 0x0000b80b08007985 */ /* 0x0003e2000c101904 */
[----:B--2---:R-:W-:-:S05]  /*3e570*/  FMUL.FTZ R15, R51, R6 ;  /* 0x00000006330f7220 */ /* 0x004fca0000410000 */
[----:B------:R2:W-:Y:S04]  /*3e580*/  ST.E desc[UR4][R8.64+0xbc], R15 ;  /* 0x0000bc0f08007985 */ /* 0x0005e8000c101904 */
[----:B------:R-:W0:Y:S02]  /*3e590*/  LD.E R6, desc[UR6][R8.64+0xc8] ;  /* 0x0000c80608067980 */ /* 0x000e24000c101900 */
[----:B0-----:R-:W-:-:S05]  /*3e5a0*/  FMUL.FTZ R7, R51, R6 ;  /* 0x0000000633077220 */ /* 0x001fca0000410000 */
[----:B------:R0:W-:Y:S04]  /*3e5b0*/  ST.E desc[UR4][R8.64+0xc8], R7 ;  /* 0x0000c80708007985 */ /* 0x0001e8000c101904 */
[----:B------:R-:W1:Y:S02]  /*3e5c0*/  LD.E R6, desc[UR6][R8.64+0xcc] ;  /* 0x0000cc0608067980 */ /* 0x000e64000c101900 */
[----:B-1----:R-:W-:-:S05]  /*3e5d0*/  FMUL.FTZ R11, R51, R6 ;  /* 0x00000006330b7220 */ /* 0x002fca0000410000 */
[----:B------:R1:W-:Y:S04]  /*3e5e0*/  ST.E desc[UR4][R8.64+0xcc], R11 ;  /* 0x0000cc0b08007985 */ /* 0x0003e8000c101904 */
[----:B------:R-:W2:Y:S02]  /*3e5f0*/  LD.E R6, desc[UR6][R8.64+0xd8] ;  /* 0x0000d80608067980 */ /* 0x000ea4000c101900 */
        /* <DEDUP_REMOVED lines=100> */
[----:B------:R-:W-:Y:S04]  /*3ec40*/  ST.E desc[UR4][R8.64+0x1dc], R15 ;  /* 0x0001dc0f08007985 */ /* 0x000fe8000c101904 */
        /* <DEDUP_REMOVED lines=9> */
[----:B------:R-:W2:Y:S02]  /*3ece0*/  LD.E R6, desc[UR6][R8.64+0x1fc] ;  /* 0x0001fc0608067980 */ /* 0x000ea4000c101900 */
[----:B--2---:R-:W-:-:S05]  /*3ecf0*/  FMUL.FTZ R51, R51, R6 ;  /* 0x0000000633337220 */ /* 0x004fca0000410000 */
[----:B------:R2:W-:Y:S04]  /*3ed00*/  ST.E desc[UR4][R8.64+0x1fc], R51 ;  /* 0x0001fc3308007985 */ /* 0x0005e8000c101904 */
[----:B0-----:R-:W3:Y:S04]  /*3ed10*/  LDL.64 R6, [R12+0x88] ;  /* 0x000088000c067983 */ /* 0x001ee80000100a00 */
[----:B-1----:R-:W4:Y:S04]  /*3ed20*/  LDL.64 R10, [R12] ;  /* 0x000000000c0a7983 */ /* 0x002f280000100a00 */
[----:B------:R-:W2:Y:S04]  /*3ed30*/  LDL.64 R14, [R12+0x90] ;  /* 0x000090000c0e7983 */ /* 0x000ea80000100a00 */
[----:B---3--:R-:W3:Y:S04]  /*3ed40*/  LD.E R25, desc[UR4][R6.64] ;  /* 0x0000000406197980 */ /* 0x008ee8000c101900 */
[----:B----4-:R-:W4:Y:S04]  /*3ed50*/  LD.E R11, desc[UR6][R10.64] ;  /* 0x000000060a0b7980 */ /* 0x010f28000c101900 */
[----:B--2---:R-:W4:Y:S04]  /*3ed60*/  LD.E.64 R8, desc[UR4][R14.64] ;  /* 0x000000040e087980 */ /* 0x004f28000c101b00 */
[----:B---3--:R-:W-:Y:S04]  /*3ed70*/  ST.E desc[UR8][R6.64], R25 ;  /* 0x0000001906007985 */ /* 0x008fe8000c101908 */
[----:B------:R-:W2:Y:S04]  /*3ed80*/  LD.E R21, desc[UR10][R6.64+0x4] ;  /* 0x0000040a06157980 */ /* 0x000ea8000c101900 */
[----:B--2---:R0:W-:Y:S04]  /*3ed90*/  ST.E desc[UR4][R6.64+0x4], R21 ;  /* 0x0000041506007985 */ /* 0x0041e8000c101904 */
[----:B------:R-:W2:Y:S04]  /*3eda0*/  LD.E R27, desc[UR6][R6.64+0x8] ;  /* 0x00000806061b7980 */ /* 0x000ea8000c101900 */
[----:B--2---:R1:W-:Y:S04]  /*3edb0*/  ST.E desc[UR4][R6.64+0x8], R27 ;  /* 0x0000081b06007985 */ /* 0x0043e8000c101904 */
[----:B------:R-:W2:Y:S04]  /*3edc0*/  LD.E R29, desc[UR6][R6.64+0xc] ;  /* 0x00000c06061d7980 */ /* 0x000ea8000c101900 */
[----:B--2---:R-:W-:Y:S04]  /*3edd0*/  ST.E desc[UR4][R6.64+0xc], R29 ;  /* 0x00000c1d06007985 */ /* 0x004fe8000c101904 */
[----:B------:R-:W2:Y:S04]  /*3ede0*/  LD.E R15, desc[UR6][R6.64+0x10] ;  /* 0x00001006060f7980 */ /* 0x000ea8000c101900 */
[----:B--2---:R2:W-:Y:S04]  /*3edf0*/  ST.E desc[UR4][R6.64+0x10], R15 ;  /* 0x0000100f06007985 */ /* 0x0045e8000c101904 */
[----:B0-----:R-:W3:Y:S04]  /*3ee00*/  LD.E R21, desc[UR6][R6.64+0x14] ;  /* 0x0000140606157980 */ /* 0x001ee8000c101900 */
[----:B---3--:R0:W-:Y:S04]  /*3ee10*/  ST.E desc[UR4][R6.64+0x14], R21 ;  /* 0x0000141506007985 */ /* 0x0081e8000c101904 */
[----:B------:R-:W3:Y:S04]  /*3ee20*/  LD.E R25, desc[UR6][R6.64+0x18] ;  /* 0x0000180606197980 */ /* 0x000ee8000c101900 */
[----:B---3--:R3:W-:Y:S04]  /*3ee30*/  ST.E desc[UR4][R6.64+0x18], R25 ;  /* 0x0000181906007985 */ /* 0x0087e8000c101904 */
[----:B-1----:R-:W5:Y:S04]  /*3ee40*/  LD.E R27, desc[UR6][R6.64+0x1c] ;  /* 0x00001c06061b7980 */ /* 0x002f68000c101900 */
[----:B-----5:R1:W-:Y:S04]  /*3ee50*/  ST.E desc[UR4][R6.64+0x1c], R27 ;  /* 0x00001c1b06007985 */ /* 0x0203e8000c101904 */
[----:B--2---:R-:W2:Y:S04]  /*3ee60*/  LD.E R15, desc[UR6][R6.64+0x20] ;  /* 0x00002006060f7980 */ /* 0x004ea8000c101900 */
[----:B--2---:R2:W-:Y:S04]  /*3ee70*/  ST.E desc[UR4][R6.64+0x20], R15 ;  /* 0x0000200f06007985 */ /* 0x0045e8000c101904 */
[----:B0-----:R-:W5:Y:S04]  /*3ee80*/  LD.E R21, desc[UR6][R6.64+0x24] ;  /* 0x0000240606157980 */ /* 0x001f68000c101900 */
[----:B-----5:R0:W-:Y:S04]  /*3ee90*/  ST.E desc[UR4][R6.64+0x24], R21 ;  /* 0x0000241506007985 */ /* 0x0201e8000c101904 */
[----:B---3--:R-:W3:Y:S04]  /*3eea0*/  LD.E R25, desc[UR6][R6.64+0x28] ;  /* 0x0000280606197980 */ /* 0x008ee8000c101900 */
        /* <DEDUP_REMOVED lines=228> */
[----:B--2---:R-:W-:Y:S04]  /*3fcf0*/  ST.E desc[UR4][R6.64+0x1f0], R15 ;  /* 0x0001f00f06007985 */ /* 0x004fe8000c101904 */
[----:B0-----:R-:W2:Y:S04]  /*3fd00*/  LD.E R21, desc[UR6][R6.64+0x1f4] ;  /* 0x0001f40606157980 */ /* 0x001ea8000c101900 */
[----:B--2---:R-:W-:Y:S04]  /*3fd10*/  ST.E desc[UR4][R6.64+0x1f4], R21 ;  /* 0x0001f41506007985 */ /* 0x004fe8000c101904 */
[----:B---3--:R-:W2:Y:S01]  /*3fd20*/  LD.E R25, desc[UR6][R6.64+0x1f8] ;  /* 0x0001f80606197980 */ /* 0x008ea2000c101900 */
[----:B------:R-:W-:-:S02]  /*3fd30*/  R2UR UR20, R4 ;  /* 0x00000000041472ca */ /* 0x000fc400000e0000 */
[C---:B------:R-:W-:Y:S02]  /*3fd40*/  R2UR UR21, R5.reuse ;  /* 0x00000000051572ca */ /* 0x040fe400000e0000 */
[C---:B------:R-:W-:Y:S02]  /*3fd50*/  R2UR UR22, R4.reuse ;  /* 0x00000000041672ca */ /* 0x040fe400000e0000 */
[C---:B------:R-:W-:Y:S02]  /*3fd60*/  R2UR UR23, R5.reuse ;  /* 0x00000000051772ca */ /* 0x040fe400000e0000 */
[C---:B------:R-:W-:Y:S02]  /*3fd70*/  R2UR UR24, R4.reuse ;  /* 0x00000000041872ca */ /* 0x040fe400000e0000 */
[----:B------:R-:W-:Y:S01]  /*3fd80*/  R2UR UR25, R5 ;  /* 0x00000000051972ca */ /* 0x000fe200000e0000 */
[----:B--2---:R0:W-:Y:S04]  /*3fd90*/  ST.E desc[UR4][R6.64+0x1f8], R25 ;  /* 0x0001f81906007985 */ /* 0x0041e8000c101904 */
[----:B-1----:R-:W2:Y:S01]  /*3fda0*/  LD.E R27, desc[UR6][R6.64+0x1fc] ;  /* 0x0001fc06061b7980 */ /* 0x002ea2000c101900 */
        /* <DEDUP_REMOVED lines=22> */
[----:B------:R-:W-:Y:S02]  /*3ff10*/  R2UR UR56, R4 ;  /* 0x00000000043872ca */ /* 0x000fe400000e0000 */
[----:B------:R-:W-:Y:S01]  /*3ff20*/  R2UR UR57, R5 ;  /* 0x00000000053972ca */ /* 0x000fe200000e0000 */
[----:B--2---:R1:W-:Y:S04]  /*3ff30*/  ST.E desc[UR4][R6.64+0x1fc], R27 ;  /* 0x0001fc1b06007985 */ /* 0x0043e8000c101904 */
[----:B------:R-:W2:Y:S04]  /*3ff40*/  LD.E R24, desc[UR18][R6.64] ;  /* 0x0000001206187980 */ /* 0x000ea8000c101900 */
[----:B0-----:R-:W2:Y:S04]  /*3ff50*/  LD.E R25, desc[UR20][R6.64+0x4] ;  /* 0x0000041406197980 */ /* 0x001ea8000c101900 */
[----:B------:R-:W2:Y:S04]  /*3ff60*/  LD.E R26, desc[UR22][R6.64+0x8] ;  /* 0x00000816061a7980 */ /* 0x000ea8000c101900 */
[----:B-1----:R-:W2:Y:S04]  /*3ff70*/  LD.E R27, desc[UR24][R6.64+0xc] ;  /* 0x00000c18061b7980 */ /* 0x002ea8000c101900 */
        /* <DEDUP_REMOVED lines=124> */
[----:B----4-:R-:W-:Y:S01]  /*40740*/  IMAD R8, R11, 0x1000, R8 ;  /* 0x000010000b087824 */ /* 0x010fe200078e0208 */
[----:B------:R-:W-:-:S04]  /*40750*/  R2UR UR7, R9 ;  /* 0x00000000090772ca */ /* 0x000fc800000e0000 */
[----:B------:R-:W-:Y:S02]  /*40760*/  R2UR UR6, R8 ;  /* 0x00000000080672ca */ /* 0x000fe400000e0000 */
        /* <DEDUP_REMOVED lines=42> */
[----:B------:R-:W-:Y:S02]  /*40a10*/  R2UR UR4, R4 ;  /* 0x00000000040472ca */ /* 0x000fe400000e0000 */
[----:B------:R-:W-:Y:S01]  /*40a20*/  R2UR UR5, R5 ;  /* 0x00000000050572ca */ /* 0x000fe200000e0000 */
[----:B--2---:R-:W-:-:S12]  /*40a30*/  WARPGROUP.ARRIVE ;  /* 0x00000000000079c5 */ /* 0x004fd80000000000 */
[----:B------:R-:W-:Y:S01]  /*40a40*/  HGMMA.64x256x16.F32 R24, R168, gdesc[UR4].tnspB, R24, gsb0 ;  /* 0x43e00004a8187df0 */ /* 0x000fe20008000818 */
        /* <DEDUP_REMOVED lines=328> */
[----:B------:R-:W-:Y:S02]  /*41ed0*/  R2UR UR54, R4 ;  /* 0x00000000043672ca */ /* 0x000fe400000e0000 */
        /* <DEDUP_REMOVED lines=1973> */
.L_x_3588:
[----:B-1----:R-:W-:Y:S02]  /*49a30*/  IMAD.MOV.U32 R4, RZ, RZ, R13 ;  /* 0x000000ffff047224 */ /* 0x002fe400078e000d */
[----:B------:R-:W-:-:S04]  /*49a40*/  IMAD.MOV.U32 R5, RZ, RZ, 0x0 ;  /* 0x00000000ff057424 */ /* 0x000fc800078e00ff */
[----:B0-----:R-:W-:Y:S05]  /*49a50*/  RET.REL.NODEC R4 `(_ZN7cutlass13device_kernelIN5flash11enable_sm90INS1_16FlashAttnFwdSm90INS1_25CollectiveMainloopFwdSm90ILi2EN4cute5tupleIJNS5_1CILi1EEES8_S8_EEENS6_IJNS7_ILi64EEESA_SA_EEELi512ENS_6half_tEfNS_4arch4Sm90ELb0ELb1ELb1ELb1ELb0ELb0ELb1ELb0ELb0ELb1ELb1ELb0EEENS1_21CollectiveEpilogueFwdINS6_IJSA_NS7_ILi512EEESA_EEES9_SC_SE_Li256ELb1ELb1ELb1ELb0EEENS1_36VarlenDynamicPersistentTileSchedulerILi64ELi64ELi256ELi128ELb1ELb1ELb1ELb1ELb0ELb1EEEEEEEEEvNT_6ParamsE) ;  /* 0xfffffb6404687950 */ /* 0x001fea0003c3ffff */
.L_x_3562:
[----:B0-----:R0:W1:Y:S02]  /*49a60*/  SYNCS.PHASECHK.TRANS64.TRYWAIT P1, [R9+URZ], R24 ;  /* 0x00000018090075a7 */ /* 0x001064000802017f */
[----:B-1----:R-:W-:Y:S05]  /*49a70*/  @!P1 NANOSLEEP.SYNCS 0x989680 ;  /* 0x009896800000995d */ /* 0x002fea0003900000 */
[----:B------:R-:W1:Y:S02]  /*49a80*/  @!P1 SYNCS.PHASECHK.TRANS64 P1, [R9+URZ], R24 ;  /* 0x00000018090095a7 */ /* 0x000e64000802007f */
[----:B-1----:R-:W-:Y:S05]  /*49a90*/  @!P1 BRA `(.L_x_3562) ;  /* 0xfffffffc00f09947 */ /* 0x002fea000383ffff */
[----:B------:R-:W-:Y:S05]  /*49aa0*/  BRA `(.L_x_3561) ;  /* 0xfffffee800047947 */ /* 0x000fea000383ffff */
.L_x_3569:
[----:B0-----:R0:W1:Y:S02]  /*49ab0*/  SYNCS.PHASECHK.TRANS64.TRYWAIT P1, [R56+URZ], R57 ;  /* 0x00000039380075a7 */ /* 0x001064000802017f */
[----:B-1----:R-:W-:Y:S05]  /*49ac0*/  @!P1 NANOSLEEP.SYNCS 0x989680 ;  /* 0x009896800000995d */ /* 0x002fea0003900000 */
[----:B------:R-:W1:Y:S02]  /*49ad0*/  @!P1 SYNCS.PHASECHK.TRANS64 P1, [R56+URZ], R57 ;  /* 0x00000039380095a7 */ /* 0x000e64000802007f */
[----:B-1----:R-:W-:Y:S05]  /*49ae0*/  @!P1 BRA `(.L_x_3569) ;  /* 0xfffffffc00f09947 */ /* 0x002fea000383ffff */
[----:B------:R-:W-:Y:S05]  /*49af0*/  BRA `(.L_x_3568) ;  /* 0xfffffeec00d87947 */ /* 0x000fea000383ffff */
.L_x_3589:
        /* <DEDUP_REMOVED lines=16> */
.L_x_6049:


//--------------------- .text._ZN7cutlass13device_kernelIN5flash11enable_sm90INS1_16FlashAttnFwdSm90INS1_25CollectiveMainloopFwdSm90ILi2EN4cute5tupleIJNS5_1CILi1EEES8_S8_EEENS6_IJNS7_ILi64EEESA_SA_EEELi512ENS_6half_tEfNS_4arch4Sm90ELb0ELb1ELb1ELb1ELb0ELb1ELb1ELb0ELb0ELb1ELb1ELb0EEENS1_21CollectiveEpilogueFwdINS6_IJSA_NS7_ILi512EEESA_EEES9_SC_SE_Li256ELb1ELb1ELb1ELb0EEENS1_36VarlenDynamicPersistentTileSchedulerILi64ELi64ELi256ELi128ELb1ELb1ELb1ELb1ELb0ELb1EEEEEEEEEvNT_6ParamsE --------------------------
	.section	.text._ZN7cutlass13device_kernelIN5flash11enable_sm90INS1_16FlashAttnFwdSm90INS1_25CollectiveMainloopFwdSm90ILi2EN4cute5tupleIJNS5_1CILi1EEES8_S8_EEENS6_IJNS7_ILi64EEESA_SA_EEELi512ENS_6half_tEfNS_4arch4Sm90ELb0ELb1ELb1ELb1ELb0ELb1ELb1ELb0ELb0ELb1ELb1ELb0EEENS1_21CollectiveEpilogueFwdINS6_IJSA_NS7_ILi512EEESA_EEES9_SC_SE_Li256ELb1ELb1ELb1ELb0EEENS1_36VarlenDynamicPersistentTileSchedulerILi64ELi64ELi256ELi128ELb1ELb1ELb1ELb1ELb0ELb1EEEEEEEEEvNT_6ParamsE,"ax",@progbits
	.align	128
.text._ZN7cutlass13device_kernelIN5flash11enable_sm90INS1_16FlashAttnFwdSm90INS1_25CollectiveMainloopFwdSm90ILi2EN4cute5tupleIJNS5_1CILi1EEES8_S8_EEENS6_IJNS7_ILi64EEESA_SA_EEELi512ENS_6half_tEfNS_4arch4Sm90ELb0ELb1ELb1ELb1ELb0ELb1ELb1ELb0ELb0ELb1ELb1ELb0EEENS1_21CollectiveEpilogueFwdINS6_IJSA_NS7_ILi512EEESA_EEES9_SC_SE_Li256ELb1ELb1ELb1ELb0EEENS1_36VarlenDynamicPersistentTileSchedulerILi64ELi64ELi256ELi128ELb1ELb1ELb1ELb1ELb0ELb1EEEEEEEEEvNT_6ParamsE:
        .type           _ZN7cutlass13device_kernelIN5flash11enable_sm90INS1_16FlashAttnFwdSm90INS1_25CollectiveMainloopFwdSm90ILi2EN4cute5tupleIJNS5_1CILi1EEES8_S8_EEENS6_IJNS7_ILi64EEESA_SA_EEELi512ENS_6half_tEfNS_4arch4Sm90ELb0ELb1ELb1ELb1ELb0ELb1ELb1ELb0ELb0ELb1ELb1ELb0EEENS1_21CollectiveEpilogueFwdINS6_IJSA_NS7_ILi512EEESA_EEES9_SC_SE_Li256ELb1ELb1ELb1ELb0EEENS1_36VarlenDynamicPersistentTileSchedulerILi64ELi64ELi256ELi128ELb1ELb1ELb1ELb1ELb0ELb1EEEEEEEEEvNT_6ParamsE,@function
        .size           _ZN7cutlass13device_kernelIN5flash11enable_sm90INS1_16FlashAttnFwdSm90INS1_25CollectiveMainloopFwdSm90ILi2EN4cute5tupleIJNS5_1CILi1EEES8_S8_EEENS6_IJNS7_ILi64EEESA_SA_EEELi512ENS_6half_tEfNS_4arch4Sm90ELb0ELb1ELb1ELb1ELb0ELb1ELb1ELb0ELb0ELb1ELb1ELb0EEENS1_21CollectiveEpilogueFwdINS6_IJSA_NS7_ILi512EEESA_EEES9_SC_SE_Li256ELb1ELb1ELb1ELb0EEENS1_36VarlenDynamicPersistentTileSchedulerILi64ELi64ELi256ELi128ELb1ELb1ELb1ELb1ELb0ELb1EEEEEEEEEvNT_6ParamsE,(.L_x_6051 - _ZN7cutlass13device_kernelIN5flash11enable_sm90INS1_16FlashAttnFwdSm90INS1_25CollectiveMainloopFwdSm90ILi2EN4cute5tupleIJNS5_1CILi1EEES8_S8_EEENS6_IJNS7_ILi64EEESA_SA_EEELi512ENS_6half_tEfNS_4arch4Sm90ELb0ELb1ELb1ELb1ELb0ELb1ELb1ELb0ELb0ELb1ELb1ELb0EEENS1_21CollectiveEpilogueFwdINS6_IJSA_NS7_ILi512EEESA_EEES9_SC_SE_Li256ELb1ELb1ELb1ELb0EEENS1_36VarlenDynamicPersistentTileSchedulerILi64ELi64ELi256ELi128ELb1ELb1ELb1ELb1ELb0ELb1EEEEEEEEEvNT_6ParamsE)
        .other          _ZN7cutlass13device_kernelIN5flash11enable_sm90INS1_16FlashAttnFwdSm90INS1_25CollectiveMainloopFwdSm90ILi2EN4cute5tupleIJNS5_1CILi1EEES8_S8_EEENS6_IJNS7_ILi64EEESA_SA_EEELi512ENS_6half_tEfNS_4arch4Sm90ELb0ELb1ELb1ELb1ELb0ELb1ELb1ELb0ELb0ELb1ELb1ELb0EEENS1_21CollectiveEpilogueFwdINS6_IJSA_NS7_ILi512EEESA_EEES9_SC_SE_Li256ELb1ELb1ELb1ELb0EEENS1_36VarlenDynamicPersistentTileSchedulerILi64ELi64ELi256ELi128ELb1ELb1ELb1ELb1ELb0ELb1EEEEEEEEEvNT_6ParamsE,@"STO_CUDA_ENTRY STV_DEFAULT"
_ZN7cutlass13device_kernelIN5flash11enable_sm90INS1_16FlashAttnFwdSm90INS1_25CollectiveMainloopFwdSm90ILi2EN4cute5tupleIJNS5_1CILi1EEES8_S8_EEENS6_IJNS7_ILi64EEESA_SA_EEELi512ENS_6half_tEfNS_4arch4Sm90ELb0ELb1ELb1ELb1ELb0ELb1ELb1ELb0ELb0ELb1ELb1ELb0EEENS1_21CollectiveEpilogueFwdINS6_IJSA_NS7_ILi512EEESA_EEES9_SC_SE_Li256ELb1ELb1ELb1ELb0EEENS1_36VarlenDynamicPersistentTileSchedulerILi64ELi64ELi256ELi128ELb1ELb1ELb1ELb1ELb0ELb1EEEEEEEEEvNT_6ParamsE:
[----:B------:R-:W0:Y:S02]  /*0000*/  LDC R1, c[0x0][0x28] ;  /* 0x00000a00ff017b82 */ /* 0x000e240000000800 */
[----:B0-----:R-:W-:-:S05]  /*0010*/  VIADD R1, R1, 0xfffffb10 ;  /* 0xfffffb1001017836 */ /* 0x001fca0000000000 */
[----:B------:R-:W-:Y:S01]  /*0020*/  R2UR UR4, R1 ;  /* 0x00000000010472ca */ /* 0x000fe200000e0000 */
[----:B------:R-:W0:Y:S01]  /*0030*/  S2R R3, SR_TID.X ;  /* 0x0000000000037919 */ /* 0x000e220000002100 */
[----:B------:R-:W-:Y:S01]  /*0040*/  ELECT P0, URZ, PT ;  /* 0x00000000003f782f */ /* 0x000fe20003800000 */
[----:B------:R-:W-:Y:S01]  /*0050*/  BSSY B0, `(.L_x_3590) ;  /* 0x0000017000007945 */ /* 0x000fe20003800000 */
[----:B------:R-:W-:Y:S01]  /*0060*/  ULDC UR37, c[0x0][0x20] ;  /* 0x0000080000257ab9 */ /* 0x000fe20000000800 */
[----:B------:R-:W-:-:S08]  /*0070*/  ULDC UR36, c[0x0][0x24] ;  /* 0x0000090000247ab9 */ /* 0x000fd00000000800 */
[----:B------:R-:W-:-:S04]  /*0080*/  UIADD3 UR37, UP0, UR4, UR37, URZ ;  /* 0x0000002504257290 */ /* 0x000fc8000ff1e03f */
[----:B------:R-:W-:Y:S01]  /*0090*/  UIADD3.X UR36, URZ, UR36, URZ, UP0, !UPT ;  /* 0x000000243f247290 */ /* 0x000fe200087fe43f */
[----:B0-----:R-:W-:-:S05]  /*00a0*/  SHF.R.U32.HI R0, RZ, 0x5, R3 ;  /* 0x00000005ff007819 */ /* 0x001fca0000011603 */
        /* <DEDUP_REMOVED lines=17> */
.L_x_3591:
[----:B------:R-:W-:Y:S05]  /*01c0*/  BSYNC B0 ;  /* 0x0000000000007941 */ /* 0x000fea0003800000 */
.L_x_3590:
        /* <DEDUP_REMOVED lines=38> */
.L_x_3592:
        /* <DEDUP_REMOVED lines=22> */
.L_x_3593:
        /* <DEDUP_REMOVED lines=18> */
.L_x_3594:
        /* <DEDUP_REMOVED lines=22> */
.L_x_3595:
        /* <DEDUP_REMOVED lines=23> */
.L_x_3596:
[----:B------:R-:W-:Y:S01]  /*0980*/  UISETP.NE.AND UP0, UPT, UR39, URZ, UPT ;  /* 0x0000003f2700728c */ /* 0x000fe2000bf05270 */
[----:B------:R-:W-:Y:S01]  /*0990*/  NOP ;  /* 0x0000000000007918 */ /* 0x000fe20000000000 */
[----:B------:R-:W-:Y:S01]  /*09a0*/  ULDC.64 UR44, c[0x0][0x208] ;  /* 0x00008200002c7ab9 */ /* 0x000fe20000000a00 */
[----:B------:R-:W-:Y:S01]  /*09b0*/  BSSY B9, `(.L_x_3597) ;  /* 0x000411f000097945 */ /* 0x000fe20003800000 */
[----:B------:R-:W-:Y:S01]  /*09c0*/  UP2UR UR40, UPR, URZ, 0x1 ;  /* 0x000000013f287883 */ /* 0x000fe20008000000 */
[----:B------:R-:W-:Y:S01]  /*09d0*/  IMAD.U32 R16, RZ, RZ, UR37 ;  /* 0x00000025ff107e24 */ /* 0x000fe2000f8e00ff */
[----:B01-34-:R-:W-:Y:S01]  /*09e0*/  BAR.SYNC.DEFER_BLOCKING 0x0 ;  /* 0x0000000000007b1d */ /* 0x01bfe20000010000 */
[----:B------:R-:W-:Y:S01]  /*09f0*/  PLOP3.LUT P0, PT, PT, PT, UP0, 0x40, 0x0 ;  /* 0x000000000000781c */ /* 0x000fe20003f0e808 */
[----:B------:R-:W-:-:S12]  /*0a00*/  IMAD.U32 R17, RZ, RZ, UR36 ;  /* 0x00000024ff117e24 */ /* 0x000fd8000f8e00ff */
[----:B------:R-:W-:Y:S05]  /*0a10*/  @P0 BRA `(.L_x_3598) ;  /* 0x0000035c00e80947 */ /* 0x000fea0003800000 */
.L_x_3599:
[----:B------:R-:W-:-:S08]  /*0a20*/  NOP ;  /* 0x0000000000007918 */ /* 0x000fd00000000000 */
[----:B------:R-:W0:Y:S02]  /*0a30*/  USETMAXREG.TRY_ALLOC.CTAPOOL UP0, 0xf0 ;  /* 0x000000f0000079c8 */ /* 0x000e240008000600 */
[----:B0-----:R-:W-:-:S13]  /*0a40*/  PLOP3.LUT P0, PT, PT, PT, UP0, 0x80, 0x0 ;  /* 0x000000000000781c */ /* 0x001fda0003f0f008 */
[----:B------:R-:W-:Y:S05]  /*0a50*/  @!P0 BRA `(.L_x_3599) ;  /* 0xfffffffc00f08947 */ /* 0x000fea000383ffff */
[----:B------:R-:W0:Y:S01]  /*0a60*/  S2R R0, SR_TID.X ;  /* 0x0000000000007919 */ /* 0x000e220000002100 */
[----:B------:R-:W1:Y:S01]  /*0a70*/  S2UR UR5, SR_CgaCtaId ;  /* 0x00000000000579c3 */ /* 0x000e620000008800 */
[----:B------:R-:W-:Y:S01]  /*0a80*/  UMOV UR4, 0x400 ;  /* 0x0000040000047882 */ /* 0x000fe20000000000 */
[----:B------:R-:W-:Y:S04]  /*0a90*/  STL.64 [R1+0x1e8], RZ ;  /* 0x0001e8ff01007387 */ /* 0x000fe80000100a00 */
[----:B------:R-:W-:Y:S04]  /*0aa0*/  STL [R1+0x1f0], RZ ;  /* 0x0001f0ff01007387 */ /* 0x000fe80000100800 */
[----:B------:R-:W-:Y:S01]  /*0ab0*/  STL [R1+0x1f4], RZ ;  /* 0x0001f4ff01007387 */ /* 0x000fe20000100800 */
[----:B-1----:R-:W-:-:S06]  /*0ac0*/  ULEA UR4, UR5, UR4, 0x18 ;  /* 0x0000000405047291 */ /* 0x002fcc000f8ec03f */
[----:B------:R-:W-:Y:S01]  /*0ad0*/  IMAD.U32 R2, RZ, RZ, UR4 ;  /* 0x00000004ff027e24 */ /* 0x000fe2000f8e00ff */
[----:B0-----:R-:W-:Y:S01]  /*0ae0*/  SHF.R.U32.HI R0, RZ, 0x7, R0 ;  /* 0x00000007ff007819 */ /* 0x001fe20000011600 */
[----:B------:R-:W-:-:S03]  /*0af0*/  ULDC UR4, c[0x0][0xd3c] ;  /* 0x00034f0000047ab9 */ /* 0x000fc60000000800 */
[----:B------:R-:W-:Y:S02]  /*0b00*/  ISETP.NE.AND P0, PT, R0, 0x1, PT ;  /* 0x000000010000780c */ /* 0x000fe40003f05270 */
[----:B------:R-:W0:Y:S11]  /*0b10*/  S2R R0, SR_TID.X ;  /* 0x0000000000007919 */ /* 0x000e360000002100 */
[----:B------:R-:W-:Y:S06]  /*0b20*/  @!P0 BAR.ARV 0x8, 0x100 ;  /* 0x0204000000008b1d */ /* 0x000fec0000002000 */
[----:B0-----:R-:W-:-:S13]  /*0b30*/  ISETP.GE.U32.AND P0, PT, R0, 0x100, PT ;  /* 0x000001000000780c */ /* 0x001fda0003f06070 */
[----:B------:R-:W-:Y:S08]  /*0b40*/  @P0 BAR.ARV 0xf, 0x100 ;  /* 0x03c4000000000b1d */ /* 0x000ff00000002000 */
[----:B------:R-:W-:Y:S06]  /*0b50*/  BAR.SYNC.DEFER_BLOCKING 0x5, 0x180 ;  /* 0x0146000000007b1d */ /* 0x000fec0000010000 */
[----:B------:R-:W0:Y:S02]  /*0b60*/  LDS.128 R88, [R2+0x388d0] ;  /* 0x0388d00002587984 */ /* 0x000e240000000c00 */
[----:B------:R-:W-:Y:S06]  /*0b70*/  BAR.ARV 0x4, 0x180 ;  /* 0x0106000000007b1d */ /* 0x000fec0000002000 */
[----:B0-----:R-:W-:-:S13]  /*0b80*/  ISETP.GE.AND P0, PT, R91, UR4, PT ;  /* 0x000000045b007c0c */ /* 0x001fda000bf06270 */
[----:B------:R-:W-:Y:S05]  /*0b90*/  @P0 BRA `(.L_x_3600) ;  /* 0x0000041000000947 */ /* 0x000fea0003800000 */
[----:B------:R-:W-:Y:S01]  /*0ba0*/  VIADD R236, R0, 0xffffff80 ;  /* 0xffffff8000ec7836 */ /* 0x000fe20000000000 */
[----:B------:R-:W0:Y:S01]  /*0bb0*/  S2UR UR4, SR_SWINHI ;  /* 0x00000000000479c3 */ /* 0x000e220000002f00 */
[----:B------:R-:W-:Y:S01]  /*0bc0*/  R2UR UR42, R2 ;  /* 0x00000000022a72ca */ /* 0x000fe200000e0000 */
[----:B------:R-:W-:Y:S01]  /*0bd0*/  IMAD.MOV.U32 R159, RZ, RZ, 0x2 ;  /* 0x00000002ff9f7424 */ /* 0x000fe200078e00ff */
[----:B------:R-:W-:Y:S01]  /*0be0*/  UIADD3 UR38, UP0, UR37, 0x1e8, URZ ;  /* 0x000001e825267890 */ /* 0x000fe2000ff1e03f */
[----:B------:R-:W-:Y:S01]  /*0bf0*/  SHF.R.S32.HI R3, RZ, 0x1f, R236 ;  /* 0x0000001fff037819 */ /* 0x000fe200000114ec */
[----:B------:R-:W-:Y:S01]  /*0c00*/  UIADD3 UR41, UP1, UR37, 0x1f4, URZ ;  /* 0x000001f425297890 */ /* 0x000fe2000ff3e03f */
[----:B------:R-:W-:Y:S01]  /*0c10*/  IMAD.MOV.U32 R153, RZ, RZ, RZ ;  /* 0x000000ffff997224 */ /* 0x000fe200078e00ff */
[----:B------:R-:W-:Y:S01]  /*0c20*/  UIADD3.X UR46, URZ, UR36, URZ, UP0, !UPT ;  /* 0x000000243f2e7290 */ /* 0x000fe200087fe43f */
[CC--:B------:R-:W-:Y:S01]  /*0c30*/  LEA.HI R8, R3.reuse, R236.reuse, RZ, 0x7 ;  /* 0x000000ec03087211 */ /* 0x0c0fe200078f38ff */
[----:B------:R-:W-:Y:S01]  /*0c40*/  IMAD.MOV.U32 R156, RZ, RZ, RZ ;  /* 0x000000ffff9c7224 */ /* 0x000fe200078e00ff */
[----:B------:R-:W-:Y:S01]  /*0c50*/  LEA.HI R0, R3, R236, RZ, 0x4 ;  /* 0x000000ec03007211 */ /* 0x000fe200078f20ff */
[----:B------:R-:W-:Y:S01]  /*0c60*/  UIADD3.X UR47, URZ, UR36, URZ, UP1, !UPT ;  /* 0x000000243f2f7290 */ /* 0x000fe20008ffe43f */
[----:B------:R-:W-:-:S02]  /*0c70*/  LOP3.LUT R7, R8, 0xffffff80, RZ, 0xc0, !PT ;  /* 0xffffff8008077812 */ /* 0x000fc400078ec0ff */
[----:B------:R-:W-:Y:S02]  /*0c80*/  SHF.R.S32.HI R5, RZ, 0x4, R0 ;  /* 0x00000004ff057819 */ /* 0x000fe40000011400 */
[----:B------:R-:W-:Y:S01]  /*0c90*/  SHF.R.S32.HI R237, RZ, 0x7, R8 ;  /* 0x00000007ffed7819 */ /* 0x000fe20000011408 */
[----:B------:R-:W-:Y:S01]  /*0ca0*/  IMAD.IADD R7, R236, 0x1, -R7 ;  /* 0x00000001ec077824 */ /* 0x000fe200078e0a07 */
[----:B------:R-:W-:Y:S02]  /*0cb0*/  LEA.HI R4, R0, R5, RZ, 0x1 ;  /* 0x0000000500047211 */ /* 0x000fe400078f08ff */
[----:B------:R-:W-:Y:S02]  /*0cc0*/  LEA.HI R8, R8, R237, RZ, 0x1 ;  /* 0x000000ed08087211 */ /* 0x000fe400078f08ff */
[----:B------:R-:W-:Y:S02]  /*0cd0*/  SHF.R.S32.HI R10, RZ, 0x1f, R7 ;  /* 0x0000001fff0a7819 */ /* 0x000fe40000011407 */
[----:B------:R-:W-:Y:S01]  /*0ce0*/  LOP3.LUT R6, R4, 0x1ffffffe, RZ, 0xc0, !PT ;  /* 0x1ffffffe04067812 */ /* 0x000fe200078ec0ff */
[----:B------:R-:W-:Y:S01]  /*0cf0*/  UMOV UR42, UR42 ;  /* 0x0000002a002a7c82 */ /* 0x000fe20008000000 */
[----:B0-----:R-:W-:Y:S01]  /*0d00*/  UMOV UR43, UR4 ;  /* 0x00000004002b7c82 */ /* 0x001fe20008000000 */
[----:B------:R-:W-:-:S02]  /*0d10*/  LEA.HI R4, R3, R236, RZ, 0x5 ;  /* 0x000000ec03047211 */ /* 0x000fc400078f28ff */
[----:B------:R-:W-:Y:S01]  /*0d20*/  LEA.HI R9, R10, R7, RZ, 0x2 ;  /* 0x000000070a097211 */ /* 0x000fe200078f10ff */
[----:B------:R-:W-:Y:S01]  /*0d30*/  IMAD.IADD R6, R5, 0x1, -R6 ;  /* 0x0000000105067824 */ /* 0x000fe200078e0a06 */
[----:B------:R-:W-:Y:S02]  /*0d40*/  LOP3.LUT R5, R0, 0xfffffff0, RZ, 0xc0, !PT ;  /* 0xfffffff000057812 */ /* 0x000fe400078ec0ff */
[--C-:B------:R-:W-:Y:S02]  /*0d50*/  SHF.R.S32.HI R165, RZ, 0x5, R4.reuse ;  /* 0x00000005ffa57819 */ /* 0x100fe40000011404 */
[----:B------:R-:W-:Y:S01]  /*0d60*/  SHF.R.S32.HI R4, RZ, 0x1f, R4 ;  /* 0x0000001fff047819 */ /* 0x000fe20000011404 */
[----:B------:R-:W-:Y:S01]  /*0d70*/  IMAD.IADD R12, R236, 0x1, -R5 ;  /* 0x00000001ec0c7824 */ /* 0x000fe200078e0a05 */
[--C-:B------:R-:W-:Y:S02]  /*0d80*/  SHF.R.S32.HI R0, RZ, 0x2, R9.reuse ;  /* 0x00000002ff007819 */ /* 0x100fe40000011409 */
[----:B------:R-:W-:Y:S01]  /*0d90*/  SHF.R.S32.HI R11, RZ, 0x1f, R9 ;  /* 0x0000001fff0b7819 */ /* 0x000fe20000011409 */
[----:B------:R-:W-:Y:S01]  /*0da0*/  IMAD R5, R237, 0x100, R12 ;  /* 0x00000100ed057824 */ /* 0x000fe200078e020c */
[----:B------:R-:W-:Y:S01]  /*0db0*/  LEA.HI R4, R4, R165, RZ, 0x2 ;  /* 0x000000a504047211 */ /* 0x000fe200078f10ff */
[----:B------:R0:W-:Y:S01]  /*0dc0*/  STL [R1+0x4d4], R12 ;  /* 0x0004d40c01007387 */ /* 0x0001e20000100800 */
[----:B------:R-:W-:-:S02]  /*0dd0*/  LEA.HI R11, R11, R0, RZ, 0x3 ;  /* 0x000000000b0b7211 */ /* 0x000fc400078f18ff */
[----:B------:R-:W-:Y:S02]  /*0de0*/  LOP3.LUT R4, R4, 0x3ffffc, RZ, 0xc0, !PT ;  /* 0x003ffffc04047812 */ /* 0x000fe400078ec0ff */
[----:B------:R-:W-:Y:S02]  /*0df0*/  LOP3.LUT R11, R11, 0xfffffff8, RZ, 0xc0, !PT ;  /* 0xfffffff80b0b7812 */ /* 0x000fe400078ec0ff */
[----:B------:R-:W-:Y:S01]  /*0e00*/  LEA.HI R10, R10, R7, RZ, 0x5 ;  /* 0x000000070a0a7211 */ /* 0x000fe200078f28ff */
[----:B------:R-:W-:Y:S01]  /*0e10*/  IMAD.IADD R4, R165, 0x1, -R4 ;  /* 0x00000001a5047824 */ /* 0x000fe200078e0a04 */
[----:B------:R-:W-:Y:S01]  /*0e20*/  LOP3.LUT R8, R8, 0xfffffe, RZ, 0xc0, !PT ;  /* 0x00fffffe08087812 */ /* 0x000fe200078ec0ff */
[----:B------:R-:W-:Y:S01]  /*0e30*/  IMAD.IADD R11, R0, 0x1, -R11 ;  /* 0x00000001000b7824 */ /* 0x000fe200078e0a0b */
[CC--:B------:R-:W-:Y:S01]  /*0e40*/  LEA.HI R0, R3.reuse, R236.reuse, RZ, 0x2 ;  /* 0x000000ec03007211 */ /* 0x0c0fe200078f10ff */
[----:B------:R-:W-:Y:S01]  /*0e50*/  IMAD R158, R4, 0x10, R5 ;  /* 0x00000010049e7824 */ /* 0x000fe200078e0205 */
[----:B------:R-:W-:Y:S01]  /*0e60*/  LEA.HI R4, R3, R236, RZ, 0x3 ;  /* 0x000000ec03047211 */ /* 0x000fe200078f18ff */
[----:B------:R-:W-:Y:S01]  /*0e70*/  IMAD.IADD R8, R237, 0x1, -R8 ;  /* 0x00000001ed087824 */ /* 0x000fe200078e0a08 */
[----:B------:R-:W-:-:S02]  /*0e80*/  SHF.R.S32.HI R152, RZ, 0x2, R0 ;  /* 0x00000002ff987819 */ /* 0x000fc40000011400 */
[----:B------:R-:W-:Y:S02]  /*0e90*/  LOP3.LUT R3, R0, 0xfffffffc, RZ, 0xc0, !PT ;  /* 0xfffffffc00037812 */ /* 0x000fe400078ec0ff */
[----:B------:R-:W-:Y:S01]  /*0ea0*/  SHF.R.S32.HI R5, RZ, 0x1f, R0 ;  /* 0x0000001fff057819 */ /* 0x000fe20000011400 */
[----:B------:R-:W-:Y:S01]  /*0eb0*/  VIADD R14, R152, 0x20 ;  /* 0x00000020980e7836 */ /* 0x000fe20000000000 */
[----:B0-----:R-:W-:Y:S01]  /*0ec0*/  LOP3.LUT R12, R9, 0x7ffffffc, RZ, 0xc0, !PT ;  /* 0x7ffffffc090c7812 */ /* 0x001fe200078ec0ff */
[----:B------:R-:W-:Y:S01]  /*0ed0*/  IMAD.IADD R13, R236, 0x1, -R3 ;  /* 0x00000001ec0d7824 */ /* 0x000fe200078e0a03 */
[----:B------:R-:W-:Y:S01]  /*0ee0*/  LEA.HI R5, R5, R152, RZ, 0x3 ;  /* 0x0000009805057211 */ /* 0x000fe200078f18ff */
[----:B------:R-:W-:Y:S01]  /*0ef0*/  IMAD.SHL.U32 R3, R14, 0x40, RZ ;  /* 0x000000400e037824 */ /* 0x000fe200078e00ff */
[----:B------:R-:W-:Y:S01]  /*0f00*/  SHF.R.S32.HI R228, RZ, 0x3, R4 ;  /* 0x00000003ffe47819 */ /* 0x000fe20000011404 */
[----:B------:R-:W-:Y:S01]  /*0f10*/  IMAD.IADD R12, R7, 0x1, -R12 ;  /* 0x00000001070c7824 */ /* 0x000fe200078e0a0c */
[----:B------:R-:W-:Y:S01]  /*0f20*/  LOP3.LUT R7, R4, 0xfffffff8, RZ, 0xc0, !PT ;  /* 0xfffffff804077812 */ /* 0x000fe200078ec0ff */
[----:B------:R-:W-:Y:S01]  /*0f30*/  IMAD.SHL.U32 R22, R13, 0x8, RZ ;  /* 0x000000080d167824 */ /* 0x000fe200078e00ff */
[----:B------:R-:W-:Y:S01]  /*0f40*/  LOP3.LUT R5, R5, 0xfffffff8, RZ, 0xc0, !PT ;  /* 0xfffffff805057812 */ /* 0x000fe200078ec0ff */
[----:B------:R-:W-:Y:S01]  /*0f50*/  IMAD.SHL.U32 R9, R6, 0x8, RZ ;  /* 0x0000000806097824 */ /* 0x000fe200078e00ff */
[----:B------:R-:W-:Y:S01]  /*0f60*/  SHF.R.S32.HI R4, RZ, 0x1f, R14 ;  /* 0x0000001fff047819 */ /* 0x000fe2000001140e */
[----:B------:R-:W-:Y:S01]  /*0f70*/  IMAD.IADD R15, R236, 0x1, -R7 ;  /* 0x00000001ec0f7824 */ /* 0x000fe200078e0a07 */
[----:B------:R-:W-:Y:S01]  /*0f80*/  LEA.HI R0, R13, R13, RZ, 0x1 ;  /* 0x0000000d0d007211 */ /* 0x000fe200078f08ff */
[----:B------:R-:W-:Y:S01]  /*0f90*/  IMAD.IADD R157, R152, 0x1, -R5 ;  /* 0x00000001989d7824 */ /* 0x000fe200078e0a05 */
[----:B------:R-:W-:Y:S01]  /*0fa0*/  LEA.HI R4, R4, R14, RZ, 0x3 ;  /* 0x0000000e04047211 */ /* 0x000fe200078f18ff */
[----:B------:R-:W-:Y:S01]  /*0fb0*/  IMAD.SHL.U32 R7, R8, 0x100, RZ ;  /* 0x0000010008077824 */ /* 0x000fe200078e00ff */
[----:B------:R-:W-:Y:S01]  /*0fc0*/  LOP3.LUT R0, R0, 0x1ffffffe, RZ, 0xc0, !PT ;  /* 0x1ffffffe00007812 */ /* 0x000fe200078ec0ff */
[----:B------:R-:W-:Y:S01]  /*0fd0*/  IMAD.SHL.U32 R6, R12, 0x2, RZ ;  /* 0x000000020c067824 */ /* 0x000fe200078e00ff */
[----:B------:R-:W-:Y:S01]  /*0fe0*/  LOP3.LUT R5, R3, 0x1c0, RZ, 0xc0, !PT ;  /* 0x000001c003057812 */ /* 0x000fe200078ec0ff */
[----:B------:R-:W-:Y:S01]  /*0ff0*/  IMAD.SHL.U32 R4, R4, 0x40, RZ ;  /* 0x0000004004047824 */ /* 0x000fe200078e00ff */
[----:B------:R-:W-:Y:S01]  /*1000*/  SHF.R.S32.HI R10, RZ, 0x5, R10 ;  /* 0x00000005ff0a7819 */ /* 0x000fe2000001140a */
[----:B------:R-:W-:Y:S01]  /*1010*/  IMAD.IADD R3, R13, 0x1, -R0 ;  /* 0x000000010d037824 */ /* 0x000fe200078e0a00 */
[----:B------:R-:W-:Y:S01]  /*1020*/  LOP3.LUT R0, R5, 0x38, R22, 0xf8, !PT ;  /* 0x0000003805007812 */ /* 0x000fe200078ef816 */
[----:B------:R0:W-:Y:S01]  /*1030*/  STL [R1+0x4cc], R5 ;  /* 0x0004cc0501007387 */ /* 0x0001e20000100800 */
[----:B------:R-:W-:Y:S01]  /*1040*/  LOP3.LUT R4, R4, 0xfffffe00, RZ, 0xc0, !PT ;  /* 0xfffffe0004047812 */ /* 0x000fe200078ec0ff */
[----:B------:R-:W-:-:S02]  /*1050*/  IMAD.IADD R161, R6, 0x1, R7 ;  /* 0x0000000106a17824 */ /* 0x000fc400078e0207 */
[----:B------:R-:W-:Y:S01]  /*1060*/  IMAD R160, R10, 0x10, R11 ;  /* 0x000000100aa07824 */ /* 0x000fe200078e020b */
[----:B------:R-:W-:Y:S01]  /*1070*/  STL [R1+0x438], R13 ;  /* 0x0004380d01007387 */ /* 0x000fe20000100800 */
[----:B------:R-:W-:Y:S02]  /*1080*/  VIADD R225, R161, 0x8 ;  /* 0x00000008a1e17836 */ /* 0x000fe40000000000 */
[----:B------:R-:W-:Y:S01]  /*1090*/  IMAD R3, R3, 0x8, R160 ;  /* 0x0000000803037824 */ /* 0x000fe200078e02a0 */
[----:B------:R-:W-:Y:S01]  /*10a0*/  STL [R1+0x4dc], R4 ;  /* 0x0004dc0401007387 */ /* 0x000fe20000100800 */
[----:B0-----:R-:W-:Y:S01]  /*10b0*/  SHF.R.U32.HI R5, RZ, 0x3, R5 ;  /* 0x00000003ff057819 */ /* 0x001fe20000011605 */
[C---:B------:R-:W-:Y:S02]  /*10c0*/  VIADD R224, R161.reuse, 0x10 ;  /* 0x00000010a1e07836 */ /* 0x040fe40000000000 */
[C---:B------:R-:W-:Y:S01]  /*10d0*/  VIADD R223, R161.reuse, 0x18 ;  /* 0x00000018a1df7836 */ /* 0x040fe20000000000 */
[----:B------:R0:W-:Y:S01]  /*10e0*/  STL [R1+0x434], R3 ;  /* 0x0004340301007387 */ /* 0x0001e20000100800 */
[----:B------:R-:W-:-:S02]  /*10f0*/  VIADD R222, R161, 0x20 ;  /* 0x00000020a1de7836 */ /* 0x000fc40000000000 */
[C---:B------:R-:W-:Y:S01]  /*1100*/  VIADD R221, R161.reuse, 0x28 ;  /* 0x00000028a1dd7836 */ /* 0x040fe20000000000 */
[----:B------:R1:W-:Y:S01]  /*1110*/  STL [R1+0x4d8], R5 ;  /* 0x0004d80501007387 */ /* 0x0003e20000100800 */
[C---:B------:R-:W-:Y:S02]  /*1120*/  VIADD R220, R161.reuse, 0x30 ;  /* 0x00000030a1dc7836 */ /* 0x040fe40000000000 */
[C---:B------:R-:W-:Y:S01]  /*1130*/  VIADD R219, R161.reuse, 0x38 ;  /* 0x00000038a1db7836 */ /* 0x040fe20000000000 */
[----:B------:R-:W-:Y:S01]  /*1140*/  STL [R1+0x444], R15 ;  /* 0x0004440f01007387 */ /* 0x000fe20000100800 */
[C---:B------:R-:W-:Y:S01]  /*1150*/  VIADD R218, R161.reuse, 0x40 ;  /* 0x00000040a1da7836 */ /* 0x040fe20000000000 */
[----:B0-----:R-:W-:Y:S01]  /*1160*/  SHF.R.S32.HI R3, RZ, 0x1f, R223 ;  /* 0x0000001fff037819 */ /* 0x001fe200000114df */
[C---:B------:R-:W-:Y:S01]  /*1170*/  VIADD R217, R161.reuse, 0x48 ;  /* 0x00000048a1d97836 */ /* 0x040fe20000000000 */
[----:B------:R-:W-:Y:S01]  /*1180*/  STL [R1+0x440], R14 ;  /* 0x0004400e01007387 */ /* 0x000fe20000100800 */
[C---:B------:R-:W-:Y:S01]  /*1190*/  VIADD R216, R161.reuse, 0x50 ;  /* 0x00000050a1d87836 */ /* 0x040fe20000000000 */
[----:B-1----:R-:W-:Y:S01]  /*11a0*/  LOP3.LUT R5, R4, R0, R5, 0xf6, !PT ;  /* 0x0000000004057212 */ /* 0x002fe200078ef605 */
[C---:B------:R-:W-:Y:S01]  /*11b0*/  VIADD R215, R161.reuse, 0x58 ;  /* 0x00000058a1d77836 */ /* 0x040fe20000000000 */
[----:B------:R-:W-:Y:S01]  /*11c0*/  SHF.R.S32.HI R0, RZ, 0x1f, R161 ;  /* 0x0000001fff007819 */ /* 0x000fe200000114a1 */
[----:B------:R0:W-:Y:S01]  /*11d0*/  STL [R1+0x4b8], R3 ;  /* 0x0004b80301007387 */ /* 0x0001e20000100800 */
[----:B------:R-:W-:-:S02]  /*11e0*/  VIADD R214, R161, 0x60 ;  /* 0x00000060a1d67836 */ /* 0x000fc40000000000 */
[----:B------:R-:W-:Y:S01]  /*11f0*/  IMAD R4, R5, 0x2, R2 ;  /* 0x0000000205047824 */ /* 0x000fe200078e0202 */
[----:B------:R1:W-:Y:S01]  /*1200*/  STL [R1+0x4c4], R0 ;  /* 0x0004c40001007387 */ /* 0x0003e20000100800 */
[C---:B------:R-:W-:Y:S02]  /*1210*/  VIADD R213, R161.reuse, 0x68 ;  /* 0x00000068a1d57836 */ /* 0x040fe40000000000 */
[C---:B------:R-:W-:Y:S01]  /*1220*/  VIADD R212, R161.reuse, 0x70 ;  /* 0x00000070a1d47836 */ /* 0x040fe20000000000 */
[----:B------:R2:W-:Y:S01]  /*1230*/  STL [R1+0x4c8], R4 ;  /* 0x0004c80401007387 */ /* 0x0005e20000100800 */
[C---:B------:R-:W-:Y:S01]  /*1240*/  VIADD R211, R161.reuse, 0x78 ;  /* 0x00000078a1d37836 */ /* 0x040fe20000000000 */
[----:B0-----:R-:W-:Y:S01]  /*1250*/  SHF.R.S32.HI R3, RZ, 0x1f, R220 ;  /* 0x0000001fff037819 */ /* 0x001fe200000114dc */
[C---:B------:R-:W-:Y:S01]  /*1260*/  VIADD R210, R161.reuse, 0x80 ;  /* 0x00000080a1d27836 */ /* 0x040fe20000000000 */
[----:B------:R-:W-:Y:S01]  /*1270*/  STL [R1+0x4e4], R9 ;  /* 0x0004e40901007387 */ /* 0x000fe20000100800 */
[C---:B------:R-:W-:Y:S01]  /*1280*/  VIADD R209, R161.reuse, 0x88 ;  /* 0x00000088a1d17836 */ /* 0x040fe20000000000 */
[----:B-1----:R-:W-:Y:S01]  /*1290*/  SHF.R.S32.HI R0, RZ, 0x1f, R225 ;  /* 0x0000001fff007819 */ /* 0x002fe200000114e1 */
[C---:B------:R-:W-:Y:S01]  /*12a0*/  VIADD R208, R161.reuse, 0x90 ;  /* 0x00000090a1d07836 */ /* 0x040fe20000000000 */
[----:B------:R0:W-:Y:S01]  /*12b0*/  STL [R1+0x4ac], R3 ;  /* 0x0004ac0301007387 */ /* 0x0001e20000100800 */
[C---:B------:R-:W-:Y:S01]  /*12c0*/  VIADD R207, R161.reuse, 0x98 ;  /* 0x00000098a1cf7836 */ /* 0x040fe20000000000 */
[----:B--2---:R-:W-:Y:S01]  /*12d0*/  SHF.R.S32.HI R4, RZ, 0x1f, R224 ;  /* 0x0000001fff047819 */ /* 0x004fe200000114e0 */
[C---:B------:R-:W-:Y:S01]  /*12e0*/  VIADD R206, R161.reuse, 0xa0 ;  /* 0x000000a0a1ce7836 */ /* 0x040fe20000000000 */
[----:B------:R1:W-:Y:S01]  /*12f0*/  STL [R1+0x4c0], R0 ;  /* 0x0004c00001007387 */ /* 0x0003e20000100800 */
[----:B------:R-:W-:-:S02]  /*1300*/  VIADD R205, R161, 0xa8 ;  /* 0x000000a8a1cd7836 */ /* 0x000fc40000000000 */
        /* <DEDUP_REMOVED lines=12> */
[----:B------:R-:W-:Y:S01]  /*13d0*/  VIADD R196, R161, 0xe0 ;  /* 0x000000e0a1c47836 */ /* 0x000fe20000000000 */
[----:B------:R1:W-:Y:S01]  /*13e0*/  STL [R1+0x4b4], R0 ;  /* 0x0004b40001007387 */ /* 0x0003e20000100800 */
[----:B------:R-:W-:-:S02]  /*13f0*/  IMAD.SHL.U32 R154, R13, 0x4, RZ ;  /* 0x000000040d9a7824 */ /* 0x000fc400078e00ff */
[C---:B------:R-:W-:Y:S01]  /*1400*/  VIADD R195, R161.reuse, 0xe8 ;  /* 0x000000e8a1c37836 */ /* 0x040fe20000000000 */
[----:B------:R2:W-:Y:S01]  /*1410*/  STL [R1+0x4b0], R4 ;  /* 0x0004b00401007387 */ /* 0x0005e20000100800 */
[----:B------:R-:W-:Y:S01]  /*1420*/  VIADD R162, R154, 0x10 ;  /* 0x000000109aa27836 */ /* 0x000fe20000000000 */
[----:B0-----:R-:W-:Y:S01]  /*1430*/  SHF.R.S32.HI R3, RZ, 0x1f, R214 ;  /* 0x0000001fff037819 */ /* 0x001fe200000114d6 */
[C---:B------:R-:W-:Y:S01]  /*1440*/  VIADD R227, R161.reuse, 0xf0 ;  /* 0x000000f0a1e37836 */ /* 0x040fe20000000000 */
[----:B------:R-:W-:Y:S01]  /*1450*/  STL [R1+0x4e0], R6 ;  /* 0x0004e00601007387 */ /* 0x000fe20000100800 */
[----:B------:R-:W-:Y:S01]  /*1460*/  VIADD R226, R161, 0xf8 ;  /* 0x000000f8a1e27836 */ /* 0x000fe20000000000 */
[----:B-1----:R-:W-:Y:S01]  /*1470*/  SHF.R.S32.HI R0, RZ, 0x1f, R219 ;  /* 0x0000001fff007819 */ /* 0x002fe200000114db */
[----:B------:R-:W-:Y:S01]  /*1480*/  IMAD.SHL.U32 R190, R15, 0x8, RZ ;  /* 0x000000080fbe7824 */ /* 0x000fe200078e00ff */
[----:B------:R0:W-:Y:S01]  /*1490*/  STL [R1+0x494], R3 ;  /* 0x0004940301007387 */ /* 0x0001e20000100800 */
[----:B------:R-:W-:Y:S01]  /*14a0*/  SHF.R.S32.HI R8, RZ, 0x1f, R162 ;  /* 0x0000001fff087819 */ /* 0x000fe200000114a2 */
[----:B------:R-:W-:Y:S01]  /*14b0*/  IMAD.U32 R158, R158, 0x40, R9 ;  /* 0x000000409e9e7824 */ /* 0x000fe200078e0009 */
[----:B--2---:R-:W-:Y:S01]  /*14c0*/  SHF.R.S32.HI R4, RZ, 0x1f, R218 ;  /* 0x0000001fff047819 */ /* 0x004fe200000114da */
        /* <DEDUP_REMOVED lines=12> */
[----:B------:R-:W-:Y:S01]  /*1590*/  VIADD R191, R190, 0x1c0 ;  /* 0x000001c0bebf7836 */ /* 0x000fe20000000000 */
[----:B--2---:R-:W-:Y:S01]  /*15a0*/  SHF.R.S32.HI R4, RZ, 0x1f, R215 ;  /* 0x0000001fff047819 */ /* 0x004fe200000114d7 */
[----:B------:R-:W-:Y:S01]  /*15b0*/  IMAD.WIDE R158, R158, R159, UR42 ;  /* 0x0000002a9e9e7e25 */ /* 0x000fe2000f8e029f */
[----:B------:R1:W-:Y:S01]  /*15c0*/  STL [R1+0x49c], R0 ;  /* 0x00049c0001007387 */ /* 0x0003e20000100800 */
[----:B------:R-:W-:-:S02]  /*15d0*/  SHF.R.S32.HI R235, RZ, 0x1f, R187 ;  /* 0x0000001fffeb7819 */ /* 0x000fc400000114bb */
[----:B------:R-:W-:Y:S01]  /*15e0*/  SHF.R.S32.HI R234, RZ, 0x1f, R186 ;  /* 0x0000001fffea7819 */ /* 0x000fe200000114ba */
[----:B------:R2:W-:Y:S01]  /*15f0*/  STL [R1+0x498], R4 ;  /* 0x0004980401007387 */ /* 0x0005e20000100800 */
[----:B------:R-:W-:Y:S02]  /*1600*/  SHF.R.S32.HI R233, RZ, 0x1f, R185 ;  /* 0x0000001fffe97819 */ /* 0x000fe400000114b9 */
[----:B0-----:R-:W-:Y:S02]  /*1610*/  SHF.R.S32.HI R3, RZ, 0x1f, R208 ;  /* 0x0000001fff037819 */ /* 0x001fe400000114d0 */
[----:B------:R-:W-:Y:S02]  /*1620*/  SHF.R.S32.HI R232, RZ, 0x1f, R184 ;  /* 0x0000001fffe87819 */ /* 0x000fe400000114b8 */
[----:B-1----:R-:W-:Y:S01]  /*1630*/  SHF.R.S32.HI R0, RZ, 0x1f, R213 ;  /* 0x0000001fff007819 */ /* 0x002fe200000114d5 */
[----:B------:R0:W-:Y:S01]  /*1640*/  STL [R1+0x47c], R3 ;  /* 0x00047c0301007387 */ /* 0x0001e20000100800 */
[----:B------:R-:W-:-:S02]  /*1650*/  SHF.R.S32.HI R231, RZ, 0x1f, R167 ;  /* 0x0000001fffe77819 */ /* 0x000fc400000114a7 */
[----:B--2---:R-:W-:Y:S01]  /*1660*/  SHF.R.S32.HI R4, RZ, 0x1f, R212 ;  /* 0x0000001fff047819 */ /* 0x004fe200000114d4 */
[----:B------:R1:W-:Y:S01]  /*1670*/  STL [R1+0x490], R0 ;  /* 0x0004900001007387 */ /* 0x0003e20000100800 */
[----:B------:R-:W-:Y:S02]  /*1680*/  SHF.R.S32.HI R230, RZ, 0x1f, R192 ;  /* 0x0000001fffe67819 */ /* 0x000fe400000114c0 */
[----:B------:R-:W-:Y:S01]  /*1690*/  SHF.R.S32.HI R229, RZ, 0x1f, R191 ;  /* 0x0000001fffe57819 */ /* 0x000fe200000114bf */
[----:B------:R2:W-:Y:S01]  /*16a0*/  STL [R1+0x48c], R4 ;  /* 0x00048c0401007387 */ /* 0x0005e20000100800 */
[----:B0-----:R-:W-:Y:S02]  /*16b0*/  SHF.R.S32.HI R3, RZ, 0x1f, R205 ;  /* 0x0000001fff037819 */ /* 0x001fe400000114cd */
[----:B-1----:R-:W-:-:S03]  /*16c0*/  SHF.R.S32.HI R0, RZ, 0x1f, R210 ;  /* 0x0000001fff007819 */ /* 0x002fc600000114d2 */
[----:B------:R0:W-:Y:S01]  /*16d0*/  STL [R1+0x470], R3 ;  /* 0x0004700301007387 */ /* 0x0001e20000100800 */
[----:B--2---:R-:W-:-:S03]  /*16e0*/  SHF.R.S32.HI R4, RZ, 0x1f, R209 ;  /* 0x0000001fff047819 */ /* 0x004fc600000114d1 */
[----:B------:R1:W-:Y:S04]  /*16f0*/  STL [R1+0x484], R0 ;  /* 0x0004840001007387 */ /* 0x0003e80000100800 */
        /* <DEDUP_REMOVED lines=15> */
[----:B------:R-:W-:Y:S01]  /*17f0*/  STL [R1+0x44c], R3 ;  /* 0x00044c0301007387 */ /* 0x000fe20000100800 */
[----:B--2---:R-:W-:-:S03]  /*1800*/  SHF.R.S32.HI R4, RZ, 0x1f, R198 ;  /* 0x0000001fff047819 */ /* 0x004fc600000114c6 */
[----:B------:R0:W-:Y:S04]  /*1810*/  STL [R1+0x460], R0 ;  /* 0x0004600001007387 */ /* 0x0001e80000100800 */
[----:B------:R1:W-:Y:S01]  /*1820*/  STL [R1+0x45c], R4 ;  /* 0x00045c0401007387 */ /* 0x0003e20000100800 */
[----:B0-----:R-:W-:Y:S02]  /*1830*/  SHF.R.S32.HI R0, RZ, 0x1f, R196 ;  /* 0x0000001fff007819 */ /* 0x001fe400000114c4 */
[----:B-1----:R-:W-:-:S03]  /*1840*/  SHF.R.S32.HI R4, RZ, 0x1f, R195 ;  /* 0x0000001fff047819 */ /* 0x002fc600000114c3 */
[----:B------:R0:W-:Y:S04]  /*1850*/  STL [R1+0x454], R0 ;  /* 0x0004540001007387 */ /* 0x0001e80000100800 */
[----:B------:R1:W-:Y:S01]  /*1860*/  STL [R1+0x450], R4 ;  /* 0x0004500401007387 */ /* 0x0003e20000100800 */
[----:B0-----:R-:W-:-:S05]  /*1870*/  SHF.R.S32.HI R0, RZ, 0x1f, R226 ;  /* 0x0000001fff007819 */ /* 0x001fca00000114e2 */
[----:B------:R1:W-:Y:S02]  /*1880*/  STL [R1+0x448], R0 ;  /* 0x0004480001007387 */ /* 0x0003e40000100800 */
.L_x_3825:
[----:B------:R-:W-:Y:S01]  /*1890*/  ULDC.64 UR4, c[0x0][0xb20] ;  /* 0x0002c80000047ab9 */ /* 0x000fe20000000a00 */
[----:B012-4-:R-:W0:Y:S01]  /*18a0*/  LDC.64 R4, c[0x0][0xb00] ;  /* 0x0002c000ff047b82 */ /* 0x017e220000000a00 */
[----:B------:R-:W-:Y:S01]  /*18b0*/  ISETP.NE.U32.AND P0, PT, RZ, UR4, PT ;  /* 0x00000004ff007c0c */ /* 0x000fe2000bf05070 */
[----:B---3--:R-:W-:Y:S01]  /*18c0*/  IMAD.MOV.U32 R10, RZ, RZ, RZ ;  /* 0x000000ffff0a7224 */ /* 0x008fe200078e00ff */
        /* <DEDUP_REMOVED lines=13> */
[----:B-----5:R-:W-:Y:S01]  /*19a0*/  IMAD.U32 R24, RZ, RZ, UR4 ;  /* 0x00000004ff187e24 */ /* 0x020fe2000f8e00ff */
[----:B------:R-:W-:Y:S02]  /*19b0*/  ULDC.64 UR4, c[0x0][0x418] ;  /* 0x0001060000047ab9 */ /* 0x000fe40000000a00 */
[----:B------:R2:W5:Y:S01]  /*19c0*/  @P3 LDG.E R18, desc[UR44][R4.64] ;  /* 0x0000002c04123981 */ /* 0x000562000c1e1900 */
        /* <DEDUP_REMOVED lines=29> */
.L_x_3601:
[----:B------:R-:W-:Y:S02]  /*1ba0*/  IMAD.U32 R38, RZ, RZ, UR5 ;  /* 0x00000005ff267e24 */ /* 0x000fe4000f8e00ff */
[----:B------:R-:W-:Y:S01]  /*1bb0*/  IMAD.U32 R19, RZ, RZ, UR4 ;  /* 0x00000004ff137e24 */ /* 0x000fe2000f8e00ff */
[----:B------:R-:W-:Y:S06]  /*1bc0*/  @!P2 BRA `(.L_x_3602) ;  /* 0x000000000010a947 */ /* 0x000fec0003800000 */
[----:B------:R-:W0:Y:S02]  /*1bd0*/  LDC.64 R4, c[0x0][0xb18] ;  /* 0x0002c600ff047b82 */ /* 0x000e240000000a00 */
[----:B0-----:R-:W-:-:S05]  /*1be0*/  IMAD.WIDE R4, R91, 0x4, R4 ;  /* 0x000000045b047825 */ /* 0x001fca00078e0204 */
[----:B------:R0:W5:Y:S01]  /*1bf0*/  LDG.E R19, desc[UR44][R4.64] ;  /* 0x0000002c04137981 */ /* 0x000162000c1e1900 */
[----:B------:R-:W-:Y:S05]  /*1c00*/  BRA `(.L_x_3603) ;  /* 0x0000000000107947 */ /* 0x000fea0003800000 */
.L_x_3602:
[----:B------:R-:W-:Y:S05]  /*1c10*/  @!P3 BRA `(.L_x_3603) ;  /* 0x00000000000cb947 */ /* 0x000fea0003800000 */
[----:B------:R-:W2:Y:S04]  /*1c20*/  LDG.E R0, desc[UR44][R4.64] ;  /* 0x0000002c04007981 */ /* 0x000ea8000c1e1900 */
[----:B------:R-:W2:Y:S02]  /*1c30*/  LDG.E R19, desc[UR44][R4.64+0x4] ;  /* 0x0000042c04137981 */ /* 0x000ea4000c1e1900 */
[----:B--2---:R-:W-:-:S07]  /*1c40*/  IMAD.IADD R19, R19, 0x1, -R0 ;  /* 0x0000000113137824 */ /* 0x004fce00078e0a00 */
.L_x_3603:
[----:B------:R-:W-:Y:S02]  /*1c50*/  ULDC.64 UR4, c[0x0][0xb08] ;  /* 0x0002c20000047ab9 */ /* 0x000fe40000000a00 */
[----:B------:R-:W-:-:S04]  /*1c60*/  ISETP.NE.U32.AND P0, PT, RZ, UR4, PT ;  /* 0x00000004ff007c0c */ /* 0x000fc8000bf05070 */
[----:B------:R-:W-:Y:S01]  /*1c70*/  ISETP.NE.AND.EX P0, PT, RZ, UR5, PT, P0 ;  /* 0x00000005ff007c0c */ /* 0x000fe2000bf05300 */
[----:B------:R-:W-:Y:S02]  /*1c80*/  ULDC.64 UR4, c[0x0][0xb28] ;  /* 0x0002ca0000047ab9 */ /* 0x000fe40000000a00 */
[----:B------:R-:W-:-:S04]  /*1c90*/  ISETP.NE.U32.AND P1, PT, RZ, UR4, PT ;  /* 0x00000004ff007c0c */ /* 0x000fc8000bf25070 */
[----:B------:R-:W-:-:S06]  /*1ca0*/  ISETP.NE.AND.EX P1, PT, RZ, UR5, PT, P1 ;  /* 0x00000005ff007c0c */ /* 0x000fcc000bf25310 */
[----:B------:R-:W1:Y:S08]  /*1cb0*/  @P0 LDC.64 R6, c[0x0][0xb08] ;  /* 0x0002c200ff060b82 */ /* 0x000e700000000a00 */
[----:B0-----:R-:W0:Y:S01]  /*1cc0*/  @P1 LDC.64 R4, c[0x0][0xb28] ;  /* 0x0002ca00ff041b82 */ /* 0x001e220000000a00 */
[----:B-1----:R-:W-:-:S05]  /*1cd0*/  @P0 IMAD.WIDE R6, R91, 0x4, R6 ;  /* 0x000000045b060825 */ /* 0x002fca00078e0206 */
[----:B------:R-:W2:Y:S04]  /*1ce0*/  @P0 LDG.E R0, desc[UR44][R6.64] ;  /* 0x0000002c06000981 */ /* 0x000ea8000c1e1900 */
[----:B------:R-:W2:Y:S01]  /*1cf0*/  @P0 LDG.E R3, desc[UR44][R6.64+0x4] ;  /* 0x0000042c06030981 */ /* 0x000ea2000c1e1900 */
[----:B0-----:R-:W-:Y:S02]  /*1d00*/  @P1 IMAD.WIDE R8, R91, 0x4, R4 ;  /* 0x000000045b081825 */ /* 0x001fe400078e0204 */
[----:B------:R-:W0:Y:S02]  /*1d10*/  LDC R4, c[0x0][0x448] ;  /* 0x00011200ff047b82 */ /* 0x000e240000000800 */
[----:B-----5:R-:W-:-:S06]  /*1d20*/  IMAD.MOV.U32 R32, RZ, RZ, R19 ;  /* 0x000000ffff207224 */ /* 0x020fcc00078e0013 */
[----:B------:R1:W5:Y:S01]  /*1d30*/  @P1 LDG.E R32, desc[UR44][R8.64] ;  /* 0x0000002c08201981 */ /* 0x000362000c1e1900 */
[----:B------:R-:W-:Y:S02]  /*1d40*/  IMAD.SHL.U32 R164, R89, 0x40, RZ ;  /* 0x0000004059a47824 */ /* 0x000fe400078e00ff */
[----:B------:R-:W-:Y:S01]  /*1d50*/  IMAD.IADD R13, R19, 0x1, -R10 ;  /* 0x00000001130d7824 */ /* 0x000fe200078e0a0a */
[----:B0-----:R-:W-:Y:S02]  /*1d60*/  ISETP.NE.AND P1, PT, R4, 0x1, PT ;  /* 0x000000010400780c */ /* 0x001fe40003f25270 */
[----:B------:R-:W0:Y:S11]  /*1d70*/  LDC.64 R4, c[0x0][0xad8] ;  /* 0x0002b600ff047b82 */ /* 0x000e360000000a00 */
[----:B------:R-:W3:Y:S08]  /*1d80*/  @P1 LDC R11, c[0x0][0x44c] ;  /* 0x00011300ff0b1b82 */ /* 0x000ef00000000800 */
[----:B------:R-:W4:Y:S01]  /*1d90*/  @P1 LDC R12, c[0x0][0x450] ;  /* 0x00011400ff0c1b82 */ /* 0x000f220000000800 */
[----:B0-----:R-:W-:Y:S01]  /*1da0*/  ISETP.GE.AND P2, PT, R5, 0x1, PT ;  /* 0x000000010500780c */ /* 0x001fe20003f46270 */
[----:B--2---:R-:W-:-:S02]  /*1db0*/  @P0 IMAD.IADD R38, R3, 0x1, -R0 ;  /* 0x0000000103260824 */ /* 0x004fc400078e0a00 */
[----:B------:R-:W-:Y:S02]  /*1dc0*/  VIADD R0, R164, 0x3f ;  /* 0x0000003fa4007836 */ /* 0x000fe40000000000 */
[----:B------:R-:W-:Y:S02]  /*1dd0*/  IMAD.IADD R25, R13, 0x1, R38 ;  /* 0x000000010d197824 */ /* 0x000fe400078e0226 */
[----:B---3--:R-:W-:-:S03]  /*1de0*/  @P1 IMAD.HI.U32 R3, R0, R11, RZ ;  /* 0x0000000b00031227 */ /* 0x008fc600078e00ff */
        /* <DEDUP_REMOVED lines=21> */
.L_x_3606:
[----:B------:R-:W-:-:S13]  /*1f40*/  ISETP.NE.AND P0, PT, R5, 0x1, PT ;  /* 0x000000010500780c */ /* 0x000fda0003f05270 */
[----:B------:R-:W0:Y:S02]  /*1f50*/  @P0 LDC.64 R6, c[0x0][0xae0] ;  /* 0x0002b800ff060b82 */ /* 0x000e240000000a00 */
[----:B0-----:R-:W-:-:S05]  /*1f60*/  @P0 IMAD.HI.U32 R6, R0, R6, RZ ;  /* 0x0000000600060227 */ /* 0x001fca00078e00ff */
[----:B------:R-:W-:-:S07]  /*1f70*/  @P0 SHF.R.U32.HI R0, RZ, R7, R6 ;  /* 0x00000007ff000219 */ /* 0x000fce0000011606 */
.L_x_3607:
[----:B------:R-:W-:Y:S05]  /*1f80*/  BSYNC B0 ;  /* 0x0000000000007941 */ /* 0x000fea0003800000 */
.L_x_3605:
[----:B------:R-:W-:-:S05]  /*1f90*/  IMAD R3, R0, R5, R5 ;  /* 0x0000000500037224 */ /* 0x000fca00078e0205 */
[----:B------:R-:W-:-:S07]  /*1fa0*/  VIMNMX R4, R4, R3, PT ;  /* 0x0000000304047248 */ /* 0x000fce0003fe0100 */
.L_x_3604:
[----:B------:R-:W0:Y:S01]  /*1fb0*/  @P1 LDC R7, c[0x0][0x44c] ;  /* 0x00011300ff071b82 */ /* 0x000e220000000800 */
[----:B------:R-:W-:Y:S01]  /*1fc0*/  VIADD R4, R4, 0x3f ;  /* 0x0000003f04047836 */ /* 0x000fe20000000000 */
[----:B------:R-:W-:Y:S01]  /*1fd0*/  ULDC UR4, c[0x0][0xad4] ;  /* 0x0002b50000047ab9 */ /* 0x000fe20000000800 */
[----:B------:R-:W-:-:S03]  /*1fe0*/  IMAD.IADD R200, R25, 0x1, -R24 ;  /* 0x0000000119c87824 */ /* 0x000fc600078e0a18 */
[----:B------:R-:W-:Y:S02]  /*1ff0*/  SHF.R.S32.HI R3, RZ, 0x1f, R4 ;  /* 0x0000001fff037819 */ /* 0x000fe40000011404 */
[----:B------:R-:W1:Y:S02]  /*2000*/  @P1 LDC R9, c[0x0][0x450] ;  /* 0x00011400ff091b82 */ /* 0x000e640000000800 */
[----:B------:R-:W-:Y:S01]  /*2010*/  LEA.HI R3, R3, R4, RZ, 0x6 ;  /* 0x0000000403037211 */ /* 0x000fe200078f30ff */
[----:B0-----:R-:W-:-:S04]  /*2020*/  @P1 IMAD.HI.U32 R0, R164, R7, RZ ;  /* 0x00000007a4001227 */ /* 0x001fc800078e00ff */
[----:B------:R-:W-:Y:S01]  /*2030*/  IMAD.MOV.U32 R7, RZ, RZ, R164 ;  /* 0x000000ffff077224 */ /* 0x000fe200078e00a4 */
[----:B-1----:R-:W-:Y:S02]  /*2040*/  @P1 SHF.R.U32.HI R7, RZ, R9, R0 ;  /* 0x00000009ff071219 */ /* 0x002fe40000011600 */
[----:B------:R-:W-:-:S03]  /*2050*/  SHF.R.S32.HI R0, RZ, 0x6, R3 ;  /* 0x00000006ff007819 */ /* 0x000fc60000011403 */
[----:B------:R-:W-:Y:S01]  /*2060*/  IMAD.IADD R3, R200, 0x1, R7 ;  /* 0x00000001c8037824 */ /* 0x000fe200078e0207 */
        /* <DEDUP_REMOVED lines=13> */
.L_x_3610:
[----:B------:R-:W-:-:S13]  /*2140*/  ISETP.NE.AND P0, PT, R5, 0x1, PT ;  /* 0x000000010500780c */ /* 0x000fda0003f05270 */
[----:B------:R-:W0:Y:S02]  /*2150*/  @P0 LDC.64 R6, c[0x0][0xae0] ;  /* 0x0002b800ff060b82 */ /* 0x000e240000000a00 */
[----:B0-----:R-:W-:-:S05]  /*2160*/  @P0 IMAD.HI.U32 R6, R3, R6, RZ ;  /* 0x0000000603060227 */ /* 0x001fca00078e00ff */
[----:B------:R-:W-:-:S07]  /*2170*/  @P0 SHF.R.U32.HI R3, RZ, R7, R6 ;  /* 0x00000007ff030219 */ /* 0x000fce0000011606 */
.L_x_3611:
[----:B------:R-:W-:Y:S05]  /*2180*/  BSYNC B0 ;  /* 0x0000000000007941 */ /* 0x000fea0003800000 */
.L_x_3609:
[----:B------:R-:W-:-:S05]  /*2190*/  IMAD R3, R3, R5, RZ ;  /* 0x0000000503037224 */ /* 0x000fca00078e02ff */
[----:B------:R-:W-:-:S07]  /*21a0*/  VIMNMX R0, R0, R3, !PT ;  /* 0x0000000300007248 */ /* 0x000fce0007fe0100 */
.L_x_3608:
        /* <DEDUP_REMOVED lines=41> */
.L_x_3613:
[----:B------:R-:W-:Y:S05]  /*2440*/  BSYNC B0 ;  /* 0x0000000000007941 */ /* 0x000fea0003800000 */
.L_x_3612:
[----:B------:R-:W-:-:S05]  /*2450*/  IMAD R0, R194, R3, R9 ;  /* 0x00000003c2007224 */ /* 0x000fca00078e0209 */
        /* <DEDUP_REMOVED lines=11> */
[----:B------:R-:W-:Y:S02]  /*2510*/  @P0 SHF.R.S32.HI R36, RZ, 0x6, R0 ;  /* 0x00000006ff240819 */ /* 0x000fe40000011400 */
[----:B------:R-:W-:Y:S02]  /*2520*/  PLOP3.LUT P0, PT, PT, PT, PT, 0x80, 0x0 ;  /* 0x000000000000781c */ /* 0x000fe40003f0f070 */
        /* <DEDUP_REMOVED lines=22> */
.L_x_3616:
[----:B------:R-:W-:Y:S05]  /*2690*/  BSYNC B6 ;  /* 0x0000000000067941 */ /* 0x000fea0003800000 */
.L_x_3615:
        /* <DEDUP_REMOVED lines=20> */
.L_x_3618:
[----:B------:R-:W-:Y:S05]  /*27e0*/  BSYNC B6 ;  /* 0x0000000000067941 */ /* 0x000fea0003800000 */
.L_x_3617:
[----:B------:R-:W-:Y:S01]  /*27f0*/  ULDC.64 UR4, c[0x0][0xaf0] ;  /* 0x0002bc0000047ab9 */ /* 0x000fe20000000a00 */
[----:B------:R-:W0:Y:S01]  /*2800*/  LDC R9, c[0x0][0x3f4] ;  /* 0x0000fd00ff097b82 */ /* 0x000e220000000800 */
[----:B------:R-:W-:Y:S01]  /*2810*/  ISETP.NE.U32.AND P0, PT, RZ, UR4, PT ;  /* 0x00000004ff007c0c */ /* 0x000fe2000bf05070 */
[----:B------:R-:W-:Y:S01]  /*2820*/  IMAD.IADD R21, R18, 0x1, R19 ;  /* 0x0000000112157824 */ /* 0x000fe200078e0213 */
[----:B------:R-:W-:Y:S01]  /*2830*/  SHF.R.S32.HI R23, RZ, 0x1f, R22 ;  /* 0x0000001fff177819 */ /* 0x000fe20000011416 */
[----:B------:R-:W-:Y:S01]  /*2840*/  ULDC.64 UR6, c[0x0][0xb00] ;  /* 0x0002c00000067ab9 */ /* 0x000fe20000000a00 */
[----:B------:R-:W-:Y:S01]  /*2850*/  ISETP.NE.AND.EX P0, PT, RZ, UR5, PT, P0 ;  /* 0x00000005ff007c0c */ /* 0x000fe2000bf05300 */
[----:B------:R-:W-:-:S12]  /*2860*/  ULDC.64 UR4, c[0x0][0x300] ;  /* 0x0000c00000047ab9 */ /* 0x000fd80000000a00 */
[----:B------:R-:W1:Y:S02]  /*2870*/  @P0 LDC.64 R4, c[0x0][0xaf0] ;  /* 0x0002bc00ff040b82 */ /* 0x000e640000000a00 */
[----:B-1----:R-:W-:-:S05]  /*2880*/  @P0 IMAD.WIDE R4, R91, 0x4, R4 ;  /* 0x000000045b040825 */ /* 0x002fca00078e0204 */
[----:B------:R1:W2:Y:S01]  /*2890*/  @P0 LDG.E R91, desc[UR44][R4.64] ;  /* 0x0000002c045b0981 */ /* 0x0002a2000c1e1900 */
[----:B------:R-:W-:Y:S02]  /*28a0*/  SHF.R.S32.HI R7, RZ, 0x1f, R21 ;  /* 0x0000001fff077819 */ /* 0x000fe40000011415 */
[----:B0-----:R-:W-:Y:S02]  /*28b0*/  ISETP.GE.AND P1, PT, R22, R9, PT ;  /* 0x000000091600720c */ /* 0x001fe40003f26270 */
[----:B------:R-:W-:Y:S01]  /*28c0*/  ISETP.NE.U32.AND P0, PT, RZ, UR6, PT ;  /* 0x00000006ff007c0c */ /* 0x000fe2000bf05070 */
[----:B------:R-:W-:Y:S01]  /*28d0*/  IMAD R0, R7, UR4, RZ ;  /* 0x0000000407007c24 */ /* 0x000fe2000f8e02ff */
[----:B------:R-:W-:Y:S02]  /*28e0*/  SHF.R.S32.HI R44, RZ, 0x1f, R152 ;  /* 0x0000001fff2c7819 */ /* 0x000fe40000011498 */
[----:B------:R-:W-:Y:S01]  /*28f0*/  ISETP.NE.AND.EX P0, PT, RZ, UR7, PT, P0 ;  /* 0x00000007ff007c0c */ /* 0x000fe2000bf05300 */
[----:B-1----:R-:W-:Y:S01]  /*2900*/  IMAD.WIDE.U32 R4, R21, UR4, RZ ;  /* 0x0000000415047c25 */ /* 0x002fe2000f8e00ff */
[----:B------:R-:W-:-:S03]  /*2910*/  ULDC.64 UR6, c[0x0][0x338] ;  /* 0x0000ce0000067ab9 */ /* 0x000fc60000000a00 */
[----:B------:R-:W-:Y:S01]  /*2920*/  IMAD R3, R21, UR5, R0 ;  /* 0x0000000515037c24 */ /* 0x000fe2000f8e0200 */
[----:B------:R-:W-:Y:S02]  /*2930*/  ULDC.64 UR4, c[0x0][0x330] ;  /* 0x0000cc0000047ab9 */ /* 0x000fe40000000a00 */
[----:B------:R-:W-:-:S04]  /*2940*/  IMAD.WIDE.U32 R26, R166, UR4, R22 ;  /* 0x00000004a61a7c25 */ /* 0x000fc8000f8e0016 */
[----:B------:R-:W-:Y:S01]  /*2950*/  IMAD.IADD R5, R5, 0x1, R3 ;  /* 0x0000000105057824 */ /* 0x000fe200078e0203 */
[----:B------:R-:W-:Y:S01]  /*2960*/  SEL R3, R9, RZ, P1 ;  /* 0x000000ff09037207 */ /* 0x000fe20000800000 */
[C---:B------:R-:W-:Y:S01]  /*2970*/  IMAD R27, R166.reuse, UR5, R27 ;  /* 0x00000005a61b7c24 */ /* 0x040fe2000f8e021b */
[----:B------:R-:W-:Y:S02]  /*2980*/  ULDC.64 UR4, c[0x0][0x308] ;  /* 0x0000c20000047ab9 */ /* 0x000fe40000000a00 */
[----:B------:R-:W-:-:S04]  /*2990*/  IMAD.WIDE.U32 R4, R166, UR4, R4 ;  /* 0x00000004a6047c25 */ /* 0x000fc8000f8e0004 */
[----:B------:R-:W-:Y:S02]  /*29a0*/  IMAD.IADD R3, R22, 0x1, R3 ;  /* 0x0000000116037824 */ /* 0x000fe400078e0203 */
[----:B------:R-:W-:Y:S01]  /*29b0*/  IMAD R5, R166, UR5, R5 ;  /* 0x00000005a6057c24 */ /* 0x000fe2000f8e0205 */
[----:B------:R-:W-:Y:S01]  /*29c0*/  ULDC.64 UR4, c[0x0][0x310] ;  /* 0x0000c40000047ab9 */ /* 0x000fe20000000a00 */
[----:B--2---:R-:W-:Y:S02]  /*29d0*/  SHF.R.S32.HI R0, RZ, 0x1f, R91 ;  /* 0x0000001fff007819 */ /* 0x004fe4000001145b */
[----:B------:R-:W-:Y:S02]  /*29e0*/  SEL R91, R91, RZ, !P0 ;  /* 0x000000ff5b5b7207 */ /* 0x000fe40004000000 */
[----:B------:R-:W-:Y:S02]  /*29f0*/  SEL R6, R0, RZ, !P0 ;  /* 0x000000ff00067207 */ /* 0x000fe40004000000 */
[----:B------:R-:W-:Y:S01]  /*2a00*/  SHF.R.S32.HI R0, RZ, 0x1f, R3 ;  /* 0x0000001fff007819 */ /* 0x000fe20000011403 */
[----:B------:R-:W-:Y:S01]  /*2a10*/  IMAD.WIDE.U32 R18, R91, UR4, R4 ;  /* 0x000000045b127c25 */ /* 0x000fe2000f8e0004 */
[----:B------:R-:W-:-:S02]  /*2a20*/  IADD3 R20, P0, R152, R21, RZ ;  /* 0x0000001598147210 */ /* 0x000fc40007f1e0ff */
[----:B------:R-:W-:Y:S01]  /*2a30*/  LEA.HI R0, R0, R3, RZ, 0x3 ;  /* 0x0000000300007211 */ /* 0x000fe200078f18ff */
[C---:B------:R-:W-:Y:S02]  /*2a40*/  IMAD R8, R6.reuse, UR4, RZ ;  /* 0x0000000406087c24 */ /* 0x040fe4000f8e02ff */
[----:B------:R-:W-:Y:S01]  /*2a50*/  IMAD R6, R6, UR6, RZ ;  /* 0x0000000606067c24 */ /* 0x000fe2000f8e02ff */
[----:B------:R-:W-:Y:S01]  /*2a60*/  SHF.R.S32.HI R39, RZ, 0x3, R0 ;  /* 0x00000003ff277819 */ /* 0x000fe20000011400 */
[C---:B------:R-:W-:Y:S02]  /*2a70*/  IMAD R3, R91.reuse, UR5, R8 ;  /* 0x000000055b037c24 */ /* 0x040fe4000f8e0208 */
[----:B------:R-:W-:-:S04]  /*2a80*/  IMAD.WIDE.U32 R26, R91, UR6, R26 ;  /* 0x000000065b1a7c25 */ /* 0x000fc8000f8e001a */
[----:B------:R-:W-:Y:S02]  /*2a90*/  IMAD R91, R91, UR7, R6 ;  /* 0x000000075b5b7c24 */ /* 0x000fe4000f8e0206 */
[----:B------:R-:W-:Y:S02]  /*2aa0*/  IMAD.X R21, R7, 0x1, R44, P0 ;  /* 0x0000000107157824 */ /* 0x000fe400000e062c */
[----:B------:R-:W-:Y:S02]  /*2ab0*/  IMAD.IADD R3, R19, 0x1, R3 ;  /* 0x0000000113037824 */ /* 0x000fe400078e0203 */
[----:B------:R-:W-:-:S07]  /*2ac0*/  IMAD.IADD R0, R27, 0x1, R91 ;  /* 0x000000011b007824 */ /* 0x000fce00078e025b */
.L_x_3648:
[----:B----4-:R-:W0:Y:S01]  /*2ad0*/  LDC.64 R14, c[0x0][0x300] ;  /* 0x0000c000ff0e7b82 */ /* 0x010e220000000a00 */
[----:B------:R-:W-:Y:S01]  /*2ae0*/  VIADD R36, R36, 0xffffffff ;  /* 0xffffffff24247836 */ /* 0x000fe20000000000 */
[----:B------:R-:W-:Y:S05]  /*2af0*/  YIELD ;  /* 0x0000000000007946 */ /* 0x000fea0003800000 */
[----:B---3--:R-:W-:Y:S01]  /*2b00*/  SHF.R.S32.HI R31, RZ, 0x1f, R36 ;  /* 0x0000001fff1f7819 */ /* 0x008fe20000011424 */
[----:B-1----:R-:W1:Y:S01]  /*2b10*/  LDC R43, c[0x0][0x3f4] ;  /* 0x0000fd00ff2b7b82 */ /* 0x002e620000000800 */
[----:B------:R-:W-:Y:S01]  /*2b20*/  IMAD.MOV.U32 R8, RZ, RZ, R22 ;  /* 0x000000ffff087224 */ /* 0x000fe200078e0016 */
[----:B------:R-:W-:Y:S01]  /*2b30*/  BSSY B0, `(.L_x_3619) ;  /* 0x00001b8000007945 */ /* 0x000fe20003800000 */
[----:B------:R-:W-:-:S02]  /*2b40*/  IMAD.MOV.U32 R9, RZ, RZ, R23 ;  /* 0x000000ffff097224 */ /* 0x000fc400078e0017 */
[----:B------:R-:W-:Y:S02]  /*2b50*/  IMAD.SHL.U32 R30, R157, 0x40, RZ ;  /* 0x000000409d1e7824 */ /* 0x000fe400078e00ff */
[----:B--2---:R-:W-:Y:S01]  /*2b60*/  IMAD.SHL.U32 R49, R153, 0x1000, RZ ;  /* 0x0000100099317824 */ /* 0x004fe200078e00ff */
[----:B------:R-:W2:Y:S02]  /*2b70*/  LDC.64 R34, c[0x0][0x2e8] ;  /* 0x0000ba00ff227b82 */ /* 0x000ea40000000a00 */
[----:B------:R-:W-:-:S04]  /*2b80*/  LOP3.LUT R30, R30, 0x1c0, RZ, 0xc0, !PT ;  /* 0x000001c01e1e7812 */ /* 0x000fc800078ec0ff */
[----:B------:R-:W-:Y:S01]  /*2b90*/  LOP3.LUT R46, R30, 0x18, R22, 0xf8, !PT ;  /* 0x000000181e2e7812 */ /* 0x000fe200078ef816 */
[-C--:B0-----:R-:W-:Y:S01]  /*2ba0*/  IMAD R4, R31, R14.reuse, RZ ;  /* 0x0000000e1f047224 */ /* 0x081fe200078e02ff */
[----:B------:R-:W-:Y:S01]  /*2bb0*/  SHF.R.U32.HI R28, RZ, 0x3, R30 ;  /* 0x00000003ff1c7819 */ /* 0x000fe2000001161e */
[-C--:B------:R-:W-:Y:S02]  /*2bc0*/  IMAD R29, R44, R14.reuse, RZ ;  /* 0x0000000e2c1d7224 */ /* 0x080fe400078e02ff */
[C---:B------:R-:W-:Y:S02]  /*2bd0*/  IMAD R11, R36.reuse, R15, R4 ;  /* 0x0000000f240b7224 */ /* 0x040fe400078e0204 */
[----:B------:R-:W-:-:S04]  /*2be0*/  IMAD.WIDE.U32 R4, R36, R14, RZ ;  /* 0x0000000e24047225 */ /* 0x000fc800078e00ff */
[C---:B------:R-:W-:Y:S02]  /*2bf0*/  IMAD R29, R152.reuse, R15, R29 ;  /* 0x0000000f981d7224 */ /* 0x040fe400078e021d */
[----:B------:R-:W-:-:S04]  /*2c00*/  IMAD.WIDE.U32 R6, R152, R14, R8 ;  /* 0x0000000e98067225 */ /* 0x000fc800078e0008 */
[----:B------:R-:W-:Y:S02]  /*2c10*/  IMAD.SHL.U32 R40, R4, 0x40, RZ ;  /* 0x0000004004287824 */ /* 0x000fe400078e00ff */
[----:B------:R-:W-:Y:S02]  /*2c20*/  IMAD.IADD R11, R5, 0x1, R11 ;  /* 0x00000001050b7824 */ /* 0x000fe400078e020b */
[----:B------:R-:W-:Y:S01]  /*2c30*/  IMAD.IADD R5, R7, 0x1, R29 ;  /* 0x0000000107057824 */ /* 0x000fe200078e021d */
[----:B------:R-:W-:Y:S01]  /*2c40*/  IADD3 R6, P0, P2, R40, R6, R18 ;  /* 0x0000000628067210 */ /* 0x000fe20007a1e012 */
[----:B------:R-:W-:Y:S01]  /*2c50*/  IMAD.SHL.U32 R15, R165, 0x200, RZ ;  /* 0x00000200a50f7824 */ /* 0x000fe200078e00ff */
[----:B------:R-:W-:Y:S02]  /*2c60*/  SHF.L.U64.HI R41, R4, 0x6, R11 ;  /* 0x0000000604297819 */ /* 0x000fe4000001020b */
[----:B--2---:R-:W-:Y:S02]  /*2c70*/  LEA R12, P3, R6, R34, 0x1 ;  /* 0x00000022060c7211 */ /* 0x004fe400078608ff */
[----:B------:R-:W-:-:S02]  /*2c80*/  IADD3.X R4, R41, R5, R3, P0, P2 ;  /* 0x0000000529047210 */ /* 0x000fc400007e4403 */
[----:B-1----:R-:W-:Y:S02]  /*2c90*/  ISETP.GE.AND P0, PT, R43, 0x1, PT ;  /* 0x000000012b00780c */ /* 0x002fe40003f06270 */
[----:B------:R-:W-:Y:S02]  /*2ca0*/  LOP3.LUT R46, R15, R46, R28, 0xf6, !PT ;  /* 0x0000002e0f2e7212 */ /* 0x000fe400078ef61c */
[----:B------:R-:W-:Y:S02]  /*2cb0*/  LEA.HI.X R13, R6, R35, R4, 0x1, P3 ;  /* 0x00000023060d7211 */ /* 0x000fe400018f0c04 */
[----:B------:R-:W-:Y:S01]  /*2cc0*/  ISETP.GT.AND P2, PT, R36, R37, PT ;  /* 0x000000252400720c */ /* 0x000fe20003f44270 */
[----:B------:R-:W-:-:S04]  /*2cd0*/  IMAD.IADD R5, R46, 0x1, R49 ;  /* 0x000000012e057824 */ /* 0x000fc800078e0231 */
[----:B------:R-:W-:Y:S02]  /*2ce0*/  IMAD R42, R5, 0x2, R2 ;  /* 0x00000002052a7824 */ /* 0x000fe400078e0202 */
[----:B------:R-:W-:Y:S06]  /*2cf0*/  @!P0 BRA `(.L_x_3620) ;  /* 0x0000001400f88947 */ /* 0x000fec0003800000 */
[----:B------:R-:W0:Y:S01]  /*2d00*/  LDC.64 R4, c[0x0][0x3f8] ;  /* 0x0000fe00ff047b82 */ /* 0x000e220000000a00 */
[----:B------:R-:W-:Y:S02]  /*2d10*/  ULDC.U8 UR4, c[0x0][0x410] ;  /* 0x0001040000047ab9 */ /* 0x000fe40000000000 */
[----:B------:R-:W-:Y:S01]  /*2d20*/  ISETP.NE.AND P0, PT, RZ, UR4, PT ;  /* 0x00000004ff007c0c */ /* 0x000fe2000bf05270 */
[-C--:B0-----:R-:W-:Y:S02]  /*2d30*/  IMAD R10, R31, R4.reuse, RZ ;  /* 0x000000041f0a7224 */ /* 0x081fe400078e02ff */
[----:B------:R-:W-:-:S04]  /*2d40*/  IMAD.WIDE.U32 R6, R36, R4, RZ ;  /* 0x0000000424067225 */ /* 0x000fc800078e00ff */
[----:B------:R-:W-:Y:S02]  /*2d50*/  IMAD R11, R36, R5, R10 ;  /* 0x00000005240b7224 */ /* 0x000fe400078e020a */
[----:B------:R-:W-:Y:S02]  /*2d60*/  IMAD.SHL.U32 R53, R6, 0x40, RZ ;  /* 0x0000004006357824 */ /* 0x000fe400078e00ff */
[----:B------:R-:W-:-:S05]  /*2d70*/  IMAD.IADD R7, R7, 0x1, R11 ;  /* 0x0000000107077824 */ /* 0x000fca00078e020b */
[----:B------:R-:W-:Y:S01]  /*2d80*/  SHF.L.U64.HI R51, R6, 0x6, R7 ;  /* 0x0000000606337819 */ /* 0x000fe20000010207 */
[----:B------:R-:W-:Y:S06]  /*2d90*/  @!P0 BRA `(.L_x_3621) ;  /* 0x0000000800d88947 */ /* 0x000fec0003800000 */
[----:B------:R-:W0:Y:S01]  /*2da0*/  LDC.64 R6, c[0x0][0x408] ;  /* 0x00010200ff067b82 */ /* 0x000e220000000a00 */
[----:B------:R-:W-:Y:S01]  /*2db0*/  IMAD R47, R36, -0x40, R38 ;  /* 0xffffffc0242f7824 */ /* 0x000fe200078e0226 */
[----:B------:R-:W-:Y:S01]  /*2dc0*/  BSSY B1, `(.L_x_3622) ;  /* 0x0000030000017945 */ /* 0x000fe20003800000 */
[----:B------:R-:W-:Y:S02]  /*2dd0*/  CS2R R10, SRZ ;  /* 0x00000000000a7805 */ /* 0x000fe4000001ff00 */
[----:B------:R-:W-:Y:S02]  /*2de0*/  CS2R R28, SRZ ;  /* 0x00000000001c7805 */ /* 0x000fe4000001ff00 */
[----:B------:R-:W-:Y:S02]  /*2df0*/  CS2R R8, SRZ ;  /* 0x0000000000087805 */ /* 0x000fe4000001ff00 */
[----:B------:R-:W-:Y:S02]  /*2e00*/  VIMNMX R47, R47, 0x40, PT ;  /* 0x000000402f2f7848 */ /* 0x000fe40003fe0100 */
[----:B------:R-:W-:-:S02]  /*2e10*/  CS2R R14, SRZ ;  /* 0x00000000000e7805 */ /* 0x000fc4000001ff00 */
[----:B------:R-:W-:Y:S01]  /*2e20*/  ISETP.GE.AND P0, PT, R152, R47, PT ;  /* 0x0000002f9800720c */ /* 0x000fe20003f06270 */
[----:B0-----:R-:W-:-:S04]  /*2e30*/  IMAD R30, R31, R6, RZ ;  /* 0x000000061f1e7224 */ /* 0x001fc800078e02ff */
[----:B------:R-:W-:-:S08]  /*2e40*/  IMAD R35, R36, R7, R30 ;  /* 0x0000000724237224 */ /* 0x000fd000078e021e */
[----:B------:R-:W-:Y:S05]  /*2e50*/  @P0 BRA `(.L_x_3623) ;  /* 0x0000000000980947 */ /* 0x000fea0003800000 */
[----:B------:R-:W-:Y:S01]  /*2e60*/  SHF.R.S32.HI R155, RZ, 0x1f, R154 ;  /* 0x0000001fff9b7819 */ /* 0x000fe2000001149a */
[C---:B------:R-:W-:Y:S01]  /*2e70*/  IMAD R8, R44.reuse, R6, RZ ;  /* 0x000000062c087224 */ /* 0x040fe200078e02ff */
[----:B-----5:R-:W-:Y:S01]  /*2e80*/  SHF.R.S32.HI R31, RZ, 0x1f, R32 ;  /* 0x0000001fff1f7819 */ /* 0x020fe20000011420 */
[----:B------:R-:W-:Y:S01]  /*2e90*/  IMAD R10, R44, R4, RZ ;  /* 0x000000042c0a7224 */ /* 0x000fe200078e02ff */
[----:B------:R-:W-:Y:S01]  /*2ea0*/  ISETP.GE.AND P3, PT, R154, R43, PT ;  /* 0x0000002b9a00720c */ /* 0x000fe20003f66270 */
[----:B------:R-:W-:Y:S01]  /*2eb0*/  IMAD R45, R152, R7, R8 ;  /* 0x00000007982d7224 */ /* 0x000fe200078e0208 */
[----:B------:R-:W-:Y:S01]  /*2ec0*/  ISETP.GE.AND P5, PT, R162, R43, PT ;  /* 0x0000002ba200720c */ /* 0x000fe20003fa6270 */
[C---:B------:R-:W-:Y:S01]  /*2ed0*/  IMAD.WIDE.U32 R8, R152.reuse, R6, R154 ;  /* 0x0000000698087225 */ /* 0x040fe200078e009a */
[----:B------:R-:W-:Y:S01]  /*2ee0*/  ULDC.64 UR4, c[0x0][0x3e8] ;  /* 0x0000fa0000047ab9 */ /* 0x000fe20000000a00 */
[----:B------:R-:W-:Y:S02]  /*2ef0*/  ULDC.64 UR6, c[0x0][0x400] ;  /* 0x0001000000067ab9 */ /* 0x000fe40000000a00 */
[----:B------:R-:W-:-:S02]  /*2f00*/  IMAD R41, R152, R5, R10 ;  /* 0x0000000598297224 */ /* 0x000fc400078e020a */
[----:B------:R-:W-:Y:S02]  /*2f10*/  IMAD R30, R31, R6, RZ ;  /* 0x000000061f1e7224 */ /* 0x000fe400078e02ff */
[----:B------:R-:W-:-:S04]  /*2f20*/  IMAD.WIDE.U32 R10, R152, R4, R154 ;  /* 0x00000004980a7225 */ /* 0x000fc800078e009a */
[----:B------:R-:W-:Y:S02]  /*2f30*/  IMAD.IADD R9, R9, 0x1, R45 ;  /* 0x0000000109097824 */ /* 0x000fe400078e022d */
[C---:B------:R-:W-:Y:S02]  /*2f40*/  IMAD R45, R32.reuse, R7, R30 ;  /* 0x00000007202d7224 */ /* 0x040fe400078e021e */
[----:B------:R-:W-:Y:S02]  /*2f50*/  IMAD.IADD R7, R11, 0x1, R41 ;  /* 0x000000010b077824 */ /* 0x000fe400078e0229 */
[----:B------:R-:W-:Y:S02]  /*2f60*/  IMAD R11, R31, R4, RZ ;  /* 0x000000041f0b7224 */ /* 0x000fe400078e02ff */
[----:B------:R-:W-:-:S04]  /*2f70*/  IMAD.WIDE.U32 R8, R32, R6, R8 ;  /* 0x0000000620087225 */ /* 0x000fc800078e0008 */
[----:B------:R-:W-:-:S04]  /*2f80*/  IMAD.WIDE.U32 R30, R36, R6, RZ ;  /* 0x00000006241e7225 */ /* 0x000fc800078e00ff */
[----:B------:R-:W-:Y:S01]  /*2f90*/  IMAD.MOV.U32 R6, RZ, RZ, R10 ;  /* 0x000000ffff067224 */ /* 0x000fe200078e000a */
[----:B------:R-:W-:Y:S01]  /*2fa0*/  LEA R8, P4, R30, R8, 0x6 ;  /* 0x000000081e087211 */ /* 0x000fe200078830ff */
[C---:B------:R-:W-:Y:S02]  /*2fb0*/  IMAD R11, R32.reuse, R5, R11 ;  /* 0x00000005200b7224 */ /* 0x040fe400078e020b */
[----:B------:R-:W-:-:S04]  /*2fc0*/  IMAD.WIDE.U32 R6, R32, R4, R6 ;  /* 0x0000000420067225 */ /* 0x000fc800078e0006 */
[----:B------:R-:W-:Y:S01]  /*2fd0*/  IMAD.IADD R5, R9, 0x1, R45 ;  /* 0x0000000109057824 */ /* 0x000fe200078e022d */
[----:B------:R-:W-:Y:S01]  /*2fe0*/  IADD3 R9, P6, R53, R6, RZ ;  /* 0x0000000635097210 */ /* 0x000fe20007fde0ff */
[----:B------:R-:W-:-:S03]  /*2ff0*/  IMAD.IADD R31, R31, 0x1, R35 ;  /* 0x000000011f1f7824 */ /* 0x000fc600078e0223 */
[----:B------:R-:W-:Y:S02]  /*3000*/  IADD3.X R10, R51, R7, R11, P6, !PT ;  /* 0x00000007330a7210 */ /* 0x000fe400037fe40b */
[----:B------:R-:W-:Y:S02]  /*3010*/  LEA.HI.X R31, R30, R5, R31, 0x6, P4 ;  /* 0x000000051e1f7211 */ /* 0x000fe400020f341f */
[C---:B------:R-:W-:Y:S02]  /*3020*/  LEA R4, P6, R9.reuse, UR4, 0x1 ;  /* 0x0000000409047c11 */ /* 0x040fe4000f8c08ff */
[----:B------:R-:W-:Y:S02]  /*3030*/  LEA R6, P4, R8, UR6, 0x1 ;  /* 0x0000000608067c11 */ /* 0x000fe4000f8808ff */
[----:B------:R-:W-:Y:S02]  /*3040*/  LEA.HI.X R5, R9, UR5, R10, 0x1, P6 ;  /* 0x0000000509057c11 */ /* 0x000fe4000b0f0c0a */
[----:B------:R-:W-:-:S02]  /*3050*/  CS2R R10, SRZ ;  /* 0x00000000000a7805 */ /* 0x000fc4000001ff00 */
[----:B------:R-:W-:Y:S02]  /*3060*/  LEA.HI.X R7, R8, UR7, R31, 0x1, P4 ;  /* 0x0000000708077c11 */ /* 0x000fe4000a0f0c1f */
[----:B------:R-:W-:Y:S01]  /*3070*/  CS2R R8, SRZ ;  /* 0x0000000000087805 */ /* 0x000fe2000001ff00 */
[----:B------:R0:W5:Y:S04]  /*3080*/  @!P3 LDG.E.64 R28, desc[UR44][R4.64] ;  /* 0x0000002c041cb981 */ /* 0x000168000c1e1b00 */
[----:B------:R0:W5:Y:S04]  /*3090*/  @!P5 LDG.E.64 R10, desc[UR44][R4.64+0x20] ;  /* 0x0000202c040ad981 */ /* 0x000168000c1e1b00 */
[----:B------:R0:W5:Y:S04]  /*30a0*/  @!P3 LDG.E.64 R14, desc[UR44][R6.64] ;  /* 0x0000002c060eb981 */ /* 0x000168000c1e1b00 */
[----:B------:R0:W5:Y:S02]  /*30b0*/  @!P5 LDG.E.64 R8, desc[UR44][R6.64+0x20] ;  /* 0x0000202c0608d981 */ /* 0x000164000c1e1b00 */
.L_x_3623:
[----:B------:R-:W-:Y:S05]  /*30c0*/  BSYNC B1 ;  /* 0x0000000000017941 */ /* 0x000fea0003800000 */
.L_x_3622:
[----:B------:R-:W-:Y:S01]  /*30d0*/  UISETP.NE.AND UP0, UPT, UR39, URZ, UPT ;  /* 0x0000003f2700728c */ /* 0x000fe2000bf05270 */
        /* <DEDUP_REMOVED lines=13> */
[----:B------:R-:W-:Y:S06]  /*31b0*/  @P3 BRA `(.L_x_3624) ;  /* 0x0000000000043947 */ /* 0x000fec0003800000 */
[----:B------:R-:W-:Y:S01]  /*31c0*/  BPT.TRAP 0x1 ;  /* 0x000000040000795c */ /* 0x000fe20000300000 */
.L_x_3624:
[----:B------:R-:W-:Y:S01]  /*31d0*/  IMAD R45, R153, 0x8, R2 ;  /* 0x00000008992d7824 */ /* 0x000fe200078e0202 */
[----:B------:R-:W-:Y:S01]  /*31e0*/  SHF.L.U32 R48, R156, 0x1f, RZ ;  /* 0x0000001f9c307819 */ /* 0x000fe200000006ff */
[----:B------:R-:W-:Y:S03]  /*31f0*/  BSSY B1, `(.L_x_3625) ;  /* 0x0000003000017945 */ /* 0x000fe60003800000 */
[----:B------:R-:W0:Y:S02]  /*3200*/  SYNCS.PHASECHK.TRANS64.TRYWAIT P4, [R45+URZ+0x38890], R48 ;  /* 0x038890302d0075a7 */ /* 0x000e24000808017f */
[----:B0-----:R-:W-:Y:S05]  /*3210*/  @!P4 BRA `(.L_x_3626) ;  /* 0x000003e80068c947 */ /* 0x001fea0003800000 */
.L_x_4034:
[----:B------:R-:W-:Y:S05]  /*3220*/  BSYNC B1 ;  /* 0x0000000000017941 */ /* 0x000fea0003800000 */
.L_x_3625:
[----:B------:R-:W-:Y:S05]  /*3230*/  @P0 BRA `(.L_x_3627) ;  /* 0x00000014001c0947 */ /* 0x000fea0003800000 */
[----:B------:R-:W1:Y:S01]  /*3240*/  LDC R53, c[0x0][0x2f4] ;  /* 0x0000bd00ff357b82 */ /* 0x000e620000000800 */
[----:B------:R-:W-:Y:S01]  /*3250*/  BSSY B1, `(.L_x_3628) ;  /* 0x0000032000017945 */ /* 0x000fe20003800000 */
[----:B-1----:R-:W-:-:S13]  /*3260*/  ISETP.GE.AND P0, PT, R22, R53, PT ;  /* 0x000000351600720c */ /* 0x002fda0003f06270 */
[----:B------:R-:W-:Y:S05]  /*3270*/  @P0 BRA `(.L_x_3629) ;  /* 0x0000000000bc0947 */ /* 0x000fea0003800000 */
[----:B------:R1:W2:Y:S01]  /*3280*/  LDS.128 R4, [R42+0x22400] ;  /* 0x022400002a047984 */ /* 0x0002a20000000c00 */
[----:B------:R-:W-:Y:S01]  /*3290*/  ISETP.GE.AND P0, PT, R154, R43, PT ;  /* 0x0000002b9a00720c */ /* 0x000fe20003f06270 */
[----:B------:R-:W-:-:S12]  /*32a0*/  BSSY B2, `(.L_x_3630) ;  /* 0x000002b000027945 */ /* 0x000fd80003800000 */
[----:B-1----:R-:W-:Y:S05]  /*32b0*/  @P0 BRA `(.L_x_3631) ;  /* 0x0000000000a40947 */ /* 0x002fea0003800000 */
[--C-:B------:R-:W-:Y:S02]  /*32c0*/  SHF.R.U64 R28, R28, 0x10, R29.reuse ;  /* 0x000000101c1c7819 */ /* 0x100fe4000000121d */
[----:B------:R-:W-:Y:S02]  /*32d0*/  SHF.R.U32.HI R30, RZ, 0x10, R29 ;  /* 0x00000010ff1e7819 */ /* 0x000fe4000001161d */
[--C-:B------:R-:W-:Y:S01]  /*32e0*/  SHF.R.U64 R29, R14, 0x10, R15.reuse ;  /* 0x000000100e1d7819 */ /* 0x100fe2000000120f */
[----:B--2---:R-:W-:Y:S01]  /*32f0*/  IMAD.MOV.U32 R14, RZ, RZ, R6 ;  /* 0x000000ffff0e7224 */ /* 0x004fe200078e0006 */
[----:B------:R-:W-:Y:S01]  /*3300*/  SHF.R.U32.HI R34, RZ, 0x10, R15 ;  /* 0x00000010ff227819 */ /* 0x000fe2000001160f */
[----:B------:R-:W-:Y:S02]  /*3310*/  HADD2.F32 R6, -RZ, R5.H1_H1 ;  /* 0x30000005ff067230 */ /* 0x000fe40000004100 */
[----:B------:R-:W-:Y:S02]  /*3320*/  HADD2.F32 R29, -RZ, R29.H0_H0 ;  /* 0x2000001dff1d7230 */ /* 0x000fe40000004100 */
[----:B------:R-:W-:-:S02]  /*3330*/  HADD2.F32 R5, -RZ, R5.H0_H0 ;  /* 0x20000005ff057230 */ /* 0x000fc40000004100 */
[----:B------:R-:W-:Y:S02]  /*3340*/  HADD2.F32 R34, -RZ, R34.H0_H0 ;  /* 0x20000022ff227230 */ /* 0x000fe40000004100 */
[-C--:B------:R-:W-:Y:S01]  /*3350*/  FMUL.FTZ R40, R6, R29.reuse ;  /* 0x0000001d06287220 */ /* 0x080fe20000410000 */
[--C-:B------:R-:W-:Y:S02]  /*3360*/  HADD2.F32 R15, -RZ, R7.reuse.H1_H1 ;  /* 0x30000007ff0f7230 */ /* 0x100fe40000004100 */
[----:B------:R-:W-:Y:S01]  /*3370*/  FMUL.FTZ R29, R5, R29 ;  /* 0x0000001d051d7220 */ /* 0x000fe20000410000 */
[----:B------:R-:W-:Y:S02]  /*3380*/  HADD2.F32 R28, -RZ, R28.H0_H0 ;  /* 0x2000001cff1c7230 */ /* 0x000fe40000004100 */
[----:B------:R-:W-:Y:S02]  /*3390*/  HADD2.F32 R7, -RZ, R7.H0_H0 ;  /* 0x20000007ff077230 */ /* 0x000fe40000004100 */
[----:B------:R-:W-:Y:S01]  /*33a0*/  FMUL.FTZ R42, R15, R34 ;  /* 0x000000220f2a7220 */ /* 0x000fe20000410000 */
[----:B------:R-:W-:-:S02]  /*33b0*/  HADD2.F32 R30, -RZ, R30.H0_H0 ;  /* 0x2000001eff1e7230 */ /* 0x000fc40000004100 */
[-C--:B------:R-:W-:Y:S01]  /*33c0*/  FFMA.FTZ R40, R5, R28.reuse, -R40 ;  /* 0x0000001c05287223 */ /* 0x080fe20000010828 */
[----:B------:R-:W-:Y:S01]  /*33d0*/  FFMA.FTZ R35, R6, R28, R29 ;  /* 0x0000001c06237223 */ /* 0x000fe2000001001d */
[C---:B------:R-:W-:Y:S01]  /*33e0*/  FMUL.FTZ R34, R7.reuse, R34 ;  /* 0x0000002207227220 */ /* 0x040fe20000410000 */
[--C-:B------:R-:W-:Y:S02]  /*33f0*/  HADD2.F32 R28, -RZ, R41.reuse.H0_H0 ;  /* 0x20000029ff1c7230 */ /* 0x100fe40000004100 */
[-C--:B------:R-:W-:Y:S01]  /*3400*/  FFMA.FTZ R42, R7, R30.reuse, -R42 ;  /* 0x0000001e072a7223 */ /* 0x080fe2000001082a */
[----:B------:R-:W-:Y:S02]  /*3410*/  HADD2.F32 R29, -RZ, R41.H1_H1 ;  /* 0x30000029ff1d7230 */ /* 0x000fe40000004100 */
[----:B------:R-:W-:Y:S01]  /*3420*/  FFMA.FTZ R51, R15, R30, R34 ;  /* 0x0000001e0f337223 */ /* 0x000fe20000010022 */
[----:B------:R-:W-:Y:S02]  /*3430*/  HADD2.F32 R5, -RZ, R4.H1_H1 ;  /* 0x30000004ff057230 */ /* 0x000fe40000004100 */
[----:B------:R-:W-:-:S02]  /*3440*/  HADD2.F32 R6, -RZ, R14.H1_H1 ;  /* 0x3000000eff067230 */ /* 0x000fc40000004100 */
[----:B------:R-:W-:Y:S02]  /*3450*/  HADD2.F32 R4, -RZ, R4.H0_H0 ;  /* 0x20000004ff047230 */ /* 0x000fe40000004100 */
[----:B------:R-:W-:Y:S02]  /*3460*/  HADD2.F32 R14, -RZ, R14.H0_H0 ;  /* 0x2000000eff0e7230 */ /* 0x000fe40000004100 */
[-C--:B------:R-:W-:Y:S01]  /*3470*/  FMUL.FTZ R41, R6, R29.reuse ;  /* 0x0000001d06297220 */ /* 0x080fe20000410000 */
[--C-:B------:R-:W-:Y:S02]  /*3480*/  HADD2.F32 R7, -RZ, R31.reuse.H0_H0 ;  /* 0x2000001fff077230 */ /* 0x100fe40000004100 */
[----:B------:R-:W-:Y:S02]  /*3490*/  HADD2.F32 R15, -RZ, R31.H1_H1 ;  /* 0x3000001fff0f7230 */ /* 0x000fe40000004100 */
[-C--:B------:R-:W-:Y:S01]  /*34a0*/  FMUL.FTZ R31, R5, R28.reuse ;  /* 0x0000001c051f7220 */ /* 0x080fe20000410000 */
[----:B------:R-:W-:Y:S01]  /*34b0*/  FMUL.FTZ R28, R4, R28 ;  /* 0x0000001c041c7220 */ /* 0x000fe20000410000 */
[----:B------:R-:W-:-:S02]  /*34c0*/  FMUL.FTZ R29, R14, R29 ;  /* 0x0000001d0e1d7220 */ /* 0x000fc40000410000 */
[-C--:B------:R-:W-:Y:S01]  /*34d0*/  FFMA.FTZ R31, R4, R7.reuse, -R31 ;  /* 0x00000007041f7223 */ /* 0x080fe2000001081f */
[----:B------:R-:W-:Y:S01]  /*34e0*/  FFMA.FTZ R28, R5, R7, R28 ;  /* 0x00000007051c7223 */ /* 0x000fe2000001001c */
[-C--:B------:R-:W-:Y:S01]  /*34f0*/  FFMA.FTZ R41, R14, R15.reuse, -R41 ;  /* 0x0000000f0e297223 */ /* 0x080fe20000010829 */
[----:B------:R-:W-:Y:S01]  /*3500*/  FFMA.FTZ R6, R6, R15, R29 ;  /* 0x0000000f06067223 */ /* 0x000fe2000001001d */
[----:B------:R-:W-:Y:S02]  /*3510*/  F2FP.F16.F32.PACK_AB R5, R35, R40 ;  /* 0x000000282305723e */ /* 0x000fe400000000ff */
[----:B------:R-:W-:Y:S02]  /*3520*/  F2FP.F16.F32.PACK_AB R7, R51, R42 ;  /* 0x0000002a3307723e */ /* 0x000fe400000000ff */
[----:B------:R-:W-:Y:S02]  /*3530*/  F2FP.F16.F32.PACK_AB R4, R28, R31 ;  /* 0x0000001f1c04723e */ /* 0x000fe400000000ff */
[----:B------:R-:W-:-:S07]  /*3540*/  F2FP.F16.F32.PACK_AB R6, R6, R41 ;  /* 0x000000290606723e */ /* 0x000fce00000000ff */
.L_x_3631:
[----:B------:R-:W-:Y:S05]  /*3550*/  BSYNC B2 ;  /* 0x0000000000027941 */ /* 0x000fea0003800000 */
.L_x_3630:
[----:B--2---:R1:W-:Y:S02]  /*3560*/  STG.E.128 desc[UR44][R12.64], R4 ;  /* 0x000000040c007986 */ /* 0x0043e4000c101d2c */
.L_x_3629:
[----:B------:R-:W-:Y:S05]  /*3570*/  BSYNC B1 ;  /* 0x0000000000017941 */ /* 0x000fea0003800000 */
.L_x_3628:
[----:B-1----:R-:W-:-:S05]  /*3580*/  VIADD R4, R22, 0x20 ;  /* 0x0000002016047836 */ /* 0x002fca0000000000 */
[----:B------:R-:W-:-:S13]  /*3590*/  ISETP.GE.AND P0, PT, R4, R53, PT ;  /* 0x000000350400720c */ /* 0x000fda0003f06270 */
[----:B------:R-:W-:Y:S05]  /*35a0*/  @P0 BRA `(.L_x_3627) ;  /* 0x0000001000400947 */ /* 0x000fea0003800000 */
[----:B------:R-:W-:Y:S01]  /*35b0*/  IMAD.MOV.U32 R4, RZ, RZ, 0x20 ;  /* 0x00000020ff047424 */ /* 0x000fe200078e00ff */
        /* <DEDUP_REMOVED lines=8> */
[--C-:B------:R-:W-:Y:S02]  /*3640*/  SHF.R.U64 R10, R10, 0x10, R11.reuse ;  /* 0x000000100a0a7819 */ /* 0x100fe4000000120b */
[----:B------:R-:W-:Y:S02]  /*3650*/  SHF.R.U32.HI R14, RZ, 0x10, R11 ;  /* 0x00000010ff0e7819 */ /* 0x000fe4000001160b */
[--C-:B------:R-:W-:Y:S01]  /*3660*/  SHF.R.U64 R11, R8, 0x10, R9.reuse ;  /* 0x00000010080b7819 */ /* 0x100fe20000001209 */
[----:B-1----:R-:W-:Y:S01]  /*3670*/  IMAD.MOV.U32 R8, RZ, RZ, R6 ;  /* 0x000000ffff087224 */ /* 0x002fe200078e0006 */
[----:B------:R-:W-:Y:S01]  /*3680*/  SHF.R.U32.HI R28, RZ, 0x10, R9 ;  /* 0x00000010ff1c7819 */ /* 0x000fe20000011609 */
[----:B------:R-:W-:Y:S02]  /*3690*/  HADD2.F32 R6, -RZ, R5.H1_H1 ;  /* 0x30000005ff067230 */ /* 0x000fe40000004100 */
[----:B------:R-:W-:Y:S02]  /*36a0*/  HADD2.F32 R11, -RZ, R11.H0_H0 ;  /* 0x2000000bff0b7230 */ /* 0x000fe40000004100 */
[----:B------:R-:W-:-:S02]  /*36b0*/  HADD2.F32 R5, -RZ, R5.H0_H0 ;  /* 0x20000005ff057230 */ /* 0x000fc40000004100 */
[----:B------:R-:W-:Y:S02]  /*36c0*/  HADD2.F32 R10, -RZ, R10.H0_H0 ;  /* 0x2000000aff0a7230 */ /* 0x000fe40000004100 */
[CC--:B------:R-:W-:Y:S01]  /*36d0*/  FMUL.FTZ R30, R6.reuse, R11.reuse ;  /* 0x0000000b061e7220 */ /* 0x0c0fe20000410000 */
[----:B------:R-:W-:Y:S02]  /*36e0*/  HADD2.F32 R28, -RZ, R28.H0_H0 ;  /* 0x2000001cff1c7230 */ /* 0x000fe40000004100 */
[C---:B------:R-:W-:Y:S01]  /*36f0*/  FMUL.FTZ R11, R5.reuse, R11 ;  /* 0x0000000b050b7220 */ /* 0x040fe20000410000 */
[--C-:B------:R-:W-:Y:S02]  /*3700*/  HADD2.F32 R9, -RZ, R7.reuse.H1_H1 ;  /* 0x30000007ff097230 */ /* 0x100fe40000004100 */
[-C--:B------:R-:W-:Y:S01]  /*3710*/  FFMA.FTZ R30, R5, R10.reuse, -R30 ;  /* 0x0000000a051e7223 */ /* 0x080fe2000001081e */
[----:B------:R-:W-:Y:S02]  /*3720*/  HADD2.F32 R7, -RZ, R7.H0_H0 ;  /* 0x20000007ff077230 */ /* 0x000fe40000004100 */
[----:B------:R-:W-:Y:S01]  /*3730*/  FFMA.FTZ R29, R6, R10, R11 ;  /* 0x0000000a061d7223 */ /* 0x000fe2000001000b */
[----:B------:R-:W-:-:S02]  /*3740*/  HADD2.F32 R14, -RZ, R14.H0_H0 ;  /* 0x2000000eff0e7230 */ /* 0x000fc40000004100 */
[-C--:B------:R-:W-:Y:S01]  /*3750*/  FMUL.FTZ R34, R9, R28.reuse ;  /* 0x0000001c09227220 */ /* 0x080fe20000410000 */
[--C-:B------:R-:W-:Y:S02]  /*3760*/  HADD2.F32 R10, -RZ, R52.reuse.H0_H0 ;  /* 0x20000034ff0a7230 */ /* 0x100fe40000004100 */
[C---:B------:R-:W-:Y:S01]  /*3770*/  FMUL.FTZ R28, R7.reuse, R28 ;  /* 0x0000001c071c7220 */ /* 0x040fe20000410000 */
[----:B------:R-:W-:Y:S02]  /*3780*/  HADD2.F32 R11, -RZ, R52.H1_H1 ;  /* 0x30000034ff0b7230 */ /* 0x000fe40000004100 */
[-C--:B------:R-:W-:Y:S01]  /*3790*/  FFMA.FTZ R34, R7, R14.reuse, -R34 ;  /* 0x0000000e07227223 */ /* 0x080fe20000010822 */
[----:B------:R-:W-:Y:S02]  /*37a0*/  HADD2.F32 R5, -RZ, R4.H1_H1 ;  /* 0x30000004ff057230 */ /* 0x000fe40000004100 */
[----:B------:R-:W-:Y:S01]  /*37b0*/  FFMA.FTZ R35, R9, R14, R28 ;  /* 0x0000000e09237223 */ /* 0x000fe2000001001c */
[----:B------:R-:W-:-:S02]  /*37c0*/  HADD2.F32 R6, -RZ, R8.H1_H1 ;  /* 0x30000008ff067230 */ /* 0x000fc40000004100 */
[----:B------:R-:W-:Y:S02]  /*37d0*/  HADD2.F32 R4, -RZ, R4.H0_H0 ;  /* 0x20000004ff047230 */ /* 0x000fe40000004100 */
[CC--:B------:R-:W-:Y:S01]  /*37e0*/  FMUL.FTZ R15, R5.reuse, R10.reuse ;  /* 0x0000000a050f7220 */ /* 0x0c0fe20000410000 */
[----:B------:R-:W-:Y:S02]  /*37f0*/  HADD2.F32 R8, -RZ, R8.H0_H0 ;  /* 0x20000008ff087230 */ /* 0x000fe40000004100 */
        /* <DEDUP_REMOVED lines=13> */
.L_x_3633:
[----:B------:R-:W-:Y:S05]  /*38d0*/  BSYNC B1 ;  /* 0x0000000000017941 */ /* 0x000fea0003800000 */
.L_x_3632:
[----:B-1----:R1:W-:Y:S01]  /*38e0*/  STG.E.128 desc[UR44][R12.64+0x40], R4 ;  /* 0x000040040c007986 */ /* 0x0023e2000c101d2c */
[----:B------:R-:W-:Y:S05]  /*38f0*/  BRA `(.L_x_3627) ;  /* 0x0000000c006c7947 */ /* 0x000fea0003800000 */
.L_x_3621:
[CC--:B------:R-:W-:Y:S01]  /*3900*/  IMAD R6, R44.reuse, R4.reuse, RZ ;  /* 0x000000042c067224 */ /* 0x0c0fe200078e02ff */
[----:B------:R-:W-:Y:S01]  /*3910*/  ULDC.64 UR4, c[0x0][0x408] ;  /* 0x0001020000047ab9 */ /* 0x000fe20000000a00 */
[----:B-----5:R-:W-:Y:S01]  /*3920*/  SHF.R.S32.HI R13, RZ, 0x1f, R32 ;  /* 0x0000001fff0d7819 */ /* 0x020fe20000011420 */
[----:B------:R-:W-:Y:S01]  /*3930*/  IMAD R47, R44, UR4, RZ ;  /* 0x000000042c2f7c24 */ /* 0x000fe2000f8e02ff */
[----:B------:R-:W-:Y:S01]  /*3940*/  ISETP.GE.AND P4, PT, R22, R43, PT ;  /* 0x0000002b1600720c */ /* 0x000fe20003f86270 */
[----:B------:R-:W-:-:S04]  /*3950*/  IMAD.WIDE.U32 R10, R152, R4, R8 ;  /* 0x00000004980a7225 */ /* 0x000fc800078e0008 */
[C---:B------:R-:W-:Y:S02]  /*3960*/  IMAD R45, R152.reuse, R5, R6 ;  /* 0x00000005982d7224 */ /* 0x040fe400078e0206 */
[----:B------:R-:W-:-:S04]  /*3970*/  IMAD.WIDE.U32 R6, R152, UR4, R8 ;  /* 0x0000000498067c25 */ /* 0x000fc8000f8e0008 */
[----:B------:R-:W-:Y:S02]  /*3980*/  IMAD R47, R152, UR5, R47 ;  /* 0x00000005982f7c24 */ /* 0x000fe4000f8e022f */
[----:B------:R-:W-:Y:S02]  /*3990*/  IMAD R8, R13, R4, RZ ;  /* 0x000000040d087224 */ /* 0x000fe400078e02ff */
[----:B------:R-:W-:Y:S02]  /*39a0*/  IMAD.IADD R11, R45, 0x1, R11 ;  /* 0x000000012d0b7824 */ /* 0x000fe400078e020b */
[----:B------:R-:W-:Y:S02]  /*39b0*/  IMAD.IADD R7, R47, 0x1, R7 ;  /* 0x000000012f077824 */ /* 0x000fe400078e0207 */
[----:B------:R-:W-:Y:S02]  /*39c0*/  IMAD R8, R32, R5, R8 ;  /* 0x0000000520087224 */ /* 0x000fe400078e0208 */
[----:B------:R-:W-:-:S02]  /*39d0*/  IMAD R47, R36, -0x40, R38 ;  /* 0xffffffc0242f7824 */ /* 0x000fc400078e0226 */
[----:B------:R-:W-:-:S03]  /*39e0*/  IMAD.WIDE.U32 R4, R32, R4, R10 ;  /* 0x0000000420047225 */ /* 0x000fc600078e000a */
[----:B------:R-:W-:Y:S01]  /*39f0*/  VIMNMX R47, R47, 0x40, PT ;  /* 0x000000402f2f7848 */ /* 0x000fe20003fe0100 */
[----:B------:R-:W-:Y:S01]  /*3a00*/  IMAD R31, R31, UR4, RZ ;  /* 0x000000041f1f7c24 */ /* 0x000fe2000f8e02ff */
[----:B------:R-:W-:Y:S01]  /*3a10*/  IADD3 R4, P3, R53, R4, RZ ;  /* 0x0000000435047210 */ /* 0x000fe20007f7e0ff */
[----:B------:R-:W-:Y:S01]  /*3a20*/  IMAD R13, R13, UR4, RZ ;  /* 0x000000040d0d7c24 */ /* 0x000fe2000f8e02ff */
[----:B------:R-:W-:Y:S01]  /*3a30*/  ISETP.GE.OR P0, PT, R152, R47, P4 ;  /* 0x0000002f9800720c */ /* 0x000fe20002706670 */
[C---:B------:R-:W-:Y:S01]  /*3a40*/  IMAD R45, R36.reuse, UR5, R31 ;  /* 0x00000005242d7c24 */ /* 0x040fe2000f8e021f */
[----:B------:R-:W-:Y:S01]  /*3a50*/  IADD3.X R5, R51, R8, R5, P3, !PT ;  /* 0x0000000833057210 */ /* 0x000fe20001ffe405 */
[----:B------:R-:W-:-:S04]  /*3a60*/  IMAD.WIDE.U32 R10, R36, UR4, RZ ;  /* 0x00000004240a7c25 */ /* 0x000fc8000f8e00ff */
[C---:B------:R-:W-:Y:S02]  /*3a70*/  IMAD R13, R32.reuse, UR5, R13 ;  /* 0x00000005200d7c24 */ /* 0x040fe4000f8e020d */
[----:B------:R-:W-:Y:S01]  /*3a80*/  IMAD.WIDE.U32 R6, R32, UR4, R6 ;  /* 0x0000000420067c25 */ /* 0x000fe2000f8e0006 */
[----:B------:R-:W-:Y:S02]  /*3a90*/  ULDC.64 UR4, c[0x0][0x3e8] ;  /* 0x0000fa0000047ab9 */ /* 0x000fe40000000a00 */
[----:B------:R-:W-:Y:S01]  /*3aa0*/  LEA R8, P3, R4, UR4, 0x1 ;  /* 0x0000000404087c11 */ /* 0x000fe2000f8608ff */
[----:B------:R-:W-:Y:S01]  /*3ab0*/  IMAD.IADD R31, R13, 0x1, R7 ;  /* 0x000000010d1f7824 */ /* 0x000fe200078e0207 */
[----:B------:R-:W-:Y:S01]  /*3ac0*/  LEA R13, P5, R10, R6, 0x6 ;  /* 0x000000060a0d7211 */ /* 0x000fe200078a30ff */
[----:B------:R-:W-:Y:S01]  /*3ad0*/  IMAD.IADD R42, R45, 0x1, R11 ;  /* 0x000000012d2a7824 */ /* 0x000fe200078e020b */
[----:B------:R-:W-:Y:S02]  /*3ae0*/  LEA.HI.X R9, R4, UR5, R5, 0x1, P3 ;  /* 0x0000000504097c11 */ /* 0x000fe400098f0c05 */
[----:B------:R-:W-:-:S02]  /*3af0*/  CS2R R6, SRZ ;  /* 0x0000000000067805 */ /* 0x000fc4000001ff00 */
[----:B------:R-:W-:Y:S01]  /*3b00*/  CS2R R4, SRZ ;  /* 0x0000000000047805 */ /* 0x000fe2000001ff00 */
[----:B------:R-:W-:Y:S01]  /*3b10*/  ULDC.64 UR4, c[0x0][0x400] ;  /* 0x0001000000047ab9 */ /* 0x000fe20000000a00 */
[----:B------:R-:W-:Y:S02]  /*3b20*/  LEA.HI.X R42, R10, R31, R42, 0x6, P5 ;  /* 0x0000001f0a2a7211 */ /* 0x000fe400028f342a */
[C---:B------:R-:W-:Y:S02]  /*3b30*/  LEA R12, P3, R13.reuse, UR4, 0x1 ;  /* 0x000000040d0c7c11 */ /* 0x040fe4000f8608ff */
[----:B------:R-:W-:Y:S01]  /*3b40*/  CS2R R10, SRZ ;  /* 0x00000000000a7805 */ /* 0x000fe2000001ff00 */
[----:B------:R0:W2:Y:S01]  /*3b50*/  @!P0 LDG.E.128 R4, desc[UR44][R8.64] ;  /* 0x0000002c08048981 */ /* 0x0000a2000c1e1d00 */
[----:B------:R-:W-:Y:S02]  /*3b60*/  LEA.HI.X R13, R13, UR5, R42, 0x1, P3 ;  /* 0x000000050d0d7c11 */ /* 0x000fe400098f0c2a */
[----:B0-----:R-:W-:-:S06]  /*3b70*/  CS2R R8, SRZ ;  /* 0x0000000000087805 */ /* 0x001fcc000001ff00 */
[----:B------:R-:W3:Y:S01]  /*3b80*/  @!P0 LDG.E.128 R8, desc[UR44][R12.64] ;  /* 0x0000002c0c088981 */ /* 0x000ee2000c1e1d00 */
[----:B------:R-:W-:-:S06]  /*3b90*/  UISETP.NE.AND UP0, UPT, UR39, URZ, UPT ;  /* 0x0000003f2700728c */ /* 0x000fcc000bf05270 */
        /* <DEDUP_REMOVED lines=15> */
[----:B------:R-:W-:Y:S06]  /*3c90*/  @P3 BRA `(.L_x_3634) ;  /* 0x0000000000043947 */ /* 0x000fec0003800000 */
[----:B------:R-:W-:Y:S01]  /*3ca0*/  BPT.TRAP 0x1 ;  /* 0x000000040000795c */ /* 0x000fe20000300000 */
.L_x_3634:
[----:B------:R-:W-:Y:S01]  /*3cb0*/  IMAD R45, R153, 0x8, R2 ;  /* 0x00000008992d7824 */ /* 0x000fe200078e0202 */
[----:B------:R-:W-:Y:S01]  /*3cc0*/  SHF.L.U32 R48, R156, 0x1f, RZ ;  /* 0x0000001f9c307819 */ /* 0x000fe200000006ff */
[----:B------:R-:W0:Y:S01]  /*3cd0*/  LDC R51, c[0x0][0x2f4] ;  /* 0x0000bd00ff337b82 */ /* 0x000e220000000800 */
[----:B------:R-:W-:Y:S02]  /*3ce0*/  BSSY B1, `(.L_x_3635) ;  /* 0x0000005000017945 */ /* 0x000fe40003800000 */
[----:B------:R-:W1:Y:S01]  /*3cf0*/  SYNCS.PHASECHK.TRANS64.TRYWAIT P5, [R45+URZ+0x38890], R48 ;  /* 0x038890302d0075a7 */ /* 0x000e6200080a017f */
[----:B0-----:R-:W-:-:S04]  /*3d00*/  ISETP.GE.AND P0, PT, R22, R51, PT ;  /* 0x000000331600720c */ /* 0x001fc80003f06270 */
[----:B------:R-:W-:Y:S01]  /*3d10*/  ISETP.GE.OR P0, PT, R152, R47, P0 ;  /* 0x0000002f9800720c */ /* 0x000fe20000706670 */
[----:B-1----:R-:W-:-:S12]  /*3d20*/  @!P5 BRA `(.L_x_3636) ;  /* 0x000003dc00b8d947 */ /* 0x002fd80003800000 */
.L_x_4035:
[----:B------:R-:W-:Y:S05]  /*3d30*/  BSYNC B1 ;  /* 0x0000000000017941 */ /* 0x000fea0003800000 */
.L_x_3635:
[----:B------:R-:W-:Y:S05]  /*3d40*/  @P0 BRA `(.L_x_3627) ;  /* 0x0000000800580947 */ /* 0x000fea0003800000 */
[----:B------:R-:W-:Y:S01]  /*3d50*/  IMAD.SHL.U32 R12, R43, 0x2, RZ ;  /* 0x000000022b0c7824 */ /* 0x000fe200078e00ff */
[----:B------:R-:W-:Y:S01]  /*3d60*/  BSSY B1, `(.L_x_3637) ;  /* 0x000006d000017945 */ /* 0x000fe20003800000 */
[----:B------:R-:W-:-:S04]  /*3d70*/  IMAD.WIDE.U32 R40, R152, R14, R40 ;  /* 0x0000000e98287225 */ /* 0x000fc800078e0028 */
[----:B------:R-:W-:Y:S02]  /*3d80*/  @P1 IMAD.IADD R12, R51, 0x1, -R12 ;  /* 0x00000001330c1824 */ /* 0x000fe400078e0a0c */
[----:B------:R-:W-:-:S03]  /*3d90*/  IMAD.IADD R50, R29, 0x1, R41 ;  /* 0x000000011d327824 */ /* 0x000fc600078e0229 */
[----:B------:R-:W-:-:S04]  /*3da0*/  SHF.R.S32.HI R13, RZ, 0x1f, R12 ;  /* 0x0000001fff0d7819 */ /* 0x000fc8000001140c */
[----:B------:R-:W-:Y:S01]  /*3db0*/  LEA.HI R12, R13, R12, RZ, 0x4 ;  /* 0x0000000c0d0c7211 */ /* 0x000fe200078f20ff */
[----:B------:R-:W-:-:S03]  /*3dc0*/  IMAD.SHL.U32 R13, R39, 0x8, RZ ;  /* 0x00000008270d7824 */ /* 0x000fc600078e00ff */
[----:B------:R-:W-:Y:S02]  /*3dd0*/  LEA.HI.SX32 R12, R12, R39, 0x1c ;  /* 0x000000270c0c7211 */ /* 0x000fe400078fe2ff */
[----:B------:R-:W-:-:S03]  /*3de0*/  IADD3 R43, P0, P5, R18, R40, R13 ;  /* 0x00000028122b7210 */ /* 0x000fc60007d1e00d */
[----:B------:R-:W-:Y:S01]  /*3df0*/  IMAD.SHL.U32 R53, R12, 0x8, RZ ;  /* 0x000000080c357824 */ /* 0x000fe200078e00ff */
[----:B------:R-:W-:-:S04]  /*3e00*/  LOP3.LUT R12, R30, 0x38, R13, 0xf8, !PT ;  /* 0x000000381e0c7812 */ /* 0x000fc800078ef80d */
[----:B------:R-:W-:Y:S02]  /*3e10*/  LOP3.LUT R30, R30, 0x38, R53, 0xf8, !PT ;  /* 0x000000381e1e7812 */ /* 0x000fe400078ef835 */
[C-C-:B------:R-:W-:Y:S02]  /*3e20*/  LOP3.LUT R12, R15.reuse, R12, R28.reuse, 0xf6, !PT ;  /* 0x0000000c0f0c7212 */ /* 0x140fe400078ef61c */
[----:B------:R-:W-:-:S03]  /*3e30*/  LOP3.LUT R30, R15, R30, R28, 0xf6, !PT ;  /* 0x0000001e0f1e7212 */ /* 0x000fc600078ef61c */
[C---:B------:R-:W-:Y:S01]  /*3e40*/  IMAD.IADD R15, R49.reuse, 0x1, R12 ;  /* 0x00000001310f7824 */ /* 0x040fe200078e020c */
[----:B------:R-:W-:Y:S01]  /*3e50*/  SHF.R.S32.HI R12, RZ, 0x1f, R13 ;  /* 0x0000001fff0c7819 */ /* 0x000fe2000001140d */
[----:B------:R-:W-:Y:S02]  /*3e60*/  IMAD.IADD R49, R49, 0x1, R30 ;  /* 0x0000000131317824 */ /* 0x000fe400078e021e */
[----:B------:R-:W-:Y:S01]  /*3e70*/  IMAD R15, R15, 0x2, R2 ;  /* 0x000000020f0f7824 */ /* 0x000fe200078e0202 */
[----:B------:R-:W-:Y:S01]  /*3e80*/  IADD3.X R52, R3, R50, R12, P0, P5 ;  /* 0x0000003203347210 */ /* 0x000fe200007ea40c */
[----:B------:R-:W-:Y:S01]  /*3e90*/  IMAD R49, R49, 0x2, R2 ;  /* 0x0000000231317824 */ /* 0x000fe200078e0202 */
[----:B------:R-:W-:-:S03]  /*3ea0*/  LEA R42, P0, R43, R34, 0x1 ;  /* 0x000000222b2a7211 */ /* 0x000fc600078008ff */
[----:B------:R-:W1:Y:S01]  /*3eb0*/  LDS.128 R12, [R15+0x22400] ;  /* 0x022400000f0c7984 */ /* 0x000e620000000c00 */
[----:B------:R-:W-:-:S03]  /*3ec0*/  LEA.HI.X R43, R43, R35, R52, 0x1, P0 ;  /* 0x000000232b2b7211 */ /* 0x000fc600000f0c34 */
[----:B------:R2:W3:Y:S01]  /*3ed0*/  LDS.128 R28, [R49+0x22400] ;  /* 0x02240000311c7984 */ /* 0x0004e20000000c00 */
[----:B------:R-:W-:Y:S05]  /*3ee0*/  @P4 BRA `(.L_x_3638) ;  /* 0x0000000400504947 */ /* 0x000fea0003800000 */
[--C-:B------:R-:W-:Y:S02]  /*3ef0*/  SHF.R.U64 R61, R8, 0x10, R9.reuse ;  /* 0x00000010083d7819 */ /* 0x100fe40000001209 */
[----:B------:R-:W-:Y:S01]  /*3f00*/  SHF.R.U32.HI R8, RZ, 0x10, R9 ;  /* 0x00000010ff087819 */ /* 0x000fe20000011609 */
[----:B------:R-:W-:Y:S01]  /*3f10*/  HADD2.F32 R9, -RZ, R54.H0_H0 ;  /* 0x20000036ff097230 */ /* 0x000fe20000004100 */
[----:B------:R-:W-:Y:S02]  /*3f20*/  SHF.R.U64 R62, R4, 0x10, R5 ;  /* 0x00000010043e7819 */ /* 0x000fe40000001205 */
[----:B------:R-:W-:Y:S01]  /*3f30*/  SHF.R.U64 R4, R6, 0x10, R7 ;  /* 0x0000001006047819 */ /* 0x000fe20000001207 */
[--C-:B---3--:R-:W-:Y:S01]  /*3f40*/  HADD2.F32 R6, -RZ, R29.reuse.H0_H0 ;  /* 0x2000001dff067230 */ /* 0x108fe20000004100 */
[----:B--2---:R-:W-:Y:S01]  /*3f50*/  SHF.R.U32.HI R49, RZ, 0x10, R5 ;  /* 0x00000010ff317819 */ /* 0x004fe20000011605 */
[----:B------:R-:W-:Y:S01]  /*3f60*/  HADD2.F32 R29, -RZ, R29.H1_H1 ;  /* 0x3000001dff1d7230 */ /* 0x000fe20000004100 */
[----:B------:R-:W-:Y:S01]  /*3f70*/  SHF.R.U64 R60, R10, 0x10, R11 ;  /* 0x000000100a3c7819 */ /* 0x000fe2000000120b */
[----:B-1----:R-:W-:Y:S01]  /*3f80*/  HADD2.F32 R5, -RZ, R13.H0_H0 ;  /* 0x2000000dff057230 */ /* 0x002fe20000004100 */
[----:B------:R-:W-:Y:S01]  /*3f90*/  SHF.R.U32.HI R56, RZ, 0x10, R7 ;  /* 0x00000010ff387819 */ /* 0x000fe20000011607 */
[----:B------:R-:W-:-:S02]  /*3fa0*/  HADD2.F32 R10, -RZ, R8.H0_H0 ;  /* 0x20000008ff0a7230 */ /* 0x000fc40000004100 */
[CC--:B------:R-:W-:Y:S01]  /*3fb0*/  FMUL.FTZ R52, R6.reuse, R9.reuse ;  /* 0x0000000906347220 */ /* 0x0c0fe20000410000 */
[----:B------:R-:W-:Y:S02]  /*3fc0*/  HADD2.F32 R13, -RZ, R13.H1_H1 ;  /* 0x3000000dff0d7230 */ /* 0x000fe40000004100 */
[----:B------:R-:W-:Y:S01]  /*3fd0*/  FMUL.FTZ R9, R5, R9 ;  /* 0x0000000905097220 */ /* 0x000fe20000410000 */
[----:B------:R-:W-:Y:S02]  /*3fe0*/  HADD2.F32 R7, -RZ, R54.H1_H1 ;  /* 0x30000036ff077230 */ /* 0x000fe40000004100 */
[-C--:B------:R-:W-:Y:S01]  /*3ff0*/  FMUL.FTZ R54, R29, R10.reuse ;  /* 0x0000000a1d367220 */ /* 0x080fe20000410000 */
[----:B------:R-:W-:Y:S01]  /*4000*/  HADD2.F32 R8, -RZ, R49.H0_H0 ;  /* 0x20000031ff087230 */ /* 0x000fe20000004100 */
[----:B------:R-:W-:Y:S01]  /*4010*/  SHF.R.U32.HI R11, RZ, 0x10, R11 ;  /* 0x00000010ff0b7819 */ /* 0x000fe2000001160b */
[----:B------:R-:W-:Y:S01]  /*4020*/  FMUL.FTZ R10, R13, R10 ;  /* 0x0000000a0d0a7220 */ /* 0x000fe20000410000 */
[-C--:B------:R-:W-:Y:S01]  /*4030*/  FFMA.FTZ R49, R6, R7.reuse, R9 ;  /* 0x0000000706317223 */ /* 0x080fe20000010009 */
[----:B------:R-:W-:Y:S01]  /*4040*/  FFMA.FTZ R52, R5, R7, -R52 ;  /* 0x0000000705347223 */ /* 0x000fe20000010834 */
[-C--:B------:R-:W-:Y:S01]  /*4050*/  FFMA.FTZ R55, R13, R8.reuse, -R54 ;  /* 0x000000080d377223 */ /* 0x080fe20000010836 */
[----:B------:R-:W-:Y:S01]  /*4060*/  FFMA.FTZ R54, R29, R8, R10 ;  /* 0x000000081d367223 */ /* 0x000fe2000001000a */
[----:B------:R-:W-:-:S02]  /*4070*/  HADD2.F32 R9, -RZ, R57.H0_H0 ;  /* 0x20000039ff097230 */ /* 0x000fc40000004100 */
[--C-:B------:R-:W-:Y:S01]  /*4080*/  HADD2.F32 R6, -RZ, R31.reuse.H0_H0 ;  /* 0x2000001fff067230 */ /* 0x100fe20000004100 */
[----:B------:R-:W-:Y:S01]  /*4090*/  F2FP.F16.F32.PACK_AB R52, R55, R52 ;  /* 0x000000343734723e */ /* 0x000fe200000000ff */
[----:B------:R-:W-:Y:S01]  /*40a0*/  HADD2.F32 R31, -RZ, R31.H1_H1 ;  /* 0x3000001fff1f7230 */ /* 0x000fe20000004100 */
[----:B------:R-:W-:Y:S01]  /*40b0*/  F2FP.F16.F32.PACK_AB R49, R54, R49 ;  /* 0x000000313631723e */ /* 0x000fe200000000ff */
[----:B------:R-:W-:Y:S02]  /*40c0*/  HADD2.F32 R5, -RZ, R15.H0_H0 ;  /* 0x2000000fff057230 */ /* 0x000fe40000004100 */
[----:B------:R-:W-:Y:S02]  /*40d0*/  HADD2.F32 R10, -RZ, R11.H0_H0 ;  /* 0x2000000bff0a7230 */ /* 0x000fe40000004100 */
[----:B------:R-:W-:Y:S02]  /*40e0*/  HADD2.F32 R15, -RZ, R15.H1_H1 ;  /* 0x3000000fff0f7230 */ /* 0x000fe40000004100 */
[----:B------:R-:W-:-:S02]  /*40f0*/  HADD2.F32 R8, -RZ, R56.H0_H0 ;  /* 0x20000038ff087230 */ /* 0x000fc40000004100 */
[CC--:B------:R-:W-:Y:S01]  /*4100*/  FMUL.FTZ R56, R6.reuse, R9.reuse ;  /* 0x0000000906387220 */ /* 0x0c0fe20000410000 */
[----:B------:R-:W-:Y:S02]  /*4110*/  HADD2.F32 R7, -RZ, R57.H1_H1 ;  /* 0x30000039ff077230 */ /* 0x000fe40000004100 */
[----:B------:R-:W-:Y:S01]  /*4120*/  FMUL.FTZ R9, R5, R9 ;  /* 0x0000000905097220 */ /* 0x000fe20000410000 */
[-C--:B------:R-:W-:Y:S01]  /*4130*/  FMUL.FTZ R58, R31, R10.reuse ;  /* 0x0000000a1f3a7220 */ /* 0x080fe20000410000 */
[C---:B------:R-:W-:Y:S01]  /*4140*/  FMUL.FTZ R10, R15.reuse, R10 ;  /* 0x0000000a0f0a7220 */ /* 0x040fe20000410000 */
[----:B------:R-:W-:Y:S02]  /*4150*/  HADD2.F32 R11, -RZ, R61.H0_H0 ;  /* 0x2000003dff0b7230 */ /* 0x000fe40000004100 */
[-C--:B------:R-:W-:Y:S01]  /*4160*/  FFMA.FTZ R57, R6, R7.reuse, R9 ;  /* 0x0000000706397223 */ /* 0x080fe20000010009 */
[-C--:B------:R-:W-:Y:S01]  /*4170*/  FFMA.FTZ R59, R15, R8.reuse, -R58 ;  /* 0x000000080f3b7223 */ /* 0x080fe2000001083a */
[----:B------:R-:W-:Y:S01]  /*4180*/  FFMA.FTZ R56, R5, R7, -R56 ;  /* 0x0000000705387223 */ /* 0x000fe20000010838 */
[----:B------:R-:W-:Y:S01]  /*4190*/  FFMA.FTZ R58, R31, R8, R10 ;  /* 0x000000081f3a7223 */ /* 0x000fe2000001000a */
[----:B------:R-:W-:-:S02]  /*41a0*/  HADD2.F32 R6, -RZ, R28.H0_H0 ;  /* 0x2000001cff067230 */ /* 0x000fc40000004100 */
[----:B------:R-:W-:Y:S01]  /*41b0*/  HADD2.F32 R8, -RZ, R63.H1_H1 ;  /* 0x3000003fff087230 */ /* 0x000fe20000004100 */
[----:B------:R-:W-:Y:S01]  /*41c0*/  F2FP.F16.F32.PACK_AB R56, R59, R56 ;  /* 0x000000383b38723e */ /* 0x000fe200000000ff */
[----:B------:R-:W-:Y:S01]  /*41d0*/  HADD2.F32 R5, -RZ, R12.H0_H0 ;  /* 0x2000000cff057230 */ /* 0x000fe20000004100 */
[----:B------:R-:W-:Y:S01]  /*41e0*/  F2FP.F16.F32.PACK_AB R57, R58, R57 ;  /* 0x000000393a39723e */ /* 0x000fe200000000ff */
[----:B------:R-:W-:Y:S02]  /*41f0*/  HADD2.F32 R28, -RZ, R28.H1_H1 ;  /* 0x3000001cff1c7230 */ /* 0x000fe40000004100 */
[-C--:B------:R-:W-:Y:S01]  /*4200*/  FMUL.FTZ R10, R6, R8.reuse ;  /* 0x00000008060a7220 */ /* 0x080fe20000410000 */
[----:B------:R-:W-:Y:S02]  /*4210*/  HADD2.F32 R12, -RZ, R12.H1_H1 ;  /* 0x3000000cff0c7230 */ /* 0x000fe40000004100 */
[----:B------:R-:W-:Y:S01]  /*4220*/  FMUL.FTZ R13, R5, R8 ;  /* 0x00000008050d7220 */ /* 0x000fe20000410000 */
[----:B------:R-:W-:-:S02]  /*4230*/  HADD2.F32 R7, -RZ, R64.H1_H1 ;  /* 0x30000040ff077230 */ /* 0x000fc40000004100 */
[-C--:B------:R-:W-:Y:S01]  /*4240*/  FMUL.FTZ R15, R28, R11.reuse ;  /* 0x0000000b1c0f7220 */ /* 0x080fe20000410000 */
[----:B------:R-:W-:Y:S02]  /*4250*/  HADD2.F32 R9, -RZ, R62.H0_H0 ;  /* 0x2000003eff097230 */ /* 0x000fe40000004100 */
[----:B------:R-:W-:Y:S01]  /*4260*/  FMUL.FTZ R11, R12, R11 ;  /* 0x0000000b0c0b7220 */ /* 0x000fe20000410000 */
[----:B------:R-:W-:Y:S02]  /*4270*/  HADD2.F32 R8, -RZ, R63.H0_H0 ;  /* 0x2000003fff087230 */ /* 0x000fe40000004100 */
[-C--:B------:R-:W-:Y:S01]  /*4280*/  FFMA.FTZ R13, R6, R7.reuse, R13 ;  /* 0x00000007060d7223 */ /* 0x080fe2000001000d */
[----:B------:R-:W-:Y:S01]  /*4290*/  FFMA.FTZ R10, R5, R7, -R10 ;  /* 0x00000007050a7223 */ /* 0x000fe2000001080a */
[-C--:B------:R-:W-:Y:S01]  /*42a0*/  FFMA.FTZ R28, R28, R9.reuse, R11 ;  /* 0x000000091c1c7223 */ /* 0x080fe2000001000b */
[----:B------:R-:W-:Y:S02]  /*42b0*/  HADD2.F32 R6, -RZ, R30.H0_H0 ;  /* 0x2000001eff067230 */ /* 0x000fe40000004100 */
[----:B------:R-:W-:Y:S01]  /*42c0*/  FFMA.FTZ R15, R12, R9, -R15 ;  /* 0x000000090c0f7223 */ /* 0x000fe2000001080f */
[----:B------:R-:W-:-:S02]  /*42d0*/  HADD2.F32 R11, -RZ, R60.H0_H0 ;  /* 0x2000003cff0b7230 */ /* 0x000fc40000004100 */
[----:B------:R-:W-:Y:S01]  /*42e0*/  HADD2.F32 R5, -RZ, R14.H0_H0 ;  /* 0x2000000eff057230 */ /* 0x000fe20000004100 */
[----:B------:R-:W-:Y:S01]  /*42f0*/  F2FP.F16.F32.PACK_AB R28, R28, R13 ;  /* 0x0000000d1c1c723e */ /* 0x000fe200000000ff */
[----:B------:R-:W-:Y:S01]  /*4300*/  HADD2.F32 R30, -RZ, R30.H1_H1 ;  /* 0x3000001eff1e7230 */ /* 0x000fe20000004100 */
[----:B------:R-:W-:Y:S01]  /*4310*/  F2FP.F16.F32.PACK_AB R12, R15, R10 ;  /* 0x0000000a0f0c723e */ /* 0x000fe200000000ff */
[----:B------:R-:W-:Y:S02]  /*4320*/  HADD2.F32 R14, -RZ, R14.H1_H1 ;  /* 0x3000000eff0e7230 */ /* 0x000fe40000004100 */
[----:B------:R-:W-:Y:S01]  /*4330*/  FMUL.FTZ R29, R5, R8 ;  /* 0x00000008051d7220 */ /* 0x000fe20000410000 */
[----:B------:R-:W-:Y:S02]  /*4340*/  HADD2.F32 R7, -RZ, R64.H0_H0 ;  /* 0x20000040ff077230 */ /* 0x000fe40000004100 */
[----:B------:R-:W-:Y:S01]  /*4350*/  FMUL.FTZ R31, R30, R11 ;  /* 0x0000000b1e1f7220 */ /* 0x000fe20000410000 */
[----:B------:R-:W-:-:S02]  /*4360*/  HADD2.F32 R9, -RZ, R4.H0_H0 ;  /* 0x20000004ff097230 */ /* 0x000fc40000004100 */
[----:B------:R-:W-:Y:S01]  /*4370*/  FMUL.FTZ R4, R6, R8 ;  /* 0x0000000806047220 */ /* 0x000fe20000410000 */
[----:B------:R-:W-:Y:S01]  /*4380*/  FMUL.FTZ R11, R14, R11 ;  /* 0x0000000b0e0b7220 */ /* 0x000fe20000410000 */
[-C--:B------:R-:W-:Y:S01]  /*4390*/  FFMA.FTZ R29, R6, R7.reuse, R29 ;  /* 0x00000007061d7223 */ /* 0x080fe2000001001d */
[----:B------:R-:W-:Y:S02]  /*43a0*/  IMAD.MOV.U32 R13, RZ, RZ, R52 ;  /* 0x000000ffff0d7224 */ /* 0x000fe400078e0034 */
[----:B------:R-:W-:Y:S01]  /*43b0*/  FFMA.FTZ R4, R5, R7, -R4 ;  /* 0x0000000705047223 */ /* 0x000fe20000010804 */
[-C--:B------:R-:W-:Y:S01]  /*43c0*/  FFMA.FTZ R31, R14, R9.reuse, -R31 ;  /* 0x000000090e1f7223 */ /* 0x080fe2000001081f */
[----:B------:R-:W-:Y:S01]  /*43d0*/  FFMA.FTZ R30, R30, R9, R11 ;  /* 0x000000091e1e7223 */ /* 0x000fe2000001000b */
[----:B------:R-:W-:-:S03]  /*43e0*/  IMAD.MOV.U32 R15, RZ, RZ, R56 ;  /* 0x000000ffff0f7224 */ /* 0x000fc600078e0038 */
[----:B------:R-:W-:Y:S01]  /*43f0*/  F2FP.F16.F32.PACK_AB R14, R31, R4 ;  /* 0x000000041f0e723e */ /* 0x000fe200000000ff */
[----:B------:R-:W-:Y:S01]  /*4400*/  IMAD.MOV.U32 R31, RZ, RZ, R57 ;  /* 0x000000ffff1f7224 */ /* 0x000fe200078e0039 */
[----:B------:R-:W-:Y:S01]  /*4410*/  F2FP.F16.F32.PACK_AB R30, R30, R29 ;  /* 0x0000001d1e1e723e */ /* 0x000fe200000000ff */
[----:B------:R-:W-:-:S07]  /*4420*/  IMAD.MOV.U32 R29, RZ, RZ, R49 ;  /* 0x000000ffff1d7224 */ /* 0x000fce00078e0031 */
.L_x_3638:
[----:B------:R-:W-:Y:S05]  /*4430*/  BSYNC B1 ;  /* 0x0000000000017941 */ /* 0x000fea0003800000 */
.L_x_3637:
        /* <DEDUP_REMOVED lines=8> */
[----:B---3--:R1:W-:Y:S01]  /*44c0*/  STG.E.128 desc[UR44][R34.64], R28 ;  /* 0x0000001c22007986 */ /* 0x0083e2000c101d2c */
[----:B------:R-:W-:Y:S05]  /*44d0*/  BRA `(.L_x_3627) ;  /* 0x0000000000747947 */ /* 0x000fea0003800000 */
.L_x_3620:
[----:B------:R-:W-:-:S06]  /*44e0*/  UISETP.NE.AND UP0, UPT, UR39, URZ, UPT ;  /* 0x0000003f2700728c */ /* 0x000fcc000bf05270 */
[----:B------:R-:W-:-:S13]  /*44f0*/  PLOP3.LUT P3, PT, PT, PT, UP0, 0x80, 0x0 ;  /* 0x000000000000781c */ /* 0x000fda0003f6f008 */
[----:B------:R-:W-:Y:S05]  /*4500*/  @P3 BRA `(.L_x_3639) ;  /* 0x0000000000043947 */ /* 0x000fea0003800000 */
[----:B------:R-:W-:Y:S01]  /*4510*/  BPT.TRAP 0x1 ;  /* 0x000000040000795c */ /* 0x000fe20000300000 */
.L_x_3639:
        /* <DEDUP_REMOVED lines=8> */
.L_x_4036:
[----:B------:R-:W-:Y:S05]  /*45a0*/  BSYNC B1 ;  /* 0x0000000000017941 */ /* 0x000fea0003800000 */
.L_x_3640:
[----:B------:R-:W-:Y:S05]  /*45b0*/  @P4 BRA `(.L_x_3627) ;  /* 0x00000000003c4947 */ /* 0x000fea0003800000 */
[----:B------:R-:W-:Y:S01]  /*45c0*/  VIADD R4, R22, 0x20 ;  /* 0x0000002016047836 */ /* 0x000fe20000000000 */
[----:B------:R-:W-:Y:S01]  /*45d0*/  ULDC UR4, c[0x0][0x2f4] ;  /* 0x0000bd0000047ab9 */ /* 0x000fe20000000800 */
[----:B------:R-:W-:-:S03]  /*45e0*/  PLOP3.LUT P5, PT, PT, PT, PT, 0x8, 0x0 ;  /* 0x000000000000781c */ /* 0x000fc60003fae170 */
[----:B------:R-:W-:-:S13]  /*45f0*/  ISETP.GE.AND P4, PT, R4, UR4, PT ;  /* 0x0000000404007c0c */ /* 0x000fda000bf86270 */
[----:B------:R-:W-:Y:S01]  /*4600*/  @!P4 LOP3.LUT P0, RZ, R157, 0x4, RZ, 0xc0, !PT ;  /* 0x000000049dffc812 */ /* 0x000fe2000780c0ff */
[----:B------:R-:W-:-:S03]  /*4610*/  @!P4 VIADD R4, R46, 0x20 ;  /* 0x000000202e04c836 */ /* 0x000fc60000000000 */
[----:B------:R-:W-:Y:S02]  /*4620*/  @!P4 PLOP3.LUT P5, PT, P0, PT, PT, 0x80, 0x0 ;  /* 0x000000000000c81c */ /* 0x000fe400007af070 */
[----:B------:R-:W-:-:S11]  /*4630*/  ISETP.GE.AND P0, PT, R22, UR4, PT ;  /* 0x0000000416007c0c */ /* 0x000fd6000bf06270 */
[----:B------:R-:W-:-:S04]  /*4640*/  @P5 VIADD R4, R46, 0xffffffe0 ;  /* 0xffffffe02e045836 */ /* 0x000fc80000000000 */
[----:B------:R-:W-:Y:S02]  /*4650*/  @!P4 IMAD.IADD R49, R49, 0x1, R4 ;  /* 0x000000013131c824 */ /* 0x000fe400078e0204 */
[----:B------:R-:W1:Y:S02]  /*4660*/  @!P0 LDS.128 R4, [R42+0x22400] ;  /* 0x022400002a048984 */ /* 0x000e640000000c00 */
[----:B------:R-:W-:-:S06]  /*4670*/  @!P4 IMAD R8, R49, 0x2, R2 ;  /* 0x000000023108c824 */ /* 0x000fcc00078e0202 */
[----:B------:R-:W2:Y:S04]  /*4680*/  @!P4 LDS.128 R8, [R8+0x22400] ;  /* 0x022400000808c984 */ /* 0x000ea80000000c00 */
[----:B-1----:R1:W-:Y:S04]  /*4690*/  @!P0 STG.E.128 desc[UR44][R12.64], R4 ;  /* 0x000000040c008986 */ /* 0x0023e8000c101d2c */
[----:B--2---:R1:W-:Y:S02]  /*46a0*/  @!P4 STG.E.128 desc[UR44][R12.64+0x40], R8 ;  /* 0x000040080c00c986 */ /* 0x0043e4000c101d2c */
.L_x_3627:
[----:B------:R-:W-:Y:S05]  /*46b0*/  BSYNC B0 ;  /* 0x0000000000007941 */ /* 0x000fea0003800000 */
.L_x_3619:
[----:B-1----:R-:W1:Y:S01]  /*46c0*/  S2R R5, SR_TID.X ;  /* 0x0000000000057919 */ /* 0x002e620000002100 */
[----:B------:R-:W-:Y:S01]  /*46d0*/  @!PT LDS RZ, [RZ] ;  /* 0x00000000fffff984 */ /* 0x000fe20000000800 */
[----:B------:R-:W-:Y:S01]  /*46e0*/  @!PT LDS RZ, [RZ] ;  /* 0x00000000fffff984 */ /* 0x000fe20000000800 */
[----:B------:R-:W-:Y:S01]  /*46f0*/  @!PT LDS RZ, [RZ] ;  /* 0x00000000fffff984 */ /* 0x000fe20000000800 */
[----:B------:R-:W-:Y:S01]  /*4700*/  @!PT LDS RZ, [RZ] ;  /* 0x00000000fffff984 */ /* 0x000fe20000000800 */
[----:B------:R0:W-:Y:S06]  /*4710*/  MEMBAR.ALL.CTA ;  /* 0x0000000000007992 */ /* 0x0001ec0000008000 */
[----:B0-----:R-:W0:Y:S01]  /*4720*/  FENCE.VIEW.ASYNC.S ;  /* 0x00000000000073c6 */ /* 0x001e220000000000 */
[----:B------:R-:W-:Y:S05]  /*4730*/  WARPSYNC.ALL ;  /* 0x0000000000007948 */ /* 0x000fea0003800000 */
[----:B------:R-:W-:Y:S01]  /*4740*/  BSSY B0, `(.L_x_3642) ;  /* 0x000000b000007945 */ /* 0x000fe20003800000 */
[----:B-1----:R-:W-:-:S02]  /*4750*/  LOP3.LUT R4, R5, 0x7f, RZ, 0xc0, !PT ;  /* 0x0000007f05047812 */ /* 0x002fc400078ec0ff */
[----:B------:R-:W-:Y:S02]  /*4760*/  SHF.R.U32.HI R5, RZ, 0x7, R5 ;  /* 0x00000007ff057819 */ /* 0x000fe40000011605 */
[----:B------:R-:W-:-:S03]  /*4770*/  ISETP.NE.AND P0, PT, R4, RZ, PT ;  /* 0x000000ff0400720c */ /* 0x000fc60003f05270 */
[----:B------:R-:W-:-:S10]  /*4780*/  VIADD R40, R5, 0x8 ;  /* 0x0000000805287836 */ /* 0x000fd40000000000 */
[----:B------:R-:W-:-:S05]  /*4790*/  @!P0 VIADD R4, R45, 0x388a0 ;  /* 0x000388a02d048836 */ /* 0x000fca0000000000 */
[----:B------:R-:W-:Y:S01]  /*47a0*/  @!P0 PRMT R4, RZ, 0x654, R4 ;  /* 0x00000654ff048816 */ /* 0x000fe20000000004 */
[----:B0-----:R0:W-:Y:S06]  /*47b0*/  BAR.SYNC.DEFER_BLOCKING R40, 0x80 ;  /* 0x000200280000751d */ /* 0x0011ec0000010000 */
[----:B------:R0:W-:Y:S01]  /*47c0*/  @!P0 SYNCS.ARRIVE.TRANS64.RED.A1T0 RZ, [R4+URZ], RZ ;  /* 0x000000ff04ff89a7 */ /* 0x0001e2000810043f */
[----:B------:R-:W-:Y:S05]  /*47d0*/  @P3 BRA `(.L_x_3643) ;  /* 0x0000000000043947 */ /* 0x000fea0003800000 */
[----:B------:R-:W-:Y:S01]  /*47e0*/  BPT.TRAP 0x1 ;  /* 0x000000040000795c */ /* 0x000fe20000300000 */
.L_x_3643:
[----:B------:R-:W-:Y:S05]  /*47f0*/  BSYNC B0 ;  /* 0x0000000000007941 */ /* 0x000fea0003800000 */
.L_x_3642:
[----:B------:R-:W1:Y:S01]  /*4800*/  SYNCS.PHASECHK.TRANS64.TRYWAIT P3, [R45+URZ+0x388b0], R48 ;  /* 0x0388b0302d0075a7 */ /* 0x000e62000806017f */
[----:B------:R-:W-:Y:S01]  /*4810*/  BSSY B0, `(.L_x_3644) ;  /* 0x0000003000007945 */ /* 0x000fe20003800000 */
[----:B------:R-:W-:-:S03]  /*4820*/  ISETP.GE.AND P4, PT, R152, R47, PT ;  /* 0x0000002f9800720c */ /* 0x000fc60003f86270 */
[----:B-1----:R-:W-:Y:S10]  /*4830*/  @!P3 BRA `(.L_x_3645) ;  /* 0x000003d4001cb947 */ /* 0x002ff40003800000 */
.L_x_4037:
[----:B------:R-:W-:Y:S05]  /*4840*/  BSYNC B0 ;  /* 0x0000000000007941 */ /* 0x000fea0003800000 */
.L_x_3644:
[----:B------:R-:W-:Y:S01]  /*4850*/  BSSY B0, `(.L_x_3646) ;  /* 0x0000053000007945 */ /* 0x000fe20003800000 */
[----:B------:R-:W-:-:S03]  /*4860*/  IMAD R9, R153, 0x8000, R46 ;  /* 0x0000800099097824 */ /* 0x000fc600078e022e */
[----:B------:R-:W-:Y:S05]  /*4870*/  @P4 BRA `(.L_x_3647) ;  /* 0x0000000400404947 */ /* 0x000fea0003800000 */
[----:B0-----:R-:W-:Y:S01]  /*4880*/  VIADD R4, R22, 0x40 ;  /* 0x0000004016047836 */ /* 0x001fe20000000000 */
[----:B------:R-:W-:Y:S01]  /*4890*/  LOP3.LUT P4, RZ, R157, 0x4, RZ, 0xc0, !PT ;  /* 0x000000049dff7812 */ /* 0x000fe2000788c0ff */
[----:B------:R-:W-:Y:S01]  /*48a0*/  IMAD.WIDE R6, R36, 0x40, R20 ;  /* 0x0000004024067825 */ /* 0x000fe200078e0214 */
[----:B------:R-:W-:Y:S01]  /*48b0*/  ULDC UR4, c[0x0][0x320] ;  /* 0x0000c80000047ab9 */ /* 0x000fe20000000800 */
[----:B------:R-:W-:Y:S01]  /*48c0*/  ULDC.64 UR6, c[0x0][0x328] ;  /* 0x0000ca0000067ab9 */ /* 0x000fe20000000a00 */
[----:B------:R-:W-:Y:S01]  /*48d0*/  ISETP.GE.AND P6, PT, R4, UR4, PT ;  /* 0x0000000404007c0c */ /* 0x000fe2000bfc6270 */
[----:B------:R-:W-:Y:S01]  /*48e0*/  IMAD R7, R7, UR6, RZ ;  /* 0x0000000607077c24 */ /* 0x000fe2000f8e02ff */
[----:B------:R-:W-:Y:S01]  /*48f0*/  ISETP.GE.AND P5, PT, R22, UR4, PT ;  /* 0x0000000416007c0c */ /* 0x000fe2000bfa6270 */
[----:B------:R-:W-:Y:S02]  /*4900*/  IMAD.MOV.U32 R4, RZ, RZ, R26 ;  /* 0x000000ffff047224 */ /* 0x000fe400078e001a */
[----:B------:R-:W-:-:S02]  /*4910*/  IMAD.MOV.U32 R5, RZ, RZ, R0 ;  /* 0x000000ffff057224 */ /* 0x000fc400078e0000 */
[C---:B------:R-:W-:Y:S02]  /*4920*/  IMAD R7, R6.reuse, UR7, R7 ;  /* 0x0000000706077c24 */ /* 0x040fe4000f8e0207 */
[----:B------:R-:W-:Y:S01]  /*4930*/  IMAD.WIDE.U32 R4, R6, UR6, R4 ;  /* 0x0000000606047c25 */ /* 0x000fe2000f8e0004 */
[----:B------:R-:W-:-:S03]  /*4940*/  ULDC.64 UR6, c[0x0][0x318] ;  /* 0x0000c60000067ab9 */ /* 0x000fc60000000a00 */
[C---:B------:R-:W-:Y:S02]  /*4950*/  VIADD R41, R9.reuse, 0x20 ;  /* 0x0000002009297836 */ /* 0x040fe40000000000 */
[----:B------:R-:W-:Y:S01]  /*4960*/  @P4 VIADD R41, R9, 0xffffffe0 ;  /* 0xffffffe009294836 */ /* 0x000fe20000000000 */
[----:B------:R-:W-:Y:S01]  /*4970*/  LEA R34, P4, R4, UR6, 0x1 ;  /* 0x0000000604227c11 */ /* 0x000fe2000f8808ff */
[----:B------:R-:W-:Y:S02]  /*4980*/  IMAD.IADD R5, R5, 0x1, R7 ;  /* 0x0000000105057824 */ /* 0x000fe400078e0207 */
[C---:B------:R-:W-:Y:S02]  /*4990*/  VIADD R8, R22.reuse, 0x80 ;  /* 0x0000008016087836 */ /* 0x040fe40000000000 */
[----:B------:R-:W-:Y:S01]  /*49a0*/  VIADD R6, R22, 0xc0 ;  /* 0x000000c016067836 */ /* 0x000fe20000000000 */
[----:B------:R-:W-:Y:S01]  /*49b0*/  LEA.HI.X R35, R4, UR7, R5, 0x1, P4 ;  /* 0x0000000704237c11 */ /* 0x000fe2000a0f0c05 */
[----:B------:R-:W-:Y:S01]  /*49c0*/  IMAD R46, R9, 0x2, R2 ;  /* 0x00000002092e7824 */ /* 0x000fe200078e0202 */
[----:B------:R-:W-:Y:S01]  /*49d0*/  ISETP.GE.AND P3, PT, R8, UR4, PT ;  /* 0x0000000408007c0c */ /* 0x000fe2000bf66270 */
[----:B----4-:R-:W-:Y:S01]  /*49e0*/  VIADD R42, R22, 0x100 ;  /* 0x00000100162a7836 */ /* 0x010fe20000000000 */
[----:B------:R-:W-:Y:S01]  /*49f0*/  ISETP.GE.AND P4, PT, R6, UR4, PT ;  /* 0x0000000406007c0c */ /* 0x000fe2000bf86270 */
[----:B------:R-:W-:Y:S01]  /*4a00*/  VIADD R43, R22, 0x140 ;  /* 0x00000140162b7836 */ /* 0x000fe20000000000 */
[----:B------:R-:W0:Y:S04]  /*4a10*/  @!P5 LDS.128 R4, [R46+0x400] ;  /* 0x000400002e04d984 */ /* 0x000e280000000c00 */
[----:B------:R-:W4:Y:S05]  /*4a20*/  @!P6 LDS.128 R8, [R46+0x2400] ;  /* 0x002400002e08e984 */ /* 0x000f2a0000000c00 */
[----:B------:R-:W1:Y:S04]  /*4a30*/  @!P3 LDS.128 R12, [R46+0x4400] ;  /* 0x004400002e0cb984 */ /* 0x000e680000000c00 */
[----:B---3--:R-:W3:Y:S04]  /*4a40*/  @!P4 LDS.128 R28, [R46+0x6400] ;  /* 0x006400002e1cc984 */ /* 0x008ee80000000c00 */
[----:B0-----:R-:W-:Y:S01]  /*4a50*/  @!P5 STG.E.128 desc[UR44][R34.64], R4 ;  /* 0x000000042200d986 */ /* 0x001fe2000c101d2c */
[----:B------:R-:W-:Y:S01]  /*4a60*/  ISETP.GE.AND P5, PT, R42, UR4, PT ;  /* 0x000000042a007c0c */ /* 0x000fe2000bfa6270 */
[----:B------:R-:W-:-:S02]  /*4a70*/  VIADD R42, R22, 0x180 ;  /* 0x00000180162a7836 */ /* 0x000fc40000000000 */
[----:B----4-:R-:W-:Y:S01]  /*4a80*/  @!P6 STG.E.128 desc[UR44][R34.64+0x80], R8 ;  /* 0x000080082200e986 */ /* 0x010fe2000c101d2c */
[----:B------:R-:W-:Y:S01]  /*4a90*/  ISETP.GE.AND P6, PT, R43, UR4, PT ;  /* 0x000000042b007c0c */ /* 0x000fe2000bfc6270 */
[----:B------:R-:W-:Y:S02]  /*4aa0*/  VIADD R43, R22, 0x1c0 ;  /* 0x000001c0162b7836 */ /* 0x000fe40000000000 */
[----:B-1----:R-:W-:Y:S01]  /*4ab0*/  @!P3 STG.E.128 desc[UR44][R34.64+0x100], R12 ;  /* 0x0001000c2200b986 */ /* 0x002fe2000c101d2c */
[----:B------:R-:W-:Y:S01]  /*4ac0*/  ISETP.GE.AND P3, PT, R42, UR4, PT ;  /* 0x000000042a007c0c */ /* 0x000fe2000bf66270 */
[C---:B------:R-:W-:Y:S02]  /*4ad0*/  VIADD R42, R22.reuse, 0x60 ;  /* 0x00000060162a7836 */ /* 0x040fe40000000000 */
[----:B---3--:R-:W-:Y:S01]  /*4ae0*/  @!P4 STG.E.128 desc[UR44][R34.64+0x180], R28 ;  /* 0x0001801c2200c986 */ /* 0x008fe2000c101d2c */
[----:B------:R-:W-:Y:S01]  /*4af0*/  ISETP.GE.AND P4, PT, R43, UR4, PT ;  /* 0x000000042b007c0c */ /* 0x000fe2000bf86270 */
[----:B------:R-:W-:-:S02]  /*4b00*/  VIADD R43, R22, 0x20 ;  /* 0x00000020162b7836 */ /* 0x000fc40000000000 */
[----:B------:R-:W0:Y:S04]  /*4b10*/  @!P5 LDS.128 R4, [R46+0x8400] ;  /* 0x008400002e04d984 */ /* 0x000e280000000c00 */
[----:B------:R-:W1:Y:S04]  /*4b20*/  @!P6 LDS.128 R8, [R46+0xa400] ;  /* 0x00a400002e08e984 */ /* 0x000e680000000c00 */
[----:B------:R-:W3:Y:S04]  /*4b30*/  @!P3 LDS.128 R12, [R46+0xc400] ;  /* 0x00c400002e0cb984 */ /* 0x000ee80000000c00 */
[----:B------:R-:W4:Y:S04]  /*4b40*/  @!P4 LDS.128 R28, [R46+0xe400] ;  /* 0x00e400002e1cc984 */ /* 0x000f280000000c00 */
[----:B0-----:R-:W-:Y:S01]  /*4b50*/  @!P5 STG.E.128 desc[UR44][R34.64+0x200], R4 ;  /* 0x000200042200d986 */ /* 0x001fe2000c101d2c */
[----:B------:R-:W-:Y:S01]  /*4b60*/  ISETP.GE.AND P5, PT, R43, UR4, PT ;  /* 0x000000042b007c0c */ /* 0x000fe2000bfa6270 */
[----:B------:R-:W-:-:S02]  /*4b70*/  VIADD R43, R22, 0xa0 ;  /* 0x000000a0162b7836 */ /* 0x000fc40000000000 */
[----:B-1----:R-:W-:Y:S01]  /*4b80*/  @!P6 STG.E.128 desc[UR44][R34.64+0x280], R8 ;  /* 0x000280082200e986 */ /* 0x002fe2000c101d2c */
[----:B------:R-:W-:Y:S01]  /*4b90*/  ISETP.GE.AND P6, PT, R42, UR4, PT ;  /* 0x000000042a007c0c */ /* 0x000fe2000bfc6270 */
[----:B------:R-:W-:Y:S02]  /*4ba0*/  VIADD R42, R22, 0xe0 ;  /* 0x000000e0162a7836 */ /* 0x000fe40000000000 */
[----:B---3--:R-:W-:Y:S01]  /*4bb0*/  @!P3 STG.E.128 desc[UR44][R34.64+0x300], R12 ;  /* 0x0003000c2200b986 */ /* 0x008fe2000c101d2c */
[----:B------:R-:W-:Y:S01]  /*4bc0*/  ISETP.GE.AND P3, PT, R43, UR4, PT ;  /* 0x000000042b007c0c */ /* 0x000fe2000bf66270 */
[----:B------:R-:W-:Y:S02]  /*4bd0*/  IMAD R43, R41, 0x2, R2 ;  /* 0x00000002292b7824 */ /* 0x000fe400078e0202 */
[----:B----4-:R-:W-:Y:S01]  /*4be0*/  @!P4 STG.E.128 desc[UR44][R34.64+0x380], R28 ;  /* 0x0003801c2200c986 */ /* 0x010fe2000c101d2c */
[----:B------:R-:W-:Y:S01]  /*4bf0*/  ISETP.GE.AND P4, PT, R42, UR4, PT ;  /* 0x000000042a007c0c */ /* 0x000fe2000bf86270 */
[----:B------:R-:W-:-:S02]  /*4c00*/  VIADD R41, R22, 0x120 ;  /* 0x0000012016297836 */ /* 0x000fc40000000000 */
[----:B------:R-:W0:Y:S01]  /*4c10*/  @!P5 LDS.128 R4, [R43+0x400] ;  /* 0x000400002b04d984 */ /* 0x000e220000000c00 */
[----:B------:R-:W-:-:S03]  /*4c20*/  VIADD R42, R22, 0x160 ;  /* 0x00000160162a7836 */ /* 0x000fc60000000000 */
        /* <DEDUP_REMOVED lines=10> */
[----:B------:R-:W-:-:S03]  /*4cd0*/  ISETP.GE.AND P3, PT, R41, UR4, PT ;  /* 0x0000000429007c0c */ /* 0x000fc6000bf66270 */
[----:B----4-:R-:W-:Y:S01]  /*4ce0*/  @!P4 STG.E.128 desc[UR44][R34.64+0x1c0], R28 ;  /* 0x0001c01c2200c986 */ /* 0x010fe2000c101d2c */
[----:B------:R-:W-:-:S03]  /*4cf0*/  ISETP.GE.AND P4, PT, R42, UR4, PT ;  /* 0x000000042a007c0c */ /* 0x000fc6000bf86270 */
[----:B------:R-:W0:Y:S04]  /*4d00*/  @!P5 LDS.128 R4, [R43+0x8400] ;  /* 0x008400002b04d984 */ /* 0x000e280000000c00 */
[----:B------:R-:W1:Y:S04]  /*4d10*/  @!P6 LDS.128 R8, [R43+0xa400] ;  /* 0x00a400002b08e984 */ /* 0x000e680000000c00 */
[----:B------:R-:W3:Y:S04]  /*4d20*/  @!P3 LDS.128 R12, [R43+0xc400] ;  /* 0x00c400002b0cb984 */ /* 0x000ee80000000c00 */
[----:B------:R-:W4:Y:S04]  /*4d30*/  @!P4 LDS.128 R28, [R43+0xe400] ;  /* 0x00e400002b1cc984 */ /* 0x000f280000000c00 */
[----:B0-----:R0:W-:Y:S04]  /*4d40*/  @!P5 STG.E.128 desc[UR44][R34.64+0x240], R4 ;  /* 0x000240042200d986 */ /* 0x0011e8000c101d2c */
[----:B-1----:R0:W-:Y:S04]  /*4d50*/  @!P6 STG.E.128 desc[UR44][R34.64+0x2c0], R8 ;  /* 0x0002c0082200e986 */ /* 0x0021e8000c101d2c */
[----:B---3--:R0:W-:Y:S04]  /*4d60*/  @!P3 STG.E.128 desc[UR44][R34.64+0x340], R12 ;  /* 0x0003400c2200b986 */ /* 0x0081e8000c101d2c */
[----:B----4-:R0:W-:Y:S02]  /*4d70*/  @!P4 STG.E.128 desc[UR44][R34.64+0x3c0], R28 ;  /* 0x0003c01c2200c986 */ /* 0x0101e4000c101d2c */
.L_x_3647:
[----:B------:R-:W-:Y:S05]  /*4d80*/  BSYNC B0 ;  /* 0x0000000000007941 */ /* 0x000fea0003800000 */
.L_x_3646:
[----:B------:R-:W-:Y:S01]  /*4d90*/  @!PT LDS RZ, [RZ] ;  /* 0x00000000fffff984 */ /* 0x000fe20000000800 */
[----:B------:R-:W-:Y:S01]  /*4da0*/  @!PT LDS RZ, [RZ] ;  /* 0x00000000fffff984 */ /* 0x000fe20000000800 */
[----:B------:R-:W-:Y:S01]  /*4db0*/  @!PT LDS RZ, [RZ] ;  /* 0x00000000fffff984 */ /* 0x000fe20000000800 */
[----:B------:R-:W-:Y:S01]  /*4dc0*/  @!PT LDS RZ, [RZ] ;  /* 0x00000000fffff984 */ /* 0x000fe20000000800 */
[----:B------:R1:W-:Y:S06]  /*4dd0*/  MEMBAR.ALL.CTA ;  /* 0x0000000000007992 */ /* 0x0003ec0000008000 */
[----:B-1----:R-:W1:Y:S01]  /*4de0*/  FENCE.VIEW.ASYNC.S ;  /* 0x00000000000073c6 */ /* 0x002e620000000000 */
[----:B------:R-:W-:Y:S02]  /*4df0*/  VIADD R153, R153, 0x1 ;  /* 0x0000000199997836 */ /* 0x000fe40000000000 */
[----:B------:R-:W-:Y:S01]  /*4e00*/  @!P0 VIADD R45, R45, 0x388c0 ;  /* 0x000388c02d2d8836 */ /* 0x000fe20000000000 */
[----:B-1----:R1:W-:Y:S02]  /*4e10*/  BAR.SYNC.DEFER_BLOCKING R40, 0x80 ;  /* 0x000200280000751d */ /* 0x0023e40000010000 */
[----:B------:R-:W-:-:S02]  /*4e20*/  ISETP.NE.AND P3, PT, R153, 0x2, PT ;  /* 0x000000029900780c */ /* 0x000fc40003f65270 */
[----:B------:R-:W-:Y:S02]  /*4e30*/  @!P0 PRMT R45, RZ, 0x654, R45 ;  /* 0x00000654ff2d8816 */ /* 0x000fe4000000002d */
[----:B0-----:R-:W-:Y:S02]  /*4e40*/  SEL R5, RZ, 0x1, P3 ;  /* 0x00000001ff057807 */ /* 0x001fe40001800000 */
[----:B------:R-:W-:Y:S02]  /*4e50*/  SEL R153, R153, RZ, P3 ;  /* 0x000000ff99997207 */ /* 0x000fe40001800000 */
[----:B------:R-:W-:Y:S01]  /*4e60*/  LOP3.LUT R156, R156, R5, RZ, 0x3c, !PT ;  /* 0x000000059c9c7212 */ /* 0x000fe200078e3cff */
[----:B------:R1:W-:Y:S01]  /*4e70*/  @!P0 SYNCS.ARRIVE.TRANS64.RED.A1T0 RZ, [R45+URZ], RZ ;  /* 0x000000ff2dff89a7 */ /* 0x0003e2000810043f */
[----:B------:R-:W-:Y:S01]  /*4e80*/  PLOP3.LUT P0, PT, PT, PT, PT, 0x8, 0x0 ;  /* 0x000000000000781c */ /* 0x000fe20003f0e170 */
[----:B------:R-:W-:-:S12]  /*4e90*/  @P2 BRA `(.L_x_3648) ;  /* 0xffffffdc000c2947 */ /* 0x000fd8000383ffff */
.L_x_3614:
[----:B------:R-:W0:Y:S01]  /*4ea0*/  LDC R0, c[0x0][0xa80] ;  /* 0x0002a000ff007b82 */ /* 0x000e220000000800 */
[----:B------:R0:W-:Y:S01]  /*4eb0*/  STL.128 [R1+0x200], RZ ;  /* 0x000200ff01007387 */ /* 0x0001e20000100c00 */
[----:B------:R-:W-:Y:S01]  /*4ec0*/  BSSY B0, `(.L_x_3649) ;  /* 0x0000027000007945 */ /* 0x000fe20003800000 */
[----:B-1----:R-:W-:Y:S02]  /*4ed0*/  IMAD.U32 R40, RZ, RZ, UR37 ;  /* 0x00000025ff287e24 */ /* 0x002fe4000f8e00ff */
[----:B------:R1:W-:Y:S04]  /*4ee0*/  STL.128 [R1+0x210], RZ ;  /* 0x000210ff01007387 */ /* 0x0003e80000100c00 */
[----:B------:R1:W-:Y:S04]  /*4ef0*/  STL.128 [R1+0x230], RZ ;  /* 0x000230ff01007387 */ /* 0x0003e80000100c00 */
        /* <DEDUP_REMOVED lines=32> */
[----:B------:R-:W-:Y:S05]  /*5100*/  @P0 BRA `(.L_x_3650) ;  /* 0x0000000000080947 */ /* 0x000fea0003800000 */
[----:B------:R-:W0:Y:S02]  /*5110*/  FENCE.VIEW.ASYNC.G ;  /* 0x00000000000073c6 */ /* 0x000e240000000100 */
[----:B0-----:R-:W-:Y:S06]  /*5120*/  BAR.ARV 0xc, 0x180 ;  /* 0x0306000000007b1d */ /* 0x001fec0000002000 */
.L_x_3650:
[----:B------:R-:W-:Y:S05]  /*5130*/  BSYNC B0 ;  /* 0x0000000000007941 */ /* 0x000fea0003800000 */
.L_x_3649:
[----:B------:R-:W-:Y:S01]  /*5140*/  UISETP.NE.AND UP0, UPT, UR39, 0x1, UPT ;  /* 0x000000012700788c */ /* 0x000fe2000bf05270 */
[----:B------:R-:W-:Y:S01]  /*5150*/  IMAD.U32 R18, RZ, RZ, UR37 ;  /* 0x00000025ff127e24 */ /* 0x000fe2000f8e00ff */
[----:B------:R-:W-:Y:S01]  /*5160*/  IADD3 R40, P0, R40, 0x200, RZ ;  /* 0x0000020028287810 */ /* 0x000fe20007f1e0ff */
[----:B------:R-:W-:Y:S03]  /*5170*/  BSSY B7, `(.L_x_3651) ;  /* 0x0002cbd000077945 */ /* 0x000fe60003800000 */
[----:B------:R-:W-:Y:S01]  /*5180*/  PLOP3.LUT P2, PT, PT, PT, UP0, 0x80, 0x0 ;  /* 0x000000000000781c */ /* 0x000fe20003f4f008 */
[----:B------:R-:W-:Y:S01]  /*5190*/  IMAD.X R39, RZ, RZ, UR36, P0 ;  /* 0x00000024ff277e24 */ /* 0x000fe200080e06ff */
[----:B------:R-:W-:-:S05]  /*51a0*/  IADD3 R18, P1, R18, 0x230, RZ ;  /* 0x0000023012127810 */ /* 0x000fca0007f3e0ff */
[----:B------:R-:W-:-:S06]  /*51b0*/  IMAD.X R19, RZ, RZ, UR36, P1 ;  /* 0x00000024ff137e24 */ /* 0x000fcc00088e06ff */
[----:B------:R-:W-:Y:S05]  /*51c0*/  @!P2 BRA `(.L_x_3652) ;  /* 0x0000008000a8a947 */ /* 0x000fea0003800000 */
[----:B-1----:R-:W0:Y:S08]  /*51d0*/  LDC R0, c[0x0][0x448] ;  /* 0x00011200ff007b82 */ /* 0x002e300000000800 */
        /* <DEDUP_REMOVED lines=22> */
.L_x_3655:
[----:B------:R-:W-:-:S13]  /*5340*/  ISETP.NE.AND P0, PT, R5, 0x1, PT ;  /* 0x000000010500780c */ /* 0x000fda0003f05270 */
[----:B------:R-:W0:Y:S02]  /*5350*/  @P0 LDC.64 R6, c[0x0][0xae0] ;  /* 0x0002b800ff060b82 */ /* 0x000e240000000a00 */
[----:B0-----:R-:W-:-:S05]  /*5360*/  @P0 IMAD.HI.U32 R6, R0, R6, RZ ;  /* 0x0000000600060227 */ /* 0x001fca00078e00ff */
[----:B------:R-:W-:-:S07]  /*5370*/  @P0 SHF.R.U32.HI R0, RZ, R7, R6 ;  /* 0x00000007ff000219 */ /* 0x000fce0000011606 */
.L_x_3656:
[----:B------:R-:W-:Y:S05]  /*5380*/  BSYNC B0 ;  /* 0x0000000000007941 */ /* 0x000fea0003800000 */
.L_x_3654:
[----:B------:R-:W-:-:S05]  /*5390*/  IMAD R3, R0, R5, R5 ;  /* 0x0000000500037224 */ /* 0x000fca00078e0205 */
[----:B------:R-:W-:-:S07]  /*53a0*/  VIMNMX R4, R4, R3, PT ;  /* 0x0000000304047248 */ /* 0x000fce0003fe0100 */
.L_x_3653:
[----:B------:R-:W0:Y:S01]  /*53b0*/  @P1 LDC R7, c[0x0][0x44c] ;  /* 0x00011300ff071b82 */ /* 0x000e220000000800 */
[----:B------:R-:W-:Y:S01]  /*53c0*/  VIADD R4, R4, 0x3f ;  /* 0x0000003f04047836 */ /* 0x000fe20000000000 */
[----:B------:R-:W-:-:S04]  /*53d0*/  ULDC UR4, c[0x0][0xad4] ;  /* 0x0002b50000047ab9 */ /* 0x000fc80000000800 */
        /* <DEDUP_REMOVED lines=8> */
[----:B----4-:R-:W-:-:S03]  /*5460*/  VIMNMX R12, R33, R0, PT ;  /* 0x00000000210c7248 */ /* 0x010fc60003fe0100 */
        /* <DEDUP_REMOVED lines=12> */
.L_x_3659:
[----:B------:R-:W-:-:S13]  /*5530*/  ISETP.NE.AND P0, PT, R5, 0x1, PT ;  /* 0x000000010500780c */ /* 0x000fda0003f05270 */
[----:B------:R-:W0:Y:S02]  /*5540*/  @P0 LDC.64 R6, c[0x0][0xae0] ;  /* 0x0002b800ff060b82 */ /* 0x000e240000000a00 */
[----:B0-----:R-:W-:-:S05]  /*5550*/  @P0 IMAD.HI.U32 R6, R200, R6, RZ ;  /* 0x00000006c8060227 */ /* 0x001fca00078e00ff */
[----:B------:R-:W-:-:S07]  /*5560*/  @P0 SHF.R.U32.HI R200, RZ, R7, R6 ;  /* 0x00000007ffc80219 */ /* 0x000fce0000011606 */
.L_x_3660:
[----:B------:R-:W-:Y:S05]  /*5570*/  BSYNC B0 ;  /* 0x0000000000007941 */ /* 0x000fea0003800000 */
.L_x_3658:
[----:B------:R-:W-:-:S05]  /*5580*/  IMAD R5, R200, R5, RZ ;  /* 0x00000005c8057224 */ /* 0x000fca00078e02ff */
[----:B------:R-:W-:-:S07]  /*5590*/  VIMNMX R0, R0, R5, !PT ;  /* 0x0000000500007248 */ /* 0x000fce0007fe0100 */
.L_x_3657:
[----:B------:R-:W-:Y:S01]  /*55a0*/  SHF.R.S32.HI R3, RZ, 0x1f, R0 ;  /* 0x0000001fff037819 */ /* 0x000fe20000011400 */
[----:B------:R-:W-:Y:S03]  /*55b0*/  BSSY B0, `(.L_x_3661) ;  /* 0x0000026000007945 */ /* 0x000fe60003800000 */
[----:B------:R-:W-:-:S04]  /*55c0*/  LEA.HI R3, R3, R0, RZ, 0x6 ;  /* 0x0000000003037211 */ /* 0x000fc800078f30ff */
        /* <DEDUP_REMOVED lines=36> */
.L_x_3662:
[----:B------:R-:W-:Y:S05]  /*5810*/  BSYNC B0 ;  /* 0x0000000000007941 */ /* 0x000fea0003800000 */
.L_x_3661:
[----:B------:R-:W-:Y:S01]  /*5820*/  IMAD R0, R194, R3, R9 ;  /* 0x00000003c2007224 */ /* 0x000fe200078e0209 */
[----:B------:R-:W-:-:S04]  /*5830*/  PRMT R4, RZ, 0x7610, R4 ;  /* 0x00007610ff047816 */ /* 0x000fc80000000004 */
[----:B------:R-:W-:-:S04]  /*5840*/  VIADDMNMX R12, R0, R3, R12, PT ;  /* 0x00000003000c7246 */ /* 0x000fc8000380010c */
[----:B------:R-:W-:-:S13]  /*5850*/  ISETP.GT.AND P0, PT, R12, R0, PT ;  /* 0x000000000c00720c */ /* 0x000fda0003f04270 */
[----:B------:R-:W-:Y:S05]  /*5860*/  @!P0 BRA `(.L_x_3663) ;  /* 0x000002c400348947 */ /* 0x000fea0003800000 */
        /* <DEDUP_REMOVED lines=28> */
[----:B--2---:R-:W2:Y:S04]  /*5a30*/  LDL R49, [R1+0x284] ;  /* 0x0002840001317983 */ /* 0x004ea80000100800 */
[----:B------:R-:W2:Y:S04]  /*5a40*/  LDL R50, [R1+0x288] ;  /* 0x0002880001327983 */ /* 0x000ea80000100800 */
        /* <DEDUP_REMOVED lines=81> */
[----:B-----5:R-:W2:Y:S04]  /*5f60*/  LDL R32, [R1+0x3d4] ;  /* 0x0003d40001207983 */ /* 0x020ea80000100800 */
[----:B---3--:R-:W3:Y:S04]  /*5f70*/  LDL R29, [R1+0x3e8] ;  /* 0x0003e800011d7983 */ /* 0x008ee80000100800 */
[----:B------:R-:W3:Y:S04]  /*5f80*/  LDL R30, [R1+0x3ec] ;  /* 0x0003ec00011e7983 */ /* 0x000ee80000100800 */
[----:B------:R-:W3:Y:S04]  /*5f90*/  LDL R31, [R1+0x3f0] ;  /* 0x0003f000011f7983 */ /* 0x000ee80000100800 */
[----:B------:R-:W3:Y:S04]  /*5fa0*/  LDL R26, [R1+0x3f8] ;  /* 0x0003f800011a7983 */ /* 0x000ee80000100800 */
[----:B------:R-:W3:Y:S04]  /*5fb0*/  LDL R27, [R1+0x3fc] ;  /* 0x0003fc00011b7983 */ /* 0x000ee80000100800 */
[----:B------:R-:W3:Y:S04]  /*5fc0*/  LDL R28, [R1+0x400] ;  /* 0x00040000011c7983 */ /* 0x000ee80000100800 */
[----:B------:R-:W0:Y:S04]  /*5fd0*/  SHFL.IDX PT, R132, R237, RZ, 0x1f ;  /* 0x00001fffed847589 */ /* 0x000e2800000e0000 */
[----:B------:R-:W3:Y:S04]  /*5fe0*/  LDL R11, [R1+0x40c] ;  /* 0x00040c00010b7983 */ /* 0x000ee80000100800 */
[----:B------:R-:W3:Y:S04]  /*5ff0*/  LDL R13, [R1+0x410] ;  /* 0x00041000010d7983 */ /* 0x000ee80000100800 */
[----:B------:R-:W3:Y:S04]  /*6000*/  LDL R14, [R1+0x414] ;  /* 0x00041400010e7983 */ /* 0x000ee80000100800 */
[----:B------:R-:W3:Y:S04]  /*6010*/  LDL R15, [R1+0x418] ;  /* 0x00041800010f7983 */ /* 0x000ee80000100800 */
[----:B------:R-:W3:Y:S01]  /*6020*/  LDL R18, [R1+0x41c] ;  /* 0x00041c0001127983 */ /* 0x000ee20000100800 */
[----:B0-----:R-:W-:-:S03]  /*6030*/  LEA.HI R10, R132, R132, RZ, 0x1 ;  /* 0x00000084840a7211 */ /* 0x001fc600078f08ff */
[----:B------:R-:W3:Y:S01]  /*6040*/  LDL R19, [R1+0x420] ;  /* 0x0004200001137983 */ /* 0x000ee20000100800 */
[----:B------:R-:W-:-:S03]  /*6050*/  LOP3.LUT R10, R10, 0x1fffe, RZ, 0xc0, !PT ;  /* 0x0001fffe0a0a7812 */ /* 0x000fc600078ec0ff */
[----:B------:R-:W3:Y:S02]  /*6060*/  LDL R20, [R1+0x424] ;  /* 0x0004240001147983 */ /* 0x000ee40000100800 */
[----:B------:R-:W-:Y:S02]  /*6070*/  IMAD.IADD R132, R132, 0x1, -R10 ;  /* 0x0000000184847824 */ /* 0x000fe400078e0a0a */
[----:B------:R-:W3:Y:S04]  /*6080*/  LDL R21, [R1+0x428] ;  /* 0x0004280001157983 */ /* 0x000ee80000100800 */
[----:B------:R-:W3:Y:S04]  /*6090*/  LDL R10, [R1+0x408] ;  /* 0x00040800010a7983 */ /* 0x000ee80000100800 */
[----:B----4-:R0:W-:Y:S04]  /*60a0*/  STL [R1+0x230], R9 ;  /* 0x0002300901007387 */ /* 0x0101e80000100800 */
[----:B------:R1:W-:Y:S04]  /*60b0*/  STL [R1+0x234], R8 ;  /* 0x0002340801007387 */ /* 0x0003e80000100800 */
[----:B0-----:R-:W4:Y:S04]  /*60c0*/  LDL R9, [R1+0x404] ;  /* 0x0004040001097983 */ /* 0x001f280000100800 */
[----:B-1----:R-:W4:Y:S01]  /*60d0*/  LDL R8, [R1+0x42c] ;  /* 0x00042c0001087983 */ /* 0x002f220000100800 */
[----:B------:R-:W-:-:S04]  /*60e0*/  IMAD R132, R132, 0x8000, R2 ;  /* 0x0000800084847824 */ /* 0x000fc800078e0202 */
[----:B------:R-:W-:Y:S01]  /*60f0*/  VIADD R132, R132, 0x400 ;  /* 0x0000040084847836 */ /* 0x000fe20000000000 */
[----:B------:R0:W-:Y:S04]  /*6100*/  STL [R1+0x248], R34 ;  /* 0x0002482201007387 */ /* 0x0001e80000100800 */
[----:B------:R-:W-:Y:S01]  /*6110*/  SHF.R.U32.HI R132, RZ, 0x4, R132 ;  /* 0x00000004ff847819 */ /* 0x000fe20000011684 */
[----:B------:R1:W-:Y:S01]  /*6120*/  STL [R1+0x244], R3 ;  /* 0x0002440301007387 */ /* 0x0003e20000100800 */
[----:B0-----:R-:W-:Y:S02]  /*6130*/  VIADD R34, R2, 0x36400 ;  /* 0x0003640002227836 */ /* 0x001fe40000000000 */
[----:B-1----:R-:W-:-:S03]  /*6140*/  LOP3.LUT R3, R132, 0x3fff, RZ, 0xc0, !PT ;  /* 0x00003fff84037812 */ /* 0x002fc600078ec0ff */
[----:B------:R-:W-:Y:S02]  /*6150*/  SHF.R.U32.HI R34, RZ, 0x4, R34 ;  /* 0x00000004ff227819 */ /* 0x000fe40000011622 */
[----:B------:R-:W-:Y:S02]  /*6160*/  LOP3.LUT R3, R3, 0x2000000, RZ, 0xfc, !PT ;  /* 0x0200000003037812 */ /* 0x000fe400078efcff */
[----:B------:R-:W-:Y:S01]  /*6170*/  LOP3.LUT R34, R34, 0x3fff, RZ, 0xc0, !PT ;  /* 0x00003fff22227812 */ /* 0x000fe200078ec0ff */
[----:B------:R0:W-:Y:S04]  /*6180*/  STL [R1+0x3d0], R6 ;  /* 0x0003d00601007387 */ /* 0x0001e80000100800 */
[----:B------:R1:W-:Y:S04]  /*6190*/  STL [R1+0x3dc], R5 ;  /* 0x0003dc0501007387 */ /* 0x0003e80000100800 */
[----:B------:R1:W-:Y:S01]  /*61a0*/  STL [R1+0x3e0], R7 ;  /* 0x0003e00701007387 */ /* 0x0003e20000100800 */
[----:B0-----:R-:W-:-:S03]  /*61b0*/  IMAD R6, R33, 0x1000, R3 ;  /* 0x0000100021067824 */ /* 0x001fc600078e0203 */
[----:B------:R0:W-:Y:S01]  /*61c0*/  STL [R1+0x3d8], R4 ;  /* 0x0003d80401007387 */ /* 0x0001e20000100800 */
[----:B-1----:R-:W-:Y:S02]  /*61d0*/  IMAD.MOV.U32 R5, RZ, RZ, 0x40000040 ;  /* 0x40000040ff057424 */ /* 0x002fe400078e00ff */
[----:B------:R-:W-:Y:S01]  /*61e0*/  IMAD.MOV.U32 R7, RZ, RZ, 0x40000040 ;  /* 0x40000040ff077424 */ /* 0x000fe200078e00ff */
[----:B0-----:R-:W-:Y:S01]  /*61f0*/  LOP3.LUT R4, R34, 0x10000, RZ, 0xfc, !PT ;  /* 0x0001000022047812 */ /* 0x001fe200078efcff */
[----:B------:R0:W-:Y:S01]  /*6200*/  STL [R1+0x3e4], R24 ;  /* 0x0003e41801007387 */ /* 0x0001e20000100800 */
[----:B------:R-:W-:Y:S02]  /*6210*/  R2UR UR6, R6 ;  /* 0x00000000060672ca */ /* 0x000fe400000e0000 */
[----:B------:R-:W-:Y:S01]  /*6220*/  R2UR UR7, R7 ;  /* 0x00000000070772ca */ /* 0x000fe200000e0000 */
[----:B------:R1:W-:Y:S01]  /*6230*/  STL [R1+0x3f4], R25 ;  /* 0x0003f41901007387 */ /* 0x0003e20000100800 */
[----:B------:R-:W-:-:S02]  /*6240*/  R2UR UR4, R4 ;  /* 0x00000000040472ca */ /* 0x000fc400000e0000 */
[----:B------:R-:W-:Y:S01]  /*6250*/  R2UR UR5, R5 ;  /* 0x00000000050572ca */ /* 0x000fe200000e0000 */
[----:B0-----:R-:W-:Y:S02]  /*6260*/  VIADD R24, R6, 0x80 ;  /* 0x0000008006187836 */ /* 0x001fe40000000000 */
[----:B-1----:R-:W-:Y:S01]  /*6270*/  IMAD.MOV.U32 R25, RZ, RZ, 0x40000040 ;  /* 0x40000040ff197424 */ /* 0x002fe200078e00ff */
[----:B------:R-:W-:Y:S02]  /*6280*/  STL [R1+0x238], R133 ;  /* 0x0002388501007387 */ /* 0x000fe40000100800 */
[----:B------:R-:W-:Y:S02]  /*6290*/  R2UR UR10, R24 ;  /* 0x00000000180a72ca */ /* 0x000fe400000e0000 */
[----:B------:R-:W-:Y:S01]  /*62a0*/  STL [R1+0x23c], R134 ;  /* 0x00023c8601007387 */ /* 0x000fe20000100800 */
[----:B------:R-:W-:-:S03]  /*62b0*/  R2UR UR11, R25 ;  /* 0x00000000190b72ca */ /* 0x000fc600000e0000 */
        /* <DEDUP_REMOVED lines=104> */
[----:B------:R0:W-:Y:S01]  /*6940*/  STL [R1+0x400], R28 ;  /* 0x0004001c01007387 */ /* 0x0001e20000100800 */
[----:B------:R-:W-:Y:S06]  /*6950*/  BAR.SYNC.DEFER_BLOCKING 0xe, 0x100 ;  /* 0x0384000000007b1d */ /* 0x000fec0000010000 */
        /* <DEDUP_REMOVED lines=8> */
[----:B----4-:R0:W-:Y:S04]  /*69e0*/  STL [R1+0x404], R9 ;  /* 0x0004040901007387 */ /* 0x0101e80000100800 */
        /* <DEDUP_REMOVED lines=8> */
[----:B0-----:R-:W-:-:S02]  /*6a70*/  IMAD.MOV.U32 R9, RZ, RZ, 0x40000040 ;  /* 0x40000040ff097424 */ /* 0x001fc400078e00ff */
[----:B-1----:R-:W-:-:S03]  /*6a80*/  VIADD R8, R6, 0x100 ;  /* 0x0000010006087836 */ /* 0x002fc60000000000 */
[----:B------:R-:W-:Y:S01]  /*6a90*/  R2UR UR7, R9 ;  /* 0x00000000090772ca */ /* 0x000fe200000e0000 */
[----:B------:R-:W-:Y:S01]  /*6aa0*/  IMAD.MOV.U32 R9, RZ, RZ, 0x40000040 ;  /* 0x40000040ff097424 */ /* 0x000fe200078e00ff */
[----:B------:R-:W-:Y:S01]  /*6ab0*/  R2UR UR6, R8 ;  /* 0x00000000080672ca */ /* 0x000fe200000e0000 */
[----:B------:R-:W-:-:S03]  /*6ac0*/  VIADD R8, R4, 0x4 ;  /* 0x0000000404087836 */ /* 0x000fc60000000000 */
        /* <DEDUP_REMOVED lines=38> */
[----:B------:R-:W-:Y:S01]  /*6d30*/  IMAD.MOV.U32 R7, RZ, RZ, 0x40000040 ;  /* 0x40000040ff077424 */ /* 0x000fe200078e00ff */
        /* <DEDUP_REMOVED lines=35> */
[----:B------:R-:W-:Y:S01]  /*6f70*/  R2UR UR6, R6 ;  /* 0x00000000060672ca */ /* 0x000fe200000e0000 */
[----:B------:R-:W-:Y:S01]  /*6f80*/  VIADD R6, R4, 0x6 ;  /* 0x0000000604067836 */ /* 0x000fe20000000000 */
[----:B------:R-:W-:Y:S01]  /*6f90*/  R2UR UR7, R7 ;  /* 0x00000000070772ca */ /* 0x000fe200000e0000 */
[----:B------:R-:W-:-:S03]  /*6fa0*/  IMAD.MOV.U32 R7, RZ, RZ, 0x40000040 ;  /* 0x40000040ff077424 */ /* 0x000fc600078e00ff */
        /* <DEDUP_REMOVED lines=71> */
[----:B------:R-:W4:Y:S04]  /*7420*/  LDL R14, [R1+0x234] ;  /* 0x00023400010e7983 */ /* 0x000f280000100800 */
[----:B------:R-:W4:Y:S04]  /*7430*/  LDL R15, [R1+0x238] ;  /* 0x00023800010f7983 */ /* 0x000f280000100800 */
[----:B------:R-:W4:Y:S04]  /*7440*/  LDL R18, [R1+0x23c] ;  /* 0x00023c0001127983 */ /* 0x000f280000100800 */
[----:B------:R-:W4:Y:S04]  /*7450*/  LDL R19, [R1+0x240] ;  /* 0x0002400001137983 */ /* 0x000f280000100800 */
[----:B------:R-:W4:Y:S04]  /*7460*/  LDL R20, [R1+0x244] ;  /* 0x0002440001147983 */ /* 0x000f280000100800 */
[----:B------:R-:W4:Y:S04]  /*7470*/  LDL R21, [R1+0x248] ;  /* 0x0002480001157983 */ /* 0x000f280000100800 */
[----:B0-----:R-:W4:Y:S04]  /*7480*/  LDL R24, [R1+0x24c] ;  /* 0x00024c0001187983 */ /* 0x001f280000100800 */
[----:B------:R-:W4:Y:S04]  /*7490*/  LDL R25, [R1+0x250] ;  /* 0x0002500001197983 */ /* 0x000f280000100800 */
[----:B------:R-:W4:Y:S04]  /*74a0*/  LDL R26, [R1+0x254] ;  /* 0x00025400011a7983 */ /* 0x000f280000100800 */
[----:B------:R-:W4:Y:S04]  /*74b0*/  LDL R27, [R1+0x258] ;  /* 0x00025800011b7983 */ /* 0x000f280000100800 */
[----:B-1----:R-:W4:Y:S04]  /*74c0*/  LDL R28, [R1+0x25c] ;  /* 0x00025c00011c7983 */ /* 0x002f280000100800 */
[----:B------:R-:W4:Y:S04]  /*74d0*/  LDL R29, [R1+0x260] ;  /* 0x00026000011d7983 */ /* 0x000f280000100800 */
[----:B------:R-:W4:Y:S04]  /*74e0*/  LDL R30, [R1+0x264] ;  /* 0x00026400011e7983 */ /* 0x000f280000100800 */
[----:B------:R-:W4:Y:S04]  /*74f0*/  LDL R31, [R1+0x268] ;  /* 0x00026800011f7983 */ /* 0x000f280000100800 */
        /* <DEDUP_REMOVED lines=113> */
[----:B------:R-:W0:Y:S03]  /*7c10*/  S2R R163, SR_TID.X ;  /* 0x0000000000a37919 */ /* 0x000e260000002100 */
        /* <DEDUP_REMOVED lines=8> */
[----:B0-----:R-:W-:-:S03]  /*7ca0*/  LOP3.LUT R168, R163, 0x7f, RZ, 0xc0, !PT ;  /* 0x0000007fa3a87812 */ /* 0x001fc600078ec0ff */
        /* <DEDUP_REMOVED lines=122> */
[----:B------:R-:W-:Y:S01]  /*8450*/  VIADD R163, R12, 0xfffffffe ;  /* 0xfffffffe0ca37836 */ /* 0x000fe20000000000 */
[----:B------:R-:W-:Y:S04]  /*8460*/  BSSY B0, `(.L_x_3664) ;  /* 0x0000008000007945 */ /* 0x000fe80003800000 */
[----:B------:R-:W-:-:S07]  /*8470*/  ISETP.GE.AND P0, PT, R163, R0, PT ;  /* 0x00000000a300720c */ /* 0x000fce0003f06270 */
[----:B-1----:R-:W-:Y:S06]  /*8480*/  @P1 BRA `(.L_x_3665) ;  /* 0x0000000000141947 */ /* 0x002fec0003800000 */
[----:B------:R-:W2:Y:S02]  /*8490*/  LDL R13, [R1+0x1e8] ;  /* 0x0001e800010d7983 */ /* 0x000ea40000100800 */
[----:B--2---:R-:W-:-:S04]  /*84a0*/  IMAD R12, R13, 0x8, R2 ;  /* 0x000000080d0c7824 */ /* 0x004fc800078e0202 */
[----:B------:R-:W-:-:S05]  /*84b0*/  VIADD R12, R12, 0x38860 ;  /* 0x000388600c0c7836 */ /* 0x000fca0000000000 */
[----:B------:R-:W-:-:S04]  /*84c0*/  PRMT R12, RZ, 0x654, R12 ;  /* 0x00000654ff0c7816 */ /* 0x000fc8000000000c */
[----:B------:R0:W-:Y:S03]  /*84d0*/  SYNCS.ARRIVE.TRANS64.RED.A1T0 RZ, [R12+URZ], RZ ;  /* 0x000000ff0cff79a7 */ /* 0x0001e6000810043f */
.L_x_3665:
[----:B------:R-:W-:Y:S05]  /*84e0*/  BSYNC B0 ;  /* 0x0000000000007941 */ /* 0x000fea0003800000 */
.L_x_3664:
[----:B------:R-:W-:Y:S04]  /*84f0*/  BSSY B0, `(.L_x_3666) ;  /* 0x00003e2000007945 */ /* 0x000fe80003800000 */
[----:B------:R-:W-:Y:S05]  /*8500*/  @!P0 BRA `(.L_x_3667) ;  /* 0x0000003c00808947 */ /* 0x000fea0003800000 */
.L_x_3670:
        /* <DEDUP_REMOVED lines=60> */
[----:B01----:R-:W5:Y:S04]  /*88d0*/  LDL.64 R12, [R1+0x3e8] ;  /* 0x0003e800010c7983 */ /* 0x003f680000100a00 */
[----:B------:R-:W5:Y:S04]  /*88e0*/  LDL.64 R24, [R1+0x3f8] ;  /* 0x0003f80001187983 */ /* 0x000f680000100a00 */
[----:B------:R-:W5:Y:S04]  /*88f0*/  LDL.64 R20, [R1+0x408] ;  /* 0x0004080001147983 */ /* 0x000f680000100a00 */
[----:B------:R-:W5:Y:S04]  /*8900*/  LDL.64 R18, [R1+0x418] ;  /* 0x0004180001127983 */ /* 0x000f680000100a00 */
[----:B------:R-:W5:Y:S01]  /*8910*/  LDL.64 R14, [R1+0x428] ;  /* 0x00042800010e7983 */ /* 0x000f620000100a00 */
[----:B--2---:R-:W-:-:S04]  /*8920*/  IMAD R145, R168, 0x40, R160 ;  /* 0x00000040a8917824 */ /* 0x004fc800078e02a0 */
[----:B------:R-:W-:Y:S01]  /*8930*/  IMAD R145, R145, 0x4, R2 ;  /* 0x0000000491917824 */ /* 0x000fe200078e0202 */
        /* <DEDUP_REMOVED lines=195> */
[----:B0-----:R-:W2:Y:S04]  /*9570*/  LDL R12, [R1+0x234] ;  /* 0x00023400010c7983 */ /* 0x001ea80000100800 */
[----:B------:R-:W3:Y:S04]  /*9580*/  LDL R13, [R1+0x238] ;  /* 0x00023800010d7983 */ /* 0x000ee80000100800 */
[----:B-1----:R-:W4:Y:S04]  /*9590*/  LDL R14, [R1+0x23c] ;  /* 0x00023c00010e7983 */ /* 0x002f280000100800 */
        /* <DEDUP_REMOVED lines=125> */
[----:B--2---:R-:W-:Y:S04]  /*9d70*/  STL [R1+0x234], R12 ;  /* 0x0002340c01007387 */ /* 0x004fe80000100800 */
[----:B---3--:R-:W-:Y:S04]  /*9d80*/  STL [R1+0x238], R13 ;  /* 0x0002380d01007387 */ /* 0x008fe80000100800 */
        /* <DEDUP_REMOVED lines=157> */
[----:B------:R-:W-:Y:S01]  /*a760*/  VIADD R12, R168, 0x1 ;  /* 0x00000001a80c7836 */ /* 0x000fe20000000000 */
[----:B------:R-:W-:Y:S01]  /*a770*/  R2UR UR4, R4 ;  /* 0x00000000040472ca */ /* 0x000fe200000e0000 */
[----:B------:R-:W-:Y:S01]  /*a780*/  IMAD.MOV.U32 R13, RZ, RZ, 0x40000040 ;  /* 0x40000040ff0d7424 */ /* 0x000fe200078e00ff */
[----:B------:R-:W-:Y:S01]  /*a790*/  R2UR UR5, R5 ;  /* 0x00000000050572ca */ /* 0x000fe200000e0000 */
[----:B------:R-:W-:Y:S01]  /*a7a0*/  IMAD.MOV.U32 R15, RZ, RZ, 0x40000040 ;  /* 0x40000040ff0f7424 */ /* 0x000fe200078e00ff */
[----:B------:R-:W-:Y:S01]  /*a7b0*/  ISETP.NE.AND P0, PT, R12, 0x2, PT ;  /* 0x000000020c00780c */ /* 0x000fe20003f05270 */
[----:B------:R0:W-:Y:S01]  /*a7c0*/  STL [R1+0x1e8], R12 ;  /* 0x0001e80c01007387 */ /* 0x0001e20000100800 */
[----:B------:R-:W-:Y:S01]  /*a7d0*/  R2UR UR7, R13 ;  /* 0x000000000d0772ca */ /* 0x000fe200000e0000 */
[----:B------:R-:W-:-:S10]  /*a7e0*/  IMAD.MOV.U32 R13, RZ, RZ, 0x40000040 ;  /* 0x40000040ff0d7424 */ /* 0x000fd400078e00ff */
[----:B0-----:R-:W-:-:S04]  /*a7f0*/  @!P0 IMAD.MOV.U32 R12, RZ, RZ, RZ ;  /* 0x000000ffff0c8224 */ /* 0x001fc800078e00ff */
[----:B------:R-:W-:-:S04]  /*a800*/  IMAD R12, R12, 0x1000, R3 ;  /* 0x000010000c0c7824 */ /* 0x000fc800078e0203 */
[C---:B------:R-:W-:Y:S01]  /*a810*/  VIADD R14, R12.reuse, 0x80 ;  /* 0x000000800c0e7836 */ /* 0x040fe20000000000 */
[----:B------:R-:W-:Y:S01]  /*a820*/  R2UR UR6, R12 ;  /* 0x000000000c0672ca */ /* 0x000fe200000e0000 */
[----:B--2---:R-:W-:-:S12]  /*a830*/  WARPGROUP.ARRIVE ;  /* 0x00000000000079c5 */ /* 0x004fd80000000000 */
        /* <DEDUP_REMOVED lines=43> */
[----:B------:R-:W-:Y:S02]  /*aaf0*/  R2UR UR6, R14 ;  /* 0x000000000e0672ca */ /* 0x000fe400000e0000 */
[----:B------:R-:W-:Y:S02]  /*ab00*/  R2UR UR7, R15 ;  /* 0x000000000f0772ca */ /* 0x000fe400000e0000 */
        /* <DEDUP_REMOVED lines=38> */
[----:B------:R-:W-:Y:S01]  /*ad70*/  R2UR UR7, R13 ;  /* 0x000000000d0772ca */ /* 0x000fe200000e0000 */
[----:B------:R-:W2:Y:S01]  /*ad80*/  @!P0 LDL R12, [R1+0x1ec] ;  /* 0x0001ec00010c8983 */ /* 0x000ea20000100800 */
[----:B------:R-:W-:Y:S02]  /*ad90*/  R2UR UR4, R6 ;  /* 0x00000000060472ca */ /* 0x000fe400000e0000 */
[----:B------:R-:W-:Y:S01]  /*ada0*/  R2UR UR5, R7 ;  /* 0x00000000070572ca */ /* 0x000fe200000e0000 */
[----:B------:R-:W3:Y:S01]  /*adb0*/  LDL R13, [R1+0x1f0] ;  /* 0x0001f000010d7983 */ /* 0x000ee20000100800 */
[----:B------:R-:W-:-:S03]  /*adc0*/  WARPGROUP.DEPBAR.LE gsb0, 0x0 ;  /* 0x00008000000079c5 */ /* 0x000fc60000010000 */
        /* <DEDUP_REMOVED lines=67> */
[----:B0-----:R-:W5:Y:S04]  /*b200*/  LDL R139, [R1+0x248] ;  /* 0x00024800018b7983 */ /* 0x001f680000100800 */
[----:B-1----:R-:W2:Y:S04]  /*b210*/  LDL R143, [R1+0x238] ;  /* 0x00023800018f7983 */ /* 0x002ea80000100800 */
[----:B----4-:R-:W4:Y:S04]  /*b220*/  LDL R145, [R1+0x230] ;  /* 0x0002300001917983 */ /* 0x010f280000100800 */
[----:B------:R-:W5:Y:S04]  /*b230*/  LDL R144, [R1+0x234] ;  /* 0x0002340001907983 */ /* 0x000f680000100800 */
        /* <DEDUP_REMOVED lines=123> */
[----:B------:R-:W2:Y:S01]  /*b9f0*/  LDL R14, [R1+0x42c] ;  /* 0x00042c00010e7983 */ /* 0x000ea20000100800 */
[----:B---3--:R-:W-:-:S03]  /*ba00*/  VIADD R13, R13, 0x1 ;  /* 0x000000010d0d7836 */ /* 0x008fc60000000000 */
[----:B----4-:R0:W-:Y:S04]  /*ba10*/  STL [R1+0x230], R145 ;  /* 0x0002309101007387 */ /* 0x0101e80000100800 */
[----:B------:R0:W-:Y:S04]  /*ba20*/  STL [R1+0x1f0], R13 ;  /* 0x0001f00d01007387 */ /* 0x0001e80000100800 */
[----:B-----5:R0:W-:Y:S04]  /*ba30*/  STL [R1+0x234], R144 ;  /* 0x0002349001007387 */ /* 0x0201e80000100800 */
[----:B--2---:R0:W-:Y:S04]  /*ba40*/  STL [R1+0x238], R143 ;  /* 0x0002388f01007387 */ /* 0x0041e80000100800 */
        /* <DEDUP_REMOVED lines=133> */
[----:B--2---:R-:W-:-:S04]  /*c2a0*/  IMAD R12, R13, 0x8, R2 ;  /* 0x000000080d0c7824 */ /* 0x004fc800078e0202 */
[----:B------:R-:W-:-:S05]  /*c2b0*/  VIADD R12, R12, 0x38860 ;  /* 0x000388600c0c7836 */ /* 0x000fca0000000000 */
[----:B------:R-:W-:-:S04]  /*c2c0*/  PRMT R12, RZ, 0x654, R12 ;  /* 0x00000654ff0c7816 */ /* 0x000fc8000000000c */
[----:B------:R1:W-:Y:S03]  /*c2d0*/  SYNCS.ARRIVE.TRANS64.RED.A1T0 RZ, [R12+URZ], RZ ;  /* 0x000000ff0cff79a7 */ /* 0x0003e6000810043f */
.L_x_3669:
[----:B------:R-:W-:Y:S05]  /*c2e0*/  BSYNC B1 ;  /* 0x0000000000017941 */ /* 0x000fea0003800000 */
.L_x_3668:
[----:B------:R-:W-:Y:S01]  /*c2f0*/  VIADD R163, R163, 0xffffffff ;  /* 0xffffffffa3a37836 */ /* 0x000fe20000000000 */
[----:B------:R-:W-:Y:S06]  /*c300*/  @P0 BRA `(.L_x_3670) ;  /* 0xffffffc000800947 */ /* 0x000fec000383ffff */
.L_x_3667:
[----:B------:R-:W-:Y:S05]  /*c310*/  BSYNC B0 ;  /* 0x0000000000007941 */ /* 0x000fea0003800000 */
.L_x_3666:
        /* <DEDUP_REMOVED lines=78> */
[----:B------:R-:W-:Y:S04]  /*c800*/  STL.64 [R1+0x230], R66 ;  /* 0x0002304201007387 */ /* 0x000fe80000100a00 */
[----:B------:R-:W-:Y:S04]  /*c810*/  STL.64 [R1+0x240], R2 ;  /* 0x0002400201007387 */ /* 0x000fe80000100a00 */
[----:B------:R-:W-:Y:S04]  /*c820*/  STL.64 [R1+0x250], R62 ;  /* 0x0002503e01007387 */ /* 0x000fe80000100a00 */
[----:B------:R-:W-:Y:S04]  /*c830*/  STL.64 [R1+0x260], R60 ;  /* 0x0002603c01007387 */ /* 0x000fe80000100a00 */
[----:B------:R1:W-:Y:S04]  /*c840*/  STL.64 [R1+0x270], R58 ;  /* 0x0002703a01007387 */ /* 0x0003e80000100a00 */
[----:B------:R2:W-:Y:S04]  /*c850*/  STL.64 [R1+0x280], R56 ;  /* 0x0002803801007387 */ /* 0x0005e80000100a00 */
[----:B------:R3:W-:Y:S04]  /*c860*/  STL.64 [R1+0x290], R54 ;  /* 0x0002903601007387 */ /* 0x0007e80000100a00 */
[----:B-1----:R-:W4:Y:S04]  /*c870*/  LDL.64 R58, [R1+0x3b8] ;  /* 0x0003b800013a7983 */ /* 0x002f280000100a00 */
[----:B------:R-:W5:Y:S04]  /*c880*/  LDL.64 R66, [R1+0x3c8] ;  /* 0x0003c80001427983 */ /* 0x000f680000100a00 */
[----:B------:R-:W5:Y:S04]  /*c890*/  LDL.64 R64, [R1+0x3d8] ;  /* 0x0003d80001407983 */ /* 0x000f680000100a00 */
[----:B------:R-:W5:Y:S04]  /*c8a0*/  LDL.64 R62, [R1+0x3e8] ;  /* 0x0003e800013e7983 */ /* 0x000f680000100a00 */
[----:B------:R-:W5:Y:S04]  /*c8b0*/  LDL.64 R60, [R1+0x3f8] ;  /* 0x0003f800013c7983 */ /* 0x000f680000100a00 */
[----:B------:R-:W5:Y:S04]  /*c8c0*/  LDL.64 R2, [R1+0x408] ;  /* 0x0004080001027983 */ /* 0x000f680000100a00 */
[----:B--2---:R-:W2:Y:S04]  /*c8d0*/  LDL.64 R56, [R1+0x418] ;  /* 0x0004180001387983 */ /* 0x004ea80000100a00 */
[----:B---3--:R-:W3:Y:S01]  /*c8e0*/  LDL.64 R54, [R1+0x428] ;  /* 0x0004280001367983 */ /* 0x008ee20000100a00 */
        /* <DEDUP_REMOVED lines=50> */
[C---:B0-----:R-:W-:Y:S01]  /*cc10*/  FMUL.FTZ R117, R120.reuse, R117 ;  /* 0x0000007578757220 */ /* 0x041fe20000410000 */
        /* <DEDUP_REMOVED lines=47> */
[----:B------:R-:W-:-:S02]  /*cf10*/  VIADD R0, R121, 0x1 ;  /* 0x0000000179007836 */ /* 0x000fc40000000000 */
[----:B------:R-:W-:Y:S01]  /*cf20*/  VIADD R122, R122, 0x1 ;  /* 0x000000017a7a7836 */ /* 0x000fe20000000000 */
        /* <DEDUP_REMOVED lines=56> */
[C---:B---3--:R-:W-:Y:S01]  /*d2b0*/  FMUL.FTZ R55, R120.reuse, R55 ;  /* 0x0000003778377220 */ /* 0x048fe20000410000 */
[----:B------:R-:W-:Y:S01]  /*d2c0*/  FMUL.FTZ R54, R120, R54 ;  /* 0x0000003678367220 */ /* 0x000fe20000410000 */
        /* <DEDUP_REMOVED lines=15> */
[----:B------:R-:W-:Y:S01]  /*d3c0*/  STL [R1+0x1e8], R122 ;  /* 0x0001e87a01007387 */ /* 0x000fe20000100800 */
[----:B------:R-:W-:Y:S06]  /*d3d0*/  BAR.ARV 0xf, 0x100 ;  /* 0x03c4000000007b1d */ /* 0x000fec0000002000 */
[----:B------:R-:W-:Y:S01]  /*d3e0*/  ISETP.NE.AND P0, PT, R122, 0x2, PT ;  /* 0x000000027a00780c */ /* 0x000fe20003f05270 */
[----:B------:R0:W-:Y:S02]  /*d3f0*/  STL.64 [R1+0x2a0], R4 ;  /* 0x0002a00401007387 */ /* 0x0001e40000100a00 */
[----:B0-----:R-:W-:-:S10]  /*d400*/  IMAD.MOV.U32 R4, RZ, RZ, 0x1 ;  /* 0x00000001ff047424 */ /* 0x001fd400078e00ff */
[----:B------:R-:W-:Y:S05]  /*d410*/  @P0 BRA `(.L_x_3663) ;  /* 0x0000024800480947 */ /* 0x000fea0003800000 */
[----:B------:R-:W2:Y:S04]  /*d420*/  LDL R0, [R1+0x1ec] ;  /* 0x0001ec0001007983 */ /* 0x000ea80000100800 */
[----:B------:R0:W-:Y:S01]  /*d430*/  STL [R1+0x1e8], RZ ;  /* 0x0001e8ff01007387 */ /* 0x0001e20000100800 */
[----:B--2---:R-:W-:-:S05]  /*d440*/  LOP3.LUT R0, R0, 0x1, RZ, 0x3c, !PT ;  /* 0x0000000100007812 */ /* 0x004fca00078e3cff */
[----:B------:R0:W-:Y:S01]  /*d450*/  STL [R1+0x1ec], R0 ;  /* 0x0001ec0001007387 */ /* 0x0001e20000100800 */
[----:B------:R-:W-:Y:S05]  /*d460*/  BRA `(.L_x_3663) ;  /* 0x0000024800347947 */ /* 0x000fea0003800000 */
.L_x_3652:
[----:B------:R-:W0:Y:S01]  /*d470*/  S2R R3, SR_TID.X ;  /* 0x0000000000037919 */ /* 0x000e220000002100 */
[----:B-1----:R-:W1:Y:S01]  /*d480*/  LDC R0, c[0x0][0x448] ;  /* 0x00011200ff007b82 */ /* 0x002e620000000800 */
[----:B------:R-:W-:Y:S01]  /*d490*/  UISETP.NE.AND UP2, UPT, UR39, URZ, UPT ;  /* 0x0000003f2700728c */ /* 0x000fe2000bf45270 */
[----:B------:R-:W-:Y:S01]  /*d4a0*/  IMAD.MOV.U32 R4, RZ, RZ, 0x1 ;  /* 0x00000001ff047424 */ /* 0x000fe200078e00ff */
[----:B------:R-:W-:Y:S01]  /*d4b0*/  UIADD3 UR6, UP0, UR42, 0x38830, URZ ;  /* 0x000388302a067890 */ /* 0x000fe2000ff1e03f */
[----:B------:R-:W-:Y:S01]  /*d4c0*/  IMAD.MOV.U32 R5, RZ, RZ, RZ ;  /* 0x000000ffff057224 */ /* 0x000fe200078e00ff */
[----:B------:R-:W-:Y:S01]  /*d4d0*/  UIADD3 UR8, UP1, UR42, 0x38840, URZ ;  /* 0x000388402a087890 */ /* 0x000fe2000ff3e03f */
[----:B----4-:R-:W-:Y:S01]  /*d4e0*/  IMAD.MOV.U32 R12, RZ, RZ, 0x1 ;  /* 0x00000001ff0c7424 */ /* 0x010fe200078e00ff */
[----:B------:R-:W-:Y:S01]  /*d4f0*/  PLOP3.LUT P2, PT, PT, PT, UP2, 0x40, 0x0 ;  /* 0x000000000000781c */ /* 0x000fe20003f4e828 */
[----:B------:R-:W-:Y:S01]  /*d500*/  IMAD.MOV.U32 R8, RZ, RZ, 0x10000 ;  /* 0x00010000ff087424 */ /* 0x000fe200078e00ff */
[----:B------:R4:W-:Y:S01]  /*d510*/  STL.64 [R1+0x60], R4 ;  /* 0x0000600401007387 */ /* 0x0009e20000100a00 */
[----:B------:R-:W-:Y:S01]  /*d520*/  IMAD.MOV.U32 R11, RZ, RZ, 0x100 ;  /* 0x00000100ff0b7424 */ /* 0x000fe200078e00ff */
[----:B------:R-:W-:Y:S01]  /*d530*/  SEL R15, R12, 0x2, P2 ;  /* 0x000000020c0f7807 */ /* 0x000fe20001000000 */
[----:B------:R-:W-:Y:S01]  /*d540*/  UIADD3 UR4, UP2, UR42, 0x38850, URZ ;  /* 0x000388502a047890 */ /* 0x000fe2000ff5e03f */
[----:B------:R-:W-:Y:S01]  /*d550*/  IMAD.MOV.U32 R14, RZ, RZ, 0x2000 ;  /* 0x00002000ff0e7424 */ /* 0x000fe200078e00ff */
[----:B------:R-:W-:Y:S01]  /*d560*/  UIADD3 UR10, UP3, UR42, 0x38860, URZ ;  /* 0x000388602a0a7890 */ /* 0x000fe2000ff7e03f */
[----:B------:R-:W-:Y:S01]  /*d570*/  IMAD.MOV.U32 R6, RZ, RZ, 0x1 ;  /* 0x00000001ff067424 */ /* 0x000fe200078e00ff */
[----:B------:R-:W-:Y:S01]  /*d580*/  UIADD3.X UR7, URZ, UR43, URZ, UP0, !UPT ;  /* 0x0000002b3f077290 */ /* 0x000fe200087fe43f */
[----:B------:R-:W-:Y:S01]  /*d590*/  IMAD.MOV.U32 R9, RZ, RZ, R15 ;  /* 0x000000ffff097224 */ /* 0x000fe200078e000f */
[----:B------:R-:W-:Y:S01]  /*d5a0*/  UIADD3.X UR9, URZ, UR43, URZ, UP1, !UPT ;  /* 0x0000002b3f097290 */ /* 0x000fe20008ffe43f */
[----:B------:R-:W-:Y:S01]  /*d5b0*/  IMAD.MOV.U32 R7, RZ, RZ, RZ ;  /* 0x000000ffff077224 */ /* 0x000fe200078e00ff */
[----:B------:R-:W-:Y:S01]  /*d5c0*/  UIADD3.X UR5, URZ, UR43, URZ, UP2, !UPT ;  /* 0x0000002b3f057290 */ /* 0x000fe200097fe43f */
[----:B----4-:R-:W-:Y:S01]  /*d5d0*/  IMAD.MOV.U32 R5, RZ, RZ, 0x80 ;  /* 0x00000080ff057424 */ /* 0x010fe200078e00ff */
[----:B------:R-:W-:Y:S01]  /*d5e0*/  UIADD3.X UR11, URZ, UR43, URZ, UP3, !UPT ;  /* 0x0000002b3f0b7290 */ /* 0x000fe20009ffe43f */
[----:B------:R-:W-:Y:S01]  /*d5f0*/  IMAD.U32 R13, RZ, RZ, UR10 ;  /* 0x0000000aff0d7e24 */ /* 0x000fe2000f8e00ff */
[----:B-1----:R-:W-:Y:S01]  /*d600*/  ISETP.NE.AND P0, PT, R0, 0x1, PT ;  /* 0x000000010000780c */ /* 0x002fe20003f05270 */
[----:B------:R-:W-:Y:S01]  /*d610*/  IMAD.U32 R0, RZ, RZ, UR4 ;  /* 0x00000004ff007e24 */ /* 0x000fe2000f8e00ff */
[----:B------:R1:W-:Y:S01]  /*d620*/  STL.64 [R1+0x18], R14 ;  /* 0x0000180e01007387 */ /* 0x0003e20000100a00 */
[----:B------:R-:W-:-:S02]  /*d630*/  IMAD.U32 R38, RZ, RZ, UR37 ;  /* 0x00000025ff267e24 */ /* 0x000fc4000f8e00ff */
[----:B------:R-:W-:Y:S01]  /*d640*/  IMAD.U32 R56, RZ, RZ, UR37 ;  /* 0x00000025ff387e24 */ /* 0x000fe2000f8e00ff */
[----:B------:R-:W-:Y:S01]  /*d650*/  STL [R1+0x70], R89 ;  /* 0x0000705901007387 */ /* 0x000fe20000100800 */
[----:B0-----:R-:W-:-:S03]  /*d660*/  LOP3.LUT R3, R3, 0x7f, RZ, 0xc0, !PT ;  /* 0x0000007f03037812 */ /* 0x001fc600078ec0ff */
[----:B------:R-:W-:Y:S01]  /*d670*/  STL.64 [R1], RZ ;  /* 0x000000ff01007387 */ /* 0x000fe20000100a00 */
[----:B------:R-:W-:Y:S02]  /*d680*/  ISETP.NE.AND P1, PT, R3, RZ, PT ;  /* 0x000000ff0300720c */ /* 0x000fe40003f25270 */
[----:B------:R-:W0:Y:S01]  /*d690*/  @P0 LDC R3, c[0x0][0x44c] ;  /* 0x00011300ff030b82 */ /* 0x000e220000000800 */
[----:B-1----:R-:W-:Y:S01]  /*d6a0*/  IMAD.U32 R14, RZ, RZ, UR8 ;  /* 0x00000008ff0e7e24 */ /* 0x002fe2000f8e00ff */
[----:B------:R-:W-:Y:S01]  /*d6b0*/  SEL R4, RZ, 0x1, P1 ;  /* 0x00000001ff047807 */ /* 0x000fe20000800000 */
[----:B------:R-:W-:Y:S01]  /*d6c0*/  IMAD.U32 R15, RZ, RZ, UR9 ;  /* 0x00000009ff0f7e24 */ /* 0x000fe2000f8e00ff */
[----:B------:R-:W-:Y:S01]  /*d6d0*/  STL.64 [R1+0x38], RZ ;  /* 0x000038ff01007387 */ /* 0x000fe20000100a00 */
[----:B------:R-:W-:Y:S02]  /*d6e0*/  IADD3 R38, P1, R38, 0x38, RZ ;  /* 0x0000003826267810 */ /* 0x000fe40007f3e0ff */
[----:B------:R-:W-:Y:S01]  /*d6f0*/  IMAD.MOV.U32 R10, RZ, RZ, R4 ;  /* 0x000000ffff0a7224 */ /* 0x000fe200078e0004 */
[----:B------:R-:W1:Y:S01]  /*d700*/  @P0 LDC R20, c[0x0][0x450] ;  /* 0x00011400ff140b82 */ /* 0x000e620000000800 */
[----:B------:R4:W-:Y:S01]  /*d710*/  STL.128 [R1+0x20], R4 ;  /* 0x0000200401007387 */ /* 0x0009e20000100c00 */
[----:B------:R-:W-:Y:S01]  /*d720*/  IADD3 R56, P2, R56, 0x70, RZ ;  /* 0x0000007038387810 */ /* 0x000fe20007f5e0ff */
[----:B------:R-:W-:-:S02]  /*d730*/  IMAD.X R41, RZ, RZ, UR36, P1 ;  /* 0x00000024ff297e24 */ /* 0x000fc400088e06ff */
[----:B------:R2:W-:Y:S02]  /*d740*/  STL.128 [R1+0x50], R8 ;  /* 0x0000500801007387 */ /* 0x0005e40000100c00 */
[----:B------:R-:W-:Y:S02]  /*d750*/  IMAD.X R57, RZ, RZ, UR36, P2 ;  /* 0x00000024ff397e24 */ /* 0x000fe400090e06ff */
[----:B------:R0:W-:Y:S04]  /*d760*/  STL.64 [R1+0x10], R14 ;  /* 0x0000100e01007387 */ /* 0x0001e80000100a00 */
[----:B------:R0:W-:Y:S01]  /*d770*/  STL.64 [R1+0x30], R14 ;  /* 0x0000300e01007387 */ /* 0x0001e20000100a00 */
[----:B----4-:R-:W-:Y:S02]  /*d780*/  IMAD.U32 R5, RZ, RZ, UR5 ;  /* 0x00000005ff057e24 */ /* 0x010fe4000f8e00ff */
[----:B------:R-:W-:Y:S01]  /*d790*/  IMAD.U32 R7, RZ, RZ, UR11 ;  /* 0x0000000bff077e24 */ /* 0x000fe2000f8e00ff */
[----:B--2---:R-:W2:Y:S01]  /*d7a0*/  LDC.64 R8, c[0x0][0xad8] ;  /* 0x0002b600ff087b82 */ /* 0x004ea20000000a00 */
[----:B------:R-:W-:-:S02]  /*d7b0*/  IMAD.U32 R10, RZ, RZ, UR6 ;  /* 0x00000006ff0a7e24 */ /* 0x000fc4000f8e00ff */
[----:B------:R-:W-:Y:S02]  /*d7c0*/  IMAD.U32 R11, RZ, RZ, UR7 ;  /* 0x00000007ff0b7e24 */ /* 0x000fe4000f8e00ff */
[----:B------:R-:W-:Y:S02]  /*d7d0*/  IMAD.MOV.U32 R4, RZ, RZ, R0 ;  /* 0x000000ffff047224 */ /* 0x000fe400078e0000 */
[----:B------:R-:W-:Y:S01]  /*d7e0*/  IMAD.MOV.U32 R6, RZ, RZ, R13 ;  /* 0x000000ffff067224 */ /* 0x000fe200078e000d */
[----:B------:R4:W-:Y:S01]  /*d7f0*/  STL.64 [R1+0x8], R10 ;  /* 0x0000080a01007387 */ /* 0x0009e20000100a00 */
[----:B------:R-:W-:-:S03]  /*d800*/  VIADD R0, R164, 0x3f ;  /* 0x0000003fa4007836 */ /* 0x000fc60000000000 */
[----:B------:R4:W-:Y:S01]  /*d810*/  STL.128 [R1+0x40], R4 ;  /* 0x0000400401007387 */ /* 0x0009e20000100c00 */
[----:B0-----:R-:W-:-:S03]  /*d820*/  @P0 IMAD.HI.U32 R3, R0, R3, RZ ;  /* 0x0000000300030227 */ /* 0x001fc600078e00ff */
[----:B------:R4:W-:Y:S02]  /*d830*/  STL.64 [R1+0x68], R6 ;  /* 0x0000680601007387 */ /* 0x0009e40000100a00 */
[----:B-1----:R-:W-:-:S05]  /*d840*/  @P0 SHF.R.U32.HI R0, RZ, R20, R3 ;  /* 0x00000014ff000219 */ /* 0x002fca0000011603 */
[----:B------:R-:W-:Y:S01]  /*d850*/  IMAD.IADD R3, R189, 0x1, R0 ;  /* 0x00000001bd037824 */ /* 0x000fe200078e0200 */
[----:B--2---:R-:W-:-:S03]  /*d860*/  ISETP.GE.AND P3, PT, R9, 0x1, PT ;  /* 0x000000010900780c */ /* 0x004fc60003f66270 */
[----:B------:R-:W-:-:S10]  /*d870*/  IMAD.IADD R8, R3, 0x1, R8 ;  /* 0x0000000103087824 */ /* 0x000fd400078e0208 */
[----:B----4-:R-:W-:Y:S05]  /*d880*/  @!P3 BRA `(.L_x_3671) ;  /* 0x000000000048b947 */ /* 0x010fea0003800000 */
        /* <DEDUP_REMOVED lines=11> */
.L_x_3673:
[----:B------:R-:W-:-:S13]  /*d940*/  ISETP.NE.AND P1, PT, R9, 0x1, PT ;  /* 0x000000010900780c */ /* 0x000fda0003f25270 */
[----:B------:R-:W0:Y:S02]  /*d950*/  @P1 LDC.64 R4, c[0x0][0xae0] ;  /* 0x0002b800ff041b82 */ /* 0x000e240000000a00 */
[----:B0-----:R-:W-:-:S05]  /*d960*/  @P1 IMAD.HI.U32 R4, R0, R4, RZ ;  /* 0x0000000400041227 */ /* 0x001fca00078e00ff */
[----:B------:R-:W-:-:S07]  /*d970*/  @P1 SHF.R.U32.HI R0, RZ, R5, R4 ;  /* 0x00000005ff001219 */ /* 0x000fce0000011604 */
.L_x_3674:
[----:B------:R-:W-:Y:S05]  /*d980*/  BSYNC B0 ;  /* 0x0000000000007941 */ /* 0x000fea0003800000 */
.L_x_3672:
[----:B------:R-:W-:-:S05]  /*d990*/  IMAD R3, R0, R9, R9 ;  /* 0x0000000900037224 */ /* 0x000fca00078e0209 */
[----:B------:R-:W-:-:S07]  /*d9a0*/  VIMNMX R8, R8, R3, PT ;  /* 0x0000000308087248 */ /* 0x000fce0003fe0100 */
.L_x_3671:
        /* <DEDUP_REMOVED lines=24> */
.L_x_3677:
[----:B------:R-:W-:-:S13]  /*db30*/  ISETP.NE.AND P0, PT, R9, 0x1, PT ;  /* 0x000000010900780c */ /* 0x000fda0003f05270 */
[----:B------:R-:W0:Y:S02]  /*db40*/  @P0 LDC.64 R4, c[0x0][0xae0] ;  /* 0x0002b800ff040b82 */ /* 0x000e240000000a00 */
[----:B0-----:R-:W-:-:S05]  /*db50*/  @P0 IMAD.HI.U32 R4, R3, R4, RZ ;  /* 0x0000000403040227 */ /* 0x001fca00078e00ff */
[----:B------:R-:W-:-:S07]  /*db60*/  @P0 SHF.R.U32.HI R3, RZ, R5, R4 ;  /* 0x00000005ff030219 */ /* 0x000fce0000011604 */
.L_x_3678:
[----:B------:R-:W-:Y:S05]  /*db70*/  BSYNC B0 ;  /* 0x0000000000007941 */ /* 0x000fea0003800000 */
.L_x_3676:
[----:B------:R-:W-:-:S05]  /*db80*/  IMAD R3, R3, R9, RZ ;  /* 0x0000000903037224 */ /* 0x000fca00078e02ff */
[----:B------:R-:W-:-:S07]  /*db90*/  VIMNMX R0, R0, R3, !PT ;  /* 0x0000000300007248 */ /* 0x000fce0007fe0100 */
.L_x_3675:
        /* <DEDUP_REMOVED lines=39> */
.L_x_3680:
[----:B------:R-:W-:Y:S05]  /*de10*/  BSYNC B0 ;  /* 0x0000000000007941 */ /* 0x000fea0003800000 */
.L_x_3679:
[----:B------:R-:W-:Y:S01]  /*de20*/  IMAD R163, R194, R201, R163 ;  /* 0x000000c9c2a37224 */ /* 0x000fe200078e02a3 */
[----:B------:R-:W-:-:S04]  /*de30*/  PRMT R4, RZ, 0x7610, R4 ;  /* 0x00007610ff047816 */ /* 0x000fc80000000004 */
[----:B------:R-:W-:-:S04]  /*de40*/  VIADDMNMX R201, R163, R201, R8, PT ;  /* 0x000000c9a3c97246 */ /* 0x000fc80003800108 */
[----:B------:R-:W-:-:S13]  /*de50*/  ISETP.GT.AND P0, PT, R201, R163, PT ;  /* 0x000000a3c900720c */ /* 0x000fda0003f04270 */
[----:B------:R-:W-:Y:S05]  /*de60*/  @!P0 BRA `(.L_x_3663) ;  /* 0x0000023c00b48947 */ /* 0x000fea0003800000 */
[----:B------:R-:W0:Y:S01]  /*de70*/  S2R R36, SR_TID.X ;  /* 0x0000000000247919 */ /* 0x000e220000002100 */
[C---:B------:R-:W-:Y:S01]  /*de80*/  VIADD R6, R2.reuse, 0x36400 ;  /* 0x0003640002067836 */ /* 0x040fe20000000000 */
[----:B------:R-:W-:Y:S01]  /*de90*/  UIADD3 UR4, UP0, UR42, 0x38400, URZ ;  /* 0x000384002a047890 */ /* 0x000fe2000ff1e03f */
[----:B------:R-:W-:Y:S01]  /*dea0*/  VIADD R9, R2, 0x400 ;  /* 0x0000040002097836 */ /* 0x000fe20000000000 */
[----:B------:R-:W1:Y:S01]  /*deb0*/  SHFL.IDX PT, R0, R237, RZ, 0x1f ;  /* 0x00001fffed007589 */ /* 0x000e6200000e0000 */
[----:B------:R-:W-:Y:S01]  /*dec0*/  IMAD.MOV.U32 R13, RZ, RZ, RZ ;  /* 0x000000ffff0d7224 */ /* 0x000fe200078e00ff */
[----:B------:R-:W-:Y:S01]  /*ded0*/  LOP3.LUT P0, RZ, R6, 0x3ff, RZ, 0xc0, !PT ;  /* 0x000003ff06ff7812 */ /* 0x000fe2000780c0ff */
[----:B------:R-:W-:Y:S01]  /*dee0*/  VIADD R6, R2, 0x26400 ;  /* 0x0002640002067836 */ /* 0x000fe20000000000 */
[----:B------:R-:W-:Y:S01]  /*def0*/  UIADD3.X UR5, URZ, UR43, URZ, UP0, !UPT ;  /* 0x0000002b3f057290 */ /* 0x000fe200087fe43f */
[----:B------:R-:W-:Y:S02]  /*df00*/  IMAD.U32 R4, RZ, RZ, UR4 ;  /* 0x00000004ff047e24 */ /* 0x000fe4000f8e00ff */
[----:B------:R-:W-:Y:S01]  /*df10*/  IMAD.MOV.U32 R14, RZ, RZ, 0x1 ;  /* 0x00000001ff0e7424 */ /* 0x000fe200078e00ff */
[----:B------:R-:W-:Y:S01]  /*df20*/  SHF.R.U32.HI R7, RZ, 0x4, R6 ;  /* 0x00000004ff077819 */ /* 0x000fe20000011606 */
[----:B------:R-:W-:-:S02]  /*df30*/  IMAD.MOV.U32 R15, RZ, RZ, RZ ;  /* 0x000000ffff0f7224 */ /* 0x000fc400078e00ff */
[----:B------:R-:W-:Y:S01]  /*df40*/  IMAD.U32 R5, RZ, RZ, UR5 ;  /* 0x00000005ff057e24 */ /* 0x000fe2000f8e00ff */
[----:B------:R-:W-:Y:S01]  /*df50*/  LOP3.LUT R7, R7, 0x3fff, RZ, 0xc0, !PT ;  /* 0x00003fff07077812 */ /* 0x000fe200078ec0ff */
[----:B------:R-:W-:Y:S01]  /*df60*/  VIADD R33, R2, 0x20400 ;  /* 0x0002040002217836 */ /* 0x000fe20000000000 */
[----:B------:R-:W-:Y:S01]  /*df70*/  STL.128 [R1+0x80], R12 ;  /* 0x0000800c01007387 */ /* 0x000fe20000100c00 */
[----:B------:R-:W-:Y:S02]  /*df80*/  IMAD.U32 R42, RZ, RZ, UR37 ;  /* 0x00000025ff2a7e24 */ /* 0x000fe4000f8e00ff */
[----:B------:R-:W-:Y:S01]  /*df90*/  IMAD.U32 R52, RZ, RZ, UR37 ;  /* 0x00000025ff347e24 */ /* 0x000fe2000f8e00ff */
[----:B------:R2:W-:Y:S01]  /*dfa0*/  STL.64 [R1+0x78], R4 ;  /* 0x0000780401007387 */ /* 0x0005e20000100a00 */
[----:B------:R-:W-:Y:S02]  /*dfb0*/  IMAD.U32 R48, RZ, RZ, UR37 ;  /* 0x00000025ff307e24 */ /* 0x000fe4000f8e00ff */
[----:B------:R-:W-:-:S02]  /*dfc0*/  IMAD.U32 R59, RZ, RZ, UR37 ;  /* 0x00000025ff3b7e24 */ /* 0x000fc4000f8e00ff */
[----:B------:R-:W-:Y:S01]  /*dfd0*/  IMAD.U32 R45, RZ, RZ, UR37 ;  /* 0x00000025ff2d7e24 */ /* 0x000fe2000f8e00ff */
[----:B-1----:R-:W-:Y:S01]  /*dfe0*/  LEA.HI R3, R0, R0, RZ, 0x1 ;  /* 0x0000000000037211 */ /* 0x002fe200078f08ff */
[----:B------:R-:W-:Y:S02]  /*dff0*/  IMAD.U32 R55, RZ, RZ, UR37 ;  /* 0x00000025ff377e24 */ /* 0x000fe4000f8e00ff */
[----:B------:R-:W-:Y:S01]  /*e000*/  IMAD.U32 R61, RZ, RZ, UR37 ;  /* 0x00000025ff3d7e24 */ /* 0x000fe2000f8e00ff */
[----:B------:R-:W-:Y:S01]  /*e010*/  LOP3.LUT R3, R3, 0x6, RZ, 0xc0, !PT ;  /* 0x0000000603037812 */ /* 0x000fe200078ec0ff */
[----:B0-----:R-:W-:Y:S01]  /*e020*/  VIADD R8, R36, 0xffffff80 ;  /* 0xffffff8024087836 */ /* 0x001fe20000000000 */
[----:B--2---:R-:W-:Y:S01]  /*e030*/  LOP3.LUT R4, R7, 0x10000, RZ, 0xfc, !PT ;  /* 0x0001000007047812 */ /* 0x004fe200078efcff */
[----:B------:R-:W-:Y:S01]  /*e040*/  IMAD.MOV.U32 R5, RZ, RZ, 0x40000040 ;  /* 0x40000040ff057424 */ /* 0x000fe200078e00ff */
[----:B------:R0:W5:Y:S01]  /*e050*/  LDL R12, [R1+0x4e4] ;  /* 0x0004e400010c7983 */ /* 0x0001620000100800 */
[----:B------:R-:W-:-:S02]  /*e060*/  IMAD.IADD R0, R0, 0x1, -R3 ;  /* 0x0000000100007824 */ /* 0x000fc400078e0a03 */
[----:B------:R-:W-:Y:S01]  /*e070*/  VIADD R3, R2, 0x22400 ;  /* 0x0002240002037836 */ /* 0x000fe20000000000 */
[----:B------:R1:W-:Y:S01]  /*e080*/  STL [R1+0x94], R8 ;  /* 0x0000940801007387 */ /* 0x0003e20000100800 */
[----:B------:R-:W-:Y:S01]  /*e090*/  IMAD R6, R0, 0x8000, R9 ;  /* 0x0000800000067824 */ /* 0x000fe200078e0209 */
[----:B------:R-:W-:Y:S01]  /*e0a0*/  SHF.R.U32.HI R0, RZ, 0x4, R33 ;  /* 0x00000004ff007819 */ /* 0x000fe20000011621 */
[----:B------:R-:W-:Y:S01]  /*e0b0*/  IMAD.MOV.U32 R7, RZ, RZ, 0x40000040 ;  /* 0x40000040ff077424 */ /* 0x000fe200078e00ff */
[----:B------:R-:W-:Y:S01]  /*e0c0*/  SHF.R.U32.HI R3, RZ, 0x4, R3 ;  /* 0x00000004ff037819 */ /* 0x000fe20000011603 */
[----:B------:R-:W-:Y:S01]  /*e0d0*/  IMAD.U32 R26, RZ, RZ, UR37 ;  /* 0x00000025ff1a7e24 */ /* 0x000fe2000f8e00ff */
[----:B------:R-:W-:Y:S02]  /*e0e0*/  SHF.R.U32.HI R6, RZ, 0x4, R6 ;  /* 0x00000004ff067819 */ /* 0x000fe40000011606 */
[----:B------:R-:W-:Y:S02]  /*e0f0*/  LOP3.LUT R3, R3, 0x3fff, RZ, 0xc0, !PT ;  /* 0x00003fff03037812 */ /* 0x000fe400078ec0ff */
[----:B-1----:R-:W-:-:S02]  /*e100*/  SHF.R.U32.HI R8, RZ, 0x4, R9 ;  /* 0x00000004ff087819 */ /* 0x002fc40000011609 */
[----:B------:R-:W-:Y:S02]  /*e110*/  LOP3.LUT R10, R3, 0x10000, RZ, 0xfc, !PT ;  /* 0x00010000030a7812 */ /* 0x000fe400078efcff */
[----:B------:R-:W-:Y:S02]  /*e120*/  LOP3.LUT R8, R8, 0x3fff, RZ, 0xc0, !PT ;  /* 0x00003fff08087812 */ /* 0x000fe400078ec0ff */
[----:B------:R-:W-:Y:S02]  /*e130*/  LOP3.LUT R3, R6, 0x3fff, RZ, 0xc0, !PT ;  /* 0x00003fff06037812 */ /* 0x000fe400078ec0ff */
[----:B------:R-:W-:Y:S02]  /*e140*/  LOP3.LUT R9, R8, 0x10000, RZ, 0xfc, !PT ;  /* 0x0001000008097812 */ /* 0x000fe400078efcff */
[----:B------:R-:W-:Y:S02]  /*e150*/  LOP3.LUT R3, R3, 0x2000000, RZ, 0xfc, !PT ;  /* 0x0200000003037812 */ /* 0x000fe400078efcff */
[----:B------:R-:W-:Y:S01]  /*e160*/  LOP3.LUT R0, R0, 0x3fff, RZ, 0xc0, !PT ;  /* 0x00003fff00007812 */ /* 0x000fe200078ec0ff */
[----:B------:R-:W-:-:S02]  /*e170*/  IMAD.MOV.U32 R6, RZ, RZ, R9 ;  /* 0x000000ffff067224 */ /* 0x000fc400078e0009 */
[----:B------:R-:W-:Y:S01]  /*e180*/  IMAD.MOV.U32 R9, RZ, RZ, 0x40000040 ;  /* 0x40000040ff097424 */ /* 0x000fe200078e00ff */
[----:B------:R-:W-:Y:S01]  /*e190*/  LOP3.LUT R8, R0, 0x10000, RZ, 0xfc, !PT ;  /* 0x0001000000087812 */ /* 0x000fe200078efcff */
[----:B------:R-:W-:Y:S01]  /*e1a0*/  BSSY B6, `(.L_x_3681) ;  /* 0x0000038000067945 */ /* 0x000fe20003800000 */
[----:B------:R1:W-:Y:S01]  /*e1b0*/  STL.128 [R1+0xb0], R4 ;  /* 0x0000b00401007387 */ /* 0x0003e20000100c00 */
[----:B------:R-:W-:Y:S01]  /*e1c0*/  IADD3 R42, P2, R42, 0xb8, RZ ;  /* 0x000000b82a2a7810 */ /* 0x000fe20007f5e0ff */
[----:B------:R-:W-:Y:S02]  /*e1d0*/  IMAD.MOV.U32 R0, RZ, RZ, R165 ;  /* 0x000000ffff007224 */ /* 0x000fe400078e00a5 */
[----:B------:R0:W-:Y:S01]  /*e1e0*/  STL.64 [R1+0x98], R8 ;  /* 0x0000980801007387 */ /* 0x0001e20000100a00 */
[----:B-1----:R-:W-:-:S03]  /*e1f0*/  IMAD.MOV.U32 R6, RZ, RZ, R3 ;  /* 0x000000ffff067224 */ /* 0x002fc600078e0003 */
[----:B------:R0:W5:Y:S01]  /*e200*/  LDL R3, [R1+0x4d4] ;  /* 0x0004d40001037983 */ /* 0x0001620000100800 */
[----:B------:R-:W-:Y:S01]  /*e210*/  IMAD.MOV.U32 R4, RZ, RZ, R10 ;  /* 0x000000ffff047224 */ /* 0x000fe200078e000a */
[----:B------:R-:W-:Y:S01]  /*e220*/  IADD3 R52, P6, R52, 0xb0, RZ ;  /* 0x000000b034347810 */ /* 0x000fe20007fde0ff */
[----:B------:R-:W-:-:S03]  /*e230*/  IMAD.U32 R10, RZ, RZ, UR37 ;  /* 0x00000025ff0a7e24 */ /* 0x000fc6000f8e00ff */
[----:B------:R0:W-:Y:S01]  /*e240*/  STL.128 [R1+0xa0], R4 ;  /* 0x0000a00401007387 */ /* 0x0001e20000100c00 */
[----:B------:R-:W-:Y:S01]  /*e250*/  IADD3 R48, P5, R48, 0xa8, RZ ;  /* 0x000000a830307810 */ /* 0x000fe20007fbe0ff */
[----:B------:R-:W-:Y:S01]  /*e260*/  IMAD.X R43, RZ, RZ, UR36, P2 ;  /* 0x00000024ff2b7e24 */ /* 0x000fe200090e06ff */
[----:B------:R-:W-:Y:S01]  /*e270*/  IADD3 R59, P1, R59, 0xa0, RZ ;  /* 0x000000a03b3b7810 */ /* 0x000fe20007f3e0ff */
[----:B------:R-:W-:Y:S01]  /*e280*/  IMAD.X R53, RZ, RZ, UR36, P6 ;  /* 0x00000024ff357e24 */ /* 0x000fe2000b0e06ff */
[----:B------:R-:W-:Y:S01]  /*e290*/  IADD3 R45, P4, R45, 0x98, RZ ;  /* 0x000000982d2d7810 */ /* 0x000fe20007f9e0ff */
[----:B------:R-:W-:Y:S01]  /*e2a0*/  IMAD.X R47, RZ, RZ, UR36, P5 ;  /* 0x00000024ff2f7e24 */ /* 0x000fe2000a8e06ff */
[----:B------:R-:W-:Y:S02]  /*e2b0*/  IADD3 R34, P3, R10, 0x94, RZ ;  /* 0x000000940a227810 */ /* 0x000fe40007f7e0ff */
[----:B------:R-:W-:Y:S02]  /*e2c0*/  IADD3 R55, P2, R55, 0x88, RZ ;  /* 0x0000008837377810 */ /* 0x000fe40007f5e0ff */
[----:B------:R-:W-:-:S02]  /*e2d0*/  IADD3 R61, P6, R61, 0x80, RZ ;  /* 0x000000803d3d7810 */ /* 0x000fc40007fde0ff */
[----:B------:R-:W-:Y:S01]  /*e2e0*/  IADD3 R26, P5, R26, 0x78, RZ ;  /* 0x000000781a1a7810 */ /* 0x000fe20007fbe0ff */
[----:B------:R-:W-:Y:S02]  /*e2f0*/  IMAD.X R58, RZ, RZ, UR36, P1 ;  /* 0x00000024ff3a7e24 */ /* 0x000fe400088e06ff */
[----:B------:R-:W-:Y:S02]  /*e300*/  IMAD.X R46, RZ, RZ, UR36, P4 ;  /* 0x00000024ff2e7e24 */ /* 0x000fe4000a0e06ff */
[----:B------:R-:W-:Y:S02]  /*e310*/  IMAD.X R35, RZ, RZ, UR36, P3 ;  /* 0x00000024ff237e24 */ /* 0x000fe400098e06ff */
[----:B------:R-:W-:Y:S02]  /*e320*/  IMAD.X R54, RZ, RZ, UR36, P2 ;  /* 0x00000024ff367e24 */ /* 0x000fe400090e06ff */
[----:B------:R-:W-:Y:S02]  /*e330*/  IMAD.X R60, RZ, RZ, UR36, P6 ;  /* 0x00000024ff3c7e24 */ /* 0x000fe4000b0e06ff */
[----:B------:R-:W-:Y:S01]  /*e340*/  IMAD.X R27, RZ, RZ, UR36, P5 ;  /* 0x00000024ff1b7e24 */ /* 0x000fe2000a8e06ff */
[----:B0-----:R-:W-:Y:S06]  /*e350*/  @!P0 BRA `(.L_x_3682) ;  /* 0x0000000000708947 */ /* 0x001fec0003800000 */
        /* <DEDUP_REMOVED lines=12> */
[----:B-----5:R-:W-:Y:S02]  /*e420*/  IMAD.MOV.U32 R12, RZ, RZ, 0x1 ;  /* 0x00000001ff0c7424 */ /* 0x020fe400078e00ff */
[----:B------:R-:W-:-:S07]  /*e430*/  IMAD.MOV.U32 R13, RZ, RZ, RZ ;  /* 0x000000ffff0d7224 */ /* 0x000fce00078e00ff */
[----:B------:R-:W-:-:S07]  /*e440*/  LEPC R20, `(.L_x_3683) ;  /* 0x000000001014794e */ /* 0x000fce0000000000 */
[----:B0--3--:R-:W-:Y:S05]  /*e450*/  CALL.ABS.NOINC R14 ;  /* 0x000000000e007343 */ /* 0x009fea0003c00000 */
.L_x_3683:
        /* <DEDUP_REMOVED lines=12> */
.L_x_3682:
[----:B------:R-:W-:Y:S05]  /*e520*/  BSYNC B6 ;  /* 0x0000000000067941 */ /* 0x000fea0003800000 */
.L_x_3681:
[----:B-----5:R-:W-:Y:S01]  /*e530*/  SHF.R.S32.HI R4, RZ, 0x1f, R3 ;  /* 0x0000001fff047819 */ /* 0x020fe20000011403 */
[----:B------:R-:W-:Y:S01]  /*e540*/  UIADD3 UR6, UP0, UR37, 0x11c, URZ ;  /* 0x0000011c25067890 */ /* 0x000fe2000ff1e03f */
[----:B---3--:R-:W0:Y:S01]  /*e550*/  LDC.64 R28, c[0x0][0xad8] ;  /* 0x0002b600ff1c7b82 */ /* 0x008e220000000a00 */
[----:B------:R-:W-:Y:S01]  /*e560*/  UIADD3 UR4, UP1, UR37, 0x90, URZ ;  /* 0x0000009025047890 */ /* 0x000fe2000ff3e03f */
[----:B------:R-:W-:Y:S01]  /*e570*/  LEA.HI R4, R4, R3, RZ, 0x3 ;  /* 0x0000000304047211 */ /* 0x000fe200078f18ff */
[----:B------:R-:W-:Y:S01]  /*e580*/  UIADD3.X UR7, URZ, UR36, URZ, UP0, !UPT ;  /* 0x000000243f077290 */ /* 0x000fe200087fe43f */
[----:B------:R-:W-:Y:S01]  /*e590*/  IMAD.MOV.U32 R15, RZ, RZ, 0x2 ;  /* 0x00000002ff0f7424 */ /* 0x000fe200078e00ff */
[----:B------:R-:W-:Y:S01]  /*e5a0*/  UIADD3.X UR5, URZ, UR36, URZ, UP1, !UPT ;  /* 0x000000243f057290 */ /* 0x000fe20008ffe43f */
[C---:B------:R-:W-:Y:S01]  /*e5b0*/  LOP3.LUT R6, R4.reuse, 0xfffffff8, RZ, 0xc0, !PT ;  /* 0xfffffff804067812 */ /* 0x040fe200078ec0ff */
[----:B------:R-:W-:Y:S01]  /*e5c0*/  IMAD.SHL.U32 R4, R4, 0x40, RZ ;  /* 0x0000004004047824 */ /* 0x000fe200078e00ff */
[----:B------:R-:W1:Y:S01]  /*e5d0*/  LDC.64 R20, c[0x0][0xae0] ;  /* 0x0002b800ff147b82 */ /* 0x000e620000000a00 */
[----:B------:R-:W-:Y:S01]  /*e5e0*/  IMAD.U32 R8, RZ, RZ, UR4 ;  /* 0x00000004ff087e24 */ /* 0x000fe2000f8e00ff */
[----:B------:R-:W-:Y:S01]  /*e5f0*/  UIADD3 UR4, UP1, UR37, 0xc0, URZ ;  /* 0x000000c025047890 */ /* 0x000fe2000ff3e03f */
[----:B------:R-:W-:Y:S01]  /*e600*/  IMAD.IADD R10, R3, 0x1, -R6 ;  /* 0x00000001030a7824 */ /* 0x000fe200078e0a06 */
[----:B------:R-:W-:Y:S01]  /*e610*/  LOP3.LUT R9, R4, 0xfffffe00, RZ, 0xc0, !PT ;  /* 0xfffffe0004097812 */ /* 0x000fe200078ec0ff */
[----:B------:R-:W-:Y:S01]  /*e620*/  IMAD.U32 R6, RZ, RZ, UR6 ;  /* 0x00000006ff067e24 */ /* 0x000fe2000f8e00ff */
[----:B------:R-:W-:Y:S01]  /*e630*/  UIADD3 UR6, UP0, UR37, 0xd0, URZ ;  /* 0x000000d025067890 */ /* 0x000fe2000ff1e03f */
[C---:B------:R-:W-:Y:S01]  /*e640*/  IMAD.SHL.U32 R3, R10.reuse, 0x40, RZ ;  /* 0x000000400a037824 */ /* 0x040fe200078e00ff */
[----:B------:R-:W-:Y:S01]  /*e650*/  LOP3.LUT P0, RZ, R10, 0x2, RZ, 0xc0, !PT ;  /* 0x000000020aff7812 */ /* 0x000fe2000780c0ff */
[----:B------:R-:W-:Y:S01]  /*e660*/  IMAD.MOV.U32 R4, RZ, RZ, R6 ;  /* 0x000000ffff047224 */ /* 0x000fe200078e0006 */
[----:B------:R-:W-:Y:S01]  /*e670*/  STL.64 [R1+0xe0], R26 ;  /* 0x0000e01a01007387 */ /* 0x000fe20000100a00 */
[----:B------:R-:W-:Y:S01]  /*e680*/  IMAD R9, R0, 0x400, R9 ;  /* 0x0000040000097824 */ /* 0x000fe200078e0209 */
[----:B------:R-:W-:Y:S01]  /*e690*/  LOP3.LUT R3, R3, 0x1c0, RZ, 0xc0, !PT ;  /* 0x000001c003037812 */ /* 0x000fe200078ec0ff */
[----:B------:R-:W-:Y:S01]  /*e6a0*/  IMAD.U32 R5, RZ, RZ, UR7 ;  /* 0x00000007ff057e24 */ /* 0x000fe2000f8e00ff */
[----:B------:R-:W-:Y:S01]  /*e6b0*/  UIADD3.X UR7, URZ, UR36, URZ, UP0, !UPT ;  /* 0x000000243f077290 */ /* 0x000fe200087fe43f */
[----:B------:R-:W-:Y:S01]  /*e6c0*/  IMAD.U32 R7, RZ, RZ, UR5 ;  /* 0x00000005ff077e24 */ /* 0x000fe2000f8e00ff */
[----:B------:R-:W-:Y:S01]  /*e6d0*/  LOP3.LUT R11, R3, 0x8, R12, 0xf8, !PT ;  /* 0x00000008030b7812 */ /* 0x000fe200078ef80c */
[----:B------:R-:W-:Y:S01]  /*e6e0*/  IMAD.MOV.U32 R6, RZ, RZ, R8 ;  /* 0x000000ffff067224 */ /* 0x000fe200078e0008 */
[----:B------:R-:W-:Y:S01]  /*e6f0*/  SHF.R.U32.HI R12, RZ, 0x3, R3 ;  /* 0x00000003ff0c7819 */ /* 0x000fe20000011603 */
[----:B------:R-:W-:Y:S01]  /*e700*/  UIADD3.X UR5, URZ, UR36, URZ, UP1, !UPT ;  /* 0x000000243f057290 */ /* 0x000fe20008ffe43f */
[----:B------:R-:W-:Y:S01]  /*e710*/  IMAD.MOV.U32 R30, RZ, RZ, 0x10 ;  /* 0x00000010ff1e7424 */ /* 0x000fe200078e00ff */
[----:B------:R-:W-:Y:S01]  /*e720*/  LOP3.LUT P1, RZ, R10, 0x4, RZ, 0xc0, !PT ;  /* 0x000000040aff7812 */ /* 0x000fe2000782c0ff */
[----:B------:R2:W-:Y:S01]  /*e730*/  STL.128 [R1+0x120], R4 ;  /* 0x0001200401007387 */ /* 0x0005e20000100c00 */
[----:B------:R-:W-:Y:S01]  /*e740*/  LOP3.LUT R0, R11, R12, RZ, 0x3c, !PT ;  /* 0x0000000c0b007212 */ /* 0x000fe200078e3cff */
[----:B------:R-:W-:Y:S01]  /*e750*/  IMAD.MOV.U32 R8, RZ, RZ, R34 ;  /* 0x000000ffff087224 */ /* 0x000fe200078e0022 */
[----:B------:R-:W3:Y:S01]  /*e760*/  LDC.64 R12, c[0x0][0xad0] ;  /* 0x0002b400ff0c7b82 */ /* 0x000ee20000000a00 */
[----:B------:R-:W-:Y:S01]  /*e770*/  IMAD.U32 R10, RZ, RZ, UR4 ;  /* 0x00000004ff0a7e24 */ /* 0x000fe2000f8e00ff */
[----:B------:R-:W-:Y:S01]  /*e780*/  SEL R30, R30, 0xfffffff0, !P0 ;  /* 0xfffffff01e1e7807 */ /* 0x000fe20004000000 */
[----:B------:R-:W-:Y:S01]  /*e790*/  IMAD.IADD R0, R9, 0x1, R0 ;  /* 0x0000000109007824 */ /* 0x000fe200078e0200 */
[----:B------:R-:W-:Y:S01]  /*e7a0*/  STL.64 [R1+0xd0], R160 ;  /* 0x0000d0a001007387 */ /* 0x000fe20000100a00 */
[----:B------:R-:W-:Y:S01]  /*e7b0*/  IMAD.MOV.U32 R9, RZ, RZ, R35 ;  /* 0x000000ffff097224 */ /* 0x000fe200078e0023 */
[----:B------:R-:W-:Y:S01]  /*e7c0*/  ULDC UR4, c[0x0][0x3f4] ;  /* 0x0000fd0000047ab9 */ /* 0x000fe20000000800 */
[----:B------:R-:W-:Y:S01]  /*e7d0*/  IMAD.WIDE.U32 R14, R0, R15, UR42 ;  /* 0x0000002a000e7e25 */ /* 0x000fe2000f8e000f */
[----:B------:R-:W-:Y:S03]  /*e7e0*/  STL.U8 [R1+0xe8], RZ ;  /* 0x0000e8ff01007387 */ /* 0x000fe60000100000 */
[----:B------:R-:W-:Y:S01]  /*e7f0*/  IMAD.U32 R11, RZ, RZ, UR5 ;  /* 0x00000005ff0b7e24 */ /* 0x000fe2000f8e00ff */
[----:B------:R-:W-:Y:S01]  /*e800*/  IADD3 R14, P0, R14, 0x36400, RZ ;  /* 0x000364000e0e7810 */ /* 0x000fe20007f1e0ff */
[----:B--2---:R-:W2:Y:S01]  /*e810*/  LDC R6, c[0x0][0x450] ;  /* 0x00011400ff067b82 */ /* 0x004ea20000000800 */
[----:B------:R-:W-:Y:S01]  /*e820*/  IMAD.U32 R26, RZ, RZ, UR6 ;  /* 0x00000006ff1a7e24 */ /* 0x000fe2000f8e00ff */
[----:B------:R-:W-:Y:S01]  /*e830*/  STL.U8 [R1+0x140], RZ ;  /* 0x000140ff01007387 */ /* 0x000fe20000100000 */
[----:B------:R-:W-:-:S02]  /*e840*/  IMAD.U32 R27, RZ, RZ, UR7 ;  /* 0x00000007ff1b7e24 */ /* 0x000fc4000f8e00ff */
[----:B------:R-:W-:Y:S01]  /*e850*/  IMAD.MOV.U32 R31, RZ, RZ, 0x20 ;  /* 0x00000020ff1f7424 */ /* 0x000fe200078e00ff */
[----:B------:R4:W-:Y:S01]  /*e860*/  STL.128 [R1+0x130], R8 ;  /* 0x0001300801007387 */ /* 0x0009e20000100c00 */
[----:B------:R-:W-:Y:S01]  /*e870*/  IMAD.X R15, RZ, RZ, R15, P0 ;  /* 0x000000ffff0f7224 */ /* 0x000fe200000e060f */
[----:B------:R-:W2:Y:S01]  /*e880*/  LDC.64 R4, c[0x0][0x448] ;  /* 0x00011200ff047b82 */ /* 0x000ea20000000a00 */
[----:B------:R-:W-:Y:S01]  /*e890*/  VIADD R236, R36, 0xffffff80 ;  /* 0xffffff8024ec7836 */ /* 0x000fe20000000000 */
[----:B------:R0:W-:Y:S01]  /*e8a0*/  STL.64 [R1+0xd8], R26 ;  /* 0x0000d81a01007387 */ /* 0x0001e20000100a00 */
[----:B------:R-:W-:Y:S01]  /*e8b0*/  SEL R31, R31, 0xffffffe0, !P1 ;  /* 0xffffffe01f1f7807 */ /* 0x000fe20004800000 */
[----:B---3--:R-:W-:Y:S01]  /*e8c0*/  IMAD.MOV.U32 R7, RZ, RZ, R12 ;  /* 0x000000ffff077224 */ /* 0x008fe200078e000c */
[----:B------:R-:W-:Y:S01]  /*e8d0*/  ISETP.LT.AND P0, PT, RZ, UR4, PT ;  /* 0x00000004ff007c0c */ /* 0x000fe2000bf01270 */
[----:B------:R3:W-:Y:S01]  /*e8e0*/  STL.64 [R1+0xc8], R14 ;  /* 0x0000c80e01007387 */ /* 0x0007e20000100a00 */
[----:B------:R-:W-:-:S02]  /*e8f0*/  IMAD.U32 R36, RZ, RZ, UR37 ;  /* 0x00000025ff247e24 */ /* 0x000fc4000f8e00ff */
[----:B------:R-:W-:Y:S01]  /*e900*/  IMAD.U32 R49, RZ, RZ, UR37 ;  /* 0x00000025ff317e24 */ /* 0x000fe2000f8e00ff */
[----:B------:R3:W-:Y:S01]  /*e910*/  STL.64 [R1+0xc0], R30 ;  /* 0x0000c01e01007387 */ /* 0x0007e20000100a00 */
[----:B------:R-:W-:Y:S01]  /*e920*/  IMAD.U32 R64, RZ, RZ, UR37 ;  /* 0x00000025ff407e24 */ /* 0x000fe2000f8e00ff */
[----:B------:R-:W-:Y:S01]  /*e930*/  IADD3 R36, P1, R36, 0x140, RZ ;  /* 0x0000014024247810 */ /* 0x000fe20007f3e0ff */
[----:B------:R-:W-:Y:S01]  /*e940*/  IMAD.U32 R44, RZ, RZ, UR37 ;  /* 0x00000025ff2c7e24 */ /* 0x000fe2000f8e00ff */
[----:B------:R3:W-:Y:S01]  /*e950*/  STL [R1+0xec], R236 ;  /* 0x0000ecec01007387 */ /* 0x0007e20000100800 */
[----:B----4-:R-:W-:Y:S01]  /*e960*/  IMAD.MOV.U32 R8, RZ, RZ, RZ ;  /* 0x000000ffff087224 */ /* 0x010fe200078e00ff */
[----:B------:R-:W-:Y:S01]  /*e970*/  IADD3 R49, P2, R49, 0x128, RZ ;  /* 0x0000012831317810 */ /* 0x000fe20007f5e0ff */
[----:B0-----:R-:W-:Y:S01]  /*e980*/  IMAD.MOV.U32 R26, RZ, RZ, R13 ;  /* 0x000000ffff1a7224 */ /* 0x001fe200078e000d */
[----:B------:R-:W-:Y:S01]  /*e990*/  IADD3 R64, P3, R64, 0x120, RZ ;  /* 0x0000012040407810 */ /* 0x000fe20007f7e0ff */
[----:B------:R-:W-:Y:S01]  /*e9a0*/  IMAD.MOV.U32 R27, RZ, RZ, R28 ;  /* 0x000000ffff1b7224 */ /* 0x000fe200078e001c */
[----:B------:R-:W-:Y:S01]  /*e9b0*/  IADD3 R44, P4, R44, 0xec, RZ ;  /* 0x000000ec2c2c7810 */ /* 0x000fe20007f9e0ff */
[----:B------:R-:W-:-:S02]  /*e9c0*/  IMAD.MOV.U32 R9, RZ, RZ, R29 ;  /* 0x000000ffff097224 */ /* 0x000fc400078e001d */
[----:B-1----:R-:W-:Y:S01]  /*e9d0*/  IMAD.MOV.U32 R10, RZ, RZ, R20 ;  /* 0x000000ffff0a7224 */ /* 0x002fe200078e0014 */
[----:B------:R3:W-:Y:S01]  /*e9e0*/  STL.128 [R1+0xf0], R24 ;  /* 0x0000f01801007387 */ /* 0x0007e20000100c00 */
[----:B------:R-:W-:Y:S02]  /*e9f0*/  IMAD.MOV.U32 R11, RZ, RZ, R21 ;  /* 0x000000ffff0b7224 */ /* 0x000fe400078e0015 */
[----:B------:R-:W-:Y:S01]  /*ea00*/  IMAD.U32 R66, RZ, RZ, UR37 ;  /* 0x00000025ff427e24 */ /* 0x000fe2000f8e00ff */
[----:B--2---:R3:W-:Y:S01]  /*ea10*/  STL.128 [R1+0x110], R4 ;  /* 0x0001100401007387 */ /* 0x0047e20000100c00 */
[----:B------:R-:W-:Y:S02]  /*ea20*/  IMAD.U32 R51, RZ, RZ, UR37 ;  /* 0x00000025ff337e24 */ /* 0x000fe4000f8e00ff */
[----:B------:R-:W-:Y:S01]  /*ea30*/  IMAD.X R37, RZ, RZ, UR36, P1 ;  /* 0x00000024ff257e24 */ /* 0x000fe200088e06ff */
[----:B------:R3:W-:Y:S01]  /*ea40*/  STL.128 [R1+0x100], R8 ;  /* 0x0001000801007387 */ /* 0x0007e20000100c00 */
[----:B------:R-:W-:Y:S01]  /*ea50*/  IADD3 R66, P5, R66, 0xe8, RZ ;  /* 0x000000e842427810 */ /* 0x000fe20007fbe0ff */
[----:B------:R-:W-:Y:S01]  /*ea60*/  IMAD.X R62, RZ, RZ, UR36, P2 ;  /* 0x00000024ff3e7e24 */ /* 0x000fe200090e06ff */
[----:B------:R-:W-:Y:S01]  /*ea70*/  IADD3 R51, P6, R51, 0xd8, RZ ;  /* 0x000000d833337810 */ /* 0x000fe20007fde0ff */
[----:B------:R-:W-:-:S02]  /*ea80*/  IMAD.X R65, RZ, RZ, UR36, P3 ;  /* 0x00000024ff417e24 */ /* 0x000fc400098e06ff */
[----:B------:R-:W-:Y:S02]  /*ea90*/  IMAD.X R50, RZ, RZ, UR36, P4 ;  /* 0x00000024ff327e24 */ /* 0x000fe4000a0e06ff */
[----:B------:R-:W-:Y:S02]  /*eaa0*/  IMAD.X R67, RZ, RZ, UR36, P5 ;  /* 0x00000024ff437e24 */ /* 0x000fe4000a8e06ff */
[----:B------:R-:W-:Y:S01]  /*eab0*/  IMAD.X R63, RZ, RZ, UR36, P6 ;  /* 0x00000024ff3f7e24 */ /* 0x000fe2000b0e06ff */
[----:B------:R-:W-:Y:S06]  /*eac0*/  @P0 BRA `(.L_x_3684) ;  /* 0x0000000000400947 */ /* 0x000fec0003800000 */
[----:B------:R-:W2:Y:S02]  /*ead0*/  LDL R3, [R1+0x1f4] ;  /* 0x0001f40001037983 */ /* 0x000ea40000100800 */
[----:B--2---:R-:W-:-:S04]  /*eae0*/  LEA.HI R0, R3, R3, RZ, 0x1 ;  /* 0x0000000303007211 */ /* 0x004fc800078f08ff */
        /* <DEDUP_REMOVED lines=8> */
.L_x_3687:
[----:B-1----:R1:W2:Y:S02]  /*eb70*/  SYNCS.PHASECHK.TRANS64.TRYWAIT P0, [R2+URZ+0x38800], R3 ;  /* 0x03880003020075a7 */ /* 0x0022a4000800017f */
[----:B--2---:R-:W-:Y:S05]  /*eb80*/  @!P0 NANOSLEEP.SYNCS 0x989680 ;  /* 0x009896800000895d */ /* 0x004fea0003900000 */
[----:B------:R-:W2:Y:S02]  /*eb90*/  @!P0 SYNCS.PHASECHK.TRANS64 P0, [R2+URZ+0x38800], R3 ;  /* 0x03880003020085a7 */ /* 0x000ea4000800007f */
[----:B--2---:R-:W-:Y:S05]  /*eba0*/  @!P0 BRA `(.L_x_3687) ;  /* 0xfffffffc00f08947 */ /* 0x004fea000383ffff */
.L_x_3686:
[----:B------:R-:W-:Y:S05]  /*ebb0*/  BSYNC B0 ;  /* 0x0000000000007941 */ /* 0x000fea0003800000 */
.L_x_3685:
[----:B------:R-:W-:Y:S05]  /*ebc0*/  BRA `(.L_x_3688) ;  /* 0x0000002c00107947 */ /* 0x000fea0003800000 */
.L_x_3684:
[----:B------:R-:W-:Y:S01]  /*ebd0*/  LOP3.LUT P0, RZ, R33, 0x3ff, RZ, 0xc0, !PT ;  /* 0x000003ff21ff7812 */ /* 0x000fe2000780c0ff */
[----:B------:R-:W-:Y:S01]  /*ebe0*/  ULDC.64 UR4, c[0x0][0x3f8] ;  /* 0x0000fe0000047ab9 */ /* 0x000fe20000000a00 */
[----:B------:R-:W-:Y:S01]  /*ebf0*/  SHF.R.S32.HI R0, RZ, 0x1f, R32 ;  /* 0x0000001fff007819 */ /* 0x000fe20000011420 */
[----:B------:R-:W-:Y:S01]  /*ec00*/  ULDC.64 UR6, c[0x0][0x408] ;  /* 0x0001020000067ab9 */ /* 0x000fe20000000a00 */
[----:B---3--:R-:W-:Y:S01]  /*ec10*/  IMAD.WIDE.U32 R26, R32, UR4, RZ ;  /* 0x00000004201a7c25 */ /* 0x008fe2000f8e00ff */
[----:B------:R-:W-:Y:S03]  /*ec20*/  BSSY B6, `(.L_x_3689) ;  /* 0x0000019000067945 */ /* 0x000fe60003800000 */
        /* <DEDUP_REMOVED lines=24> */
.L_x_3690:
[----:B------:R-:W-:Y:S05]  /*edb0*/  BSYNC B6 ;  /* 0x0000000000067941 */ /* 0x000fea0003800000 */
.L_x_3689:
[----:B------:R-:W2:Y:S01]  /*edc0*/  LDL R3, [R1+0x70] ;  /* 0x0000700001037983 */ /* 0x000ea20000100800 */
[----:B------:R-:W-:Y:S01]  /*edd0*/  ULDC.U8 UR4, c[0x0][0x410] ;  /* 0x0001040000047ab9 */ /* 0x000fe20000000000 */
[----:B------:R-:W-:Y:S01]  /*ede0*/  BSSY B0, `(.L_x_3691) ;  /* 0x000029a000007945 */ /* 0x000fe20003800000 */
[----:B------:R-:W-:Y:S01]  /*edf0*/  ISETP.NE.AND P0, PT, RZ, UR4, PT ;  /* 0x00000004ff007c0c */ /* 0x000fe2000bf05270 */
[----:B--2---:R-:W-:-:S12]  /*ee00*/  IMAD R0, R3, 0x40, R152 ;  /* 0x0000004003007824 */ /* 0x004fd800078e0298 */
[----:B------:R-:W-:Y:S05]  /*ee10*/  @!P0 BRA `(.L_x_3692) ;  /* 0x0000001400708947 */ /* 0x000fea0003800000 */
[----:B------:R-:W2:Y:S01]  /*ee20*/  LDL R20, [R1+0x438] ;  /* 0x0004380001147983 */ /* 0x000ea20000100800 */
[----:B------:R-:W0:Y:S01]  /*ee30*/  LDC R35, c[0x0][0x448] ;  /* 0x00011200ff237b82 */ /* 0x000e220000000800 */
[----:B------:R-:W-:Y:S01]  /*ee40*/  ULDC.64 UR4, c[0x0][0x3f8] ;  /* 0x0000fe0000047ab9 */ /* 0x000fe20000000a00 */
[----:B------:R-:W-:Y:S01]  /*ee50*/  ULDC.64 UR6, c[0x0][0x408] ;  /* 0x0001020000067ab9 */ /* 0x000fe20000000a00 */
[----:B------:R-:W-:Y:S02]  /*ee60*/  IMAD.MOV.U32 R27, RZ, RZ, R25 ;  /* 0x000000ffff1b7224 */ /* 0x000fe400078e0019 */
[----:B------:R-:W-:Y:S01]  /*ee70*/  IMAD.MOV.U32 R33, RZ, RZ, R29 ;  /* 0x000000ffff217224 */ /* 0x000fe200078e001d */
[----:B0-----:R-:W-:-:S13]  /*ee80*/  ISETP.NE.AND P0, PT, R35, 0x1, PT ;  /* 0x000000012300780c */ /* 0x001fda0003f05270 */
[----:B------:R-:W0:Y:S08]  /*ee90*/  @P0 LDC R4, c[0x0][0x44c] ;  /* 0x00011300ff040b82 */ /* 0x000e300000000800 */
[----:B------:R-:W1:Y:S01]  /*eea0*/  @P0 LDC R5, c[0x0][0x450] ;  /* 0x00011400ff050b82 */ /* 0x000e620000000800 */
[----:B--2---:R-:W-:-:S04]  /*eeb0*/  IMAD R3, R20, 0x20, R0 ;  /* 0x0000002014037824 */ /* 0x004fc800078e0200 */
        /* <DEDUP_REMOVED lines=23> */
.L_x_4043:
        /* <DEDUP_REMOVED lines=8> */
[----:B------:R-:W3:Y:S01]  /*f0b0*/  LDL R11, [R1+0x43c] ;  /* 0x00043c00010b7983 */ /* 0x000ee20000100800 */
[----:B------:R-:W-:Y:S01]  /*f0c0*/  ULDC UR4, c[0x0][0x3f4] ;  /* 0x0000fd0000047ab9 */ /* 0x000fe20000000800 */
[----:B--2---:R-:W-:Y:S01]  /*f0d0*/  IMAD.MOV.U32 R4, RZ, RZ, R6 ;  /* 0x000000ffff047224 */ /* 0x004fe200078e0006 */
[----:B------:R-:W-:Y:S01]  /*f0e0*/  ISETP.GE.AND P2, PT, R154, UR4, PT ;  /* 0x000000049a007c0c */ /* 0x000fe2000bf46270 */
[----:B-1----:R-:W-:Y:S01]  /*f0f0*/  IMAD.MOV.U32 R5, RZ, RZ, R3 ;  /* 0x000000ffff057224 */ /* 0x002fe200078e0003 */
[----:B------:R-:W-:Y:S02]  /*f100*/  ISETP.GE.AND P3, PT, R162, UR4, PT ;  /* 0x00000004a2007c0c */ /* 0x000fe4000bf66270 */
[----:B------:R-:W-:-:S09]  /*f110*/  CS2R R30, SRZ ;  /* 0x00000000001e7805 */ /* 0x000fd2000001ff00 */
[----:B------:R-:W-:-:S04]  /*f120*/  @!P2 IMAD.WIDE R4, R154, 0x2, R4 ;  /* 0x000000029a04a825 */ /* 0x000fc800078e0204 */
[----:B------:R-:W-:Y:S01]  /*f130*/  @!P3 IMAD.SHL.U32 R9, R162, 0x2, RZ ;  /* 0x00000002a209b824 */ /* 0x000fe200078e00ff */
[----:B------:R1:W5:Y:S01]  /*f140*/  @!P2 LD.E.64 R30, desc[UR44][R4.64] ;  /* 0x0000002c041ea980 */ /* 0x000362000c101b00 */
[----:B------:R-:W-:Y:S02]  /*f150*/  CS2R R28, SRZ ;  /* 0x00000000001c7805 */ /* 0x000fe4000001ff00 */
[----:B------:R-:W-:Y:S02]  /*f160*/  CS2R R26, SRZ ;  /* 0x00000000001a7805 */ /* 0x000fe4000001ff00 */
[----:B------:R-:W-:Y:S02]  /*f170*/  CS2R R24, SRZ ;  /* 0x0000000000187805 */ /* 0x000fe4000001ff00 */
[-C--:B-1----:R-:W-:Y:S02]  /*f180*/  @!P3 IADD3 R4, P0, R6, R9.reuse, RZ ;  /* 0x000000090604b210 */ /* 0x082fe40007f1e0ff */
[----:B----4-:R-:W-:Y:S01]  /*f190*/  @!P3 IADD3 R6, P1, R8, R9, RZ ;  /* 0x000000090806b210 */ /* 0x010fe20007f3e0ff */
[----:B---3--:R-:W-:-:S02]  /*f1a0*/  IMAD.MOV.U32 R9, RZ, RZ, R7 ;  /* 0x000000ffff097224 */ /* 0x008fc400078e0007 */
[----:B------:R-:W-:-:S05]  /*f1b0*/  @!P2 IMAD.WIDE R8, R154, 0x2, R8 ;  /* 0x000000029a08a825 */ /* 0x000fca00078e0208 */
[----:B------:R1:W5:Y:S01]  /*f1c0*/  @!P2 LD.E.64 R28, desc[UR44][R8.64] ;  /* 0x0000002c081ca980 */ /* 0x000362000c101b00 */
[----:B------:R-:W-:-:S05]  /*f1d0*/  @!P3 SHF.L.U64.HI R12, R162, 0x1, R11 ;  /* 0x00000001a20cb819 */ /* 0x000fca000001020b */
[--C-:B------:R-:W-:Y:S02]  /*f1e0*/  @!P3 IMAD.X R5, R3, 0x1, R12.reuse, P0 ;  /* 0x000000010305b824 */ /* 0x100fe400000e060c */
[----:B------:R-:W-:-:S03]  /*f1f0*/  @!P3 IMAD.X R7, R7, 0x1, R12, P1 ;  /* 0x000000010707b824 */ /* 0x000fc600008e060c */
[----:B------:R1:W5:Y:S04]  /*f200*/  @!P3 LD.E.64 R26, desc[UR44][R4.64] ;  /* 0x0000002c041ab980 */ /* 0x000368000c101b00 */
[----:B------:R1:W5:Y:S02]  /*f210*/  @!P3 LD.E.64 R24, desc[UR44][R6.64] ;  /* 0x0000002c0618b980 */ /* 0x000364000c101b00 */
.L_x_3695:
[----:B------:R-:W-:Y:S05]  /*f220*/  BSYNC B1 ;  /* 0x0000000000017941 */ /* 0x000fea0003800000 */
.L_x_3694:
[----:B-1---5:R-:W-:Y:S01]  /*f230*/  IMAD.MOV.U32 R3, RZ, RZ, R28 ;  /* 0x000000ffff037224 */ /* 0x022fe200078e001c */
[----:B------:R-:W-:Y:S01]  /*f240*/  UMOV UR4, 0xffffffff ;  /* 0xffffffff00047882 */ /* 0x000fe20000000000 */
[----:B------:R-:W-:Y:S01]  /*f250*/  IMAD.MOV.U32 R4, RZ, RZ, R29 ;  /* 0x000000ffff047224 */ /* 0x000fe200078e001d */
[----:B------:R-:W-:Y:S01]  /*f260*/  CS2R R20, SRZ ;  /* 0x0000000000147805 */ /* 0x000fe2000001ff00 */
[----:B------:R-:W-:Y:S01]  /*f270*/  IMAD.MOV.U32 R5, RZ, RZ, R24 ;  /* 0x000000ffff057224 */ /* 0x000fe200078e0018 */
[----:B------:R-:W-:Y:S01]  /*f280*/  PRMT R71, R3, 0x7610, R71 ;  /* 0x0000761003477816 */ /* 0x000fe20000000047 */
[----:B--2---:R-:W-:Y:S01]  /*f290*/  IMAD.MOV.U32 R6, RZ, RZ, R25 ;  /* 0x000000ffff067224 */ /* 0x004fe200078e0019 */
[----:B------:R-:W-:Y:S01]  /*f2a0*/  PRMT R70, R4, 0x7610, R70 ;  /* 0x0000761004467816 */ /* 0x000fe20000000046 */
[----:B------:R-:W-:Y:S01]  /*f2b0*/  IMAD.MOV.U32 R3, RZ, RZ, R30 ;  /* 0x000000ffff037224 */ /* 0x000fe200078e001e */
[----:B------:R-:W-:Y:S01]  /*f2c0*/  PRMT R69, R5, 0x7610, R69 ;  /* 0x0000761005457816 */ /* 0x000fe20000000045 */
[----:B------:R-:W-:Y:S01]  /*f2d0*/  IMAD.MOV.U32 R4, RZ, RZ, R31 ;  /* 0x000000ffff047224 */ /* 0x000fe200078e001f */
[----:B------:R-:W-:Y:S01]  /*f2e0*/  PRMT R68, R68, 0x5410, R6 ;  /* 0x0000541044447816 */ /* 0x000fe20000000006 */
[----:B------:R-:W-:Y:S01]  /*f2f0*/  IMAD.MOV.U32 R5, RZ, RZ, R26 ;  /* 0x000000ffff057224 */ /* 0x000fe200078e001a */
[----:B------:R-:W-:Y:S01]  /*f300*/  PRMT R70, R70, 0x5410, R3 ;  /* 0x0000541046467816 */ /* 0x000fe20000000003 */
[----:B------:R-:W-:Y:S01]  /*f310*/  IMAD.MOV.U32 R6, RZ, RZ, R27 ;  /* 0x000000ffff067224 */ /* 0x000fe200078e001b */
[----:B------:R-:W-:-:S02]  /*f320*/  PRMT R78, R4, 0x7610, R78 ;  /* 0x00007610044e7816 */ /* 0x000fc4000000004e */
[----:B------:R-:W-:Y:S02]  /*f330*/  PRMT R69, R69, 0x5410, R5 ;  /* 0x0000541045457816 */ /* 0x000fe40000000005 */
[----:B------:R-:W-:Y:S01]  /*f340*/  PRMT R68, R6, 0x7610, R68 ;  /* 0x0000761006447816 */ /* 0x000fe20000000044 */
[----:B------:R-:W-:Y:S06]  /*f350*/  BRA.DIV UR4, `(.L_x_3696) ;  /* 0x0000032a04dc7947 */ /* 0x000fec000b800000 */
[----:B------:R1:W2:Y:S04]  /*f360*/  SHFL.IDX PT, R3, R33, 0x1, 0x1c1f ;  /* 0x003c1f0021037f89 */ /* 0x0002a800000e0000 */
[----:B------:R1:W0:Y:S04]  /*f370*/  SHFL.IDX PT, R6, R10, 0x1, 0x1c1f ;  /* 0x003c1f000a067f89 */ /* 0x00022800000e0000 */
[----:B---3--:R1:W3:Y:S04]  /*f380*/  SHFL.IDX PT, R7, R32, 0x1, 0x1c1f ;  /* 0x003c1f0020077f89 */ /* 0x0082e800000e0000 */
[----:B------:R1:W0:Y:S02]  /*f390*/  SHFL.IDX PT, R14, R34, 0x1, 0x1c1f ;  /* 0x003c1f00220e7f89 */ /* 0x00022400000e0000 */
.L_x_4049:
[----:B------:R-:W5:Y:S01]  /*f3a0*/  LDL R5, [R1+0x1f4] ;  /* 0x0001f40001057983 */ /* 0x000f620000100800 */
[----:B------:R-:W-:Y:S01]  /*f3b0*/  VIADD R0, R0, 0x20 ;  /* 0x0000002000007836 */ /* 0x000fe20000000000 */
[----:B------:R-:W-:Y:S01]  /*f3c0*/  BSSY B1, `(.L_x_3697) ;  /* 0x0000022000017945 */ /* 0x000fe20003800000 */
[----:B----4-:R-:W-:Y:S02]  /*f3d0*/  CS2R R8, SRZ ;  /* 0x0000000000087805 */ /* 0x010fe4000001ff00 */
[----:B------:R-:W-:Y:S02]  /*f3e0*/  CS2R R12, SRZ ;  /* 0x00000000000c7805 */ /* 0x000fe4000001ff00 */
[----:B01----:R-:W-:Y:S02]  /*f3f0*/  CS2R R10, SRZ ;  /* 0x00000000000a7805 */ /* 0x003fe4000001ff00 */
[----:B------:R-:W-:Y:S02]  /*f400*/  ISETP.GE.AND P0, PT, R0, R35, PT ;  /* 0x000000230000720c */ /* 0x000fe40003f06270 */
[----:B-----5:R-:W-:-:S04]  /*f410*/  LEA.HI R4, R5, R5, RZ, 0x1 ;  /* 0x0000000505047211 */ /* 0x020fc800078f08ff */
[----:B------:R-:W-:-:S05]  /*f420*/  LOP3.LUT R4, R4, 0xfffffffe, RZ, 0xc0, !PT ;  /* 0xfffffffe04047812 */ /* 0x000fca00078ec0ff */
[----:B------:R-:W-:-:S05]  /*f430*/  IMAD.IADD R4, R5, 0x1, -R4 ;  /* 0x0000000105047824 */ /* 0x000fca00078e0a04 */
[----:B------:R-:W-:Y:S01]  /*f440*/  SHF.L.U32 R33, R4, 0x1f, RZ ;  /* 0x0000001f04217819 */ /* 0x000fe200000006ff */
[----:B------:R-:W-:Y:S06]  /*f450*/  @P0 BRA `(.L_x_3698) ;  /* 0x0000000000600947 */ /* 0x000fec0003800000 */
[----:B------:R-:W4:Y:S01]  /*f460*/  LDL R15, [R1+0x43c] ;  /* 0x00043c00010f7983 */ /* 0x000f220000100800 */
[----:B------:R-:W-:Y:S01]  /*f470*/  ULDC UR4, c[0x0][0x3f4] ;  /* 0x0000fd0000047ab9 */ /* 0x000fe20000000800 */
[----:B------:R-:W-:Y:S01]  /*f480*/  IMAD.MOV.U32 R4, RZ, RZ, R6 ;  /* 0x000000ffff047224 */ /* 0x000fe200078e0006 */
[----:B------:R-:W-:Y:S01]  /*f490*/  ISETP.GE.AND P2, PT, R154, UR4, PT ;  /* 0x000000049a007c0c */ /* 0x000fe2000bf46270 */
[----:B--2---:R-:W-:Y:S01]  /*f4a0*/  IMAD.MOV.U32 R5, RZ, RZ, R3 ;  /* 0x000000ffff057224 */ /* 0x004fe200078e0003 */
[----:B------:R-:W-:Y:S02]  /*f4b0*/  ISETP.GE.AND P3, PT, R162, UR4, PT ;  /* 0x00000004a2007c0c */ /* 0x000fe4000bf66270 */
[----:B------:R-:W-:Y:S01]  /*f4c0*/  CS2R R12, SRZ ;  /* 0x00000000000c7805 */ /* 0x000fe2000001ff00 */
[----:B------:R-:W-:-:S08]  /*f4d0*/  IMAD.MOV.U32 R8, RZ, RZ, R14 ;  /* 0x000000ffff087224 */ /* 0x000fd000078e000e */
[----:B------:R-:W-:-:S04]  /*f4e0*/  @!P2 IMAD.WIDE R4, R154, 0x2, R4 ;  /* 0x000000029a04a825 */ /* 0x000fc800078e0204 */
[----:B------:R-:W-:Y:S01]  /*f4f0*/  @!P3 IMAD.SHL.U32 R9, R162, 0x2, RZ ;  /* 0x00000002a209b824 */ /* 0x000fe200078e00ff */
[----:B------:R0:W5:Y:S01]  /*f500*/  @!P2 LD.E.64 R12, desc[UR44][R4.64] ;  /* 0x0000002c040ca980 */ /* 0x000162000c101b00 */
[----:B------:R-:W-:Y:S02]  /*f510*/  CS2R R20, SRZ ;  /* 0x0000000000147805 */ /* 0x000fe4000001ff00 */
[----:B------:R-:W-:Y:S02]  /*f520*/  CS2R R10, SRZ ;  /* 0x00000000000a7805 */ /* 0x000fe4000001ff00 */
[-C--:B0-----:R-:W-:Y:S02]  /*f530*/  @!P3 IADD3 R4, P0, R6, R9.reuse, RZ ;  /* 0x000000090604b210 */ /* 0x081fe40007f1e0ff */
[----:B------:R-:W-:Y:S01]  /*f540*/  @!P3 IADD3 R6, P1, R14, R9, RZ ;  /* 0x000000090e06b210 */ /* 0x000fe20007f3e0ff */
[----:B---3--:R-:W-:Y:S01]  /*f550*/  IMAD.MOV.U32 R9, RZ, RZ, R7 ;  /* 0x000000ffff097224 */ /* 0x008fe200078e0007 */
[----:B----4-:R-:W-:Y:S01]  /*f560*/  @!P3 SHF.L.U64.HI R0, R162, 0x1, R15 ;  /* 0x00000001a200b819 */ /* 0x010fe2000001020f */
[----:B------:R-:W-:Y:S01]  /*f570*/  @!P2 IMAD.WIDE R14, R154, 0x2, R8 ;  /* 0x000000029a0ea825 */ /* 0x000fe200078e0208 */
[----:B------:R-:W-:-:S03]  /*f580*/  CS2R R8, SRZ ;  /* 0x0000000000087805 */ /* 0x000fc6000001ff00 */
[--C-:B------:R-:W-:Y:S01]  /*f590*/  @!P3 IMAD.X R5, R3, 0x1, R0.reuse, P0 ;  /* 0x000000010305b824 */ /* 0x100fe200000e0600 */
[----:B------:R0:W5:Y:S01]  /*f5a0*/  @!P2 LD.E.64 R20, desc[UR44][R14.64] ;  /* 0x0000002c0e14a980 */ /* 0x000162000c101b00 */
[----:B------:R-:W-:-:S03]  /*f5b0*/  @!P3 IMAD.X R7, R7, 0x1, R0, P1 ;  /* 0x000000010707b824 */ /* 0x000fc600008e0600 */
[----:B------:R0:W5:Y:S04]  /*f5c0*/  @!P3 LD.E.64 R10, desc[UR44][R4.64] ;  /* 0x0000002c040ab980 */ /* 0x000168000c101b00 */
[----:B------:R0:W5:Y:S02]  /*f5d0*/  @!P3 LD.E.64 R8, desc[UR44][R6.64] ;  /* 0x0000002c0608b980 */ /* 0x000164000c101b00 */
.L_x_3698:
[----:B------:R-:W-:Y:S05]  /*f5e0*/  BSYNC B1 ;  /* 0x0000000000017941 */ /* 0x000fea0003800000 */
.L_x_3697:
[----:B------:R-:W1:Y:S01]  /*f5f0*/  SYNCS.PHASECHK.TRANS64.TRYWAIT P0, [R2+URZ+0x38800], R33 ;  /* 0x03880021020075a7 */ /* 0x000e62000800017f */
[----:B------:R-:W-:Y:S04]  /*f600*/  BSSY B1, `(.L_x_3699) ;  /* 0x0000002000017945 */ /* 0x000fe80003800000 */
[----:B-1----:R-:W-:Y:S05]  /*f610*/  @!P0 BRA `(.L_x_3700) ;  /* 0x00000328009c8947 */ /* 0x002fea0003800000 */
.L_x_4050:
[----:B------:R-:W-:Y:S05]  /*f620*/  BSYNC B1 ;  /* 0x0000000000017941 */ /* 0x000fea0003800000 */
.L_x_3699:
[----:B0-----:R-:W4:Y:S01]  /*f630*/  LDL R6, [R1+0x70] ;  /* 0x0000700001067983 */ /* 0x001f220000100800 */
[C---:B------:R-:W-:Y:S01]  /*f640*/  IMAD.SHL.U32 R0, R157.reuse, 0x40, RZ ;  /* 0x000000409d007824 */ /* 0x040fe200078e00ff */
[----:B------:R-:W-:Y:S01]  /*f650*/  LOP3.LUT P1, RZ, R157, 0x4, RZ, 0xc0, !PT ;  /* 0x000000049dff7812 */ /* 0x000fe2000782c0ff */
[----:B-----5:R-:W-:Y:S01]  /*f660*/  IMAD.MOV.U32 R4, RZ, RZ, R21 ;  /* 0x000000ffff047224 */ /* 0x020fe200078e0015 */
[----:B------:R-:W-:Y:S01]  /*f670*/  BSSY B1, `(.L_x_3701) ;  /* 0x0000077000017945 */ /* 0x000fe20003800000 */
[----:B------:R-:W-:Y:S01]  /*f680*/  IMAD.MOV.U32 R5, RZ, RZ, R12 ;  /* 0x000000ffff057224 */ /* 0x000fe200078e000c */
[----:B--2---:R-:W-:Y:S02]  /*f690*/  LOP3.LUT R3, R0, 0x1c0, RZ, 0xc0, !PT ;  /* 0x000001c000037812 */ /* 0x004fe400078ec0ff */
[----:B------:R-:W-:Y:S01]  /*f6a0*/  PRMT R32, R32, 0x5410, R4 ;  /* 0x0000541020207816 */ /* 0x000fe20000000004 */
[----:B------:R-:W-:Y:S01]  /*f6b0*/  IMAD.MOV.U32 R4, RZ, RZ, R9 ;  /* 0x000000ffff047224 */ /* 0x000fe200078e0009 */
[----:B------:R-:W-:-:S02]  /*f6c0*/  LOP3.LUT R0, R3, 0x18, R22, 0xf8, !PT ;  /* 0x0000001803007812 */ /* 0x000fc400078ef816 */
[----:B------:R-:W-:Y:S02]  /*f6d0*/  SHF.R.U32.HI R3, RZ, 0x3, R3 ;  /* 0x00000003ff037819 */ /* 0x000fe40000011603 */
[----:B------:R-:W-:Y:S01]  /*f6e0*/  PRMT R14, R4, 0x7610, R14 ;  /* 0x00007610040e7816 */ /* 0x000fe2000000000e */
[----:B------:R-:W-:Y:S01]  /*f6f0*/  IMAD.MOV.U32 R4, RZ, RZ, R13 ;  /* 0x000000ffff047224 */ /* 0x000fe200078e000d */
[----:B------:R-:W-:Y:S02]  /*f700*/  LOP3.LUT R0, R0, R3, RZ, 0x3c, !PT ;  /* 0x0000000300007212 */ /* 0x000fe400078e3cff */
[----:B-1----:R-:W-:Y:S01]  /*f710*/  PRMT R33, R33, 0x5410, R5 ;  /* 0x0000541021217816 */ /* 0x002fe20000000005 */
[----:B------:R-:W-:Y:S02]  /*f720*/  IMAD.MOV.U32 R5, RZ, RZ, R10 ;  /* 0x000000ffff057224 */ /* 0x000fe400078e000a */
[----:B------:R-:W-:Y:S01]  /*f730*/  IMAD R3, R165, 0x200, R0 ;  /* 0x00000200a5037824 */ /* 0x000fe200078e0200 */
[----:B------:R-:W-:Y:S01]  /*f740*/  PRMT R33, R4, 0x7610, R33 ;  /* 0x0000761004217816 */ /* 0x000fe20000000021 */
[----:B------:R-:W-:Y:S01]  /*f750*/  IMAD.MOV.U32 R0, RZ, RZ, R20 ;  /* 0x000000ffff007224 */ /* 0x000fe200078e0014 */
[----:B------:R-:W-:Y:S01]  /*f760*/  PRMT R14, R14, 0x5410, R5 ;  /* 0x000054100e0e7816 */ /* 0x000fe20000000005 */
[----:B------:R-:W-:-:S02]  /*f770*/  IMAD R2, R3, 0x2, R2 ;  /* 0x0000000203027824 */ /* 0x000fc400078e0202 */
[----:B------:R-:W-:Y:S02]  /*f780*/  IMAD.MOV.U32 R3, RZ, RZ, R8 ;  /* 0x000000ffff037224 */ /* 0x000fe400078e0008 */
[----:B---3--:R-:W-:-:S03]  /*f790*/  VIADD R7, R2, 0x20400 ;  /* 0x0002040002077836 */ /* 0x008fc60000000000 */
[----:B------:R-:W-:Y:S01]  /*f7a0*/  PRMT R0, R0, 0x5410, R3 ;  /* 0x0000541000007816 */ /* 0x000fe20000000003 */
[----:B------:R-:W-:Y:S02]  /*f7b0*/  VIADD R3, R2, 0x20440 ;  /* 0x0002044002037836 */ /* 0x000fe40000000000 */
[----:B------:R-:W-:Y:S02]  /*f7c0*/  @P1 VIADD R3, R7, 0xffffffc0 ;  /* 0xffffffc007031836 */ /* 0x000fe40000000000 */
[----:B----4-:R-:W-:-:S05]  /*f7d0*/  IMAD R6, R6, -0x40, R35 ;  /* 0xffffffc006067824 */ /* 0x010fca00078e0223 */
[----:B------:R-:W-:Y:S01]  /*f7e0*/  VIMNMX R15, R6, 0x40, PT ;  /* 0x00000040060f7848 */ /* 0x000fe20003fe0100 */
[----:B------:R-:W-:-:S03]  /*f7f0*/  IMAD.MOV.U32 R6, RZ, RZ, R11 ;  /* 0x000000ffff067224 */ /* 0x000fc600078e000b */
[----:B------:R-:W-:Y:S02]  /*f800*/  ISETP.GE.AND P0, PT, R152, R15, PT ;  /* 0x0000000f9800720c */ /* 0x000fe40003f06270 */
[----:B------:R-:W-:-:S11]  /*f810*/  PRMT R32, R6, 0x7610, R32 ;  /* 0x0000761006207816 */ /* 0x000fd60000000020 */
[----:B------:R-:W-:Y:S05]  /*f820*/  @P0 BRA `(.L_x_3702) ;  /* 0x00000004006c0947 */ /* 0x000fea0003800000 */
[----:B------:R-:W0:Y:S01]  /*f830*/  LDC R5, c[0x0][0x3f4] ;  /* 0x0000fd00ff057b82 */ /* 0x000e220000000800 */
[----:B------:R-:W-:Y:S01]  /*f840*/  BSSY B2, `(.L_x_3703) ;  /* 0x000002e000027945 */ /* 0x000fe20003800000 */
[-C--:B0-----:R-:W-:Y:S02]  /*f850*/  ISETP.GE.AND P0, PT, R154, R5.reuse, PT ;  /* 0x000000059a00720c */ /* 0x081fe40003f06270 */
[----:B------:R-:W-:-:S11]  /*f860*/  ISETP.GE.AND P1, PT, R162, R5, PT ;  /* 0x00000005a200720c */ /* 0x000fd60003f26270 */
[----:B------:R-:W-:Y:S05]  /*f870*/  @P0 BRA `(.L_x_3704) ;  /* 0x0000000000a80947 */ /* 0x000fea0003800000 */
[----:B------:R-:W0:Y:S01]  /*f880*/  LDS.128 R4, [R2+0x20400] ;  /* 0x0204000002047984 */ /* 0x000e220000000c00 */
[----:B------:R-:W-:Y:S01]  /*f890*/  SHF.R.U32.HI R72, RZ, 0x10, R29 ;  /* 0x00000010ff487819 */ /* 0x000fe2000001161d */
[----:B------:R-:W-:Y:S01]  /*f8a0*/  HADD2.F32 R34, -RZ, R70.H1_H1 ;  /* 0x30000046ff227230 */ /* 0x000fe20000004100 */
[--C-:B------:R-:W-:Y:S01]  /*f8b0*/  SHF.R.U32.HI R35, RZ, 0x10, R31.reuse ;  /* 0x00000010ff237819 */ /* 0x100fe2000001161f */
[----:B------:R-:W-:Y:S01]  /*f8c0*/  HADD2.F32 R71, -RZ, R71.H0_H0 ;  /* 0x20000047ff477230 */ /* 0x000fe20000004100 */
[----:B------:R-:W-:Y:S01]  /*f8d0*/  SHF.R.U64 R77, R30, 0x10, R31 ;  /* 0x000000101e4d7819 */ /* 0x000fe2000000121f */
[----:B------:R-:W-:Y:S01]  /*f8e0*/  HADD2.F32 R72, -RZ, R72.H0_H0 ;  /* 0x20000048ff487230 */ /* 0x000fe20000004100 */
[----:B------:R-:W-:Y:S01]  /*f8f0*/  SHF.R.U64 R75, R28, 0x10, R29 ;  /* 0x000000101c4b7819 */ /* 0x000fe2000000121d */
[----:B------:R-:W-:Y:S02]  /*f900*/  HADD2.F32 R35, -RZ, R35.H0_H0 ;  /* 0x20000023ff237230 */ /* 0x000fe40000004100 */
[----:B------:R-:W-:-:S02]  /*f910*/  HADD2.F32 R70, -RZ, R70.H0_H0 ;  /* 0x20000046ff467230 */ /* 0x000fc40000004100 */
[--C-:B0-----:R-:W-:Y:S02]  /*f920*/  HADD2.F32 R31, -RZ, R7.reuse.H1_H1 ;  /* 0x30000007ff1f7230 */ /* 0x101fe40000004100 */
[----:B------:R-:W-:Y:S02]  /*f930*/  HADD2.F32 R30, -RZ, R7.H0_H0 ;  /* 0x20000007ff1e7230 */ /* 0x000fe40000004100 */
[--C-:B------:R-:W-:Y:S02]  /*f940*/  HADD2.F32 R7, -RZ, R4.reuse.H0_H0 ;  /* 0x20000004ff077230 */ /* 0x100fe40000004100 */
[C---:B------:R-:W-:Y:S01]  /*f950*/  FMUL.FTZ R73, R31.reuse, R72 ;  /* 0x000000481f497220 */ /* 0x040fe20000410000 */
[----:B------:R-:W-:Y:S02]  /*f960*/  HADD2.F32 R4, -RZ, R4.H1_H1 ;  /* 0x30000004ff047230 */ /* 0x000fe40000004100 */
[----:B------:R-:W-:Y:S01]  /*f970*/  FMUL.FTZ R31, R31, R35 ;  /* 0x000000231f1f7220 */ /* 0x000fe20000410000 */
[----:B------:R-:W-:-:S02]  /*f980*/  HADD2.F32 R28, -RZ, R6.H0_H0 ;  /* 0x20000006ff1c7230 */ /* 0x000fc40000004100 */
[C---:B------:R-:W-:Y:S01]  /*f990*/  FFMA.FTZ R73, R30.reuse, R35, -R73 ;  /* 0x000000231e497223 */ /* 0x040fe20000010849 */
[----:B------:R-:W-:Y:S02]  /*f9a0*/  HADD2.F32 R29, -RZ, R6.H1_H1 ;  /* 0x30000006ff1d7230 */ /* 0x000fe40000004100 */
[----:B------:R-:W-:Y:S01]  /*f9b0*/  FFMA.FTZ R76, R30, R72, R31 ;  /* 0x000000481e4c7223 */ /* 0x000fe2000001001f */
[--C-:B------:R-:W-:Y:S02]  /*f9c0*/  HADD2.F32 R6, -RZ, R5.reuse.H0_H0 ;  /* 0x20000005ff067230 */ /* 0x100fe40000004100 */
[C---:B------:R-:W-:Y:S01]  /*f9d0*/  FMUL.FTZ R74, R4.reuse, R71 ;  /* 0x00000047044a7220 */ /* 0x040fe20000410000 */
[----:B------:R-:W-:Y:S01]  /*f9e0*/  FMUL.FTZ R72, R4, R34 ;  /* 0x0000002204487220 */ /* 0x000fe20000410000 */
[----:B------:R-:W-:Y:S02]  /*f9f0*/  HADD2.F32 R5, -RZ, R5.H1_H1 ;  /* 0x30000005ff057230 */ /* 0x000fe40000004100 */
[----:B------:R-:W-:Y:S01]  /*fa00*/  FMUL.FTZ R35, R29, R70 ;  /* 0x000000461d237220 */ /* 0x000fe20000410000 */
[----:B------:R-:W-:-:S02]  /*fa10*/  HADD2.F32 R30, -RZ, R78.H0_H0 ;  /* 0x2000004eff1e7230 */ /* 0x000fc40000004100 */
[C---:B------:R-:W-:Y:S01]  /*fa20*/  FFMA.FTZ R74, R7.reuse, R34, -R74 ;  /* 0x00000022074a7223 */ /* 0x040fe2000001084a */
[----:B------:R-:W-:Y:S02]  /*fa30*/  HADD2.F32 R31, -RZ, R75.H0_H0 ;  /* 0x2000004bff1f7230 */ /* 0x000fe40000004100 */
[----:B------:R-:W-:Y:S01]  /*fa40*/  FFMA.FTZ R71, R7, R71, R72 ;  /* 0x0000004707477223 */ /* 0x000fe20000010048 */
[----:B------:R-:W-:Y:S02]  /*fa50*/  HADD2.F32 R4, -RZ, R77.H0_H0 ;  /* 0x2000004dff047230 */ /* 0x000fe40000004100 */
[-C--:B------:R-:W-:Y:S01]  /*fa60*/  FMUL.FTZ R29, R29, R30.reuse ;  /* 0x0000001e1d1d7220 */ /* 0x080fe20000410000 */
[C---:B------:R-:W-:Y:S01]  /*fa70*/  FFMA.FTZ R35, R28.reuse, R30, -R35 ;  /* 0x0000001e1c237223 */ /* 0x040fe20000010823 */
[C---:B------:R-:W-:Y:S01]  /*fa80*/  FMUL.FTZ R7, R5.reuse, R31 ;  /* 0x0000001f05077220 */ /* 0x040fe20000410000 */
[----:B------:R-:W-:Y:S01]  /*fa90*/  FMUL.FTZ R34, R5, R4 ;  /* 0x0000000405227220 */ /* 0x000fe20000410000 */
[----:B------:R-:W-:-:S02]  /*faa0*/  FFMA.FTZ R28, R28, R70, R29 ;  /* 0x000000461c1c7223 */ /* 0x000fc4000001001d */
[----:B------:R-:W-:Y:S01]  /*fab0*/  FFMA.FTZ R5, R6, R4, -R7 ;  /* 0x0000000406057223 */ /* 0x000fe20000010807 */
[----:B------:R-:W-:Y:S01]  /*fac0*/  F2FP.F16.F32.PACK_AB R7, R76, R73 ;  /* 0x000000494c07723e */ /* 0x000fe200000000ff */
[----:B------:R-:W-:Y:S01]  /*fad0*/  FFMA.FTZ R34, R6, R31, R34 ;  /* 0x0000001f06227223 */ /* 0x000fe20000010022 */
[----:B------:R-:W-:Y:S02]  /*fae0*/  F2FP.F16.F32.PACK_AB R4, R71, R74 ;  /* 0x0000004a4704723e */ /* 0x000fe400000000ff */
[----:B------:R-:W-:Y:S02]  /*faf0*/  F2FP.F16.F32.PACK_AB R6, R28, R35 ;  /* 0x000000231c06723e */ /* 0x000fe400000000ff */
[----:B------:R-:W-:-:S05]  /*fb00*/  F2FP.F16.F32.PACK_AB R5, R34, R5 ;  /* 0x000000052205723e */ /* 0x000fca00000000ff */
[----:B------:R0:W-:Y:S02]  /*fb10*/  STS.128 [R2+0x20400], R4 ;  /* 0x0204000402007388 */ /* 0x0001e40000000c00 */
.L_x_3704:
[----:B------:R-:W-:Y:S05]  /*fb20*/  BSYNC B2 ;  /* 0x0000000000027941 */ /* 0x000fea0003800000 */
.L_x_3703:
[----:B------:R-:W-:Y:S05]  /*fb30*/  @P1 BRA `(.L_x_3702) ;  /* 0x0000000000a81947 */ /* 0x000fea0003800000 */
[----:B0-----:R-:W0:Y:S01]  /*fb40*/  LDS.128 R4, [R3] ;  /* 0x0000000003047984 */ /* 0x001e220000000c00 */
[----:B------:R-:W-:Y:S01]  /*fb50*/  SHF.R.U32.HI R30, RZ, 0x10, R25 ;  /* 0x00000010ff1e7819 */ /* 0x000fe20000011619 */
[--C-:B------:R-:W-:Y:S01]  /*fb60*/  HADD2.F32 R28, -RZ, R69.reuse.H1_H1 ;  /* 0x30000045ff1c7230 */ /* 0x100fe20000004100 */
[--C-:B------:R-:W-:Y:S01]  /*fb70*/  SHF.R.U32.HI R29, RZ, 0x10, R27.reuse ;  /* 0x00000010ff1d7819 */ /* 0x100fe2000001161b */
[----:B------:R-:W-:Y:S01]  /*fb80*/  HADD2.F32 R69, -RZ, R69.H0_H0 ;  /* 0x20000045ff457230 */ /* 0x000fe20000004100 */
[----:B------:R-:W-:Y:S01]  /*fb90*/  SHF.R.U64 R71, R26, 0x10, R27 ;  /* 0x000000101a477819 */ /* 0x000fe2000000121b */
[----:B------:R-:W-:Y:S01]  /*fba0*/  HADD2.F32 R30, -RZ, R30.H0_H0 ;  /* 0x2000001eff1e7230 */ /* 0x000fe20000004100 */
[----:B------:R-:W-:Y:S01]  /*fbb0*/  SHF.R.U64 R35, R24, 0x10, R25 ;  /* 0x0000001018237819 */ /* 0x000fe20000001219 */
[----:B------:R-:W-:Y:S02]  /*fbc0*/  HADD2.F32 R29, -RZ, R29.H0_H0 ;  /* 0x2000001dff1d7230 */ /* 0x000fe40000004100 */
[----:B0-----:R-:W-:-:S02]  /*fbd0*/  HADD2.F32 R27, -RZ, R7.H1_H1 ;  /* 0x30000007ff1b7230 */ /* 0x001fc40000004100 */
[----:B------:R-:W-:Y:S02]  /*fbe0*/  HADD2.F32 R26, -RZ, R7.H0_H0 ;  /* 0x20000007ff1a7230 */ /* 0x000fe40000004100 */
[--C-:B------:R-:W-:Y:S02]  /*fbf0*/  HADD2.F32 R7, -RZ, R4.reuse.H0_H0 ;  /* 0x20000004ff077230 */ /* 0x100fe40000004100 */
[CC--:B------:R-:W-:Y:S01]  /*fc00*/  FMUL.FTZ R31, R27.reuse, R30.reuse ;  /* 0x0000001e1b1f7220 */ /* 0x0c0fe20000410000 */
[----:B------:R-:W-:Y:S01]  /*fc10*/  FMUL.FTZ R27, R27, R29 ;  /* 0x0000001d1b1b7220 */ /* 0x000fe20000410000 */
[----:B------:R-:W-:Y:S02]  /*fc20*/  HADD2.F32 R4, -RZ, R4.H1_H1 ;  /* 0x30000004ff047230 */ /* 0x000fe40000004100 */
[--C-:B------:R-:W-:Y:S02]  /*fc30*/  HADD2.F32 R24, -RZ, R6.reuse.H0_H0 ;  /* 0x20000006ff187230 */ /* 0x100fe40000004100 */
[----:B------:R-:W-:Y:S01]  /*fc40*/  FFMA.FTZ R70, R26, R30, R27 ;  /* 0x0000001e1a467223 */ /* 0x000fe2000001001b */
[----:B------:R-:W-:-:S02]  /*fc50*/  HADD2.F32 R25, -RZ, R6.H1_H1 ;  /* 0x30000006ff197230 */ /* 0x000fc40000004100 */
[----:B------:R-:W-:Y:S01]  /*fc60*/  FMUL.FTZ R34, R4, R69 ;  /* 0x0000004504227220 */ /* 0x000fe20000410000 */
[--C-:B------:R-:W-:Y:S02]  /*fc70*/  HADD2.F32 R27, -RZ, R68.reuse.H1_H1 ;  /* 0x30000044ff1b7230 */ /* 0x100fe40000004100 */
[----:B------:R-:W-:Y:S01]  /*fc80*/  FFMA.FTZ R31, R26, R29, -R31 ;  /* 0x0000001d1a1f7223 */ /* 0x000fe2000001081f */
[--C-:B------:R-:W-:Y:S02]  /*fc90*/  HADD2.F32 R6, -RZ, R5.reuse.H0_H0 ;  /* 0x20000005ff067230 */ /* 0x100fe40000004100 */
[-C--:B------:R-:W-:Y:S01]  /*fca0*/  FMUL.FTZ R30, R4, R28.reuse ;  /* 0x0000001c041e7220 */ /* 0x080fe20000410000 */
[----:B------:R-:W-:Y:S02]  /*fcb0*/  HADD2.F32 R68, -RZ, R68.H0_H0 ;  /* 0x20000044ff447230 */ /* 0x000fe40000004100 */
[----:B------:R-:W-:Y:S01]  /*fcc0*/  FFMA.FTZ R34, R7, R28, -R34 ;  /* 0x0000001c07227223 */ /* 0x000fe20000010822 */
[----:B------:R-:W-:-:S02]  /*fcd0*/  HADD2.F32 R5, -RZ, R5.H1_H1 ;  /* 0x30000005ff057230 */ /* 0x000fc40000004100 */
[----:B------:R-:W-:Y:S01]  /*fce0*/  FFMA.FTZ R69, R7, R69, R30 ;  /* 0x0000004507457223 */ /* 0x000fe2000001001e */
[----:B------:R-:W-:Y:S02]  /*fcf0*/  HADD2.F32 R26, -RZ, R35.H0_H0 ;  /* 0x20000023ff1a7230 */ /* 0x000fe40000004100 */
[CC--:B------:R-:W-:Y:S01]  /*fd00*/  FMUL.FTZ R29, R25.reuse, R27.reuse ;  /* 0x0000001b191d7220 */ /* 0x0c0fe20000410000 */
[----:B------:R-:W-:Y:S02]  /*fd10*/  HADD2.F32 R4, -RZ, R71.H0_H0 ;  /* 0x20000047ff047230 */ /* 0x000fe40000004100 */
[----:B------:R-:W-:Y:S01]  /*fd20*/  FMUL.FTZ R28, R25, R68 ;  /* 0x00000044191c7220 */ /* 0x000fe20000410000 */
        /* <DEDUP_REMOVED lines=10> */
[----:B------:R1:W-:Y:S02]  /*fdd0*/  STS.128 [R3], R4 ;  /* 0x0000000403007388 */ /* 0x0003e40000000c00 */
.L_x_3702:
[----:B------:R-:W-:Y:S05]  /*fde0*/  BSYNC B1 ;  /* 0x0000000000017941 */ /* 0x000fea0003800000 */
.L_x_3701:
[----:B01----:R-:W2:Y:S02]  /*fdf0*/  LDL R4, [R1+0x440] ;  /* 0x0004400001047983 */ /* 0x003ea40000100800 */
[----:B--2---:R-:W-:-:S13]  /*fe00*/  ISETP.GE.AND P0, PT, R4, R15, PT ;  /* 0x0000000f0400720c */ /* 0x004fda0003f06270 */
        /* <DEDUP_REMOVED lines=8> */
[----:B------:R-:W-:Y:S01]  /*fe90*/  HADD2.F32 R25, -RZ, R0.H0_H0 ;  /* 0x20000000ff197230 */ /* 0x000fe20000004100 */
[----:B------:R-:W-:Y:S02]  /*fea0*/  SHF.R.U32.HI R24, RZ, 0x10, R13 ;  /* 0x00000010ff187819 */ /* 0x000fe4000001160d */
[----:B------:R-:W-:Y:S01]  /*feb0*/  SHF.R.U64 R29, R20, 0x10, R21 ;  /* 0x00000010141d7819 */ /* 0x000fe20000001215 */
[----:B------:R-:W-:Y:S01]  /*fec0*/  HADD2.F32 R26, -RZ, R26.H0_H0 ;  /* 0x2000001aff1a7230 */ /* 0x000fe20000004100 */
[----:B------:R-:W-:Y:S01]  /*fed0*/  SHF.R.U64 R30, R12, 0x10, R13 ;  /* 0x000000100c1e7819 */ /* 0x000fe2000000120d */
[----:B------:R-:W-:Y:S02]  /*fee0*/  HADD2.F32 R24, -RZ, R24.H0_H0 ;  /* 0x20000018ff187230 */ /* 0x000fe40000004100 */
[----:B------:R-:W-:-:S02]  /*fef0*/  HADD2.F32 R21, -RZ, R33.H1_H1 ;  /* 0x30000021ff157230 */ /* 0x000fc40000004100 */
[----:B------:R-:W-:Y:S02]  /*ff00*/  HADD2.F32 R33, -RZ, R33.H0_H0 ;  /* 0x20000021ff217230 */ /* 0x000fe40000004100 */
[--C-:B0-----:R-:W-:Y:S02]  /*ff10*/  HADD2.F32 R15, -RZ, R7.reuse.H0_H0 ;  /* 0x20000007ff0f7230 */ /* 0x101fe40000004100 */
[----:B------:R-:W-:Y:S02]  /*ff20*/  HADD2.F32 R20, -RZ, R7.H1_H1 ;  /* 0x30000007ff147230 */ /* 0x000fe40000004100 */
[--C-:B------:R-:W-:Y:S02]  /*ff30*/  HADD2.F32 R7, -RZ, R4.reuse.H0_H0 ;  /* 0x20000004ff077230 */ /* 0x100fe40000004100 */
[----:B------:R-:W-:Y:S02]  /*ff40*/  HADD2.F32 R4, -RZ, R4.H1_H1 ;  /* 0x30000004ff047230 */ /* 0x000fe40000004100 */
[C---:B------:R-:W-:Y:S01]  /*ff50*/  FMUL.FTZ R28, R20.reuse, R26 ;  /* 0x0000001a141c7220 */ /* 0x040fe20000410000 */
[----:B------:R-:W-:Y:S01]  /*ff60*/  FMUL.FTZ R27, R20, R24 ;  /* 0x00000018141b7220 */ /* 0x000fe20000410000 */
[----:B------:R-:W-:-:S02]  /*ff70*/  HADD2.F32 R12, -RZ, R6.H0_H0 ;  /* 0x20000006ff0c7230 */ /* 0x000fc40000004100 */
[C---:B------:R-:W-:Y:S01]  /*ff80*/  FMUL.FTZ R20, R4.reuse, R25 ;  /* 0x0000001904147220 */ /* 0x040fe20000410000 */
[----:B------:R-:W-:Y:S01]  /*ff90*/  FFMA.FTZ R28, R15, R24, -R28 ;  /* 0x000000180f1c7223 */ /* 0x000fe2000001081c */
[-C--:B------:R-:W-:Y:S01]  /*ffa0*/  FMUL.FTZ R24, R4, R21.reuse ;  /* 0x0000001504187220 */ /* 0x080fe20000410000 */
[----:B------:R-:W-:Y:S02]  /*ffb0*/  HADD2.F32 R13, -RZ, R6.H1_H1 ;  /* 0x30000006ff0d7230 */ /* 0x000fe40000004100 */
[----:B------:R-:W-:Y:S01]  /*ffc0*/  FFMA.FTZ R21, R7, R21, -R20 ;  /* 0x0000001507157223 */ /* 0x000fe20000010814 */
[--C-:B------:R-:W-:Y:S02]  /*ffd0*/  HADD2.F32 R6, -RZ, R5.reuse.H0_H0 ;  /* 0x20000005ff067230 */ /* 0x100fe40000004100 */
[----:B------:R-:W-:Y:S01]  /*ffe0*/  FFMA.FTZ R27, R15, R26, R27 ;  /* 0x0000001a0f1b7223 */ /* 0x000fe2000001001b */
[----:B------:R-:W-:Y:S02]  /*fff0*/  HADD2.F32 R20, -RZ, R32.H1_H1 ;  /* 0x30000020ff147230 */ /* 0x000fe40000004100 */
[----:B------:R-:W-:Y:S01]  /*10000*/  FFMA.FTZ R24, R7, R25, R24 ;  /* 0x0000001907187223 */ /* 0x000fe20000010018 */
[----:B------:R-:W-:-:S02]  /*10010*/  HADD2.F32 R5, -RZ, R5.H1_H1 ;  /* 0x30000005ff057230 */ /* 0x000fc40000004100 */
[----:B------:R-:W-:Y:S02]  /*10020*/  HADD2.F32 R15, -RZ, R29.H0_H0 ;  /* 0x2000001dff0f7230 */ /* 0x000fe40000004100 */
[C---:B------:R-:W-:Y:S01]  /*10030*/  FMUL.FTZ R25, R13.reuse, R20 ;  /* 0x000000140d197220 */ /* 0x040fe20000410000 */
[----:B------:R-:W-:Y:S02]  /*10040*/  HADD2.F32 R4, -RZ, R30.H0_H0 ;  /* 0x2000001eff047230 */ /* 0x000fe40000004100 */
[----:B------:R-:W-:Y:S01]  /*10050*/  FMUL.FTZ R13, R13, R33 ;  /* 0x000000210d0d7220 */ /* 0x000fe20000410000 */
[C---:B------:R-:W-:Y:S01]  /*10060*/  FMUL.FTZ R7, R5.reuse, R15 ;  /* 0x0000000f05077220 */ /* 0x040fe20000410000 */
[C---:B------:R-:W-:Y:S01]  /*10070*/  FFMA.FTZ R25, R12.reuse, R33, -R25 ;  /* 0x000000210c197223 */ /* 0x040fe20000010819 */
[----:B------:R-:W-:Y:S01]  /*10080*/  FMUL.FTZ R26, R5, R4 ;  /* 0x00000004051a7220 */ /* 0x000fe20000410000 */
[----:B------:R-:W-:Y:S01]  /*10090*/  FFMA.FTZ R12, R12, R20, R13 ;  /* 0x000000140c0c7223 */ /* 0x000fe2000001000d */
[C---:B------:R-:W-:Y:S01]  /*100a0*/  FFMA.FTZ R5, R6.reuse, R4, -R7 ;  /* 0x0000000406057223 */ /* 0x040fe20000010807 */
[----:B------:R-:W-:Y:S01]  /*100b0*/  F2FP.F16.F32.PACK_AB R7, R27, R28 ;  /* 0x0000001c1b07723e */ /* 0x000fe200000000ff */
[----:B------:R-:W-:Y:S01]  /*100c0*/  FFMA.FTZ R26, R6, R15, R26 ;  /* 0x0000000f061a7223 */ /* 0x000fe2000001001a */
[----:B------:R-:W-:-:S02]  /*100d0*/  F2FP.F16.F32.PACK_AB R4, R24, R21 ;  /* 0x000000151804723e */ /* 0x000fc400000000ff */
[----:B------:R-:W-:Y:S02]  /*100e0*/  F2FP.F16.F32.PACK_AB R6, R12, R25 ;  /* 0x000000190c06723e */ /* 0x000fe400000000ff */
[----:B------:R-:W-:-:S05]  /*100f0*/  F2FP.F16.F32.PACK_AB R5, R26, R5 ;  /* 0x000000051a05723e */ /* 0x000fca00000000ff */
[----:B------:R0:W-:Y:S02]  /*10100*/  STS.128 [R2+0x21400], R4 ;  /* 0x0214000402007388 */ /* 0x0001e40000000c00 */
.L_x_3707:
[----:B------:R-:W-:Y:S05]  /*10110*/  BSYNC B1 ;  /* 0x0000000000017941 */ /* 0x000fea0003800000 */
.L_x_3706:
[----:B------:R-:W-:Y:S05]  /*10120*/  @P1 BRA `(.L_x_3705) ;  /* 0x0000001400941947 */ /* 0x000fea0003800000 */
[----:B0-----:R-:W0:Y:S01]  /*10130*/  LDS.128 R4, [R3+0x1000] ;  /* 0x0010000003047984 */ /* 0x001e220000000c00 */
[--C-:B------:R-:W-:Y:S01]  /*10140*/  SHF.R.U64 R25, R10, 0x10, R11.reuse ;  /* 0x000000100a197819 */ /* 0x100fe2000000120b */
[----:B------:R-:W-:Y:S01]  /*10150*/  HADD2.F32 R13, -RZ, R0.H1_H1 ;  /* 0x30000000ff0d7230 */ /* 0x000fe20000004100 */
[----:B------:R-:W-:Y:S01]  /*10160*/  SHF.R.U32.HI R10, RZ, 0x10, R11 ;  /* 0x00000010ff0a7819 */ /* 0x000fe2000001160b */
[--C-:B------:R-:W-:Y:S01]  /*10170*/  HADD2.F32 R11, -RZ, R14.reuse.H1_H1 ;  /* 0x3000000eff0b7230 */ /* 0x100fe20000004100 */
[--C-:B------:R-:W-:Y:S01]  /*10180*/  SHF.R.U32.HI R12, RZ, 0x10, R9.reuse ;  /* 0x00000010ff0c7819 */ /* 0x100fe20000011609 */
[----:B------:R-:W-:Y:S01]  /*10190*/  HADD2.F32 R14, -RZ, R14.H0_H0 ;  /* 0x2000000eff0e7230 */ /* 0x000fe20000004100 */
[----:B------:R-:W-:Y:S01]  /*101a0*/  SHF.R.U64 R24, R8, 0x10, R9 ;  /* 0x0000001008187819 */ /* 0x000fe20000001209 */
[----:B------:R-:W-:Y:S02]  /*101b0*/  HADD2.F32 R10, -RZ, R10.H0_H0 ;  /* 0x2000000aff0a7230 */ /* 0x000fe40000004100 */
[----:B------:R-:W-:-:S02]  /*101c0*/  HADD2.F32 R12, -RZ, R12.H0_H0 ;  /* 0x2000000cff0c7230 */ /* 0x000fc40000004100 */
[----:B------:R-:W-:Y:S02]  /*101d0*/  HADD2.F32 R32, -RZ, R32.H0_H0 ;  /* 0x20000020ff207230 */ /* 0x000fe40000004100 */
        /* <DEDUP_REMOVED lines=8> */
[----:B------:R-:W-:Y:S02]  /*10260*/  HADD2.F32 R7, -RZ, R6.H0_H0 ;  /* 0x20000006ff077230 */ /* 0x000fe40000004100 */
[----:B------:R-:W-:Y:S01]  /*10270*/  FFMA.FTZ R21, R8, R12, R21 ;  /* 0x0000000c08157223 */ /* 0x000fe20000010015 */
[----:B------:R-:W-:Y:S02]  /*10280*/  HADD2.F32 R5, -RZ, R5.H1_H1 ;  /* 0x30000005ff057230 */ /* 0x000fe40000004100 */
[C---:B------:R-:W-:Y:S01]  /*10290*/  FMUL.FTZ R9, R4.reuse, R13 ;  /* 0x0000000d04097220 */ /* 0x040fe20000410000 */
[----:B------:R-:W-:Y:S01]  /*102a0*/  FMUL.FTZ R15, R4, R11 ;  /* 0x0000000b040f7220 */ /* 0x000fe20000410000 */
[----:B------:R-:W-:Y:S02]  /*102b0*/  HADD2.F32 R8, -RZ, R24.H0_H0 ;  /* 0x20000018ff087230 */ /* 0x000fe40000004100 */
[----:B------:R-:W-:-:S02]  /*102c0*/  HADD2.F32 R6, -RZ, R6.H1_H1 ;  /* 0x30000006ff067230 */ /* 0x000fc40000004100 */
[C---:B------:R-:W-:Y:S01]  /*102d0*/  FFMA.FTZ R9, R0.reuse, R11, -R9 ;  /* 0x0000000b00097223 */ /* 0x040fe20000010809 */
[----:B------:R-:W-:Y:S02]  /*102e0*/  HADD2.F32 R4, -RZ, R25.H0_H0 ;  /* 0x20000019ff047230 */ /* 0x000fe40000004100 */
[----:B------:R-:W-:Y:S01]  /*102f0*/  FFMA.FTZ R0, R0, R13, R15 ;  /* 0x0000000d00007223 */ /* 0x000fe2000001000f */
[C---:B------:R-:W-:Y:S01]  /*10300*/  FMUL.FTZ R11, R5.reuse, R8 ;  /* 0x00000008050b7220 */ /* 0x040fe20000410000 */
[C---:B------:R-:W-:Y:S01]  /*10310*/  FMUL.FTZ R10, R6.reuse, R14 ;  /* 0x0000000e060a7220 */ /* 0x040fe20000410000 */
[----:B------:R-:W-:Y:S01]  /*10320*/  FMUL.FTZ R15, R6, R32 ;  /* 0x00000020060f7220 */ /* 0x000fe20000410000 */
[-C--:B------:R-:W-:Y:S01]  /*10330*/  FMUL.FTZ R13, R5, R4.reuse ;  /* 0x00000004050d7220 */ /* 0x080fe20000410000 */
[C---:B------:R-:W-:Y:S01]  /*10340*/  FFMA.FTZ R5, R2.reuse, R4, -R11 ;  /* 0x0000000402057223 */ /* 0x040fe2000001080b */
[C---:B------:R-:W-:Y:S01]  /*10350*/  FFMA.FTZ R6, R7.reuse, R32, -R10 ;  /* 0x0000002007067223 */ /* 0x040fe2000001080a */
[----:B------:R-:W-:Y:S01]  /*10360*/  FFMA.FTZ R15, R7, R14, R15 ;  /* 0x0000000e070f7223 */ /* 0x000fe2000001000f */
[----:B------:R-:W-:Y:S01]  /*10370*/  FFMA.FTZ R2, R2, R8, R13 ;  /* 0x0000000802027223 */ /* 0x000fe2000001000d */
[----:B------:R-:W-:-:S02]  /*10380*/  F2FP.F16.F32.PACK_AB R7, R21, R20 ;  /* 0x000000141507723e */ /* 0x000fc400000000ff */
[----:B------:R-:W-:Y:S02]  /*10390*/  F2FP.F16.F32.PACK_AB R4, R0, R9 ;  /* 0x000000090004723e */ /* 0x000fe400000000ff */
[----:B------:R-:W-:Y:S02]  /*103a0*/  F2FP.F16.F32.PACK_AB R6, R15, R6 ;  /* 0x000000060f06723e */ /* 0x000fe400000000ff */
[----:B------:R-:W-:-:S05]  /*103b0*/  F2FP.F16.F32.PACK_AB R5, R2, R5 ;  /* 0x000000050205723e */ /* 0x000fca00000000ff */
[----:B------:R1:W-:Y:S01]  /*103c0*/  STS.128 [R3+0x1000], R4 ;  /* 0x0010000403007388 */ /* 0x0003e20000000c00 */
[----:B------:R-:W-:Y:S05]  /*103d0*/  BRA `(.L_x_3705) ;  /* 0x0000001000e87947 */ /* 0x000fea0003800000 */
.L_x_3692:
        /* <DEDUP_REMOVED lines=33> */
.L_x_4056:
        /* <DEDUP_REMOVED lines=8> */
[----:B------:R-:W-:Y:S02]  /*10670*/  ULDC UR4, c[0x0][0x3f4] ;  /* 0x0000fd0000047ab9 */ /* 0x000fe40000000800 */
[----:B------:R-:W-:-:S13]  /*10680*/  ISETP.GE.AND P0, PT, R22, UR4, PT ;  /* 0x0000000416007c0c */ /* 0x000fda000bf06270 */
[----:B------:R-:W-:Y:S05]  /*10690*/  @P0 BRA `(.L_x_3710) ;  /* 0x0000000000100947 */ /* 0x000fea0003800000 */
[----:B-12---:R-:W-:-:S04]  /*106a0*/  IMAD.WIDE R4, R22, 0x2, R4 ;  /* 0x0000000216047825 */ /* 0x006fc800078e0204 */
[----:B---34-:R-:W-:Y:S01]  /*106b0*/  IMAD.WIDE R6, R22, 0x2, R6 ;  /* 0x0000000216067825 */ /* 0x018fe200078e0206 */
[----:B------:R1:W5:Y:S04]  /*106c0*/  LD.E.128 R24, desc[UR44][R4.64] ;  /* 0x0000002c04187980 */ /* 0x000368000c101d00 */
[----:B------:R1:W5:Y:S02]  /*106d0*/  LD.E.128 R28, desc[UR44][R6.64] ;  /* 0x0000002c061c7980 */ /* 0x000364000c101d00 */
.L_x_3710:
[----:B------:R-:W-:Y:S05]  /*106e0*/  BSYNC B1 ;  /* 0x0000000000017941 */ /* 0x000fea0003800000 */
.L_x_3709:
[----:B-12--5:R-:W-:Y:S01]  /*106f0*/  IMAD.MOV.U32 R4, RZ, RZ, R28 ;  /* 0x000000ffff047224 */ /* 0x026fe200078e001c */
[----:B------:R-:W-:Y:S01]  /*10700*/  UMOV UR4, 0xffffffff ;  /* 0xffffffff00047882 */ /* 0x000fe20000000000 */
[----:B------:R-:W-:Y:S02]  /*10710*/  IMAD.MOV.U32 R5, RZ, RZ, R29 ;  /* 0x000000ffff057224 */ /* 0x000fe400078e001d */
[----:B----4-:R-:W-:Y:S01]  /*10720*/  IMAD.MOV.U32 R6, RZ, RZ, R30 ;  /* 0x000000ffff067224 */ /* 0x010fe200078e001e */
[----:B------:R-:W-:Y:S01]  /*10730*/  PRMT R73, R4, 0x7610, R73 ;  /* 0x0000761004497816 */ /* 0x000fe20000000049 */
[----:B---3--:R-:W-:Y:S01]  /*10740*/  IMAD.MOV.U32 R7, RZ, RZ, R31 ;  /* 0x000000ffff077224 */ /* 0x008fe200078e001f */
        /* <DEDUP_REMOVED lines=9> */
[----:B------:R-:W-:Y:S02]  /*107e0*/  CS2R R4, SRZ ;  /* 0x0000000000047805 */ /* 0x000fe4000001ff00 */
[----:B------:R-:W-:Y:S02]  /*107f0*/  PRMT R72, R6, 0x7610, R72 ;  /* 0x0000761006487816 */ /* 0x000fe40000000048 */
[----:B------:R-:W-:Y:S01]  /*10800*/  PRMT R74, R7, 0x7610, R74 ;  /* 0x00007610074a7816 */ /* 0x000fe2000000004a */
[----:B------:R-:W-:Y:S06]  /*10810*/  BRA.DIV UR4, `(.L_x_3711) ;  /* 0x0000031a04a47947 */ /* 0x000fec000b800000 */
[----:B0-----:R-:W0:Y:S04]  /*10820*/  SHFL.IDX PT, R3, R3, 0x1, 0x1c1f ;  /* 0x003c1f0003037f89 */ /* 0x001e2800000e0000 */
[----:B------:R-:W1:Y:S04]  /*10830*/  SHFL.IDX PT, R6, R8, 0x1, 0x1c1f ;  /* 0x003c1f0008067f89 */ /* 0x000e6800000e0000 */
[----:B------:R2:W3:Y:S04]  /*10840*/  SHFL.IDX PT, R7, R32, 0x1, 0x1c1f ;  /* 0x003c1f0020077f89 */ /* 0x0004e800000e0000 */
[----:B------:R2:W4:Y:S01]  /*10850*/  SHFL.IDX PT, R14, R9, 0x1, 0x1c1f ;  /* 0x003c1f00090e7f89 */ /* 0x00052200000e0000 */
[----:B0-----:R-:W-:-:S02]  /*10860*/  IMAD.MOV.U32 R13, RZ, RZ, R3 ;  /* 0x000000ffff0d7224 */ /* 0x001fc400078e0003 */
[----:B-12---:R-:W-:-:S07]  /*10870*/  IMAD.MOV.U32 R12, RZ, RZ, R6 ;  /* 0x000000ffff0c7224 */ /* 0x006fce00078e0006 */
.L_x_4062:
[----:B------:R-:W2:Y:S01]  /*10880*/  LDL R6, [R1+0x1f4] ;  /* 0x0001f40001067983 */ /* 0x000ea20000100800 */
[----:B------:R-:W-:Y:S01]  /*10890*/  VIADD R0, R0, 0x20 ;  /* 0x0000002000007836 */ /* 0x000fe20000000000 */
[----:B------:R-:W-:Y:S01]  /*108a0*/  BSSY B1, `(.L_x_3712) ;  /* 0x0000015000017945 */ /* 0x000fe20003800000 */
[----:B---3--:R-:W-:Y:S01]  /*108b0*/  IMAD.MOV.U32 R15, RZ, RZ, R7 ;  /* 0x000000ffff0f7224 */ /* 0x008fe200078e0007 */
[----:B------:R-:W-:Y:S02]  /*108c0*/  CS2R R8, SRZ ;  /* 0x0000000000087805 */ /* 0x000fe4000001ff00 */
[----:B------:R-:W-:Y:S02]  /*108d0*/  CS2R R10, SRZ ;  /* 0x00000000000a7805 */ /* 0x000fe4000001ff00 */
[----:B------:R-:W-:Y:S02]  /*108e0*/  ISETP.GE.AND P0, PT, R0, R21, PT ;  /* 0x000000150000720c */ /* 0x000fe40003f06270 */
[----:B--2---:R-:W-:-:S04]  /*108f0*/  LEA.HI R3, R6, R6, RZ, 0x1 ;  /* 0x0000000606037211 */ /* 0x004fc800078f08ff */
[----:B------:R-:W-:-:S05]  /*10900*/  LOP3.LUT R3, R3, 0xfffffffe, RZ, 0xc0, !PT ;  /* 0xfffffffe03037812 */ /* 0x000fca00078ec0ff */
[----:B------:R-:W-:Y:S01]  /*10910*/  IMAD.IADD R3, R6, 0x1, -R3 ;  /* 0x0000000106037824 */ /* 0x000fe200078e0a03 */
[----:B------:R-:W-:-:S04]  /*10920*/  CS2R R6, SRZ ;  /* 0x0000000000067805 */ /* 0x000fc8000001ff00 */
        /* <DEDUP_REMOVED lines=12> */
.L_x_3713:
[----:B------:R-:W-:Y:S05]  /*109f0*/  BSYNC B1 ;  /* 0x0000000000017941 */ /* 0x000fea0003800000 */
.L_x_3712:
[----:B------:R-:W1:Y:S01]  /*10a00*/  SYNCS.PHASECHK.TRANS64.TRYWAIT P0, [R2+URZ+0x38800], R3 ;  /* 0x03880003020075a7 */ /* 0x000e62000800017f */
[----:B------:R-:W-:Y:S04]  /*10a10*/  BSSY B1, `(.L_x_3714) ;  /* 0x0000002000017945 */ /* 0x000fe80003800000 */
[----:B-1----:R-:W-:Y:S05]  /*10a20*/  @!P0 BRA `(.L_x_3715) ;  /* 0x0000031800988947 */ /* 0x002fea0003800000 */
.L_x_4063:
[----:B------:R-:W-:Y:S05]  /*10a30*/  BSYNC B1 ;  /* 0x0000000000017941 */ /* 0x000fea0003800000 */
.L_x_3714:
[----:B------:R-:W2:Y:S01]  /*10a40*/  LDL R0, [R1+0x70] ;  /* 0x0000700001007983 */ /* 0x000ea20000100800 */
[----:B0-----:R-:W0:Y:S03]  /*10a50*/  LDC R13, c[0x0][0x3f4] ;  /* 0x0000fd00ff0d7b82 */ /* 0x001e260000000800 */
[----:B------:R-:W3:Y:S01]  /*10a60*/  LDL R15, [R1+0x440] ;  /* 0x00044000010f7983 */ /* 0x000ee20000100800 */
[----:B-1---5:R-:W-:Y:S02]  /*10a70*/  IMAD.MOV.U32 R3, RZ, RZ, R4 ;  /* 0x000000ffff037224 */ /* 0x022fe400078e0004 */
[----:B------:R-:W-:-:S05]  /*10a80*/  IMAD.MOV.U32 R12, RZ, RZ, R5 ;  /* 0x000000ffff0c7224 */ /* 0x000fca00078e0005 */
[----:B------:R-:W-:Y:S01]  /*10a90*/  PRMT R20, R3, 0x5410, R12 ;  /* 0x0000541003147816 */ /* 0x000fe2000000000c */
[----:B----4-:R-:W-:Y:S01]  /*10aa0*/  IMAD.MOV.U32 R14, RZ, RZ, R6 ;  /* 0x000000ffff0e7224 */ /* 0x010fe200078e0006 */
[C---:B0-----:R-:W-:Y:S01]  /*10ab0*/  ISETP.GE.AND P0, PT, R22.reuse, R13, PT ;  /* 0x0000000d1600720c */ /* 0x041fe20003f06270 */
[----:B------:R-:W-:Y:S02]  /*10ac0*/  IMAD.MOV.U32 R12, RZ, RZ, R7 ;  /* 0x000000ffff0c7224 */ /* 0x000fe400078e0007 */
[----:B------:R-:W-:Y:S01]  /*10ad0*/  IMAD.IADD R68, R22, 0x1, R13 ;  /* 0x0000000116447824 */ /* 0x000fe200078e020d */
[----:B------:R-:W-:Y:S04]  /*10ae0*/  BSSY B1, `(.L_x_3716) ;  /* 0x000006c000017945 */ /* 0x000fe80003800000 */
[----:B------:R-:W-:Y:S01]  /*10af0*/  LOP3.LUT R68, R68, 0x38, RZ, 0xc0, !PT ;  /* 0x0000003844447812 */ /* 0x000fe200078ec0ff */
[----:B--2---:R-:W-:-:S05]  /*10b00*/  IMAD R0, R0, -0x40, R21 ;  /* 0xffffffc000007824 */ /* 0x004fca00078e0215 */
[----:B------:R-:W-:-:S04]  /*10b10*/  VIMNMX R3, R0, 0x40, PT ;  /* 0x0000004000037848 */ /* 0x000fc80003fe0100 */
[-C--:B------:R-:W-:Y:S02]  /*10b20*/  ISETP.GE.OR P1, PT, R152, R3.reuse, P0 ;  /* 0x000000039800720c */ /* 0x080fe40000726670 */
[----:B------:R-:W-:Y:S01]  /*10b30*/  PRMT R0, R14, 0x7610, R0 ;  /* 0x000076100e007816 */ /* 0x000fe20000000000 */
[----:B------:R-:W-:Y:S01]  /*10b40*/  IMAD.MOV.U32 R14, RZ, RZ, R8 ;  /* 0x000000ffff0e7224 */ /* 0x000fe200078e0008 */
[----:B---3--:R-:W-:Y:S01]  /*10b50*/  ISETP.GE.OR P0, PT, R15, R3, P0 ;  /* 0x000000030f00720c */ /* 0x008fe20000706670 */
[----:B------:R-:W-:Y:S01]  /*10b60*/  IMAD.MOV.U32 R3, RZ, RZ, R9 ;  /* 0x000000ffff037224 */ /* 0x000fe200078e0009 */
[----:B------:R-:W-:Y:S01]  /*10b70*/  PRMT R0, R0, 0x5410, R12 ;  /* 0x0000541000007816 */ /* 0x000fe2000000000c */
[----:B------:R-:W-:-:S03]  /*10b80*/  IMAD.MOV.U32 R21, RZ, RZ, R11 ;  /* 0x000000ffff157224 */ /* 0x000fc600078e000b */
[----:B------:R-:W-:Y:S01]  /*10b90*/  PRMT R71, R14, 0x5410, R3 ;  /* 0x000054100e477816 */ /* 0x000fe20000000003 */
[----:B------:R-:W-:Y:S02]  /*10ba0*/  IMAD.MOV.U32 R3, RZ, RZ, R10 ;  /* 0x000000ffff037224 */ /* 0x000fe400078e000a */
[----:B------:R-:W-:Y:S05]  /*10bb0*/  @P1 BRA `(.L_x_3717) ;  /* 0x0000000400781947 */ /* 0x000fea0003800000 */
[----:B------:R-:W-:Y:S01]  /*10bc0*/  IMAD.SHL.U32 R12, R157, 0x40, RZ ;  /* 0x000000409d0c7824 */ /* 0x000fe200078e00ff */
[--C-:B------:R-:W-:Y:S01]  /*10bd0*/  SHF.R.U64 R24, R24, 0x10, R25.reuse ;  /* 0x0000001018187819 */ /* 0x100fe20000001219 */
[----:B------:R-:W-:Y:S01]  /*10be0*/  IMAD.SHL.U32 R33, R165, 0x200, RZ ;  /* 0x00000200a5217824 */ /* 0x000fe200078e00ff */
[----:B------:R-:W-:Y:S01]  /*10bf0*/  SHF.R.U32.HI R79, RZ, 0x10, R25 ;  /* 0x00000010ff4f7819 */ /* 0x000fe20000011619 */
[----:B------:R-:W-:Y:S01]  /*10c00*/  HADD2.F32 R82, -RZ, R82.H0_H0 ;  /* 0x20000052ff527230 */ /* 0x000fe20000004100 */
[----:B------:R-:W-:Y:S01]  /*10c10*/  LOP3.LUT R13, R12, 0x1c0, RZ, 0xc0, !PT ;  /* 0x000001c00c0d7812 */ /* 0x000fe200078ec0ff */
[----:B------:R-:W-:Y:S01]  /*10c20*/  HADD2.F32 R80, -RZ, R80.H0_H0 ;  /* 0x20000050ff507230 */ /* 0x000fe20000004100 */
[----:B------:R-:W-:Y:S01]  /*10c30*/  SHF.R.U64 R25, R26, 0x10, R27 ;  /* 0x000000101a197819 */ /* 0x000fe2000000121b */
[----:B------:R-:W-:Y:S01]  /*10c40*/  HADD2.F32 R79, -RZ, R79.H0_H0 ;  /* 0x2000004fff4f7230 */ /* 0x000fe20000004100 */
[--C-:B------:R-:W-:Y:S02]  /*10c50*/  SHF.R.U32.HI R15, RZ, 0x3, R13.reuse ;  /* 0x00000003ff0f7819 */ /* 0x100fe4000001160d */
[----:B------:R-:W-:Y:S01]  /*10c60*/  LOP3.LUT R12, R13, 0x38, R22, 0xf8, !PT ;  /* 0x000000380d0c7812 */ /* 0x000fe200078ef816 */
[----:B------:R-:W-:Y:S01]  /*10c70*/  HADD2.F32 R25, -RZ, R25.H0_H0 ;  /* 0x20000019ff197230 */ /* 0x000fe20000004100 */
[----:B------:R-:W-:-:S02]  /*10c80*/  LOP3.LUT R32, R15, R68, R13, 0x1e, !PT ;  /* 0x000000440f207212 */ /* 0x000fc400078e1e0d */
[----:B------:R-:W-:Y:S02]  /*10c90*/  LOP3.LUT R69, R33, R12, R15, 0xf6, !PT ;  /* 0x0000000c21457212 */ /* 0x000fe400078ef60f */
[----:B------:R-:W-:Y:S02]  /*10ca0*/  LOP3.LUT R33, R32, R33, RZ, 0xfc, !PT ;  /* 0x0000002120217212 */ /* 0x000fe400078efcff */
[--C-:B------:R-:W-:Y:S01]  /*10cb0*/  SHF.R.U64 R26, R30, 0x10, R31.reuse ;  /* 0x000000101e1a7819 */ /* 0x100fe2000000121f */
[--C-:B------:R-:W-:Y:S01]  /*10cc0*/  IMAD R69, R69, 0x2, R2.reuse ;  /* 0x0000000245457824 */ /* 0x100fe200078e0202 */
[----:B------:R-:W-:Y:S01]  /*10cd0*/  SHF.R.U32.HI R85, RZ, 0x10, R31 ;  /* 0x00000010ff557819 */ /* 0x000fe2000001161f */
[----:B------:R-:W-:Y:S01]  /*10ce0*/  IMAD R70, R33, 0x2, R2 ;  /* 0x0000000221467824 */ /* 0x000fe200078e0202 */
[----:B------:R-:W-:Y:S02]  /*10cf0*/  SHF.R.U32.HI R81, RZ, 0x10, R29 ;  /* 0x00000010ff517819 */ /* 0x000fe4000001161d */
[----:B------:R-:W0:Y:S01]  /*10d00*/  LDS.128 R12, [R69+0x20400] ;  /* 0x02040000450c7984 */ /* 0x000e220000000c00 */
[----:B------:R-:W-:-:S02]  /*10d10*/  SHF.R.U32.HI R87, RZ, 0x10, R27 ;  /* 0x00000010ff577819 */ /* 0x000fc4000001161b */
[----:B------:R-:W-:Y:S01]  /*10d20*/  HADD2.F32 R81, -RZ, R81.H0_H0 ;  /* 0x20000051ff517230 */ /* 0x000fe20000004100 */
[----:B------:R-:W1:Y:S01]  /*10d30*/  LDS.128 R32, [R70+0x20400] ;  /* 0x0204000046207984 */ /* 0x000e620000000c00 */
[----:B------:R-:W-:Y:S01]  /*10d40*/  SHF.R.U64 R28, R28, 0x10, R29 ;  /* 0x000000101c1c7819 */ /* 0x000fe2000000121d */
[--C-:B0-----:R-:W-:Y:S02]  /*10d50*/  HADD2.F32 R76, -RZ, R15.reuse.H0_H0 ;  /* 0x2000000fff4c7230 */ /* 0x101fe40000004100 */
[----:B------:R-:W-:Y:S02]  /*10d60*/  HADD2.F32 R31, -RZ, R15.H1_H1 ;  /* 0x3000000fff1f7230 */ /* 0x000fe40000004100 */
[----:B-1----:R-:W-:Y:S02]  /*10d70*/  HADD2.F32 R15, -RZ, R33.H0_H0 ;  /* 0x20000021ff0f7230 */ /* 0x002fe40000004100 */
[----:B------:R-:W-:Y:S02]  /*10d80*/  HADD2.F32 R27, -RZ, R13.H0_H0 ;  /* 0x2000000dff1b7230 */ /* 0x000fe40000004100 */
[----:B------:R-:W-:-:S02]  /*10d90*/  HADD2.F32 R30, -RZ, R33.H1_H1 ;  /* 0x30000021ff1e7230 */ /* 0x000fc40000004100 */
[C---:B------:R-:W-:Y:S01]  /*10da0*/  FMUL.FTZ R84, R15.reuse, R82 ;  /* 0x000000520f547220 */ /* 0x040fe20000410000 */
[-C--:B------:R-:W-:Y:S01]  /*10db0*/  FMUL.FTZ R86, R15, R80.reuse ;  /* 0x000000500f567220 */ /* 0x080fe20000410000 */
[----:B------:R-:W-:Y:S02]  /*10dc0*/  HADD2.F32 R75, -RZ, R13.H1_H1 ;  /* 0x3000000dff4b7230 */ /* 0x000fe40000004100 */
[C---:B------:R-:W-:Y:S01]  /*10dd0*/  FFMA.FTZ R15, R27.reuse, R80, -R84 ;  /* 0x000000501b0f7223 */ /* 0x040fe20000010854 */
[----:B------:R-:W-:Y:S02]  /*10de0*/  HADD2.F32 R77, -RZ, R35.H0_H0 ;  /* 0x20000023ff4d7230 */ /* 0x000fe40000004100 */
[----:B------:R-:W-:Y:S01]  /*10df0*/  FMUL.FTZ R84, R30, R81 ;  /* 0x000000511e547220 */ /* 0x000fe20000410000 */
[--C-:B------:R-:W-:Y:S02]  /*10e00*/  HADD2.F32 R80, -RZ, R74.reuse.H1_H1 ;  /* 0x3000004aff507230 */ /* 0x100fe40000004100 */
[----:B------:R-:W-:Y:S01]  /*10e10*/  FFMA.FTZ R27, R27, R82, R86 ;  /* 0x000000521b1b7223 */ /* 0x000fe20000010056 */
[----:B------:R-:W-:-:S02]  /*10e20*/  HADD2.F32 R74, -RZ, R74.H0_H0 ;  /* 0x2000004aff4a7230 */ /* 0x000fc40000004100 */
[-C--:B------:R-:W-:Y:S01]  /*10e30*/  FMUL.FTZ R82, R30, R79.reuse ;  /* 0x0000004f1e527220 */ /* 0x080fe20000410000 */
[----:B------:R-:W-:Y:S01]  /*10e40*/  FFMA.FTZ R30, R75, R79, -R84 ;  /* 0x0000004f4b1e7223 */ /* 0x000fe20000010854 */
[C---:B------:R-:W-:Y:S01]  /*10e50*/  FMUL.FTZ R83, R77.reuse, R80 ;  /* 0x000000504d537220 */ /* 0x040fe20000410000 */
[----:B------:R-:W-:Y:S02]  /*10e60*/  HADD2.F32 R78, -RZ, R35.H1_H1 ;  /* 0x30000023ff4e7230 */ /* 0x000fe40000004100 */
[-C--:B------:R-:W-:Y:S01]  /*10e70*/  FMUL.FTZ R77, R77, R74.reuse ;  /* 0x0000004a4d4d7220 */ /* 0x080fe20000410000 */
[----:B------:R-:W-:Y:S02]  /*10e80*/  HADD2.F32 R79, -RZ, R85.H0_H0 ;  /* 0x20000055ff4f7230 */ /* 0x000fe40000004100 */
[----:B------:R-:W-:Y:S01]  /*10e90*/  FFMA.FTZ R82, R75, R81, R82 ;  /* 0x000000514b527223 */ /* 0x000fe20000010052 */
[----:B------:R-:W-:Y:S02]  /*10ea0*/  HADD2.F32 R75, -RZ, R87.H0_H0 ;  /* 0x20000057ff4b7230 */ /* 0x000fe40000004100 */
[C---:B------:R-:W-:Y:S01]  /*10eb0*/  FFMA.FTZ R83, R76.reuse, R74, -R83 ;  /* 0x0000004a4c537223 */ /* 0x040fe20000010853 */
[----:B------:R-:W-:Y:S01]  /*10ec0*/  FFMA.FTZ R77, R76, R80, R77 ;  /* 0x000000504c4d7223 */ /* 0x000fe2000001004d */
[----:B------:R-:W-:-:S02]  /*10ed0*/  HADD2.F32 R35, -RZ, R32.H0_H0 ;  /* 0x20000020ff237230 */ /* 0x000fc40000004100 */
[C---:B------:R-:W-:Y:S01]  /*10ee0*/  FMUL.FTZ R80, R78.reuse, R79 ;  /* 0x0000004f4e507220 */ /* 0x040fe20000410000 */
[--C-:B------:R-:W-:Y:S02]  /*10ef0*/  HADD2.F32 R76, -RZ, R73.reuse.H0_H0 ;  /* 0x20000049ff4c7230 */ /* 0x100fe40000004100 */
[-C--:B------:R-:W-:Y:S01]  /*10f00*/  FMUL.FTZ R84, R78, R75.reuse ;  /* 0x0000004b4e547220 */ /* 0x080fe20000410000 */
[----:B------:R-:W-:Y:S02]  /*10f10*/  HADD2.F32 R74, -RZ, R73.H1_H1 ;  /* 0x30000049ff4a7230 */ /* 0x000fe40000004100 */
[----:B------:R-:W-:Y:S01]  /*10f20*/  FFMA.FTZ R86, R31, R75, -R80 ;  /* 0x0000004b1f567223 */ /* 0x000fe20000010850 */
[----:B------:R-:W-:Y:S02]  /*10f30*/  HADD2.F32 R29, -RZ, R12.H0_H0 ;  /* 0x2000000cff1d7230 */ /* 0x000fe40000004100 */
[----:B------:R-:W-:Y:S01]  /*10f40*/  FMUL.FTZ R80, R35, R76 ;  /* 0x0000004c23507220 */ /* 0x000fe20000410000 */
[----:B------:R-:W-:-:S02]  /*10f50*/  HADD2.F32 R78, -RZ, R72.H1_H1 ;  /* 0x30000048ff4e7230 */ /* 0x000fc40000004100 */
[-C--:B------:R-:W-:Y:S01]  /*10f60*/  FMUL.FTZ R35, R35, R74.reuse ;  /* 0x0000004a23237220 */ /* 0x080fe20000410000 */
[----:B------:R-:W-:Y:S02]  /*10f70*/  HADD2.F32 R33, -RZ, R34.H0_H0 ;  /* 0x20000022ff217230 */ /* 0x000fe40000004100 */
[----:B------:R-:W-:Y:S01]  /*10f80*/  FFMA.FTZ R88, R31, R79, R84 ;  /* 0x0000004f1f587223 */ /* 0x000fe20000010054 */
[----:B------:R-:W-:Y:S02]  /*10f90*/  HADD2.F32 R72, -RZ, R72.H0_H0 ;  /* 0x20000048ff487230 */ /* 0x000fe40000004100 */
[----:B------:R-:W-:Y:S01]  /*10fa0*/  FFMA.FTZ R80, R29, R74, -R80 ;  /* 0x0000004a1d507223 */ /* 0x000fe20000010850 */
[----:B------:R-:W-:Y:S02]  /*10fb0*/  HADD2.F32 R13, -RZ, R14.H0_H0 ;  /* 0x2000000eff0d7230 */ /* 0x000fe40000004100 */
[----:B------:R-:W-:Y:S01]  /*10fc0*/  FMUL.FTZ R84, R33, R78 ;  /* 0x0000004e21547220 */ /* 0x000fe20000410000 */
[----:B------:R-:W-:-:S02]  /*10fd0*/  HADD2.F32 R32, -RZ, R32.H1_H1 ;  /* 0x30000020ff207230 */ /* 0x000fc40000004100 */
[----:B------:R-:W-:Y:S01]  /*10fe0*/  FMUL.FTZ R74, R33, R72 ;  /* 0x00000048214a7220 */ /* 0x000fe20000410000 */
[----:B------:R-:W-:Y:S02]  /*10ff0*/  HADD2.F32 R34, -RZ, R34.H1_H1 ;  /* 0x30000022ff227230 */ /* 0x000fe40000004100 */
[----:B------:R-:W-:Y:S01]  /*11000*/  FFMA.FTZ R35, R29, R76, R35 ;  /* 0x0000004c1d237223 */ /* 0x000fe20000010023 */
[----:B------:R-:W-:Y:S02]  /*11010*/  HADD2.F32 R31, -RZ, R28.H0_H0 ;  /* 0x2000001cff1f7230 */ /* 0x000fe40000004100 */
[C---:B------:R-:W-:Y:S01]  /*11020*/  FFMA.FTZ R84, R13.reuse, R72, -R84 ;  /* 0x000000480d547223 */ /* 0x040fe20000010854 */
[----:B------:R-:W-:Y:S02]  /*11030*/  HADD2.F32 R33, -RZ, R26.H0_H0 ;  /* 0x2000001aff217230 */ /* 0x000fe40000004100 */
[----:B------:R-:W-:Y:S01]  /*11040*/  FFMA.FTZ R26, R13, R78, R74 ;  /* 0x0000004e0d1a7223 */ /* 0x000fe2000001004a */
[----:B------:R-:W-:-:S02]  /*11050*/  HADD2.F32 R29, -RZ, R24.H0_H0 ;  /* 0x20000018ff1d7230 */ /* 0x000fc40000004100 */
        /* <DEDUP_REMOVED lines=20> */
.L_x_3717:
[----:B------:R-:W-:Y:S05]  /*111a0*/  BSYNC B1 ;  /* 0x0000000000017941 */ /* 0x000fea0003800000 */
.L_x_3716:
[----:B0-----:R-:W-:Y:S01]  /*111b0*/  PRMT R70, R3, 0x5410, R21 ;  /* 0x0000541003467816 */ /* 0x001fe20000000015 */
[----:B------:R-:W-:Y:S06]  /*111c0*/  @P0 BRA `(.L_x_3705) ;  /* 0x00000004006c0947 */ /* 0x000fec0003800000 */
[----:B------:R-:W2:Y:S04]  /*111d0*/  LDL R13, [R1+0x4cc] ;  /* 0x0004cc00010d7983 */ /* 0x000ea80000100800 */
[----:B------:R-:W2:Y:S04]  /*111e0*/  LDL R12, [R1+0x4d8] ;  /* 0x0004d800010c7983 */ /* 0x000ea80000100800 */
[----:B------:R-:W3:Y:S04]  /*111f0*/  LDL R24, [R1+0x4dc] ;  /* 0x0004dc0001187983 */ /* 0x000ee80000100800 */
[----:B------:R-:W4:Y:S01]  /*11200*/  LDL R73, [R1+0x4c8] ;  /* 0x0004c80001497983 */ /* 0x000f220000100800 */
[----:B------:R-:W-:Y:S01]  /*11210*/  SHF.R.U32.HI R72, RZ, 0x10, R11 ;  /* 0x00000010ff487819 */ /* 0x000fe2000001160b */
[--C-:B------:R-:W-:Y:S01]  /*11220*/  HADD2.F32 R31, -RZ, R20.reuse.H1_H1 ;  /* 0x30000014ff1f7230 */ /* 0x100fe20000004100 */
[----:B------:R-:W-:Y:S01]  /*11230*/  SHF.R.U32.HI R32, RZ, 0x10, R5 ;  /* 0x00000010ff207819 */ /* 0x000fe20000011605 */
[--C-:B------:R-:W-:Y:S01]  /*11240*/  HADD2.F32 R29, -RZ, R71.reuse.H1_H1 ;  /* 0x30000047ff1d7230 */ /* 0x100fe20000004100 */
[----:B------:R-:W-:Y:S01]  /*11250*/  SHF.R.U64 R69, R6, 0x10, R7 ;  /* 0x0000001006457819 */ /* 0x000fe20000001207 */
[----:B------:R-:W-:Y:S01]  /*11260*/  HADD2.F32 R20, -RZ, R20.H0_H0 ;  /* 0x20000014ff147230 */ /* 0x000fe20000004100 */
[----:B------:R-:W-:Y:S01]  /*11270*/  SHF.R.U32.HI R30, RZ, 0x10, R9 ;  /* 0x00000010ff1e7819 */ /* 0x000fe20000011609 */
[----:B------:R-:W-:Y:S01]  /*11280*/  HADD2.F32 R32, -RZ, R32.H0_H0 ;  /* 0x20000020ff207230 */ /* 0x000fe20000004100 */
[----:B------:R-:W-:Y:S01]  /*11290*/  SHF.R.U32.HI R35, RZ, 0x10, R7 ;  /* 0x00000010ff237819 */ /* 0x000fe20000011607 */
[----:B------:R-:W-:-:S02]  /*112a0*/  HADD2.F32 R71, -RZ, R71.H0_H0 ;  /* 0x20000047ff477230 */ /* 0x000fc40000004100 */
[----:B------:R-:W-:Y:S01]  /*112b0*/  HADD2.F32 R30, -RZ, R30.H0_H0 ;  /* 0x2000001eff1e7230 */ /* 0x000fe20000004100 */
[----:B--2---:R-:W-:-:S05]  /*112c0*/  LOP3.LUT R68, R12, R68, R13, 0x1e, !PT ;  /* 0x000000440c447212 */ /* 0x004fca00078e1e0d */
[----:B---3--:R-:W-:Y:S01]  /*112d0*/  IMAD.IADD R3, R24, 0x1, R68 ;  /* 0x0000000118037824 */ /* 0x008fe200078e0244 */
[----:B----4-:R-:W0:Y:S03]  /*112e0*/  LDS.128 R12, [R73+0x20400] ;  /* 0x02040000490c7984 */ /* 0x010e260000000c00 */
[----:B------:R-:W-:Y:S01]  /*112f0*/  IMAD R2, R3, 0x2, R2 ;  /* 0x0000000203027824 */ /* 0x000fe200078e0202 */
[----:B------:R-:W-:Y:S02]  /*11300*/  SHF.R.U64 R3, R8, 0x10, R9 ;  /* 0x0000001008037819 */ /* 0x000fe40000001209 */
[----:B------:R-:W-:Y:S02]  /*11310*/  SHF.R.U64 R8, R4, 0x10, R5 ;  /* 0x0000001004087819 */ /* 0x000fe40000001205 */
[----:B------:R-:W1:Y:S01]  /*11320*/  LDS.128 R24, [R2+0x20400] ;  /* 0x0204000002187984 */ /* 0x000e620000000c00 */
[----:B------:R-:W-:Y:S01]  /*11330*/  SHF.R.U64 R4, R10, 0x10, R11 ;  /* 0x000000100a047819 */ /* 0x000fe2000000120b */
[----:B------:R-:W-:-:S02]  /*11340*/  HADD2.F32 R3, -RZ, R3.H0_H0 ;  /* 0x20000003ff037230 */ /* 0x000fc40000004100 */
[--C-:B0-----:R-:W-:Y:S02]  /*11350*/  HADD2.F32 R6, -RZ, R13.reuse.H0_H0 ;  /* 0x2000000dff067230 */ /* 0x101fe40000004100 */
[----:B------:R-:W-:Y:S02]  /*11360*/  HADD2.F32 R13, -RZ, R13.H1_H1 ;  /* 0x3000000dff0d7230 */ /* 0x000fe40000004100 */
[----:B------:R-:W-:Y:S02]  /*11370*/  HADD2.F32 R5, -RZ, R12.H0_H0 ;  /* 0x2000000cff057230 */ /* 0x000fe40000004100 */
[--C-:B-1----:R-:W-:Y:S02]  /*11380*/  HADD2.F32 R11, -RZ, R25.reuse.H0_H0 ;  /* 0x20000019ff0b7230 */ /* 0x102fe40000004100 */
[----:B------:R-:W-:Y:S02]  /*11390*/  HADD2.F32 R25, -RZ, R25.H1_H1 ;  /* 0x30000019ff197230 */ /* 0x000fe40000004100 */
[----:B------:R-:W-:-:S02]  /*113a0*/  HADD2.F32 R10, -RZ, R24.H0_H0 ;  /* 0x20000018ff0a7230 */ /* 0x000fc40000004100 */
[C---:B------:R-:W-:Y:S01]  /*113b0*/  FMUL.FTZ R33, R11.reuse, R31 ;  /* 0x0000001f0b217220 */ /* 0x040fe20000410000 */
[-C--:B------:R-:W-:Y:S01]  /*113c0*/  FMUL.FTZ R11, R11, R29.reuse ;  /* 0x0000001d0b0b7220 */ /* 0x080fe20000410000 */
[C---:B------:R-:W-:Y:S01]  /*113d0*/  FMUL.FTZ R34, R25.reuse, R32 ;  /* 0x0000002019227220 */ /* 0x040fe20000410000 */
[----:B------:R-:W-:Y:S01]  /*113e0*/  FMUL.FTZ R68, R25, R30 ;  /* 0x0000001e19447220 */ /* 0x000fe20000410000 */
[C---:B------:R-:W-:Y:S01]  /*113f0*/  FFMA.FTZ R33, R6.reuse, R29, -R33 ;  /* 0x0000001d06217223 */ /* 0x040fe20000010821 */
[----:B------:R-:W-:Y:S01]  /*11400*/  FFMA.FTZ R31, R6, R31, R11 ;  /* 0x0000001f061f7223 */ /* 0x000fe2000001000b */
[C---:B------:R-:W-:Y:S01]  /*11410*/  FMUL.FTZ R6, R10.reuse, R20 ;  /* 0x000000140a067220 */ /* 0x040fe20000410000 */
[-C--:B------:R-:W-:Y:S01]  /*11420*/  FMUL.FTZ R11, R10, R71.reuse ;  /* 0x000000470a0b7220 */ /* 0x080fe20000410000 */
[----:B------:R-:W-:Y:S01]  /*11430*/  FFMA.FTZ R34, R13, R30, -R34 ;  /* 0x0000001e0d227223 */ /* 0x000fe20000010822 */
[----:B------:R-:W-:Y:S02]  /*11440*/  HADD2.F32 R21, -RZ, R26.H0_H0 ;  /* 0x2000001aff157230 */ /* 0x000fe40000004100 */
[C---:B------:R-:W-:Y:S01]  /*11450*/  FFMA.FTZ R71, R5.reuse, R71, -R6 ;  /* 0x0000004705477223 */ /* 0x040fe20000010806 */
[----:B------:R-:W-:Y:S01]  /*11460*/  FFMA.FTZ R20, R5, R20, R11 ;  /* 0x0000001405147223 */ /* 0x000fe2000001000b */
[----:B------:R-:W-:-:S02]  /*11470*/  HADD2.F32 R28, -RZ, R27.H0_H0 ;  /* 0x2000001bff1c7230 */ /* 0x000fc40000004100 */
[----:B------:R-:W-:Y:S01]  /*11480*/  FFMA.FTZ R68, R13, R32, R68 ;  /* 0x000000200d447223 */ /* 0x000fe20000010044 */
[----:B------:R-:W-:Y:S02]  /*11490*/  HADD2.F32 R30, -RZ, R0.H0_H0 ;  /* 0x20000000ff1e7230 */ /* 0x000fe40000004100 */
[--C-:B------:R-:W-:Y:S02]  /*114a0*/  HADD2.F32 R6, -RZ, R70.reuse.H0_H0 ;  /* 0x20000046ff067230 */ /* 0x100fe40000004100 */
[----:B------:R-:W-:Y:S02]  /*114b0*/  HADD2.F32 R5, -RZ, R70.H1_H1 ;  /* 0x30000046ff057230 */ /* 0x000fe40000004100 */
[C---:B------:R-:W-:Y:S01]  /*114c0*/  FMUL.FTZ R32, R21.reuse, R30 ;  /* 0x0000001e15207220 */ /* 0x040fe20000410000 */
[----:B------:R-:W-:Y:S02]  /*114d0*/  HADD2.F32 R10, -RZ, R0.H1_H1 ;  /* 0x30000000ff0a7230 */ /* 0x000fe40000004100 */
[----:B------:R-:W-:Y:S01]  /*114e0*/  FMUL.FTZ R70, R21, R6 ;  /* 0x0000000615467220 */ /* 0x000fe20000410000 */
[----:B------:R-:W-:-:S02]  /*114f0*/  HADD2.F32 R7, -RZ, R14.H0_H0 ;  /* 0x2000000eff077230 */ /* 0x000fc40000004100 */
[CC--:B------:R-:W-:Y:S01]  /*11500*/  FMUL.FTZ R11, R28.reuse, R5.reuse ;  /* 0x000000051c0b7220 */ /* 0x0c0fe20000410000 */
[----:B------:R-:W-:Y:S02]  /*11510*/  HADD2.F32 R9, -RZ, R15.H0_H0 ;  /* 0x2000000fff097230 */ /* 0x000fe40000004100 */
[----:B------:R-:W-:Y:S02]  /*11520*/  HADD2.F32 R0, -RZ, R72.H0_H0 ;  /* 0x20000048ff007230 */ /* 0x000fe40000004100 */
[----:B------:R-:W-:Y:S01]  /*11530*/  FMUL.FTZ R72, R28, R10 ;  /* 0x0000000a1c487220 */ /* 0x000fe20000410000 */
[C---:B------:R-:W-:Y:S01]  /*11540*/  FFMA.FTZ R32, R7.reuse, R6, -R32 ;  /* 0x0000000607207223 */ /* 0x040fe20000010820 */
[----:B------:R-:W-:Y:S01]  /*11550*/  FFMA.FTZ R70, R7, R30, R70 ;  /* 0x0000001e07467223 */ /* 0x000fe20000010046 */
[C---:B------:R-:W-:Y:S01]  /*11560*/  FFMA.FTZ R10, R9.reuse, R10, R11 ;  /* 0x0000000a090a7223 */ /* 0x040fe2000001000b */
[----:B------:R-:W-:Y:S01]  /*11570*/  FFMA.FTZ R72, R9, R5, -R72 ;  /* 0x0000000509487223 */ /* 0x000fe20000010848 */
[----:B------:R-:W-:-:S02]  /*11580*/  HADD2.F32 R24, -RZ, R24.H1_H1 ;  /* 0x30000018ff187230 */ /* 0x000fc40000004100 */
[----:B------:R-:W-:Y:S02]  /*11590*/  HADD2.F32 R26, -RZ, R26.H1_H1 ;  /* 0x3000001aff1a7230 */ /* 0x000fe40000004100 */
[----:B------:R-:W-:Y:S02]  /*115a0*/  HADD2.F32 R27, -RZ, R27.H1_H1 ;  /* 0x3000001bff1b7230 */ /* 0x000fe40000004100 */
[----:B------:R-:W-:Y:S02]  /*115b0*/  HADD2.F32 R6, -RZ, R35.H0_H0 ;  /* 0x20000023ff067230 */ /* 0x000fe40000004100 */
[----:B------:R-:W-:Y:S02]  /*115c0*/  HADD2.F32 R7, -RZ, R8.H0_H0 ;  /* 0x20000008ff077230 */ /* 0x000fe40000004100 */
[C---:B------:R-:W-:Y:S01]  /*115d0*/  FMUL.FTZ R30, R27.reuse, R0 ;  /* 0x000000001b1e7220 */ /* 0x040fe20000410000 */
[----:B------:R-:W-:Y:S02]  /*115e0*/  HADD2.F32 R9, -RZ, R69.H0_H0 ;  /* 0x20000045ff097230 */ /* 0x000fe40000004100 */
[----:B------:R-:W-:Y:S01]  /*115f0*/  FMUL.FTZ R28, R27, R6 ;  /* 0x000000061b1c7220 */ /* 0x000fe20000410000 */
[----:B------:R-:W-:-:S02]  /*11600*/  HADD2.F32 R5, -RZ, R4.H0_H0 ;  /* 0x20000004ff057230 */ /* 0x000fc40000004100 */
[----:B------:R-:W-:Y:S01]  /*11610*/  FMUL.FTZ R11, R24, R7 ;  /* 0x00000007180b7220 */ /* 0x000fe20000410000 */
[----:B------:R-:W-:Y:S02]  /*11620*/  HADD2.F32 R12, -RZ, R12.H1_H1 ;  /* 0x3000000cff0c7230 */ /* 0x000fe40000004100 */
[----:B------:R-:W-:Y:S01]  /*11630*/  FMUL.FTZ R13, R26, R9 ;  /* 0x000000091a0d7220 */ /* 0x000fe20000410000 */
[----:B------:R-:W-:Y:S02]  /*11640*/  HADD2.F32 R14, -RZ, R14.H1_H1 ;  /* 0x3000000eff0e7230 */ /* 0x000fe40000004100 */
[----:B------:R-:W-:Y:S01]  /*11650*/  FMUL.FTZ R24, R24, R3 ;  /* 0x0000000318187220 */ /* 0x000fe20000410000 */
[----:B------:R-:W-:Y:S02]  /*11660*/  HADD2.F32 R15, -RZ, R15.H1_H1 ;  /* 0x3000000fff0f7230 */ /* 0x000fe40000004100 */
[----:B------:R-:W-:Y:S01]  /*11670*/  FMUL.FTZ R26, R26, R5 ;  /* 0x000000051a1a7220 */ /* 0x000fe20000410000 */
[----:B------:R-:W-:Y:S01]  /*11680*/  FFMA.FTZ R4, R12, R3, -R11 ;  /* 0x000000030c047223 */ /* 0x000fe2000001080b */
[----:B------:R-:W-:Y:S01]  /*11690*/  FFMA.FTZ R13, R14, R5, -R13 ;  /* 0x000000050e0d7223 */ /* 0x000fe2000001080d */
[----:B------:R-:W-:Y:S01]  /*116a0*/  FFMA.FTZ R3, R12, R7, R24 ;  /* 0x000000070c037223 */ /* 0x000fe20000010018 */
[C---:B------:R-:W-:Y:S01]  /*116b0*/  FFMA.FTZ R21, R15.reuse, R0, -R28 ;  /* 0x000000000f157223 */ /* 0x040fe2000001081c */
[----:B------:R-:W-:Y:S01]  /*116c0*/  FFMA.FTZ R25, R15, R6, R30 ;  /* 0x000000060f197223 */ /* 0x000fe2000001001e */
[----:B------:R-:W-:Y:S01]  /*116d0*/  FFMA.FTZ R15, R14, R9, R26 ;  /* 0x000000090e0f7223 */ /* 0x000fe2000001001a */
[----:B------:R-:W-:-:S02]  /*116e0*/  F2FP.F16.F32.PACK_AB R5, R34, R33 ;  /* 0x000000212205723e */ /* 0x000fc400000000ff */
[----:B------:R-:W-:Y:S02]  /*116f0*/  F2FP.F16.F32.PACK_AB R7, R21, R72 ;  /* 0x000000481507723e */ /* 0x000fe400000000ff */
        /* <DEDUP_REMOVED lines=8> */
.L_x_3705:
[----:B------:R-:W-:Y:S05]  /*11780*/  BSYNC B0 ;  /* 0x0000000000007941 */ /* 0x000fea0003800000 */
.L_x_3691:
[----:B------:R-:W-:Y:S01]  /*11790*/  @!PT LDS RZ, [RZ] ;  /* 0x00000000fffff984 */ /* 0x000fe20000000800 */
[----:B------:R-:W-:Y:S01]  /*117a0*/  @!PT LDS RZ, [RZ] ;  /* 0x00000000fffff984 */ /* 0x000fe20000000800 */
[----:B------:R-:W-:Y:S01]  /*117b0*/  @!PT LDS RZ, [RZ] ;  /* 0x00000000fffff984 */ /* 0x000fe20000000800 */
[----:B------:R-:W-:Y:S01]  /*117c0*/  @!PT LDS RZ, [RZ] ;  /* 0x00000000fffff984 */ /* 0x000fe20000000800 */
[----:B------:R3:W-:Y:S06]  /*117d0*/  MEMBAR.ALL.CTA ;  /* 0x0000000000007992 */ /* 0x0007ec0000008000 */
[----:B---3--:R-:W3:Y:S01]  /*117e0*/  FENCE.VIEW.ASYNC.S ;  /* 0x00000000000073c6 */ /* 0x008ee20000000000 */
[----:B------:R-:W-:Y:S05]  /*117f0*/  WARPSYNC.ALL ;  /* 0x0000000000007948 */ /* 0x000fea0003800000 */
[----:B---3--:R-:W-:Y:S06]  /*11800*/  BAR.SYNC.DEFER_BLOCKING 0xd, 0x80 ;  /* 0x0342000000007b1d */ /* 0x008fec0000010000 */
.L_x_3688:
[----:B0123--:R-:W-:Y:S01]  /*11810*/  IMAD.U32 R6, RZ, RZ, UR42 ;  /* 0x0000002aff067e24 */ /* 0x00ffe2000f8e00ff */
[----:B------:R-:W-:Y:S01]  /*11820*/  UIADD3 UR4, UP0, UR37, 0x1f8, URZ ;  /* 0x000001f825047890 */ /* 0x000fe2000ff1e03f */
[----:B------:R-:W-:Y:S01]  /*11830*/  IMAD.U32 R7, RZ, RZ, UR43 ;  /* 0x0000002bff077e24 */ /* 0x000fe2000f8e00ff */
[----:B------:R-:W-:Y:S01]  /*11840*/  STL.64 [R1+0x1e0], R36 ;  /* 0x0001e02401007387 */ /* 0x000fe20000100a00 */
[----:B------:R-:W-:Y:S01]  /*11850*/  IMAD.MOV.U32 R4, RZ, RZ, R59 ;  /* 0x000000ffff047224 */ /* 0x000fe200078e003b */
[----:B------:R-:W-:Y:S01]  /*11860*/  UIADD3.X UR5, URZ, UR36, URZ, UP0, !UPT ;  /* 0x000000243f057290 */ /* 0x000fe200087fe43f */
[----:B------:R-:W-:Y:S01]  /*11870*/  IMAD.MOV.U32 R5, RZ, RZ, R58 ;  /* 0x000000ffff057224 */ /* 0x000fe200078e003a */
[----:B------:R-:W-:Y:S01]  /*11880*/  BSSY B0, `(.L_x_3718) ;  /* 0x0000033000007945 */ /* 0x000fe20003800000 */
[----:B------:R-:W-:Y:S02]  /*11890*/  IMAD.MOV.U32 R8, RZ, RZ, R61 ;  /* 0x000000ffff087224 */ /* 0x000fe400078e003d */
[----:B------:R-:W-:Y:S01]  /*118a0*/  IMAD.MOV.U32 R9, RZ, RZ, R60 ;  /* 0x000000ffff097224 */ /* 0x000fe200078e003c */
[----:B------:R0:W-:Y:S01]  /*118b0*/  STL.128 [R1+0x170], R4 ;  /* 0x0001700401007387 */ /* 0x0001e20000100c00 */
[----:B------:R-:W-:-:S02]  /*118c0*/  IMAD.MOV.U32 R10, RZ, RZ, R66 ;  /* 0x000000ffff0a7224 */ /* 0x000fc400078e0042 */
[----:B------:R-:W-:Y:S02]  /*118d0*/  IMAD.MOV.U32 R11, RZ, RZ, R67 ;  /* 0x000000ffff0b7224 */ /* 0x000fe400078e0043 */
[----:B------:R-:W-:Y:S02]  /*118e0*/  IMAD.U32 R2, RZ, RZ, UR38 ;  /* 0x00000026ff027e24 */ /* 0x000fe4000f8e00ff */
[----:B------:R-:W-:Y:S01]  /*118f0*/  IMAD.U32 R3, RZ, RZ, UR46 ;  /* 0x0000002eff037e24 */ /* 0x000fe2000f8e00ff */
[----:B------:R1:W-:Y:S01]  /*11900*/  STL.128 [R1+0x150], R8 ;  /* 0x0001500801007387 */ /* 0x0003e20000100c00 */
[----:B------:R-:W-:-:S03]  /*11910*/  IMAD.U32 R0, RZ, RZ, UR41 ;  /* 0x00000029ff007e24 */ /* 0x000fc6000f8e00ff */
[----:B------:R-:W-:Y:S01]  /*11920*/  STL.64 [R1+0x148], R2 ;  /* 0x0001480201007387 */ /* 0x000fe20000100a00 */
[----:B0-----:R-:W-:Y:S02]  /*11930*/  IMAD.MOV.U32 R4, RZ, RZ, R64 ;  /* 0x000000ffff047224 */ /* 0x001fe400078e0040 */
[----:B------:R-:W-:Y:S02]  /*11940*/  IMAD.MOV.U32 R5, RZ, RZ, R65 ;  /* 0x000000ffff057224 */ /* 0x000fe400078e0041 */
[----:B------:R-:W-:Y:S02]  /*11950*/  IMAD.MOV.U32 R6, RZ, RZ, R40 ;  /* 0x000000ffff067224 */ /* 0x000fe400078e0028 */
[----:B------:R-:W-:Y:S02]  /*11960*/  IMAD.MOV.U32 R7, RZ, RZ, R39 ;  /* 0x000000ffff077224 */ /* 0x000fe400078e0027 */
[----:B-1----:R-:W-:Y:S02]  /*11970*/  IMAD.MOV.U32 R8, RZ, RZ, R55 ;  /* 0x000000ffff087224 */ /* 0x002fe400078e0037 */
[----:B------:R-:W-:Y:S01]  /*11980*/  IMAD.MOV.U32 R9, RZ, RZ, R54 ;  /* 0x000000ffff097224 */ /* 0x000fe200078e0036 */
[----:B------:R0:W-:Y:S01]  /*11990*/  STL.128 [R1+0x1b0], R4 ;  /* 0x0001b00401007387 */ /* 0x0001e20000100c00 */
[----:B------:R-:W-:-:S02]  /*119a0*/  IMAD.MOV.U32 R10, RZ, RZ, R52 ;  /* 0x000000ffff0a7224 */ /* 0x000fc400078e0034 */
[----:B------:R-:W-:-:S05]  /*119b0*/  IMAD.MOV.U32 R11, RZ, RZ, R53 ;  /* 0x000000ffff0b7224 */ /* 0x000fca00078e0035 */
[----:B------:R1:W-:Y:S01]  /*119c0*/  STL.128 [R1+0x190], R8 ;  /* 0x0001900801007387 */ /* 0x0003e20000100c00 */
[----:B0-----:R-:W-:Y:S02]  /*119d0*/  IMAD.MOV.U32 R4, RZ, RZ, R51 ;  /* 0x000000ffff047224 */ /* 0x001fe400078e0033 */
[----:B------:R-:W-:Y:S02]  /*119e0*/  IMAD.MOV.U32 R5, RZ, RZ, R63 ;  /* 0x000000ffff057224 */ /* 0x000fe400078e003f */
[----:B------:R-:W-:Y:S02]  /*119f0*/  IMAD.MOV.U32 R6, RZ, RZ, R49 ;  /* 0x000000ffff067224 */ /* 0x000fe400078e0031 */
[----:B------:R-:W-:Y:S02]  /*11a00*/  IMAD.MOV.U32 R7, RZ, RZ, R62 ;  /* 0x000000ffff077224 */ /* 0x000fe400078e003e */
[----:B-1----:R-:W-:Y:S02]  /*11a10*/  IMAD.U32 R9, RZ, RZ, UR47 ;  /* 0x0000002fff097e24 */ /* 0x002fe4000f8e00ff */
[----:B------:R-:W-:Y:S01]  /*11a20*/  IMAD.U32 R8, RZ, RZ, UR4 ;  /* 0x00000004ff087e24 */ /* 0x000fe2000f8e00ff */
[----:B------:R0:W-:Y:S02]  /*11a30*/  STL.128 [R1+0x1c0], R4 ;  /* 0x0001c00401007387 */ /* 0x0001e40000100c00 */
[----:B0-----:R-:W-:-:S02]  /*11a40*/  IMAD.MOV.U32 R4, RZ, RZ, R18 ;  /* 0x000000ffff047224 */ /* 0x001fc400078e0012 */
[----:B------:R-:W-:Y:S02]  /*11a50*/  IMAD.MOV.U32 R5, RZ, RZ, R19 ;  /* 0x000000ffff057224 */ /* 0x000fe400078e0013 */
[----:B------:R-:W-:Y:S02]  /*11a60*/  IMAD.MOV.U32 R18, RZ, RZ, R45 ;  /* 0x000000ffff127224 */ /* 0x000fe400078e002d */
[----:B------:R-:W-:Y:S02]  /*11a70*/  IMAD.MOV.U32 R19, RZ, RZ, R46 ;  /* 0x000000ffff137224 */ /* 0x000fe400078e002e */
[----:B------:R-:W-:Y:S02]  /*11a80*/  IMAD.MOV.U32 R6, RZ, RZ, R48 ;  /* 0x000000ffff067224 */ /* 0x000fe400078e0030 */
[----:B------:R-:W-:Y:S01]  /*11a90*/  IMAD.MOV.U32 R7, RZ, RZ, R47 ;  /* 0x000000ffff077224 */ /* 0x000fe200078e002f */
[----:B------:R-:W-:Y:S04]  /*11aa0*/  STL.128 [R1+0x160], R16 ;  /* 0x0001601001007387 */ /* 0x000fe80000100c00 */
[----:B------:R0:W-:Y:S02]  /*11ab0*/  STL.128 [R1+0x1d0], R4 ;  /* 0x0001d00401007387 */ /* 0x0001e40000100c00 */
[----:B0-----:R-:W-:-:S02]  /*11ac0*/  IMAD.MOV.U32 R6, RZ, RZ, R38 ;  /* 0x000000ffff067224 */ /* 0x001fc400078e0026 */
[----:B------:R-:W-:Y:S02]  /*11ad0*/  IMAD.MOV.U32 R7, RZ, RZ, R41 ;  /* 0x000000ffff077224 */ /* 0x000fe400078e0029 */
[----:B------:R-:W-:Y:S02]  /*11ae0*/  IMAD.MOV.U32 R4, RZ, RZ, R0 ;  /* 0x000000ffff047224 */ /* 0x000fe400078e0000 */
[----:B------:R-:W-:Y:S02]  /*11af0*/  IMAD.MOV.U32 R5, RZ, RZ, R9 ;  /* 0x000000ffff057224 */ /* 0x000fe400078e0009 */
[----:B------:R-:W-:Y:S02]  /*11b00*/  IMAD.U32 R9, RZ, RZ, UR5 ;  /* 0x00000005ff097e24 */ /* 0x000fe4000f8e00ff */
[----:B------:R-:W-:Y:S01]  /*11b10*/  IMAD.U32 R0, RZ, RZ, UR37 ;  /* 0x00000025ff007e24 */ /* 0x000fe2000f8e00ff */
[----:B------:R0:W-:Y:S03]  /*11b20*/  STL.128 [R1+0x180], R4 ;  /* 0x0001800401007387 */ /* 0x0001e60000100c00 */
[----:B------:R-:W-:-:S02]  /*11b30*/  VIADD R0, R0, 0x148 ;  /* 0x0000014800007836 */ /* 0x000fc40000000000 */
[----:B0-----:R-:W-:Y:S02]  /*11b40*/  IMAD.MOV.U32 R4, RZ, RZ, R42 ;  /* 0x000000ffff047224 */ /* 0x001fe400078e002a */
[----:B------:R-:W-:Y:S02]  /*11b50*/  IMAD.MOV.U32 R5, RZ, RZ, R43 ;  /* 0x000000ffff057224 */ /* 0x000fe400078e002b */
[----:B------:R-:W-:Y:S02]  /*11b60*/  IMAD.MOV.U32 R6, RZ, RZ, R8 ;  /* 0x000000ffff067224 */ /* 0x000fe400078e0008 */
[----:B------:R-:W-:-:S05]  /*11b70*/  IMAD.MOV.U32 R7, RZ, RZ, R9 ;  /* 0x000000ffff077224 */ /* 0x000fca00078e0009 */
[----:B------:R0:W-:Y:S02]  /*11b80*/  STL.128 [R1+0x1a0], R4 ;  /* 0x0001a00401007387 */ /* 0x0001e40000100c00 */
[----:B0-----:R-:W-:-:S07]  /*11b90*/  VIADD R4, R201, 0xffffffff ;  /* 0xffffffffc9047836 */ /* 0x001fce0000000000 */
[----:B------:R-:W-:Y:S05]  /*11ba0*/  CALL.REL.NOINC `($_ZN7cutlass13device_kernelIN5flash11enable_sm90INS1_16FlashAttnFwdSm90INS1_25CollectiveMainloopFwdSm90ILi2EN4cute5tupleIJNS5_1CILi1EEES8_S8_EEENS6_IJNS7_ILi64EEESA_SA_EEELi512ENS_6half_tEfNS_4arch4Sm90ELb0ELb1ELb1ELb1ELb0ELb1ELb1ELb0ELb0ELb1ELb1ELb0EEENS1_21CollectiveEpilogueFwdINS6_IJSA_NS7_ILi512EEESA_EEES9_SC_SE_Li256ELb1ELb1ELb1ELb0EEENS1_36VarlenDynamicPersistentTileSchedulerILi64ELi64ELi256ELi128ELb1ELb1ELb1ELb1ELb0ELb1EEEEEEEEEvNT_6ParamsE$_ZZN5flash25CollectiveMainloopFwdSm90ILi2EN4cute5tupleIJNS1_1CILi1EEES4_S4_EEENS2_IJNS3_ILi64EEES6_S6_EEELi512EN7cutlass6half_tEfNS8_4arch4Sm90ELb0ELb1ELb1ELb1ELb0ELb1ELb1ELb0ELb0ELb1ELb1ELb0EE3mmaINS_16FlashAttnFwdSm90ISC_NS_21CollectiveEpilogueFwdINS2_IJS6_NS3_ILi512EEES6_EEES5_S9_SB_Li256ELb1ELb1ELb1ELb0EEENS_36VarlenDynamicPersistentTileSchedulerILi64ELi64ELi256ELi128ELb1ELb1ELb1ELb1ELb0ELb1EEEE13SharedStorageENS1_6TensorINS1_11ArrayEngineIfLm128EEENS1_6LayoutINS2_IJNS2_IJNS3_ILi2EEESR_NS3_ILi32EEEEEES4_S4_EEENS2_IJNS2_IJS4_SR_NS3_ILi4EEEEEENS3_ILi0EEESX_EEEEEEENS_7SoftmaxILi2ELi0EEEEEbRKNSC_6ParamsENS8_25PipelineTmaAsyncNoClusterILi2ENS8_16PipelineTmaAsyncILi2EEEEES19_RNS8_13PipelineStateILj2EEERT0_RT1_iRiRKNS_16SeqlenInfoQKNewKILb1ELb1EEENS2_IJiiiiEEERT_ENKUliT_T0_T1_E_clIZSD_ISM_S10_S12_EbS15_S19_S19_S1C_S1E_S1G_iS1H_S1L_S1M_S1O_EUlRS1P_iE0_NS3_ILb1EEES1W_EEDaiS1P_S1Q_S1R_) ;  /* 0x0000033000187944 */ /* 0x000fea0003c00000 */
[----:B------:R-:W-:Y:S05]  /*11bb0*/  BSYNC B0 ;  /* 0x0000000000007941 */ /* 0x000fea0003800000 */
.L_x_3718:
        /* <DEDUP_REMOVED lines=26> */
.L_x_3721:
[----:B------:R-:W-:-:S13]  /*11d60*/  ISETP.NE.AND P0, PT, R3, 0x1, PT ;  /* 0x000000010300780c */ /* 0x000fda0003f05270 */
[----:B------:R-:W0:Y:S02]  /*11d70*/  @P0 LDC.64 R4, c[0x0][0xae0] ;  /* 0x0002b800ff040b82 */ /* 0x000e240000000a00 */
[----:B0-----:R-:W-:-:S05]  /*11d80*/  @P0 IMAD.HI.U32 R4, R7, R4, RZ ;  /* 0x0000000407040227 */ /* 0x001fca00078e00ff */
[----:B------:R-:W-:-:S07]  /*11d90*/  @P0 SHF.R.U32.HI R7, RZ, R5, R4 ;  /* 0x00000005ff070219 */ /* 0x000fce0000011604 */
.L_x_3722:
[----:B------:R-:W-:Y:S05]  /*11da0*/  BSYNC B0 ;  /* 0x0000000000007941 */ /* 0x000fea0003800000 */
.L_x_3720:
[----:B------:R-:W-:-:S05]  /*11db0*/  IMAD R3, R7, R3, R3 ;  /* 0x0000000307037224 */ /* 0x000fca00078e0203 */
[----:B------:R-:W-:-:S07]  /*11dc0*/  VIMNMX R2, R2, R3, PT ;  /* 0x0000000302027248 */ /* 0x000fce0003fe0100 */
.L_x_3719:
[----:B------:R-:W-:-:S04]  /*11dd0*/  SHF.R.S32.HI R3, RZ, 0x1f, R2 ;  /* 0x0000001fff037819 */ /* 0x000fc80000011402 */
[----:B------:R-:W-:-:S04]  /*11de0*/  LEA.HI R3, R3, R2, RZ, 0x6 ;  /* 0x0000000203037211 */ /* 0x000fc800078f30ff */
[----:B------:R-:W-:-:S04]  /*11df0*/  SHF.R.S32.HI R12, RZ, 0x6, R3 ;  /* 0x00000006ff0c7819 */ /* 0x000fc80000011403 */
[----:B------:R-:W-:-:S04]  /*11e00*/  VIMNMX R12, R163, R12, !PT ;  /* 0x0000000ca30c7248 */ /* 0x000fc80007fe0100 */
[----:B------:R-:W-:-:S13]  /*11e10*/  ISETP.GE.AND P0, PT, R0, R12, PT ;  /* 0x0000000c0000720c */ /* 0x000fda0003f06270 */
[----:B------:R-:W-:Y:S05]  /*11e20*/  @!P0 BRA `(.L_x_3723) ;  /* 0x000000a400d08947 */ /* 0x000fea0003800000 */
.L_x_3752:
        /* <DEDUP_REMOVED lines=20> */
.L_x_3725:
[----:B------:R-:W-:Y:S05]  /*11f70*/  BSYNC B0 ;  /* 0x0000000000007941 */ /* 0x000fea0003800000 */
.L_x_3724:
        /* <DEDUP_REMOVED lines=13> */
.L_x_3727:
[----:B------:R-:W-:Y:S05]  /*12050*/  BSYNC B0 ;  /* 0x0000000000007941 */ /* 0x000fea0003800000 */
.L_x_3726:
        /* <DEDUP_REMOVED lines=8> */
.L_x_3729:
[----:B------:R-:W-:Y:S05]  /*120e0*/  BSYNC B0 ;  /* 0x0000000000007941 */ /* 0x000fea0003800000 */
.L_x_3728:
        /* <DEDUP_REMOVED lines=58> */
.L_x_3732:
[----:B------:R-:W-:Y:S05]  /*12490*/  BSYNC B0 ;  /* 0x0000000000007941 */ /* 0x000fea0003800000 */
.L_x_3731:
        /* <DEDUP_REMOVED lines=13> */
.L_x_3734:
[----:B------:R-:W-:Y:S05]  /*12570*/  BSYNC B0 ;  /* 0x0000000000007941 */ /* 0x000fea0003800000 */
.L_x_3733:
        /* <DEDUP_REMOVED lines=8> */
.L_x_3736:
[----:B------:R-:W-:Y:S05]  /*12600*/  BSYNC B0 ;  /* 0x0000000000007941 */ /* 0x000fea0003800000 */
.L_x_3735:
[----:B------:R-:W2:Y:S04]  /*12610*/  LD.E R10, desc[UR44][R16.64+0x88] ;  /* 0x0000882c100a7980 */ /* 0x000ea8000c101900 */
[----:B------:R-:W3:Y:S04]  /*12620*/  LD.E R11, desc[UR44][R16.64+0x1e8] ;  /* 0x0001e82c100b7980 */ /* 0x000ee8000c101900 */
[----:B------:R-:W3:Y:S04]  /*12630*/  LD.E.64 R4, desc[UR44][R16.64+0xb8] ;  /* 0x0000b82c10047980 */ /* 0x000ee8000c101b00 */
[----:B------:R-:W4:Y:S04]  /*12640*/  LD.E.64 R14, desc[UR44][R16.64+0xb0] ;  /* 0x0000b02c100e7980 */ /* 0x000f28000c101b00 */
[----:B------:R-:W4:Y:S04]  /*12650*/  LD.E.64 R18, desc[UR44][R16.64+0xb0] ;  /* 0x0000b02c10127980 */ /* 0x000f28000c101b00 */
[----:B-1---5:R-:W4:Y:S04]  /*12660*/  LD.E.64 R6, desc[UR44][R16.64+0xb0] ;  /* 0x0000b02c10067980 */ /* 0x022f28000c101b00 */
[----:B------:R-:W4:Y:S01]  /*12670*/  LD.E.64 R8, desc[UR44][R16.64+0xb0] ;  /* 0x0000b02c10087980 */ /* 0x000f22000c101b00 */
[----:B------:R-:W-:Y:S05]  /*12680*/  WARPSYNC.ALL ;  /* 0x0000000000007948 */ /* 0x000fea0003800000 */
[----:B--2---:R-:W-:Y:S01]  /*12690*/  ISETP.NE.U32.AND P0, PT, R10, RZ, PT ;  /* 0x000000ff0a00720c */ /* 0x004fe20003f05070 */
[----:B---3--:R-:W-:Y:S01]  /*126a0*/  IMAD R4, R11, 0x1000, R4 ;  /* 0x000010000b047824 */ /* 0x008fe200078e0204 */
[----:B------:R-:W-:Y:S01]  /*126b0*/  R2UR UR7, R5 ;  /* 0x00000000050772ca */ /* 0x000fe200000e0000 */
[----:B------:R-:W2:Y:S01]  /*126c0*/  LD.E.64 R10, desc[UR44][R16.64+0xb0] ;  /* 0x0000b02c100a7980 */ /* 0x000ea2000c101b00 */
[----:B------:R-:W-:Y:S01]  /*126d0*/  WARPGROUP.ARRIVE ;  /* 0x00000000000079c5 */ /* 0x000fe20000000000 */
[----:B----4-:R-:W-:-:S08]  /*126e0*/  R2UR UR4, R14 ;  /* 0x000000000e0472ca */ /* 0x010fd000000e0000 */
[----:B------:R-:W-:Y:S01]  /*126f0*/  VOTEU.ANY UP0, P0 ;  /* 0x00000000003f7886 */ /* 0x000fe20000000100 */
[C---:B------:R-:W-:Y:S01]  /*12700*/  R2UR UR6, R4.reuse ;  /* 0x00000000040672ca */ /* 0x040fe200000e0000 */
[----:B------:R-:W-:Y:S01]  /*12710*/  VIADD R20, R4, 0x2 ;  /* 0x0000000204147836 */ /* 0x000fe20000000000 */
[----:B------:R-:W-:Y:S01]  /*12720*/  R2UR UR5, R15 ;  /* 0x000000000f0572ca */ /* 0x000fe200000e0000 */
[----:B------:R-:W-:-:S12]  /*12730*/  VIADD R18, R18, 0x2 ;  /* 0x0000000212127836 */ /* 0x000fd80000000000 */
[----:B------:R-:W-:Y:S01]  /*12740*/  HGMMA.64x64x16.F32 R24, gdesc[UR4], R24, UP0, gsb0 ;  /* 0x00e00000041879f0 */ /* 0x000fe2000b800818 */
[----:B------:R-:W-:Y:S01]  /*12750*/  IMAD.MOV.U32 R21, RZ, RZ, R5 ;  /* 0x000000ffff157224 */ /* 0x000fe200078e0005 */
        /* <DEDUP_REMOVED lines=175> */
[----:B------:R-:W4:Y:S01]  /*13250*/  LD.E.64 R10, desc[UR44][R16.64+0xb0] ;  /* 0x0000b02c100a7980 */ /* 0x000f22000c101b00 */
[----:B------:R-:W-:-:S03]  /*13260*/  VIADD R58, R4, 0x800 ;  /* 0x00000800043a7836 */ /* 0x000fc60000000000 */
[----:B------:R-:W-:Y:S01]  /*13270*/  ST.E desc[UR44][R16.64+0x88], R3 ;  /* 0x0000880310007985 */ /* 0x000fe2000c10192c */
[----:B------:R-:W-:-:S03]  /*13280*/  WARPGROUP.ARRIVE ;  /* 0x00000000000079c5 */ /* 0x000fc60000000000 */
[----:B------:R-:W1:Y:S03]  /*13290*/  SHFL.IDX PT, R13, R13, RZ, 0x1f ;  /* 0x00001fff0d0d7589 */ /* 0x000e6600000e0000 */
[----:B------:R-:W-:Y:S01]  /*132a0*/  HGMMA.64x64x16.F32 R24, gdesc[UR4], R24, gsb0 ;  /* 0x00e00000041879f0 */ /* 0x000fe20008000818 */
[----:B------:R-:W-:Y:S01]  /*132b0*/  IMAD.MOV.U32 R15, RZ, RZ, R5 ;  /* 0x000000ffff0f7224 */ /* 0x000fe200078e0005 */
[----:B------:R-:W-:Y:S02]  /*132c0*/  UMOV UR4, 0x1 ;  /* 0x0000000100047882 */ /* 0x000fe40000000000 */
[----:B------:R-:W-:Y:S02]  /*132d0*/  UISETP.NE.U32.AND UP0, UPT, UR4, URZ, UPT ;  /* 0x0000003f0400728c */ /* 0x000fe4000bf05070 */
[----:B------:R-:W-:Y:S02]  /*132e0*/  R2UR UR11, R15 ;  /* 0x000000000f0b72ca */ /* 0x000fe400000e0000 */
[----:B-1----:R-:W-:-:S04]  /*132f0*/  ISETP.GT.AND P1, PT, R13, 0x7f, PT ;  /* 0x0000007f0d00780c */ /* 0x002fc80003f24270 */
[----:B------:R-:W-:-:S04]  /*13300*/  SEL R13, RZ, 0x2, !P1 ;  /* 0x00000002ff0d7807 */ /* 0x000fc80004800000 */
[----:B--2---:R-:W-:Y:S01]  /*13310*/  IADD3 R18, R18, 0x800, R13 ;  /* 0x0000080012127810 */ /* 0x004fe20007ffe00d */
[----:B------:R-:W-:Y:S01]  /*13320*/  IMAD.IADD R14, R13, 0x1, R58 ;  /* 0x000000010d0e7824 */ /* 0x000fe200078e023a */
[----:B------:R-:W-:Y:S02]  /*13330*/  R2UR UR9, R19 ;  /* 0x00000000130972ca */ /* 0x000fe400000e0000 */
[----:B------:R-:W-:Y:S02]  /*13340*/  R2UR UR8, R18 ;  /* 0x00000000120872ca */ /* 0x000fe400000e0000 */
[----:B------:R-:W-:Y:S01]  /*13350*/  R2UR UR10, R14 ;  /* 0x000000000e0a72ca */ /* 0x000fe200000e0000 */
        /* <DEDUP_REMOVED lines=137> */
[----:B------:R-:W1:Y:S01]  /*13bf0*/  S2R R59, SR_TID.X ;  /* 0x00000000003b7919 */ /* 0x000e620000002100 */
[----:B------:R-:W-:Y:S02]  /*13c00*/  WARPGROUP.DEPBAR.LE gsb0, 0x0 ;  /* 0x00008000000079c5 */ /* 0x000fe40000010000 */
[----:B------:R-:W4:Y:S01]  /*13c10*/  LD.E.64 R18, desc[UR44][R16.64+0xb0] ;  /* 0x0000b02c10127980 */ /* 0x000f22000c101b00 */
[----:B------:R-:W-:Y:S01]  /*13c20*/  IMAD.MOV.U32 R14, RZ, RZ, 0x38 ;  /* 0x00000038ff0e7424 */ /* 0x000fe200078e00ff */
[----:B-1----:R-:W-:Y:S01]  /*13c30*/  LOP3.LUT R59, R59, 0x7f, RZ, 0xc0, !PT ;  /* 0x0000007f3b3b7812 */ /* 0x002fe200078ec0ff */
[----:B------:R-:W-:Y:S01]  /*13c40*/  IMAD.MOV.U32 R15, RZ, RZ, 0xe00 ;  /* 0x00000e00ff0f7424 */ /* 0x000fe200078e00ff */
[----:B------:R-:W-:Y:S01]  /*13c50*/  ST.E desc[UR44][R16.64+0x88], R3 ;  /* 0x0000880310007985 */ /* 0x000fe2000c10192c */
[----:B------:R-:W-:Y:S01]  /*13c60*/  WARPGROUP.ARRIVE ;  /* 0x00000000000079c5 */ /* 0x000fe20000000000 */
[----:B------:R-:W-:-:S02]  /*13c70*/  SEL R14, R14, 0x36, P1 ;  /* 0x000000360e0e7807 */ /* 0x000fc40000800000 */
[----:B------:R-:W-:Y:S02]  /*13c80*/  SEL R15, R15, 0xd80, P1 ;  /* 0x00000d800f0f7807 */ /* 0x000fe40000800000 */
[----:B------:R-:W-:Y:S01]  /*13c90*/  ISETP.NE.AND P0, PT, R59, RZ, PT ;  /* 0x000000ff3b00720c */ /* 0x000fe20003f05270 */
        /* <DEDUP_REMOVED lines=74> */
[----:B------:R-:W3:Y:S04]  /*14140*/  LDL.64 R14, [R1+0x110] ;  /* 0x00011000010e7983 */ /* 0x000ee80000100a00 */
[----:B-1----:R-:W4:Y:S04]  /*14150*/  LDL R59, [R1+0xec] ;  /* 0x0000ec00013b7983 */ /* 0x002f280000100800 */
[----:B------:R-:W4:Y:S04]  /*14160*/  LDL R56, [R1+0x70] ;  /* 0x0000700001387983 */ /* 0x000f280000100800 */
[----:B------:R-:W4:Y:S04]  /*14170*/  LDL R20, [R1+0x118] ;  /* 0x0001180001147983 */ /* 0x000f280000100800 */
[----:B------:R-:W4:Y:S04]  /*14180*/  LDL.128 R8, [R1+0x100] ;  /* 0x0001000001087983 */ /* 0x000f280000100c00 */
[----:B--2---:R-:W2:Y:S04]  /*14190*/  LD.E R57, desc[UR44][R4.64] ;  /* 0x0000002c04397980 */ /* 0x004ea8000c101900 */
[----:B------:R-:W2:Y:S01]  /*141a0*/  LDL.128 R4, [R1+0xf0] ;  /* 0x0000f00001047983 */ /* 0x000ea20000100c00 */
[----:B---3--:R-:W-:-:S02]  /*141b0*/  ISETP.NE.AND P1, PT, R14, 0x1, PT ;  /* 0x000000010e00780c */ /* 0x008fc40003f25270 */
[----:B----4-:R-:W-:Y:S01]  /*141c0*/  ISETP.GE.AND P2, PT, R9, 0x1, PT ;  /* 0x000000010900780c */ /* 0x010fe20003f46270 */
[----:B------:R-:W-:Y:S01]  /*141d0*/  BSSY B0, `(.L_x_3738) ;  /* 0x0000079000007945 */ /* 0x000fe20003800000 */
[-C--:B--2---:R-:W-:Y:S01]  /*141e0*/  FMUL.FTZ R21, R28, R57.reuse ;  /* 0x000000391c157220 */ /* 0x084fe20000410000 */
[-C--:B------:R-:W-:Y:S01]  /*141f0*/  FMUL.FTZ R28, R38, R57.reuse ;  /* 0x00000039261c7220 */ /* 0x080fe20000410000 */
[-C--:B------:R-:W-:Y:S01]  /*14200*/  FMUL.FTZ R38, R40, R57.reuse ;  /* 0x0000003928267220 */ /* 0x080fe20000410000 */
[----:B------:R-:W-:Y:S01]  /*14210*/  SHF.R.S32.HI R40, RZ, 0x1f, R59 ;  /* 0x0000001fff287819 */ /* 0x000fe2000001143b */
[-C--:B------:R-:W-:Y:S01]  /*14220*/  FMUL.FTZ R13, R26, R57.reuse ;  /* 0x000000391a0d7220 */ /* 0x080fe20000410000 */
[-C--:B------:R-:W-:Y:S01]  /*14230*/  FMUL.FTZ R26, R34, R57.reuse ;  /* 0x00000039221a7220 */ /* 0x080fe20000410000 */
[----:B------:R-:W-:Y:S01]  /*14240*/  FMUL.FTZ R18, R27, R57 ;  /* 0x000000391b127220 */ /* 0x000fe20000410000 */
[----:B------:R-:W-:Y:S01]  /*14250*/  LEA.HI R34, R40, R59, RZ, 0x7 ;  /* 0x0000003b28227211 */ /* 0x000fe200078f38ff */
[-C--:B------:R-:W-:Y:S01]  /*14260*/  FMUL.FTZ R27, R35, R57.reuse ;  /* 0x00000039231b7220 */ /* 0x080fe20000410000 */
[-C--:B------:R-:W-:Y:S01]  /*14270*/  FMUL.FTZ R35, R36, R57.reuse ;  /* 0x0000003924237220 */ /* 0x080fe20000410000 */
[-C--:B------:R-:W-:Y:S01]  /*14280*/  FMUL.FTZ R58, R29, R57.reuse ;  /* 0x000000391d3a7220 */ /* 0x080fe20000410000 */
[----:B------:R-:W-:Y:S01]  /*14290*/  LOP3.LUT R36, R34, 0xffffff80, RZ, 0xc0, !PT ;  /* 0xffffff8022247812 */ /* 0x000fe200078ec0ff */
[-C--:B------:R-:W-:Y:S01]  /*142a0*/  FMUL.FTZ R24, R24, R57.reuse ;  /* 0x0000003918187220 */ /* 0x080fe20000410000 */
[-C--:B------:R-:W-:Y:S01]  /*142b0*/  FMUL.FTZ R29, R39, R57.reuse ;  /* 0x00000039271d7220 */ /* 0x080fe20000410000 */
[-C--:B------:R-:W-:Y:S01]  /*142c0*/  FMUL.FTZ R39, R41, R57.reuse ;  /* 0x0000003929277220 */ /* 0x080fe20000410000 */
[-C--:B------:R-:W-:Y:S01]  /*142d0*/  FMUL.FTZ R41, R44, R57.reuse ;  /* 0x000000392c297220 */ /* 0x080fe20000410000 */
[----:B------:R-:W-:Y:S01]  /*142e0*/  IMAD.IADD R44, R59, 0x1, -R36 ;  /* 0x000000013b2c7824 */ /* 0x000fe200078e0a24 */
[----:B0-----:R0:W1:Y:S01]  /*142f0*/  MUFU.TANH R3, R24 ;  /* 0x0000001800037308 */ /* 0x0010620000002400 */
[-C--:B------:R-:W-:Y:S01]  /*14300*/  FMUL.FTZ R19, R25, R57.reuse ;  /* 0x0000003919137220 */ /* 0x080fe20000410000 */
[-C--:B------:R-:W-:Y:S01]  /*14310*/  FMUL.FTZ R25, R31, R57.reuse ;  /* 0x000000391f197220 */ /* 0x080fe20000410000 */
[-C--:B------:R-:W-:Y:S01]  /*14320*/  FMUL.FTZ R31, R43, R57.reuse ;  /* 0x000000392b1f7220 */ /* 0x080fe20000410000 */
[-C--:B0-----:R-:W-:Y:S01]  /*14330*/  FMUL.FTZ R24, R30, R57.reuse ;  /* 0x000000391e187220 */ /* 0x081fe20000410000 */
[-C--:B------:R-:W-:Y:S01]  /*14340*/  FMUL.FTZ R30, R42, R57.reuse ;  /* 0x000000392a1e7220 */ /* 0x080fe20000410000 */
[-C--:B------:R-:W-:Y:S01]  /*14350*/  FMUL.FTZ R42, R45, R57.reuse ;  /* 0x000000392d2a7220 */ /* 0x080fe20000410000 */
[----:B------:R-:W-:Y:S01]  /*14360*/  SHF.R.S32.HI R45, RZ, 0x1f, R44 ;  /* 0x0000001fff2d7819 */ /* 0x000fe2000001142c */
        /* <DEDUP_REMOVED lines=16> */
[----:B------:R-:W-:Y:S02]  /*14470*/  IMAD R40, R56, 0x4, R45 ;  /* 0x0000000438287824 */ /* 0x000fe400078e022d */
[----:B------:R-:W-:Y:S02]  /*14480*/  IMAD.IADD R59, R60, 0x1, -R59 ;  /* 0x000000013c3b7824 */ /* 0x000fe400078e0a3b */
[----:B------:R-:W-:-:S04]  /*14490*/  IMAD.U32 R40, R40, 0x10, R47 ;  /* 0x0000001028287824 */ /* 0x000fc800078e002f */
[----:B------:R-:W-:-:S04]  /*144a0*/  IMAD R48, R59, 0x8, R40 ;  /* 0x000000083b307824 */ /* 0x000fc800078e0228 */
[----:B------:R-:W-:-:S04]  /*144b0*/  @P1 IMAD.HI.U32 R15, R48, R15, RZ ;  /* 0x0000000f300f1227 */ /* 0x000fc800078e00ff */
[----:B------:R-:W-:Y:S01]  /*144c0*/  FMUL.FTZ R40, R51, R57 ;  /* 0x0000003933287220 */ /* 0x000fe20000410000 */
[----:B------:R-:W-:Y:S01]  /*144d0*/  @P1 SHF.R.U32.HI R48, RZ, R20, R15 ;  /* 0x00000014ff301219 */ /* 0x000fe2000001160f */
[----:B------:R-:W-:Y:S01]  /*144e0*/  IMAD.SHL.U32 R51, R0, 0x40, RZ ;  /* 0x0000004000337824 */ /* 0x000fe200078e00ff */
[----:B------:R-:W-:-:S03]  /*144f0*/  LOP3.LUT R15, R46, 0x7ffffffc, RZ, 0xc0, !PT ;  /* 0x7ffffffc2e0f7812 */ /* 0x000fc600078ec0ff */
[----:B------:R-:W0:Y:S02]  /*14500*/  SHFL.IDX PT, R47, R48, RZ, 0x1c1f ;  /* 0x001c1fff302f7589 */ /* 0x000e2400000e0000 */
[----:B------:R-:W-:Y:S01]  /*14510*/  IMAD.IADD R46, R44, 0x1, -R15 ;  /* 0x000000012c2e7824 */ /* 0x000fe200078e0a0f */
        /* <DEDUP_REMOVED lines=11> */
[----:B------:R-:W2:Y:S04]  /*145d0*/  MUFU.TANH R19, R19 ;  /* 0x0000001300137308 */ /* 0x000ea80000002400 */
        /* <DEDUP_REMOVED lines=48> */
.L_x_3741:
[----:B------:R-:W-:-:S13]  /*148e0*/  ISETP.NE.AND P1, PT, R9, 0x1, PT ;  /* 0x000000010900780c */ /* 0x000fda0003f25270 */
[----:B------:R-:W-:-:S05]  /*148f0*/  @P1 IMAD.HI.U32 R20, R8, R10, RZ ;  /* 0x0000000a08141227 */ /* 0x000fca00078e00ff */
[----:B------:R-:W-:-:S07]  /*14900*/  @P1 SHF.R.U32.HI R8, RZ, R11, R20 ;  /* 0x0000000bff081219 */ /* 0x000fce0000011614 */
.L_x_3742:
[----:B------:R-:W-:Y:S05]  /*14910*/  BSYNC B1 ;  /* 0x0000000000017941 */ /* 0x000fea0003800000 */
.L_x_3740:
[----:B------:R-:W-:-:S04]  /*14920*/  IMAD R15, R8, R9, -R51 ;  /* 0x00000009080f7224 */ /* 0x000fc800078e0a33 */
[----:B------:R-:W-:-:S05]  /*14930*/  IMAD R8, R46, -0x2, R15 ;  /* 0xfffffffe2e087824 */ /* 0x000fca00078e020f */
[----:B------:R-:W-:Y:S02]  /*14940*/  VIMNMX R7, R7, R8, !PT ;  /* 0x0000000807077248 */ /* 0x000fe40007fe0100 */
[----:B------:R-:W-:-:S07]  /*14950*/  VIADDMNMX R6, R8, R9, R6, PT ;  /* 0x0000000908067246 */ /* 0x000fce0003800106 */
.L_x_3739:
[----:B------:R-:W-:Y:S05]  /*14960*/  BSYNC B0 ;  /* 0x0000000000007941 */ /* 0x000fea0003800000 */
.L_x_3738:
[C---:B------:R-:W-:Y:S01]  /*14970*/  ISETP.GE.AND P1, PT, R55.reuse, 0x2, PT ;  /* 0x000000023700780c */ /* 0x040fe20003f26270 */
[----:B------:R-:W-:Y:S01]  /*14980*/  BSSY B0, `(.L_x_3743) ;  /* 0x0000062000007945 */ /* 0x000fe20003800000 */
[----:B------:R-:W-:Y:S02]  /*14990*/  ISETP.GE.AND P3, PT, R55, 0xa, PT ;  /* 0x0000000a3700780c */ /* 0x000fe40003f66270 */
        /* <DEDUP_REMOVED lines=10> */
[----:B------:R-:W-:Y:S02]  /*14a40*/  ISETP.GE.AND P3, PT, R55, 0x11, PT ;  /* 0x000000113700780c */ /* 0x000fe40003f66270 */
[----:B------:R-:W-:Y:S02]  /*14a50*/  FSEL R58, R58, -INF , !P1 ;  /* 0xff8000003a3a7808 */ /* 0x000fe40004800000 */
[C---:B------:R-:W-:Y:S02]  /*14a60*/  ISETP.LT.OR P2, PT, R6.reuse, 0x9, P2 ;  /* 0x000000090600780c */ /* 0x040fe40001741670 */
        /* <DEDUP_REMOVED lines=47> */
[----:B------:R-:W-:Y:S01]  /*14d60*/  ISETP.GE.AND P4, PT, R55, 0x39, PT ;  /* 0x000000393700780c */ /* 0x000fe20003f86270 */
[----:B------:R-:W0:Y:S03]  /*14d70*/  SHFL.IDX PT, R49, R48, 0x1, 0x1c1f ;  /* 0x003c1f0030317f89 */ /* 0x000e2600000e0000 */
[----:B------:R-:W-:-:S04]  /*14d80*/  ISETP.GT.AND P5, PT, R7, 0x38, !P4 ;  /* 0x000000380700780c */ /* 0x000fc800067a4270 */
[----:B------:R-:W-:-:S04]  /*14d90*/  ISETP.LT.OR P5, PT, R6, 0x39, P5 ;  /* 0x000000390600780c */ /* 0x000fc80002fa1670 */
[----:B------:R-:W-:Y:S02]  /*14da0*/  FSEL R15, R52, -INF , !P5 ;  /* 0xff800000340f7808 */ /* 0x000fe40006800000 */
[----:B------:R-:W-:-:S04]  /*14db0*/  ISETP.GE.AND P5, PT, R55, 0x1, PT ;  /* 0x000000013700780c */ /* 0x000fc80003fa6270 */
[----:B------:R-:W-:-:S04]  /*14dc0*/  ISETP.GT.AND P6, PT, R7, RZ, !P5 ;  /* 0x000000ff0700720c */ /* 0x000fc80006fc4270 */
[----:B------:R-:W-:-:S04]  /*14dd0*/  ISETP.LT.OR P6, PT, R6, 0x1, P6 ;  /* 0x000000010600780c */ /* 0x000fc800037c1670 */
[----:B-1----:R-:W-:Y:S02]  /*14de0*/  FSEL R47, R3, -INF , !P6 ;  /* 0xff800000032f7808 */ /* 0x002fe40007000000 */
        /* <DEDUP_REMOVED lines=19> */
.L_x_3746:
[----:B------:R-:W-:-:S13]  /*14f20*/  ISETP.NE.AND P6, PT, R9, 0x1, PT ;  /* 0x000000010900780c */ /* 0x000fda0003fc5270 */
[----:B------:R-:W-:-:S05]  /*14f30*/  @P6 IMAD.HI.U32 R10, R4, R10, RZ ;  /* 0x0000000a040a6227 */ /* 0x000fca00078e00ff */
[----:B------:R-:W-:-:S07]  /*14f40*/  @P6 SHF.R.U32.HI R4, RZ, R11, R10 ;  /* 0x0000000bff046219 */ /* 0x000fce000001160a */
.L_x_3747:
[----:B------:R-:W-:Y:S05]  /*14f50*/  BSYNC B1 ;  /* 0x0000000000017941 */ /* 0x000fea0003800000 */
.L_x_3745:
[----:B------:R-:W-:-:S04]  /*14f60*/  IMAD R5, R4, R9, -R51 ;  /* 0x0000000904057224 */ /* 0x000fc800078e0a33 */
[----:B------:R-:W-:-:S05]  /*14f70*/  IMAD R46, R46, -0x2, R5 ;  /* 0xfffffffe2e2e7824 */ /* 0x000fca00078e0205 */
[----:B------:R-:W-:Y:S02]  /*14f80*/  VIADDMNMX R6, R46, R9, R6, PT ;  /* 0x000000092e067246 */ /* 0x000fe40003800106 */
[----:B------:R-:W-:-:S07]  /*14f90*/  VIMNMX R7, R7, R46, !PT ;  /* 0x0000002e07077248 */ /* 0x000fce0007fe0100 */
.L_x_3744:
[----:B------:R-:W-:Y:S05]  /*14fa0*/  BSYNC B0 ;  /* 0x0000000000007941 */ /* 0x000fea0003800000 */
.L_x_3743:
[----:B------:R-:W-:Y:S02]  /*14fb0*/  ISETP.GT.AND P5, PT, R7, RZ, !P5 ;  /* 0x000000ff0700720c */ /* 0x000fe40006fa4270 */
[----:B------:R-:W-:Y:S02]  /*14fc0*/  ISETP.NE.AND P6, PT, R64, RZ, PT ;  /* 0x000000ff4000720c */ /* 0x000fe40003fc5270 */
[----:B------:R-:W-:-:S04]  /*14fd0*/  ISETP.LT.OR P5, PT, R6, 0x1, P5 ;  /* 0x000000010600780c */ /* 0x000fc80002fa1670 */
[----:B------:R-:W-:Y:S02]  /*14fe0*/  FSEL R10, R13, -INF , !P5 ;  /* 0xff8000000d0a7808 */ /* 0x000fe40006800000 */
[----:B------:R-:W-:Y:S02]  /*14ff0*/  ISETP.NE.AND P5, PT, R8, RZ, PT ;  /* 0x000000ff0800720c */ /* 0x000fe40003fa5270 */
[----:B------:R-:W2:Y:S02]  /*15000*/  LD.E.64 R8, desc[UR44][R16.64+0x200] ;  /* 0x0002002c10087980 */ /* 0x000ea4000c101b00 */
        /* <DEDUP_REMOVED lines=43> */
[----:B------:R-:W-:Y:S02]  /*152c0*/  ISETP.LT.OR P2, PT, R6, 0x31, P2 ;  /* 0x000000310600780c */ /* 0x000fe40001741670 */
[----:B------:R-:W-:Y:S02]  /*152d0*/  FSEL R36, R36, -INF , !P1 ;  /* 0xff80000024247808 */ /* 0x000fe40004800000 */
[----:B------:R-:W-:Y:S02]  /*152e0*/  ISETP.GT.AND P4, PT, R7, 0x38, !P4 ;  /* 0x000000380700780c */ /* 0x000fe40006784270 */
[----:B------:R-:W-:Y:S02]  /*152f0*/  ISETP.LT.OR P3, PT, R6, 0x32, P3 ;  /* 0x000000320600780c */ /* 0x000fe40001f61670 */
[----:B------:R-:W-:-:S02]  /*15300*/  FSEL R14, R14, -INF , !P2 ;  /* 0xff8000000e0e7808 */ /* 0x000fc40005000000 */
[----:B------:R-:W-:Y:S02]  /*15310*/  ISETP.GT.AND P1, PT, R7, 0x39, !P6 ;  /* 0x000000390700780c */ /* 0x000fe40007724270 */
[----:B------:R-:W-:Y:S02]  /*15320*/  ISETP.LT.OR P4, PT, R6, 0x39, P4 ;  /* 0x000000390600780c */ /* 0x000fe40002781670 */
[----:B------:R-:W-:Y:S01]  /*15330*/  FSEL R40, R40, -INF , !P3 ;  /* 0xff80000028287808 */ /* 0x000fe20005800000 */
[----:B------:R-:W-:Y:S01]  /*15340*/  UIADD3 UR4, UP0, UR37, 0x200, URZ ;  /* 0x0000020025047890 */ /* 0x000fe2000ff1e03f */
[----:B------:R-:W-:Y:S02]  /*15350*/  ISETP.LT.OR P1, PT, R6, 0x3a, P1 ;  /* 0x0000003a0600780c */ /* 0x000fe40000f21670 */
[----:B------:R-:W-:Y:S01]  /*15360*/  FSEL R44, R44, -INF , !P4 ;  /* 0xff8000002c2c7808 */ /* 0x000fe20006000000 */
[----:B------:R-:W-:Y:S02]  /*15370*/  ULOP3.LUT UR4, UR4, 0x4, URZ, 0xfc, !UPT ;  /* 0x0000000404047892 */ /* 0x000fe4000f8efc3f */
[----:B------:R-:W-:Y:S01]  /*15380*/  UIADD3.X UR5, URZ, UR36, URZ, UP0, !UPT ;  /* 0x000000243f057290 */ /* 0x000fe200087fe43f */
[----:B------:R-:W-:-:S02]  /*15390*/  FSEL R45, R45, -INF , !P1 ;  /* 0xff8000002d2d7808 */ /* 0x000fc40004800000 */
        /* <DEDUP_REMOVED lines=33> */
[----:B------:R-:W-:Y:S01]  /*155b0*/  FMNMX.FTZ R6, R44, R5, !PT ;  /* 0x000000052c067209 */ /* 0x000fe20007810000 */
[----:B------:R-:W-:Y:S02]  /*155c0*/  IMAD.U32 R4, RZ, RZ, UR4 ;  /* 0x00000004ff047e24 */ /* 0x000fe4000f8e00ff */
[----:B------:R-:W-:Y:S01]  /*155d0*/  IMAD.U32 R5, RZ, RZ, UR5 ;  /* 0x00000005ff057e24 */ /* 0x000fe2000f8e00ff */
        /* <DEDUP_REMOVED lines=43> */
.L_x_3749:
[----:B------:R-:W-:Y:S05]  /*15890*/  BSYNC B0 ;  /* 0x0000000000007941 */ /* 0x000fea0003800000 */
.L_x_3748:
        /* <DEDUP_REMOVED lines=19> */
[----:B------:R-:W-:Y:S01]  /*159d0*/  FSEL R3, R4, RZ, P1 ;  /* 0x000000ff04037208 */ /* 0x000fe20000800000 */
[-CC-:B------:R-:W-:Y:S01]  /*159e0*/  FFMA.FTZ R168, R47, R2.reuse, -R6.reuse ;  /* 0x000000022fa87223 */ /* 0x180fe20000010806 */
[-CC-:B------:R-:W-:Y:S01]  /*159f0*/  FFMA.FTZ R7, R20, R2.reuse, -R6.reuse ;  /* 0x0000000214077223 */ /* 0x180fe20000010806 */
[-CC-:B------:R-:W-:Y:S01]  /*15a00*/  FFMA.FTZ R170, R21, R2.reuse, -R6.reuse ;  /* 0x0000000215aa7223 */ /* 0x180fe20000010806 */
[-CC-:B0-----:R-:W-:Y:S01]  /*15a10*/  FFMA.FTZ R9, R58, R2.reuse, -R6.reuse ;  /* 0x000000023a097223 */ /* 0x181fe20000010806 */
[-CC-:B------:R-:W-:Y:S01]  /*15a20*/  FFMA.FTZ R10, R10, R2.reuse, -R3.reuse ;  /* 0x000000020a0a7223 */ /* 0x180fe20000010803 */
[-CC-:B------:R-:W-:Y:S01]  /*15a30*/  FFMA.FTZ R18, R18, R2.reuse, -R3.reuse ;  /* 0x0000000212127223 */ /* 0x180fe20000010803 */
[----:B------:R-:W5:Y:S01]  /*15a40*/  MUFU.EX2 R168, R168 ;  /* 0x000000a800a87308 */ /* 0x000f620000000800 */
[-CC-:B------:R-:W-:Y:S01]  /*15a50*/  FFMA.FTZ R24, R24, R2.reuse, -R3.reuse ;  /* 0x0000000218187223 */ /* 0x180fe20000010803 */
[-CC-:B------:R-:W-:Y:S01]  /*15a60*/  FFMA.FTZ R25, R25, R2.reuse, -R3.reuse ;  /* 0x0000000219197223 */ /* 0x180fe20000010803 */
[-CC-:B------:R-:W-:Y:S01]  /*15a70*/  FFMA.FTZ R172, R32, R2.reuse, -R6.reuse ;  /* 0x0000000220ac7223 */ /* 0x180fe20000010806 */
[-CC-:B------:R-:W-:Y:S01]  /*15a80*/  FFMA.FTZ R26, R26, R2.reuse, -R3.reuse ;  /* 0x000000021a1a7223 */ /* 0x180fe20000010803 */
[-CC-:B------:R-:W-:Y:S01]  /*15a90*/  FFMA.FTZ R21, R33, R2.reuse, -R6.reuse ;  /* 0x0000000221157223 */ /* 0x180fe20000010806 */
[-C--:B------:R-:W-:Y:S01]  /*15aa0*/  FFMA.FTZ R27, R27, R2.reuse, -R3 ;  /* 0x000000021b1b7223 */ /* 0x080fe20000010803 */
        /* <DEDUP_REMOVED lines=10> */
[----:B-----5:R-:W-:Y:S01]  /*15b50*/  FADD.FTZ R4, R168, R51 ;  /* 0x00000033a8047221 */ /* 0x020fe20000010000 */
[-CC-:B------:R-:W-:Y:S01]  /*15b60*/  FFMA.FTZ R28, R28, R2.reuse, -R3.reuse ;  /* 0x000000021c1c7223 */ /* 0x180fe20000010803 */
[-CC-:B------:R-:W-:Y:S01]  /*15b70*/  FFMA.FTZ R29, R29, R2.reuse, -R3.reuse ;  /* 0x000000021d1d7223 */ /* 0x180fe20000010803 */
[-CC-:B------:R-:W-:Y:S01]  /*15b80*/  FFMA.FTZ R30, R30, R2.reuse, -R3.reuse ;  /* 0x000000021e1e7223 */ /* 0x180fe20000010803 */
[-CC-:B------:R-:W-:Y:S01]  /*15b90*/  FFMA.FTZ R31, R31, R2.reuse, -R3.reuse ;  /* 0x000000021f1f7223 */ /* 0x180fe20000010803 */
[-CC-:B------:R-:W-:Y:S01]  /*15ba0*/  FFMA.FTZ R34, R34, R2.reuse, -R3.reuse ;  /* 0x0000000222227223 */ /* 0x180fe20000010803 */
[-C--:B------:R-:W-:Y:S01]  /*15bb0*/  FFMA.FTZ R36, R36, R2.reuse, -R3 ;  /* 0x0000000224247223 */ /* 0x080fe20000010803 */
[----:B------:R-:W2:Y:S01]  /*15bc0*/  MUFU.EX2 R169, R18 ;  /* 0x0000001200a97308 */ /* 0x000ea20000000800 */
[----:B0-----:R-:W-:Y:S01]  /*15bd0*/  FADD.FTZ R6, R10, R53 ;  /* 0x000000350a067221 */ /* 0x001fe20000010000 */
[-CC-:B------:R-:W-:Y:S01]  /*15be0*/  FFMA.FTZ R14, R14, R2.reuse, -R3.reuse ;  /* 0x000000020e0e7223 */ /* 0x180fe20000010803 */
[-CC-:B------:R-:W-:Y:S01]  /*15bf0*/  FFMA.FTZ R40, R40, R2.reuse, -R3.reuse ;  /* 0x0000000228287223 */ /* 0x180fe20000010803 */
[-CC-:B------:R-:W-:Y:S01]  /*15c00*/  FFMA.FTZ R44, R44, R2.reuse, -R3.reuse ;  /* 0x000000022c2c7223 */ /* 0x180fe20000010803 */
[----:B------:R-:W-:-:S03]  /*15c10*/  FFMA.FTZ R2, R45, R2, -R3 ;  /* 0x000000022d027223 */ /* 0x000fc60000010803 */
        /* <DEDUP_REMOVED lines=55> */
[----:B-1----:R-:W-:Y:S01]  /*15f90*/  FADD.FTZ R6, R44, R5 ;  /* 0x000000052c067221 */ /* 0x002fe20000010000 */
[----:B--2---:R-:W-:-:S05]  /*15fa0*/  FADD.FTZ R39, R15, R4 ;  /* 0x000000040f277221 */ /* 0x004fca0000010000 */
[----:B------:R-:W-:Y:S01]  /*15fb0*/  ST.E desc[UR44][R16.64+0x210], R39 ;  /* 0x0002102710007985 */ /* 0x000fe2000c10192c */
[----:B0-----:R-:W-:-:S05]  /*15fc0*/  FADD.FTZ R41, R183, R6 ;  /* 0x00000006b7297221 */ /* 0x001fca0000010000 */
        /* <DEDUP_REMOVED lines=22> */
[----:B------:R-:W-:Y:S01]  /*16130*/  STSM.16.M88.4 [R18], R168 ;  /* 0x000000a812007844 */ /* 0x000fe20000000200 */
[--C-:B---3--:R-:W-:Y:S02]  /*16140*/  IMAD R5, R3, 0x2, R18.reuse ;  /* 0x0000000203057824 */ /* 0x108fe400078e0212 */
[C---:B------:R-:W-:Y:S02]  /*16150*/  IMAD R4, R2.reuse, 0x2, R18 ;  /* 0x0000000202047824 */ /* 0x040fe400078e0212 */
[----:B------:R-:W-:-:S03]  /*16160*/  IMAD R6, R2, 0x2, R5 ;  /* 0x0000000202067824 */ /* 0x000fc600078e0205 */
[----:B------:R0:W-:Y:S04]  /*16170*/  STSM.16.M88.4 [R4], R172 ;  /* 0x000000ac04007844 */ /* 0x0001e80000000200 */
[----:B------:R1:W-:Y:S04]  /*16180*/  STSM.16.M88.4 [R5], R176 ;  /* 0x000000b005007844 */ /* 0x0003e80000000200 */
[----:B------:R2:W-:Y:S04]  /*16190*/  STSM.16.M88.4 [R6], R180 ;  /* 0x000000b406007844 */ /* 0x0005e80000000200 */
[----:B------:R-:W3:Y:S01]  /*161a0*/  LD.E R8, desc[UR44][R16.64+0x230] ;  /* 0x0002302c10087980 */ /* 0x000ee2000c101900 */
[----:B------:R-:W-:-:S04]  /*161b0*/  UIADD3 UR4, UP0, UR37, 0x230, URZ ;  /* 0x0000023025047890 */ /* 0x000fc8000ff1e03f */
[----:B------:R-:W-:Y:S02]  /*161c0*/  ULOP3.LUT UR5, UR4, 0x4, URZ, 0xfc, !UPT ;  /* 0x0000000404057892 */ /* 0x000fe4000f8efc3f */
[----:B------:R-:W-:-:S04]  /*161d0*/  UIADD3.X UR6, URZ, UR36, URZ, UP0, !UPT ;  /* 0x000000243f067290 */ /* 0x000fc800087fe43f */
[----:B------:R-:W-:Y:S02]  /*161e0*/  IMAD.U32 R2, RZ, RZ, UR5 ;  /* 0x00000005ff027e24 */ /* 0x000fe4000f8e00ff */
[----:B------:R-:W-:Y:S02]  /*161f0*/  IMAD.U32 R3, RZ, RZ, UR6 ;  /* 0x00000006ff037e24 */ /* 0x000fe4000f8e00ff */
[----:B---3--:R-:W-:-:S05]  /*16200*/  FMUL.FTZ R7, R13, R8 ;  /* 0x000000080d077220 */ /* 0x008fca0000410000 */
[----:B------:R-:W-:Y:S04]  /*16210*/  ST.E desc[UR44][R16.64+0x230], R7 ;  /* 0x0002300710007985 */ /* 0x000fe8000c10192c */
[----:B0-----:R-:W1:Y:S02]  /*16220*/  LD.E R4, desc[UR44][R2.64] ;  /* 0x0000002c02047980 */ /* 0x001e64000c101900 */
[----:B-1----:R-:W-:-:S05]  /*16230*/  FMUL.FTZ R5, R13, R4 ;  /* 0x000000040d057220 */ /* 0x002fca0000410000 */
[----:B------:R0:W-:Y:S04]  /*16240*/  ST.E desc[UR44][R2.64], R5 ;  /* 0x0000000502007985 */ /* 0x0001e8000c10192c */
        /* <DEDUP_REMOVED lines=60> */
[----:B--2---:R-:W2:Y:S04]  /*16610*/  LD.E R6, desc[UR44][R16.64+0x414] ;  /* 0x0004142c10067980 */ /* 0x004ea8000c101900 */
[----:B------:R-:W2:Y:S01]  /*16620*/  LD.E R8, desc[UR44][R16.64+0x420] ;  /* 0x0004202c10087980 */ /* 0x000ea2000c101900 */
[----:B------:R-:W-:Y:S01]  /*16630*/  ULOP3.LUT UR5, UR4, 0x8, URZ, 0xfc, !UPT ;  /* 0x0000000804057892 */ /* 0x000fe2000f8efc3f */
[C---:B0-----:R-:W-:Y:S01]  /*16640*/  FMUL.FTZ R5, R13.reuse, R66 ;  /* 0x000000420d057220 */ /* 0x041fe20000410000 */
[----:B---3--:R-:W-:-:S04]  /*16650*/  FMUL.FTZ R27, R13, R132 ;  /* 0x000000840d1b7220 */ /* 0x008fc80000410000 */
[----:B------:R0:W-:Y:S01]  /*16660*/  ST.E desc[UR44][R16.64+0x240], R5 ;  /* 0x0002400510007985 */ /* 0x0001e2000c10192c */
[C---:B----4-:R-:W-:Y:S01]  /*16670*/  FMUL.FTZ R7, R13.reuse, R68 ;  /* 0x000000440d077220 */ /* 0x050fe20000410000 */
[C---:B-----5:R-:W-:Y:S01]  /*16680*/  FMUL.FTZ R9, R13.reuse, R70 ;  /* 0x000000460d097220 */ /* 0x060fe20000410000 */
[C---:B------:R-:W-:Y:S01]  /*16690*/  FMUL.FTZ R15, R13.reuse, R72 ;  /* 0x000000480d0f7220 */ /* 0x040fe20000410000 */
[C---:B------:R-:W-:Y:S01]  /*166a0*/  FMUL.FTZ R19, R13.reuse, R74 ;  /* 0x0000004a0d137220 */ /* 0x040fe20000410000 */
[----:B------:R-:W-:Y:S01]  /*166b0*/  ST.E desc[UR44][R16.64+0x424], R27 ;  /* 0x0004241b10007985 */ /* 0x000fe2000c10192c */
[----:B0-----:R-:W-:-:S03]  /*166c0*/  FMUL.FTZ R5, R13, R80 ;  /* 0x000000500d057220 */ /* 0x001fc60000410000 */
[----:B------:R0:W-:Y:S01]  /*166d0*/  ST.E desc[UR44][R16.64+0x244], R7 ;  /* 0x0002440710007985 */ /* 0x0001e2000c10192c */
[----:B------:R-:W-:-:S03]  /*166e0*/  FMUL.FTZ R21, R13, R76 ;  /* 0x0000004c0d157220 */ /* 0x000fc60000410000 */
[----:B------:R1:W-:Y:S01]  /*166f0*/  ST.E desc[UR44][R16.64+0x250], R9 ;  /* 0x0002500910007985 */ /* 0x0003e2000c10192c */
[----:B------:R-:W-:-:S03]  /*16700*/  FMUL.FTZ R25, R13, R78 ;  /* 0x0000004e0d197220 */ /* 0x000fc60000410000 */
[----:B------:R3:W-:Y:S04]  /*16710*/  ST.E desc[UR44][R16.64+0x254], R15 ;  /* 0x0002540f10007985 */ /* 0x0007e8000c10192c */
[----:B------:R4:W-:Y:S01]  /*16720*/  ST.E desc[UR44][R16.64+0x260], R19 ;  /* 0x0002601310007985 */ /* 0x0009e2000c10192c */
[C---:B0-----:R-:W-:Y:S01]  /*16730*/  FMUL.FTZ R7, R13.reuse, R82 ;  /* 0x000000520d077220 */ /* 0x041fe20000410000 */
[C---:B------:R-:W-:Y:S02]  /*16740*/  FMUL.FTZ R27, R13.reuse, R84 ;  /* 0x000000540d1b7220 */ /* 0x040fe40000410000 */
[----:B------:R0:W-:Y:S01]  /*16750*/  ST.E desc[UR44][R16.64+0x274], R5 ;  /* 0x0002740510007985 */ /* 0x0001e2000c10192c */
[C---:B------:R-:W-:Y:S01]  /*16760*/  FMUL.FTZ R29, R13.reuse, R86 ;  /* 0x000000560d1d7220 */ /* 0x040fe20000410000 */
[C---:B-1----:R-:W-:Y:S01]  /*16770*/  FMUL.FTZ R9, R13.reuse, R88 ;  /* 0x000000580d097220 */ /* 0x042fe20000410000 */
[C---:B---3--:R-:W-:Y:S01]  /*16780*/  FMUL.FTZ R15, R13.reuse, R90 ;  /* 0x0000005a0d0f7220 */ /* 0x048fe20000410000 */
[C---:B----4-:R-:W-:Y:S01]  /*16790*/  FMUL.FTZ R19, R13.reuse, R92 ;  /* 0x0000005c0d137220 */ /* 0x050fe20000410000 */
[----:B------:R1:W-:Y:S01]  /*167a0*/  ST.E desc[UR44][R16.64+0x264], R21 ;  /* 0x0002641510007985 */ /* 0x0003e2000c10192c */
[----:B0-----:R-:W-:-:S03]  /*167b0*/  FMUL.FTZ R5, R13, R98 ;  /* 0x000000620d057220 */ /* 0x001fc60000410000 */
[----:B------:R0:W-:Y:S04]  /*167c0*/  ST.E desc[UR44][R16.64+0x270], R25 ;  /* 0x0002701910007985 */ /* 0x0001e8000c10192c */
[----:B------:R3:W-:Y:S04]  /*167d0*/  ST.E desc[UR44][R16.64+0x280], R7 ;  /* 0x0002800710007985 */ /* 0x0007e8000c10192c */
[----:B------:R4:W-:Y:S01]  /*167e0*/  ST.E desc[UR44][R16.64+0x284], R27 ;  /* 0x0002841b10007985 */ /* 0x0009e2000c10192c */
[----:B-1----:R-:W-:-:S03]  /*167f0*/  FMUL.FTZ R21, R13, R94 ;  /* 0x0000005e0d157220 */ /* 0x002fc60000410000 */
[----:B------:R1:W-:Y:S01]  /*16800*/  ST.E desc[UR44][R16.64+0x290], R29 ;  /* 0x0002901d10007985 */ /* 0x0003e2000c10192c */
[----:B0-----:R-:W-:-:S03]  /*16810*/  FMUL.FTZ R25, R13, R96 ;  /* 0x000000600d197220 */ /* 0x001fc60000410000 */
[----:B------:R0:W-:Y:S01]  /*16820*/  ST.E desc[UR44][R16.64+0x294], R9 ;  /* 0x0002940910007985 */ /* 0x0001e2000c10192c */
[----:B---3--:R-:W-:-:S03]  /*16830*/  FMUL.FTZ R7, R13, R100 ;  /* 0x000000640d077220 */ /* 0x008fc60000410000 */
[----:B------:R3:W-:Y:S01]  /*16840*/  ST.E desc[UR44][R16.64+0x2a0], R15 ;  /* 0x0002a00f10007985 */ /* 0x0007e2000c10192c */
[----:B----4-:R-:W-:-:S03]  /*16850*/  FMUL.FTZ R27, R13, R104 ;  /* 0x000000680d1b7220 */ /* 0x010fc60000410000 */
[----:B------:R4:W-:Y:S01]  /*16860*/  ST.E desc[UR44][R16.64+0x2a4], R19 ;  /* 0x0002a41310007985 */ /* 0x0009e2000c10192c */
[C---:B-1----:R-:W-:Y:S01]  /*16870*/  FMUL.FTZ R29, R13.reuse, R106 ;  /* 0x0000006a0d1d7220 */ /* 0x042fe20000410000 */
[C---:B0-----:R-:W-:Y:S02]  /*16880*/  FMUL.FTZ R9, R13.reuse, R102 ;  /* 0x000000660d097220 */ /* 0x041fe40000410000 */
[----:B------:R0:W-:Y:S01]  /*16890*/  ST.E desc[UR44][R16.64+0x2c0], R5 ;  /* 0x0002c00510007985 */ /* 0x0001e2000c10192c */
[C---:B---3--:R-:W-:Y:S01]  /*168a0*/  FMUL.FTZ R15, R13.reuse, R108 ;  /* 0x0000006c0d0f7220 */ /* 0x048fe20000410000 */
[C---:B----4-:R-:W-:Y:S02]  /*168b0*/  FMUL.FTZ R19, R13.reuse, R110 ;  /* 0x0000006e0d137220 */ /* 0x050fe40000410000 */
        /* <DEDUP_REMOVED lines=9> */
[----:B---3--:R-:W-:-:S03]  /*16950*/  FMUL.FTZ R7, R13, R118 ;  /* 0x000000760d077220 */ /* 0x008fc60000410000 */
[----:B------:R3:W-:Y:S01]  /*16960*/  ST.E desc[UR44][R16.64+0x2e4], R15 ;  /* 0x0002e40f10007985 */ /* 0x0007e2000c10192c */
[----:B-1----:R-:W-:-:S03]  /*16970*/  FMUL.FTZ R9, R13, R120 ;  /* 0x000000780d097220 */ /* 0x002fc60000410000 */
[----:B------:R1:W-:Y:S01]  /*16980*/  ST.E desc[UR44][R16.64+0x2f0], R19 ;  /* 0x0002f01310007985 */ /* 0x0003e2000c10192c */
[C---:B----4-:R-:W-:Y:S01]  /*16990*/  FMUL.FTZ R27, R13.reuse, R124 ;  /* 0x0000007c0d1b7220 */ /* 0x050fe20000410000 */
[C---:B0-----:R-:W-:Y:S02]  /*169a0*/  FMUL.FTZ R29, R13.reuse, R126 ;  /* 0x0000007e0d1d7220 */ /* 0x041fe40000410000 */
[----:B------:R0:W-:Y:S01]  /*169b0*/  ST.E desc[UR44][R16.64+0x2f4], R5 ;  /* 0x0002f40510007985 */ /* 0x0001e2000c10192c */
[C---:B---3--:R-:W-:Y:S01]  /*169c0*/  FMUL.FTZ R15, R13.reuse, R122 ;  /* 0x0000007a0d0f7220 */ /* 0x048fe20000410000 */
[C---:B-1----:R-:W-:Y:S02]  /*169d0*/  FMUL.FTZ R19, R13.reuse, R128 ;  /* 0x000000800d137220 */ /* 0x042fe40000410000 */
        /* <DEDUP_REMOVED lines=48> */
[----:B-1----:R-:W-:-:S03]  /*16ce0*/  FMUL.FTZ R25, R13, R20 ;  /* 0x000000140d197220 */ /* 0x002fc60000410000 */
[----:B------:R1:W-:Y:S01]  /*16cf0*/  ST.E desc[UR44][R16.64+0x3d0], R29 ;  /* 0x0003d01d10007985 */ /* 0x0003e2000c10192c */
[C---:B--2---:R-:W-:Y:S01]  /*16d00*/  FMUL.FTZ R15, R13.reuse, R26 ;  /* 0x0000001a0d0f7220 */ /* 0x044fe20000410000 */
[C---:B0-----:R-:W-:Y:S02]  /*16d10*/  FMUL.FTZ R19, R13.reuse, R24 ;  /* 0x000000180d137220 */ /* 0x041fe40000410000 */
[----:B------:R0:W-:Y:S01]  /*16d20*/  ST.E desc[UR44][R16.64+0x3c0], R5 ;  /* 0x0003c00510007985 */ /* 0x0001e2000c10192c */
[C---:B---3--:R-:W-:Y:S01]  /*16d30*/  FMUL.FTZ R27, R13.reuse, R10 ;  /* 0x0000000a0d1b7220 */ /* 0x048fe20000410000 */
[C---:B-1----:R-:W-:Y:S01]  /*16d40*/  FMUL.FTZ R29, R13.reuse, R4 ;  /* 0x000000040d1d7220 */ /* 0x042fe20000410000 */
[----:B------:R-:W-:Y:S01]  /*16d50*/  FMUL.FTZ R13, R13, R8 ;  /* 0x000000080d0d7220 */ /* 0x000fe20000410000 */
[----:B------:R-:W-:Y:S02]  /*16d60*/  IMAD.U32 R4, RZ, RZ, UR5 ;  /* 0x00000005ff047e24 */ /* 0x000fe4000f8e00ff */
[----:B0-----:R-:W-:Y:S01]  /*16d70*/  IMAD.U32 R5, RZ, RZ, UR6 ;  /* 0x00000006ff057e24 */ /* 0x001fe2000f8e00ff */
        /* <DEDUP_REMOVED lines=10> */
[----:B------:R-:W1:Y:S01]  /*16e20*/  LD.E R8, desc[UR44][R4.64] ;  /* 0x0000002c04087980 */ /* 0x000e62000c101900 */
[----:B------:R-:W-:Y:S01]  /*16e30*/  ULOP3.LUT UR4, UR4, 0xc, URZ, 0xfc, !UPT ;  /* 0x0000000c04047892 */ /* 0x000fe2000f8efc3f */
[----:B0-----:R-:W-:-:S05]  /*16e40*/  IMAD.U32 R7, RZ, RZ, UR6 ;  /* 0x00000006ff077e24 */ /* 0x001fca000f8e00ff */
[----:B------:R-:W-:Y:S02]  /*16e50*/  IMAD.U32 R6, RZ, RZ, UR4 ;  /* 0x00000004ff067e24 */ /* 0x000fe4000f8e00ff */
[----:B-1----:R-:W-:-:S05]  /*16e60*/  FMUL.FTZ R9, R11, R8 ;  /* 0x000000080b097220 */ /* 0x002fca0000410000 */
[----:B------:R-:W-:Y:S04]  /*16e70*/  ST.E desc[UR44][R4.64], R9 ;  /* 0x0000000904007985 */ /* 0x000fe8000c10192c */
[----:B------:R-:W2:Y:S02]  /*16e80*/  LD.E R8, desc[UR44][R6.64] ;  /* 0x0000002c06087980 */ /* 0x000ea4000c101900 */
[----:B--2---:R-:W-:-:S05]  /*16e90*/  FMUL.FTZ R15, R11, R8 ;  /* 0x000000080b0f7220 */ /* 0x004fca0000410000 */
[----:B------:R0:W-:Y:S04]  /*16ea0*/  ST.E desc[UR44][R6.64], R15 ;  /* 0x0000000f06007985 */ /* 0x0001e8000c10192c */
        /* <DEDUP_REMOVED lines=62> */
[----:B0-----:R-:W5:Y:S01]  /*17290*/  LD.E R15, desc[UR44][R16.64+0x230] ;  /* 0x0002302c100f7980 */ /* 0x001f62000c101900 */
[C---:B--2---:R-:W-:Y:S01]  /*172a0*/  FMUL.FTZ R29, R11.reuse, R136 ;  /* 0x000000880b1d7220 */ /* 0x044fe20000410000 */
[----:B---3--:R-:W-:-:S04]  /*172b0*/  FMUL.FTZ R9, R11, R78 ;  /* 0x0000004e0b097220 */ /* 0x008fc80000410000 */
[----:B------:R0:W-:Y:S01]  /*172c0*/  ST.E desc[UR44][R16.64+0x42c], R29 ;  /* 0x00042c1d10007985 */ /* 0x0001e2000c10192c */
[C---:B----4-:R-:W-:Y:S01]  /*172d0*/  FMUL.FTZ R13, R11.reuse, R80 ;  /* 0x000000500b0d7220 */ /* 0x050fe20000410000 */
[C---:B-----5:R-:W-:Y:S01]  /*172e0*/  FMUL.FTZ R19, R11.reuse, R82 ;  /* 0x000000520b137220 */ /* 0x060fe20000410000 */
[C---:B------:R-:W-:Y:S01]  /*172f0*/  FMUL.FTZ R21, R11.reuse, R84 ;  /* 0x000000540b157220 */ /* 0x040fe20000410000 */
        /* <DEDUP_REMOVED lines=104> */
[C---:B---3--:R-:W-:Y:S02]  /*17980*/  FMUL.FTZ R31, R11.reuse, R8 ;  /* 0x000000080b1f7220 */ /* 0x048fe40000410000 */
[----:B------:R-:W-:Y:S01]  /*17990*/  ST.E desc[UR44][R16.64+0x230], R15 ;  /* 0x0002300f10007985 */ /* 0x000fe2000c10192c */
[----:B0-----:R-:W-:-:S03]  /*179a0*/  FMUL.FTZ R33, R11, R18 ;  /* 0x000000120b217220 */ /* 0x001fc60000410000 */
[----:B------:R-:W2:Y:S01]  /*179b0*/  LD.E R10, desc[UR44][R16.64+0x1e8] ;  /* 0x0001e82c100a7980 */ /* 0x000ea2000c101900 */
[----:B-1----:R-:W-:-:S03]  /*179c0*/  FMUL.FTZ R35, R11, R14 ;  /* 0x0000000e0b237220 */ /* 0x002fc60000410000 */
        /* <DEDUP_REMOVED lines=11> */
[----:B0-----:R-:W4:Y:S04]  /*17a80*/  LD.E R21, desc[UR44][R2.64] ;  /* 0x0000002c02157980 */ /* 0x001f28000c101900 */
[----:B------:R-:W2:Y:S04]  /*17a90*/  LD.E.64 R8, desc[UR44][R16.64+0xa8] ;  /* 0x0000a82c10087980 */ /* 0x000ea8000c101b00 */
[----:B----4-:R0:W-:Y:S04]  /*17aa0*/  ST.E desc[UR44][R2.64], R21 ;  /* 0x0000001502007985 */ /* 0x0101e8000c10192c */
[----:B-1----:R-:W4:Y:S04]  /*17ab0*/  LD.E R25, desc[UR44][R4.64] ;  /* 0x0000002c04197980 */ /* 0x002f28000c101900 */
[----:B----4-:R1:W-:Y:S04]  /*17ac0*/  ST.E desc[UR44][R4.64], R25 ;  /* 0x0000001904007985 */ /* 0x0103e8000c10192c */
[----:B---3--:R-:W3:Y:S04]  /*17ad0*/  LD.E R27, desc[UR44][R6.64] ;  /* 0x0000002c061b7980 */ /* 0x008ee8000c101900 */
[----:B---3--:R3:W-:Y:S04]  /*17ae0*/  ST.E desc[UR44][R6.64], R27 ;  /* 0x0000001b06007985 */ /* 0x0087e8000c10192c */
[----:B------:R-:W4:Y:S04]  /*17af0*/  LD.E R11, desc[UR44][R16.64+0x240] ;  /* 0x0002402c100b7980 */ /* 0x000f28000c101900 */
[----:B------:R-:W5:Y:S04]  /*17b00*/  LD.E R13, desc[UR44][R16.64+0x244] ;  /* 0x0002442c100d7980 */ /* 0x000f68000c101900 */
[----:B------:R-:W2:Y:S04]  /*17b10*/  LD.E R14, desc[UR44][R16.64+0x248] ;  /* 0x0002482c100e7980 */ /* 0x000ea8000c101900 */
[----:B------:R-:W2:Y:S04]  /*17b20*/  LD.E R15, desc[UR44][R16.64+0x24c] ;  /* 0x00024c2c100f7980 */ /* 0x000ea8000c101900 */
[----:B------:R-:W2:Y:S04]  /*17b30*/  LD.E R18, desc[UR44][R16.64+0x250] ;  /* 0x0002502c10127980 */ /* 0x000ea8000c101900 */
[----:B------:R-:W2:Y:S04]  /*17b40*/  LD.E R19, desc[UR44][R16.64+0x254] ;  /* 0x0002542c10137980 */ /* 0x000ea8000c101900 */
[----:B------:R-:W2:Y:S04]  /*17b50*/  LD.E R20, desc[UR44][R16.64+0x258] ;  /* 0x0002582c10147980 */ /* 0x000ea8000c101900 */
[----:B0-----:R-:W2:Y:S04]  /*17b60*/  LD.E R21, desc[UR44][R16.64+0x25c] ;  /* 0x00025c2c10157980 */ /* 0x001ea8000c101900 */
[----:B------:R-:W2:Y:S04]  /*17b70*/  LD.E R24, desc[UR44][R16.64+0x260] ;  /* 0x0002602c10187980 */ /* 0x000ea8000c101900 */
[----:B-1----:R-:W2:Y:S04]  /*17b80*/  LD.E R25, desc[UR44][R16.64+0x264] ;  /* 0x0002642c10197980 */ /* 0x002ea8000c101900 */
[----:B------:R-:W2:Y:S04]  /*17b90*/  LD.E R26, desc[UR44][R16.64+0x268] ;  /* 0x0002682c101a7980 */ /* 0x000ea8000c101900 */
        /* <DEDUP_REMOVED lines=113> */
[----:B----4-:R-:W-:Y:S04]  /*182b0*/  ST.E desc[UR44][R16.64+0x240], R11 ;  /* 0x0002400b10007985 */ /* 0x010fe8000c10192c */
[----:B-----5:R-:W-:Y:S04]  /*182c0*/  ST.E desc[UR44][R16.64+0x244], R13 ;  /* 0x0002440d10007985 */ /* 0x020fe8000c10192c */
[----:B--2---:R-:W-:Y:S04]  /*182d0*/  ST.E desc[UR44][R16.64+0x248], R14 ;  /* 0x0002480e10007985 */ /* 0x004fe8000c10192c */
        /* <DEDUP_REMOVED lines=8> */
[----:B---3--:R-:W-:Y:S04]  /*18360*/  ST.E desc[UR44][R16.64+0x26c], R27 ;  /* 0x00026c1b10007985 */ /* 0x008fe8000c10192c */
        /* <DEDUP_REMOVED lines=651> */
[----:B------:R-:W-:Y:S04]  /*1ac20*/  ST.E desc[UR44][R2.64], R25 ;  /* 0x0000001902007985 */ /* 0x000fe8000c10192c */
        /* <DEDUP_REMOVED lines=130> */
[----:B------:R-:W2:Y:S04]  /*1b450*/  LD.E R11, desc[UR44][R4.64] ;  /* 0x0000002c040b7980 */ /* 0x000ea8000c101900 */
[----:B--2---:R1:W-:Y:S04]  /*1b460*/  ST.E desc[UR44][R4.64], R11 ;  /* 0x0000000b04007985 */ /* 0x0043e8000c10192c */
[----:B------:R-:W2:Y:S04]  /*1b470*/  LD.E R13, desc[UR44][R6.64] ;  /* 0x0000002c060d7980 */ /* 0x000ea8000c101900 */
[----:B--2---:R2:W-:Y:S04]  /*1b480*/  ST.E desc[UR44][R6.64], R13 ;  /* 0x0000000d06007985 */ /* 0x0045e8000c10192c */
[----:B0-----:R-:W3:Y:S04]  /*1b490*/  LD.E R2, desc[UR44][R16.64+0x240] ;  /* 0x0002402c10027980 */ /* 0x001ee8000c101900 */
[----:B------:R-:W4:Y:S04]  /*1b4a0*/  LD.E R3, desc[UR44][R16.64+0x244] ;  /* 0x0002442c10037980 */ /* 0x000f28000c101900 */
        /* <DEDUP_REMOVED lines=122> */
[----:B---3--:R0:W-:Y:S04]  /*1bc50*/  ST.E desc[UR44][R16.64+0x240], R2 ;  /* 0x0002400210007985 */ /* 0x0081e8000c10192c */
[----:B----4-:R0:W-:Y:S04]  /*1bc60*/  ST.E desc[UR44][R16.64+0x244], R3 ;  /* 0x0002440310007985 */ /* 0x0101e8000c10192c */
[----:B-----5:R0:W-:Y:S04]  /*1bc70*/  ST.E desc[UR44][R16.64+0x248], R4 ;  /* 0x0002480410007985 */ /* 0x0201e8000c10192c */
        /* <DEDUP_REMOVED lines=137> */
.L_x_3751:
[----:B------:R-:W-:Y:S05]  /*1c510*/  BSYNC B0 ;  /* 0x0000000000007941 */ /* 0x000fea0003800000 */
.L_x_3750:
[C---:B------:R-:W-:Y:S01]  /*1c520*/  ISETP.GT.AND P0, PT, R0.reuse, R12, PT ;  /* 0x0000000c0000720c */ /* 0x040fe20003f04270 */
[----:B------:R-:W-:-:S12]  /*1c530*/  VIADD R0, R0, 0xffffffff ;  /* 0xffffffff00007836 */ /* 0x000fd80000000000 */
[----:B------:R-:W-:Y:S05]  /*1c540*/  @P0 BRA `(.L_x_3752) ;  /* 0xffffff5800380947 */ /* 0x000fea000383ffff */
[----:B0-----:R-:W2:Y:S02]  /*1c550*/  LDL R6, [R1+0x70] ;  /* 0x0000700001067983 */ /* 0x001ea40000100800 */
[----:B--2---:R-:W-:-:S07]  /*1c560*/  IMAD.SHL.U32 R6, R6, 0x40, RZ ;  /* 0x0000004006067824 */ /* 0x004fce00078e00ff */
.L_x_3723:
[----:B------:R-:W0:Y:S01]  /*1c570*/  LDC R2, c[0x0][0x448] ;  /* 0x00011200ff027b82 */ /* 0x000e220000000800 */
[----:B------:R-:W-:Y:S01]  /*1c580*/  VIADD R6, R6, 0x3f ;  /* 0x0000003f06067836 */ /* 0x000fe20000000000 */
[----:B------:R-:W-:-:S06]  /*1c590*/  ULDC UR4, c[0x0][0xad4] ;  /* 0x0002b50000047ab9 */ /* 0x000fcc0000000800 */
[----:B------:R-:W2:Y:S01]  /*1c5a0*/  LDC R7, c[0x0][0xadc] ;  /* 0x0002b700ff077b82 */ /* 0x000ea20000000800 */
[----:B0-----:R-:W-:-:S13]  /*1c5b0*/  ISETP.NE.AND P0, PT, R2, 0x1, PT ;  /* 0x000000010200780c */ /* 0x001fda0003f05270 */
[----:B------:R-:W0:Y:S08]  /*1c5c0*/  @P0 LDC R3, c[0x0][0x44c] ;  /* 0x00011300ff030b82 */ /* 0x000e300000000800 */
[----:B------:R-:W3:Y:S01]  /*1c5d0*/  @P0 LDC R5, c[0x0][0x450] ;  /* 0x00011400ff050b82 */ /* 0x000ee20000000800 */
[----:B0-----:R-:W-:-:S05]  /*1c5e0*/  @P0 IMAD.HI.U32 R2, R6, R3, RZ ;  /* 0x0000000306020227 */ /* 0x001fca00078e00ff */
[----:B---3--:R-:W-:Y:S02]  /*1c5f0*/  @P0 SHF.R.U32.HI R6, RZ, R5, R2 ;  /* 0x00000005ff060219 */ /* 0x008fe40000011602 */
[----:B--2---:R-:W-:-:S03]  /*1c600*/  ISETP.GE.AND P0, PT, R7, 0x1, PT ;  /* 0x000000010700780c */ /* 0x004fc60003f06270 */
[----:B------:R-:W-:-:S04]  /*1c610*/  IMAD.IADD R6, R189, 0x1, R6 ;  /* 0x00000001bd067824 */ /* 0x000fc800078e0206 */
[----:B-1----:R-:W-:-:S06]  /*1c620*/  VIADD R4, R6, -UR4 ;  /* 0x8000000406047c36 */ /* 0x002fcc0008000000 */
        /* <DEDUP_REMOVED lines=11> */
.L_x_3755:
[----:B------:R-:W-:-:S13]  /*1c6e0*/  ISETP.NE.AND P0, PT, R7, 0x1, PT ;  /* 0x000000010700780c */ /* 0x000fda0003f05270 */
[----:B------:R-:W0:Y:S02]  /*1c6f0*/  @P0 LDC.64 R2, c[0x0][0xae0] ;  /* 0x0002b800ff020b82 */ /* 0x000e240000000a00 */
[----:B0-----:R-:W-:-:S05]  /*1c700*/  @P0 IMAD.HI.U32 R2, R6, R2, RZ ;  /* 0x0000000206020227 */ /* 0x001fca00078e00ff */
[----:B------:R-:W-:-:S07]  /*1c710*/  @P0 SHF.R.U32.HI R6, RZ, R3, R2 ;  /* 0x00000003ff060219 */ /* 0x000fce0000011602 */
.L_x_3756:
[----:B------:R-:W-:Y:S05]  /*1c720*/  BSYNC B0 ;  /* 0x0000000000007941 */ /* 0x000fea0003800000 */
.L_x_3754:
[----:B------:R-:W-:-:S05]  /*1c730*/  IMAD R3, R6, R7, RZ ;  /* 0x0000000706037224 */ /* 0x000fca00078e02ff */
[----:B------:R-:W-:-:S07]  /*1c740*/  VIMNMX R4, R4, R3, !PT ;  /* 0x0000000304047248 */ /* 0x000fce0007fe0100 */
.L_x_3753:
[----:B------:R-:W-:-:S05]  /*1c750*/  VIADD R4, R4, 0x3f ;  /* 0x0000003f04047836 */ /* 0x000fca0000000000 */
[----:B------:R-:W-:-:S04]  /*1c760*/  SHF.R.S32.HI R3, RZ, 0x1f, R4 ;  /* 0x0000001fff037819 */ /* 0x000fc80000011404 */
[----:B------:R-:W-:-:S04]  /*1c770*/  LEA.HI R3, R3, R4, RZ, 0x6 ;  /* 0x0000000403037211 */ /* 0x000fc800078f30ff */
[----:B------:R-:W-:-:S04]  /*1c780*/  SHF.R.S32.HI R10, RZ, 0x6, R3 ;  /* 0x00000006ff0a7819 */ /* 0x000fc80000011403 */
[----:B------:R-:W-:-:S04]  /*1c790*/  VIMNMX R10, R163, R10, !PT ;  /* 0x0000000aa30a7248 */ /* 0x000fc80007fe0100 */
[----:B------:R-:W-:-:S13]  /*1c7a0*/  ISETP.GE.AND P0, PT, R0, R10, PT ;  /* 0x0000000a0000720c */ /* 0x000fda0003f06270 */
[----:B------:R-:W-:Y:S05]  /*1c7b0*/  @!P0 BRA `(.L_x_3757) ;  /* 0x0000009800288947 */ /* 0x000fea0003800000 */
.L_x_3776:
        /* <DEDUP_REMOVED lines=20> */
[----:B------:R0:W-:Y:S01]  /*1c900*/  @!P1 ST.E desc[UR44][R16.64+0x1ec], R9 ;  /* 0x0001ec0910009985 */ /* 0x0001e2000c10192c */
[----:B------:R-:W-:Y:S05]  /*1c910*/  @!P2 BRA `(.L_x_3759) ;  /* 0x000000000004a947 */ /* 0x000fea0003800000 */
[----:B------:R-:W-:Y:S01]  /*1c920*/  BPT.TRAP 0x1 ;  /* 0x000000040000795c */ /* 0x000fe20000300000 */
.L_x_3759:
[----:B------:R-:W-:Y:S05]  /*1c930*/  BSYNC B0 ;  /* 0x0000000000007941 */ /* 0x000fea0003800000 */
.L_x_3758:
        /* <DEDUP_REMOVED lines=13> */
.L_x_3761:
[----:B------:R-:W-:Y:S05]  /*1ca10*/  BSYNC B0 ;  /* 0x0000000000007941 */ /* 0x000fea0003800000 */
.L_x_3760:
        /* <DEDUP_REMOVED lines=8> */
.L_x_3763:
[----:B------:R-:W-:Y:S05]  /*1caa0*/  BSYNC B0 ;  /* 0x0000000000007941 */ /* 0x000fea0003800000 */
.L_x_3762:
        /* <DEDUP_REMOVED lines=58> */
.L_x_3766:
[----:B------:R-:W-:Y:S05]  /*1ce50*/  BSYNC B0 ;  /* 0x0000000000007941 */ /* 0x000fea0003800000 */
.L_x_3765:
        /* <DEDUP_REMOVED lines=13> */
.L_x_3768:
[----:B------:R-:W-:Y:S05]  /*1cf30*/  BSYNC B0 ;  /* 0x0000000000007941 */ /* 0x000fea0003800000 */
.L_x_3767:
        /* <DEDUP_REMOVED lines=8> */
.L_x_3770:
[----:B------:R-:W-:Y:S05]  /*1cfc0*/  BSYNC B0 ;  /* 0x0000000000007941 */ /* 0x000fea0003800000 */
.L_x_3769:
[----:B------:R-:W2:Y:S01]  /*1cfd0*/  S2R R4, SR_TID.X ;  /* 0x0000000000047919 */ /* 0x000ea20000002100 */
[----:B------:R-:W3:Y:S01]  /*1cfe0*/  LD.E R11, desc[UR44][R16.64+0x1e8] ;  /* 0x0001e82c100b7980 */ /* 0x000ee2000c101900 */
[----:B--2---:R-:W-:-:S03]  /*1cff0*/  LOP3.LUT R8, R4, 0x7f, RZ, 0xc0, !PT ;  /* 0x0000007f04087812 */ /* 0x004fc600078ec0ff */
[----:B------:R-:W3:Y:S01]  /*1d000*/  LD.E.64 R4, desc[UR44][R16.64+0xb8] ;  /* 0x0000b82c10047980 */ /* 0x000ee2000c101b00 */
[----:B------:R-:W-:Y:S05]  /*1d010*/  WARPSYNC.ALL ;  /* 0x0000000000007948 */ /* 0x000fea0003800000 */
[----:B------:R-:W-:Y:S01]  /*1d020*/  ISETP.NE.AND P2, PT, R8, RZ, PT ;  /* 0x000000ff0800720c */ /* 0x000fe20003f45270 */
[----:B------:R-:W2:Y:S04]  /*1d030*/  LD.E R12, desc[UR44][R16.64+0x88] ;  /* 0x0000882c100c7980 */ /* 0x000ea8000c101900 */
[----:B------:R-:W4:Y:S04]  /*1d040*/  LD.E.64 R14, desc[UR44][R16.64+0xb0] ;  /* 0x0000b02c100e7980 */ /* 0x000f28000c101b00 */
[----:B------:R-:W4:Y:S04]  /*1d050*/  LD.E.64 R18, desc[UR44][R16.64+0xb0] ;  /* 0x0000b02c10127980 */ /* 0x000f28000c101b00 */
[----:B-1---5:R-:W4:Y:S04]  /*1d060*/  LD.E.64 R6, desc[UR44][R16.64+0xb0] ;  /* 0x0000b02c10067980 */ /* 0x022f28000c101b00 */
[----:B------:R-:W4:Y:S01]  /*1d070*/  LD.E.64 R8, desc[UR44][R16.64+0xb0] ;  /* 0x0000b02c10087980 */ /* 0x000f22000c101b00 */
[----:B---3--:R-:W-:Y:S01]  /*1d080*/  IMAD R4, R11, 0x1000, R4 ;  /* 0x000010000b047824 */ /* 0x008fe200078e0204 */
[----:B------:R-:W-:-:S04]  /*1d090*/  R2UR UR7, R5 ;  /* 0x00000000050772ca */ /* 0x000fc800000e0000 */
[C---:B------:R-:W-:Y:S01]  /*1d0a0*/  R2UR UR6, R4.reuse ;  /* 0x00000000040672ca */ /* 0x040fe200000e0000 */
[----:B------:R-:W-:Y:S02]  /*1d0b0*/  VIADD R20, R4, 0x2 ;  /* 0x0000000204147836 */ /* 0x000fe40000000000 */
[----:B------:R-:W-:Y:S01]  /*1d0c0*/  IMAD.MOV.U32 R21, RZ, RZ, R5 ;  /* 0x000000ffff157224 */ /* 0x000fe200078e0005 */
[----:B--2---:R-:W-:Y:S02]  /*1d0d0*/  ISETP.NE.U32.AND P1, PT, R12, RZ, PT ;  /* 0x000000ff0c00720c */ /* 0x004fe40003f25070 */
        /* <DEDUP_REMOVED lines=419> */
[----:B------:R-:W3:Y:S01]  /*1eb10*/  LD.E.64 R4, desc[UR44][R16.64+0x200] ;  /* 0x0002002c10047980 */ /* 0x000ee2000c101b00 */
[----:B------:R-:W-:-:S04]  /*1eb20*/  UIADD3 UR4, UP0, UR37, 0x200, URZ ;  /* 0x0000020025047890 */ /* 0x000fc8000ff1e03f */
[----:B------:R-:W-:Y:S02]  /*1eb30*/  ULOP3.LUT UR4, UR4, 0x4, URZ, 0xfc, !UPT ;  /* 0x0000000404047892 */ /* 0x000fe4000f8efc3f */
[----:B------:R-:W-:Y:S01]  /*1eb40*/  UIADD3.X UR5, URZ, UR36, URZ, UP0, !UPT ;  /* 0x000000243f057290 */ /* 0x000fe200087fe43f */
[-C--:B--2---:R-:W-:Y:S01]  /*1eb50*/  FMUL.FTZ R19, R24, R6.reuse ;  /* 0x0000000618137220 */ /* 0x084fe20000410000 */
[-C--:B------:R-:W-:Y:S01]  /*1eb60*/  FMUL.FTZ R18, R25, R6.reuse ;  /* 0x0000000619127220 */ /* 0x080fe20000410000 */
[-C--:B------:R-:W-:Y:S01]  /*1eb70*/  FMUL.FTZ R21, R28, R6.reuse ;  /* 0x000000061c157220 */ /* 0x080fe20000410000 */
[-C--:B------:R-:W-:Y:S01]  /*1eb80*/  FMUL.FTZ R25, R29, R6.reuse ;  /* 0x000000061d197220 */ /* 0x080fe20000410000 */
[-C--:B------:R-:W-:Y:S01]  /*1eb90*/  FMUL.FTZ R12, R26, R6.reuse ;  /* 0x000000061a0c7220 */ /* 0x080fe20000410000 */
[-C--:B------:R-:W-:Y:S01]  /*1eba0*/  FMUL.FTZ R26, R32, R6.reuse ;  /* 0x00000006201a7220 */ /* 0x080fe20000410000 */
[----:B------:R-:W3:Y:S01]  /*1ebb0*/  MUFU.TANH R19, R19 ;  /* 0x0000001300137308 */ /* 0x000ee20000002400 */
        /* <DEDUP_REMOVED lines=13> */
[-C--:B0-----:R-:W-:Y:S01]  /*1ec90*/  FMUL.FTZ R3, R27, R6.reuse ;  /* 0x000000061b037220 */ /* 0x081fe20000410000 */
[----:B------:R-:W-:Y:S01]  /*1eca0*/  FMUL.FTZ R27, R38, R6 ;  /* 0x00000006261b7220 */ /* 0x000fe20000410000 */
[----:B------:R-:W0:Y:S01]  /*1ecb0*/  MUFU.TANH R21, R21 ;  /* 0x0000001500157308 */ /* 0x000e220000002400 */
[----:B---3--:R-:W-:Y:S01]  /*1ecc0*/  FMNMX.FTZ R7, R19, R4, !PT ;  /* 0x0000000413077209 */ /* 0x008fe20007810000 */
[-C--:B------:R-:W-:Y:S01]  /*1ecd0*/  FMUL.FTZ R38, R49, R6.reuse ;  /* 0x0000000631267220 */ /* 0x080fe20000410000 */
[-C--:B------:R-:W-:Y:S01]  /*1ece0*/  FMUL.FTZ R29, R39, R6.reuse ;  /* 0x00000006271d7220 */ /* 0x080fe20000410000 */
[-C--:B------:R-:W-:Y:S01]  /*1ecf0*/  FMUL.FTZ R39, R52, R6.reuse ;  /* 0x0000000634277220 */ /* 0x080fe20000410000 */
[-C--:B------:R-:W-:Y:S01]  /*1ed00*/  FMUL.FTZ R40, R53, R6.reuse ;  /* 0x0000000635287220 */ /* 0x080fe20000410000 */
[-C--:B------:R-:W-:Y:S01]  /*1ed10*/  FMUL.FTZ R32, R42, R6.reuse ;  /* 0x000000062a207220 */ /* 0x080fe20000410000 */
[-C--:B------:R-:W-:Y:S01]  /*1ed20*/  FMUL.FTZ R41, R43, R6.reuse ;  /* 0x000000062b297220 */ /* 0x080fe20000410000 */
[----:B------:R-:W3:Y:S01]  /*1ed30*/  MUFU.TANH R25, R25 ;  /* 0x0000001900197308 */ /* 0x000ee20000002400 */
[----:B--2---:R-:W-:Y:S01]  /*1ed40*/  FMNMX.FTZ R8, R18, R7, !PT ;  /* 0x0000000712087209 */ /* 0x004fe20007810000 */
[-C--:B------:R-:W-:Y:S01]  /*1ed50*/  FMUL.FTZ R42, R46, R6.reuse ;  /* 0x000000062e2a7220 */ /* 0x080fe20000410000 */
[-C--:B------:R-:W-:Y:S01]  /*1ed60*/  FMUL.FTZ R43, R47, R6.reuse ;  /* 0x000000062f2b7220 */ /* 0x080fe20000410000 */
[-C--:B------:R-:W-:Y:S01]  /*1ed70*/  FMUL.FTZ R45, R51, R6.reuse ;  /* 0x00000006332d7220 */ /* 0x080fe20000410000 */
[-C--:B------:R-:W-:Y:S01]  /*1ed80*/  FMUL.FTZ R46, R54, R6.reuse ;  /* 0x00000006362e7220 */ /* 0x080fe20000410000 */
[----:B------:R-:W-:-:S02]  /*1ed90*/  FMUL.FTZ R47, R55, R6 ;  /* 0x00000006372f7220 */ /* 0x000fc40000410000 */
[----:B------:R-:W2:Y:S01]  /*1eda0*/  MUFU.TANH R26, R26 ;  /* 0x0000001a001a7308 */ /* 0x000ea20000002400 */
[----:B0-----:R-:W-:-:S07]  /*1edb0*/  FMNMX.FTZ R8, R21, R8, !PT ;  /* 0x0000000815087209 */ /* 0x001fce0007810000 */
[----:B------:R-:W0:Y:S01]  /*1edc0*/  MUFU.TANH R28, R28 ;  /* 0x0000001c001c7308 */ /* 0x000e220000002400 */
[----:B---3--:R-:W-:-:S07]  /*1edd0*/  FMNMX.FTZ R7, R25, R8, !PT ;  /* 0x0000000819077209 */ /* 0x008fce0007810000 */
[----:B------:R-:W3:Y:S01]  /*1ede0*/  MUFU.TANH R30, R30 ;  /* 0x0000001e001e7308 */ /* 0x000ee20000002400 */
[----:B--2---:R-:W-:-:S07]  /*1edf0*/  FMNMX.FTZ R7, R26, R7, !PT ;  /* 0x000000071a077209 */ /* 0x004fce0007810000 */
        /* <DEDUP_REMOVED lines=19> */
[----:B0-----:R-:W-:Y:S01]  /*1ef30*/  FMNMX.FTZ R9, R39, R44, !PT ;  /* 0x0000002c27097209 */ /* 0x001fe20007810000 */
[----:B------:R-:W-:-:S06]  /*1ef40*/  FMUL.FTZ R44, R50, R6 ;  /* 0x00000006322c7220 */ /* 0x000fcc0000410000 */
[----:B------:R-:W0:Y:S01]  /*1ef50*/  MUFU.TANH R3, R3 ;  /* 0x0000000300037308 */ /* 0x000e220000002400 */
[----:B---3--:R-:W-:-:S07]  /*1ef60*/  FMNMX.FTZ R8, R12, R5, !PT ;  /* 0x000000050c087209 */ /* 0x008fce0007810000 */
[----:B------:R-:W3:Y:S01]  /*1ef70*/  MUFU.TANH R14, R14 ;  /* 0x0000000e000e7308 */ /* 0x000ee20000002400 */
[----:B--2---:R-:W-:-:S05]  /*1ef80*/  FMNMX.FTZ R9, R40, R9, !PT ;  /* 0x0000000928097209 */ /* 0x004fca0007810000 */
[----:B------:R-:W2:Y:S02]  /*1ef90*/  SHFL.BFLY PT, R48, R9, 0x2, 0x1f ;  /* 0x0c401f0009307f89 */ /* 0x000ea400000e0000 */
[----:B------:R-:W4:Y:S01]  /*1efa0*/  MUFU.TANH R15, R15 ;  /* 0x0000000f000f7308 */ /* 0x000f220000002400 */
[----:B0-----:R-:W-:Y:S01]  /*1efb0*/  FMNMX.FTZ R7, R3, R8, !PT ;  /* 0x0000000803077209 */ /* 0x001fe20007810000 */
[----:B------:R-:W-:Y:S06]  /*1efc0*/  ST.E desc[UR44][R16.64+0x200], R9 ;  /* 0x0002000910007985 */ /* 0x000fec000c10192c */
[----:B------:R-:W0:Y:S01]  /*1efd0*/  MUFU.TANH R20, R20 ;  /* 0x0000001400147308 */ /* 0x000e220000002400 */
[----:B---3--:R-:W-:-:S07]  /*1efe0*/  FMNMX.FTZ R8, R14, R7, !PT ;  /* 0x000000070e087209 */ /* 0x008fce0007810000 */
[----:B------:R-:W3:Y:S01]  /*1eff0*/  MUFU.TANH R24, R24 ;  /* 0x0000001800187308 */ /* 0x000ee20000002400 */
[----:B----4-:R-:W-:Y:S02]  /*1f000*/  FMNMX.FTZ R7, R15, R8, !PT ;  /* 0x000000080f077209 */ /* 0x010fe40007810000 */
[----:B--2---:R-:W-:-:S05]  /*1f010*/  FMNMX.FTZ R48, R9, R48, !PT ;  /* 0x0000003009307209 */ /* 0x004fca0007810000 */
[----:B------:R-:W2:Y:S01]  /*1f020*/  MUFU.TANH R27, R27 ;  /* 0x0000001b001b7308 */ /* 0x000ea20000002400 */
[----:B0-----:R-:W-:Y:S01]  /*1f030*/  FMNMX.FTZ R7, R20, R7, !PT ;  /* 0x0000000714077209 */ /* 0x001fe20007810000 */
[----:B------:R-:W0:Y:S06]  /*1f040*/  SHFL.BFLY PT, R13, R48, 0x1, 0x1f ;  /* 0x0c201f00300d7f89 */ /* 0x000e2c00000e0000 */
[----:B------:R-:W4:Y:S01]  /*1f050*/  MUFU.TANH R29, R29 ;  /* 0x0000001d001d7308 */ /* 0x000f220000002400 */
[----:B---3--:R-:W-:-:S07]  /*1f060*/  FMNMX.FTZ R8, R24, R7, !PT ;  /* 0x0000000718087209 */ /* 0x008fce0007810000 */
[----:B------:R-:W3:Y:S01]  /*1f070*/  MUFU.TANH R32, R32 ;  /* 0x0000002000207308 */ /* 0x000ee20000002400 */
[----:B--2---:R-:W-:-:S07]  /*1f080*/  FMNMX.FTZ R8, R27, R8, !PT ;  /* 0x000000081b087209 */ /* 0x004fce0007810000 */
[----:B------:R-:W2:Y:S01]  /*1f090*/  MUFU.TANH R41, R41 ;  /* 0x0000002900297308 */ /* 0x000ea20000002400 */
[----:B----4-:R-:W-:Y:S02]  /*1f0a0*/  FMNMX.FTZ R7, R29, R8, !PT ;  /* 0x000000081d077209 */ /* 0x010fe40007810000 */
[----:B0-----:R-:W-:-:S05]  /*1f0b0*/  FMNMX.FTZ R13, R48, R13, !PT ;  /* 0x0000000d300d7209 */ /* 0x001fca0007810000 */
        /* <DEDUP_REMOVED lines=12> */
[----:B------:R-:W-:-:S03]  /*1f180*/  IMAD.U32 R6, RZ, RZ, UR4 ;  /* 0x00000004ff067e24 */ /* 0x000fc6000f8e00ff */
[----:B---3--:R-:W-:Y:S01]  /*1f190*/  FMNMX.FTZ R8, R46, R7, !PT ;  /* 0x000000072e087209 */ /* 0x008fe20007810000 */
[----:B------:R-:W-:-:S03]  /*1f1a0*/  IMAD.U32 R7, RZ, RZ, UR5 ;  /* 0x00000005ff077e24 */ /* 0x000fc6000f8e00ff */
        /* <DEDUP_REMOVED lines=17> */
[----:B------:R-:W-:-:S05]  /*1f2c0*/  FMUL.FTZ R13, R51, R52 ;  /* 0x00000034330d7220 */ /* 0x000fca0000410000 */
[----:B------:R-:W4:Y:S08]  /*1f2d0*/  MUFU.EX2 R11, R11 ;  /* 0x0000000b000b7308 */ /* 0x000f300000000800 */
[----:B------:R-:W0:Y:S01]  /*1f2e0*/  MUFU.EX2 R13, R13 ;  /* 0x0000000d000d7308 */ /* 0x000e220000000800 */
        /* <DEDUP_REMOVED lines=17> */
.L_x_3773:
[----:B------:R-:W-:Y:S05]  /*1f400*/  BSYNC B0 ;  /* 0x0000000000007941 */ /* 0x000fea0003800000 */
.L_x_3772:
        /* <DEDUP_REMOVED lines=19> */
[-CC-:B------:R-:W-:Y:S01]  /*1f540*/  FFMA.FTZ R14, R14, R2.reuse, -R51.reuse ;  /* 0x000000020e0e7223 */ /* 0x180fe20000010833 */
[----:B------:R-:W0:Y:S01]  /*1f550*/  MUFU.EX2 R168, R168 ;  /* 0x000000a800a87308 */ /* 0x000e220000000800 */
[-C--:B------:R-:W-:Y:S01]  /*1f560*/  FFMA.FTZ R15, R15, R2.reuse, -R51 ;  /* 0x000000020f0f7223 */ /* 0x080fe20000010833 */
[-CC-:B------:R-:W-:Y:S01]  /*1f570*/  FFMA.FTZ R25, R25, R2.reuse, -R49.reuse ;  /* 0x0000000219197223 */ /* 0x180fe20000010831 */
        /* <DEDUP_REMOVED lines=10> */
[-CC-:B------:R-:W-:Y:S01]  /*1f620*/  FFMA.FTZ R32, R32, R2.reuse, -R51.reuse ;  /* 0x0000000220207223 */ /* 0x180fe20000010833 */
        /* <DEDUP_REMOVED lines=10> */
[----:B------:R1:W0:Y:S01]  /*1f6d0*/  MUFU.EX2 R169, R3 ;  /* 0x0000000300a97308 */ /* 0x0002220000000800 */
[----:B----4-:R-:W-:Y:S01]  /*1f6e0*/  FADD.FTZ R8, R12, R55 ;  /* 0x000000370c087221 */ /* 0x010fe20000010000 */
[-C--:B------:R-:W-:Y:S01]  /*1f6f0*/  FFMA.FTZ R45, R45, R2.reuse, -R51 ;  /* 0x000000022d2d7223 */ /* 0x080fe20000010833 */
[-C--:B------:R-:W-:Y:S01]  /*1f700*/  FFMA.FTZ R182, R39, R2.reuse, -R49 ;  /* 0x0000000227b67223 */ /* 0x080fe20000010831 */
[-C--:B------:R-:W-:Y:S01]  /*1f710*/  FFMA.FTZ R46, R46, R2.reuse, -R51 ;  /* 0x000000022e2e7223 */ /* 0x080fe20000010833 */
[----:B------:R-:W-:-:S03]  /*1f720*/  FFMA.FTZ R35, R40, R2, -R49 ;  /* 0x0000000228237223 */ /* 0x000fc60000010831 */
[----:B------:R-:W2:Y:S01]  /*1f730*/  MUFU.EX2 R170, R170 ;  /* 0x000000aa00aa7308 */ /* 0x000ea20000000800 */
[----:B-1----:R-:W-:-:S07]  /*1f740*/  FADD.FTZ R3, R9, R4 ;  /* 0x0000000409037221 */ /* 0x002fce0000010000 */
[----:B------:R-:W1:Y:S01]  /*1f750*/  MUFU.EX2 R14, R14 ;  /* 0x0000000e000e7308 */ /* 0x000e620000000800 */
[----:B0-----:R-:W-:-:S07]  /*1f760*/  FADD.FTZ R5, R169, R8 ;  /* 0x00000008a9057221 */ /* 0x001fce0000010000 */
[----:B------:R0:W3:Y:S01]  /*1f770*/  MUFU.EX2 R7, R25 ;  /* 0x0000001900077308 */ /* 0x0000e20000000800 */
[----:B--2---:R-:W-:-:S07]  /*1f780*/  FADD.FTZ R4, R170, R3 ;  /* 0x00000003aa047221 */ /* 0x004fce0000010000 */
[----:B------:R-:W2:Y:S01]  /*1f790*/  MUFU.EX2 R15, R15 ;  /* 0x0000000f000f7308 */ /* 0x000ea20000000800 */
[----:B-1----:R-:W-:Y:S01]  /*1f7a0*/  FADD.FTZ R8, R14, R5 ;  /* 0x000000050e087221 */ /* 0x002fe20000010000 */
[-C--:B0-----:R-:W-:Y:S01]  /*1f7b0*/  FFMA.FTZ R25, R34, R2.reuse, -R49 ;  /* 0x0000000222197223 */ /* 0x081fe20000010831 */
[----:B------:R-:W-:-:S05]  /*1f7c0*/  FFMA.FTZ R2, R47, R2, -R51 ;  /* 0x000000022f027223 */ /* 0x000fca0000010833 */
[----:B------:R-:W0:Y:S01]  /*1f7d0*/  MUFU.EX2 R172, R172 ;  /* 0x000000ac00ac7308 */ /* 0x000e220000000800 */
[----:B---3--:R-:W-:-:S07]  /*1f7e0*/  FADD.FTZ R3, R7, R4 ;  /* 0x0000000407037221 */ /* 0x008fce0000010000 */
        /* <DEDUP_REMOVED lines=45> */
[----:B0-----:R-:W-:Y:S01]  /*1fac0*/  FADD.FTZ R8, R46, R5 ;  /* 0x000000052e087221 */ /* 0x001fe20000010000 */
[----:B-1----:R-:W-:-:S05]  /*1fad0*/  FADD.FTZ R29, R35, R4 ;  /* 0x00000004231d7221 */ /* 0x002fca0000010000 */
        /* <DEDUP_REMOVED lines=103> */
[----:B--2---:R-:W2:Y:S01]  /*20150*/  LD.E R8, desc[UR44][R16.64+0x420] ;  /* 0x0004202c10087980 */ /* 0x004ea2000c101900 */
        /* <DEDUP_REMOVED lines=101> */
[----:B------:R-:W-:-:S03]  /*207b0*/  FMUL.FTZ R31, R13, R6 ;  /* 0x000000060d1f7220 */ /* 0x000fc60000410000 */
        /* <DEDUP_REMOVED lines=11> */
[C---:B-1----:R-:W-:Y:S01]  /*20870*/  FMUL.FTZ R29, R13.reuse, R4 ;  /* 0x000000040d1d7220 */ /* 0x042fe20000410000 */
[----:B--2---:R-:W-:Y:S01]  /*20880*/  FMUL.FTZ R13, R13, R8 ;  /* 0x000000080d0d7220 */ /* 0x004fe20000410000 */
        /* <DEDUP_REMOVED lines=208> */
[----:B------:R3:W-:Y:S04]  /*21590*/  ST.E desc[UR44][R16.64+0x230], R15 ;  /* 0x0002300f10007985 */ /* 0x0007e8000c10192c */
        /* <DEDUP_REMOVED lines=134> */
[----:B------:R-:W-:Y:S04]  /*21e00*/  ST.E desc[UR44][R16.64+0x248], R14 ;  /* 0x0002480e10007985 */ /* 0x000fe8000c10192c */
[----:B---3--:R-:W-:Y:S04]  /*21e10*/  ST.E desc[UR44][R16.64+0x24c], R15 ;  /* 0x00024c0f10007985 */ /* 0x008fe8000c10192c */
[----:B------:R-:W-:Y:S04]  /*21e20*/  ST.E desc[UR44][R16.64+0x250], R18 ;  /* 0x0002501210007985 */ /* 0x000fe8000c10192c */
[----:B------:R-:W-:Y:S04]  /*21e30*/  ST.E desc[UR44][R16.64+0x254], R19 ;  /* 0x0002541310007985 */ /* 0x000fe8000c10192c */
[----:B------:R-:W-:Y:S04]  /*21e40*/  ST.E desc[UR44][R16.64+0x258], R20 ;  /* 0x0002581410007985 */ /* 0x000fe8000c10192c */
[----:B------:R-:W-:Y:S04]  /*21e50*/  ST.E desc[UR44][R16.64+0x25c], R21 ;  /* 0x00025c1510007985 */ /* 0x000fe8000c10192c */
[----:B------:R0:W-:Y:S04]  /*21e60*/  ST.E desc[UR44][R16.64+0x260], R24 ;  /* 0x0002601810007985 */ /* 0x0001e8000c10192c */
[----:B------:R-:W-:Y:S04]  /*21e70*/  ST.E desc[UR44][R16.64+0x264], R25 ;  /* 0x0002641910007985 */ /* 0x000fe8000c10192c */
[----:B------:R-:W-:Y:S04]  /*21e80*/  ST.E desc[UR44][R16.64+0x268], R26 ;  /* 0x0002681a10007985 */ /* 0x000fe8000c10192c */
[----:B--2---:R-:W-:Y:S04]  /*21e90*/  ST.E desc[UR44][R16.64+0x26c], R27 ;  /* 0x00026c1b10007985 */ /* 0x004fe8000c10192c */
        /* <DEDUP_REMOVED lines=1050> */
.L_x_3775:
[----:B------:R-:W-:Y:S05]  /*26040*/  BSYNC B0 ;  /* 0x0000000000007941 */ /* 0x000fea0003800000 */
.L_x_3774:
[----:B------:R-:W-:Y:S05]  /*26050*/  @P0 BRA `(.L_x_3776) ;  /* 0xffffff6400d80947 */ /* 0x000fea000383ffff */
.L_x_3757:
[----:B------:R-:W-:-:S13]  /*26060*/  ISETP.GE.AND P0, PT, R0, R163, PT ;  /* 0x000000a30000720c */ /* 0x000fda0003f06270 */
[----:B------:R-:W-:Y:S05]  /*26070*/  @!P0 BRA `(.L_x_3777) ;  /* 0x000000a800088947 */ /* 0x000fea0003800000 */
.L_x_3806:
        /* <DEDUP_REMOVED lines=20> */
.L_x_3779:
[----:B------:R-:W-:Y:S05]  /*261c0*/  BSYNC B0 ;  /* 0x0000000000007941 */ /* 0x000fea0003800000 */
.L_x_3778:
        /* <DEDUP_REMOVED lines=13> */
.L_x_3781:
[----:B------:R-:W-:Y:S05]  /*262a0*/  BSYNC B0 ;  /* 0x0000000000007941 */ /* 0x000fea0003800000 */
.L_x_3780:
        /* <DEDUP_REMOVED lines=8> */
.L_x_3783:
[----:B------:R-:W-:Y:S05]  /*26330*/  BSYNC B0 ;  /* 0x0000000000007941 */ /* 0x000fea0003800000 */
.L_x_3782:
        /* <DEDUP_REMOVED lines=58> */
.L_x_3786:
[----:B------:R-:W-:Y:S05]  /*266e0*/  BSYNC B0 ;  /* 0x0000000000007941 */ /* 0x000fea0003800000 */
.L_x_3785:
        /* <DEDUP_REMOVED lines=13> */
.L_x_3788:
[----:B------:R-:W-:Y:S05]  /*267c0*/  BSYNC B0 ;  /* 0x0000000000007941 */ /* 0x000fea0003800000 */
.L_x_3787:
        /* <DEDUP_REMOVED lines=8> */
.L_x_3790:
[----:B------:R-:W-:Y:S05]  /*26850*/  BSYNC B0 ;  /* 0x0000000000007941 */ /* 0x000fea0003800000 */
.L_x_3789:
        /* <DEDUP_REMOVED lines=460> */
[----:B------:R-:W-:-:S02]  /*28520*/  FMUL.FTZ R28, R38, R56 ;  /* 0x00000038261c7220 */ /* 0x000fc40000410000 */
[----:B------:R-:W-:Y:S01]  /*28530*/  IMAD.IADD R38, R58, 0x1, -R37 ;  /* 0x000000013a267824 */ /* 0x000fe200078e0a25 */
[----:B0-----:R0:W1:Y:S01]  /*28540*/  MUFU.TANH R3, R24 ;  /* 0x0000001800037308 */ /* 0x0010620000002400 */
[-C--:B------:R-:W-:Y:S01]  /*28550*/  FMUL.FTZ R57, R29, R56.reuse ;  /* 0x000000381d397220 */ /* 0x080fe20000410000 */
        /* <DEDUP_REMOVED lines=9> */
[----:B------:R-:W-:Y:S01]  /*285f0*/  LEA.HI R44, R45, R38, RZ, 0x2 ;  /* 0x000000262d2c7211 */ /* 0x000fe200078f10ff */
[-C--:B------:R-:W-:Y:S01]  /*28600*/  FMUL.FTZ R34, R46, R56.reuse ;  /* 0x000000382e227220 */ /* 0x080fe20000410000 */
[----:B------:R-:W-:Y:S01]  /*28610*/  LOP3.LUT R59, R43, 0xfffffffc, RZ, 0xc0, !PT ;  /* 0xfffffffc2b3b7812 */ /* 0x000fe200078ec0ff */
[----:B------:R-:W-:Y:S01]  /*28620*/  FMUL.FTZ R37, R47, R56 ;  /* 0x000000382f257220 */ /* 0x000fe20000410000 */
        /* <DEDUP_REMOVED lines=34> */
[----:B------:R-:W4:Y:S01]  /*28850*/  MUFU.TANH R15, R15 ;  /* 0x0000000f000f7308 */ /* 0x000f220000002400 */
[----:B------:R-:W-:-:S07]  /*28860*/  FMUL.FTZ R53, R53, R56 ;  /* 0x0000003835357220 */ /* 0x000fce0000410000 */
        /* <DEDUP_REMOVED lines=29> */
[--C-:B0-----:R-:W-:Y:S02]  /*28a40*/  IMAD.IADD R6, R48, 0x1, R47.reuse ;  /* 0x0000000130067824 */ /* 0x101fe400078e022f */
[----:B------:R-:W-:Y:S01]  /*28a50*/  IMAD.IADD R7, R50, 0x1, R47 ;  /* 0x0000000132077824 */ /* 0x000fe200078e022f */
[----:B------:R0:W1:Y:S02]  /*28a60*/  MUFU.TANH R44, R53 ;  /* 0x00000035002c7308 */ /* 0x0000640000002400 */
[----:B0-----:R-:W-:Y:S01]  /*28a70*/  IMAD.IADD R53, R8, 0x1, -R51 ;  /* 0x0000000108357824 */ /* 0x001fe200078e0a33 */
        /* <DEDUP_REMOVED lines=11> */
.L_x_3795:
[----:B------:R-:W-:-:S13]  /*28b30*/  ISETP.NE.AND P1, PT, R9, 0x1, PT ;  /* 0x000000010900780c */ /* 0x000fda0003f25270 */
[----:B------:R-:W-:-:S05]  /*28b40*/  @P1 IMAD.HI.U32 R38, R8, R10, RZ ;  /* 0x0000000a08261227 */ /* 0x000fca00078e00ff */
[----:B------:R-:W-:-:S07]  /*28b50*/  @P1 SHF.R.U32.HI R8, RZ, R11, R38 ;  /* 0x0000000bff081219 */ /* 0x000fce0000011626 */
.L_x_3796:
[----:B------:R-:W-:Y:S05]  /*28b60*/  BSYNC B1 ;  /* 0x0000000000017941 */ /* 0x000fea0003800000 */
.L_x_3794:
[----:B------:R-:W-:-:S04]  /*28b70*/  IMAD R19, R8, R9, -R51 ;  /* 0x0000000908137224 */ /* 0x000fc800078e0a33 */
[----:B------:R-:W-:-:S05]  /*28b80*/  IMAD R8, R46, -0x2, R19 ;  /* 0xfffffffe2e087824 */ /* 0x000fca00078e0213 */
[----:B------:R-:W-:Y:S02]  /*28b90*/  VIMNMX R7, R7, R8, !PT ;  /* 0x0000000807077248 */ /* 0x000fe40007fe0100 */
[----:B------:R-:W-:-:S07]  /*28ba0*/  VIADDMNMX R6, R8, R9, R6, PT ;  /* 0x0000000908067246 */ /* 0x000fce0003800106 */
.L_x_3793:
[----:B------:R-:W-:Y:S05]  /*28bb0*/  BSYNC B0 ;  /* 0x0000000000007941 */ /* 0x000fea0003800000 */
.L_x_3792:
        /* <DEDUP_REMOVED lines=73> */
[----:B------:R-:W-:Y:S02]  /*29050*/  ISETP.GT.AND P6, PT, R7, 0x39, !P6 ;  /* 0x000000390700780c */ /* 0x000fe400077c4270 */
[----:B------:R-:W0:Y:S02]  /*29060*/  SHFL.IDX PT, R7, R58, 0x1, 0x1c1f ;  /* 0x003c1f003a077f89 */ /* 0x000e2400000e0000 */
        /* <DEDUP_REMOVED lines=16> */
.L_x_3800:
[----:B------:R-:W-:-:S13]  /*29170*/  ISETP.NE.AND P6, PT, R9, 0x1, PT ;  /* 0x000000010900780c */ /* 0x000fda0003fc5270 */
[----:B------:R-:W-:-:S05]  /*29180*/  @P6 IMAD.HI.U32 R10, R4, R10, RZ ;  /* 0x0000000a040a6227 */ /* 0x000fca00078e00ff */
[----:B------:R-:W-:-:S07]  /*29190*/  @P6 SHF.R.U32.HI R4, RZ, R11, R10 ;  /* 0x0000000bff046219 */ /* 0x000fce000001160a */
.L_x_3801:
[----:B------:R-:W-:Y:S05]  /*291a0*/  BSYNC B1 ;  /* 0x0000000000017941 */ /* 0x000fea0003800000 */
.L_x_3799:
[----:B------:R-:W-:-:S04]  /*291b0*/  IMAD R5, R4, R9, -R51 ;  /* 0x0000000904057224 */ /* 0x000fc800078e0a33 */
[----:B------:R-:W-:-:S05]  /*291c0*/  IMAD R46, R46, -0x2, R5 ;  /* 0xfffffffe2e2e7824 */ /* 0x000fca00078e0205 */
[----:B------:R-:W-:Y:S02]  /*291d0*/  VIADDMNMX R6, R46, R9, R6, PT ;  /* 0x000000092e067246 */ /* 0x000fe40003800106 */
[----:B------:R-:W-:-:S07]  /*291e0*/  VIMNMX R3, R3, R46, !PT ;  /* 0x0000002e03037248 */ /* 0x000fce0007fe0100 */
.L_x_3798:
[----:B------:R-:W-:Y:S05]  /*291f0*/  BSYNC B0 ;  /* 0x0000000000007941 */ /* 0x000fea0003800000 */
.L_x_3797:
        /* <DEDUP_REMOVED lines=43> */
[----:B------:R-:W-:Y:S02]  /*294b0*/  ISETP.NE.AND P6, PT, R49, RZ, PT ;  /* 0x000000ff3100720c */ /* 0x000fe40003fc5270 */
[----:B------:R-:W-:-:S04]  /*294c0*/  ISETP.GT.AND P5, PT, R3, 0x28, !P5 ;  /* 0x000000280300780c */ /* 0x000fc80006fa4270 */
[C---:B------:R-:W-:Y:S02]  /*294d0*/  ISETP.LT.OR P5, PT, R6.reuse, 0x29, P5 ;  /* 0x000000290600780c */ /* 0x040fe40002fa1670 */
[----:B------:R-:W-:Y:S02]  /*294e0*/  ISETP.LT.OR P1, PT, R6, 0x2a, P1 ;  /* 0x0000002a0600780c */ /* 0x000fe40000f21670 */
[----:B------:R-:W-:Y:S02]  /*294f0*/  FSEL R34, R34, -INF , !P5 ;  /* 0xff80000022227808 */ /* 0x000fe40006800000 */
[----:B------:R-:W-:Y:S02]  /*29500*/  ISETP.GT.AND P3, PT, R3, 0x31, !P3 ;  /* 0x000000310300780c */ /* 0x000fe40005f64270 */
[----:B------:R-:W-:Y:S02]  /*29510*/  ISETP.LT.OR P2, PT, R6, 0x31, P2 ;  /* 0x000000310600780c */ /* 0x000fe40001741670 */
[----:B------:R-:W-:-:S02]  /*29520*/  FSEL R37, R37, -INF , !P1 ;  /* 0xff80000025257808 */ /* 0x000fc40004800000 */
[C---:B------:R-:W-:Y:S02]  /*29530*/  ISETP.GT.AND P4, PT, R3.reuse, 0x38, !P4 ;  /* 0x000000380300780c */ /* 0x040fe40006784270 */
[----:B------:R-:W-:Y:S02]  /*29540*/  ISETP.GT.AND P1, PT, R3, 0x39, !P6 ;  /* 0x000000390300780c */ /* 0x000fe40007724270 */
[----:B------:R-:W-:Y:S02]  /*29550*/  ISETP.LT.OR P3, PT, R6, 0x32, P3 ;  /* 0x000000320600780c */ /* 0x000fe40001f61670 */
[----:B------:R-:W-:Y:S02]  /*29560*/  FSEL R12, R12, -INF , !P2 ;  /* 0xff8000000c0c7808 */ /* 0x000fe40005000000 */
[C---:B------:R-:W-:Y:S02]  /*29570*/  ISETP.LT.OR P4, PT, R6.reuse, 0x39, P4 ;  /* 0x000000390600780c */ /* 0x040fe40002781670 */
[----:B------:R-:W-:Y:S01]  /*29580*/  FSEL R21, R21, -INF , !P3 ;  /* 0xff80000015157808 */ /* 0x000fe20005800000 */
[----:B------:R-:W-:Y:S01]  /*29590*/  UIADD3 UR4, UP0, UR37, 0x200, URZ ;  /* 0x0000020025047890 */ /* 0x000fe2000ff1e03f */
[----:B------:R-:W-:-:S02]  /*295a0*/  ISETP.LT.OR P1, PT, R6, 0x3a, P1 ;  /* 0x0000003a0600780c */ /* 0x000fc40000f21670 */
[----:B------:R-:W-:Y:S01]  /*295b0*/  FSEL R48, R13, -INF , !P4 ;  /* 0xff8000000d307808 */ /* 0x000fe20006000000 */
[----:B------:R-:W-:Y:S02]  /*295c0*/  ULOP3.LUT UR4, UR4, 0x4, URZ, 0xfc, !UPT ;  /* 0x0000000404047892 */ /* 0x000fe4000f8efc3f */
[----:B------:R-:W-:Y:S01]  /*295d0*/  UIADD3.X UR5, URZ, UR36, URZ, UP0, !UPT ;  /* 0x000000243f057290 */ /* 0x000fe200087fe43f */
        /* <DEDUP_REMOVED lines=60> */
[----:B0-----:R-:W-:Y:S01]  /*299a0*/  FMUL.FTZ R15, R49, R50 ;  /* 0x00000032310f7220 */ /* 0x001fe20000410000 */
        /* <DEDUP_REMOVED lines=19> */
.L_x_3803:
[----:B------:R-:W-:Y:S05]  /*29ae0*/  BSYNC B0 ;  /* 0x0000000000007941 */ /* 0x000fea0003800000 */
.L_x_3802:
        /* <DEDUP_REMOVED lines=9> */
[----:B------:R-:W0:Y:S04]  /*29b80*/  LD.E R4, desc[UR44][R4.64] ;  /* 0x0000002c04047980 */ /* 0x000e28000c101900 */
[----:B------:R-:W4:Y:S04]  /*29b90*/  LD.E R49, desc[UR44][R16.64+0x210] ;  /* 0x0002102c10317980 */ /* 0x000f28000c101900 */
[----:B------:R-:W5:Y:S01]  /*29ba0*/  LD.E R51, desc[UR44][R16.64+0x214] ;  /* 0x0002142c10337980 */ /* 0x000f62000c101900 */
[C---:B--2---:R-:W-:Y:S01]  /*29bb0*/  FSETP.NEU.FTZ.AND P1, PT, R10.reuse, -INF , PT ;  /* 0xff8000000a00780b */ /* 0x044fe20003f3d000 */
[----:B---3--:R-:W-:Y:S01]  /*29bc0*/  FMUL.FTZ R6, R10, R11 ;  /* 0x0000000b0a067220 */ /* 0x008fe20000410000 */
[----:B0-----:R-:W-:-:S04]  /*29bd0*/  FMUL.FTZ R2, R11, R4 ;  /* 0x000000040b027220 */ /* 0x001fc80000410000 */
[----:B------:R-:W-:Y:S02]  /*29be0*/  FSEL R6, R6, RZ, P1 ;  /* 0x000000ff06067208 */ /* 0x000fe40000800000 */
[----:B------:R-:W-:-:S03]  /*29bf0*/  FSETP.NEU.FTZ.AND P1, PT, R4, -INF , PT ;  /* 0xff8000000400780b */ /* 0x000fc60003f3d000 */
[-CC-:B------:R-:W-:Y:S01]  /*29c00*/  FFMA.FTZ R168, R47, R11.reuse, -R6.reuse ;  /* 0x0000000b2fa87223 */ /* 0x180fe20000010806 */
[----:B------:R-:W-:Y:S01]  /*29c10*/  FSEL R2, R2, RZ, P1 ;  /* 0x000000ff02027208 */ /* 0x000fe20000800000 */
[-CC-:B------:R-:W-:Y:S01]  /*29c20*/  FFMA.FTZ R9, R38, R11.reuse, -R6.reuse ;  /* 0x0000000b26097223 */ /* 0x180fe20000010806 */
[-CC-:B------:R-:W-:Y:S01]  /*29c30*/  FFMA.FTZ R170, R20, R11.reuse, -R6.reuse ;  /* 0x0000000b14aa7223 */ /* 0x180fe20000010806 */
[-CC-:B------:R-:W-:Y:S01]  /*29c40*/  FFMA.FTZ R47, R57, R11.reuse, -R6.reuse ;  /* 0x0000000b392f7223 */ /* 0x180fe20000010806 */
[-C--:B------:R-:W-:Y:S01]  /*29c50*/  FFMA.FTZ R172, R31, R11.reuse, -R6 ;  /* 0x0000000b1fac7223 */ /* 0x080fe20000010806 */
[-CC-:B------:R-:W-:Y:S01]  /*29c60*/  FFMA.FTZ R14, R14, R11.reuse, -R2.reuse ;  /* 0x0000000b0e0e7223 */ /* 0x180fe20000010802 */
[----:B------:R-:W4:Y:S01]  /*29c70*/  MUFU.EX2 R168, R168 ;  /* 0x000000a800a87308 */ /* 0x000f220000000800 */
[-CC-:B------:R-:W-:Y:S01]  /*29c80*/  FFMA.FTZ R46, R46, R11.reuse, -R2.reuse ;  /* 0x0000000b2e2e7223 */ /* 0x180fe20000010802 */
[-CC-:B------:R-:W-:Y:S01]  /*29c90*/  FFMA.FTZ R24, R24, R11.reuse, -R2.reuse ;  /* 0x0000000b18187223 */ /* 0x180fe20000010802 */
[-CC-:B------:R-:W-:Y:S01]  /*29ca0*/  FFMA.FTZ R25, R25, R11.reuse, -R2.reuse ;  /* 0x0000000b19197223 */ /* 0x180fe20000010802 */
[-C--:B------:R-:W-:Y:S01]  /*29cb0*/  FFMA.FTZ R26, R26, R11.reuse, -R2 ;  /* 0x0000000b1a1a7223 */ /* 0x080fe20000010802 */
[-C--:B------:R-:W-:Y:S01]  /*29cc0*/  FFMA.FTZ R31, R33, R11.reuse, -R6 ;  /* 0x0000000b211f7223 */ /* 0x080fe20000010806 */
[-C--:B------:R-:W-:Y:S01]  /*29cd0*/  FFMA.FTZ R27, R27, R11.reuse, -R2 ;  /* 0x0000000b1b1b7223 */ /* 0x080fe20000010802 */
[-CC-:B------:R-:W-:Y:S01]  /*29ce0*/  FFMA.FTZ R174, R35, R11.reuse, -R6.reuse ;  /* 0x0000000b23ae7223 */ /* 0x180fe20000010806 */
[----:B------:R-:W5:Y:S01]  /*29cf0*/  MUFU.EX2 R14, R14 ;  /* 0x0000000e000e7308 */ /* 0x000f620000000800 */
        /* <DEDUP_REMOVED lines=8> */
[-CC-:B------:R-:W-:Y:S01]  /*29d80*/  FFMA.FTZ R182, R18, R11.reuse, -R6.reuse ;  /* 0x0000000b12b67223 */ /* 0x180fe20000010806 */
[-C--:B------:R-:W-:Y:S01]  /*29d90*/  FFMA.FTZ R41, R44, R11.reuse, -R6 ;  /* 0x0000000b2c297223 */ /* 0x080fe20000010806 */
[----:B----4-:R-:W-:Y:S01]  /*29da0*/  FADD.FTZ R4, R168, R49 ;  /* 0x00000031a8047221 */ /* 0x010fe20000010000 */
[-CC-:B------:R-:W-:Y:S01]  /*29db0*/  FFMA.FTZ R28, R28, R11.reuse, -R2.reuse ;  /* 0x0000000b1c1c7223 */ /* 0x180fe20000010802 */
[-CC-:B------:R-:W-:Y:S01]  /*29dc0*/  FFMA.FTZ R29, R29, R11.reuse, -R2.reuse ;  /* 0x0000000b1d1d7223 */ /* 0x180fe20000010802 */
[-CC-:B------:R-:W-:Y:S01]  /*29dd0*/  FFMA.FTZ R30, R30, R11.reuse, -R2.reuse ;  /* 0x0000000b1e1e7223 */ /* 0x180fe20000010802 */
[-CC-:B------:R-:W-:Y:S01]  /*29de0*/  FFMA.FTZ R32, R32, R11.reuse, -R2.reuse ;  /* 0x0000000b20207223 */ /* 0x180fe20000010802 */
[----:B------:R-:W1:Y:S01]  /*29df0*/  MUFU.EX2 R169, R46 ;  /* 0x0000002e00a97308 */ /* 0x000e620000000800 */
[----:B-----5:R-:W-:Y:S01]  /*29e00*/  FADD.FTZ R6, R14, R51 ;  /* 0x000000330e067221 */ /* 0x020fe20000010000 */
[-CC-:B------:R-:W-:Y:S01]  /*29e10*/  FFMA.FTZ R34, R34, R11.reuse, -R2.reuse ;  /* 0x0000000b22227223 */ /* 0x180fe20000010802 */
[-CC-:B------:R-:W-:Y:S01]  /*29e20*/  FFMA.FTZ R37, R37, R11.reuse, -R2.reuse ;  /* 0x0000000b25257223 */ /* 0x180fe20000010802 */
[-CC-:B------:R-:W-:Y:S01]  /*29e30*/  FFMA.FTZ R12, R12, R11.reuse, -R2.reuse ;  /* 0x0000000b0c0c7223 */ /* 0x180fe20000010802 */
[-CC-:B------:R-:W-:Y:S01]  /*29e40*/  FFMA.FTZ R21, R21, R11.reuse, -R2.reuse ;  /* 0x0000000b15157223 */ /* 0x180fe20000010802 */
[-CC-:B------:R-:W-:Y:S01]  /*29e50*/  FFMA.FTZ R48, R48, R11.reuse, -R2.reuse ;  /* 0x0000000b30307223 */ /* 0x180fe20000010802 */
[----:B------:R-:W-:Y:S01]  /*29e60*/  FFMA.FTZ R2, R45, R11, -R2 ;  /* 0x0000000b2d027223 */ /* 0x000fe20000010802 */
        /* <DEDUP_REMOVED lines=85> */
[----:B------:R0:W-:Y:S04]  /*2a3c0*/  STSM.16.M88.4 [R5], R172 ;  /* 0x000000ac05007844 */ /* 0x0001e80000000200 */
[----:B------:R-:W-:Y:S04]  /*2a3d0*/  STSM.16.M88.4 [R45], R176 ;  /* 0x000000b02d007844 */ /* 0x000fe80000000200 */
[----:B------:R1:W-:Y:S04]  /*2a3e0*/  STSM.16.M88.4 [R4], R180 ;  /* 0x000000b404007844 */ /* 0x0003e80000000200 */
[----:B------:R-:W2:Y:S01]  /*2a3f0*/  LD.E R6, desc[UR44][R16.64+0x230] ;  /* 0x0002302c10067980 */ /* 0x000ea2000c101900 */
[----:B------:R-:W-:-:S04]  /*2a400*/  UIADD3 UR4, UP0, UR37, 0x230, URZ ;  /* 0x0000023025047890 */ /* 0x000fc8000ff1e03f */
[----:B------:R-:W-:Y:S02]  /*2a410*/  ULOP3.LUT UR5, UR4, 0x4, URZ, 0xfc, !UPT ;  /* 0x0000000404057892 */ /* 0x000fe4000f8efc3f */
[----:B------:R-:W-:-:S04]  /*2a420*/  UIADD3.X UR7, URZ, UR36, URZ, UP0, !UPT ;  /* 0x000000243f077290 */ /* 0x000fc800087fe43f */
[----:B------:R-:W-:Y:S02]  /*2a430*/  IMAD.U32 R2, RZ, RZ, UR5 ;  /* 0x00000005ff027e24 */ /* 0x000fe4000f8e00ff */
[----:B------:R-:W-:Y:S02]  /*2a440*/  IMAD.U32 R3, RZ, RZ, UR7 ;  /* 0x00000007ff037e24 */ /* 0x000fe4000f8e00ff */
[----:B--2---:R-:W-:-:S05]  /*2a450*/  FMUL.FTZ R7, R15, R6 ;  /* 0x000000060f077220 */ /* 0x004fca0000410000 */
[----:B------:R-:W-:Y:S04]  /*2a460*/  ST.E desc[UR44][R16.64+0x230], R7 ;  /* 0x0002300710007985 */ /* 0x000fe8000c10192c */
[----:B------:R-:W0:Y:S02]  /*2a470*/  LD.E R6, desc[UR44][R2.64] ;  /* 0x0000002c02067980 */ /* 0x000e24000c101900 */
[----:B0-----:R-:W-:-:S05]  /*2a480*/  FMUL.FTZ R5, R15, R6 ;  /* 0x000000060f057220 */ /* 0x001fca0000410000 */
[----:B------:R0:W-:Y:S04]  /*2a490*/  ST.E desc[UR44][R2.64], R5 ;  /* 0x0000000502007985 */ /* 0x0001e8000c10192c */
[----:B------:R-:W0:Y:S04]  /*2a4a0*/  LD.E R60, desc[UR44][R16.64+0x240] ;  /* 0x0002402c103c7980 */ /* 0x000e28000c101900 */
        /* <DEDUP_REMOVED lines=60> */
[----:B------:R-:W5:Y:S01]  /*2a870*/  LD.E R8, desc[UR44][R16.64+0x420] ;  /* 0x0004202c10087980 */ /* 0x000f62000c101900 */
[----:B------:R-:W-:Y:S01]  /*2a880*/  ULOP3.LUT UR5, UR4, 0x8, URZ, 0xfc, !UPT ;  /* 0x0000000804057892 */ /* 0x000fe2000f8efc3f */
[C---:B0-----:R-:W-:Y:S01]  /*2a890*/  FMUL.FTZ R5, R15.reuse, R60 ;  /* 0x0000003c0f057220 */ /* 0x041fe20000410000 */
[----:B--2---:R-:W-:-:S04]  /*2a8a0*/  FMUL.FTZ R27, R15, R130 ;  /* 0x000000820f1b7220 */ /* 0x004fc80000410000 */
[----:B------:R0:W-:Y:S01]  /*2a8b0*/  ST.E desc[UR44][R16.64+0x240], R5 ;  /* 0x0002400510007985 */ /* 0x0001e2000c10192c */
[C---:B---3--:R-:W-:Y:S01]  /*2a8c0*/  FMUL.FTZ R7, R15.reuse, R62 ;  /* 0x0000003e0f077220 */ /* 0x048fe20000410000 */
[C---:B----4-:R-:W-:Y:S01]  /*2a8d0*/  FMUL.FTZ R9, R15.reuse, R64 ;  /* 0x000000400f097220 */ /* 0x050fe20000410000 */
[C---:B-----5:R-:W-:Y:S01]  /*2a8e0*/  FMUL.FTZ R11, R15.reuse, R66 ;  /* 0x000000420f0b7220 */ /* 0x060fe20000410000 */
        /* <DEDUP_REMOVED lines=14> */
[C---:B--2---:R-:W-:Y:S01]  /*2a9d0*/  FMUL.FTZ R11, R15.reuse, R84 ;  /* 0x000000540f0b7220 */ /* 0x044fe20000410000 */
[C---:B---3--:R-:W-:Y:S01]  /*2a9e0*/  FMUL.FTZ R19, R15.reuse, R86 ;  /* 0x000000560f137220 */ /* 0x048fe20000410000 */
        /* <DEDUP_REMOVED lines=9> */
[----:B--2---:R-:W-:-:S03]  /*2aa80*/  FMUL.FTZ R7, R15, R94 ;  /* 0x0000005e0f077220 */ /* 0x004fc60000410000 */
[----:B------:R2:W-:Y:S01]  /*2aa90*/  ST.E desc[UR44][R16.64+0x2a0], R11 ;  /* 0x0002a00b10007985 */ /* 0x0005e2000c10192c */
[----:B---3--:R-:W-:-:S03]  /*2aaa0*/  FMUL.FTZ R27, R15, R98 ;  /* 0x000000620f1b7220 */ /* 0x008fc60000410000 */
[----:B------:R3:W-:Y:S01]  /*2aab0*/  ST.E desc[UR44][R16.64+0x2a4], R19 ;  /* 0x0002a41310007985 */ /* 0x0007e2000c10192c */
[C---:B-1----:R-:W-:Y:S01]  /*2aac0*/  FMUL.FTZ R29, R15.reuse, R100 ;  /* 0x000000640f1d7220 */ /* 0x042fe20000410000 */
[C---:B0-----:R-:W-:Y:S02]  /*2aad0*/  FMUL.FTZ R9, R15.reuse, R96 ;  /* 0x000000600f097220 */ /* 0x041fe40000410000 */
        /* <DEDUP_REMOVED lines=16> */
[C---:B---3--:R-:W-:Y:S01]  /*2abe0*/  FMUL.FTZ R27, R15.reuse, R118 ;  /* 0x000000760f1b7220 */ /* 0x048fe20000410000 */
[C---:B0-----:R-:W-:Y:S02]  /*2abf0*/  FMUL.FTZ R29, R15.reuse, R120 ;  /* 0x000000780f1d7220 */ /* 0x041fe40000410000 */
[----:B------:R0:W-:Y:S01]  /*2ac00*/  ST.E desc[UR44][R16.64+0x2f4], R5 ;  /* 0x0002f40510007985 */ /* 0x0001e2000c10192c */
[C---:B--2---:R-:W-:Y:S01]  /*2ac10*/  FMUL.FTZ R11, R15.reuse, R116 ;  /* 0x000000740f0b7220 */ /* 0x044fe20000410000 */
        /* <DEDUP_REMOVED lines=71> */
[----:B0-----:R-:W-:-:S02]  /*2b090*/  IMAD.U32 R7, RZ, RZ, UR7 ;  /* 0x00000007ff077e24 */ /* 0x001fc4000f8e00ff */
[----:B-1----:R-:W-:-:S03]  /*2b0a0*/  FMUL.FTZ R9, R13, R6 ;  /* 0x000000060d097220 */ /* 0x002fc60000410000 */
[----:B------:R-:W-:Y:S02]  /*2b0b0*/  IMAD.U32 R6, RZ, RZ, UR6 ;  /* 0x00000006ff067e24 */ /* 0x000fe4000f8e00ff */
        /* <DEDUP_REMOVED lines=195> */
[----:B----4-:R-:W-:Y:S04]  /*2bcf0*/  ST.E desc[UR44][R2.64], R15 ;  /* 0x0000000f02007985 */ /* 0x010fe8000c10192c */
[----:B-1----:R-:W4:Y:S01]  /*2bd00*/  LD.E R19, desc[UR44][R4.64] ;  /* 0x0000002c04137980 */ /* 0x002f22000c101900 */
[----:B------:R-:W-:-:S02]  /*2bd10*/  IMAD.U32 R10, RZ, RZ, UR6 ;  /* 0x00000006ff0a7e24 */ /* 0x000fc4000f8e00ff */
[----:B------:R-:W-:Y:S01]  /*2bd20*/  IMAD.U32 R11, RZ, RZ, UR7 ;  /* 0x00000007ff0b7e24 */ /* 0x000fe2000f8e00ff */
[----:B----4-:R-:W-:Y:S04]  /*2bd30*/  ST.E desc[UR44][R4.64], R19 ;  /* 0x0000001304007985 */ /* 0x010fe8000c10192c */
[----:B--2---:R-:W2:Y:S04]  /*2bd40*/  LD.E R21, desc[UR44][R10.64] ;  /* 0x0000002c0a157980 */ /* 0x004ea8000c101900 */
[----:B--2---:R0:W-:Y:S04]  /*2bd50*/  ST.E desc[UR44][R10.64], R21 ;  /* 0x000000150a007985 */ /* 0x0041e8000c10192c */
[----:B---3--:R-:W2:Y:S04]  /*2bd60*/  LD.E R9, desc[UR44][R16.64+0x240] ;  /* 0x0002402c10097980 */ /* 0x008ea8000c101900 */
[----:B------:R-:W3:Y:S04]  /*2bd70*/  LD.E R12, desc[UR44][R16.64+0x24c] ;  /* 0x00024c2c100c7980 */ /* 0x000ee8000c101900 */
[----:B0-----:R-:W4:Y:S04]  /*2bd80*/  LD.E R10, desc[UR44][R16.64+0x244] ;  /* 0x0002442c100a7980 */ /* 0x001f28000c101900 */
[----:B------:R-:W5:Y:S04]  /*2bd90*/  LD.E R11, desc[UR44][R16.64+0x248] ;  /* 0x0002482c100b7980 */ /* 0x000f68000c101900 */
        /* <DEDUP_REMOVED lines=120> */
[----:B----4-:R0:W-:Y:S04]  /*2c520*/  ST.E desc[UR44][R16.64+0x244], R10 ;  /* 0x0002440a10007985 */ /* 0x0101e8000c10192c */
[----:B-----5:R1:W-:Y:S04]  /*2c530*/  ST.E desc[UR44][R16.64+0x248], R11 ;  /* 0x0002480b10007985 */ /* 0x0203e8000c10192c */
[----:B--2---:R-:W-:Y:S01]  /*2c540*/  ST.E desc[UR44][R16.64+0x240], R9 ;  /* 0x0002400910007985 */ /* 0x004fe2000c10192c */
[----:B0-----:R-:W-:-:S02]  /*2c550*/  IMAD.U32 R10, RZ, RZ, UR6 ;  /* 0x00000006ff0a7e24 */ /* 0x001fc4000f8e00ff */
[----:B-1----:R-:W-:Y:S01]  /*2c560*/  IMAD.U32 R11, RZ, RZ, UR7 ;  /* 0x00000007ff0b7e24 */ /* 0x002fe2000f8e00ff */
[----:B---3--:R-:W-:Y:S04]  /*2c570*/  ST.E desc[UR44][R16.64+0x24c], R12 ;  /* 0x00024c0c10007985 */ /* 0x008fe8000c10192c */
        /* <DEDUP_REMOVED lines=255> */
[----:B------:R-:W-:Y:S01]  /*2d570*/  R2UR UR10, R8 ;  /* 0x00000000080a72ca */ /* 0x000fe200000e0000 */
[----:B------:R-:W-:Y:S01]  /*2d580*/  IMAD.U32 R8, RZ, RZ, UR6 ;  /* 0x00000006ff087e24 */ /* 0x000fe2000f8e00ff */
[----:B------:R-:W-:Y:S01]  /*2d590*/  R2UR UR11, R9 ;  /* 0x00000000090b72ca */ /* 0x000fe200000e0000 */
[----:B------:R-:W-:Y:S01]  /*2d5a0*/  IMAD.U32 R9, RZ, RZ, UR7 ;  /* 0x00000007ff097e24 */ /* 0x000fe2000f8e00ff */
        /* <DEDUP_REMOVED lines=131> */
[----:B------:R-:W-:Y:S02]  /*2dde0*/  VIADD R8, R6, 0x100 ;  /* 0x0000010006087836 */ /* 0x000fe40000000000 */
[----:B------:R-:W-:-:S03]  /*2ddf0*/  IMAD.MOV.U32 R9, RZ, RZ, R7 ;  /* 0x000000ffff097224 */ /* 0x000fc600078e0007 */
[----:B------:R-:W-:Y:S01]  /*2de00*/  R2UR UR10, R8 ;  /* 0x00000000080a72ca */ /* 0x000fe200000e0000 */
[----:B------:R-:W-:Y:S01]  /*2de10*/  IMAD.U32 R8, RZ, RZ, UR6 ;  /* 0x00000006ff087e24 */ /* 0x000fe2000f8e00ff */
[----:B------:R-:W-:Y:S01]  /*2de20*/  R2UR UR11, R9 ;  /* 0x00000000090b72ca */ /* 0x000fe200000e0000 */
[----:B------:R-:W-:Y:S02]  /*2de30*/  IMAD.U32 R9, RZ, RZ, UR7 ;  /* 0x00000007ff097e24 */ /* 0x000fe4000f8e00ff */
        /* <DEDUP_REMOVED lines=267> */
[----:B------:R-:W-:Y:S02]  /*2eef0*/  IMAD.U32 R6, RZ, RZ, UR6 ;  /* 0x00000006ff067e24 */ /* 0x000fe4000f8e00ff */
[----:B------:R-:W-:Y:S01]  /*2ef00*/  IMAD.U32 R7, RZ, RZ, UR7 ;  /* 0x00000007ff077e24 */ /* 0x000fe2000f8e00ff */
[----:B------:R-:W-:Y:S02]  /*2ef10*/  WARPGROUP.DEPBAR.LE gsb0, 0x0 ;  /* 0x00008000000079c5 */ /* 0x000fe40000010000 */
[----:B------:R-:W-:Y:S04]  /*2ef20*/  ST.E desc[UR44][R16.64+0x230], R24 ;  /* 0x0002301810007985 */ /* 0x000fe8000c10192c */
[----:B------:R-:W-:Y:S04]  /*2ef30*/  ST.E desc[UR44][R2.64], R25 ;  /* 0x0000001902007985 */ /* 0x000fe8000c10192c */
[----:B------:R-:W-:Y:S04]  /*2ef40*/  ST.E desc[UR44][R4.64], R26 ;  /* 0x0000001a04007985 */ /* 0x000fe8000c10192c */
[----:B------:R0:W-:Y:S04]  /*2ef50*/  ST.E desc[UR44][R6.64], R27 ;  /* 0x0000001b06007985 */ /* 0x0001e8000c10192c */
        /* <DEDUP_REMOVED lines=126> */
[----:B------:R-:W2:Y:S01]  /*2f740*/  LD.E R7, desc[UR44][R2.64] ;  /* 0x0000002c02077980 */ /* 0x000ea2000c101900 */
[----:B------:R-:W-:-:S02]  /*2f750*/  IMAD.U32 R10, RZ, RZ, UR6 ;  /* 0x00000006ff0a7e24 */ /* 0x000fc4000f8e00ff */
[----:B------:R-:W-:Y:S01]  /*2f760*/  IMAD.U32 R11, RZ, RZ, UR7 ;  /* 0x00000007ff0b7e24 */ /* 0x000fe2000f8e00ff */
[----:B--2---:R0:W-:Y:S04]  /*2f770*/  ST.E desc[UR44][R2.64], R7 ;  /* 0x0000000702007985 */ /* 0x0041e8000c10192c */
[----:B------:R-:W2:Y:S01]  /*2f780*/  LD.E R9, desc[UR44][R4.64] ;  /* 0x0000002c04097980 */ /* 0x000ea2000c101900 */
[----:B------:R-:W-:Y:S02]  /*2f790*/  IMAD.U32 R12, RZ, RZ, UR6 ;  /* 0x00000006ff0c7e24 */ /* 0x000fe4000f8e00ff */
[----:B------:R-:W-:Y:S01]  /*2f7a0*/  IMAD.U32 R13, RZ, RZ, UR7 ;  /* 0x00000007ff0d7e24 */ /* 0x000fe2000f8e00ff */
[----:B--2---:R1:W-:Y:S04]  /*2f7b0*/  ST.E desc[UR44][R4.64], R9 ;  /* 0x0000000904007985 */ /* 0x0043e8000c10192c */
[----:B------:R-:W2:Y:S04]  /*2f7c0*/  LD.E R15, desc[UR44][R10.64] ;  /* 0x0000002c0a0f7980 */ /* 0x000ea8000c101900 */
[----:B--2---:R2:W-:Y:S04]  /*2f7d0*/  ST.E desc[UR44][R12.64], R15 ;  /* 0x0000000f0c007985 */ /* 0x0045e8000c10192c */
[----:B0-----:R-:W3:Y:S04]  /*2f7e0*/  LD.E R2, desc[UR44][R16.64+0x240] ;  /* 0x0002402c10027980 */ /* 0x001ee8000c101900 */
[----:B------:R-:W4:Y:S04]  /*2f7f0*/  LD.E R3, desc[UR44][R16.64+0x244] ;  /* 0x0002442c10037980 */ /* 0x000f28000c101900 */
        /* <DEDUP_REMOVED lines=126> */
[----:B------:R0:W-:Y:S04]  /*2ffe0*/  ST.E desc[UR44][R16.64+0x250], R6 ;  /* 0x0002500610007985 */ /* 0x0001e8000c10192c */
[----:B------:R0:W-:Y:S04]  /*2fff0*/  ST.E desc[UR44][R16.64+0x254], R7 ;  /* 0x0002540710007985 */ /* 0x0001e8000c10192c */
[----:B------:R0:W-:Y:S04]  /*30000*/  ST.E desc[UR44][R16.64+0x258], R8 ;  /* 0x0002580810007985 */ /* 0x0001e8000c10192c */
[----:B------:R0:W-:Y:S04]  /*30010*/  ST.E desc[UR44][R16.64+0x25c], R9 ;  /* 0x00025c0910007985 */ /* 0x0001e8000c10192c */
[----:B------:R0:W-:Y:S04]  /*30020*/  ST.E desc[UR44][R16.64+0x260], R10 ;  /* 0x0002600a10007985 */ /* 0x0001e8000c10192c */
        /* <DEDUP_REMOVED lines=131> */
.L_x_3805:
[----:B------:R-:W-:Y:S05]  /*30860*/  BSYNC B0 ;  /* 0x0000000000007941 */ /* 0x000fea0003800000 */
.L_x_3804:
[C---:B------:R-:W-:Y:S01]  /*30870*/  ISETP.GT.AND P0, PT, R0.reuse, R163, PT ;  /* 0x000000a30000720c */ /* 0x040fe20003f04270 */
[----:B------:R-:W-:-:S12]  /*30880*/  VIADD R0, R0, 0xffffffff ;  /* 0xffffffff00007836 */ /* 0x000fd80000000000 */
[----:B------:R-:W-:Y:S05]  /*30890*/  @P0 BRA `(.L_x_3806) ;  /* 0xffffff5400f80947 */ /* 0x000fea000383ffff */
.L_x_3777:
[----:B0-----:R-:W2:Y:S01]  /*308a0*/  LDL R5, [R1+0x210] ;  /* 0x0002100001057983 */ /* 0x001ea20000100800 */
[----:B------:R-:W-:Y:S05]  /*308b0*/  WARPSYNC.ALL ;  /* 0x0000000000007948 */ /* 0x000fea0003800000 */
[----:B------:R-:W3:Y:S01]  /*308c0*/  LDL R6, [R1+0x214] ;  /* 0x0002140001067983 */ /* 0x000ee20000100800 */
[----:B------:R-:W-:Y:S02]  /*308d0*/  IMAD.MOV.U32 R8, RZ, RZ, -0x800000 ;  /* 0xff800000ff087424 */ /* 0x000fe400078e00ff */
        /* <DEDUP_REMOVED lines=9> */
[----:B---3--:R-:W1:Y:S02]  /*30970*/  SHFL.BFLY PT, R3, R6, 0x2, 0x1f ;  /* 0x0c401f0006037f89 */ /* 0x008e6400000e0000 */
[----:B-1----:R-:W-:-:S05]  /*30980*/  FADD.FTZ R4, R3, R6 ;  /* 0x0000000603047221 */ /* 0x002fca0000010000 */
[----:B------:R-:W0:Y:S02]  /*30990*/  SHFL.BFLY PT, R3, R4, 0x1, 0x1f ;  /* 0x0c201f0004037f89 */ /* 0x000e2400000e0000 */
[----:B0-----:R-:W-:Y:S02]  /*309a0*/  FADD.FTZ R20, R4, R3 ;  /* 0x0000000304147221 */ /* 0x001fe40000010000 */
[----:B------:R-:W3:Y:S03]  /*309b0*/  LDL.64 R2, [R1+0xd8] ;  /* 0x0000d80001027983 */ /* 0x000ee60000100a00 */
[----:B------:R-:W-:-:S13]  /*309c0*/  FSETP.NE.FTZ.AND P2, PT, R20, RZ, PT ;  /* 0x000000ff1400720b */ /* 0x000fda0003f55000 */
[----:B------:R-:W4:Y:S04]  /*309d0*/  @P2 LDL R7, [R1+0x220] ;  /* 0x0002200001072983 */ /* 0x000f280000100800 */
[----:B------:R-:W5:Y:S01]  /*309e0*/  @P2 LDL R9, [R1+0x204] ;  /* 0x0002040001092983 */ /* 0x000f620000100800 */
[----:B--2---:R-:W-:-:S13]  /*309f0*/  FSETP.NE.FTZ.AND P1, PT, R13, RZ, PT ;  /* 0x000000ff0d00720b */ /* 0x004fda0003f35000 */
[----:B------:R-:W2:Y:S04]  /*30a00*/  @P1 LDL R0, [R1+0x220] ;  /* 0x0002200001001983 */ /* 0x000ea80000100800 */
[----:B------:R-:W3:Y:S01]  /*30a10*/  @P1 LDL R5, [R1+0x200] ;  /* 0x0002000001051983 */ /* 0x000ee20000100800 */
[----:B------:R-:W0:Y:S08]  /*30a20*/  @P2 MUFU.LG2 R11, R20 ;  /* 0x00000014000b2308 */ /* 0x000e300000000c00 */
[----:B------:R-:W1:Y:S01]  /*30a30*/  @P1 MUFU.LG2 R6, R13 ;  /* 0x0000000d00061308 */ /* 0x000e620000000c00 */
[----:B------:R-:W-:Y:S01]  /*30a40*/  STL [R1+0x214], R20 ;  /* 0x0002141401007387 */ /* 0x000fe20000100800 */
[----:B0-----:R-:W-:Y:S01]  /*30a50*/  @P2 FMUL.FTZ R11, R11, 0.69314718246459960938 ;  /* 0x3f3172180b0b2820 */ /* 0x001fe20000410000 */
[----:B----4-:R-:W-:Y:S01]  /*30a60*/  @P2 FMUL.FTZ R4, R7, 0.69314718246459960938 ;  /* 0x3f31721807042820 */ /* 0x010fe20000410000 */
[----:B-1----:R-:W-:-:S03]  /*30a70*/  @P1 FMUL.FTZ R7, R6, 0.69314718246459960938 ;  /* 0x3f31721806071820 */ /* 0x002fc60000410000 */
[----:B-----5:R-:W-:Y:S02]  /*30a80*/  @P2 FFMA.FTZ R10, R4, R9, R11 ;  /* 0x00000009040a2223 */ /* 0x020fe4000001000b */
[----:B------:R-:W4:Y:S04]  /*30a90*/  LDL R9, [R1+0x1e8] ;  /* 0x0001e80001097983 */ /* 0x000f280000100800 */
[----:B------:R0:W-:Y:S01]  /*30aa0*/  STL [R1+0x214], R10 ;  /* 0x0002140a01007387 */ /* 0x0001e20000100800 */
[----:B--2---:R-:W-:-:S04]  /*30ab0*/  @P1 FMUL.FTZ R0, R0, 0.69314718246459960938 ;  /* 0x3f31721800001820 */ /* 0x004fc80000410000 */
[----:B---3--:R-:W-:-:S05]  /*30ac0*/  @P1 FFMA.FTZ R8, R0, R5, R7 ;  /* 0x0000000500081223 */ /* 0x008fca0000010007 */
[----:B------:R-:W-:Y:S04]  /*30ad0*/  STL [R1+0x210], R8 ;  /* 0x0002100801007387 */ /* 0x000fe80000100800 */
[----:B------:R-:W2:Y:S02]  /*30ae0*/  LD.E R0, desc[UR44][R2.64+0x4] ;  /* 0x0000042c02007980 */ /* 0x000ea4000c101900 */
[----:B--2---:R-:W-:-:S13]  /*30af0*/  ISETP.NE.AND P0, PT, R0, RZ, PT ;  /* 0x000000ff0000720c */ /* 0x004fda0003f05270 */
[----:B------:R-:W2:Y:S04]  /*30b00*/  @!P0 LDL.64 R6, [R1+0xe0] ;  /* 0x0000e00001068983 */ /* 0x000ea80000100a00 */
[----:B------:R-:W4:Y:S01]  /*30b10*/  @!P0 LD.E R12, desc[UR44][R2.64] ;  /* 0x0000002c020c8980 */ /* 0x000f22000c101900 */
[----:B------:R-:W-:-:S06]  /*30b20*/  IMAD.MOV.U32 R0, RZ, RZ, RZ ;  /* 0x000000ffff007224 */ /* 0x000fcc00078e00ff */
[----:B------:R-:W1:Y:S01]  /*30b30*/  @P1 MUFU.RCP R0, R13 ;  /* 0x0000000d00001308 */ /* 0x000e620000001000 */
[----:B--2---:R-:W0:Y:S01]  /*30b40*/  @!P0 LD.E.64 R4, desc[UR44][R6.64] ;  /* 0x0000002c06048980 */ /* 0x004e22000c101b00 */
[----:B----4-:R-:W-:-:S04]  /*30b50*/  @!P0 IMAD R11, R9, 0x40, R12 ;  /* 0x00000040090b8824 */ /* 0x010fc800078e020c */
[----:B0-----:R-:W-:-:S05]  /*30b60*/  @!P0 IMAD.WIDE R10, R11, 0x4, R4 ;  /* 0x000000040b0a8825 */ /* 0x001fca00078e0204 */
[----:B-1----:R0:W-:Y:S04]  /*30b70*/  @!P0 ST.E desc[UR44][R10.64], R0 ;  /* 0x000000000a008985 */ /* 0x0021e8000c10192c */
[----:B------:R-:W2:Y:S04]  /*30b80*/  @!P0 LDL.64 R2, [R1+0xd8] ;  /* 0x0000d80001028983 */ /* 0x000ea80000100a00 */
[----:B--2---:R-:W2:Y:S02]  /*30b90*/  @!P0 LD.E R4, desc[UR44][R2.64+0x4] ;  /* 0x0000042c02048980 */ /* 0x004ea4000c101900 */
        /* <DEDUP_REMOVED lines=67> */
[----:B------:R-:W5:Y:S04]  /*30fd0*/  LDL R120, [R1+0x1f0] ;  /* 0x0001f00001787983 */ /* 0x000f680000100800 */
[----:B------:R-:W5:Y:S01]  /*30fe0*/  LDL R122, [R1+0x1f4] ;  /* 0x0001f400017a7983 */ /* 0x000f620000100800 */
[----:B--2---:R-:W-:-:S05]  /*30ff0*/  VIADD R119, R119, 0x1 ;  /* 0x0000000177777836 */ /* 0x004fca0000000000 */
[----:B------:R-:W-:Y:S01]  /*31000*/  ISETP.NE.AND P0, PT, R119, 0x2, PT ;  /* 0x000000027700780c */ /* 0x000fe20003f05270 */
[-C--:B---3--:R-:W-:Y:S01]  /*31010*/  FMUL.FTZ R19, R19, R0.reuse ;  /* 0x0000000013137220 */ /* 0x088fe20000410000 */
[----:B------:R-:W-:Y:S01]  /*31020*/  FMUL.FTZ R18, R18, R0 ;  /* 0x0000000012127220 */ /* 0x000fe20000410000 */
[-C--:B----4-:R-:W-:Y:S01]  /*31030*/  FMUL.FTZ R15, R15, R118.reuse ;  /* 0x000000760f0f7220 */ /* 0x090fe20000410000 */
[----:B------:R-:W-:Y:S01]  /*31040*/  FMUL.FTZ R14, R14, R118 ;  /* 0x000000760e0e7220 */ /* 0x000fe20000410000 */
        /* <DEDUP_REMOVED lines=10> */
[----:B------:R-:W-:Y:S04]  /*310f0*/  STL.64 [R1+0x420], R18 ;  /* 0x0004201201007387 */ /* 0x000fe80000100a00 */
[----:B------:R-:W-:Y:S04]  /*31100*/  STL.64 [R1+0x428], R14 ;  /* 0x0004280e01007387 */ /* 0x000fe80000100a00 */
[----:B------:R0:W-:Y:S04]  /*31110*/  STL.64 [R1+0x230], R12 ;  /* 0x0002300c01007387 */ /* 0x0001e80000100a00 */
[----:B------:R-:W-:Y:S04]  /*31120*/  STL.64 [R1+0x240], R10 ;  /* 0x0002400a01007387 */ /* 0x000fe80000100a00 */
[----:B------:R1:W-:Y:S04]  /*31130*/  STL.64 [R1+0x250], R8 ;  /* 0x0002500801007387 */ /* 0x0003e80000100a00 */
[----:B------:R-:W-:Y:S04]  /*31140*/  STL.64 [R1+0x260], R6 ;  /* 0x0002600601007387 */ /* 0x000fe80000100a00 */
[----:B------:R2:W-:Y:S04]  /*31150*/  STL.64 [R1+0x280], R2 ;  /* 0x0002800201007387 */ /* 0x0005e80000100a00 */
[----:B0-----:R-:W3:Y:S04]  /*31160*/  LDL.64 R12, [R1+0x388] ;  /* 0x00038800010c7983 */ /* 0x001ee80000100a00 */
[----:B------:R-:W4:Y:S04]  /*31170*/  LDL.64 R18, [R1+0x3b8] ;  /* 0x0003b80001127983 */ /* 0x000f280000100a00 */
[----:B------:R-:W5:Y:S04]  /*31180*/  LDL.64 R14, [R1+0x3c8] ;  /* 0x0003c800010e7983 */ /* 0x000f680000100a00 */
[----:B-1----:R-:W5:Y:S04]  /*31190*/  LDL.64 R8, [R1+0x3d8] ;  /* 0x0003d80001087983 */ /* 0x002f680000100a00 */
[----:B------:R-:W5:Y:S04]  /*311a0*/  LDL.64 R10, [R1+0x3f8] ;  /* 0x0003f800010a7983 */ /* 0x000f680000100a00 */
[----:B--2---:R-:W2:Y:S04]  /*311b0*/  LDL.64 R2, [R1+0x408] ;  /* 0x0004080001027983 */ /* 0x004ea80000100a00 */
[----:B------:R-:W2:Y:S04]  /*311c0*/  LDL.64 R6, [R1+0x418] ;  /* 0x0004180001067983 */ /* 0x000ea80000100a00 */
[----:B------:R-:W2:Y:S01]  /*311d0*/  @!P0 LDL R121, [R1+0x1ec] ;  /* 0x0001ec0001798983 */ /* 0x000ea20000100800 */
[-C--:B------:R-:W-:Y:S01]  /*311e0*/  FMUL.FTZ R5, R5, R0.reuse ;  /* 0x0000000005057220 */ /* 0x080fe20000410000 */
[----:B------:R-:W-:-:S05]  /*311f0*/  FMUL.FTZ R4, R4, R0 ;  /* 0x0000000004047220 */ /* 0x000fca0000410000 */
[----:B------:R0:W-:Y:S04]  /*31200*/  STL.64 [R1+0x270], R4 ;  /* 0x0002700401007387 */ /* 0x0001e80000100a00 */
[----:B0-----:R-:W2:Y:S01]  /*31210*/  LDL.64 R4, [R1+0x3e8] ;  /* 0x0003e80001047983 */ /* 0x001ea20000100a00 */
        /* <DEDUP_REMOVED lines=143> */
[----:B------:R-:W-:Y:S01]  /*31b10*/  @!P0 LOP3.LUT R0, R121, 0x1, RZ, 0x3c, !PT ;  /* 0x0000000179008812 */ /* 0x000fe200078e3cff */
        /* <DEDUP_REMOVED lines=28> */
[----:B------:R-:W-:Y:S01]  /*31ce0*/  @!P0 STL [R1+0x1e8], RZ ;  /* 0x0001e8ff01008387 */ /* 0x000fe20000100800 */
[-C--:B------:R-:W-:Y:S01]  /*31cf0*/  FMUL.FTZ R5, R5, R118.reuse ;  /* 0x0000007605057220 */ /* 0x080fe20000410000 */
[----:B------:R-:W-:-:S05]  /*31d00*/  FMUL.FTZ R4, R4, R118 ;  /* 0x0000007604047220 */ /* 0x000fca0000410000 */
[----:B------:R0:W-:Y:S02]  /*31d10*/  STL.64 [R1+0x3e8], R4 ;  /* 0x0003e80401007387 */ /* 0x0001e40000100a00 */
[----:B0-----:R-:W-:Y:S01]  /*31d20*/  IMAD.MOV.U32 R4, RZ, RZ, 0x1 ;  /* 0x00000001ff047424 */ /* 0x001fe200078e00ff */
[----:B------:R-:W-:Y:S06]  /*31d30*/  BAR.ARV 0xe, 0x100 ;  /* 0x0384000000007b1d */ /* 0x000fec0000002000 */
.L_x_3663:
[----:B------:R-:W-:Y:S05]  /*31d40*/  BSYNC B7 ;  /* 0x0000000000077941 */ /* 0x000fea0003800000 */
.L_x_3651:
[----:B------:R-:W1:Y:S08]  /*31d50*/  S2UR UR5, SR_CgaCtaId ;  /* 0x00000000000579c3 */ /* 0x000e700000008800 */
[----:B------:R-:W-:Y:S01]  /*31d60*/  BAR.SYNC.DEFER_BLOCKING 0x5, 0x180 ;  /* 0x0146000000007b1d */ /* 0x000fe20000010000 */
[----:B0-----:R-:W-:-:S04]  /*31d70*/  PRMT R0, R4, 0x9910, RZ ;  /* 0x0000991004007816 */ /* 0x001fc800000000ff */
[----:B------:R-:W-:Y:S01]  /*31d80*/  ISETP.NE.AND P0, PT, R0, RZ, PT ;  /* 0x000000ff0000720c */ /* 0x000fe20003f05270 */
[----:B------:R-:W-:Y:S01]  /*31d90*/  UMOV UR4, 0x400 ;  /* 0x0000040000047882 */ /* 0x000fe20000000000 */
[----:B------:R-:W-:Y:S01]  /*31da0*/  BSSY B0, `(.L_x_3807) ;  /* 0x00004bd000007945 */ /* 0x000fe20003800000 */
[----:B-1----:R-:W-:-:S06]  /*31db0*/  ULEA UR4, UR5, UR4, 0x18 ;  /* 0x0000000405047291 */ /* 0x002fcc000f8ec03f */
[----:B------:R-:W-:-:S05]  /*31dc0*/  IMAD.U32 R2, RZ, RZ, UR4 ;  /* 0x00000004ff027e24 */ /* 0x000fca000f8e00ff */
[----:B------:R0:W1:Y:S01]  /*31dd0*/  LDS.128 R88, [R2+0x388d0] ;  /* 0x0388d00002587984 */ /* 0x0000620000000c00 */
[----:B------:R-:W-:Y:S06]  /*31de0*/  BAR.ARV 0x4, 0x180 ;  /* 0x0106000000007b1d */ /* 0x000fec0000002000 */
[----:B------:R-:W-:Y:S05]  /*31df0*/  @!P0 BRA `(.L_x_3808) ;  /* 0x0000003c00588947 */ /* 0x000fea0003800000 */
[----:B------:R-:W4:Y:S04]  /*31e00*/  LDL.128 R56, [R1+0x230] ;  /* 0x0002300001387983 */ /* 0x000f280000100c00 */
[----:B------:R-:W4:Y:S04]  /*31e10*/  LDL.128 R60, [R1+0x250] ;  /* 0x00025000013c7983 */ /* 0x000f280000100c00 */
[----:B------:R-:W4:Y:S04]  /*31e20*/  LDL.128 R44, [R1+0x240] ;  /* 0x00024000012c7983 */ /* 0x000f280000100c00 */
[----:B------:R-:W4:Y:S04]  /*31e30*/  LDL.128 R52, [R1+0x260] ;  /* 0x0002600001347983 */ /* 0x000f280000100c00 */
[----:B------:R-:W4:Y:S04]  /*31e40*/  LDL.128 R84, [R1+0x270] ;  /* 0x0002700001547983 */ /* 0x000f280000100c00 */
[----:B------:R-:W4:Y:S01]  /*31e50*/  LDL.128 R80, [R1+0x280] ;  /* 0x0002800001507983 */ /* 0x000f220000100c00 */
[C---:B------:R-:W-:Y:S01]  /*31e60*/  IADD3 R9, P1, R158.reuse, 0x20, RZ ;  /* 0x000000209e097810 */ /* 0x040fe20007f3e0ff */
[----:B------:R-:W-:Y:S01]  /*31e70*/  ULDC.64 UR4, c[0x0][0xd08] ;  /* 0x0003420000047ab9 */ /* 0x000fe20000000a00 */
[C---:B------:R-:W-:Y:S01]  /*31e80*/  IADD3 R97, P0, R158.reuse, 0x40, RZ ;  /* 0x000000409e617810 */ /* 0x040fe20007f1e0ff */
[----:B------:R-:W4:Y:S01]  /*31e90*/  LDL.128 R112, [R1+0x290] ;  /* 0x0002900001707983 */ /* 0x000f220000100c00 */
[----:B------:R-:W-:-:S02]  /*31ea0*/  IADD3 R27, P4, R158, 0x60, RZ ;  /* 0x000000609e1b7810 */ /* 0x000fc40007f9e0ff */
[----:B------:R-:W-:Y:S01]  /*31eb0*/  LOP3.LUT R8, R9, 0x380, RZ, 0xc0, !PT ;  /* 0x0000038009087812 */ /* 0x000fe200078ec0ff */
[----:B------:R-:W4:Y:S01]  /*31ec0*/  LDL.128 R116, [R1+0x2b0] ;  /* 0x0002b00001747983 */ /* 0x000f220000100c00 */
[C---:B------:R-:W-:Y:S02]  /*31ed0*/  IADD3 R121, P3, R158.reuse, 0x2000, RZ ;  /* 0x000020009e797810 */ /* 0x040fe40007f7e0ff */
[----:B------:R-:W-:Y:S01]  /*31ee0*/  LOP3.LUT R96, R97, 0x380, RZ, 0xc0, !PT ;  /* 0x0000038061607812 */ /* 0x000fe200078ec0ff */
[----:B------:R-:W4:Y:S01]  /*31ef0*/  LDL.128 R4, [R1+0x2a0] ;  /* 0x0002a00001047983 */ /* 0x000f220000100c00 */
[----:B------:R-:W-:Y:S02]  /*31f00*/  IADD3 R25, P6, R158, 0x2020, RZ ;  /* 0x000020209e197810 */ /* 0x000fe40007fde0ff */
[----:B------:R-:W-:Y:S01]  /*31f10*/  LOP3.LUT R26, R27, 0x380, RZ, 0xc0, !PT ;  /* 0x000003801b1a7812 */ /* 0x000fe200078ec0ff */
[----:B------:R-:W4:Y:S01]  /*31f20*/  LDL.128 R36, [R1+0x310] ;  /* 0x0003100001247983 */ /* 0x000f220000100c00 */
[----:B------:R-:W-:-:S02]  /*31f30*/  SHF.R.U64 R8, R8, 0x3, RZ ;  /* 0x0000000308087819 */ /* 0x000fc400000012ff */
[----:B------:R-:W-:Y:S01]  /*31f40*/  IADD3 R123, P5, R158, 0x2040, RZ ;  /* 0x000020409e7b7810 */ /* 0x000fe20007fbe0ff */
[----:B--2---:R-:W2:Y:S01]  /*31f50*/  LDL.128 R48, [R1+0x340] ;  /* 0x0003400001307983 */ /* 0x004ea20000100c00 */
[----:B------:R-:W-:Y:S02]  /*31f60*/  LOP3.LUT R120, R121, 0x380, RZ, 0xc0, !PT ;  /* 0x0000038079787812 */ /* 0x000fe400078ec0ff */
[----:B------:R-:W-:Y:S01]  /*31f70*/  SHF.R.U64 R96, R96, 0x3, RZ ;  /* 0x0000000360607819 */ /* 0x000fe200000012ff */
[----:B------:R-:W2:Y:S01]  /*31f80*/  LDL.128 R68, [R1+0x390] ;  /* 0x0003900001447983 */ /* 0x000ea20000100c00 */
[----:B------:R-:W-:Y:S02]  /*31f90*/  LOP3.LUT R24, R25, 0x380, RZ, 0xc0, !PT ;  /* 0x0000038019187812 */ /* 0x000fe400078ec0ff */
[----:B------:R-:W-:Y:S01]  /*31fa0*/  SHF.R.U64 R26, R26, 0x3, RZ ;  /* 0x000000031a1a7819 */ /* 0x000fe200000012ff */
[----:B------:R-:W2:Y:S01]  /*31fb0*/  LDL.128 R76, [R1+0x3b0] ;  /* 0x0003b000014c7983 */ /* 0x000ea20000100c00 */
[----:B------:R-:W-:Y:S01]  /*31fc0*/  LOP3.LUT R8, R8, R9, RZ, 0x3c, !PT ;  /* 0x0000000908087212 */ /* 0x000fe200078e3cff */
[----:B------:R-:W-:Y:S01]  /*31fd0*/  IMAD.X R9, RZ, RZ, R159, P1 ;  /* 0x000000ffff097224 */ /* 0x000fe200008e069f */
[----:B------:R-:W-:Y:S01]  /*31fe0*/  LOP3.LUT R122, R123, 0x380, RZ, 0xc0, !PT ;  /* 0x000003807b7a7812 */ /* 0x000fe200078ec0ff */
[----:B------:R-:W2:Y:S01]  /*31ff0*/  LDL.128 R72, [R1+0x3a0] ;  /* 0x0003a00001487983 */ /* 0x000ea20000100c00 */
[----:B------:R-:W-:-:S02]  /*32000*/  SHF.R.U64 R120, R120, 0x3, RZ ;  /* 0x0000000378787819 */ /* 0x000fc400000012ff */
[C---:B------:R-:W-:Y:S01]  /*32010*/  IADD3 R19, P2, R158.reuse, 0x2060, RZ ;  /* 0x000020609e137810 */ /* 0x040fe20007f5e0ff */
[----:B------:R-:W2:Y:S01]  /*32020*/  LDL.128 R104, [R1+0x410] ;  /* 0x0004100001687983 */ /* 0x000ea20000100c00 */
[----:B------:R-:W-:Y:S02]  /*32030*/  IADD3 R15, P1, R158, 0x4000, RZ ;  /* 0x000040009e0f7810 */ /* 0x000fe40007f3e0ff */
[----:B------:R-:W-:Y:S01]  /*32040*/  LOP3.LUT R96, R96, R97, RZ, 0x3c, !PT ;  /* 0x0000006160607212 */ /* 0x000fe200078e3cff */
[--C-:B------:R-:W-:Y:S01]  /*32050*/  IMAD.X R97, RZ, RZ, R159.reuse, P0 ;  /* 0x000000ffff617224 */ /* 0x100fe200000e069f */
[----:B------:R-:W-:Y:S01]  /*32060*/  SHF.R.U64 R24, R24, 0x3, RZ ;  /* 0x0000000318187819 */ /* 0x000fe200000012ff */
[----:B------:R-:W2:Y:S01]  /*32070*/  LDL.128 R100, [R1+0x400] ;  /* 0x0004000001647983 */ /* 0x000ea20000100c00 */
[----:B------:R-:W-:Y:S01]  /*32080*/  LOP3.LUT R26, R26, R27, RZ, 0x3c, !PT ;  /* 0x0000001b1a1a7212 */ /* 0x000fe200078e3cff */
[--C-:B------:R-:W-:Y:S01]  /*32090*/  IMAD.X R27, RZ, RZ, R159.reuse, P4 ;  /* 0x000000ffff1b7224 */ /* 0x100fe200020e069f */
[----:B------:R-:W-:Y:S01]  /*320a0*/  SHF.R.U64 R122, R122, 0x3, RZ ;  /* 0x000000037a7a7819 */ /* 0x000fe200000012ff */
[----:B------:R-:W2:Y:S01]  /*320b0*/  LDL.128 R108, [R1+0x420] ;  /* 0x00042000016c7983 */ /* 0x000ea20000100c00 */
[----:B------:R-:W-:Y:S01]  /*320c0*/  LOP3.LUT R120, R120, R121, RZ, 0x3c, !PT ;  /* 0x0000007978787212 */ /* 0x000fe200078e3cff */
[----:B------:R-:W-:Y:S01]  /*320d0*/  IMAD.X R121, RZ, RZ, R159, P3 ;  /* 0x000000ffff797224 */ /* 0x000fe200018e069f */
[----:B------:R-:W-:-:S02]  /*320e0*/  IADD3 R21, P0, R158, 0x4020, RZ ;  /* 0x000040209e157810 */ /* 0x000fc40007f1e0ff */
[----:B------:R-:W-:Y:S02]  /*320f0*/  LOP3.LUT R18, R19, 0x380, RZ, 0xc0, !PT ;  /* 0x0000038013127812 */ /* 0x000fe400078ec0ff */
[----:B------:R-:W-:Y:S02]  /*32100*/  IADD3 R13, P4, R158, 0x4040, RZ ;  /* 0x000040409e0d7810 */ /* 0x000fe40007f9e0ff */
[----:B------:R-:W-:Y:S02]  /*32110*/  LOP3.LUT R14, R15, 0x380, RZ, 0xc0, !PT ;  /* 0x000003800f0e7812 */ /* 0x000fe400078ec0ff */
[----:B------:R-:W-:Y:S01]  /*32120*/  LOP3.LUT R24, R24, R25, RZ, 0x3c, !PT ;  /* 0x0000001918187212 */ /* 0x000fe200078e3cff */
[--C-:B------:R-:W-:Y:S01]  /*32130*/  IMAD.X R25, RZ, RZ, R159.reuse, P6 ;  /* 0x000000ffff197224 */ /* 0x100fe200030e069f */
[----:B------:R-:W-:Y:S02]  /*32140*/  IADD3 R11, P3, R158, 0x4060, RZ ;  /* 0x000040609e0b7810 */ /* 0x000fe40007f7e0ff */
[----:B------:R-:W-:Y:S01]  /*32150*/  LOP3.LUT R122, R122, R123, RZ, 0x3c, !PT ;  /* 0x0000007b7a7a7212 */ /* 0x000fe200078e3cff */
[----:B------:R-:W-:Y:S01]  /*32160*/  IMAD.X R123, RZ, RZ, R159, P5 ;  /* 0x000000ffff7b7224 */ /* 0x000fe200028e069f */
[----:B------:R-:W-:-:S02]  /*32170*/  LOP3.LUT R20, R21, 0x380, RZ, 0xc0, !PT ;  /* 0x0000038015147812 */ /* 0x000fc400078ec0ff */
[C---:B---3--:R-:W-:Y:S02]  /*32180*/  LOP3.LUT R29, R158.reuse, 0x380, RZ, 0xc0, !PT ;  /* 0x000003809e1d7812 */ /* 0x048fe400078ec0ff */
[----:B------:R-:W-:Y:S02]  /*32190*/  IADD3 R33, P6, R158, 0x6000, RZ ;  /* 0x000060009e217810 */ /* 0x000fe40007fde0ff */
[----:B------:R-:W-:Y:S02]  /*321a0*/  SHF.R.U64 R18, R18, 0x3, RZ ;  /* 0x0000000312127819 */ /* 0x000fe400000012ff */
[----:B------:R-:W-:Y:S02]  /*321b0*/  LOP3.LUT R12, R13, 0x380, RZ, 0xc0, !PT ;  /* 0x000003800d0c7812 */ /* 0x000fe400078ec0ff */
[----:B------:R-:W-:Y:S02]  /*321c0*/  SHF.R.U64 R14, R14, 0x3, RZ ;  /* 0x000000030e0e7819 */ /* 0x000fe400000012ff */
[----:B------:R-:W-:-:S02]  /*321d0*/  IADD3 R41, P5, R158, 0x6020, RZ ;  /* 0x000060209e297810 */ /* 0x000fc40007fbe0ff */
[----:B------:R-:W-:Y:S02]  /*321e0*/  LOP3.LUT R10, R11, 0x380, RZ, 0xc0, !PT ;  /* 0x000003800b0a7812 */ /* 0x000fe400078ec0ff */
[----:B------:R-:W-:Y:S02]  /*321f0*/  SHF.R.U64 R20, R20, 0x3, RZ ;  /* 0x0000000314147819 */ /* 0x000fe400000012ff */
[----:B------:R-:W-:Y:S02]  /*32200*/  SHF.R.U64 R29, R29, 0x3, RZ ;  /* 0x000000031d1d7819 */ /* 0x000fe400000012ff */
[----:B-----5:R-:W-:Y:S02]  /*32210*/  LOP3.LUT R32, R33, 0x380, RZ, 0xc0, !PT ;  /* 0x0000038021207812 */ /* 0x020fe400078ec0ff */
[----:B------:R-:W-:Y:S01]  /*32220*/  LOP3.LUT R18, R18, R19, RZ, 0x3c, !PT ;  /* 0x0000001312127212 */ /* 0x000fe200078e3cff */
[----:B------:R-:W-:Y:S01]  /*32230*/  IMAD.X R19, RZ, RZ, R159, P2 ;  /* 0x000000ffff137224 */ /* 0x000fe200010e069f */
[----:B------:R-:W-:-:S02]  /*32240*/  SHF.R.U64 R12, R12, 0x3, RZ ;  /* 0x000000030c0c7819 */ /* 0x000fc400000012ff */
[----:B------:R-:W-:Y:S01]  /*32250*/  LOP3.LUT R14, R14, R15, RZ, 0x3c, !PT ;  /* 0x0000000f0e0e7212 */ /* 0x000fe200078e3cff */
[--C-:B------:R-:W-:Y:S01]  /*32260*/  IMAD.X R15, RZ, RZ, R159.reuse, P1 ;  /* 0x000000ffff0f7224 */ /* 0x100fe200008e069f */
[----:B------:R-:W-:Y:S02]  /*32270*/  LOP3.LUT R40, R41, 0x380, RZ, 0xc0, !PT ;  /* 0x0000038029287812 */ /* 0x000fe400078ec0ff */
[----:B------:R-:W-:Y:S02]  /*32280*/  SHF.R.U64 R10, R10, 0x3, RZ ;  /* 0x000000030a0a7819 */ /* 0x000fe400000012ff */
[C---:B------:R-:W-:Y:S02]  /*32290*/  IADD3 R93, P2, R158.reuse, 0x6040, RZ ;  /* 0x000060409e5d7810 */ /* 0x040fe40007f5e0ff */
[----:B------:R-:W-:Y:S02]  /*322a0*/  IADD3 R95, P1, R158, 0x6060, RZ ;  /* 0x000060609e5f7810 */ /* 0x000fe40007f3e0ff */
[----:B------:R-:W-:Y:S01]  /*322b0*/  LOP3.LUT R20, R20, R21, RZ, 0x3c, !PT ;  /* 0x0000001514147212 */ /* 0x000fe200078e3cff */
[--C-:B------:R-:W-:Y:S01]  /*322c0*/  IMAD.X R21, RZ, RZ, R159.reuse, P0 ;  /* 0x000000ffff157224 */ /* 0x100fe200000e069f */
[----:B------:R-:W-:Y:S01]  /*322d0*/  LOP3.LUT R28, R29, R158, RZ, 0x3c, !PT ;  /* 0x0000009e1d1c7212 */ /* 0x000fe200078e3cff */
[----:B------:R-:W-:Y:S01]  /*322e0*/  IMAD.MOV.U32 R29, RZ, RZ, R159 ;  /* 0x000000ffff1d7224 */ /* 0x000fe200078e009f */
[----:B------:R-:W-:-:S02]  /*322f0*/  SHF.R.U64 R32, R32, 0x3, RZ ;  /* 0x0000000320207819 */ /* 0x000fc400000012ff */
[----:B------:R-:W-:Y:S01]  /*32300*/  LOP3.LUT R12, R12, R13, RZ, 0x3c, !PT ;  /* 0x0000000d0c0c7212 */ /* 0x000fe200078e3cff */
[--C-:B------:R-:W-:Y:S01]  /*32310*/  IMAD.X R13, RZ, RZ, R159.reuse, P4 ;  /* 0x000000ffff0d7224 */ /* 0x100fe200020e069f */
[----:B------:R-:W-:Y:S02]  /*32320*/  SHF.R.U64 R40, R40, 0x3, RZ ;  /* 0x0000000328287819 */ /* 0x000fe400000012ff */
[----:B------:R-:W-:Y:S01]  /*32330*/  LOP3.LUT R10, R10, R11, RZ, 0x3c, !PT ;  /* 0x0000000b0a0a7212 */ /* 0x000fe200078e3cff */
[--C-:B------:R-:W-:Y:S01]  /*32340*/  IMAD.X R11, RZ, RZ, R159.reuse, P3 ;  /* 0x000000ffff0b7224 */ /* 0x100fe200018e069f */
[----:B------:R-:W-:Y:S02]  /*32350*/  LOP3.LUT R92, R93, 0x380, RZ, 0xc0, !PT ;  /* 0x000003805d5c7812 */ /* 0x000fe400078ec0ff */
[----:B------:R-:W-:Y:S02]  /*32360*/  LOP3.LUT R94, R95, 0x380, RZ, 0xc0, !PT ;  /* 0x000003805f5e7812 */ /* 0x000fe400078ec0ff */
[----:B------:R-:W-:Y:S01]  /*32370*/  LOP3.LUT R32, R32, R33, RZ, 0x3c, !PT ;  /* 0x0000002120207212 */ /* 0x000fe200078e3cff */
[--C-:B------:R-:W-:Y:S01]  /*32380*/  IMAD.X R33, RZ, RZ, R159.reuse, P6 ;  /* 0x000000ffff217224 */ /* 0x100fe200030e069f */
[----:B------:R-:W-:Y:S01]  /*32390*/  LOP3.LUT R40, R40, R41, RZ, 0x3c, !PT ;  /* 0x0000002928287212 */ /* 0x000fe200078e3cff */
[----:B------:R-:W-:Y:S01]  /*323a0*/  IMAD.X R41, RZ, RZ, R159, P5 ;  /* 0x000000ffff297224 */ /* 0x000fe200028e069f */
[----:B------:R-:W-:-:S02]  /*323b0*/  MOV R122, R122 ;  /* 0x0000007a007a7202 */ /* 0x000fc40000000f00 */
[----:B------:R-:W-:Y:S02]  /*323c0*/  MOV R65, R28 ;  /* 0x0000001c00417202 */ /* 0x000fe40000000f00 */
[----:B------:R-:W-:Y:S01]  /*323d0*/  MOV R123, R18 ;  /* 0x00000012007b7202 */ /* 0x000fe20000000f00 */
[----:B------:R-:W3:Y:S01]  /*323e0*/  LDL.128 R28, [R1+0x2f0] ;  /* 0x0002f000011c7983 */ /* 0x000ee20000100c00 */
[----:B------:R-:W-:Y:S02]  /*323f0*/  MOV R20, R20 ;  /* 0x0000001400147202 */ /* 0x000fe40000000f00 */
[----:B------:R-:W-:Y:S02]  /*32400*/  SHF.R.U64 R92, R92, 0x3, RZ ;  /* 0x000000035c5c7819 */ /* 0x000fe400000012ff */
[----:B------:R-:W-:Y:S02]  /*32410*/  SHF.R.U64 R94, R94, 0x3, RZ ;  /* 0x000000035e5e7819 */ /* 0x000fe400000012ff */
[----:B------:R-:W-:-:S02]  /*32420*/  MOV R64, R8 ;  /* 0x0000000800407202 */ /* 0x000fc40000000f00 */
[----:B------:R-:W-:Y:S02]  /*32430*/  MOV R19, R14 ;  /* 0x0000000e00137202 */ /* 0x000fe40000000f00 */
[----:B------:R-:W-:Y:S02]  /*32440*/  MOV R21, R12 ;  /* 0x0000000c00157202 */ /* 0x000fe40000000f00 */
[----:B------:R-:W-:Y:S01]  /*32450*/  MOV R120, R120 ;  /* 0x0000007800787202 */ /* 0x000fe20000000f00 */
[----:B------:R-:W3:Y:S01]  /*32460*/  LDL.128 R12, [R1+0x2d0] ;  /* 0x0002d000010c7983 */ /* 0x000ee20000100c00 */
[----:B------:R-:W-:Y:S02]  /*32470*/  MOV R0, R10 ;  /* 0x0000000a00007202 */ /* 0x000fe40000000f00 */
[----:B-1----:R-:W-:Y:S01]  /*32480*/  MOV R88, R26 ;  /* 0x0000001a00587202 */ /* 0x002fe20000000f00 */
[----:B------:R-:W3:Y:S01]  /*32490*/  LDL.128 R8, [R1+0x2c0] ;  /* 0x0002c00001087983 */ /* 0x000ee20000100c00 */
[----:B------:R-:W-:-:S02]  /*324a0*/  MOV R121, R24 ;  /* 0x0000001800797202 */ /* 0x000fc40000000f00 */
[----:B------:R-:W-:Y:S01]  /*324b0*/  MOV R96, R96 ;  /* 0x0000006000607202 */ /* 0x000fe20000000f00 */
[----:B------:R-:W3:Y:S01]  /*324c0*/  LDL.128 R24, [R1+0x2e0] ;  /* 0x0002e00001187983 */ /* 0x000ee20000100c00 */
[----:B------:R-:W-:Y:S02]  /*324d0*/  MOV R3, R32 ;  /* 0x0000002000037202 */ /* 0x000fe40000000f00 */
[----:B------:R-:W-:Y:S01]  /*324e0*/  LOP3.LUT R92, R92, R93, RZ, 0x3c, !PT ;  /* 0x0000005d5c5c7212 */ /* 0x000fe200078e3cff */
[----:B------:R-:W3:Y:S01]  /*324f0*/  LDL.128 R32, [R1+0x300] ;  /* 0x0003000001207983 */ /* 0x000ee20000100c00 */
[----:B------:R-:W-:Y:S01]  /*32500*/  LOP3.LUT R94, R94, R95, RZ, 0x3c, !PT ;  /* 0x0000005f5e5e7212 */ /* 0x000fe200078e3cff */
[--C-:B------:R-:W-:Y:S01]  /*32510*/  IMAD.X R93, RZ, RZ, R159.reuse, P2 ;  /* 0x000000ffff5d7224 */ /* 0x100fe200010e069f */
[----:B------:R-:W-:Y:S01]  /*32520*/  MOV R18, R40 ;  /* 0x0000002800127202 */ /* 0x000fe20000000f00 */
[----:B------:R-:W-:Y:S01]  /*32530*/  IMAD.X R95, RZ, RZ, R159, P1 ;  /* 0x000000ffff5f7224 */ /* 0x000fe200008e069f */
[----:B------:R-:W3:Y:S02]  /*32540*/  LDL.128 R40, [R1+0x320] ;  /* 0x0003200001287983 */ /* 0x000ee40000100c00 */
[----:B------:R-:W-:-:S02]  /*32550*/  MOV R124, R92 ;  /* 0x0000005c007c7202 */ /* 0x000fc40000000f00 */
[----:B------:R-:W-:Y:S02]  /*32560*/  MOV R125, R94 ;  /* 0x0000005e007d7202 */ /* 0x000fe40000000f00 */
[----:B------:R-:W3:Y:S01]  /*32570*/  LDL.128 R92, [R1+0x3e0] ;  /* 0x0003e000015c7983 */ /* 0x000ee20000100c00 */
[----:B----4-:R-:W-:Y:S02]  /*32580*/  F2FP.F16.F32.PACK_AB R56, R57, R56 ;  /* 0x000000383938723e */ /* 0x010fe400000000ff */
[----:B------:R-:W-:Y:S02]  /*32590*/  F2FP.F16.F32.PACK_AB R57, R59, R58 ;  /* 0x0000003a3b39723e */ /* 0x000fe400000000ff */
[----:B------:R-:W-:Y:S02]  /*325a0*/  F2FP.F16.F32.PACK_AB R60, R61, R60 ;  /* 0x0000003c3d3c723e */ /* 0x000fe400000000ff */
[----:B------:R-:W-:Y:S02]  /*325b0*/  F2FP.F16.F32.PACK_AB R61, R63, R62 ;  /* 0x0000003e3f3d723e */ /* 0x000fe400000000ff */
[----:B------:R-:W-:-:S02]  /*325c0*/  F2FP.F16.F32.PACK_AB R58, R45, R44 ;  /* 0x0000002c2d3a723e */ /* 0x000fc400000000ff */
[----:B------:R-:W-:Y:S01]  /*325d0*/  F2FP.F16.F32.PACK_AB R59, R47, R46 ;  /* 0x0000002e2f3b723e */ /* 0x000fe200000000ff */
[----:B------:R-:W-:Y:S01]  /*325e0*/  BAR.SYNC.DEFER_BLOCKING 0x1, 0x100 ;  /* 0x0044000000007b1d */ /* 0x000fe20000010000 */
[----:B------:R-:W-:Y:S02]  /*325f0*/  F2FP.F16.F32.PACK_AB R62, R53, R52 ;  /* 0x00000034353e723e */ /* 0x000fe400000000ff */
[----:B------:R-:W-:Y:S02]  /*32600*/  F2FP.F16.F32.PACK_AB R63, R55, R54 ;  /* 0x00000036373f723e */ /* 0x000fe400000000ff */
[----:B------:R-:W-:Y:S02]  /*32610*/  F2FP.F16.F32.PACK_AB R84, R85, R84 ;  /* 0x000000545554723e */ /* 0x000fe400000000ff */
[----:B------:R-:W-:Y:S01]  /*32620*/  F2FP.F16.F32.PACK_AB R85, R87, R86 ;  /* 0x000000565755723e */ /* 0x000fe200000000ff */
[----:B------:R-:W4:Y:S01]  /*32630*/  LDL.128 R44, [R1+0x330] ;  /* 0x00033000012c7983 */ /* 0x000f220000100c00 */
[----:B------:R-:W-:-:S02]  /*32640*/  F2FP.F16.F32.PACK_AB R86, R81, R80 ;  /* 0x000000505156723e */ /* 0x000fc400000000ff */
[----:B------:R-:W-:Y:S01]  /*32650*/  F2FP.F16.F32.PACK_AB R87, R83, R82 ;  /* 0x000000525357723e */ /* 0x000fe200000000ff */
[----:B------:R-:W4:Y:S04]  /*32660*/  LDL.128 R52, [R1+0x350] ;  /* 0x0003500001347983 */ /* 0x000f280000100c00 */
[----:B------:R-:W4:Y:S04]  /*32670*/  LDL.128 R80, [R1+0x3c0] ;  /* 0x0003c00001507983 */ /* 0x000f280000100c00 */
[----:B------:R1:W-:Y:S04]  /*32680*/  STSM.16.M88.4 [R65], R56 ;  /* 0x0000003841007844 */ /* 0x0003e80000000200 */
[----:B------:R0:W-:Y:S04]  /*32690*/  STSM.16.M88.4 [R64], R60 ;  /* 0x0000003c40007844 */ /* 0x0001e80000000200 */
[----:B------:R0:W-:Y:S04]  /*326a0*/  STSM.16.M88.4 [R96], R84 ;  /* 0x0000005460007844 */ /* 0x0001e80000000200 */
[----:B-1----:R-:W4:Y:S04]  /*326b0*/  LDL.128 R56, [R1+0x360] ;  /* 0x0003600001387983 */ /* 0x002f280000100c00 */
[----:B0-----:R-:W4:Y:S04]  /*326c0*/  LDL.128 R60, [R1+0x370] ;  /* 0x00037000013c7983 */ /* 0x001f280000100c00 */
[----:B------:R-:W4:Y:S04]  /*326d0*/  LDL.128 R64, [R1+0x380] ;  /* 0x0003800001407983 */ /* 0x000f280000100c00 */
[----:B------:R-:W4:Y:S04]  /*326e0*/  LDL.128 R84, [R1+0x3d0] ;  /* 0x0003d00001547983 */ /* 0x000f280000100c00 */
[----:B------:R-:W4:Y:S01]  /*326f0*/  LDL.128 R96, [R1+0x3f0] ;  /* 0x0003f00001607983 */ /* 0x000f220000100c00 */
[----:B------:R-:W-:-:S02]  /*32700*/  ISETP.NE.U32.AND P0, PT, RZ, UR4, PT ;  /* 0x00000004ff007c0c */ /* 0x000fc4000bf05070 */
[----:B------:R-:W-:Y:S02]  /*32710*/  F2FP.F16.F32.PACK_AB R112, R113, R112 ;  /* 0x000000707170723e */ /* 0x000fe400000000ff */
[----:B------:R-:W-:Y:S02]  /*32720*/  F2FP.F16.F32.PACK_AB R113, R115, R114 ;  /* 0x000000727371723e */ /* 0x000fe400000000ff */
[----:B------:R-:W-:Y:S02]  /*32730*/  F2FP.F16.F32.PACK_AB R116, R117, R116 ;  /* 0x000000747574723e */ /* 0x000fe400000000ff */
[----:B------:R-:W-:Y:S02]  /*32740*/  F2FP.F16.F32.PACK_AB R114, R5, R4 ;  /* 0x000000040572723e */ /* 0x000fe400000000ff */
[----:B------:R-:W-:Y:S01]  /*32750*/  F2FP.F16.F32.PACK_AB R115, R7, R6 ;  /* 0x000000060773723e */ /* 0x000fe200000000ff */
[----:B------:R-:W0:Y:S01]  /*32760*/  LDC.64 R4, c[0x0][0xd00] ;  /* 0x00034000ff047b82 */ /* 0x000e220000000a00 */
[----:B------:R-:W-:-:S02]  /*32770*/  F2FP.F16.F32.PACK_AB R117, R119, R118 ;  /* 0x000000767775723e */ /* 0x000fc400000000ff */
[----:B------:R-:W-:Y:S02]  /*32780*/  ISETP.NE.AND.EX P0, PT, RZ, UR5, PT, P0 ;  /* 0x00000005ff007c0c */ /* 0x000fe4000bf05300 */
[----:B------:R-:W-:Y:S02]  /*32790*/  F2FP.F16.F32.PACK_AB R36, R37, R36 ;  /* 0x000000242524723e */ /* 0x000fe400000000ff */
[----:B------:R-:W-:Y:S01]  /*327a0*/  F2FP.F16.F32.PACK_AB R37, R39, R38 ;  /* 0x000000262725723e */ /* 0x000fe200000000ff */
[----:B------:R-:W-:Y:S01]  /*327b0*/  STSM.16.M88.4 [R88], R112 ;  /* 0x0000007058007844 */ /* 0x000fe20000000200 */
[----:B--2---:R-:W-:Y:S01]  /*327c0*/  F2FP.F16.F32.PACK_AB R68, R69, R68 ;  /* 0x000000444544723e */ /* 0x004fe200000000ff */
[----:B------:R-:W1:Y:S01]  /*327d0*/  LDC.64 R6, c[0x0][0xd00] ;  /* 0x00034000ff067b82 */ /* 0x000e620000000a00 */
        /* <DEDUP_REMOVED lines=9> */
[----:B0-----:R-:W-:-:S04]  /*32870*/  ISETP.NE.U32.AND P1, PT, R4, RZ, PT ;  /* 0x000000ff0400720c */ /* 0x001fc80003f25070 */
[----:B------:R-:W-:Y:S02]  /*32880*/  ISETP.NE.AND.EX P1, PT, R5, RZ, PT, P1 ;  /* 0x000000ff0500720c */ /* 0x000fe40003f25310 */
[----:B---3--:R-:W-:Y:S02]  /*32890*/  F2FP.F16.F32.PACK_AB R28, R29, R28 ;  /* 0x0000001c1d1c723e */ /* 0x008fe400000000ff */
[----:B------:R-:W-:Y:S02]  /*328a0*/  F2FP.F16.F32.PACK_AB R29, R31, R30 ;  /* 0x0000001e1f1d723e */ /* 0x000fe400000000ff */
[----:B------:R-:W-:Y:S02]  /*328b0*/  F2FP.F16.F32.PACK_AB R12, R13, R12 ;  /* 0x0000000c0d0c723e */ /* 0x000fe400000000ff */
[----:B------:R-:W-:Y:S02]  /*328c0*/  F2FP.F16.F32.PACK_AB R13, R15, R14 ;  /* 0x0000000e0f0d723e */ /* 0x000fe400000000ff */
[----:B------:R-:W-:-:S02]  /*328d0*/  F2FP.F16.F32.PACK_AB R118, R9, R8 ;  /* 0x000000080976723e */ /* 0x000fc400000000ff */
[----:B------:R-:W-:Y:S01]  /*328e0*/  F2FP.F16.F32.PACK_AB R119, R11, R10 ;  /* 0x0000000a0b77723e */ /* 0x000fe200000000ff */
[----:B------:R-:W0:Y:S01]  /*328f0*/  @P0 LDC.64 R8, c[0x0][0xd08] ;  /* 0x00034200ff080b82 */ /* 0x000e220000000a00 */
[----:B------:R-:W-:Y:S02]  /*32900*/  F2FP.F16.F32.PACK_AB R14, R25, R24 ;  /* 0x00000018190e723e */ /* 0x000fe400000000ff */
[----:B------:R-:W-:Y:S02]  /*32910*/  F2FP.F16.F32.PACK_AB R15, R27, R26 ;  /* 0x0000001a1b0f723e */ /* 0x000fe400000000ff */
[----:B------:R-:W-:Y:S02]  /*32920*/  F2FP.F16.F32.PACK_AB R30, R33, R32 ;  /* 0x00000020211e723e */ /* 0x000fe400000000ff */
[----:B------:R-:W-:Y:S01]  /*32930*/  F2FP.F16.F32.PACK_AB R31, R35, R34 ;  /* 0x00000022231f723e */ /* 0x000fe200000000ff */
[----:B------:R-:W-:Y:S01]  /*32940*/  STSM.16.M88.4 [R120], R116 ;  /* 0x0000007478007844 */ /* 0x000fe20000000200 */
[----:B------:R-:W-:-:S02]  /*32950*/  F2FP.F16.F32.PACK_AB R38, R41, R40 ;  /* 0x000000282926723e */ /* 0x000fc400000000ff */
[----:B------:R-:W-:Y:S01]  /*32960*/  F2FP.F16.F32.PACK_AB R39, R43, R42 ;  /* 0x0000002a2b27723e */ /* 0x000fe200000000ff */
[----:B------:R-:W-:Y:S04]  /*32970*/  STSM.16.M88.4 [R121], R12 ;  /* 0x0000000c79007844 */ /* 0x000fe80000000200 */
[----:B------:R-:W-:Y:S04]  /*32980*/  STSM.16.M88.4 [R122], R28 ;  /* 0x0000001c7a007844 */ /* 0x000fe80000000200 */
[----:B------:R-:W-:Y:S01]  /*32990*/  STSM.16.M88.4 [R123], R36 ;  /* 0x000000247b007844 */ /* 0x000fe20000000200 */
[----:B------:R-:W-:Y:S01]  /*329a0*/  ULDC UR4, c[0x0][0xb88] ;  /* 0x0002e20000047ab9 */ /* 0x000fe20000000800 */
[----:B-1----:R-:W-:-:S04]  /*329b0*/  IMAD.WIDE R6, R193, 0x4, R6 ;  /* 0x00000004c1067825 */ /* 0x002fc800078e0206 */
[----:B0-----:R-:W-:Y:S01]  /*329c0*/  @P0 IMAD.WIDE R8, R193, 0x4, R8 ;  /* 0x00000004c1080825 */ /* 0x001fe200078e0208 */
[----:B----4-:R-:W-:Y:S02]  /*329d0*/  F2FP.F16.F32.PACK_AB R44, R45, R44 ;  /* 0x0000002c2d2c723e */ /* 0x010fe400000000ff */
[----:B------:R-:W-:Y:S02]  /*329e0*/  F2FP.F16.F32.PACK_AB R45, R47, R46 ;  /* 0x0000002e2f2d723e */ /* 0x000fe400000000ff */
[----:B------:R-:W-:Y:S02]  /*329f0*/  F2FP.F16.F32.PACK_AB R52, R53, R52 ;  /* 0x000000343534723e */ /* 0x000fe400000000ff */
[----:B------:R-:W-:Y:S02]  /*32a00*/  F2FP.F16.F32.PACK_AB R46, R49, R48 ;  /* 0x00000030312e723e */ /* 0x000fe400000000ff */
[----:B------:R-:W-:Y:S02]  /*32a10*/  F2FP.F16.F32.PACK_AB R47, R51, R50 ;  /* 0x00000032332f723e */ /* 0x000fe400000000ff */
[----:B------:R-:W-:-:S02]  /*32a20*/  F2FP.F16.F32.PACK_AB R53, R55, R54 ;  /* 0x000000363735723e */ /* 0x000fc400000000ff */
[----:B------:R-:W-:Y:S01]  /*32a30*/  F2FP.F16.F32.PACK_AB R78, R81, R80 ;  /* 0x00000050514e723e */ /* 0x000fe200000000ff */
[----:B------:R0:W-:Y:S01]  /*32a40*/  STSM.16.M88.4 [R19], R44 ;  /* 0x0000002c13007844 */ /* 0x0001e20000000200 */
        /* <DEDUP_REMOVED lines=9> */
[----:B------:R-:W-:Y:S01]  /*32ae0*/  F2FP.F16.F32.PACK_AB R96, R97, R96 ;  /* 0x000000606160723e */ /* 0x000fe200000000ff */
[----:B------:R-:W-:Y:S01]  /*32af0*/  STSM.16.M88.4 [R20], R52 ;  /* 0x0000003414007844 */ /* 0x000fe20000000200 */
[----:B------:R-:W-:-:S02]  /*32b00*/  F2FP.F16.F32.PACK_AB R86, R93, R92 ;  /* 0x0000005c5d56723e */ /* 0x000fc400000000ff */
[----:B------:R-:W-:Y:S02]  /*32b10*/  F2FP.F16.F32.PACK_AB R87, R95, R94 ;  /* 0x0000005e5f57723e */ /* 0x000fe400000000ff */
[----:B------:R-:W-:Y:S01]  /*32b20*/  F2FP.F16.F32.PACK_AB R97, R99, R98 ;  /* 0x000000626361723e */ /* 0x000fe200000000ff */
[----:B------:R-:W-:Y:S01]  /*32b30*/  STSM.16.M88.4 [R21], R60 ;  /* 0x0000003c15007844 */ /* 0x000fe20000000200 */
[----:B------:R-:W-:Y:S02]  /*32b40*/  F2FP.F16.F32.PACK_AB R98, R101, R100 ;  /* 0x000000646562723e */ /* 0x000fe400000000ff */
[----:B------:R-:W-:Y:S01]  /*32b50*/  F2FP.F16.F32.PACK_AB R99, R103, R102 ;  /* 0x000000666763723e */ /* 0x000fe200000000ff */
[----:B------:R1:W-:Y:S04]  /*32b60*/  STSM.16.M88.4 [R0], R68 ;  /* 0x0000004400007844 */ /* 0x0003e80000000200 */
[----:B------:R2:W-:Y:S04]  /*32b70*/  STSM.16.M88.4 [R3], R76 ;  /* 0x0000004c03007844 */ /* 0x0005e80000000200 */
[----:B------:R2:W-:Y:S04]  /*32b80*/  STSM.16.M88.4 [R18], R84 ;  /* 0x0000005412007844 */ /* 0x0005e80000000200 */
[----:B------:R2:W-:Y:S04]  /*32b90*/  STSM.16.M88.4 [R124], R96 ;  /* 0x000000607c007844 */ /* 0x0005e80000000200 */
[----:B------:R2:W-:Y:S01]  /*32ba0*/  STSM.16.M88.4 [R125], R104 ;  /* 0x000000687d007844 */ /* 0x0005e20000000200 */
[----:B0-----:R-:W-:Y:S01]  /*32bb0*/  IMAD.MOV.U32 R19, RZ, RZ, RZ ;  /* 0x000000ffff137224 */ /* 0x001fe200078e00ff */
[----:B------:R-:W-:Y:S01]  /*32bc0*/  BAR.SYNC.DEFER_BLOCKING 0x1, 0x100 ;  /* 0x0044000000007b1d */ /* 0x000fe20000010000 */
[----:B-1----:R-:W-:Y:S01]  /*32bd0*/  IMAD.U32 R0, RZ, RZ, UR4 ;  /* 0x00000004ff007e24 */ /* 0x002fe2000f8e00ff */
[----:B------:R-:W-:-:S04]  /*32be0*/  ISETP.NE.AND P2, PT, R188, RZ, PT ;  /* 0x000000ffbc00720c */ /* 0x000fc80003f45270 */
[----:B------:R-:W-:Y:S01]  /*32bf0*/  ULDC UR4, c[0x0][0xbd4] ;  /* 0x0002f50000047ab9 */ /* 0x000fe20000000800 */
[----:B------:R2:W5:Y:S04]  /*32c00*/  @P1 LDG.E R19, desc[UR44][R6.64] ;  /* 0x0000002c06131981 */ /* 0x000568000c1e1900 */
[----:B------:R2:W5:Y:S01]  /*32c10*/  @P0 LDG.E R0, desc[UR44][R8.64] ;  /* 0x0000002c08000981 */ /* 0x000562000c1e1900 */
[----:B------:R-:W-:Y:S01]  /*32c20*/  SEL R188, R188, UR4, P2 ;  /* 0x00000004bcbc7c07 */ /* 0x000fe20009000000 */
[----:B------:R-:W-:Y:S06]  /*32c30*/  @P0 BRA `(.L_x_3809) ;  /* 0x0000000000100947 */ /* 0x000fec0003800000 */
[----:B------:R-:W-:Y:S05]  /*32c40*/  @!P1 BRA `(.L_x_3809) ;  /* 0x00000000000c9947 */ /* 0x000fea0003800000 */
[----:B--2---:R-:W2:Y:S04]  /*32c50*/  LDG.E R3, desc[UR44][R6.64] ;  /* 0x0000002c06037981 */ /* 0x004ea8000c1e1900 */
[----:B-----5:R-:W2:Y:S02]  /*32c60*/  LDG.E R0, desc[UR44][R6.64+0x4] ;  /* 0x0000042c06007981 */ /* 0x020ea4000c1e1900 */
[----:B--2---:R-:W-:-:S07]  /*32c70*/  IMAD.IADD R0, R0, 0x1, -R3 ;  /* 0x0000000100007824 */ /* 0x004fce00078e0a03 */
.L_x_3809:
[----:B--2---:R-:W0:Y:S01]  /*32c80*/  SHFL.IDX PT, R3, R237, RZ, 0x1f ;  /* 0x00001fffed037589 */ /* 0x004e2200000e0000 */
[----:B------:R-:W-:Y:S02]  /*32c90*/  ISETP.NE.U32.AND P0, PT, R4, RZ, PT ;  /* 0x000000ff0400720c */ /* 0x000fe40003f05070 */
[----:B------:R-:W-:Y:S02]  /*32ca0*/  ISETP.GT.AND P3, PT, R188, 0x1, PT ;  /* 0x00000001bc00780c */ /* 0x000fe40003f64270 */
[----:B------:R-:W-:Y:S02]  /*32cb0*/  ISETP.NE.AND.EX P0, PT, R5, RZ, PT, P0 ;  /* 0x000000ff0500720c */ /* 0x000fe40003f05300 */
[----:B0-----:R-:W-:Y:S02]  /*32cc0*/  ISETP.NE.AND P1, PT, R3, RZ, PT ;  /* 0x000000ff0300720c */ /* 0x001fe40003f25270 */
[----:B-----5:R-:W-:-:S11]  /*32cd0*/  SHF.R.S32.HI R3, RZ, 0x1f, R19 ;  /* 0x0000001fff037819 */ /* 0x020fd60000011413 */
[----:B------:R-:W-:Y:S05]  /*32ce0*/  @P1 BRA `(.L_x_3810) ;  /* 0x0000000400141947 */ /* 0x000fea0003800000 */
[----:B------:R-:W2:Y:S01]  /*32cf0*/  LDL R6, [R1+0x4d0] ;  /* 0x0004d00001067983 */ /* 0x000ea20000100800 */
[----:B------:R-:W0:Y:S03]  /*32d00*/  LDC R33, c[0x0][0xce8] ;  /* 0x00033a00ff217b82 */ /* 0x000e260000000800 */
[----:B------:R-:W3:Y:S04]  /*32d10*/  LDL R7, [R1+0x4e0] ;  /* 0x0004e00001077983 */ /* 0x000ee80000100800 */
[----:B------:R-:W4:Y:S01]  /*32d20*/  LDL R21, [R1+0x434] ;  /* 0x0004340001157983 */ /* 0x000f220000100800 */
[----:B------:R-:W-:Y:S02]  /*32d30*/  IMAD.IADD R24, R160, 0x1, R164 ;  /* 0x00000001a0187824 */ /* 0x000fe400078e02a4 */
[----:B0-----:R-:W-:Y:S01]  /*32d40*/  IMAD R37, R0, R33, RZ ;  /* 0x0000002100257224 */ /* 0x001fe200078e02ff */
[----:B------:R-:W-:Y:S01]  /*32d50*/  ISETP.GT.AND P5, PT, R188, 0x1, PT ;  /* 0x00000001bc00780c */ /* 0x000fe20003fa4270 */
[----:B------:R-:W-:-:S05]  /*32d60*/  IMAD.MOV.U32 R18, RZ, RZ, 0xab8 ;  /* 0x00000ab8ff127424 */ /* 0x000fca00078e00ff */
[----:B------:R-:W-:-:S04]  /*32d70*/  SEL R18, R18, 0xa78, P5 ;  /* 0x00000a7812127807 */ /* 0x000fc80002800000 */
[----:B------:R-:W0:Y:S08]  /*32d80*/  LDC.64 R12, c[0x0][R18+0x220] ;  /* 0x00008800120c7b82 */ /* 0x000e300000000a00 */
[----:B------:R-:W1:Y:S01]  /*32d90*/  LDC.64 R10, c[0x0][R18+0x218] ;  /* 0x00008600120a7b82 */ /* 0x000e620000000a00 */
[----:B------:R-:W-:-:S07]  /*32da0*/  ISETP.NE.AND P6, PT, R33, 0x1, PT ;  /* 0x000000012100780c */ /* 0x000fce0003fc5270 */
[----:B------:R-:W5:Y:S01]  /*32db0*/  LDC.64 R8, c[0x0][R18+0x228] ;  /* 0x00008a0012087b82 */ /* 0x000f620000000a00 */
[----:B------:R-:W-:-:S07]  /*32dc0*/  ISETP.NE.U32.AND P2, PT, R4, RZ, PT ;  /* 0x000000ff0400720c */ /* 0x000fce0003f45070 */
[----:B------:R-:W0:Y:S01]  /*32dd0*/  @P6 LDC R14, c[0x0][0xcec] ;  /* 0x00033b00ff0e6b82 */ /* 0x000e220000000800 */
[----:B--2---:R-:W-:-:S07]  /*32de0*/  IMAD.MOV R6, RZ, RZ, -R6 ;  /* 0x000000ffff067224 */ /* 0x004fce00078e0a06 */
[----:B------:R-:W2:Y:S01]  /*32df0*/  @P6 LDC R20, c[0x0][0xcf0] ;  /* 0x00033c00ff146b82 */ /* 0x000ea20000000800 */
[----:B---3--:R-:W-:-:S04]  /*32e00*/  ISETP.NE.AND P1, PT, R7, R6, PT ;  /* 0x000000060700720c */ /* 0x008fc80003f25270 */
[----:B------:R-:W-:-:S13]  /*32e10*/  ISETP.GE.OR P4, PT, R24, R37, P1 ;  /* 0x000000251800720c */ /* 0x000fda0000f86670 */
[----:B------:R-:W3:Y:S01]  /*32e20*/  @!P4 LDL R27, [R1+0x210] ;  /* 0x00021000011bc983 */ /* 0x000ee20000100800 */
[----:B------:R-:W5:Y:S01]  /*32e30*/  LDC.64 R6, c[0x0][R18+0x210] ;  /* 0x0000840012067b82 */ /* 0x000f620000000a00 */
[----:B------:R-:W-:Y:S01]  /*32e40*/  ISETP.NE.AND.EX P2, PT, R5, RZ, PT, P2 ;  /* 0x000000ff0500720c */ /* 0x000fe20003f45320 */
[----:B----4-:R-:W-:Y:S01]  /*32e50*/  IMAD.IADD R35, R21, 0x1, R164 ;  /* 0x0000000115237824 */ /* 0x010fe200078e02a4 */
[----:B------:R-:W-:Y:S01]  /*32e60*/  SHF.R.S32.HI R15, RZ, 0x1f, R193 ;  /* 0x0000001fff0f7819 */ /* 0x000fe200000114c1 */
[----:B------:R-:W-:Y:S01]  /*32e70*/  BSSY B1, `(.L_x_3810) ;  /* 0x000002c000017945 */ /* 0x000fe20003800000 */
[----:B------:R-:W-:Y:S01]  /*32e80*/  SEL R29, R193, RZ, !P2 ;  /* 0x000000ffc11d7207 */ /* 0x000fe20005000000 */
[----:B0-----:R-:W-:Y:S01]  /*32e90*/  @P6 IMAD.HI.U32 R25, R35, R14, RZ ;  /* 0x0000000e23196227 */ /* 0x001fe200078e00ff */
[----:B------:R-:W-:Y:S01]  /*32ea0*/  SEL R31, R15, RZ, !P2 ;  /* 0x000000ff0f1f7207 */ /* 0x000fe20005000000 */
[----:B------:R-:W0:Y:S02]  /*32eb0*/  LDC.64 R4, c[0x0][0xca8] ;  /* 0x00032a00ff047b82 */ /* 0x000e240000000a00 */
[----:B------:R-:W-:-:S02]  /*32ec0*/  IMAD R13, R13, R29, RZ ;  /* 0x0000001d0d0d7224 */ /* 0x000fc400078e02ff */
[----:B------:R-:W-:-:S04]  /*32ed0*/  IMAD.WIDE.U32 R14, R12, R29, RZ ;  /* 0x0000001d0c0e7225 */ /* 0x000fc800078e00ff */
[----:B------:R-:W-:Y:S02]  /*32ee0*/  IMAD R31, R12, R31, R13 ;  /* 0x0000001f0c1f7224 */ /* 0x000fe400078e020d */
[-C--:B-1----:R-:W-:Y:S01]  /*32ef0*/  IMAD R29, R11, R166.reuse, RZ ;  /* 0x000000a60b1d7224 */ /* 0x082fe200078e02ff */
[----:B------:R-:W-:Y:S01]  /*32f00*/  SEL R11, R194, RZ, P5 ;  /* 0x000000ffc20b7207 */ /* 0x000fe20002800000 */
[----:B------:R-:W-:-:S04]  /*32f10*/  IMAD.WIDE.U32 R12, R10, R166, RZ ;  /* 0x000000a60a0c7225 */ /* 0x000fc800078e00ff */
[----:B------:R-:W-:Y:S01]  /*32f20*/  IMAD.MOV.U32 R21, RZ, RZ, R35 ;  /* 0x000000ffff157224 */ /* 0x000fe200078e0023 */
[----:B--2---:R-:W-:Y:S01]  /*32f30*/  @P6 SHF.R.U32.HI R21, RZ, R20, R25 ;  /* 0x00000014ff156219 */ /* 0x004fe20000011619 */
[----:B------:R-:W-:Y:S01]  /*32f40*/  IMAD.IADD R29, R13, 0x1, R29 ;  /* 0x000000010d1d7824 */ /* 0x000fe200078e021d */
[----:B------:R-:W-:Y:S01]  /*32f50*/  IADD3 R14, P2, P6, R14, R12, R19 ;  /* 0x0000000c0e0e7210 */ /* 0x000fe20007e5e013 */
[----:B------:R-:W-:Y:S02]  /*32f60*/  IMAD.IADD R10, R15, 0x1, R31 ;  /* 0x000000010f0a7824 */ /* 0x000fe400078e021f */
[-C--:B-----5:R-:W-:Y:S01]  /*32f70*/  IMAD R13, R9, R11.reuse, RZ ;  /* 0x0000000b090d7224 */ /* 0x0a0fe200078e02ff */
[----:B0-----:R-:W0:Y:S01]  /*32f80*/  @!P5 LDC R4, c[0x0][0xc50] ;  /* 0x00031400ff04db82 */ /* 0x001e220000000800 */
[----:B------:R-:W-:Y:S01]  /*32f90*/  IMAD.WIDE.U32 R8, R8, R11, RZ ;  /* 0x0000000b08087225 */ /* 0x000fe200078e00ff */
[----:B------:R-:W-:-:S03]  /*32fa0*/  IADD3.X R10, R10, R29, R3, P2, P6 ;  /* 0x0000001d0a0a7210 */ /* 0x000fc600017ec403 */
[----:B------:R-:W-:Y:S02]  /*32fb0*/  IMAD.MOV R12, RZ, RZ, -R21 ;  /* 0x000000ffff0c7224 */ /* 0x000fe400078e0a15 */
[----:B------:R-:W-:Y:S01]  /*32fc0*/  IMAD.IADD R13, R9, 0x1, R13 ;  /* 0x00000001090d7824 */ /* 0x000fe200078e020d */
[----:B------:R-:W1:Y:S01]  /*32fd0*/  @!P5 LDC R5, c[0x0][0xc54] ;  /* 0x00031500ff05db82 */ /* 0x000e620000000800 */
[----:B------:R-:W-:Y:S01]  /*32fe0*/  IADD3 R8, P2, P5, R21, R14, R8 ;  /* 0x0000000e15087210 */ /* 0x000fe20007d5e008 */
[----:B------:R-:W-:Y:S01]  /*32ff0*/  IMAD R11, R33, R12, R35 ;  /* 0x0000000c210b7224 */ /* 0x000fe200078e0223 */
[----:B------:R-:W-:-:S04]  /*33000*/  SHF.R.S32.HI R21, RZ, 0x1f, R21 ;  /* 0x0000001fff157819 */ /* 0x000fc80000011415 */
[----:B------:R-:W-:Y:S01]  /*33010*/  IADD3.X R9, R21, R10, R13, P2, P5 ;  /* 0x0000000a15097210 */ /* 0x000fe200017ea40d */
[-C--:B------:R-:W-:Y:S01]  /*33020*/  IMAD R7, R7, R11.reuse, RZ ;  /* 0x0000000b07077224 */ /* 0x080fe200078e02ff */
[----:B------:R-:W-:Y:S01]  /*33030*/  SHF.R.S32.HI R13, RZ, 0x1f, R11 ;  /* 0x0000001fff0d7819 */ /* 0x000fe2000001140b */
[----:B------:R-:W-:-:S04]  /*33040*/  IMAD.WIDE.U32 R8, R6, R11, R8 ;  /* 0x0000000b06087225 */ /* 0x000fc800078e0008 */
[----:B------:R-:W-:-:S04]  /*33050*/  IMAD R7, R6, R13, R7 ;  /* 0x0000000d06077224 */ /* 0x000fc800078e0207 */
[----:B------:R-:W-:Y:S01]  /*33060*/  IMAD.IADD R6, R9, 0x1, R7 ;  /* 0x0000000109067824 */ /* 0x000fe200078e0207 */
[----:B0-----:R-:W-:-:S04]  /*33070*/  LEA R9, P2, R8, R4, 0x2 ;  /* 0x0000000408097211 */ /* 0x001fc800078410ff */
[----:B-1----:R-:W-:Y:S01]  /*33080*/  LEA.HI.X R10, R8, R5, R6, 0x2, P2 ;  /* 0x00000005080a7211 */ /* 0x002fe200010f1406 */
[----:B------:R-:W-:Y:S01]  /*33090*/  VIADD R8, R24, 0x8 ;  /* 0x0000000818087836 */ /* 0x000fe20000000000 */
[----:B------:R-:W-:Y:S04]  /*330a0*/  SHFL.IDX PT, R6, R9, RZ, 0x1c1f ;  /* 0x001c1fff09067589 */ /* 0x000fe800000e0000 */
[----:B------:R-:W3:Y:S01]  /*330b0*/  SHFL.IDX PT, R7, R10, RZ, 0x1c1f ;  /* 0x001c1fff0a077589 */ /* 0x000ee200000e0000 */
[----:B------:R-:W-:-:S03]  /*330c0*/  ISETP.GE.OR P1, PT, R8, R37, P1 ;  /* 0x000000250800720c */ /* 0x000fc60000f26670 */
[----:B------:R0:W1:Y:S04]  /*330d0*/  SHFL.IDX PT, R4, R9, 0x1, 0x1c1f ;  /* 0x003c1f0009047f89 */ /* 0x00006800000e0000 */
[----:B------:R0:W2:Y:S04]  /*330e0*/  SHFL.IDX PT, R5, R10, 0x1, 0x1c1f ;  /* 0x003c1f000a057f89 */ /* 0x0000a800000e0000 */
[----:B---3--:R0:W-:Y:S02]  /*330f0*/  @!P4 ST.E desc[UR44][R6.64], R27 ;  /* 0x0000001b0600c985 */ /* 0x0081e4000c10192c */
[----:B-12---:R-:W-:Y:S05]  /*33100*/  @P1 BRA `(.L_x_3811) ;  /* 0x0000000000081947 */ /* 0x006fea0003800000 */
[----:B0-----:R-:W2:Y:S04]  /*33110*/  LDL R7, [R1+0x214] ;  /* 0x0002140001077983 */ /* 0x001ea80000100800 */
[----:B--2---:R1:W-:Y:S02]  /*33120*/  ST.E desc[UR44][R4.64], R7 ;  /* 0x0000000704007985 */ /* 0x0043e4000c10192c */
.L_x_3811:
[----:B------:R-:W-:Y:S05]  /*33130*/  BSYNC B1 ;  /* 0x0000000000017941 */ /* 0x000fea0003800000 */
.L_x_3810:
[----:B------:R-:W-:Y:S01]  /*33140*/  SEL R21, R193, RZ, !P0 ;  /* 0x000000ffc1157207 */ /* 0x000fe20004000000 */
[----:B------:R-:W-:Y:S06]  /*33150*/  @P3 BRA `(.L_x_3812) ;  /* 0x0000000c00f43947 */ /* 0x000fec0003800000 */
[----:B------:R-:W2:Y:S01]  /*33160*/  LDL R76, [R1+0x444] ;  /* 0x00044400014c7983 */ /* 0x000ea20000100800 */
[----:B-1----:R-:W-:Y:S01]  /*33170*/  IMAD R4, R228, 0x40, R190 ;  /* 0x00000040e4047824 */ /* 0x002fe200078e02be */
[----:B------:R-:W1:Y:S01]  /*33180*/  LDC R81, c[0x0][0xce8] ;  /* 0x00033a00ff517b82 */ /* 0x000e620000000800 */
[----:B------:R-:W-:Y:S01]  /*33190*/  IMAD.MOV.U32 R5, RZ, RZ, 0x2 ;  /* 0x00000002ff057424 */ /* 0x000fe200078e00ff */
[----:B------:R-:W-:-:S03]  /*331a0*/  ULDC.64 UR4, c[0x0][0xba0] ;  /* 0x0002e80000047ab9 */ /* 0x000fc60000000a00 */
[----:B------:R-:W-:-:S03]  /*331b0*/  IMAD.WIDE R4, R4, R5, UR42 ;  /* 0x0000002a04047e25 */ /* 0x000fc6000f8e0205 */
[C---:B------:R-:W-:Y:S02]  /*331c0*/  IADD3 R41, P2, R4.reuse, 0x7000, RZ ;  /* 0x0000700004297810 */ /* 0x040fe40007f5e0ff */
[----:B------:R-:W-:Y:S02]  /*331d0*/  IADD3 R33, P0, R4, 0x5000, RZ ;  /* 0x0000500004217810 */ /* 0x000fe40007f1e0ff */
[----:B------:R-:W-:Y:S01]  /*331e0*/  LOP3.LUT R40, R41, 0x380, RZ, 0xc0, !PT ;  /* 0x0000038029287812 */ /* 0x000fe200078ec0ff */
[----:B------:R-:W-:Y:S01]  /*331f0*/  IMAD R18, R3, UR4, RZ ;  /* 0x0000000403127c24 */ /* 0x000fe2000f8e02ff */
[----:B------:R-:W-:Y:S01]  /*33200*/  LOP3.LUT R32, R33, 0x380, RZ, 0xc0, !PT ;  /* 0x0000038021207812 */ /* 0x000fe200078ec0ff */
[----:B------:R-:W3:Y:S01]  /*33210*/  LDC R3, c[0x0][0xbc8] ;  /* 0x0002f200ff037b82 */ /* 0x000ee20000000800 */
[----:B------:R-:W-:Y:S02]  /*33220*/  SHF.R.U64 R40, R40, 0x3, RZ ;  /* 0x0000000328287819 */ /* 0x000fe400000012ff */
[----:B------:R-:W-:-:S02]  /*33230*/  IADD3 R37, P1, R4, 0x6000, RZ ;  /* 0x0000600004257810 */ /* 0x000fc40007f3e0ff */
[----:B------:R-:W-:Y:S01]  /*33240*/  LOP3.LUT R40, R40, R41, RZ, 0x3c, !PT ;  /* 0x0000002928287212 */ /* 0x000fe200078e3cff */
[--C-:B------:R-:W-:Y:S01]  /*33250*/  IMAD.X R41, RZ, RZ, R5.reuse, P2 ;  /* 0x000000ffff297224 */ /* 0x100fe200010e0605 */
[----:B------:R-:W-:Y:S02]  /*33260*/  IADD3 R69, P2, R4, 0xe000, RZ ;  /* 0x0000e00004457810 */ /* 0x000fe40007f5e0ff */
[----:B------:R-:W-:Y:S02]  /*33270*/  SHF.R.U64 R32, R32, 0x3, RZ ;  /* 0x0000000320207819 */ /* 0x000fe400000012ff */
[----:B------:R-:W-:Y:S01]  /*33280*/  LOP3.LUT R68, R69, 0x380, RZ, 0xc0, !PT ;  /* 0x0000038045447812 */ /* 0x000fe200078ec0ff */
[----:B------:R-:W-:Y:S01]  /*33290*/  IMAD R77, R19, UR5, R18 ;  /* 0x00000005134d7c24 */ /* 0x000fe2000f8e0212 */
[----:B------:R-:W-:Y:S01]  /*332a0*/  LOP3.LUT R36, R37, 0x380, RZ, 0xc0, !PT ;  /* 0x0000038025247812 */ /* 0x000fe200078ec0ff */
[----:B------:R-:W5:Y:S01]  /*332b0*/  LD.E.128 R40, desc[UR44][R40.64] ;  /* 0x0000002c28287980 */ /* 0x000f62000c101d00 */
[----:B------:R-:W-:Y:S01]  /*332c0*/  SHF.R.U64 R68, R68, 0x3, RZ ;  /* 0x0000000344447819 */ /* 0x000fe200000012ff */
[----:B------:R-:W-:Y:S01]  /*332d0*/  IMAD.WIDE.U32 R18, R19, UR4, RZ ;  /* 0x0000000413127c25 */ /* 0x000fe2000f8e00ff */
[----:B------:R-:W-:Y:S01]  /*332e0*/  LOP3.LUT R32, R32, R33, RZ, 0x3c, !PT ;  /* 0x0000002120207212 */ /* 0x000fe200078e3cff */
[----:B------:R-:W-:Y:S01]  /*332f0*/  ULDC.64 UR4, c[0x0][0xbe8] ;  /* 0x0002fa0000047ab9 */ /* 0x000fe20000000a00 */
[----:B------:R-:W-:Y:S01]  /*33300*/  LOP3.LUT R68, R68, R69, RZ, 0x3c, !PT ;  /* 0x0000004544447212 */ /* 0x000fe200078e3cff */
[--C-:B------:R-:W-:Y:S01]  /*33310*/  IMAD.X R69, RZ, RZ, R5.reuse, P2 ;  /* 0x000000ffff457224 */ /* 0x100fe200010e0605 */
[----:B-1----:R-:W-:Y:S01]  /*33320*/  ISETP.NE.AND P2, PT, R81, 0x1, PT ;  /* 0x000000015100780c */ /* 0x002fe20003f45270 */
[----:B------:R-:W-:Y:S01]  /*33330*/  IMAD.X R33, RZ, RZ, R5, P0 ;  /* 0x000000ffff217224 */ /* 0x000fe200000e0605 */
[----:B0-----:R-:W-:-:S02]  /*33340*/  IADD3 R9, P3, R4, 0x1000, RZ ;  /* 0x0000100004097810 */ /* 0x001fc40007f7e0ff */
[----:B------:R-:W-:Y:S01]  /*33350*/  SHF.R.U64 R36, R36, 0x3, RZ ;  /* 0x0000000324247819 */ /* 0x000fe200000012ff */
[----:B------:R-:W-:Y:S01]  /*33360*/  IMAD.IADD R19, R19, 0x1, R77 ;  /* 0x0000000113137824 */ /* 0x000fe200078e024d */
[----:B------:R-:W-:Y:S01]  /*33370*/  IADD3 R61, P0, R4, 0xc000, RZ ;  /* 0x0000c000043d7810 */ /* 0x000fe20007f1e0ff */
[----:B------:R-:W5:Y:S01]  /*33380*/  LD.E.128 R32, desc[UR44][R32.64] ;  /* 0x0000002c20207980 */ /* 0x000f62000c101d00 */
[----:B------:R-:W-:Y:S02]  /*33390*/  LOP3.LUT R8, R9, 0x380, RZ, 0xc0, !PT ;  /* 0x0000038009087812 */ /* 0x000fe400078ec0ff */
[----:B------:R-:W-:Y:S01]  /*333a0*/  LOP3.LUT R36, R36, R37, RZ, 0x3c, !PT ;  /* 0x0000002524247212 */ /* 0x000fe200078e3cff */
[----:B------:R-:W-:Y:S01]  /*333b0*/  IMAD.X R37, RZ, RZ, R5, P1 ;  /* 0x000000ffff257224 */ /* 0x000fe200008e0605 */
[----:B------:R-:W-:Y:S01]  /*333c0*/  LOP3.LUT R60, R61, 0x380, RZ, 0xc0, !PT ;  /* 0x000003803d3c7812 */ /* 0x000fe200078ec0ff */
[----:B------:R-:W0:Y:S01]  /*333d0*/  @P2 LDC R83, c[0x0][0xcec] ;  /* 0x00033b00ff532b82 */ /* 0x000e220000000800 */
[----:B------:R-:W-:Y:S01]  /*333e0*/  IADD3 R65, P1, R4, 0xd000, RZ ;  /* 0x0000d00004417810 */ /* 0x000fe20007f3e0ff */
[----:B------:R-:W-:Y:S01]  /*333f0*/  IMAD.WIDE.U32 R18, R166, UR4, R18 ;  /* 0x00000004a6127c25 */ /* 0x000fe2000f8e0012 */
[----:B------:R-:W-:Y:S01]  /*33400*/  SHF.R.U64 R8, R8, 0x3, RZ ;  /* 0x0000000308087819 */ /* 0x000fe200000012ff */
[----:B------:R-:W5:Y:S01]  /*33410*/  LD.E.128 R36, desc[UR44][R36.64] ;  /* 0x0000002c24247980 */ /* 0x000f62000c101d00 */
[----:B------:R-:W-:-:S02]  /*33420*/  SHF.R.U64 R60, R60, 0x3, RZ ;  /* 0x000000033c3c7819 */ /* 0x000fc400000012ff */
[----:B------:R-:W-:Y:S01]  /*33430*/  SHF.R.S32.HI R20, RZ, 0x1f, R21 ;  /* 0x0000001fff147819 */ /* 0x000fe20000011415 */
[----:B------:R-:W-:Y:S01]  /*33440*/  IMAD R19, R166, UR5, R19 ;  /* 0x00000005a6137c24 */ /* 0x000fe2000f8e0213 */
[----:B------:R-:W-:Y:S01]  /*33450*/  LOP3.LUT R64, R65, 0x380, RZ, 0xc0, !PT ;  /* 0x0000038041407812 */ /* 0x000fe200078ec0ff */
[----:B------:R-:W1:Y:S01]  /*33460*/  @P2 LDC R85, c[0x0][0xcf0] ;  /* 0x00033c00ff552b82 */ /* 0x000e620000000800 */
[----:B------:R-:W-:Y:S01]  /*33470*/  LOP3.LUT R8, R8, R9, RZ, 0x3c, !PT ;  /* 0x0000000908087212 */ /* 0x000fe200078e3cff */
[----:B------:R-:W-:Y:S01]  /*33480*/  ULDC.64 UR4, c[0x0][0xbf0] ;  /* 0x0002fc0000047ab9 */ /* 0x000fe20000000a00 */
[C---:B------:R-:W-:Y:S01]  /*33490*/  IADD3 R13, P4, R4.reuse, 0x2000, RZ ;  /* 0x00002000040d7810 */ /* 0x040fe20007f9e0ff */
[--C-:B------:R-:W-:Y:S01]  /*334a0*/  IMAD.X R9, RZ, RZ, R5.reuse, P3 ;  /* 0x000000ffff097224 */ /* 0x100fe200018e0605 */
[----:B------:R-:W-:Y:S01]  /*334b0*/  IADD3 R25, P5, R4, 0x3000, RZ ;  /* 0x0000300004197810 */ /* 0x000fe20007fbe0ff */
[----:B------:R-:W-:Y:S01]  /*334c0*/  IMAD R20, R20, UR4, RZ ;  /* 0x0000000414147c24 */ /* 0x000fe2000f8e02ff */
[----:B------:R-:W-:Y:S01]  /*334d0*/  IADD3 R29, P6, R4, 0x4000, RZ ;  /* 0x00004000041d7810 */ /* 0x000fe20007fde0ff */
[----:B------:R-:W5:Y:S01]  /*334e0*/  LD.E.128 R68, desc[UR44][R68.64] ;  /* 0x0000002c44447980 */ /* 0x000f62000c101d00 */
[----:B------:R-:W-:Y:S01]  /*334f0*/  LOP3.LUT R60, R60, R61, RZ, 0x3c, !PT ;  /* 0x0000003d3c3c7212 */ /* 0x000fe200078e3cff */
[----:B------:R-:W-:Y:S01]  /*33500*/  IMAD.X R61, RZ, RZ, R5, P0 ;  /* 0x000000ffff3d7224 */ /* 0x000fe200000e0605 */
[----:B------:R-:W-:-:S02]  /*33510*/  IADD3 R45, P3, R4, 0x8000, RZ ;  /* 0x00008000042d7810 */ /* 0x000fc40007f7e0ff */
[----:B------:R-:W-:Y:S02]  /*33520*/  SHF.R.U64 R64, R64, 0x3, RZ ;  /* 0x0000000340407819 */ /* 0x000fe400000012ff */
[----:B---3--:R-:W-:Y:S01]  /*33530*/  ISETP.GE.AND P0, PT, R187, R3, PT ;  /* 0x00000003bb00720c */ /* 0x008fe20003f06270 */
[----:B------:R-:W-:Y:S01]  /*33540*/  IMAD R79, R21, UR5, R20 ;  /* 0x00000005154f7c24 */ /* 0x000fe2000f8e0214 */
[----:B------:R-:W-:Y:S01]  /*33550*/  LOP3.LUT R12, R13, 0x380, RZ, 0xc0, !PT ;  /* 0x000003800d0c7812 */ /* 0x000fe200078ec0ff */
[----:B------:R-:W-:Y:S01]  /*33560*/  IMAD.WIDE.U32 R18, R21, UR4, R18 ;  /* 0x0000000415127c25 */ /* 0x000fe2000f8e0012 */
[----:B------:R-:W-:Y:S01]  /*33570*/  LOP3.LUT R24, R25, 0x380, RZ, 0xc0, !PT ;  /* 0x0000038019187812 */ /* 0x000fe200078ec0ff */
[----:B------:R-:W-:Y:S01]  /*33580*/  ULDC.64 UR4, c[0x0][0xbe0] ;  /* 0x0002f80000047ab9 */ /* 0x000fe20000000a00 */
[----:B------:R-:W-:Y:S01]  /*33590*/  LOP3.LUT R28, R29, 0x380, RZ, 0xc0, !PT ;  /* 0x000003801d1c7812 */ /* 0x000fe200078ec0ff */
[----:B------:R-:W5:Y:S01]  /*335a0*/  LD.E.128 R60, desc[UR44][R60.64] ;  /* 0x0000002c3c3c7980 */ /* 0x000f62000c101d00 */
[----:B------:R-:W-:-:S02]  /*335b0*/  LOP3.LUT R44, R45, 0x380, RZ, 0xc0, !PT ;  /* 0x000003802d2c7812 */ /* 0x000fc400078ec0ff */
[----:B------:R-:W-:Y:S01]  /*335c0*/  LOP3.LUT R64, R64, R65, RZ, 0x3c, !PT ;  /* 0x0000004140407212 */ /* 0x000fe200078e3cff */
[----:B------:R-:W-:Y:S01]  /*335d0*/  IMAD.X R65, RZ, RZ, R5, P1 ;  /* 0x000000ffff417224 */ /* 0x000fe200008e0605 */
[----:B------:R-:W-:Y:S02]  /*335e0*/  SEL R21, RZ, 0xffffffff, P0 ;  /* 0xffffffffff157807 */ /* 0x000fe40000000000 */
[----:B------:R-:W-:Y:S02]  /*335f0*/  SHF.R.U64 R12, R12, 0x3, RZ ;  /* 0x000000030c0c7819 */ /* 0x000fe400000012ff */
[----:B------:R-:W-:Y:S02]  /*33600*/  SHF.R.U64 R24, R24, 0x3, RZ ;  /* 0x0000000318187819 */ /* 0x000fe400000012ff */
[----:B------:R-:W-:Y:S02]  /*33610*/  SHF.R.U64 R28, R28, 0x3, RZ ;  /* 0x000000031c1c7819 */ /* 0x000fe400000012ff */
[----:B------:R-:W-:-:S02]  /*33620*/  ISETP.GE.AND P1, PT, R190, R3, PT ;  /* 0x00000003be00720c */ /* 0x000fc40003f26270 */
[----:B------:R-:W-:Y:S01]  /*33630*/  SHF.R.U64 R44, R44, 0x3, RZ ;  /* 0x000000032c2c7819 */ /* 0x000fe200000012ff */
[----:B------:R-:W-:Y:S01]  /*33640*/  IMAD.SHL.U32 R21, R21, 0x2, RZ ;  /* 0x0000000215157824 */ /* 0x000fe200078e00ff */
[----:B------:R-:W-:Y:S01]  /*33650*/  LOP3.LUT R12, R12, R13, RZ, 0x3c, !PT ;  /* 0x0000000d0c0c7212 */ /* 0x000fe200078e3cff */
[--C-:B------:R-:W-:Y:S01]  /*33660*/  IMAD.X R13, RZ, RZ, R5.reuse, P4 ;  /* 0x000000ffff0d7224 */ /* 0x100fe200020e0605 */
[----:B------:R-:W-:Y:S01]  /*33670*/  LOP3.LUT R24, R24, R25, RZ, 0x3c, !PT ;  /* 0x0000001918187212 */ /* 0x000fe200078e3cff */
[--C-:B------:R-:W-:Y:S01]  /*33680*/  IMAD.X R25, RZ, RZ, R5.reuse, P5 ;  /* 0x000000ffff197224 */ /* 0x100fe200028e0605 */
[----:B------:R-:W-:Y:S01]  /*33690*/  LOP3.LUT R28, R28, R29, RZ, 0x3c, !PT ;  /* 0x0000001d1c1c7212 */ /* 0x000fe200078e3cff */
[----:B------:R-:W-:Y:S01]  /*336a0*/  IMAD.X R29, RZ, RZ, R5, P6 ;  /* 0x000000ffff1d7224 */ /* 0x000fe200030e0605 */
[----:B------:R-:W-:Y:S02]  /*336b0*/  SEL R20, RZ, 0x1, P1 ;  /* 0x00000001ff147807 */ /* 0x000fe40000800000 */
[----:B------:R-:W-:Y:S01]  /*336c0*/  LOP3.LUT R11, R4, 0x380, RZ, 0xc0, !PT ;  /* 0x00000380040b7812 */ /* 0x000fe200078ec0ff */
[----:B------:R-:W-:Y:S01]  /*336d0*/  IMAD.IADD R19, R19, 0x1, R79 ;  /* 0x0000000113137824 */ /* 0x000fe200078e024f */
[----:B------:R-:W-:Y:S01]  /*336e0*/  LOP3.LUT R44, R44, R45, RZ, 0x3c, !PT ;  /* 0x0000002d2c2c7212 */ /* 0x000fe200078e3cff */
[----:B------:R-:W-:Y:S01]  /*336f0*/  IMAD.X R45, RZ, RZ, R5, P3 ;  /* 0x000000ffff2d7224 */ /* 0x000fe200018e0605 */
[----:B------:R-:W-:Y:S01]  /*33700*/  ISETP.GE.AND P0, PT, R186, R3, PT ;  /* 0x00000003ba00720c */ /* 0x000fe20003f06270 */
[----:B------:R-:W5:Y:S01]  /*33710*/  LD.E.128 R12, desc[UR44][R12.64] ;  /* 0x0000002c0c0c7980 */ /* 0x000f62000c101d00 */
[----:B------:R-:W-:-:S02]  /*33720*/  IADD3 R49, P4, R4, 0x9000, RZ ;  /* 0x0000900004317810 */ /* 0x000fc40007f9e0ff */
[C---:B------:R-:W-:Y:S01]  /*33730*/  IADD3 R53, P5, R4.reuse, 0xa000, RZ ;  /* 0x0000a00004357810 */ /* 0x040fe20007fbe0ff */
[----:B------:R-:W5:Y:S01]  /*33740*/  LD.E.128 R24, desc[UR44][R24.64] ;  /* 0x0000002c18187980 */ /* 0x000f62000c101d00 */
[C---:B------:R-:W-:Y:S02]  /*33750*/  IADD3 R57, P6, R4.reuse, 0xb000, RZ ;  /* 0x0000b00004397810 */ /* 0x040fe40007fde0ff */
[----:B------:R-:W-:Y:S01]  /*33760*/  IADD3 R7, P3, R4, 0xf000, RZ ;  /* 0x0000f00004077810 */ /* 0x000fe20007f7e0ff */
[----:B------:R-:W5:Y:S01]  /*33770*/  LD.E.128 R28, desc[UR44][R28.64] ;  /* 0x0000002c1c1c7980 */ /* 0x000f62000c101d00 */
[----:B------:R-:W-:Y:S02]  /*33780*/  LOP3.LUT R48, R49, 0x380, RZ, 0xc0, !PT ;  /* 0x0000038031307812 */ /* 0x000fe400078ec0ff */
[----:B------:R-:W-:Y:S01]  /*33790*/  LOP3.LUT R52, R53, 0x380, RZ, 0xc0, !PT ;  /* 0x0000038035347812 */ /* 0x000fe200078ec0ff */
[----:B------:R-:W-:Y:S01]  /*337a0*/  IMAD.X R73, RZ, RZ, R5, P3 ;  /* 0x000000ffff497224 */ /* 0x000fe200018e0605 */
[----:B------:R-:W-:Y:S01]  /*337b0*/  LOP3.LUT R56, R57, 0x380, RZ, 0xc0, !PT ;  /* 0x0000038039387812 */ /* 0x000fe200078ec0ff */
[----:B------:R-:W5:Y:S01]  /*337c0*/  LD.E.128 R44, desc[UR44][R44.64] ;  /* 0x0000002c2c2c7980 */ /* 0x000f62000c101d00 */
[----:B------:R-:W-:-:S02]  /*337d0*/  LOP3.LUT R6, R7, 0x380, RZ, 0xc0, !PT ;  /* 0x0000038007067812 */ /* 0x000fc400078ec0ff */
[----:B------:R-:W-:Y:S01]  /*337e0*/  ISETP.GE.AND P1, PT, R185, R3, PT ;  /* 0x00000003b900720c */ /* 0x000fe20003f26270 */
[----:B------:R-:W5:Y:S01]  /*337f0*/  LD.E.128 R64, desc[UR44][R64.64] ;  /* 0x0000002c40407980 */ /* 0x000f62000c101d00 */
[----:B------:R-:W-:Y:S02]  /*33800*/  SHF.R.U64 R48, R48, 0x3, RZ ;  /* 0x0000000330307819 */ /* 0x000fe400000012ff */
[----:B------:R-:W-:Y:S02]  /*33810*/  SHF.R.U64 R52, R52, 0x3, RZ ;  /* 0x0000000334347819 */ /* 0x000fe400000012ff */
[----:B------:R-:W-:Y:S02]  /*33820*/  SHF.R.U64 R56, R56, 0x3, RZ ;  /* 0x0000000338387819 */ /* 0x000fe400000012ff */
[----:B------:R-:W-:Y:S02]  /*33830*/  SHF.R.U64 R11, R11, 0x3, RZ ;  /* 0x000000030b0b7819 */ /* 0x000fe400000012ff */
[----:B------:R-:W-:-:S02]  /*33840*/  SHF.R.U64 R6, R6, 0x3, RZ ;  /* 0x0000000306067819 */ /* 0x000fc400000012ff */
[----:B------:R-:W-:Y:S01]  /*33850*/  LOP3.LUT R48, R48, R49, RZ, 0x3c, !PT ;  /* 0x0000003130307212 */ /* 0x000fe200078e3cff */
[--C-:B------:R-:W-:Y:S01]  /*33860*/  IMAD.X R49, RZ, RZ, R5.reuse, P4 ;  /* 0x000000ffff317224 */ /* 0x100fe200020e0605 */
[----:B------:R-:W-:Y:S01]  /*33870*/  LOP3.LUT R52, R52, R53, RZ, 0x3c, !PT ;  /* 0x0000003534347212 */ /* 0x000fe200078e3cff */
[--C-:B------:R-:W-:Y:S01]  /*33880*/  IMAD.X R53, RZ, RZ, R5.reuse, P5 ;  /* 0x000000ffff357224 */ /* 0x100fe200028e0605 */
[----:B------:R-:W-:Y:S01]  /*33890*/  LOP3.LUT R56, R56, R57, RZ, 0x3c, !PT ;  /* 0x0000003938387212 */ /* 0x000fe200078e3cff */
[----:B------:R-:W-:Y:S01]  /*338a0*/  IMAD.X R57, RZ, RZ, R5, P6 ;  /* 0x000000ffff397224 */ /* 0x000fe200030e0605 */
[----:B------:R-:W-:Y:S01]  /*338b0*/  LOP3.LUT R4, R11, R4, RZ, 0x3c, !PT ;  /* 0x000000040b047212 */ /* 0x000fe200078e3cff */
[----:B------:R-:W5:Y:S01]  /*338c0*/  LD.E.128 R48, desc[UR44][R48.64] ;  /* 0x0000002c30307980 */ /* 0x000f62000c101d00 */
[----:B------:R-:W-:-:S03]  /*338d0*/  LOP3.LUT R72, R6, R7, RZ, 0x3c, !PT ;  /* 0x0000000706487212 */ /* 0x000fc600078e3cff */
[----:B------:R-:W5:Y:S04]  /*338e0*/  LD.E.128 R8, desc[UR44][R8.64] ;  /* 0x0000002c08087980 */ /* 0x000f68000c101d00 */
[----:B------:R-:W5:Y:S04]  /*338f0*/  LD.E.128 R4, desc[UR44][R4.64] ;  /* 0x0000002c04047980 */ /* 0x000f68000c101d00 */
[----:B------:R-:W5:Y:S04]  /*33900*/  LD.E.128 R52, desc[UR44][R52.64] ;  /* 0x0000002c34347980 */ /* 0x000f68000c101d00 */
[----:B------:R-:W5:Y:S04]  /*33910*/  LD.E.128 R56, desc[UR44][R56.64] ;  /* 0x0000002c38387980 */ /* 0x000f68000c101d00 */
[----:B------:R-:W5:Y:S01]  /*33920*/  LD.E.128 R72, desc[UR44][R72.64] ;  /* 0x0000002c48487980 */ /* 0x000f62000c101d00 */
[----:B------:R-:W-:Y:S01]  /*33930*/  @!PT LDS RZ, [RZ] ;  /* 0x00000000fffff984 */ /* 0x000fe20000000800 */
[----:B------:R-:W-:Y:S01]  /*33940*/  @!PT LDS RZ, [RZ] ;  /* 0x00000000fffff984 */ /* 0x000fe20000000800 */
[----:B------:R-:W-:Y:S01]  /*33950*/  @!PT LDS RZ, [RZ] ;  /* 0x00000000fffff984 */ /* 0x000fe20000000800 */
[----:B------:R-:W-:Y:S01]  /*33960*/  @!PT LDS RZ, [RZ] ;  /* 0x00000000fffff984 */ /* 0x000fe20000000800 */
[----:B------:R3:W-:Y:S06]  /*33970*/  MEMBAR.ALL.CTA ;  /* 0x0000000000007992 */ /* 0x0007ec0000008000 */
[----:B---3--:R-:W3:Y:S01]  /*33980*/  FENCE.VIEW.ASYNC.S ;  /* 0x00000000000073c6 */ /* 0x008ee20000000000 */
[----:B------:R-:W-:Y:S01]  /*33990*/  BSSY B1, `(.L_x_3813) ;  /* 0x0000053000017945 */ /* 0x000fe20003800000 */
[----:B--2---:R-:W-:Y:S01]  /*339a0*/  IMAD R77, R76, 0x20, R228 ;  /* 0x000000204c4d7824 */ /* 0x004fe200078e02e4 */
[----:B------:R-:W-:-:S03]  /*339b0*/  LOP3.LUT R76, R21, 0x2, R20, 0xe2, !PT ;  /* 0x00000002154c7812 */ /* 0x000fc600078ee214 */
[----:B------:R-:W-:Y:S01]  /*339c0*/  IMAD.IADD R80, R164, 0x1, R77 ;  /* 0x00000001a4507824 */ /* 0x000fe200078e024d */
[----:B------:R-:W-:-:S03]  /*339d0*/  SEL R77, RZ, 0xffffffff, P0 ;  /* 0xffffffffff4d7807 */ /* 0x000fc60000000000 */
[----:B0-----:R-:W-:-:S04]  /*339e0*/  @P2 IMAD.HI.U32 R20, R80, R83, RZ ;  /* 0x0000005350142227 */ /* 0x001fc800078e00ff */
[----:B------:R-:W-:Y:S01]  /*339f0*/  IMAD.MOV.U32 R21, RZ, RZ, R80 ;  /* 0x000000ffff157224 */ /* 0x000fe200078e0050 */
[----:B-1----:R-:W-:Y:S01]  /*33a00*/  @P2 SHF.R.U32.HI R21, RZ, R85, R20 ;  /* 0x00000055ff152219 */ /* 0x002fe20000011614 */
[----:B------:R-:W-:Y:S01]  /*33a10*/  IMAD.SHL.U32 R77, R77, 0x4, RZ ;  /* 0x000000044d4d7824 */ /* 0x000fe200078e00ff */
[----:B------:R-:W-:Y:S02]  /*33a20*/  SEL R20, RZ, 0xffffffff, P1 ;  /* 0xffffffffff147807 */ /* 0x000fe40000800000 */
[----:B------:R-:W-:Y:S02]  /*33a30*/  ISETP.GE.AND P0, PT, R184, R3, PT ;  /* 0x00000003b800720c */ /* 0x000fe40003f06270 */
[----:B------:R-:W-:Y:S01]  /*33a40*/  LOP3.LUT R76, R77, 0x4, R76, 0xe2, !PT ;  /* 0x000000044d4c7812 */ /* 0x000fe200078ee24c */
[--C-:B------:R-:W-:Y:S01]  /*33a50*/  IMAD.MOV R77, RZ, RZ, -R21.reuse ;  /* 0x000000ffff4d7224 */ /* 0x100fe200078e0a15 */
[----:B------:R-:W-:Y:S01]  /*33a60*/  SHF.R.S32.HI R78, RZ, 0x1f, R21 ;  /* 0x0000001fff4e7819 */ /* 0x000fe20000011415 */
[----:B------:R-:W-:Y:S01]  /*33a70*/  IMAD.SHL.U32 R79, R20, 0x8, RZ ;  /* 0x00000008144f7824 */ /* 0x000fe200078e00ff */
[----:B------:R-:W-:Y:S01]  /*33a80*/  SEL R20, RZ, 0xffffffff, P0 ;  /* 0xffffffffff147807 */ /* 0x000fe20000000000 */
[----:B------:R-:W-:Y:S01]  /*33a90*/  IMAD R77, R81, R77, R80 ;  /* 0x0000004d514d7224 */ /* 0x000fe200078e0250 */
[----:B------:R-:W-:Y:S01]  /*33aa0*/  ISETP.GE.AND P0, PT, R167, R3, PT ;  /* 0x00000003a700720c */ /* 0x000fe20003f06270 */
[----:B------:R-:W-:Y:S01]  /*33ab0*/  IMAD R78, R78, UR4, RZ ;  /* 0x000000044e4e7c24 */ /* 0x000fe2000f8e02ff */
[----:B------:R-:W-:Y:S01]  /*33ac0*/  LOP3.LUT R76, R79, 0x8, R76, 0xe2, !PT ;  /* 0x000000084f4c7812 */ /* 0x000fe200078ee24c */
[----:B------:R-:W-:Y:S01]  /*33ad0*/  IMAD.SHL.U32 R83, R20, 0x10, RZ ;  /* 0x0000001014537824 */ /* 0x000fe200078e00ff */
[----:B------:R-:W-:Y:S01]  /*33ae0*/  SEL R20, RZ, 0xffffffff, P0 ;  /* 0xffffffffff147807 */ /* 0x000fe20000000000 */
[----:B------:R-:W-:-:S02]  /*33af0*/  IMAD R79, R21, UR5, R78 ;  /* 0x00000005154f7c24 */ /* 0x000fc4000f8e024e */
[----:B------:R-:W-:Y:S01]  /*33b00*/  IMAD.WIDE.U32 R18, R21, UR4, R18 ;  /* 0x0000000415127c25 */ /* 0x000fe2000f8e0012 */
[----:B------:R-:W-:Y:S01]  /*33b10*/  SHF.R.S32.HI R21, RZ, 0x1f, R77 ;  /* 0x0000001fff157819 */ /* 0x000fe2000001144d */
[----:B------:R-:W-:Y:S01]  /*33b20*/  ULDC.64 UR4, c[0x0][0xbd8] ;  /* 0x0002f60000047ab9 */ /* 0x000fe20000000a00 */
[----:B------:R-:W-:Y:S01]  /*33b30*/  LOP3.LUT R76, R83, 0x10, R76, 0xe2, !PT ;  /* 0x00000010534c7812 */ /* 0x000fe200078ee24c */
[----:B------:R-:W-:Y:S01]  /*33b40*/  IMAD.SHL.U32 R83, R20, 0x20, RZ ;  /* 0x0000002014537824 */ /* 0x000fe200078e00ff */
[----:B------:R-:W-:Y:S01]  /*33b50*/  ISETP.GE.AND P0, PT, R192, R3, PT ;  /* 0x00000003c000720c */ /* 0x000fe20003f06270 */
[----:B------:R-:W-:Y:S02]  /*33b60*/  IMAD R81, R0, R81, RZ ;  /* 0x0000005100517224 */ /* 0x000fe400078e02ff */
[----:B------:R-:W-:Y:S02]  /*33b70*/  IMAD.IADD R19, R19, 0x1, R79 ;  /* 0x0000000113137824 */ /* 0x000fe400078e024f */
[----:B------:R-:W-:-:S02]  /*33b80*/  IMAD R0, R21, UR4, RZ ;  /* 0x0000000415007c24 */ /* 0x000fc4000f8e02ff */
[----:B------:R-:W-:Y:S01]  /*33b90*/  IMAD.IADD R164, R228, 0x1, R164 ;  /* 0x00000001e4a47824 */ /* 0x000fe200078e02a4 */
[----:B------:R-:W-:Y:S01]  /*33ba0*/  LOP3.LUT R76, R83, 0x20, R76, 0xe2, !PT ;  /* 0x00000020534c7812 */ /* 0x000fe200078ee24c */
[C---:B------:R-:W-:Y:S01]  /*33bb0*/  IMAD R79, R77.reuse, UR5, R0 ;  /* 0x000000054d4f7c24 */ /* 0x040fe2000f8e0200 */
[----:B------:R-:W-:Y:S01]  /*33bc0*/  SEL R21, RZ, 0x40, P0 ;  /* 0x00000040ff157807 */ /* 0x000fe20000000000 */
[----:B------:R-:W-:Y:S01]  /*33bd0*/  IMAD.WIDE.U32 R18, R77, UR4, R18 ;  /* 0x000000044d127c25 */ /* 0x000fe2000f8e0012 */
[----:B------:R-:W-:Y:S01]  /*33be0*/  ISETP.GE.AND P1, PT, R164, R81, PT ;  /* 0x00000051a400720c */ /* 0x000fe20003f26270 */
[----:B------:R-:W-:Y:S01]  /*33bf0*/  ULDC.64 UR4, c[0x0][0xb80] ;  /* 0x0002e00000047ab9 */ /* 0x000fe20000000a00 */
[----:B------:R-:W-:Y:S01]  /*33c00*/  LOP3.LUT R78, R76, R21, RZ, 0xfc, !PT ;  /* 0x000000154c4e7212 */ /* 0x000fe200078efcff */
[----:B------:R-:W-:Y:S01]  /*33c10*/  VIADD R0, R2, 0x38820 ;  /* 0x0003882002007836 */ /* 0x000fe20000000000 */
[----:B------:R-:W-:Y:S01]  /*33c20*/  ISETP.GE.AND P0, PT, R191, R3, PT ;  /* 0x00000003bf00720c */ /* 0x000fe20003f06270 */
[----:B------:R-:W-:Y:S01]  /*33c30*/  IMAD.IADD R21, R19, 0x1, R79 ;  /* 0x0000000113157824 */ /* 0x000fe200078e024f */
[----:B------:R-:W-:-:S02]  /*33c40*/  LEA R79, P2, R18, UR4, 0x1 ;  /* 0x00000004124f7c11 */ /* 0x000fc4000f8408ff */
[----:B------:R-:W-:Y:S02]  /*33c50*/  PRMT R0, RZ, 0x654, R0 ;  /* 0x00000654ff007816 */ /* 0x000fe40000000000 */
[----:B------:R-:W-:Y:S02]  /*33c60*/  SEL R19, RZ, 0x80, P0 ;  /* 0x00000080ff137807 */ /* 0x000fe40000000000 */
[----:B------:R-:W-:Y:S01]  /*33c70*/  LEA.HI.X R80, R18, UR5, R21, 0x1, P2 ;  /* 0x0000000512507c11 */ /* 0x000fe200090f0c15 */
[----:B---3--:R0:W-:Y:S01]  /*33c80*/  SYNCS.ARRIVE.TRANS64.RED.A1T0 RZ, [R0+URZ], RZ ;  /* 0x000000ff00ff79a7 */ /* 0x0081e2000810043f */
[----:B------:R1:W2:Y:S01]  /*33c90*/  SHFL.IDX PT, R18, R79, RZ, 0x181f ;  /* 0x00181fff4f127589 */ /* 0x0002a200000e0000 */
[----:B0-----:R-:W-:-:S03]  /*33ca0*/  LOP3.LUT R0, R78, R19, RZ, 0xfc, !PT ;  /* 0x000000134e007212 */ /* 0x001fc600078efcff */
[----:B------:R1:W0:Y:S01]  /*33cb0*/  SHFL.IDX PT, R19, R80, RZ, 0x181f ;  /* 0x00181fff50137589 */ /* 0x00022200000e0000 */
[----:B------:R-:W-:Y:S05]  /*33cc0*/  @P1 BRA `(.L_x_3814) ;  /* 0x00000000007c1947 */ /* 0x000fea0003800000 */
[-C--:B------:R-:W-:Y:S02]  /*33cd0*/  ISETP.GE.AND P1, PT, R187, R3.reuse, PT ;  /* 0x00000003bb00720c */ /* 0x080fe40003f26270 */
[-C--:B------:R-:W-:Y:S02]  /*33ce0*/  ISETP.GE.AND P0, PT, R190, R3.reuse, PT ;  /* 0x00000003be00720c */ /* 0x080fe40003f06270 */
[-C--:B------:R-:W-:Y:S02]  /*33cf0*/  ISETP.GE.AND P5, PT, R186, R3.reuse, PT ;  /* 0x00000003ba00720c */ /* 0x080fe40003fa6270 */
[----:B------:R-:W-:-:S07]  /*33d00*/  ISETP.GE.AND P3, PT, R185, R3, PT ;  /* 0x00000003b900720c */ /* 0x000fce0003f66270 */
[C---:B--2---:R-:W-:Y:S02]  /*33d10*/  @!P1 LEA R20, P2, R187.reuse, R18, 0x1 ;  /* 0x00000012bb149211 */ /* 0x044fe400078408ff */
[----:B0-----:R-:W-:Y:S02]  /*33d20*/  @!P0 IMAD.WIDE R76, R190, 0x2, R18 ;  /* 0x00000002be4c8825 */ /* 0x001fe400078e0212 */
[----:B------:R-:W-:Y:S02]  /*33d30*/  @!P1 LEA.HI.X R21, R187, R19, R235, 0x1, P2 ;  /* 0x00000013bb159211 */ /* 0x000fe400010f0ceb */
[----:B------:R-:W-:Y:S01]  /*33d40*/  ISETP.GE.AND P2, PT, R184, R3, PT ;  /* 0x00000003b800720c */ /* 0x000fe20003f46270 */
[----:B-----5:R0:W-:Y:S01]  /*33d50*/  @!P0 ST.E.128 desc[UR44][R76.64], R4 ;  /* 0x000000044c008985 */ /* 0x0201e2000c101d2c */
[----:B------:R-:W-:-:S03]  /*33d60*/  LOP3.LUT P0, RZ, R78, 0x40, RZ, 0xc0, !PT ;  /* 0x000000404eff7812 */ /* 0x000fc6000780c0ff */
[----:B------:R2:W-:Y:S01]  /*33d70*/  @!P1 ST.E.128 desc[UR44][R20.64], R12 ;  /* 0x0000000c14009985 */ /* 0x0005e2000c101d2c */
[----:B------:R-:W-:Y:S02]  /*33d80*/  ISETP.GE.AND P1, PT, R167, R3, PT ;  /* 0x00000003a700720c */ /* 0x000fe40003f26270 */
[CC--:B0-----:R-:W-:Y:S02]  /*33d90*/  @!P5 LEA R4, P4, R186.reuse, R18.reuse, 0x1 ;  /* 0x00000012ba04d211 */ /* 0x0c1fe400078808ff */
[CC--:B------:R-:W-:Y:S02]  /*33da0*/  @!P3 LEA R6, P6, R185.reuse, R18.reuse, 0x1 ;  /* 0x00000012b906b211 */ /* 0x0c0fe400078c08ff */
[-C--:B------:R-:W-:Y:S02]  /*33db0*/  @!P5 LEA.HI.X R5, R186, R19.reuse, R234, 0x1, P4 ;  /* 0x00000013ba05d211 */ /* 0x080fe400020f0cea */
[----:B------:R-:W-:Y:S02]  /*33dc0*/  LOP3.LUT P4, RZ, R0, 0x80, RZ, 0xc0, !PT ;  /* 0x0000008000ff7812 */ /* 0x000fe4000788c0ff */
[----:B------:R-:W-:Y:S01]  /*33dd0*/  @!P3 LEA.HI.X R7, R185, R19, R233, 0x1, P6 ;  /* 0x00000013b907b211 */ /* 0x000fe200030f0ce9 */
[----:B------:R0:W-:Y:S02]  /*33de0*/  @!P5 ST.E.128 desc[UR44][R4.64], R28 ;  /* 0x0000001c0400d985 */ /* 0x0001e4000c101d2c */
[----:B--2---:R-:W-:-:S02]  /*33df0*/  @!P1 LEA R12, P6, R167, R18, 0x1 ;  /* 0x00000012a70c9211 */ /* 0x004fc400078c08ff */
[----:B------:R2:W-:Y:S02]  /*33e00*/  @!P3 ST.E.128 desc[UR44][R6.64], R36 ;  /* 0x000000240600b985 */ /* 0x0005e4000c101d2c */
[-C--:B------:R-:W-:Y:S02]  /*33e10*/  @!P1 LEA.HI.X R13, R167, R19.reuse, R231, 0x1, P6 ;  /* 0x00000013a70d9211 */ /* 0x080fe400030f0ce7 */
[-C--:B0-----:R-:W-:Y:S02]  /*33e20*/  @!P2 LEA R4, P5, R184, R18.reuse, 0x1 ;  /* 0x00000012b804a211 */ /* 0x081fe400078a08ff */
        /* <DEDUP_REMOVED lines=9> */
.L_x_3814:
[----:B------:R-:W-:Y:S05]  /*33ec0*/  BSYNC B1 ;  /* 0x0000000000017941 */ /* 0x000fea0003800000 */
.L_x_3813:
[----:B---3-5:R-:W-:Y:S01]  /*33ed0*/  VIADD R6, R164, 0x20 ;  /* 0x00000020a4067836 */ /* 0x028fe20000000000 */
[----:B------:R3:W4:Y:S04]  /*33ee0*/  SHFL.IDX PT, R5, R80, 0x1, 0x181f ;  /* 0x00381f0050057f89 */ /* 0x00072800000e0000 */
[----:B------:R-:W-:Y:S01]  /*33ef0*/  ISETP.GE.AND P0, PT, R6, R81, PT ;  /* 0x000000510600720c */ /* 0x000fe20003f06270 */
[----:B------:R3:W0:-:S12]  /*33f00*/  SHFL.IDX PT, R4, R79, 0x1, 0x181f ;  /* 0x00381f004f047f89 */ /* 0x00061800000e0000 */
[----:B---3--:R-:W-:Y:S05]  /*33f10*/  @P0 BRA `(.L_x_3815) ;  /* 0x0000002800940947 */ /* 0x008fea0003800000 */
[-C--:B------:R-:W-:Y:S02]  /*33f20*/  ISETP.GE.AND P6, PT, R190, R3.reuse, PT ;  /* 0x00000003be00720c */ /* 0x080fe40003fc6270 */
[-C--:B------:R-:W-:Y:S02]  /*33f30*/  ISETP.GE.AND P5, PT, R187, R3.reuse, PT ;  /* 0x00000003bb00720c */ /* 0x080fe40003fa6270 */
[-C--:B------:R-:W-:Y:S02]  /*33f40*/  ISETP.GE.AND P3, PT, R186, R3.reuse, PT ;  /* 0x00000003ba00720c */ /* 0x080fe40003f66270 */
[-C--:B------:R-:W-:Y:S02]  /*33f50*/  ISETP.GE.AND P2, PT, R185, R3.reuse, PT ;  /* 0x00000003b900720c */ /* 0x080fe40003f46270 */
[-C--:B------:R-:W-:Y:S02]  /*33f60*/  ISETP.GE.AND P1, PT, R184, R3.reuse, PT ;  /* 0x00000003b800720c */ /* 0x080fe40003f26270 */
[----:B------:R-:W-:-:S03]  /*33f70*/  ISETP.GE.AND P0, PT, R167, R3, PT ;  /* 0x00000003a700720c */ /* 0x000fc60003f06270 */
[----:B0---4-:R-:W-:Y:S02]  /*33f80*/  @!P6 IMAD.WIDE R6, R190, 0x2, R4 ;  /* 0x00000002be06e825 */ /* 0x011fe400078e0204 */
[----:B------:R-:W-:-:S03]  /*33f90*/  @!P5 LEA R12, P4, R187, R4, 0x1 ;  /* 0x00000004bb0cd211 */ /* 0x000fc600078808ff */
[----:B------:R0:W-:Y:S01]  /*33fa0*/  @!P6 ST.E.128 desc[UR44][R6.64], R8 ;  /* 0x000000080600e985 */ /* 0x0001e2000c101d2c */
[----:B------:R-:W-:Y:S02]  /*33fb0*/  @!P5 LEA.HI.X R13, R187, R5, R235, 0x1, P4 ;  /* 0x00000005bb0dd211 */ /* 0x000fe400020f0ceb */
[----:B------:R-:W-:-:S03]  /*33fc0*/  LOP3.LUT P4, RZ, R78, 0x40, RZ, 0xc0, !PT ;  /* 0x000000404eff7812 */ /* 0x000fc6000788c0ff */
[----:B------:R3:W-:Y:S01]  /*33fd0*/  @!P5 ST.E.128 desc[UR44][R12.64], R24 ;  /* 0x000000180c00d985 */ /* 0x0007e2000c101d2c */
[CC--:B0-----:R-:W-:Y:S02]  /*33fe0*/  @!P3 LEA R6, P6, R186.reuse, R4.reuse, 0x1 ;  /* 0x00000004ba06b211 */ /* 0x0c1fe400078c08ff */
[C---:B------:R-:W-:Y:S02]  /*33ff0*/  @!P2 LEA R8, P5, R185.reuse, R4, 0x1 ;  /* 0x00000004b908a211 */ /* 0x040fe400078a08ff */
[-C--:B------:R-:W-:Y:S02]  /*34000*/  @!P3 LEA.HI.X R7, R186, R5.reuse, R234, 0x1, P6 ;  /* 0x00000005ba07b211 */ /* 0x080fe400030f0cea */
[----:B------:R-:W-:-:S03]  /*34010*/  @!P2 LEA.HI.X R9, R185, R5, R233, 0x1, P5 ;  /* 0x00000005b909a211 */ /* 0x000fc600028f0ce9 */
[CC--:B---3--:R-:W-:Y:S01]  /*34020*/  @P4 LEA R12, P5, R192.reuse, R4.reuse, 0x1 ;  /* 0x00000004c00c4211 */ /* 0x0c8fe200078a08ff */
[----:B------:R0:W-:Y:S01]  /*34030*/  @!P3 ST.E.128 desc[UR44][R6.64], R32 ;  /* 0x000000200600b985 */ /* 0x0001e2000c101d2c */
[CC--:B------:R-:W-:Y:S02]  /*34040*/  @!P0 LEA R10, P3, R167.reuse, R4.reuse, 0x1 ;  /* 0x00000004a70a8211 */ /* 0x0c0fe400078608ff */
[-C--:B------:R-:W-:Y:S01]  /*34050*/  @P4 LEA.HI.X R13, R192, R5.reuse, R230, 0x1, P5 ;  /* 0x00000005c00d4211 */ /* 0x080fe200028f0ce6 */
[----:B------:R3:W-:Y:S01]  /*34060*/  @!P2 ST.E.128 desc[UR44][R8.64], R40 ;  /* 0x000000280800a985 */ /* 0x0007e2000c101d2c */
[----:B------:R-:W-:Y:S02]  /*34070*/  @!P0 LEA.HI.X R11, R167, R5, R231, 0x1, P3 ;  /* 0x00000005a70b8211 */ /* 0x000fe400018f0ce7 */
[----:B0-----:R-:W-:-:S04]  /*34080*/  @!P1 LEA R6, P6, R184, R4, 0x1 ;  /* 0x00000004b8069211 */ /* 0x001fc800078c08ff */
[----:B------:R-:W-:-:S05]  /*34090*/  @!P1 LEA.HI.X R7, R184, R5, R232, 0x1, P6 ;  /* 0x00000005b8079211 */ /* 0x000fca00030f0ce8 */
        /* <DEDUP_REMOVED lines=9> */
.L_x_3812:
[----:B01----:R-:W2:Y:S01]  /*34130*/  LDL R7, [R1+0x434] ;  /* 0x0004340001077983 */ /* 0x003ea20000100800 */
[----:B------:R-:W-:Y:S01]  /*34140*/  ULDC.64 UR4, c[0x0][0xc08] ;  /* 0x0003020000047ab9 */ /* 0x000fe20000000a00 */
[----:B------:R-:W0:Y:S01]  /*34150*/  LDC R11, c[0x0][0xce8] ;  /* 0x00033a00ff0b7b82 */ /* 0x000e220000000800 */
[----:B------:R-:W-:Y:S01]  /*34160*/  IMAD R6, R3, UR4, RZ ;  /* 0x0000000403067c24 */ /* 0x000fe2000f8e02ff */
[----:B------:R1:W5:Y:S01]  /*34170*/  LDL R53, [R1+0x4c4] ;  /* 0x0004c40001357983 */ /* 0x0003620000100800 */
[C---:B------:R-:W-:Y:S01]  /*34180*/  IMAD.WIDE.U32 R4, R19.reuse, UR4, RZ ;  /* 0x0000000413047c25 */ /* 0x040fe2000f8e00ff */
[----:B------:R-:W-:Y:S02]  /*34190*/  ULDC.64 UR6, c[0x0][0xc30] ;  /* 0x00030c0000067ab9 */ /* 0x000fe40000000a00 */
[----:B------:R1:W5:Y:S01]  /*341a0*/  LDL R52, [R1+0x4c0] ;  /* 0x0004c00001347983 */ /* 0x0003620000100800 */
[----:B------:R-:W-:Y:S01]  /*341b0*/  IMAD R19, R19, UR5, R6 ;  /* 0x0000000513137c24 */ /* 0x000fe2000f8e0206 */
[----:B------:R-:W-:Y:S01]  /*341c0*/  ULDC.64 UR4, c[0x0][0xc38] ;  /* 0x00030e0000047ab9 */ /* 0x000fe20000000a00 */
[----:B------:R-:W-:Y:S01]  /*341d0*/  SHF.R.S32.HI R6, RZ, 0x1f, R21 ;  /* 0x0000001fff067819 */ /* 0x000fe20000011415 */
[----:B------:R1:W5:Y:S01]  /*341e0*/  LDL R51, [R1+0x4bc] ;  /* 0x0004bc0001337983 */ /* 0x0003620000100800 */
[----:B------:R-:W-:-:S03]  /*341f0*/  IMAD.IADD R5, R5, 0x1, R19 ;  /* 0x0000000105057824 */ /* 0x000fc600078e0213 */
[----:B------:R1:W5:Y:S01]  /*34200*/  LDL R50, [R1+0x4b8] ;  /* 0x0004b80001327983 */ /* 0x0003620000100800 */
[----:B------:R-:W-:-:S03]  /*34210*/  IMAD.WIDE.U32 R4, R166, UR4, R4 ;  /* 0x00000004a6047c25 */ /* 0x000fc6000f8e0004 */
[----:B------:R1:W5:Y:S01]  /*34220*/  LDL R49, [R1+0x4b4] ;  /* 0x0004b40001317983 */ /* 0x0003620000100800 */
[----:B------:R-:W-:Y:S01]  /*34230*/  IMAD R5, R166, UR5, R5 ;  /* 0x00000005a6057c24 */ /* 0x000fe2000f8e0205 */
[----:B------:R-:W-:Y:S02]  /*34240*/  ULDC.64 UR4, c[0x0][0xc40] ;  /* 0x0003100000047ab9 */ /* 0x000fe40000000a00 */
[----:B------:R1:W5:Y:S01]  /*34250*/  LDL R48, [R1+0x4b0] ;  /* 0x0004b00001307983 */ /* 0x0003620000100800 */
[----:B------:R-:W-:Y:S01]  /*34260*/  IMAD R6, R6, UR4, RZ ;  /* 0x0000000406067c24 */ /* 0x000fe2000f8e02ff */
[----:B0-----:R-:W-:Y:S02]  /*34270*/  ISETP.NE.AND P0, PT, R11, 0x1, PT ;  /* 0x000000010b00780c */ /* 0x001fe40003f05270 */
[----:B------:R1:W5:Y:S04]  /*34280*/  LDL R47, [R1+0x4ac] ;  /* 0x0004ac00012f7983 */ /* 0x0003680000100800 */
[----:B------:R1:W5:Y:S04]  /*34290*/  LDL R46, [R1+0x4a8] ;  /* 0x0004a800012e7983 */ /* 0x0003680000100800 */
[----:B------:R1:W5:Y:S03]  /*342a0*/  LDL R45, [R1+0x4a4] ;  /* 0x0004a400012d7983 */ /* 0x0003660000100800 */
[----:B------:R-:W0:Y:S01]  /*342b0*/  @P0 LDC R3, c[0x0][0xcec] ;  /* 0x00033b00ff030b82 */ /* 0x000e220000000800 */
[----:B------:R1:W5:Y:S04]  /*342c0*/  LDL R44, [R1+0x4a0] ;  /* 0x0004a000012c7983 */ /* 0x0003680000100800 */
[----:B------:R1:W5:Y:S03]  /*342d0*/  LDL R43, [R1+0x49c] ;  /* 0x00049c00012b7983 */ /* 0x0003660000100800 */
[----:B------:R-:W3:Y:S01]  /*342e0*/  @P0 LDC R9, c[0x0][0xcf0] ;  /* 0x00033c00ff090b82 */ /* 0x000ee20000000800 */
[----:B------:R1:W5:Y:S04]  /*342f0*/  LDL R42, [R1+0x498] ;  /* 0x00049800012a7983 */ /* 0x0003680000100800 */
        /* <DEDUP_REMOVED lines=18> */
[----:B------:R1:W5:Y:S01]  /*34420*/  LDL R19, [R1+0x44c] ;  /* 0x00044c0001137983 */ /* 0x0003620000100800 */
[----:B------:R-:W-:-:S04]  /*34430*/  IMAD.WIDE.U32 R4, R21, UR4, R4 ;  /* 0x0000000415047c25 */ /* 0x000fc8000f8e0004 */
[----:B------:R-:W-:Y:S01]  /*34440*/  IMAD R0, R0, R11, RZ ;  /* 0x0000000b00007224 */ /* 0x000fe200078e02ff */
[----:B------:R-:W-:Y:S01]  /*34450*/  BSSY B1, `(.L_x_3816) ;  /* 0x00000c4000017945 */ /* 0x000fe20003800000 */
[----:B--2---:R-:W-:Y:S02]  /*34460*/  IMAD.IADD R8, R7, 0x1, R164 ;  /* 0x0000000107087824 */ /* 0x004fe400078e02a4 */
[----:B------:R-:W-:Y:S01]  /*34470*/  IMAD R7, R21, UR5, R6 ;  /* 0x0000000515077c24 */ /* 0x000fe2000f8e0206 */
[----:B------:R-:W-:Y:S01]  /*34480*/  ULDC.64 UR4, c[0x0][0xc48] ;  /* 0x0003120000047ab9 */ /* 0x000fe20000000a00 */
[----:B0-----:R-:W-:-:S04]  /*34490*/  @P0 IMAD.HI.U32 R6, R8, R3, RZ ;  /* 0x0000000308060227 */ /* 0x001fc800078e00ff */
[----:B------:R-:W-:Y:S01]  /*344a0*/  IMAD.MOV.U32 R3, RZ, RZ, R8 ;  /* 0x000000ffff037224 */ /* 0x000fe200078e0008 */
[----:B---3--:R-:W-:Y:S01]  /*344b0*/  @P0 SHF.R.U32.HI R3, RZ, R9, R6 ;  /* 0x00000009ff030219 */ /* 0x008fe20000011606 */
[----:B------:R-:W-:-:S03]  /*344c0*/  IMAD.IADD R5, R5, 0x1, R7 ;  /* 0x0000000105057824 */ /* 0x000fc600078e0207 */
[--C-:B------:R-:W-:Y:S01]  /*344d0*/  SHF.R.S32.HI R6, RZ, 0x1f, R3.reuse ;  /* 0x0000001fff067819 */ /* 0x100fe20000011403 */
[----:B------:R-:W-:Y:S02]  /*344e0*/  IMAD.MOV R9, RZ, RZ, -R3 ;  /* 0x000000ffff097224 */ /* 0x000fe400078e0a03 */
[----:B------:R-:W-:-:S04]  /*344f0*/  IMAD.WIDE.U32 R4, R194, UR4, R4 ;  /* 0x00000004c2047c25 */ /* 0x000fc8000f8e0004 */
[----:B------:R-:W-:Y:S02]  /*34500*/  IMAD R9, R11, R9, R8 ;  /* 0x000000090b097224 */ /* 0x000fe400078e0208 */
[----:B------:R-:W-:Y:S02]  /*34510*/  IMAD R6, R6, UR6, RZ ;  /* 0x0000000606067c24 */ /* 0x000fe4000f8e02ff */
[----:B------:R-:W-:Y:S01]  /*34520*/  IMAD R5, R194, UR5, R5 ;  /* 0x00000005c2057c24 */ /* 0x000fe2000f8e0205 */
[----:B------:R-:W-:Y:S01]  /*34530*/  ULDC.64 UR4, c[0x0][0xc28] ;  /* 0x00030a0000047ab9 */ /* 0x000fe20000000a00 */
[C---:B------:R-:W-:Y:S01]  /*34540*/  IMAD R7, R3.reuse, UR7, R6 ;  /* 0x0000000703077c24 */ /* 0x040fe2000f8e0206 */
[----:B------:R-:W-:Y:S01]  /*34550*/  SHF.R.S32.HI R6, RZ, 0x1f, R9 ;  /* 0x0000001fff067819 */ /* 0x000fe20000011409 */
[----:B------:R-:W-:-:S04]  /*34560*/  IMAD.WIDE.U32 R4, R3, UR6, R4 ;  /* 0x0000000603047c25 */ /* 0x000fc8000f8e0004 */
[----:B------:R-:W-:Y:S02]  /*34570*/  IMAD R6, R6, UR4, RZ ;  /* 0x0000000406067c24 */ /* 0x000fe4000f8e02ff */
[----:B------:R-:W-:Y:S02]  /*34580*/  IMAD.IADD R5, R5, 0x1, R7 ;  /* 0x0000000105057824 */ /* 0x000fe400078e0207 */
[----:B------:R-:W-:Y:S02]  /*34590*/  IMAD.IADD R164, R160, 0x1, R164 ;  /* 0x00000001a0a47824 */ /* 0x000fe400078e02a4 */
[C---:B------:R-:W-:Y:S02]  /*345a0*/  IMAD R3, R9.reuse, UR5, R6 ;  /* 0x0000000509037c24 */ /* 0x040fe4000f8e0206 */
[----:B------:R-:W-:Y:S01]  /*345b0*/  IMAD.WIDE.U32 R8, R9, UR4, R4 ;  /* 0x0000000409087c25 */ /* 0x000fe2000f8e0004 */
[----:B------:R-:W-:Y:S01]  /*345c0*/  ISETP.GE.AND P0, PT, R164, R0, PT ;  /* 0x00000000a400720c */ /* 0x000fe20003f06270 */
[----:B------:R-:W-:-:S02]  /*345d0*/  ULDC.64 UR4, c[0x0][0xc00] ;  /* 0x0003000000047ab9 */ /* 0x000fc40000000a00 */
[----:B------:R-:W-:Y:S01]  /*345e0*/  IMAD.IADD R5, R9, 0x1, R3 ;  /* 0x0000000109057824 */ /* 0x000fe200078e0203 */
[----:B------:R-:W-:Y:S01]  /*345f0*/  LEA R3, P1, R8, UR4, 0x2 ;  /* 0x0000000408037c11 */ /* 0x000fe2000f8210ff */
[----:B------:R-:W-:-:S03]  /*34600*/  VIADD R4, R2, 0x38820 ;  /* 0x0003882002047836 */ /* 0x000fc60000000000 */
[----:B------:R-:W-:Y:S02]  /*34610*/  LEA.HI.X R8, R8, UR5, R5, 0x2, P1 ;  /* 0x0000000508087c11 */ /* 0x000fe400088f1405 */
[----:B------:R-:W-:Y:S01]  /*34620*/  PRMT R4, RZ, 0x654, R4 ;  /* 0x00000654ff047816 */ /* 0x000fe20000000004 */
[----:B------:R1:W0:Y:S03]  /*34630*/  SHFL.IDX PT, R9, R3, RZ, 0x1c1f ;  /* 0x001c1fff03097589 */ /* 0x00022600000e0000 */
[----:B------:R1:W-:Y:S01]  /*34640*/  SYNCS.ARRIVE.TRANS64.RED.A1T0 RZ, [R4+URZ], RZ ;  /* 0x000000ff04ff79a7 */ /* 0x0003e2000810043f */
[----:B------:R1:W2:Y:S01]  /*34650*/  SHFL.IDX PT, R10, R8, RZ, 0x1c1f ;  /* 0x001c1fff080a7589 */ /* 0x0002a200000e0000 */
[----:B------:R-:W-:Y:S05]  /*34660*/  @P0 BRA `(.L_x_3817) ;  /* 0x0000000800880947 */ /* 0x000fea0003800000 */
[----:B------:R-:W-:Y:S01]  /*34670*/  ULDC UR4, c[0x0][0xbc8] ;  /* 0x0002f20000047ab9 */ /* 0x000fe20000000800 */
[----:B------:R-:W3:Y:S01]  /*34680*/  LDL R18, [R1+0x448] ;  /* 0x0004480001127983 */ /* 0x000ee20000100800 */
[----:B------:R-:W-:-:S13]  /*34690*/  ISETP.GE.AND P0, PT, R161, UR4, PT ;  /* 0x00000004a1007c0c */ /* 0x000fda000bf06270 */
[----:B------:R-:W4:Y:S01]  /*346a0*/  @!P0 LDL.64 R6, [R1+0x230] ;  /* 0x0002300001068983 */ /* 0x000f220000100a00 */
[----:B------:R-:W-:Y:S02]  /*346b0*/  ISETP.GE.AND P1, PT, R225, UR4, PT ;  /* 0x00000004e1007c0c */ /* 0x000fe4000bf26270 */
[----:B01----:R-:W-:-:S04]  /*346c0*/  @!P0 LEA R4, P2, R161, R9, 0x2 ;  /* 0x00000009a1048211 */ /* 0x003fc800078410ff */
[----:B--2--5:R-:W-:-:S05]  /*346d0*/  @!P0 LEA.HI.X R5, R161, R10, R53, 0x2, P2 ;  /* 0x0000000aa1058211 */ /* 0x024fca00010f1435 */
[----:B----4-:R0:W-:Y:S04]  /*346e0*/  @!P0 ST.E.64 desc[UR44][R4.64], R6 ;  /* 0x0000000604008985 */ /* 0x0101e8000c101b2c */
[----:B0-----:R-:W2:Y:S01]  /*346f0*/  @!P1 LDL.64 R4, [R1+0x240] ;  /* 0x0002400001049983 */ /* 0x001ea20000100a00 */
[----:B------:R-:W-:Y:S02]  /*34700*/  ISETP.GE.AND P0, PT, R224, UR4, PT ;  /* 0x00000004e0007c0c */ /* 0x000fe4000bf06270 */
[----:B------:R-:W-:-:S04]  /*34710*/  @!P1 LEA R6, P2, R225, R9, 0x2 ;  /* 0x00000009e1069211 */ /* 0x000fc800078410ff */
[----:B------:R-:W-:-:S05]  /*34720*/  @!P1 LEA.HI.X R7, R225, R10, R52, 0x2, P2 ;  /* 0x0000000ae1079211 */ /* 0x000fca00010f1434 */
[----:B--2---:R0:W-:Y:S04]  /*34730*/  @!P1 ST.E.64 desc[UR44][R6.64], R4 ;  /* 0x0000000406009985 */ /* 0x0041e8000c101b2c */
        /* <DEDUP_REMOVED lines=145> */
[----:B------:R-:W2:Y:S01]  /*35050*/  @!P1 LDL.64 R12, [R1+0x420] ;  /* 0x00042000010c9983 */ /* 0x000ea20000100a00 */
[----:B------:R-:W-:-:S04]  /*35060*/  @!P1 LEA R14, P0, R226, R9, 0x2 ;  /* 0x00000009e20e9211 */ /* 0x000fc800078010ff */
[----:B---3--:R-:W-:-:S05]  /*35070*/  @!P1 LEA.HI.X R15, R226, R10, R18, 0x2, P0 ;  /* 0x0000000ae20f9211 */ /* 0x008fca00000f1412 */
[----:B--2---:R4:W-:Y:S04]  /*35080*/  @!P1 ST.E.64 desc[UR44][R14.64], R12 ;  /* 0x0000000c0e009985 */ /* 0x0049e8000c101b2c */
.L_x_3817:
[----:B------:R-:W-:Y:S05]  /*35090*/  BSYNC B1 ;  /* 0x0000000000017941 */ /* 0x000fea0003800000 */
.L_x_3816:
[----:B----4-:R-:W-:Y:S01]  /*350a0*/  VIADD R5, R164, 0x8 ;  /* 0x00000008a4057836 */ /* 0x010fe20000000000 */
[----:B------:R3:W4:Y:S04]  /*350b0*/  SHFL.IDX PT, R18, R8, 0x1, 0x1c1f ;  /* 0x003c1f0008127f89 */ /* 0x00072800000e0000 */
[----:B------:R-:W-:Y:S01]  /*350c0*/  ISETP.GE.AND P0, PT, R5, R0, PT ;  /* 0x000000000500720c */ /* 0x000fe20003f06270 */
[----:B------:R3:W0:-:S12]  /*350d0*/  SHFL.IDX PT, R20, R3, 0x1, 0x1c1f ;  /* 0x003c1f0003147f89 */ /* 0x00061800000e0000 */
[----:B---3--:R-:W-:Y:S05]  /*350e0*/  @P0 BRA `(.L_x_3815) ;  /* 0x0000001800200947 */ /* 0x008fea0003800000 */
[----:B------:R-:W3:Y:S02]  /*350f0*/  LDC R0, c[0x0][0xbc8] ;  /* 0x0002f200ff007b82 */ /* 0x000ee40000000800 */
[----:B---3--:R-:W-:-:S13]  /*35100*/  ISETP.GE.AND P1, PT, R161, R0, PT ;  /* 0x00000000a100720c */ /* 0x008fda0003f26270 */
[----:B------:R-:W3:Y:S01]  /*35110*/  @!P1 LDL.64 R14, [R1+0x238] ;  /* 0x00023800010e9983 */ /* 0x000ee20000100a00 */
[----:B------:R-:W-:Y:S02]  /*35120*/  ISETP.GE.AND P2, PT, R225, R0, PT ;  /* 0x00000000e100720c */ /* 0x000fe40003f46270 */
[----:B01----:R-:W-:-:S04]  /*35130*/  @!P1 LEA R8, P0, R161, R20, 0x2 ;  /* 0x00000014a1089211 */ /* 0x003fc800078010ff */
[----:B----45:R-:W-:-:S05]  /*35140*/  @!P1 LEA.HI.X R9, R161, R18, R53, 0x2, P0 ;  /* 0x00000012a1099211 */ /* 0x030fca00000f1435 */
[----:B---3--:R0:W-:Y:S04]  /*35150*/  @!P1 ST.E.64 desc[UR44][R8.64], R14 ;  /* 0x0000000e08009985 */ /* 0x0081e8000c101b2c */
[----:B------:R-:W3:Y:S01]  /*35160*/  @!P2 LDL.64 R4, [R1+0x248] ;  /* 0x000248000104a983 */ /* 0x000ee20000100a00 */
[----:B------:R-:W-:Y:S02]  /*35170*/  ISETP.GE.AND P1, PT, R224, R0, PT ;  /* 0x00000000e000720c */ /* 0x000fe40003f26270 */
[----:B--2---:R-:W-:-:S04]  /*35180*/  @!P2 LEA R10, P0, R225, R20, 0x2 ;  /* 0x00000014e10aa211 */ /* 0x004fc800078010ff */
[----:B------:R-:W-:-:S05]  /*35190*/  @!P2 LEA.HI.X R11, R225, R18, R52, 0x2, P0 ;  /* 0x00000012e10ba211 */ /* 0x000fca00000f1434 */
[----:B---3--:R1:W-:Y:S04]  /*351a0*/  @!P2 ST.E.64 desc[UR44][R10.64], R4 ;  /* 0x000000040a00a985 */ /* 0x0083e8000c101b2c */
[----:B------:R-:W2:Y:S01]  /*351b0*/  @!P1 LDL.64 R6, [R1+0x258] ;  /* 0x0002580001069983 */ /* 0x000ea20000100a00 */
[----:B------:R-:W-:Y:S02]  /*351c0*/  ISETP.GE.AND P2, PT, R223, R0, PT ;  /* 0x00000000df00720c */ /* 0x000fe40003f46270 */
[----:B------:R-:W-:-:S04]  /*351d0*/  @!P1 LEA R12, P0, R224, R20, 0x2 ;  /* 0x00000014e00c9211 */ /* 0x000fc800078010ff */
[----:B------:R-:W-:-:S05]  /*351e0*/  @!P1 LEA.HI.X R13, R224, R18, R51, 0x2, P0 ;  /* 0x00000012e00d9211 */ /* 0x000fca00000f1433 */
[----:B--2---:R2:W-:Y:S04]  /*351f0*/  @!P1 ST.E.64 desc[UR44][R12.64], R6 ;  /* 0x000000060c009985 */ /* 0x0045e8000c101b2c */
[----:B0-----:R-:W3:Y:S01]  /*35200*/  @!P2 LDL.64 R8, [R1+0x268] ;  /* 0x000268000108a983 */ /* 0x001ee20000100a00 */
[----:B------:R-:W-:Y:S02]  /*35210*/  ISETP.GE.AND P1, PT, R222, R0, PT ;  /* 0x00000000de00720c */ /* 0x000fe40003f26270 */
[----:B------:R-:W-:-:S04]  /*35220*/  @!P2 LEA R14, P0, R223, R20, 0x2 ;  /* 0x00000014df0ea211 */ /* 0x000fc800078010ff */
[----:B------:R-:W-:-:S05]  /*35230*/  @!P2 LEA.HI.X R15, R223, R18, R50, 0x2, P0 ;  /* 0x00000012df0fa211 */ /* 0x000fca00000f1432 */
[----:B---3--:R0:W-:Y:S04]  /*35240*/  @!P2 ST.E.64 desc[UR44][R14.64], R8 ;  /* 0x000000080e00a985 */ /* 0x0081e8000c101b2c */
[----:B-1----:R-:W3:Y:S01]  /*35250*/  @!P1 LDL.64 R4, [R1+0x278] ;  /* 0x0002780001049983 */ /* 0x002ee20000100a00 */
[----:B------:R-:W-:Y:S02]  /*35260*/  ISETP.GE.AND P2, PT, R221, R0, PT ;  /* 0x00000000dd00720c */ /* 0x000fe40003f46270 */
[----:B------:R-:W-:-:S04]  /*35270*/  @!P1 LEA R10, P0, R222, R20, 0x2 ;  /* 0x00000014de0a9211 */ /* 0x000fc800078010ff */
[----:B------:R-:W-:-:S05]  /*35280*/  @!P1 LEA.HI.X R11, R222, R18, R49, 0x2, P0 ;  /* 0x00000012de0b9211 */ /* 0x000fca00000f1431 */
[----:B---3--:R1:W-:Y:S04]  /*35290*/  @!P1 ST.E.64 desc[UR44][R10.64], R4 ;  /* 0x000000040a009985 */ /* 0x0083e8000c101b2c */
[----:B--2---:R-:W2:Y:S01]  /*352a0*/  @!P2 LDL.64 R6, [R1+0x288] ;  /* 0x000288000106a983 */ /* 0x004ea20000100a00 */
        /* <DEDUP_REMOVED lines=131> */
.L_x_3819:
[----:B------:R-:W-:Y:S05]  /*35ae0*/  BSYNC B1 ;  /* 0x0000000000017941 */ /* 0x000fea0003800000 */
.L_x_3818:
[----:B------:R-:W-:Y:S05]  /*35af0*/  @P1 BRA `(.L_x_3815) ;  /* 0x0000000c009c1947 */ /* 0x000fea0003800000 */
[----:B------:R-:W2:Y:S04]  /*35b00*/  LDL R0, [R1+0x448] ;  /* 0x0004480001007983 */ /* 0x000ea80000100800 */
[----:B01----:R-:W3:Y:S01]  /*35b10*/  LDL.64 R4, [R1+0x428] ;  /* 0x0004280001047983 */ /* 0x003ee20000100a00 */
[----:B------:R-:W-:-:S04]  /*35b20*/  LEA R20, P0, R226, R20, 0x2 ;  /* 0x00000014e2147211 */ /* 0x000fc800078010ff */
[----:B--2---:R-:W-:-:S05]  /*35b30*/  LEA.HI.X R21, R226, R18, R0, 0x2, P0 ;  /* 0x00000012e2157211 */ /* 0x004fca00000f1400 */
[----:B---3--:R0:W-:Y:S01]  /*35b40*/  ST.E.64 desc[UR44][R20.64], R4 ;  /* 0x0000000414007985 */ /* 0x0081e2000c101b2c */
[----:B------:R-:W-:Y:S05]  /*35b50*/  BRA `(.L_x_3815) ;  /* 0x0000000c00847947 */ /* 0x000fea0003800000 */
.L_x_3808:
        /* <DEDUP_REMOVED lines=8> */
[----:B------:R-:W2:Y:S01]  /*35be0*/  @P1 LDC.64 R4, c[0x0][0xd08] ;  /* 0x00034200ff041b82 */ /* 0x000ea20000000a00 */
[----:B------:R-:W-:Y:S02]  /*35bf0*/  ULDC UR4, c[0x0][0xb88] ;  /* 0x0002e20000047ab9 */ /* 0x000fe40000000800 */
[----:B------:R-:W-:Y:S02]  /*35c00*/  IMAD.U32 R0, RZ, RZ, UR4 ;  /* 0x00000004ff007e24 */ /* 0x000fe4000f8e00ff */
[----:B----4-:R-:W-:-:S05]  /*35c10*/  IMAD.WIDE R6, R193, 0x4, R6 ;  /* 0x00000004c1067825 */ /* 0x010fca00078e0206 */
[----:B------:R4:W5:Y:S01]  /*35c20*/  @P0 LDG.E R3, desc[UR44][R6.64] ;  /* 0x0000002c06030981 */ /* 0x000962000c1e1900 */
[----:B--2---:R-:W-:-:S05]  /*35c30*/  @P1 IMAD.WIDE R4, R193, 0x4, R4 ;  /* 0x00000004c1041825 */ /* 0x004fca00078e0204 */
[----:B------:R4:W5:Y:S01]  /*35c40*/  @P1 LDG.E R0, desc[UR44][R4.64] ;  /* 0x0000002c04001981 */ /* 0x000962000c1e1900 */
[----:B------:R-:W-:Y:S02]  /*35c50*/  ISETP.NE.AND P2, PT, R188, RZ, PT ;  /* 0x000000ffbc00720c */ /* 0x000fe40003f45270 */
[----:B------:R-:W-:Y:S02]  /*35c60*/  ISETP.GT.AND P3, PT, R236, 0x3f, PT ;  /* 0x0000003fec00780c */ /* 0x000fe40003f64270 */
[----:B------:R-:W-:-:S09]  /*35c70*/  SHF.R.S32.HI R26, RZ, 0x1f, R193 ;  /* 0x0000001fff1a7819 */ /* 0x000fd200000114c1 */
[----:B------:R-:W2:Y:S02]  /*35c80*/  @!P2 LDC R188, c[0x0][0xbd4] ;  /* 0x0002f500ffbcab82 */ /* 0x000ea40000000800 */
[----:B--2---:R-:W-:Y:S01]  /*35c90*/  ISETP.GT.AND P2, PT, R188, 0x1, PT ;  /* 0x00000001bc00780c */ /* 0x004fe20003f44270 */
[----:B----4-:R-:W-:-:S12]  /*35ca0*/  @P1 BRA `(.L_x_3820) ;  /* 0x0000000000101947 */ /* 0x010fd80003800000 */
[----:B------:R-:W-:Y:S05]  /*35cb0*/  @!P0 BRA `(.L_x_3820) ;  /* 0x00000000000c8947 */ /* 0x000fea0003800000 */
[----:B------:R-:W2:Y:S04]  /*35cc0*/  LDG.E R5, desc[UR44][R6.64] ;  /* 0x0000002c06057981 */ /* 0x000ea8000c1e1900 */
[----:B-----5:R-:W2:Y:S02]  /*35cd0*/  LDG.E R0, desc[UR44][R6.64+0x4] ;  /* 0x0000042c06007981 */ /* 0x020ea4000c1e1900 */
[----:B--2---:R-:W-:-:S07]  /*35ce0*/  IMAD.IADD R0, R0, 0x1, -R5 ;  /* 0x0000000100007824 */ /* 0x004fce00078e0a05 */
.L_x_3820:
[----:B------:R-:W-:Y:S01]  /*35cf0*/  BSSY B1, `(.L_x_3821) ;  /* 0x0000036000017945 */ /* 0x000fe20003800000 */
[----:B------:R-:W-:Y:S02]  /*35d00*/  SEL R27, R193, RZ, !P0 ;  /* 0x000000ffc11b7207 */ /* 0x000fe40004000000 */
[----:B------:R-:W-:Y:S02]  /*35d10*/  SEL R26, R26, RZ, !P0 ;  /* 0x000000ff1a1a7207 */ /* 0x000fe40004000000 */
[----:B-----5:R-:W-:Y:S01]  /*35d20*/  SHF.R.S32.HI R24, RZ, 0x1f, R3 ;  /* 0x0000001fff187819 */ /* 0x020fe20000011403 */
[----:B------:R-:W-:Y:S06]  /*35d30*/  @P3 BRA `(.L_x_3822) ;  /* 0x0000000000c43947 */ /* 0x000fec0003800000 */
[----:B------:R-:W2:Y:S01]  /*35d40*/  S2R R5, SR_TID.X ;  /* 0x0000000000057919 */ /* 0x000ea20000002100 */
[----:B---3--:R-:W3:Y:S02]  /*35d50*/  LDC R31, c[0x0][0xce8] ;  /* 0x00033a00ff1f7b82 */ /* 0x008ee40000000800 */
[----:B---3--:R-:W-:Y:S01]  /*35d60*/  IMAD R4, R0, R31, RZ ;  /* 0x0000001f00047224 */ /* 0x008fe200078e02ff */
[----:B--2---:R-:W-:-:S04]  /*35d70*/  IADD3 R29, R164, -0x80, R5 ;  /* 0xffffff80a41d7810 */ /* 0x004fc80007ffe005 */
        /* <DEDUP_REMOVED lines=33> */
[----:B------:R-:W-:Y:S02]  /*35f90*/  IADD3 R6, P0, P1, R19, R12, R6 ;  /* 0x0000000c13067210 */ /* 0x000fe4000791e006 */
[----:B------:R-:W-:-:S04]  /*35fa0*/  SHF.R.S32.HI R19, RZ, 0x1f, R19 ;  /* 0x0000001fff137819 */ /* 0x000fc80000011413 */
[----:B------:R-:W-:Y:S01]  /*35fb0*/  IADD3.X R7, R19, R4, R13, P0, P1 ;  /* 0x0000000413077210 */ /* 0x000fe200007e240d */
[-C--:B-1----:R-:W-:Y:S01]  /*35fc0*/  IMAD R4, R9, R5.reuse, RZ ;  /* 0x0000000509047224 */ /* 0x082fe200078e02ff */
[----:B------:R-:W-:Y:S01]  /*35fd0*/  SHF.R.S32.HI R13, RZ, 0x1f, R5 ;  /* 0x0000001fff0d7819 */ /* 0x000fe20000011405 */
[----:B------:R-:W-:-:S04]  /*35fe0*/  IMAD.WIDE.U32 R6, R8, R5, R6 ;  /* 0x0000000508067225 */ /* 0x000fc800078e0006 */
[----:B------:R-:W-:Y:S01]  /*35ff0*/  IMAD R13, R8, R13, R4 ;  /* 0x0000000d080d7224 */ /* 0x000fe200078e0204 */
[----:B0-----:R-:W-:Y:S01]  /*36000*/  LEA R10, P0, R6, R10, 0x2 ;  /* 0x0000000a060a7211 */ /* 0x001fe200078010ff */
[----:B------:R-:W-:Y:S02]  /*36010*/  IMAD.MOV.U32 R5, RZ, RZ, -0x800000 ;  /* 0xff800000ff057424 */ /* 0x000fe400078e00ff */
[----:B------:R-:W-:-:S05]  /*36020*/  IMAD.IADD R4, R7, 0x1, R13 ;  /* 0x0000000107047824 */ /* 0x000fca00078e020d */
[----:B--2---:R-:W-:-:S05]  /*36030*/  LEA.HI.X R11, R6, R11, R4, 0x2, P0 ;  /* 0x0000000b060b7211 */ /* 0x004fca00000f1404 */
[----:B------:R2:W-:Y:S02]  /*36040*/  STG.E desc[UR44][R10.64], R5 ;  /* 0x000000050a007986 */ /* 0x0005e4000c10192c */
.L_x_3822:
[----:B------:R-:W-:Y:S05]  /*36050*/  BSYNC B1 ;  /* 0x0000000000017941 */ /* 0x000fea0003800000 */
.L_x_3821:
[----:B------:R-:W-:Y:S05]  /*36060*/  @P2 BRA `(.L_x_3815) ;  /* 0x0000000800402947 */ /* 0x000fea0003800000 */
[----:B------:R-:W4:Y:S01]  /*36070*/  LDL R7, [R1+0x444] ;  /* 0x0004440001077983 */ /* 0x000f220000100800 */
[----:B--2---:R-:W2:Y:S01]  /*36080*/  LDC R11, c[0x0][0xce8] ;  /* 0x00033a00ff0b7b82 */ /* 0x004ea20000000800 */
[----:B------:R-:W-:Y:S01]  /*36090*/  ULDC.64 UR4, c[0x0][0xba0] ;  /* 0x0002e80000047ab9 */ /* 0x000fe20000000a00 */
[----:B------:R-:W-:Y:S01]  /*360a0*/  BSSY B1, `(.L_x_3823) ;  /* 0x0000068000017945 */ /* 0x000fe20003800000 */
[----:B------:R-:W-:Y:S02]  /*360b0*/  IMAD R6, R24, UR4, RZ ;  /* 0x0000000418067c24 */ /* 0x000fe4000f8e02ff */
[----:B------:R-:W-:-:S03]  /*360c0*/  IMAD.WIDE.U32 R4, R3, UR4, RZ ;  /* 0x0000000403047c25 */ /* 0x000fc6000f8e00ff */
[----:B------:R-:W5:Y:S01]  /*360d0*/  LDC R19, c[0x0][0xbc8] ;  /* 0x0002f200ff137b82 */ /* 0x000f620000000800 */
[----:B------:R-:W-:Y:S01]  /*360e0*/  IMAD R3, R3, UR5, R6 ;  /* 0x0000000503037c24 */ /* 0x000fe2000f8e0206 */
[----:B------:R-:W-:-:S03]  /*360f0*/  ULDC.64 UR4, c[0x0][0xbe8] ;  /* 0x0002fa0000047ab9 */ /* 0x000fc60000000a00 */
[----:B------:R-:W-:Y:S02]  /*36100*/  IMAD.IADD R5, R5, 0x1, R3 ;  /* 0x0000000105057824 */ /* 0x000fe400078e0203 */
[----:B------:R-:W-:-:S04]  /*36110*/  IMAD.WIDE.U32 R4, R166, UR4, R4 ;  /* 0x00000004a6047c25 */ /* 0x000fc8000f8e0004 */
[----:B------:R-:W-:Y:S01]  /*36120*/  IMAD R5, R166, UR5, R5 ;  /* 0x00000005a6057c24 */ /* 0x000fe2000f8e0205 */
[----:B------:R-:W-:Y:S01]  /*36130*/  ULDC.64 UR4, c[0x0][0xbf0] ;  /* 0x0002fc0000047ab9 */ /* 0x000fe20000000a00 */
[----:B--2---:R-:W-:Y:S01]  /*36140*/  ISETP.NE.AND P0, PT, R11, 0x1, PT ;  /* 0x000000010b00780c */ /* 0x004fe20003f05270 */
[----:B------:R-:W-:Y:S02]  /*36150*/  IMAD R3, R26, UR4, RZ ;  /* 0x000000041a037c24 */ /* 0x000fe4000f8e02ff */
[----:B------:R-:W-:-:S04]  /*36160*/  IMAD.WIDE.U32 R4, R27, UR4, R4 ;  /* 0x000000041b047c25 */ /* 0x000fc8000f8e0004 */
[----:B------:R-:W-:Y:S01]  /*36170*/  IMAD R3, R27, UR5, R3 ;  /* 0x000000051b037c24 */ /* 0x000fe2000f8e0203 */
[-C--:B-----5:R-:W-:Y:S01]  /*36180*/  ISETP.GE.AND P1, PT, R187, R19.reuse, PT ;  /* 0x00000013bb00720c */ /* 0x0a0fe20003f26270 */
[----:B------:R-:W-:Y:S01]  /*36190*/  ULDC.64 UR4, c[0x0][0xbe0] ;  /* 0x0002f80000047ab9 */ /* 0x000fe20000000a00 */
[-C--:B------:R-:W-:Y:S01]  /*361a0*/  ISETP.GE.AND P2, PT, R190, R19.reuse, PT ;  /* 0x00000013be00720c */ /* 0x080fe20003f46270 */
[----:B------:R-:W-:Y:S01]  /*361b0*/  IMAD.IADD R5, R5, 0x1, R3 ;  /* 0x0000000105057824 */ /* 0x000fe200078e0203 */
[----:B------:R-:W-:Y:S01]  /*361c0*/  SEL R10, RZ, 0xffffffff, P1 ;  /* 0xffffffffff0a7807 */ /* 0x000fe20000800000 */
[----:B------:R-:W2:Y:S01]  /*361d0*/  @P0 LDC R9, c[0x0][0xcec] ;  /* 0x00033b00ff090b82 */ /* 0x000ea20000000800 */
[----:B------:R-:W-:Y:S01]  /*361e0*/  ISETP.GE.AND P1, PT, R186, R19, PT ;  /* 0x00000013ba00720c */ /* 0x000fe20003f26270 */
[----:B------:R-:W-:Y:S02]  /*361f0*/  IMAD R25, R0, R11, RZ ;  /* 0x0000000b00197224 */ /* 0x000fe400078e02ff */
[----:B------:R-:W-:-:S04]  /*36200*/  IMAD.SHL.U32 R10, R10, 0x2, RZ ;  /* 0x000000020a0a7824 */ /* 0x000fc800078e00ff */
[----:B------:R-:W5:Y:S01]  /*36210*/  @P0 LDC R13, c[0x0][0xcf0] ;  /* 0x00033c00ff0d0b82 */ /* 0x000f620000000800 */
[----:B----4-:R-:W-:-:S04]  /*36220*/  IMAD R7, R7, 0x20, R228 ;  /* 0x0000002007077824 */ /* 0x010fc800078e02e4 */
[----:B------:R-:W-:Y:S01]  /*36230*/  IMAD.IADD R8, R164, 0x1, R7 ;  /* 0x00000001a4087824 */ /* 0x000fe200078e0207 */
[----:B------:R-:W-:Y:S02]  /*36240*/  SEL R7, RZ, 0x1, P2 ;  /* 0x00000001ff077807 */ /* 0x000fe40001000000 */
[----:B------:R-:W-:Y:S01]  /*36250*/  ISETP.GE.AND P2, PT, R191, R19, PT ;  /* 0x00000013bf00720c */ /* 0x000fe20003f46270 */
[----:B--2---:R-:W-:Y:S01]  /*36260*/  @P0 IMAD.HI.U32 R6, R8, R9, RZ ;  /* 0x0000000908060227 */ /* 0x004fe200078e00ff */
[----:B------:R-:W-:Y:S02]  /*36270*/  LOP3.LUT R9, R10, 0x2, R7, 0xe2, !PT ;  /* 0x000000020a097812 */ /* 0x000fe400078ee207 */
[----:B------:R-:W-:Y:S01]  /*36280*/  SEL R10, RZ, 0xffffffff, P1 ;  /* 0xffffffffff0a7807 */ /* 0x000fe20000800000 */
[----:B------:R-:W-:Y:S01]  /*36290*/  IMAD.MOV.U32 R3, RZ, RZ, R8 ;  /* 0x000000ffff037224 */ /* 0x000fe200078e0008 */
[----:B-----5:R-:W-:Y:S02]  /*362a0*/  @P0 SHF.R.U32.HI R3, RZ, R13, R6 ;  /* 0x0000000dff030219 */ /* 0x020fe40000011606 */
[-C--:B------:R-:W-:Y:S01]  /*362b0*/  ISETP.GE.AND P0, PT, R185, R19.reuse, PT ;  /* 0x00000013b900720c */ /* 0x080fe20003f06270 */
[----:B------:R-:W-:Y:S01]  /*362c0*/  IMAD.SHL.U32 R12, R10, 0x4, RZ ;  /* 0x000000040a0c7824 */ /* 0x000fe200078e00ff */
[--C-:B------:R-:W-:Y:S01]  /*362d0*/  SHF.R.S32.HI R6, RZ, 0x1f, R3.reuse ;  /* 0x0000001fff067819 */ /* 0x100fe20000011403 */
[----:B------:R-:W-:Y:S01]  /*362e0*/  IMAD.MOV R7, RZ, RZ, -R3 ;  /* 0x000000ffff077224 */ /* 0x000fe200078e0a03 */
[----:B------:R-:W-:Y:S01]  /*362f0*/  SEL R10, RZ, 0xffffffff, P0 ;  /* 0xffffffffff0a7807 */ /* 0x000fe20000000000 */
[----:B------:R-:W-:Y:S01]  /*36300*/  IMAD.WIDE.U32 R4, R3, UR4, R4 ;  /* 0x0000000403047c25 */ /* 0x000fe2000f8e0004 */
[----:B------:R-:W-:-:S02]  /*36310*/  ISETP.GE.AND P1, PT, R184, R19, PT ;  /* 0x00000013b800720c */ /* 0x000fc40003f26270 */
[----:B------:R-:W-:Y:S01]  /*36320*/  ISETP.GE.AND P0, PT, R167, R19, PT ;  /* 0x00000013a700720c */ /* 0x000fe20003f06270 */
[----:B------:R-:W-:Y:S01]  /*36330*/  IMAD R7, R11, R7, R8 ;  /* 0x000000070b077224 */ /* 0x000fe200078e0208 */
[----:B------:R-:W-:Y:S01]  /*36340*/  LOP3.LUT R8, R12, 0x4, R9, 0xe2, !PT ;  /* 0x000000040c087812 */ /* 0x000fe200078ee209 */
[----:B------:R-:W-:Y:S02]  /*36350*/  IMAD R6, R6, UR4, RZ ;  /* 0x0000000406067c24 */ /* 0x000fe4000f8e02ff */
[----:B------:R-:W-:Y:S01]  /*36360*/  IMAD.SHL.U32 R13, R10, 0x8, RZ ;  /* 0x000000080a0d7824 */ /* 0x000fe200078e00ff */
[----:B------:R-:W-:Y:S01]  /*36370*/  SEL R10, RZ, 0xffffffff, P0 ;  /* 0xffffffffff0a7807 */ /* 0x000fe20000000000 */
[----:B------:R-:W-:Y:S01]  /*36380*/  IMAD R9, R3, UR5, R6 ;  /* 0x0000000503097c24 */ /* 0x000fe2000f8e0206 */
[----:B------:R-:W-:Y:S01]  /*36390*/  SHF.R.S32.HI R3, RZ, 0x1f, R7 ;  /* 0x0000001fff037819 */ /* 0x000fe20000011407 */
[----:B------:R-:W-:Y:S01]  /*363a0*/  ULDC.64 UR4, c[0x0][0xbd8] ;  /* 0x0002f60000047ab9 */ /* 0x000fe20000000a00 */
[----:B------:R-:W-:Y:S01]  /*363b0*/  SEL R6, RZ, 0xffffffff, P1 ;  /* 0xffffffffff067807 */ /* 0x000fe20000800000 */
[----:B------:R-:W-:Y:S01]  /*363c0*/  IMAD.IADD R5, R5, 0x1, R9 ;  /* 0x0000000105057824 */ /* 0x000fe200078e0209 */
[----:B------:R-:W-:Y:S01]  /*363d0*/  LOP3.LUT R8, R13, 0x8, R8, 0xe2, !PT ;  /* 0x000000080d087812 */ /* 0x000fe200078ee208 */
[----:B------:R-:W-:Y:S01]  /*363e0*/  IMAD R0, R3, UR4, RZ ;  /* 0x0000000403007c24 */ /* 0x000fe2000f8e02ff */
[----:B------:R-:W-:Y:S01]  /*363f0*/  ISETP.GE.AND P0, PT, R192, R19, PT ;  /* 0x00000013c000720c */ /* 0x000fe20003f06270 */
[----:B------:R-:W-:-:S02]  /*36400*/  IMAD.SHL.U32 R13, R6, 0x10, RZ ;  /* 0x00000010060d7824 */ /* 0x000fc400078e00ff */
[----:B------:R-:W-:Y:S02]  /*36410*/  IMAD R3, R7, UR5, R0 ;  /* 0x0000000507037c24 */ /* 0x000fe4000f8e0200 */
[----:B------:R-:W-:Y:S01]  /*36420*/  IMAD.IADD R0, R228, 0x1, R164 ;  /* 0x00000001e4007824 */ /* 0x000fe200078e02a4 */
[----:B------:R-:W-:Y:S01]  /*36430*/  LOP3.LUT R8, R13, 0x10, R8, 0xe2, !PT ;  /* 0x000000100d087812 */ /* 0x000fe200078ee208 */
[----:B------:R-:W-:Y:S02]  /*36440*/  IMAD.SHL.U32 R9, R10, 0x20, RZ ;  /* 0x000000200a097824 */ /* 0x000fe400078e00ff */
[----:B------:R-:W-:Y:S01]  /*36450*/  IMAD.WIDE.U32 R4, R7, UR4, R4 ;  /* 0x0000000407047c25 */ /* 0x000fe2000f8e0004 */
        /* <DEDUP_REMOVED lines=10> */
[----:B------:R2:W4:Y:S04]  /*36500*/  SHFL.IDX PT, R4, R18, RZ, 0x181f ;  /* 0x00181fff12047589 */ /* 0x00052800000e0000 */
[----:B------:R2:W0:Y:S01]  /*36510*/  SHFL.IDX PT, R5, R3, RZ, 0x181f ;  /* 0x00181fff03057589 */ /* 0x00042200000e0000 */
[----:B------:R-:W-:Y:S05]  /*36520*/  @P0 BRA `(.L_x_3824) ;  /* 0x00000000007c0947 */ /* 0x000fea0003800000 */
[-C--:B------:R-:W-:Y:S02]  /*36530*/  ISETP.GE.AND P2, PT, R187, R19.reuse, PT ;  /* 0x00000013bb00720c */ /* 0x080fe40003f46270 */
[-C--:B------:R-:W-:Y:S02]  /*36540*/  ISETP.GE.AND P1, PT, R190, R19.reuse, PT ;  /* 0x00000013be00720c */ /* 0x080fe40003f26270 */
[-C--:B------:R-:W-:Y:S02]  /*36550*/  ISETP.GE.AND P5, PT, R186, R19.reuse, PT ;  /* 0x00000013ba00720c */ /* 0x080fe40003fa6270 */
[----:B------:R-:W-:-:S07]  /*36560*/  ISETP.GE.AND P3, PT, R185, R19, PT ;  /* 0x00000013b900720c */ /* 0x000fce0003f66270 */
[CC--:B----4-:R-:W-:Y:S02]  /*36570*/  @!P2 LEA R8, P0, R187.reuse, R4.reuse, 0x1 ;  /* 0x00000004bb08a211 */ /* 0x0d0fe400078008ff */
[----:B0-----:R-:W-:Y:S02]  /*36580*/  @!P1 IMAD.WIDE R6, R190, 0x2, R4 ;  /* 0x00000002be069825 */ /* 0x001fe400078e0204 */
        /* <DEDUP_REMOVED lines=25> */
.L_x_3824:
[----:B------:R-:W-:Y:S05]  /*36720*/  BSYNC B1 ;  /* 0x0000000000017941 */ /* 0x000fea0003800000 */
.L_x_3823:
[----:B------:R-:W-:Y:S01]  /*36730*/  VIADD R0, R0, 0x20 ;  /* 0x0000002000007836 */ /* 0x000fe20000000000 */
[----:B0---4-:R0:W4:Y:S04]  /*36740*/  SHFL.IDX PT, R5, R3, 0x1, 0x181f ;  /* 0x00381f0003057f89 */ /* 0x01112800000e0000 */
[----:B------:R-:W-:Y:S01]  /*36750*/  ISETP.GE.AND P0, PT, R0, R25, PT ;  /* 0x000000190000720c */ /* 0x000fe20003f06270 */
[----:B------:R0:W0:-:S12]  /*36760*/  SHFL.IDX PT, R4, R18, 0x1, 0x181f ;  /* 0x00381f0012047f89 */ /* 0x00001800000e0000 */
[----:B------:R-:W-:Y:S05]  /*36770*/  @P0 BRA `(.L_x_3815) ;  /* 0x00000000007c0947 */ /* 0x000fea0003800000 */
        /* <DEDUP_REMOVED lines=8> */
[----:B------:R0:W-:Y:S01]  /*36800*/  @!P6 ST.E.128 desc[UR44][R6.64], RZ ;  /* 0x000000ff0600e985 */ /* 0x0001e2000c101d2c */
[-C--:B------:R-:W-:Y:S02]  /*36810*/  @!P4 LEA R10, P6, R186, R4.reuse, 0x1 ;  /* 0x00000004ba0ac211 */ /* 0x080fe400078c08ff */
[-C--:B------:R-:W-:Y:S02]  /*36820*/  @!P5 LEA.HI.X R9, R187, R5.reuse, R235, 0x1, P0 ;  /* 0x00000005bb09d211 */ /* 0x080fe400000f0ceb */
[----:B------:R-:W-:Y:S02]  /*36830*/  LOP3.LUT P0, RZ, R20, 0x40, RZ, 0xc0, !PT ;  /* 0x0000004014ff7812 */ /* 0x000fe4000780c0ff */
[----:B------:R-:W-:Y:S01]  /*36840*/  @!P4 LEA.HI.X R11, R186, R5, R234, 0x1, P6 ;  /* 0x00000005ba0bc211 */ /* 0x000fe200030f0cea */
[----:B------:R4:W-:Y:S01]  /*36850*/  @!P5 ST.E.128 desc[UR44][R8.64], RZ ;  /* 0x000000ff0800d985 */ /* 0x0009e2000c101d2c */
[----:B------:R-:W-:Y:S02]  /*36860*/  LOP3.LUT P6, RZ, R21, 0x80, RZ, 0xc0, !PT ;  /* 0x0000008015ff7812 */ /* 0x000fe400078cc0ff */
[-C--:B------:R-:W-:Y:S01]  /*36870*/  @!P3 LEA R12, P5, R185, R4.reuse, 0x1 ;  /* 0x00000004b90cb211 */ /* 0x080fe200078a08ff */
[----:B------:R4:W-:Y:S01]  /*36880*/  @!P4 ST.E.128 desc[UR44][R10.64], RZ ;  /* 0x000000ff0a00c985 */ /* 0x0009e2000c101d2c */
[----:B------:R-:W-:-:S02]  /*36890*/  @!P2 LEA R14, P4, R184, R4, 0x1 ;  /* 0x00000004b80ea211 */ /* 0x000fc400078808ff */
[-C--:B------:R-:W-:Y:S02]  /*368a0*/  @!P3 LEA.HI.X R13, R185, R5.reuse, R233, 0x1, P5 ;  /* 0x00000005b90db211 */ /* 0x080fe400028f0ce9 */
[-C--:B0-----:R-:W-:Y:S02]  /*368b0*/  @!P1 LEA R6, P5, R167, R4.reuse, 0x1 ;  /* 0x00000004a7069211 */ /* 0x081fe400078a08ff */
[-C--:B------:R-:W-:Y:S01]  /*368c0*/  @!P2 LEA.HI.X R15, R184, R5.reuse, R232, 0x1, P4 ;  /* 0x00000005b80fa211 */ /* 0x080fe200020f0ce8 */
[----:B------:R4:W-:Y:S01]  /*368d0*/  @!P3 ST.E.128 desc[UR44][R12.64], RZ ;  /* 0x000000ff0c00b985 */ /* 0x0009e2000c101d2c */
[-C--:B--2---:R-:W-:Y:S02]  /*368e0*/  @P0 LEA R18, P3, R192, R4.reuse, 0x1 ;  /* 0x00000004c0120211 */ /* 0x084fe400078608ff */
[----:B------:R-:W-:Y:S01]  /*368f0*/  @P6 LEA R4, P4, R191, R4, 0x1 ;  /* 0x00000004bf046211 */ /* 0x000fe200078808ff */
[----:B------:R4:W-:Y:S01]  /*36900*/  @!P2 ST.E.128 desc[UR44][R14.64], RZ ;  /* 0x000000ff0e00a985 */ /* 0x0009e2000c101d2c */
[----:B------:R-:W-:-:S02]  /*36910*/  @!P1 LEA.HI.X R7, R167, R5, R231, 0x1, P5 ;  /* 0x00000005a7079211 */ /* 0x000fc400028f0ce7 */
[-C--:B------:R-:W-:Y:S02]  /*36920*/  @P0 LEA.HI.X R19, R192, R5.reuse, R230, 0x1, P3 ;  /* 0x00000005c0130211 */ /* 0x080fe400018f0ce6 */
[----:B------:R-:W-:Y:S01]  /*36930*/  @P6 LEA.HI.X R5, R191, R5, R229, 0x1, P4 ;  /* 0x00000005bf056211 */ /* 0x000fe200020f0ce5 */
[----:B------:R4:W-:Y:S04]  /*36940*/  @!P1 ST.E.128 desc[UR44][R6.64], RZ ;  /* 0x000000ff06009985 */ /* 0x0009e8000c101d2c */
[----:B------:R4:W-:Y:S04]  /*36950*/  @P0 ST.E.128 desc[UR44][R18.64], RZ ;  /* 0x000000ff12000985 */ /* 0x0009e8000c101d2c */
[----:B------:R4:W-:Y:S02]  /*36960*/  @P6 ST.E.128 desc[UR44][R4.64], RZ ;  /* 0x000000ff04006985 */ /* 0x0009e4000c101d2c */
.L_x_3815:
[----:B------:R-:W-:Y:S05]  /*36970*/  BSYNC B0 ;  /* 0x0000000000007941 */ /* 0x000fea0003800000 */
.L_x_3807:
[----:B------:R-:W-:Y:S02]  /*36980*/  ULDC UR4, c[0x0][0xd3c] ;  /* 0x00034f0000047ab9 */ /* 0x000fe40000000800 */
[----:B-1----:R-:W-:-:S13]  /*36990*/  ISETP.GE.AND P0, PT, R91, UR4, PT ;  /* 0x000000045b007c0c */ /* 0x002fda000bf06270 */
[----:B------:R-:W-:Y:S05]  /*369a0*/  @!P0 BRA `(.L_x_3825) ;  /* 0xfffffcac00b88947 */ /* 0x000fea000383ffff */
[----:B------:R-:W-:Y:S05]  /*369b0*/  BRA `(.L_x_3600) ;  /* 0x000000b000787947 */ /* 0x000fea0003800000 */
.L_x_3598:
        /* <DEDUP_REMOVED lines=17> */
.L_x_3826:
        /* <DEDUP_REMOVED lines=44> */
.L_x_3830:
        /* <DEDUP_REMOVED lines=39> */
.L_x_3828:
        /* <DEDUP_REMOVED lines=12> */
.L_x_3831:
        /* <DEDUP_REMOVED lines=63> */
.L_x_3832:
        /* <DEDUP_REMOVED lines=61> */
.L_x_3833:
[----:B01----:R-:W-:-:S05]  /*37880*/  LOP3.LUT R3, RZ, R2, RZ, 0x33, !PT ;  /* 0x00000002ff037212 */ /* 0x003fca00078e33ff */
[----:B------:R-:W-:-:S05]  /*37890*/  IMAD.IADD R2, R4, 0x1, R3 ;  /* 0x0000000104027824 */ /* 0x000fca00078e0203 */
[----:B------:R1:W-:Y:S01]  /*378a0*/  STL [R1+0x434], R2 ;  /* 0x0004340201007387 */ /* 0x0003e20000100800 */
[----:B------:R-:W-:Y:S05]  /*378b0*/  BRA `(.L_x_3834) ;  /* 0x0000000000107947 */ /* 0x000fea0003800000 */
.L_x_3829:
[----:B------:R-:W-:Y:S01]  /*378c0*/  IMAD.U32 R2, RZ, RZ, UR6 ;  /* 0x00000006ff027e24 */ /* 0x000fe2000f8e00ff */
[----:B------:R0:W-:Y:S04]  /*378d0*/  STL [R1+0x434], RZ ;  /* 0x000434ff01007387 */ /* 0x0001e80000100800 */
[----:B------:R0:W-:Y:S04]  /*378e0*/  STL [R1+0x438], RZ ;  /* 0x000438ff01007387 */ /* 0x0001e80000100800 */
[----:B------:R0:W-:Y:S02]  /*378f0*/  STL [R1+0x430], R2 ;  /* 0x0004300201007387 */ /* 0x0001e40000100800 */
.L_x_3834:
        /* <DEDUP_REMOVED lines=10> */
.L_x_3827:
        /* <DEDUP_REMOVED lines=13> */
[----:B------:R-:W-:Y:S01]  /*37a70*/  ULDC.64 UR42, c[0x0][0x198] ;  /* 0x00006600002a7ab9 */ /* 0x000fe20000000a00 */
[----:B------:R-:W-:Y:S02]  /*37a80*/  ULDC UR38, c[0x0][0xc] ;  /* 0x0000030000267ab9 */ /* 0x000fe40000000800 */
[----:B------:R-:W-:Y:S04]  /*37a90*/  STL [R1+0x444], RZ ;  /* 0x000444ff01007387 */ /* 0x000fe80000100800 */
        /* <DEDUP_REMOVED lines=18> */
[----:B------:R-:W-:Y:S04]  /*37bc0*/  STL [R1+0x450], R2 ;  /* 0x0004500201007387 */ /* 0x000fe80000100800 */
[----:B------:R1:W-:Y:S01]  /*37bd0*/  STL [R1+0x44c], R2 ;  /* 0x00044c0201007387 */ /* 0x0003e20000100800 */
[C---:B0-----:R-:W-:Y:S02]  /*37be0*/  LOP3.LUT R3, R0.reuse, 0x80, RZ, 0xfc, !PT ;  /* 0x0000008000037812 */ /* 0x041fe400078efcff */
[C---:B------:R-:W-:Y:S02]  /*37bf0*/  LOP3.LUT R3, R0.reuse, 0x140, RZ, 0xfc, !PT ;  /* 0x0000014000037812 */ /* 0x040fe400078efcff */
[C---:B-1----:R-:W-:Y:S02]  /*37c00*/  LOP3.LUT R2, R0.reuse, 0xc0, RZ, 0xfc, !PT ;  /* 0x000000c000027812 */ /* 0x042fe400078efcff */
[----:B------:R-:W-:-:S02]  /*37c10*/  LOP3.LUT R2, R0, 0x180, RZ, 0xfc, !PT ;  /* 0x0000018000027812 */ /* 0x000fc400078efcff */
[----:B------:R-:W-:-:S07]  /*37c20*/  LOP3.LUT R0, R0, 0x1c0, RZ, 0xfc, !PT ;  /* 0x000001c000007812 */ /* 0x000fce00078efcff */
.L_x_4025:
[----:B--2---:R-:W2:Y:S01]  /*37c30*/  LDL R14, [R1+0x43c] ;  /* 0x00043c00010e7983 */ /* 0x004ea20000100800 */
[----:B------:R-:W-:Y:S05]  /*37c40*/  YIELD ;  /* 0x0000000000007946 */ /* 0x000fea0003800000 */
[----:B------:R-:W-:Y:S01]  /*37c50*/  ULDC.64 UR4, c[0x0][0xb20] ;  /* 0x0002c80000047ab9 */ /* 0x000fe20000000a00 */
[----:B0-----:R-:W-:Y:S02]  /*37c60*/  CS2R R6, SRZ ;  /* 0x0000000000067805 */ /* 0x001fe4000001ff00 */
[----:B------:R-:W-:Y:S01]  /*37c70*/  ISETP.NE.U32.AND P0, PT, RZ, UR4, PT ;  /* 0x00000004ff007c0c */ /* 0x000fe2000bf05070 */
[----:B------:R-:W0:Y:S01]  /*37c80*/  LDC.64 R12, c[0x0][0xaf8] ;  /* 0x0002be00ff0c7b82 */ /* 0x000e220000000a00 */
[----:B------:R-:W-:Y:S01]  /*37c90*/  ULDC.64 UR6, c[0x0][0xb00] ;  /* 0x0002c00000067ab9 */ /* 0x000fe20000000a00 */
[----:B------:R-:W-:Y:S01]  /*37ca0*/  ULDC.64 UR8, c[0x0][0xb08] ;  /* 0x0002c20000087ab9 */ /* 0x000fe20000000a00 */
[----:B------:R-:W-:Y:S01]  /*37cb0*/  ISETP.NE.AND.EX P0, PT, RZ, UR5, PT, P0 ;  /* 0x00000005ff007c0c */ /* 0x000fe2000bf05300 */
[----:B------:R-:W-:-:S04]  /*37cc0*/  ULDC.64 UR4, c[0x0][0xb10] ;  /* 0x0002c40000047ab9 */ /* 0x000fc80000000a00 */
[----:B-1----:R-:W1:Y:S08]  /*37cd0*/  LDC.64 R4, c[0x0][0xb00] ;  /* 0x0002c000ff047b82 */ /* 0x002e700000000a00 */
        /* <DEDUP_REMOVED lines=8> */
[----:B------:R-:W-:Y:S01]  /*37d60*/  ISETP.NE.U32.AND P4, PT, RZ, UR8, PT ;  /* 0x00000008ff007c0c */ /* 0x000fe2000bf85070 */
[----:B------:R-:W-:Y:S01]  /*37d70*/  IMAD.MOV.U32 R8, RZ, RZ, RZ ;  /* 0x000000ffff087224 */ /* 0x000fe200078e00ff */
[----:B------:R-:W-:Y:S01]  /*37d80*/  ISETP.NE.U32.AND P1, PT, RZ, UR4, PT ;  /* 0x00000004ff007c0c */ /* 0x000fe2000bf25070 */
[----:B--2---:R-:W0:Y:S01]  /*37d90*/  LDC.64 R2, c[0x0][0xb08] ;  /* 0x0002c200ff027b82 */ /* 0x004e220000000a00 */
[----:B------:R-:W-:-:S02]  /*37da0*/  IMAD.MOV.U32 R0, RZ, RZ, RZ ;  /* 0x000000ffff007224 */ /* 0x000fc400078e00ff */
[----:B------:R-:W-:Y:S01]  /*37db0*/  ISETP.NE.AND.EX P3, PT, RZ, UR5, PT, P1 ;  /* 0x00000005ff007c0c */ /* 0x000fe2000bf65310 */
[----:B-1----:R-:W-:-:S04]  /*37dc0*/  IMAD.WIDE R4, R14, 0x4, R4 ;  /* 0x000000040e047825 */ /* 0x002fc800078e0204 */
        /* <DEDUP_REMOVED lines=30> */
.L_x_3836:
        /* <DEDUP_REMOVED lines=16> */
.L_x_3837:
[----:B------:R-:W-:Y:S05]  /*380b0*/  @!P1 BRA `(.L_x_3838) ;  /* 0x00000000000c9947 */ /* 0x000fea0003800000 */
[----:B------:R-:W2:Y:S04]  /*380c0*/  LDG.E R7, desc[UR44][R4.64] ;  /* 0x0000002c04077981 */ /* 0x000ea8000c1e1900 */
[----:B------:R-:W2:Y:S02]  /*380d0*/  LDG.E R4, desc[UR44][R4.64+0x4] ;  /* 0x0000042c04047981 */ /* 0x000ea4000c1e1900 */
[----:B--2---:R-:W-:-:S07]  /*380e0*/  IMAD.IADD R7, R4, 0x1, -R7 ;  /* 0x0000000104077824 */ /* 0x004fce00078e0a07 */
.L_x_3838:
        /* <DEDUP_REMOVED lines=37> */
.L_x_3841:
[----:B------:R-:W-:-:S13]  /*38340*/  ISETP.NE.AND P0, PT, R3, 0x1, PT ;  /* 0x000000010300780c */ /* 0x000fda0003f05270 */
[----:B------:R-:W1:Y:S02]  /*38350*/  @P0 LDC.64 R4, c[0x0][0xae0] ;  /* 0x0002b800ff040b82 */ /* 0x000e640000000a00 */
[----:B-1----:R-:W-:-:S05]  /*38360*/  @P0 IMAD.HI.U32 R4, R2, R4, RZ ;  /* 0x0000000402040227 */ /* 0x002fca00078e00ff */
[----:B------:R-:W-:-:S07]  /*38370*/  @P0 SHF.R.U32.HI R2, RZ, R5, R4 ;  /* 0x00000005ff020219 */ /* 0x000fce0000011604 */
.L_x_3842:
[----:B------:R-:W-:Y:S05]  /*38380*/  BSYNC B0 ;  /* 0x0000000000007941 */ /* 0x000fea0003800000 */
.L_x_3840:
[----:B------:R-:W-:-:S05]  /*38390*/  IMAD R2, R2, R3, R3 ;  /* 0x0000000302027224 */ /* 0x000fca00078e0203 */
[----:B------:R-:W-:-:S07]  /*383a0*/  VIMNMX R8, R8, R2, PT ;  /* 0x0000000208087248 */ /* 0x000fce0003fe0100 */
.L_x_3839:
        /* <DEDUP_REMOVED lines=25> */
.L_x_3845:
[----:B------:R-:W-:-:S13]  /*38540*/  ISETP.NE.AND P0, PT, R3, 0x1, PT ;  /* 0x000000010300780c */ /* 0x000fda0003f05270 */
[----:B------:R-:W1:Y:S02]  /*38550*/  @P0 LDC.64 R4, c[0x0][0xae0] ;  /* 0x0002b800ff040b82 */ /* 0x000e640000000a00 */
[----:B-1----:R-:W-:-:S05]  /*38560*/  @P0 IMAD.HI.U32 R4, R6, R4, RZ ;  /* 0x0000000406040227 */ /* 0x002fca00078e00ff */
[----:B------:R-:W-:-:S07]  /*38570*/  @P0 SHF.R.U32.HI R6, RZ, R5, R4 ;  /* 0x00000005ff060219 */ /* 0x000fce0000011604 */
.L_x_3846:
[----:B------:R-:W-:Y:S05]  /*38580*/  BSYNC B0 ;  /* 0x0000000000007941 */ /* 0x000fea0003800000 */
.L_x_3844:
[----:B------:R-:W-:-:S05]  /*38590*/  IMAD R3, R6, R3, RZ ;  /* 0x0000000306037224 */ /* 0x000fca00078e02ff */
[----:B------:R-:W-:-:S07]  /*385a0*/  VIMNMX R2, R2, R3, !PT ;  /* 0x0000000302027248 */ /* 0x000fce0007fe0100 */
.L_x_3843:
        /* <DEDUP_REMOVED lines=41> */
.L_x_3848:
[----:B------:R-:W-:Y:S05]  /*38840*/  BSYNC B0 ;  /* 0x0000000000007941 */ /* 0x000fea0003800000 */
.L_x_3847:
[-C--:B------:R-:W-:Y:S01]  /*38850*/  IMAD R7, R13, R2.reuse, R7 ;  /* 0x000000020d077224 */ /* 0x080fe200078e0207 */
        /* <DEDUP_REMOVED lines=23> */
.L_x_4066:
[----:B--2---:R-:W-:Y:S02]  /*389d0*/  ISETP.NE.AND P0, PT, R14, RZ, PT ;  /* 0x000000ff0e00720c */ /* 0x004fe40003f05270 */
[----:B------:R-:W-:-:S11]  /*389e0*/  PLOP3.LUT P6, PT, PT, PT, PT, 0x8, 0x0 ;  /* 0x000000000000781c */ /* 0x000fd60003fce170 */
[----:B------:R-:W-:Y:S05]  /*389f0*/  @P0 BRA `(.L_x_3852) ;  /* 0x00000000000c0947 */ /* 0x000fea0003800000 */
[----:B------:R-:W-:-:S03]  /*38a00*/  UMOV UR4, 0xffffffff ;  /* 0xffffffff00047882 */ /* 0x000fc60000000000 */
[----:B------:R-:W-:Y:S05]  /*38a10*/  BRA.DIV UR4, `(.L_x_3853) ;  /* 0x0000009e045c7947 */ /* 0x000fea000b800000 */
[----:B------:R-:W-:-:S13]  /*38a20*/  ELECT P6, URZ, PT ;  /* 0x00000000003f782f */ /* 0x000fda00038c0000 */
.L_x_3852:
        /* <DEDUP_REMOVED lines=9> */
.L_x_4069:
[----:B------:R-:W-:Y:S05]  /*38ac0*/  BSYNC B1 ;  /* 0x0000000000017941 */ /* 0x000fea0003800000 */
.L_x_3854:
[----:B------:R-:W-:Y:S04]  /*38ad0*/  BSSY B1, `(.L_x_3856) ;  /* 0x00000bb000017945 */ /* 0x000fe80003800000 */
[----:B------:R-:W-:Y:S05]  /*38ae0*/  @!P6 BRA `(.L_x_3857) ;  /* 0x0000000800e4e947 */ /* 0x000fea0003800000 */
[----:B------:R-:W2:Y:S04]  /*38af0*/  LDL R6, [R1+0x444] ;  /* 0x0004440001067983 */ /* 0x000ea80000100800 */
[----:B------:R-:W3:Y:S01]  /*38b00*/  LDL R8, [R1+0x450] ;  /* 0x0004500001087983 */ /* 0x000ee20000100800 */
[----:B------:R-:W4:Y:S01]  /*38b10*/  S2R R7, SR_TID.X ;  /* 0x0000000000077919 */ /* 0x000f220000002100 */
[----:B------:R-:W-:Y:S01]  /*38b20*/  BSSY B2, `(.L_x_3858) ;  /* 0x0000007000027945 */ /* 0x000fe20003800000 */
[----:B----4-:R-:W-:-:S04]  /*38b30*/  LOP3.LUT R7, R7, 0x7f, RZ, 0xc0, !PT ;  /* 0x0000007f07077812 */ /* 0x010fc800078ec0ff */
[----:B------:R-:W-:Y:S01]  /*38b40*/  ISETP.NE.AND P1, PT, R7, RZ, PT ;  /* 0x000000ff0700720c */ /* 0x000fe20003f25270 */
[----:B--2---:R-:W-:Y:S01]  /*38b50*/  IMAD R6, R6, 0x8, R18 ;  /* 0x0000000806067824 */ /* 0x004fe200078e0212 */
[----:B---3--:R-:W-:-:S04]  /*38b60*/  SHF.L.U32 R10, R8, 0x1f, RZ ;  /* 0x0000001f080a7819 */ /* 0x008fc800000006ff */
[----:B------:R-:W2:Y:S02]  /*38b70*/  SYNCS.PHASECHK.TRANS64.TRYWAIT P0, [R6+URZ+0x388a0], R10 ;  /* 0x0388a00a060075a7 */ /* 0x000ea4000800017f */
[----:B--2---:R-:W-:Y:S05]  /*38b80*/  @!P0 BRA `(.L_x_3859) ;  /* 0x0000009c00348947 */ /* 0x004fea0003800000 */
.L_x_4070:
[----:B------:R-:W-:Y:S05]  /*38b90*/  BSYNC B2 ;  /* 0x0000000000027941 */ /* 0x000fea0003800000 */
.L_x_3858:
[----:B------:R-:W-:Y:S04]  /*38ba0*/  BSSY B2, `(.L_x_3860) ;  /* 0x0000009000027945 */ /* 0x000fe80003800000 */
[----:B------:R-:W-:Y:S05]  /*38bb0*/  @P1 BRA `(.L_x_3861) ;  /* 0x00000000001c1947 */ /* 0x000fea0003800000 */
[----:B-1----:R-:W1:Y:S02]  /*38bc0*/  S2R R5, SR_TID.X ;  /* 0x0000000000057919 */ /* 0x002e640000002100 */
[----:B-1----:R-:W-:Y:S01]  /*38bd0*/  LOP3.LUT R7, R5, 0x1f, RZ, 0xc0, !PT ;  /* 0x0000001f05077812 */ /* 0x002fe200078ec0ff */
[----:B------:R-:W-:-:S03]  /*38be0*/  IMAD.MOV.U32 R5, RZ, RZ, 0x2000 ;  /* 0x00002000ff057424 */ /* 0x000fc600078e00ff */
[----:B------:R-:W-:Y:S01]  /*38bf0*/  ISETP.NE.AND P0, PT, R7, RZ, PT ;  /* 0x000000ff0700720c */ /* 0x000fe20003f05270 */
[----:B------:R3:W-:-:S12]  /*38c00*/  SYNCS.ARRIVE.TRANS64 RZ, [R6+URZ+0x38890], R5 ;  /* 0x0388900506ff79a7 */ /* 0x0007d8000800003f */
[----:B---3--:R-:W-:Y:S05]  /*38c10*/  @!P0 BRA `(.L_x_3861) ;  /* 0x0000000000048947 */ /* 0x008fea0003800000 */
[----:B------:R-:W-:Y:S01]  /*38c20*/  BPT.TRAP 0x1 ;  /* 0x000000040000795c */ /* 0x000fe20000300000 */
.L_x_3861:
[----:B------:R-:W-:Y:S05]  /*38c30*/  BSYNC B2 ;  /* 0x0000000000027941 */ /* 0x000fea0003800000 */
.L_x_3860:
        /* <DEDUP_REMOVED lines=13> */
.L_x_3862:
        /* <DEDUP_REMOVED lines=13> */
.L_x_4071:
[----:B------:R-:W-:Y:S05]  /*38de0*/  BSYNC B2 ;  /* 0x0000000000027941 */ /* 0x000fea0003800000 */
.L_x_3863:
[----:B------:R-:W-:Y:S01]  /*38df0*/  BSSY B2, `(.L_x_3865) ;  /* 0x000000b000027945 */ /* 0x000fe20003800000 */
[----:B-12---:R-:W-:Y:S02]  /*38e00*/  IMAD.MOV.U32 R10, RZ, RZ, 0x0 ;  /* 0x00000000ff0a7424 */ /* 0x006fe400078e00ff */
[----:B------:R-:W-:Y:S01]  /*38e10*/  IMAD.MOV.U32 R11, RZ, RZ, 0x12f00000 ;  /* 0x12f00000ff0b7424 */ /* 0x000fe200078e00ff */
[----:B------:R-:W-:Y:S06]  /*38e20*/  @P1 BRA `(.L_x_3866) ;  /* 0x00000000001c1947 */ /* 0x000fec0003800000 */
[----:B------:R-:W1:Y:S02]  /*38e30*/  S2R R7, SR_TID.X ;  /* 0x0000000000077919 */ /* 0x000e640000002100 */
[----:B-1----:R-:W-:Y:S01]  /*38e40*/  LOP3.LUT R8, R7, 0x1f, RZ, 0xc0, !PT ;  /* 0x0000001f07087812 */ /* 0x002fe200078ec0ff */
[----:B------:R-:W-:-:S03]  /*38e50*/  IMAD.MOV.U32 R7, RZ, RZ, 0x10000 ;  /* 0x00010000ff077424 */ /* 0x000fc600078e00ff */
[----:B------:R-:W-:Y:S01]  /*38e60*/  ISETP.NE.AND P0, PT, R8, RZ, PT ;  /* 0x000000ff0800720c */ /* 0x000fe20003f05270 */
[----:B------:R1:W-:-:S12]  /*38e70*/  SYNCS.ARRIVE.TRANS64 RZ, [R6+URZ+0x388b0], R7 ;  /* 0x0388b00706ff79a7 */ /* 0x0003d8000800003f */
[----:B-1----:R-:W-:Y:S05]  /*38e80*/  @!P0 BRA `(.L_x_3866) ;  /* 0x0000000000048947 */ /* 0x002fea0003800000 */
[----:B------:R-:W-:Y:S01]  /*38e90*/  BPT.TRAP 0x1 ;  /* 0x000000040000795c */ /* 0x000fe20000300000 */
.L_x_3866:
[----:B------:R-:W-:Y:S05]  /*38ea0*/  BSYNC B2 ;  /* 0x0000000000027941 */ /* 0x000fea0003800000 */
.L_x_3865:
        /* <DEDUP_REMOVED lines=10> */
.L_x_3867:
        /* <DEDUP_REMOVED lines=15> */
.L_x_3868:
        /* <DEDUP_REMOVED lines=15> */
.L_x_3869:
        /* <DEDUP_REMOVED lines=15> */
.L_x_3870:
        /* <DEDUP_REMOVED lines=15> */
.L_x_3871:
        /* <DEDUP_REMOVED lines=15> */
.L_x_3872:
        /* <DEDUP_REMOVED lines=15> */
.L_x_3873:
        /* <DEDUP_REMOVED lines=15> */
.L_x_3874:
        /* <DEDUP_REMOVED lines=10> */
.L_x_3857:
[----:B------:R-:W-:Y:S05]  /*39680*/  BSYNC B1 ;  /* 0x0000000000017941 */ /* 0x000fea0003800000 */
.L_x_3856:
[----:B------:R-:W2:Y:S04]  /*39690*/  LDL.LU R10, [R1+0x444] ;  /* 0x00044400010a7983 */ /* 0x000ea80000300800 */
[----:B------:R-:W3:Y:S01]  /*396a0*/  LDL.LU R8, [R1+0x450] ;  /* 0x0004500001087983 */ /* 0x000ee20000300800 */
[----:B-1----:R-:W-:Y:S01]  /*396b0*/  VIADD R5, R9, 0xfffffffe ;  /* 0xfffffffe09057836 */ /* 0x002fe20000000000 */
        /* <DEDUP_REMOVED lines=10> */
.L_x_3894:
[----:B------:R-:W-:Y:S05]  /*39760*/  YIELD ;  /* 0x0000000000007946 */ /* 0x000fea0003800000 */
[----:B------:R-:W-:Y:S04]  /*39770*/  BSSY B1, `(.L_x_3875) ;  /* 0x00000ba000017945 */ /* 0x000fe80003800000 */
[----:B--2---:R-:W-:Y:S05]  /*39780*/  @!P6 BRA `(.L_x_3876) ;  /* 0x0000000800e0e947 */ /* 0x004fea0003800000 */
[----:B-1----:R-:W2:Y:S04]  /*39790*/  LDL R6, [R1+0x444] ;  /* 0x0004440001067983 */ /* 0x002ea80000100800 */
[----:B------:R-:W3:Y:S01]  /*397a0*/  LDL R7, [R1+0x450] ;  /* 0x0004500001077983 */ /* 0x000ee20000100800 */
[----:B------:R-:W1:Y:S01]  /*397b0*/  S2R R8, SR_TID.X ;  /* 0x0000000000087919 */ /* 0x000e620000002100 */
[----:B------:R-:W-:Y:S01]  /*397c0*/  BSSY B2, `(.L_x_3877) ;  /* 0x0000007000027945 */ /* 0x000fe20003800000 */
[----:B-1----:R-:W-:-:S04]  /*397d0*/  LOP3.LUT R8, R8, 0x7f, RZ, 0xc0, !PT ;  /* 0x0000007f08087812 */ /* 0x002fc800078ec0ff */
[----:B------:R-:W-:Y:S01]  /*397e0*/  ISETP.NE.AND P2, PT, R8, RZ, PT ;  /* 0x000000ff0800720c */ /* 0x000fe20003f45270 */
[----:B--2---:R-:W-:Y:S01]  /*397f0*/  IMAD R6, R6, 0x8, R18 ;  /* 0x0000000806067824 */ /* 0x004fe200078e0212 */
[----:B---3--:R-:W-:-:S04]  /*39800*/  SHF.L.U32 R7, R7, 0x1f, RZ ;  /* 0x0000001f07077819 */ /* 0x008fc800000006ff */
[----:B------:R-:W1:Y:S02]  /*39810*/  SYNCS.PHASECHK.TRANS64.TRYWAIT P1, [R6+URZ+0x388a0], R7 ;  /* 0x0388a007060075a7 */ /* 0x000e64000802017f */
[----:B-1----:R-:W-:Y:S05]  /*39820*/  @!P1 BRA `(.L_x_3878) ;  /* 0x0000009000349947 */ /* 0x002fea0003800000 */
.L_x_4072:
[----:B------:R-:W-:Y:S05]  /*39830*/  BSYNC B2 ;  /* 0x0000000000027941 */ /* 0x000fea0003800000 */
.L_x_3877:
        /* <DEDUP_REMOVED lines=9> */
.L_x_3880:
[----:B------:R-:W-:Y:S05]  /*398d0*/  BSYNC B2 ;  /* 0x0000000000027941 */ /* 0x000fea0003800000 */
.L_x_3879:
        /* <DEDUP_REMOVED lines=12> */
.L_x_3881:
        /* <DEDUP_REMOVED lines=13> */
.L_x_4073:
[----:B------:R-:W-:Y:S05]  /*39a70*/  BSYNC B2 ;  /* 0x0000000000027941 */ /* 0x000fea0003800000 */
.L_x_3882:
        /* <DEDUP_REMOVED lines=11> */
.L_x_3885:
[----:B------:R-:W-:Y:S05]  /*39b30*/  BSYNC B2 ;  /* 0x0000000000027941 */ /* 0x000fea0003800000 */
.L_x_3884:
        /* <DEDUP_REMOVED lines=10> */
.L_x_3886:
        /* <DEDUP_REMOVED lines=15> */
.L_x_3887:
        /* <DEDUP_REMOVED lines=15> */
.L_x_3888:
        /* <DEDUP_REMOVED lines=15> */
.L_x_3889:
        /* <DEDUP_REMOVED lines=15> */
.L_x_3890:
        /* <DEDUP_REMOVED lines=15> */
.L_x_3891:
        /* <DEDUP_REMOVED lines=15> */
.L_x_3892:
        /* <DEDUP_REMOVED lines=15> */
.L_x_3893:
        /* <DEDUP_REMOVED lines=10> */
.L_x_3876:
[----:B------:R-:W-:Y:S05]  /*3a310*/  BSYNC B1 ;  /* 0x0000000000017941 */ /* 0x000fea0003800000 */
.L_x_3875:
        /* <DEDUP_REMOVED lines=8> */
[----:B---3--:R-:W-:-:S03]  /*3a3a0*/  LOP3.LUT R8, R8, R7, RZ, 0x3c, !PT ;  /* 0x0000000708087212 */ /* 0x008fc600078e3cff */
[----:B------:R2:W-:Y:S04]  /*3a3b0*/  STL [R1+0x444], R6 ;  /* 0x0004440601007387 */ /* 0x0005e80000100800 */
[----:B------:R2:W-:Y:S01]  /*3a3c0*/  STL [R1+0x450], R8 ;  /* 0x0004500801007387 */ /* 0x0005e20000100800 */
[----:B------:R-:W-:Y:S05]  /*3a3d0*/  @P2 BRA `(.L_x_3894) ;  /* 0xfffffff000e02947 */ /* 0x000fea000383ffff */
.L_x_3850:
[----:B------:R-:W-:Y:S05]  /*3a3e0*/  BSYNC B0 ;  /* 0x0000000000007941 */ /* 0x000fea0003800000 */
.L_x_3849:
[----:B-12---:R-:W2:Y:S01]  /*3a3f0*/  LDL R8, [R1+0x45c] ;  /* 0x00045c0001087983 */ /* 0x006ea20000100800 */
[----:B------:R-:W1:Y:S01]  /*3a400*/  LDC R0, c[0x0][0x448] ;  /* 0x00011200ff007b82 */ /* 0x000e620000000800 */
[----:B------:R-:W-:Y:S07]  /*3a410*/  @!P0 WARPSYNC.ALL ;  /* 0x0000000000008948 */ /* 0x000fee0003800000 */
[----:B------:R-:W-:Y:S01]  /*3a420*/  @!P0 BAR.SYNC.DEFER_BLOCKING 0xc, 0x180 ;  /* 0x0306000000008b1d */ /* 0x000fe20000010000 */
[----:B-1----:R-:W-:-:S13]  /*3a430*/  ISETP.NE.AND P1, PT, R0, 0x1, PT ;  /* 0x000000010000780c */ /* 0x002fda0003f25270 */
[----:B------:R-:W1:Y:S08]  /*3a440*/  @P1 LDC R0, c[0x0][0x44c] ;  /* 0x00011300ff001b82 */ /* 0x000e700000000800 */
[----:B------:R-:W3:Y:S01]  /*3a450*/  @P1 LDC R3, c[0x0][0x450] ;  /* 0x00011400ff031b82 */ /* 0x000ee20000000800 */
[----:B--2---:R-:W-:-:S04]  /*3a460*/  VIADD R2, R8, 0x3f ;  /* 0x0000003f08027836 */ /* 0x004fc80000000000 */
[----:B-1----:R-:W-:-:S05]  /*3a470*/  @P1 IMAD.HI.U32 R0, R2, R0, RZ ;  /* 0x0000000002001227 */ /* 0x002fca00078e00ff */
[----:B---3--:R-:W-:-:S05]  /*3a480*/  @P1 SHF.R.U32.HI R2, RZ, R3, R0 ;  /* 0x00000003ff021219 */ /* 0x008fca0000011600 */
[----:B------:R-:W-:Y:S02]  /*3a490*/  IMAD.IADD R0, R20, 0x1, R2 ;  /* 0x0000000114007824 */ /* 0x000fe400078e0202 */
[----:B------:R-:W1:Y:S02]  /*3a4a0*/  LDC.64 R2, c[0x0][0xad8] ;  /* 0x0002b600ff027b82 */ /* 0x000e640000000a00 */
[----:B-1----:R-:W-:Y:S01]  /*3a4b0*/  ISETP.GE.AND P2, PT, R3, 0x1, PT ;  /* 0x000000010300780c */ /* 0x002fe20003f46270 */
        /* <DEDUP_REMOVED lines=13> */
.L_x_3897:
[----:B------:R-:W-:-:S13]  /*3a590*/  ISETP.NE.AND P0, PT, R3, 0x1, PT ;  /* 0x000000010300780c */ /* 0x000fda0003f05270 */
[----:B------:R-:W1:Y:S02]  /*3a5a0*/  @P0 LDC.64 R6, c[0x0][0xae0] ;  /* 0x0002b800ff060b82 */ /* 0x000e640000000a00 */
[----:B-1----:R-:W-:-:S05]  /*3a5b0*/  @P0 IMAD.HI.U32 R6, R2, R6, RZ ;  /* 0x0000000602060227 */ /* 0x002fca00078e00ff */
[----:B------:R-:W-:-:S07]  /*3a5c0*/  @P0 SHF.R.U32.HI R2, RZ, R7, R6 ;  /* 0x00000007ff020219 */ /* 0x000fce0000011606 */
.L_x_3898:
[----:B------:R-:W-:Y:S05]  /*3a5d0*/  BSYNC B0 ;  /* 0x0000000000007941 */ /* 0x000fea0003800000 */
.L_x_3896:
[----:B------:R-:W-:-:S05]  /*3a5e0*/  IMAD R2, R2, R3, R3 ;  /* 0x0000000302027224 */ /* 0x000fca00078e0203 */
[----:B------:R-:W-:-:S07]  /*3a5f0*/  VIMNMX R5, R5, R2, PT ;  /* 0x0000000205057248 */ /* 0x000fce0003fe0100 */
.L_x_3895:
[----:B------:R-:W2:Y:S01]  /*3a600*/  LDL R7, [R1+0x4a4] ;  /* 0x0004a40001077983 */ /* 0x000ea20000100800 */
[----:B------:R-:W1:Y:S01]  /*3a610*/  @P1 LDC R2, c[0x0][0x44c] ;  /* 0x00011300ff021b82 */ /* 0x000e620000000800 */
[----:B------:R-:W-:Y:S01]  /*3a620*/  IMAD.MOV.U32 R0, RZ, RZ, R8 ;  /* 0x000000ffff007224 */ /* 0x000fe200078e0008 */
[----:B------:R-:W-:Y:S01]  /*3a630*/  ULDC UR4, c[0x0][0xad4] ;  /* 0x0002b50000047ab9 */ /* 0x000fe20000000800 */
[----:B------:R-:W-:-:S05]  /*3a640*/  VIADD R5, R5, 0x3f ;  /* 0x0000003f05057836 */ /* 0x000fca0000000000 */
[----:B------:R-:W3:Y:S01]  /*3a650*/  @P1 LDC R6, c[0x0][0x450] ;  /* 0x00011400ff061b82 */ /* 0x000ee20000000800 */
[----:B-1----:R-:W-:-:S05]  /*3a660*/  @P1 IMAD.HI.U32 R2, R8, R2, RZ ;  /* 0x0000000208021227 */ /* 0x002fca00078e00ff */
[----:B---3--:R-:W-:-:S05]  /*3a670*/  @P1 SHF.R.U32.HI R0, RZ, R6, R2 ;  /* 0x00000006ff001219 */ /* 0x008fca0000011602 */
        /* <DEDUP_REMOVED lines=18> */
.L_x_3901:
[----:B------:R-:W-:-:S13]  /*3a7a0*/  ISETP.NE.AND P0, PT, R3, 0x1, PT ;  /* 0x000000010300780c */ /* 0x000fda0003f05270 */
[----:B------:R-:W1:Y:S02]  /*3a7b0*/  @P0 LDC.64 R6, c[0x0][0xae0] ;  /* 0x0002b800ff060b82 */ /* 0x000e640000000a00 */
[----:B-1----:R-:W-:-:S05]  /*3a7c0*/  @P0 IMAD.HI.U32 R6, R2, R6, RZ ;  /* 0x0000000602060227 */ /* 0x002fca00078e00ff */
[----:B------:R-:W-:-:S07]  /*3a7d0*/  @P0 SHF.R.U32.HI R2, RZ, R7, R6 ;  /* 0x00000007ff020219 */ /* 0x000fce0000011606 */
.L_x_3902:
[----:B------:R-:W-:Y:S05]  /*3a7e0*/  BSYNC B0 ;  /* 0x0000000000007941 */ /* 0x000fea0003800000 */
.L_x_3900:
[----:B------:R-:W-:-:S05]  /*3a7f0*/  IMAD R2, R2, R3, RZ ;  /* 0x0000000302027224 */ /* 0x000fca00078e02ff */
[----:B------:R-:W-:-:S07]  /*3a800*/  VIMNMX R0, R0, R2, !PT ;  /* 0x0000000200007248 */ /* 0x000fce0007fe0100 */
.L_x_3899:
[----:B------:R-:W-:Y:S01]  /*3a810*/  SHF.R.S32.HI R2, RZ, 0x1f, R0 ;  /* 0x0000001fff027819 */ /* 0x000fe20000011400 */
[----:B------:R1:W-:Y:S01]  /*3a820*/  STL [R1+0x47c], RZ ;  /* 0x00047cff01007387 */ /* 0x0003e20000100800 */
[----:B------:R-:W-:Y:S01]  /*3a830*/  ISETP.NE.AND P1, PT, R4, RZ, PT ;  /* 0x000000ff0400720c */ /* 0x000fe20003f25270 */
[----:B------:R-:W-:Y:S01]  /*3a840*/  BSSY B0, `(.L_x_3903) ;  /* 0x0000024000007945 */ /* 0x000fe20003800000 */
[----:B------:R-:W-:-:S04]  /*3a850*/  LEA.HI R2, R2, R0, RZ, 0x6 ;  /* 0x0000000002027211 */ /* 0x000fc800078f30ff */
[----:B------:R-:W-:-:S04]  /*3a860*/  SHF.R.S32.HI R2, RZ, 0x6, R2 ;  /* 0x00000006ff027819 */ /* 0x000fc80000011402 */
[----:B------:R-:W-:-:S03]  /*3a870*/  VIMNMX R9, RZ, R2, !PT ;  /* 0x00000002ff097248 */ /* 0x000fc60007fe0100 */
[----:B------:R-:W2:Y:S01]  /*3a880*/  @!P1 LDC R4, c[0x0][0xae8] ;  /* 0x0002ba00ff049b82 */ /* 0x000ea20000000800 */
[----:B------:R-:W-:Y:S01]  /*3a890*/  ISETP.GT.AND P0, PT, R5, R9, PT ;  /* 0x000000090500720c */ /* 0x000fe20003f04270 */
[----:B------:R1:W-:-:S12]  /*3a8a0*/  STL [R1+0x478], R9 ;  /* 0x0004780901007387 */ /* 0x0003d80000100800 */
[----:B-1----:R-:W-:Y:S05]  /*3a8b0*/  @!P0 BRA `(.L_x_3904) ;  /* 0x0000000000708947 */ /* 0x002fea0003800000 */
[----:B--2---:R-:W-:-:S04]  /*3a8c0*/  IABS R0, R4 ;  /* 0x0000000400007213 */ /* 0x004fc80000000000 */
        /* <DEDUP_REMOVED lines=8> */
[----:B------:R-:W-:Y:S02]  /*3a950*/  IADD3 R6, R4, -0x1, R5 ;  /* 0xffffffff04067810 */ /* 0x000fe40007ffe005 */
[----:B------:R-:W-:-:S03]  /*3a960*/  IABS R2, R4 ;  /* 0x0000000400027213 */ /* 0x000fc60000000000 */
[----:B------:R-:W-:Y:S02]  /*3a970*/  IMAD.IADD R6, R6, 0x1, -R9 ;  /* 0x0000000106067824 */ /* 0x000fe400078e0a09 */
[----:B------:R-:W-:-:S03]  /*3a980*/  IMAD.MOV R2, RZ, RZ, -R2 ;  /* 0x000000ffff027224 */ /* 0x000fc600078e0a02 */
[----:B------:R-:W-:Y:S01]  /*3a990*/  IABS R3, R6 ;  /* 0x0000000600037213 */ /* 0x000fe20000000000 */
[----:B------:R-:W-:Y:S01]  /*3a9a0*/  IMAD.MOV.U32 R7, RZ, RZ, R2 ;  /* 0x000000ffff077224 */ /* 0x000fe200078e0002 */
        /* <DEDUP_REMOVED lines=13> */
.L_x_3904:
[----:B------:R-:W-:Y:S05]  /*3aa80*/  BSYNC B0 ;  /* 0x0000000000007941 */ /* 0x000fea0003800000 */
.L_x_3903:
[----:B------:R-:W3:Y:S04]  /*3aa90*/  LDL R0, [R1+0x47c] ;  /* 0x00047c0001007983 */ /* 0x000ee80000100800 */
[----:B-1----:R-:W3:Y:S01]  /*3aaa0*/  LDL R2, [R1+0x4a0] ;  /* 0x0004a00001027983 */ /* 0x002ee20000100800 */
[----:B------:R-:W-:Y:S01]  /*3aab0*/  BSSY B7, `(.L_x_3905) ;  /* 0x00005bd000077945 */ /* 0x000fe20003800000 */
[----:B---3--:R-:W-:-:S05]  /*3aac0*/  IMAD R2, R2, R0, R9 ;  /* 0x0000000002027224 */ /* 0x008fca00078e0209 */
[----:B------:R-:W-:Y:S01]  /*3aad0*/  VIADDMNMX R0, R2, R0, R5, PT ;  /* 0x0000000002007246 */ /* 0x000fe20003800105 */
        /* <DEDUP_REMOVED lines=10> */
[----:B--2---:R-:W2:Y:S01]  /*3ab80*/  LDC.64 R4, c[0x0][0xd60] ;  /* 0x00035800ff047b82 */ /* 0x004ea20000000a00 */
        /* <DEDUP_REMOVED lines=9> */
[----:B------:R4:W-:Y:S01]  /*3ac20*/  STL [R1+0x430], R0 ;  /* 0x0004300001007387 */ /* 0x0009e20000100800 */
[----:B------:R-:W-:Y:S05]  /*3ac30*/  BRA `(.L_x_3907) ;  /* 0x0000005800907947 */ /* 0x000fea0003800000 */
.L_x_3906:
        /* <DEDUP_REMOVED lines=8> */
[----:B--2---:R-:W-:Y:S02]  /*3acc0*/  IMAD.U32 R4, RZ, RZ, UR6 ;  /* 0x00000006ff047e24 */ /* 0x004fe4000f8e00ff */
        /* <DEDUP_REMOVED lines=11> */
.L_x_3909:
[----:B------:R-:W-:Y:S05]  /*3ad80*/  BSYNC B6 ;  /* 0x0000000000067941 */ /* 0x000fea0003800000 */
.L_x_3908:
        /* <DEDUP_REMOVED lines=9> */
[----:B--2---:R-:W-:Y:S02]  /*3ae20*/  IMAD.U32 R4, RZ, RZ, UR6 ;  /* 0x00000006ff047e24 */ /* 0x004fe4000f8e00ff */
[----:B------:R-:W-:Y:S02]  /*3ae30*/  IMAD.U32 R5, RZ, RZ, UR7 ;  /* 0x00000007ff057e24 */ /* 0x000fe4000f8e00ff */
        /* <DEDUP_REMOVED lines=8> */
[----:B0--3--:R-:W-:Y:S05]  /*3aec0*/  CALL.ABS.NOINC R2 ;  /* 0x0000000002007343 */ /* 0x009fea0003c00000 */
.L_x_3912:
        /* <DEDUP_REMOVED lines=15> */
.L_x_3911:
[----:B------:R-:W-:Y:S05]  /*3afc0*/  BSYNC B6 ;  /* 0x0000000000067941 */ /* 0x000fea0003800000 */
.L_x_3910:
[----:B------:R-:W3:Y:S01]  /*3afd0*/  LDL R0, [R1+0x43c] ;  /* 0x00043c0001007983 */ /* 0x000ee20000100800 */
[----:B------:R-:W-:Y:S02]  /*3afe0*/  ULDC.64 UR4, c[0x0][0xaf0] ;  /* 0x0002bc0000047ab9 */ /* 0x000fe40000000a00 */
[----:B------:R-:W-:Y:S01]  /*3aff0*/  ISETP.NE.U32.AND P0, PT, RZ, UR4, PT ;  /* 0x00000004ff007c0c */ /* 0x000fe2000bf05070 */
[----:B------:R-:W4:Y:S03]  /*3b000*/  LDL R17, [R1+0x480] ;  /* 0x0004800001117983 */ /* 0x000f260000100800 */
[----:B------:R-:W-:Y:S01]  /*3b010*/  ISETP.NE.AND.EX P0, PT, RZ, UR5, PT, P0 ;  /* 0x00000005ff007c0c */ /* 0x000fe2000bf05300 */
[----:B------:R-:W-:-:S12]  /*3b020*/  ULDC.64 UR4, c[0x0][0xb00] ;  /* 0x0002c00000047ab9 */ /* 0x000fd80000000a00 */
[----:B------:R-:W1:Y:S01]  /*3b030*/  @P0 LDC.64 R2, c[0x0][0xaf0] ;  /* 0x0002bc00ff020b82 */ /* 0x000e620000000a00 */
[----:B---3--:R-:W-:Y:S02]  /*3b040*/  IMAD.MOV.U32 R7, RZ, RZ, R0 ;  /* 0x000000ffff077224 */ /* 0x008fe400078e0000 */
[----:B-1----:R-:W-:-:S05]  /*3b050*/  @P0 IMAD.WIDE R2, R0, 0x4, R2 ;  /* 0x0000000400020825 */ /* 0x002fca00078e0202 */
[----:B------:R1:W3:Y:S01]  /*3b060*/  @P0 LDG.E R7, desc[UR44][R2.64] ;  /* 0x0000002c02070981 */ /* 0x0002e2000c1e1900 */
[----:B----4-:R-:W-:Y:S01]  /*3b070*/  VIADD R0, R17, 0xffffffff ;  /* 0xffffffff11007836 */ /* 0x010fe20000000000 */
[----:B-1----:R-:W1:Y:S02]  /*3b080*/  LDC.64 R2, c[0x0][0x418] ;  /* 0x00010600ff027b82 */ /* 0x002e640000000a00 */
[----:B-1----:R-:W-:Y:S01]  /*3b090*/  LOP3.LUT P0, RZ, R2, UR4, RZ, 0xfc, !PT ;  /* 0x0000000402ff7c12 */ /* 0x002fe2000f80fcff */
[----:B------:R-:W-:-:S03]  /*3b0a0*/  UMOV UR4, 0xffffffff ;  /* 0xffffffff00047882 */ /* 0x000fc60000000000 */
[----:B------:R-:W-:Y:S02]  /*3b0b0*/  LOP3.LUT P0, RZ, R3, UR5, RZ, 0xfc, P0 ;  /* 0x0000000503ff7c12 */ /* 0x000fe4000800fcff */
[----:B---3--:R-:W-:Y:S01]  /*3b0c0*/  SHF.R.S32.HI R8, RZ, 0x1f, R7 ;  /* 0x0000001fff087819 */ /* 0x008fe20000011407 */
[----:B------:R1:W-:Y:S01]  /*3b0d0*/  STL [R1+0x434], R7 ;  /* 0x0004340701007387 */ /* 0x0003e20000100800 */
[----:B------:R-:W-:-:S03]  /*3b0e0*/  SEL R17, R7, RZ, !P0 ;  /* 0x000000ff07117207 */ /* 0x000fc60004000000 */
[----:B------:R1:W-:Y:S01]  /*3b0f0*/  STL [R1+0x438], R8 ;  /* 0x0004380801007387 */ /* 0x0003e20000100800 */
[----:B------:R-:W-:Y:S05]  /*3b100*/  BRA.DIV UR4, `(.L_x_3913) ;  /* 0x0000007a04247947 */ /* 0x000fea000b800000 */
[----:B--2---:R-:W2:Y:S02]  /*3b110*/  S2R R4, SR_TID.X ;  /* 0x0000000000047919 */ /* 0x004ea40000002100 */
[----:B--2---:R-:W-:-:S04]  /*3b120*/  SHF.R.U32.HI R4, RZ, 0x5, R4 ;  /* 0x00000005ff047819 */ /* 0x004fc80000011604 */
[----:B------:R-:W-:-:S05]  /*3b130*/  LOP3.LUT R4, R4, 0x3, RZ, 0xc0, !PT ;  /* 0x0000000304047812 */ /* 0x000fca00078ec0ff */
[----:B------:R2:W3:Y:S02]  /*3b140*/  SHFL.IDX PT, R14, R4, RZ, 0x1f ;  /* 0x00001fff040e7589 */ /* 0x0004e400000e0000 */
.L_x_4076:
        /* <DEDUP_REMOVED lines=9> */
.L_x_4079:
        /* <DEDUP_REMOVED lines=24> */
.L_x_3916:
[----:B------:R-:W4:Y:S04]  /*3b360*/  LDL R0, [R1+0x440] ;  /* 0x0004400001007983 */ /* 0x000f280000100800 */
[----:B---3--:R-:W3:Y:S01]  /*3b370*/  LDL R2, [R1+0x44c] ;  /* 0x00044c0001027983 */ /* 0x008ee20000100800 */
[----:B----4-:R-:W-:Y:S01]  /*3b380*/  IMAD R0, R0, 0x8, R18 ;  /* 0x0000000800007824 */ /* 0x010fe200078e0212 */
[----:B---3--:R-:W-:-:S04]  /*3b390*/  SHF.L.U32 R2, R2, 0x1f, RZ ;  /* 0x0000001f02027819 */ /* 0x008fc800000006ff */
[----:B------:R-:W3:Y:S02]  /*3b3a0*/  SYNCS.PHASECHK.TRANS64.TRYWAIT P0, [R0+URZ+0x38840], R2 ;  /* 0x03884002000075a7 */ /* 0x000ee4000800017f */
[----:B---3--:R-:W-:Y:S05]  /*3b3b0*/  @!P0 BRA `(.L_x_3917) ;  /* 0x0000007400cc8947 */ /* 0x008fea0003800000 */
.L_x_4080:
        /* <DEDUP_REMOVED lines=11> */
.L_x_3918:
        /* <DEDUP_REMOVED lines=23> */
.L_x_3914:
        /* <DEDUP_REMOVED lines=11> */
[----:B--2---:R-:W-:Y:S02]  /*3b690*/  SEL R4, R0, RZ, !P0 ;  /* 0x000000ff00047207 */ /* 0x004fe40004000000 */
        /* <DEDUP_REMOVED lines=21> */
[----:B0-2---:R-:W-:Y:S05]  /*3b7f0*/  CALL.ABS.NOINC R2 ;  /* 0x0000000002007343 */ /* 0x005fea0003c00000 */
.L_x_3920:
[----:B------:R-:W-:Y:S05]  /*3b800*/  BSYNC B6 ;  /* 0x0000000000067941 */ /* 0x000fea0003800000 */
.L_x_3919:
[----:B------:R-:W3:Y:S01]  /*3b810*/  LDL R11, [R1+0x45c] ;  /* 0x00045c00010b7983 */ /* 0x000ee20000100800 */
[----:B-1----:R-:W1:Y:S01]  /*3b820*/  LDC R7, c[0x0][0x448] ;  /* 0x00011200ff077b82 */ /* 0x002e620000000800 */
        /* <DEDUP_REMOVED lines=15> */
[----:B---3--:R-:W-:-:S04]  /*3b920*/  IMAD.IADD R5, R0, 0x1, R11 ;  /* 0x0000000100057824 */ /* 0x008fc800078e020b */
        /* <DEDUP_REMOVED lines=80> */
.L_x_4089:
        /* <DEDUP_REMOVED lines=12> */
.L_x_3922:
        /* <DEDUP_REMOVED lines=37> */
.L_x_3924:
[----:B------:R-:W-:Y:S05]  /*3c140*/  BSYNC B6 ;  /* 0x0000000000067941 */ /* 0x000fea0003800000 */
.L_x_3923:
        /* <DEDUP_REMOVED lines=41> */
[----:B------:R-:W-:Y:S02]  /*3c3e0*/  ULDC.64 UR4, c[0x0][0x390] ;  /* 0x0000e40000047ab9 */ /* 0x000fe40000000a00 */
[----:B------:R-:W-:Y:S01]  /*3c3f0*/  LEA R0, P0, R2, UR4, 0x1 ;  /* 0x0000000402007c11 */ /* 0x000fe2000f8008ff */
[----:B------:R-:W-:Y:S01]  /*3c400*/  ULDC UR4, c[0x0][0x3b8] ;  /* 0x0000ee0000047ab9 */ /* 0x000fe20000000800 */
[----:B------:R-:W-:Y:S01]  /*3c410*/  IMAD.IADD R4, R3, 0x1, R4 ;  /* 0x0000000103047824 */ /* 0x000fe200078e0204 */
[----:B------:R-:W-:Y:S02]  /*3c420*/  ISETP.GE.AND P1, PT, R8, UR4, PT ;  /* 0x0000000408007c0c */ /* 0x000fe4000bf26270 */
[----:B------:R-:W1:Y:S01]  /*3c430*/  S2R R8, SR_TID.X ;  /* 0x0000000000087919 */ /* 0x000e620000002100 */
[----:B------:R-:W-:Y:S02]  /*3c440*/  ISETP.GE.AND P2, PT, R9, UR4, PT ;  /* 0x0000000409007c0c */ /* 0x000fe4000bf46270 */
[----:B------:R-:W-:-:S02]  /*3c450*/  LEA.HI.X R4, R2, UR5, R4, 0x1, P0 ;  /* 0x0000000502047c11 */ /* 0x000fc400080f0c04 */
[----:B------:R-:W-:Y:S02]  /*3c460*/  SEL R3, RZ, 0x4, P2 ;  /* 0x00000004ff037807 */ /* 0x000fe40001000000 */
[----:B------:R-:W-:Y:S01]  /*3c470*/  SEL R2, RZ, 0x2, P1 ;  /* 0x00000002ff027807 */ /* 0x000fe20000800000 */
[----:B0-----:R-:W-:-:S05]  /*3c480*/  IMAD.SHL.U32 R10, R6, 0x8, RZ ;  /* 0x00000008060a7824 */ /* 0x001fca00078e00ff */
[----:B------:R-:W-:-:S04]  /*3c490*/  LOP3.LUT R10, R10, 0x38, RZ, 0xc0, !PT ;  /* 0x000000380a0a7812 */ /* 0x000fc800078ec0ff */
[----:B------:R-:W-:-:S04]  /*3c4a0*/  ISETP.GE.AND P3, PT, R10, UR4, PT ;  /* 0x000000040a007c0c */ /* 0x000fc8000bf66270 */
[----:B------:R-:W-:-:S04]  /*3c4b0*/  SEL R5, RZ, 0x1, P3 ;  /* 0x00000001ff057807 */ /* 0x000fc80001800000 */
[----:B------:R-:W-:Y:S01]  /*3c4c0*/  IADD3 R2, R3, R2, R5 ;  /* 0x0000000203027210 */ /* 0x000fe20007ffe005 */
[----:B-1----:R-:W-:-:S04]  /*3c4d0*/  IMAD.SHL.U32 R8, R8, 0x8, RZ ;  /* 0x0000000808087824 */ /* 0x002fc800078e00ff */
[----:B------:R-:W-:Y:S02]  /*3c4e0*/  @P3 LOP3.LUT R19, R19, 0x8, RZ, 0xfc, !PT ;  /* 0x0000000813133812 */ /* 0x000fe400078efcff */
[----:B------:R-:W-:Y:S02]  /*3c4f0*/  LOP3.LUT R8, R8, 0x38, RZ, 0xc0, !PT ;  /* 0x0000003808087812 */ /* 0x000fe400078ec0ff */
[----:B------:R-:W-:Y:S02]  /*3c500*/  LOP3.LUT R19, R19, 0xfffffffd, RZ, 0xc0, !PT ;  /* 0xfffffffd13137812 */ /* 0x000fe400078ec0ff */
[C---:B------:R-:W-:Y:S02]  /*3c510*/  LOP3.LUT R9, R8.reuse, 0x100, RZ, 0xfc, !PT ;  /* 0x0000010008097812 */ /* 0x040fe400078efcff */
[----:B------:R-:W-:Y:S02]  /*3c520*/  LOP3.LUT R8, R8, 0xc0, RZ, 0xfc, !PT ;  /* 0x000000c008087812 */ /* 0x000fe400078efcff */
[----:B------:R-:W-:-:S02]  /*3c530*/  @P2 LOP3.LUT R19, R19, 0x2, RZ, 0xfc, !PT ;  /* 0x0000000213132812 */ /* 0x000fc400078efcff */
[----:B------:R-:W-:Y:S01]  /*3c540*/  ISETP.GE.AND P5, PT, R8, UR4, PT ;  /* 0x0000000408007c0c */ /* 0x000fe2000bfa6270 */
[C---:B------:R-:W-:Y:S01]  /*3c550*/  IMAD.SHL.U32 R8, R6.reuse, 0x8, RZ ;  /* 0x0000000806087824 */ /* 0x040fe200078e00ff */
[----:B------:R-:W-:Y:S01]  /*3c560*/  LOP3.LUT R19, R19, 0xfffffffb, RZ, 0xc0, !PT ;  /* 0xfffffffb13137812 */ /* 0x000fe200078ec0ff */
[----:B------:R-:W-:Y:S01]  /*3c570*/  IMAD.SHL.U32 R6, R6, 0x8, RZ ;  /* 0x0000000806067824 */ /* 0x000fe200078e00ff */
[----:B------:R-:W-:Y:S02]  /*3c580*/  ISETP.GE.AND P0, PT, R9, UR4, PT ;  /* 0x0000000409007c0c */ /* 0x000fe4000bf06270 */
[----:B------:R-:W-:Y:S02]  /*3c590*/  LOP3.LUT R8, R8, 0x38, RZ, 0xc0, !PT ;  /* 0x0000003808087812 */ /* 0x000fe400078ec0ff */
[----:B------:R-:W-:Y:S02]  /*3c5a0*/  LOP3.LUT R6, R6, 0x38, RZ, 0xc0, !PT ;  /* 0x0000003806067812 */ /* 0x000fe400078ec0ff */
[----:B------:R-:W-:-:S02]  /*3c5b0*/  LOP3.LUT R9, R8, 0x180, RZ, 0xfc, !PT ;  /* 0x0000018008097812 */ /* 0x000fc400078efcff */
[----:B------:R-:W-:Y:S02]  /*3c5c0*/  @P1 LOP3.LUT R19, R19, 0x4, RZ, 0xfc, !PT ;  /* 0x0000000413131812 */ /* 0x000fe400078efcff */
[----:B------:R-:W-:Y:S02]  /*3c5d0*/  SEL R5, RZ, 0x10, P0 ;  /* 0x00000010ff057807 */ /* 0x000fe40000000000 */
[----:B------:R-:W-:Y:S02]  /*3c5e0*/  SEL R3, RZ, 0x8, P5 ;  /* 0x00000008ff037807 */ /* 0x000fe40002800000 */
[----:B------:R-:W-:Y:S02]  /*3c5f0*/  ISETP.GE.AND P1, PT, R9, UR4, PT ;  /* 0x0000000409007c0c */ /* 0x000fe4000bf26270 */
[----:B------:R-:W-:Y:S02]  /*3c600*/  LOP3.LUT R8, R6, 0x140, RZ, 0xfc, !PT ;  /* 0x0000014006087812 */ /* 0x000fe400078efcff */
[----:B------:R-:W-:-:S02]  /*3c610*/  IADD3 R2, R5, R2, R3 ;  /* 0x0000000205027210 */ /* 0x000fc40007ffe003 */
[----:B------:R-:W-:Y:S02]  /*3c620*/  SEL R5, RZ, 0x40, P1 ;  /* 0x00000040ff057807 */ /* 0x000fe40000800000 */
[----:B------:R-:W-:Y:S02]  /*3c630*/  LOP3.LUT R6, R6, 0x1c0, RZ, 0xfc, !PT ;  /* 0x000001c006067812 */ /* 0x000fe400078efcff */
[----:B------:R-:W-:Y:S02]  /*3c640*/  ISETP.GE.AND P1, PT, R8, UR4, PT ;  /* 0x0000000408007c0c */ /* 0x000fe4000bf26270 */
[----:B------:R-:W-:Y:S01]  /*3c650*/  ISETP.GE.AND P2, PT, R6, UR4, PT ;  /* 0x0000000406007c0c */ /* 0x000fe2000bf46270 */
[----:B------:R-:W-:Y:S01]  /*3c660*/  UMOV UR4, 0xffffffff ;  /* 0xffffffff00047882 */ /* 0x000fe20000000000 */
[----:B------:R-:W-:Y:S02]  /*3c670*/  SEL R3, RZ, 0x20, P1 ;  /* 0x00000020ff037807 */ /* 0x000fe40000800000 */
[----:B------:R-:W-:-:S02]  /*3c680*/  SEL R6, RZ, 0x80, P2 ;  /* 0x00000080ff067807 */ /* 0x000fc40001000000 */
        /* <DEDUP_REMOVED lines=13> */
[----:B------:R-:W-:Y:S04]  /*3c760*/  SHFL.IDX PT, R14, R0, 0x1, 0x181f ;  /* 0x00381f00000e7f89 */ /* 0x000fe800000e0000 */
        /* <DEDUP_REMOVED lines=12> */
[----:B------:R-:W-:Y:S01]  /*3c830*/  SHFL.IDX PT, R8, R4, RZ, 0x181f ;  /* 0x00181fff04087589 */ /* 0x000fe200000e0000 */
[----:B0-----:R-:W-:-:S05]  /*3c840*/  IMAD.SHL.U32 R12, R3, 0x8, RZ ;  /* 0x00000008030c7824 */ /* 0x001fca00078e00ff */
[----:B------:R-:W-:Y:S02]  /*3c850*/  @P3 LOP3.LUT R19, R19, 0x20, RZ, 0xfc, !PT ;  /* 0x0000002013133812 */ /* 0x000fe400078efcff */
[----:B------:R-:W-:Y:S02]  /*3c860*/  @!P2 ISETP.NE.U32.AND P3, PT, R2, RZ, PT ;  /* 0x000000ff0200a20c */ /* 0x000fe40003f65070 */
[----:B------:R-:W0:Y:S01]  /*3c870*/  SHFL.IDX PT, R2, R0, RZ, 0x181f ;  /* 0x00181fff00027589 */ /* 0x000e2200000e0000 */
[----:B------:R-:W-:Y:S02]  /*3c880*/  LOP3.LUT R12, R12, 0x38, RZ, 0xc0, !PT ;  /* 0x000000380c0c7812 */ /* 0x000fe400078ec0ff */
[----:B------:R-:W-:-:S08]  /*3c890*/  LOP3.LUT R19, R19, 0xffffbfff, RZ, 0xc0, !PT ;  /* 0xffffbfff13137812 */ /* 0x000fd000078ec0ff */
[----:B------:R-:W-:Y:S02]  /*3c8a0*/  @P3 LOP3.LUT R19, R19, 0x4000, RZ, 0xfc, !PT ;  /* 0x0000400013133812 */ /* 0x000fe400078efcff */
[----:B0-----:R-:W-:-:S05]  /*3c8b0*/  @!P2 LEA R3, P6, R12, R2, 0x1 ;  /* 0x000000020c03a211 */ /* 0x001fca00078c08ff */
[----:B------:R-:W-:-:S05]  /*3c8c0*/  @!P2 IMAD.X R2, RZ, RZ, R8, P6 ;  /* 0x000000ffff02a224 */ /* 0x000fca00030e0608 */
        /* <DEDUP_REMOVED lines=61> */
.L_x_4099:
        /* <DEDUP_REMOVED lines=31> */
.L_x_3927:
[----:B------:R-:W-:Y:S05]  /*3ce90*/  BSYNC B0 ;  /* 0x0000000000007941 */ /* 0x000fea0003800000 */
.L_x_3926:
[----:B------:R-:W-:Y:S01]  /*3cea0*/  NOP ;  /* 0x0000000000007918 */ /* 0x000fe20000000000 */
[----:B------:R-:W-:-:S13]  /*3ceb0*/  PLOP3.LUT P0, PT, PT, PT, PT, 0x80, 0x0 ;  /* 0x000000000000781c */ /* 0x000fda0003f0f070 */
.L_x_3928:
        /* <DEDUP_REMOVED lines=18> */
.L_x_4100:
[----:B------:R-:W-:Y:S05]  /*3cfe0*/  BSYNC B0 ;  /* 0x0000000000007941 */ /* 0x000fea0003800000 */
.L_x_3929:
        /* <DEDUP_REMOVED lines=13> */
.L_x_4101:
[----:B------:R-:W-:Y:S05]  /*3d0c0*/  BSYNC B1 ;  /* 0x0000000000017941 */ /* 0x000fea0003800000 */
.L_x_3933:
        /* <DEDUP_REMOVED lines=9> */
.L_x_3936:
[----:B------:R-:W-:Y:S05]  /*3d160*/  BSYNC B1 ;  /* 0x0000000000017941 */ /* 0x000fea0003800000 */
.L_x_3935:
        /* <DEDUP_REMOVED lines=13> */
.L_x_3937:
        /* <DEDUP_REMOVED lines=15> */
.L_x_3938:
        /* <DEDUP_REMOVED lines=15> */
.L_x_3939:
        /* <DEDUP_REMOVED lines=15> */
.L_x_3940:
        /* <DEDUP_REMOVED lines=15> */
.L_x_3941:
        /* <DEDUP_REMOVED lines=15> */
.L_x_3942:
        /* <DEDUP_REMOVED lines=15> */
.L_x_3943:
        /* <DEDUP_REMOVED lines=15> */
.L_x_3944:
        /* <DEDUP_REMOVED lines=10> */
.L_x_3932:
[----:B------:R-:W-:Y:S05]  /*3d970*/  BSYNC B0 ;  /* 0x0000000000007941 */ /* 0x000fea0003800000 */
.L_x_3931:
        /* <DEDUP_REMOVED lines=61> */
.L_x_3951:
[----:B------:R-:W2:Y:S01]  /*3dd50*/  S2R R2, SR_TID.X ;  /* 0x0000000000027919 */ /* 0x000ea20000002100 */
[----:B-1----:R-:W-:Y:S01]  /*3dd60*/  SHF.L.U32 R6, R9, 0x1f, RZ ;  /* 0x0000001f09067819 */ /* 0x002fe200000006ff */
[----:B------:R-:W-:Y:S01]  /*3dd70*/  BSSY B3, `(.L_x_3952) ;  /* 0x0000006000037945 */ /* 0x000fe20003800000 */
[----:B--2---:R-:W-:Y:S01]  /*3dd80*/  LOP3.LUT R3, R2, 0x7f, RZ, 0xc0, !PT ;  /* 0x0000007f02037812 */ /* 0x004fe200078ec0ff */
[----:B------:R-:W-:-:S03]  /*3dd90*/  IMAD R2, R10, 0x8, R18 ;  /* 0x000000080a027824 */ /* 0x000fc600078e0212 */
[----:B------:R-:W-:Y:S01]  /*3dda0*/  ISETP.NE.AND P1, PT, R3, RZ, PT ;  /* 0x000000ff0300720c */ /* 0x000fe20003f25270 */
[----:B------:R-:W1:Y:S02]  /*3ddb0*/  SYNCS.PHASECHK.TRANS64.TRYWAIT P0, [R2+URZ+0x38840], R6 ;  /* 0x03884006020075a7 */ /* 0x000e64000800017f */
[----:B-1----:R-:W-:Y:S10]  /*3ddc0*/  @!P0 BRA `(.L_x_3953) ;  /* 0x0000005c00a88947 */ /* 0x002ff40003800000 */
.L_x_4102:
[----:B------:R-:W-:Y:S05]  /*3ddd0*/  BSYNC B3 ;  /* 0x0000000000037941 */ /* 0x000fea0003800000 */
.L_x_3952:
        /* <DEDUP_REMOVED lines=9> */
.L_x_3955:
[----:B------:R-:W-:Y:S05]  /*3de70*/  BSYNC B3 ;  /* 0x0000000000037941 */ /* 0x000fea0003800000 */
.L_x_3954:
        /* <DEDUP_REMOVED lines=13> */
.L_x_3956:
        /* <DEDUP_REMOVED lines=13> */
.L_x_4103:
[----:B------:R-:W-:Y:S05]  /*3e020*/  BSYNC B3 ;  /* 0x0000000000037941 */ /* 0x000fea0003800000 */
.L_x_3957:
        /* <DEDUP_REMOVED lines=11> */
.L_x_3960:
[----:B------:R-:W-:Y:S05]  /*3e0e0*/  BSYNC B3 ;  /* 0x0000000000037941 */ /* 0x000fea0003800000 */
.L_x_3959:
        /* <DEDUP_REMOVED lines=10> */
.L_x_3961:
        /* <DEDUP_REMOVED lines=15> */
.L_x_3962:
        /* <DEDUP_REMOVED lines=15> */
.L_x_3963:
        /* <DEDUP_REMOVED lines=15> */
.L_x_3964:
        /* <DEDUP_REMOVED lines=15> */
.L_x_3965:
        /* <DEDUP_REMOVED lines=15> */
.L_x_3966:
        /* <DEDUP_REMOVED lines=15> */
.L_x_3967:
        /* <DEDUP_REMOVED lines=15> */
.L_x_3968:
        /* <DEDUP_REMOVED lines=10> */
.L_x_3950:
[----:B------:R-:W-:Y:S05]  /*3e8c0*/  BSYNC B1 ;  /* 0x0000000000017941 */ /* 0x000fea0003800000 */
.L_x_3949:
[----:B------:R-:W2:Y:S02]  /*3e8d0*/  LDL.LU R5, [R1+0x480] ;  /* 0x0004800001057983 */ /* 0x000ea40000300800 */
[----:B--2---:R-:W-:-:S07]  /*3e8e0*/  VIADD R0, R5, 0xfffffffd ;  /* 0xfffffffd05007836 */ /* 0x004fce0000000000 */
.L_x_3948:
[----:B------:R-:W-:Y:S05]  /*3e8f0*/  BSYNC B2 ;  /* 0x0000000000027941 */ /* 0x000fea0003800000 */
.L_x_3947:
[----:B------:R-:W-:-:S05]  /*3e900*/  VIADD R8, R8, 0xfffffffe ;  /* 0xfffffffe08087836 */ /* 0x000fca0000000000 */
[----:B------:R-:W-:-:S13]  /*3e910*/  ISETP.NE.AND P0, PT, R8, R4, PT ;  /* 0x000000040800720c */ /* 0x000fda0003f05270 */
[----:B------:R-:W-:Y:S05]  /*3e920*/  @!P0 BRA `(.L_x_3946) ;  /* 0x0000001800e08947 */ /* 0x000fea0003800000 */
.L_x_4009:
        /* <DEDUP_REMOVED lines=35> */
.L_x_3971:
[----:B------:R-:W1:Y:S01]  /*3eb60*/  S2R R2, SR_TID.X ;  /* 0x0000000000027919 */ /* 0x000e620000002100 */
[----:B------:R-:W-:Y:S01]  /*3eb70*/  IMAD R3, R7, 0x8, R18 ;  /* 0x0000000807037824 */ /* 0x000fe200078e0212 */
[----:B------:R-:W-:Y:S01]  /*3eb80*/  BSSY B2, `(.L_x_3972) ;  /* 0x0000006000027945 */ /* 0x000fe20003800000 */
[----:B-1----:R-:W-:Y:S02]  /*3eb90*/  LOP3.LUT R4, R2, 0x7f, RZ, 0xc0, !PT ;  /* 0x0000007f02047812 */ /* 0x002fe400078ec0ff */
[----:B------:R-:W-:Y:S02]  /*3eba0*/  SHF.L.U32 R2, R6, 0x1f, RZ ;  /* 0x0000001f06027819 */ /* 0x000fe400000006ff */
[----:B------:R-:W-:Y:S02]  /*3ebb0*/  ISETP.NE.AND P1, PT, R4, RZ, PT ;  /* 0x000000ff0400720c */ /* 0x000fe40003f25270 */
[----:B------:R-:W1:Y:S02]  /*3ebc0*/  SYNCS.PHASECHK.TRANS64.TRYWAIT P0, [R3+URZ+0x38840], R2 ;  /* 0x03884002030075a7 */ /* 0x000e64000800017f */
[----:B-1----:R-:W-:Y:S09]  /*3ebd0*/  @!P0 BRA `(.L_x_3973) ;  /* 0x00000050004c8947 */ /* 0x002ff20003800000 */
.L_x_4104:
[----:B------:R-:W-:Y:S05]  /*3ebe0*/  BSYNC B2 ;  /* 0x0000000000027941 */ /* 0x000fea0003800000 */
.L_x_3972:
        /* <DEDUP_REMOVED lines=9> */
.L_x_3975:
[----:B------:R-:W-:Y:S05]  /*3ec80*/  BSYNC B2 ;  /* 0x0000000000027941 */ /* 0x000fea0003800000 */
.L_x_3974:
        /* <DEDUP_REMOVED lines=12> */
.L_x_3976:
        /* <DEDUP_REMOVED lines=13> */
.L_x_4105:
[----:B------:R-:W-:Y:S05]  /*3ee20*/  BSYNC B2 ;  /* 0x0000000000027941 */ /* 0x000fea0003800000 */
.L_x_3977:
        /* <DEDUP_REMOVED lines=11> */
.L_x_3980:
[----:B------:R-:W-:Y:S05]  /*3eee0*/  BSYNC B2 ;  /* 0x0000000000027941 */ /* 0x000fea0003800000 */
.L_x_3979:
[----:B------:R-:W-:Y:S01]  /*3eef0*/  R2UR UR10, R10 ;  /* 0x000000000a0a72ca */ /* 0x000fe200000e0000 */
[----:B01----:R-:W-:Y:S01]  /*3ef00*/  IMAD R2, R7, 0x10000, R18 ;  /* 0x0001000007027824 */ /* 0x003fe200078e0212 */
[----:B------:R-:W-:Y:S01]  /*3ef10*/  R2UR UR6, R8 ;  /* 0x00000000080672ca */ /* 0x000fe200000e0000 */
[----:B------:R-:W-:Y:S01]  /*3ef20*/  UIADD3 UR4, UP0, UR42, 0x470, URZ ;  /* 0x000004702a047890 */ /* 0x000fe2000ff1e03f */
[----:B------:R-:W-:Y:S01]  /*3ef30*/  R2UR UR7, R9 ;  /* 0x00000000090772ca */ /* 0x000fe200000e0000 */
[----:B------:R-:W-:Y:S01]  /*3ef40*/  VIADD R3, R3, 0x38850 ;  /* 0x0003885003037836 */ /* 0x000fe20000000000 */
[----:B------:R-:W-:Y:S01]  /*3ef50*/  PLOP3.LUT P0, PT, PT, PT, PT, 0x80, 0x0 ;  /* 0x000000000000781c */ /* 0x000fe20003f0f070 */
[----:B------:R-:W-:Y:S01]  /*3ef60*/  VIADD R5, R2, 0x400 ;  /* 0x0000040002057836 */ /* 0x000fe20000000000 */
[----:B------:R-:W-:-:S12]  /*3ef70*/  UIADD3.X UR5, URZ, UR43, URZ, UP0, !UPT ;  /* 0x0000002b3f057290 */ /* 0x000fd800087fe43f */
.L_x_3981:
        /* <DEDUP_REMOVED lines=15> */
.L_x_3982:
        /* <DEDUP_REMOVED lines=15> */
.L_x_3983:
        /* <DEDUP_REMOVED lines=15> */
.L_x_3984:
        /* <DEDUP_REMOVED lines=15> */
.L_x_3985:
        /* <DEDUP_REMOVED lines=15> */
.L_x_3986:
        /* <DEDUP_REMOVED lines=15> */
.L_x_3987:
        /* <DEDUP_REMOVED lines=15> */
.L_x_3988:
        /* <DEDUP_REMOVED lines=10> */
.L_x_3970:
[----:B------:R-:W-:Y:S05]  /*3f6b0*/  BSYNC B1 ;  /* 0x0000000000017941 */ /* 0x000fea0003800000 */
.L_x_3969:
        /* <DEDUP_REMOVED lines=35> */
.L_x_3991:
        /* <DEDUP_REMOVED lines=8> */
.L_x_4106:
[----:B------:R-:W-:Y:S05]  /*3f970*/  BSYNC B2 ;  /* 0x0000000000027941 */ /* 0x000fea0003800000 */
.L_x_3992:
        /* <DEDUP_REMOVED lines=9> */
.L_x_3995:
[----:B------:R-:W-:Y:S05]  /*3fa10*/  BSYNC B2 ;  /* 0x0000000000027941 */ /* 0x000fea0003800000 */
.L_x_3994:
        /* <DEDUP_REMOVED lines=13> */
.L_x_3996:
        /* <DEDUP_REMOVED lines=13> */
.L_x_4107:
[----:B------:R-:W-:Y:S05]  /*3fbc0*/  BSYNC B2 ;  /* 0x0000000000027941 */ /* 0x000fea0003800000 */
.L_x_3997:
        /* <DEDUP_REMOVED lines=11> */
.L_x_4000:
[----:B------:R-:W-:Y:S05]  /*3fc80*/  BSYNC B2 ;  /* 0x0000000000027941 */ /* 0x000fea0003800000 */
.L_x_3999:
        /* <DEDUP_REMOVED lines=10> */
.L_x_4001:
        /* <DEDUP_REMOVED lines=15> */
.L_x_4002:
        /* <DEDUP_REMOVED lines=15> */
.L_x_4003:
        /* <DEDUP_REMOVED lines=15> */
.L_x_4004:
        /* <DEDUP_REMOVED lines=15> */
.L_x_4005:
        /* <DEDUP_REMOVED lines=15> */
.L_x_4006:
        /* <DEDUP_REMOVED lines=15> */
.L_x_4007:
        /* <DEDUP_REMOVED lines=15> */
.L_x_4008:
        /* <DEDUP_REMOVED lines=10> */
.L_x_3990:
[----:B------:R-:W-:Y:S05]  /*40460*/  BSYNC B1 ;  /* 0x0000000000017941 */ /* 0x000fea0003800000 */
.L_x_3989:
[----:B------:R-:W2:Y:S01]  /*40470*/  LDL R5, [R1+0x458] ;  /* 0x0004580001057983 */ /* 0x000ea20000100800 */
[----:B------:R-:W-:Y:S01]  /*40480*/  VIADD R0, R0, 0xfffffffe ;  /* 0xfffffffe00007836 */ /* 0x000fe20000000000 */
[----:B--2---:R-:W-:-:S13]  /*40490*/  ISETP.GT.AND P0, PT, R6, R5, PT ;  /* 0x000000050600720c */ /* 0x004fda0003f04270 */
[----:B------:R-:W-:Y:S05]  /*404a0*/  @P0 BRA `(.L_x_4009) ;  /* 0xffffffe400200947 */ /* 0x000fea000383ffff */
.L_x_3946:
[----:B------:R-:W-:Y:S05]  /*404b0*/  BSYNC B0 ;  /* 0x0000000000007941 */ /* 0x000fea0003800000 */
.L_x_3945:
        /* <DEDUP_REMOVED lines=24> */
[----:B------:R2:W-:Y:S02]  /*40640*/  STL [R1+0x430], R2 ;  /* 0x0004300201007387 */ /* 0x0005e40000100800 */
.L_x_4011:
[----:B------:R-:W-:Y:S05]  /*40650*/  BSYNC B0 ;  /* 0x0000000000007941 */ /* 0x000fea0003800000 */
.L_x_4010:
[----:B------:R-:W-:-:S05]  /*40660*/  SEL R0, R0, RZ, P0 ;  /* 0x000000ff00007207 */ /* 0x000fca0000000000 */
[----:B------:R3:W-:Y:S02]  /*40670*/  STL [R1+0x440], R0 ;  /* 0x0004400001007387 */ /* 0x0007e40000100800 */
.L_x_3907:
[----:B------:R-:W-:Y:S05]  /*40680*/  BSYNC B7 ;  /* 0x0000000000077941 */ /* 0x000fea0003800000 */
.L_x_3905:
        /* <DEDUP_REMOVED lines=8> */
[----:B--2---:R-:W2:Y:S04]  /*40710*/  LDS.128 R4, [R18+0x388d0] ;  /* 0x0388d00012047984 */ /* 0x004ea80000000c00 */
[----:B--2---:R2:W-:Y:S01]  /*40720*/  STL.128 [R1+0x430], R4 ;  /* 0x0004300401007387 */ /* 0x0045e20000100c00 */
[----:B------:R-:W-:Y:S06]  /*40730*/  BAR.ARV 0x4, 0x180 ;  /* 0x0106000000007b1d */ /* 0x000fec0000002000 */
[----:B------:R-:W-:Y:S05]  /*40740*/  BRA `(.L_x_4013) ;  /* 0x0000001000347947 */ /* 0x000fea0003800000 */
.L_x_4012:
[----:B---34-:R-:W3:Y:S01]  /*40750*/  S2R R0, SR_TID.X ;  /* 0x0000000000007919 */ /* 0x018ee20000002100 */
[----:B------:R-:W-:Y:S01]  /*40760*/  UMOV UR4, 0xffffffff ;  /* 0xffffffff00047882 */ /* 0x000fe20000000000 */
[----:B---3--:R-:W-:-:S04]  /*40770*/  LOP3.LUT R16, R0, 0x1f, RZ, 0xc0, !PT ;  /* 0x0000001f00107812 */ /* 0x008fc800078ec0ff */
[----:B------:R-:W-:Y:S01]  /*40780*/  ISETP.NE.AND P0, PT, R16, 0x1f, PT ;  /* 0x0000001f1000780c */ /* 0x000fe20003f05270 */
[----:B------:R-:W-:-:S12]  /*40790*/  BRA.DIV UR4, `(.L_x_4014) ;  /* 0x0000003604ac7947 */ /* 0x000fd8000b800000 */
[----:B-1----:R-:W3:Y:S01]  /*407a0*/  LDL R3, [R1+0x43c] ;  /* 0x00043c0001037983 */ /* 0x002ee20000100800 */
[----:B------:R-:W-:-:S03]  /*407b0*/  ULDC UR4, c[0x0][0xd3c] ;  /* 0x00034f0000047ab9 */ /* 0x000fc60000000800 */
[----:B--2---:R-:W0:Y:S01]  /*407c0*/  LDL.LU R2, [R1+0x430] ;  /* 0x0004300001027983 */ /* 0x004e220000300800 */
[----:B---3--:R-:W-:-:S05]  /*407d0*/  IMAD.IADD R0, R3, 0x1, R16 ;  /* 0x0000000103007824 */ /* 0x008fca00078e0210 */
        /* <DEDUP_REMOVED lines=8> */
[----:B------:R-:W-:Y:S02]  /*40860*/  IMAD.MOV.U32 R0, RZ, RZ, RZ ;  /* 0x000000ffff007224 */ /* 0x000fe400078e00ff */
[----:B------:R-:W-:Y:S01]  /*40870*/  IMAD.MOV.U32 R6, RZ, RZ, RZ ;  /* 0x000000ffff067224 */ /* 0x000fe200078e00ff */
[C---:B------:R-:W-:Y:S02]  /*40880*/  ISETP.GE.U32.AND P2, PT, R16.reuse, 0x2, PT ;  /* 0x000000021000780c */ /* 0x040fe40003f46070 */
[C---:B------:R-:W-:Y:S02]  /*40890*/  ISETP.GE.U32.AND P3, PT, R16.reuse, 0x4, PT ;  /* 0x000000041000780c */ /* 0x040fe40003f66070 */
[C---:B------:R-:W-:Y:S02]  /*408a0*/  ISETP.GE.U32.AND P4, PT, R16.reuse, 0x8, PT ;  /* 0x000000081000780c */ /* 0x040fe40003f86070 */
[----:B------:R-:W-:Y:S01]  /*408b0*/  ISETP.GE.U32.AND P5, PT, R16, 0x10, PT ;  /* 0x000000101000780c */ /* 0x000fe20003fa6070 */
[----:B------:R-:W-:Y:S04]  /*408c0*/  SHFL.IDX PT, R5, R10, RZ, 0x1f ;  /* 0x00001fff0a057589 */ /* 0x000fe800000e0000 */
[----:B------:R-:W-:Y:S01]  /*408d0*/  SHFL.IDX PT, R4, R10, 0x1, 0x1f ;  /* 0x00201f000a047f89 */ /* 0x000fe200000e0000 */
[----:B--2---:R-:W-:-:S02]  /*408e0*/  @!P1 IMAD.MOV.U32 R0, RZ, RZ, R8 ;  /* 0x000000ffff009224 */ /* 0x004fc400078e0008 */
        /* <DEDUP_REMOVED lines=18> */
[----:B------:R0:W1:Y:S01]  /*40a10*/  SHFL.IDX PT, R9, R7, 0x1f, 0x1f ;  /* 0x03e01f0007097f89 */ /* 0x00006200000e0000 */
[----:B------:R-:W-:-:S07]  /*40a20*/  IMAD.MOV.U32 R8, RZ, RZ, RZ ;  /* 0x000000ffff087224 */ /* 0x000fce00078e00ff */
.L_x_4117:
[----:B------:R-:W-:Y:S02]  /*40a30*/  ULDC UR4, c[0x0][0xd38] ;  /* 0x00034e0000047ab9 */ /* 0x000fe40000000800 */
[----:B------:R-:W-:-:S04]  /*40a40*/  IMAD.U32 R2, RZ, RZ, UR4 ;  /* 0x00000004ff027e24 */ /* 0x000fc8000f8e00ff */
[----:B-1----:R-:W-:-:S04]  /*40a50*/  IMAD R9, R9, R2, RZ ;  /* 0x0000000209097224 */ /* 0x002fc800078e02ff */
[----:B------:R-:W-:-:S05]  /*40a60*/  IMAD.IADD R4, R4, 0x1, R9 ;  /* 0x0000000104047824 */ /* 0x000fca00078e0209 */
[----:B------:R-:W-:-:S13]  /*40a70*/  ISETP.GT.AND P6, PT, R4, R5, PT ;  /* 0x000000050400720c */ /* 0x000fda0003fc4270 */
[----:B------:R-:W-:Y:S05]  /*40a80*/  @P6 BRA `(.L_x_4015) ;  /* 0x0000000000ac6947 */ /* 0x000fea0003800000 */
.L_x_4018:
        /* <DEDUP_REMOVED lines=37> */
.L_x_4125:
[----:B------:R-:W-:Y:S02]  /*40ce0*/  ULDC UR4, c[0x0][0xd38] ;  /* 0x00034e0000047ab9 */ /* 0x000fe40000000800 */
[----:B------:R-:W-:-:S04]  /*40cf0*/  IMAD.U32 R2, RZ, RZ, UR4 ;  /* 0x00000004ff027e24 */ /* 0x000fc8000f8e00ff */
[----:B-1----:R-:W-:-:S04]  /*40d00*/  IMAD R9, R9, R2, RZ ;  /* 0x0000000209097224 */ /* 0x002fc800078e02ff */
[----:B------:R-:W-:-:S05]  /*40d10*/  IMAD.IADD R4, R9, 0x1, R4 ;  /* 0x0000000109047824 */ /* 0x000fca00078e0204 */
[----:B------:R-:W-:-:S13]  /*40d20*/  ISETP.GT.AND P6, PT, R4, R5, PT ;  /* 0x000000050400720c */ /* 0x000fda0003fc4270 */
[----:B------:R-:W-:Y:S05]  /*40d30*/  @!P6 BRA `(.L_x_4018) ;  /* 0xfffffffc0054e947 */ /* 0x000fea000383ffff */
.L_x_4015:
        /* <DEDUP_REMOVED lines=12> */
.L_x_4130:
[----:B------:R-:W-:-:S13]  /*40e00*/  ISETP.NE.AND P0, PT, R3, RZ, PT ;  /* 0x000000ff0300720c */ /* 0x000fda0003f05270 */
[----:B------:R-:W-:Y:S05]  /*40e10*/  @!P0 BRA `(.L_x_4020) ;  /* 0x0000000000148947 */ /* 0x000fea0003800000 */
[----:B------:R-:W-:Y:S01]  /*40e20*/  UMOV UR4, 0xffffffff ;  /* 0xffffffff00047882 */ /* 0x000fe20000000000 */
[----:B-1----:R-:W-:Y:S02]  /*40e30*/  VIADD R4, R4, 0xffffffff ;  /* 0xffffffff04047836 */ /* 0x002fe40000000000 */
[----:B------:R-:W-:Y:S05]  /*40e40*/  BRA.DIV UR4, `(.L_x_4021) ;  /* 0x0000003a04a07947 */ /* 0x000fea000b800000 */
[----:B------:R1:W3:Y:S02]  /*40e50*/  SHFL.IDX PT, R4, R7, R4, 0x1f ;  /* 0x00001f0407047589 */ /* 0x0002e400000e0000 */
.L_x_4133:
[----:B---3--:R-:W-:-:S07]  /*40e60*/  IMAD.MOV.U32 R8, RZ, RZ, R4 ;  /* 0x000000ffff087224 */ /* 0x008fce00078e0004 */
.L_x_4020:
[----:B------:R-:W-:Y:S01]  /*40e70*/  IMAD R3, R8, R2, R9 ;  /* 0x0000000208037224 */ /* 0x000fe200078e0209 */
[----:B------:R-:W-:-:S03]  /*40e80*/  ISETP.NE.AND P0, PT, R6, 0x1, PT ;  /* 0x000000010600780c */ /* 0x000fc60003f05270 */
[----:B01----:R-:W-:Y:S01]  /*40e90*/  IMAD.IADD R7, R5, 0x1, -R3 ;  /* 0x0000000105077824 */ /* 0x003fe200078e0a03 */
[----:B------:R0:W-:Y:S09]  /*40ea0*/  STL [R1+0x430], R3 ;  /* 0x0004300301007387 */ /* 0x0001f20000100800 */
[----:B------:R-:W-:Y:S05]  /*40eb0*/  @!P0 BRA `(.L_x_4022) ;  /* 0x0000000000e48947 */ /* 0x000fea0003800000 */
[----:B------:R-:W-:-:S04]  /*40ec0*/  IABS R4, R0 ;  /* 0x0000000000047213 */ /* 0x000fc80000000000 */
[----:B------:R-:W1:Y:S08]  /*40ed0*/  I2F.RP R2, R4 ;  /* 0x0000000400027306 */ /* 0x000e700000209400 */
        /* <DEDUP_REMOVED lines=55> */
.L_x_4022:
[----:B0-----:R-:W3:Y:S01]  /*41250*/  LDL R3, [R1+0x43c] ;  /* 0x00043c0001037983 */ /* 0x001ee20000100800 */
[----:B------:R-:W3:Y:S02]  /*41260*/  LDC.64 R4, c[0x0][0xd90] ;  /* 0x00036400ff047b82 */ /* 0x000ee40000000a00 */
        /* <DEDUP_REMOVED lines=61> */
.L_x_4023:
[----:B------:R-:W-:-:S05]  /*41640*/  LOP3.LUT R7, RZ, R7, RZ, 0x33, !PT ;  /* 0x00000007ff077212 */ /* 0x000fca00078e33ff */
[----:B------:R-:W-:-:S05]  /*41650*/  IMAD.IADD R0, R0, 0x1, R7 ;  /* 0x0000000100007824 */ /* 0x000fca00078e0207 */
[----:B------:R3:W-:Y:S01]  /*41660*/  STL [R1+0x434], R0 ;  /* 0x0004340001007387 */ /* 0x0007e20000100800 */
[----:B------:R-:W-:Y:S05]  /*41670*/  BRA `(.L_x_4024) ;  /* 0x0000000000287947 */ /* 0x000fea0003800000 */
.L_x_4016:
[----:B------:R-:W-:Y:S01]  /*41680*/  UMOV UR4, URZ ;  /* 0x0000003f00047c82 */ /* 0x000fe20008000000 */
[----:B------:R-:W-:Y:S01]  /*41690*/  UMOV UR5, URZ ;  /* 0x0000003f00057c82 */ /* 0x000fe20008000000 */
[----:B------:R-:W-:Y:S01]  /*416a0*/  ULDC UR6, c[0x0][0xd3c] ;  /* 0x00034f0000067ab9 */ /* 0x000fe20000000800 */
[----:B------:R-:W-:Y:S01]  /*416b0*/  IMAD.U32 R3, RZ, RZ, UR4 ;  /* 0x00000004ff037e24 */ /* 0x000fe2000f8e00ff */
[----:B------:R1:W-:Y:S01]  /*416c0*/  STL [R1+0x430], R5 ;  /* 0x0004300501007387 */ /* 0x0003e20000100800 */
[----:B------:R-:W-:Y:S02]  /*416d0*/  IMAD.U32 R2, RZ, RZ, UR5 ;  /* 0x00000005ff027e24 */ /* 0x000fe4000f8e00ff */
[----:B------:R-:W-:Y:S01]  /*416e0*/  IMAD.U32 R0, RZ, RZ, UR6 ;  /* 0x00000006ff007e24 */ /* 0x000fe2000f8e00ff */
[----:B------:R1:W-:Y:S04]  /*416f0*/  STL [R1+0x434], R3 ;  /* 0x0004340301007387 */ /* 0x0003e80000100800 */
[----:B------:R1:W-:Y:S04]  /*41700*/  STL [R1+0x43c], R0 ;  /* 0x00043c0001007387 */ /* 0x0003e80000100800 */
[----:B------:R1:W-:Y:S02]  /*41710*/  STL [R1+0x438], R2 ;  /* 0x0004380201007387 */ /* 0x0003e40000100800 */
.L_x_4024:
[----:B01----:R-:W4:Y:S04]  /*41720*/  LDL R2, [R1+0x43c] ;  /* 0x00043c0001027983 */ /* 0x003f280000100800 */
[----:B------:R-:W5:Y:S04]  /*41730*/  LDL R3, [R1+0x438] ;  /* 0x0004380001037983 */ /* 0x000f680000100800 */
[----:B------:R-:W2:Y:S04]  /*41740*/  LDL R4, [R1+0x430] ;  /* 0x0004300001047983 */ /* 0x000ea80000100800 */
[----:B------:R-:W2:Y:S01]  /*41750*/  LDL R5, [R1+0x434] ;  /* 0x0004340001057983 */ /* 0x000ea20000100800 */
[----:B---3--:R-:W0:Y:S01]  /*41760*/  S2R R0, SR_TID.X ;  /* 0x0000000000007919 */ /* 0x008e220000002100 */
[----:B------:R-:W-:Y:S05]  /*41770*/  WARPSYNC.ALL ;  /* 0x0000000000007948 */ /* 0x000fea0003800000 */
[----:B0-----:R-:W-:Y:S01]  /*41780*/  LOP3.LUT R0, R0, 0x1f, RZ, 0xc0, !PT ;  /* 0x0000001f00007812 */ /* 0x001fe200078ec0ff */
[----:B------:R-:W-:Y:S03]  /*41790*/  BAR.SYNC.DEFER_BLOCKING 0x4, 0x180 ;  /* 0x0106000000007b1d */ /* 0x000fe60000010000 */
[----:B------:R-:W-:-:S13]  /*417a0*/  ISETP.NE.AND P0, PT, R0, RZ, PT ;  /* 0x000000ff0000720c */ /* 0x000fda0003f05270 */
[----:B------:R-:W0:Y:S01]  /*417b0*/  @!P0 S2R R0, SR_CgaCtaId ;  /* 0x0000000000008919 */ /* 0x000e220000008800 */
[----:B----4-:R-:W-:Y:S01]  /*417c0*/  IMAD.MOV.U32 R7, RZ, RZ, R2 ;  /* 0x000000ffff077224 */ /* 0x010fe200078e0002 */
[----:B------:R-:W-:Y:S01]  /*417d0*/  @!P0 MOV R2, 0x400 ;  /* 0x0000040000028802 */ /* 0x000fe20000000f00 */
[----:B-----5:R-:W-:-:S03]  /*417e0*/  IMAD.MOV.U32 R6, RZ, RZ, R3 ;  /* 0x000000ffff067224 */ /* 0x020fc600078e0003 */
[----:B0-----:R-:W-:-:S05]  /*417f0*/  @!P0 LEA R18, R0, R2, 0x18 ;  /* 0x0000000200128211 */ /* 0x001fca00078ec0ff */
[----:B--2---:R0:W-:Y:S01]  /*41800*/  @!P0 STS.128 [R18+0x388d0], R4 ;  /* 0x0388d00412008388 */ /* 0x0041e20000000c00 */
[----:B------:R-:W-:Y:S06]  /*41810*/  BAR.ARV 0x5, 0x180 ;  /* 0x0146000000007b1d */ /* 0x000fec0000002000 */
.L_x_4013:
[----:B---34-:R-:W3:Y:S01]  /*41820*/  LDL R0, [R1+0x43c] ;  /* 0x00043c0001007983 */ /* 0x018ee20000100800 */
[----:B------:R-:W-:Y:S02]  /*41830*/  ULDC UR4, c[0x0][0xd3c] ;  /* 0x00034f0000047ab9 */ /* 0x000fe40000000800 */
[----:B---3--:R-:W-:-:S13]  /*41840*/  ISETP.GE.AND P0, PT, R0, UR4, PT ;  /* 0x0000000400007c0c */ /* 0x008fda000bf06270 */
[----:B------:R-:W-:Y:S05]  /*41850*/  @!P0 BRA `(.L_x_4025) ;  /* 0xffffff6000f48947 */ /* 0x000fea000383ffff */
[----:B------:R-:W-:Y:S05]  /*41860*/  BSYNC B8 ;  /* 0x0000000000087941 */ /* 0x000fea0003800000 */
.L_x_3835:
[----:B---3--:R-:W3:Y:S01]  /*41870*/  LDL.LU R0, [R1+0x49c] ;  /* 0x00049c0001007983 */ /* 0x008ee20000300800 */
[----:B------:R-:W-:Y:S01]  /*41880*/  BSSY B0, `(.L_x_4026) ;  /* 0x000000b000007945 */ /* 0x000fe20003800000 */
[----:B0-2---:R-:W0:Y:S01]  /*41890*/  S2R R5, SR_CgaCtaId ;  /* 0x0000000000057919 */ /* 0x005e220000008800 */
[----:B---3--:R-:W-:-:S05]  /*418a0*/  VIADD R0, R0, 0x1 ;  /* 0x0000000100007836 */ /* 0x008fca0000000000 */
        /* <DEDUP_REMOVED lines=8> */
.L_x_4134:
[----:B------:R-:W-:Y:S05]  /*41930*/  BSYNC B0 ;  /* 0x0000000000007941 */ /* 0x000fea0003800000 */
.L_x_4026:
[----:B------:R-:W-:-:S03]  /*41940*/  UMOV UR4, 0xffffffff ;  /* 0xffffffff00047882 */ /* 0x000fc60000000000 */
[----:B------:R-:W-:Y:S05]  /*41950*/  BRA.DIV UR4, `(.L_x_4028) ;  /* 0x00000032041c7947 */ /* 0x000fea000b800000 */
[----:B0-----:R-:W0:Y:S02]  /*41960*/  S2R R0, SR_TID.X ;  /* 0x0000000000007919 */ /* 0x001e240000002100 */
[----:B0-----:R-:W-:-:S04]  /*41970*/  SHF.R.U32.HI R0, RZ, 0x5, R0 ;  /* 0x00000005ff007819 */ /* 0x001fc80000011600 */
[----:B------:R-:W-:-:S05]  /*41980*/  LOP3.LUT R0, R0, 0x3, RZ, 0xc0, !PT ;  /* 0x0000000300007812 */ /* 0x000fca00078ec0ff */
[----:B------:R0:W1:Y:S02]  /*41990*/  SHFL.IDX PT, R14, R0, RZ, 0x1f ;  /* 0x00001fff000e7589 */ /* 0x00006400000e0000 */
.L_x_4137:
[----:B-1----:R-:W-:-:S13]  /*419a0*/  ISETP.NE.AND P0, PT, R14, RZ, PT ;  /* 0x000000ff0e00720c */ /* 0x002fda0003f05270 */
[----:B------:R-:W-:Y:S05]  /*419b0*/  @P0 BRA `(.L_x_3600) ;  /* 0x0000000000780947 */ /* 0x000fea0003800000 */
[----:B------:R-:W-:-:S03]  /*419c0*/  UMOV UR4, 0xffffffff ;  /* 0xffffffff00047882 */ /* 0x000fc60000000000 */
[----:B------:R-:W-:Y:S05]  /*419d0*/  BRA.DIV UR4, `(.L_x_4029) ;  /* 0x0000003204307947 */ /* 0x000fea000b800000 */
[----:B------:R-:W-:-:S13]  /*419e0*/  ELECT P6, URZ, PT ;  /* 0x00000000003f782f */ /* 0x000fda00038c0000 */
.L_x_4140:
        /* <DEDUP_REMOVED lines=15> */
.L_x_4141:
[----:B------:R-:W0:Y:S01]  /*41ae0*/  LDL.LU R6, [R1+0x440] ;  /* 0x0004400001067983 */ /* 0x000e220000300800 */
[----:B------:R-:W1:Y:S01]  /*41af0*/  SYNCS.PHASECHK.TRANS64.TRYWAIT P0, [R7+URZ], R2 ;  /* 0x00000002070075a7 */ /* 0x000e62000800017f */
[----:B------:R-:W-:-:S04]  /*41b00*/  VIADD R0, R9, 0x38860 ;  /* 0x0003886009007836 */ /* 0x000fc80000000000 */
[----:B0-----:R-:W-:Y:S01]  /*41b10*/  IMAD R5, R6, 0x8, R0 ;  /* 0x0000000806057824 */ /* 0x001fe200078e0200 */
[----:B-1----:R-:W-:Y:S06]  /*41b20*/  @!P0 BRA `(.L_x_4031) ;  /* 0x0000003000108947 */ /* 0x002fec0003800000 */
.L_x_4142:
[----:B------:R-:W1:Y:S02]  /*41b30*/  SYNCS.PHASECHK.TRANS64.TRYWAIT P0, [R5+URZ], R4 ;  /* 0x00000004050075a7 */ /* 0x000e64000800017f */
[----:B-1----:R-:W-:Y:S05]  /*41b40*/  @!P0 BRA `(.L_x_4032) ;  /* 0x00000030001c8947 */ /* 0x002fea0003800000 */
.L_x_4143:
[----:B------:R-:W-:-:S07]  /*41b50*/  IMAD R3, R3, 0x8, R0 ;  /* 0x0000000803037824 */ /* 0x000fce00078e0200 */
.L_x_4033:
[----:B--2---:R2:W3:Y:S02]  /*41b60*/  SYNCS.PHASECHK.TRANS64.TRYWAIT P0, [R3+URZ], R2 ;  /* 0x00000002030075a7 */ /* 0x0044e4000800017f */
[----:B---3--:R-:W-:Y:S05]  /*41b70*/  @!P0 NANOSLEEP.SYNCS 0x989680 ;  /* 0x009896800000895d */ /* 0x008fea0003900000 */
[----:B------:R-:W3:Y:S02]  /*41b80*/  @!P0 SYNCS.PHASECHK.TRANS64 P0, [R3+URZ], R2 ;  /* 0x00000002030085a7 */ /* 0x000ee4000800007f */
[----:B---3--:R-:W-:Y:S05]  /*41b90*/  @!P0 BRA `(.L_x_4033) ;  /* 0xfffffffc00f08947 */ /* 0x008fea000383ffff */
.L_x_3600:
[----:B------:R-:W-:Y:S05]  /*41ba0*/  BSYNC B9 ;  /* 0x0000000000097941 */ /* 0x000fea0003800000 */
.L_x_3597:
[----:B------:R-:W-:Y:S05]  /*41bb0*/  EXIT ;  /* 0x000000000000794d */ /* 0x000fea0003800000 */
.L_x_3626:
[----:B0-----:R0:W1:Y:S02]  /*41bc0*/  SYNCS.PHASECHK.TRANS64.TRYWAIT P4, [R45+URZ+0x38890], R48 ;  /* 0x038890302d0075a7 */ /* 0x001064000808017f */
[----:B-1----:R-:W-:Y:S05]  /*41bd0*/  @!P4 NANOSLEEP.SYNCS 0x989680 ;  /* 0x009896800000c95d */ /* 0x002fea0003900000 */
[----:B------:R-:W1:Y:S02]  /*41be0*/  @!P4 SYNCS.PHASECHK.TRANS64 P4, [R45+URZ+0x38890], R48 ;  /* 0x038890302d00c5a7 */ /* 0x000e64000808007f */
[----:B-1----:R-:W-:Y:S05]  /*41bf0*/  @!P4 BRA `(.L_x_3626) ;  /* 0xfffffffc00f0c947 */ /* 0x002fea000383ffff */
[----:B------:R-:W-:Y:S05]  /*41c00*/  BRA `(.L_x_4034) ;  /* 0xfffffc1400847947 */ /* 0x000fea000383ffff */
.L_x_3636:
[----:B0-----:R0:W1:Y:S02]  /*41c10*/  SYNCS.PHASECHK.TRANS64.TRYWAIT P5, [R45+URZ+0x38890], R48 ;  /* 0x038890302d0075a7 */ /* 0x00106400080a017f */
[----:B-1----:R-:W-:Y:S05]  /*41c20*/  @!P5 NANOSLEEP.SYNCS 0x989680 ;  /* 0x009896800000d95d */ /* 0x002fea0003900000 */
[----:B------:R-:W1:Y:S02]  /*41c30*/  @!P5 SYNCS.PHASECHK.TRANS64 P5, [R45+URZ+0x38890], R48 ;  /* 0x038890302d00d5a7 */ /* 0x000e6400080a007f */
[----:B-1----:R-:W-:Y:S05]  /*41c40*/  @!P5 BRA `(.L_x_3636) ;  /* 0xfffffffc00f0d947 */ /* 0x002fea000383ffff */
[----:B------:R-:W-:Y:S05]  /*41c50*/  BRA `(.L_x_4035) ;  /* 0xfffffc2000347947 */ /* 0x000fea000383ffff */
.L_x_3641:
[----:B0-----:R0:W1:Y:S02]  /*41c60*/  SYNCS.PHASECHK.TRANS64.TRYWAIT P0, [R45+URZ+0x38890], R48 ;  /* 0x038890302d0075a7 */ /* 0x001064000800017f */
[----:B-1----:R-:W-:Y:S05]  /*41c70*/  @!P0 NANOSLEEP.SYNCS 0x989680 ;  /* 0x009896800000895d */ /* 0x002fea0003900000 */
[----:B------:R-:W1:Y:S02]  /*41c80*/  @!P0 SYNCS.PHASECHK.TRANS64 P0, [R45+URZ+0x38890], R48 ;  /* 0x038890302d0085a7 */ /* 0x000e64000800007f */
[----:B-1----:R-:W-:Y:S05]  /*41c90*/  @!P0 BRA `(.L_x_3641) ;  /* 0xfffffffc00f08947 */ /* 0x002fea000383ffff */
[----:B------:R-:W-:Y:S05]  /*41ca0*/  BRA `(.L_x_4036) ;  /* 0xfffffc28003c7947 */ /* 0x000fea000383ffff */
.L_x_3645:
[----:B-1----:R1:W0:Y:S02]  /*41cb0*/  SYNCS.PHASECHK.TRANS64.TRYWAIT P3, [R45+URZ+0x388b0], R48 ;  /* 0x0388b0302d0075a7 */ /* 0x002224000806017f */
[----:B0-----:R-:W-:Y:S05]  /*41cc0*/  @!P3 NANOSLEEP.SYNCS 0x989680 ;  /* 0x009896800000b95d */ /* 0x001fea0003900000 */
[----:B------:R-:W0:Y:S02]  /*41cd0*/  @!P3 SYNCS.PHASECHK.TRANS64 P3, [R45+URZ+0x388b0], R48 ;  /* 0x0388b0302d00b5a7 */ /* 0x000e24000806007f */
[----:B0-----:R-:W-:Y:S05]  /*41ce0*/  @!P3 BRA `(.L_x_3645) ;  /* 0xfffffffc00f0b947 */ /* 0x001fea000383ffff */
[----:B------:R-:W-:Y:S05]  /*41cf0*/  BRA `(.L_x_4037) ;  /* 0xfffffc2800d07947 */ /* 0x000fea000383ffff */
.L_x_3693:
        /* <DEDUP_REMOVED lines=8> */
.L_x_4039:
[----:B------:R-:W-:Y:S05]  /*41d80*/  BSYNC B1 ;  /* 0x0000000000017941 */ /* 0x000fea0003800000 */
.L_x_4038:
        /* <DEDUP_REMOVED lines=8> */
.L_x_4040:
[----:B------:R-:W-:Y:S02]  /*41e10*/  IMAD.MOV.U32 R13, RZ, RZ, R32 ;  /* 0x000000ffff0d7224 */ /* 0x000fe400078e0020 */
[----:B------:R-:W-:-:S07]  /*41e20*/  IMAD.MOV.U32 R6, RZ, RZ, R14 ;  /* 0x000000ffff067224 */ /* 0x000fce00078e000e */
[----:B------:R-:W-:Y:S05]  /*41e30*/  WARPSYNC.COLLECTIVE R15, `(.L_x_4041) ;  /* 0x000000000f087348 */ /* 0x000fea0003c00000 */
[----:B------:R0:W1:Y:S02]  /*41e40*/  SHFL.IDX P6, R14, R13, R12, R11 ;  /* 0x0000000c0d0e7389 */ /* 0x00006400000c000b */
[----:B01----:R-:W-:Y:S01]  /*41e50*/  ENDCOLLECTIVE ;  /* 0x000000000000791b */ /* 0x003fe20003800000 */
.L_x_4041:
[----:B------:R-:W-:Y:S02]  /*41e60*/  IMAD.MOV.U32 R13, RZ, RZ, R34 ;  /* 0x000000ffff0d7224 */ /* 0x000fe400078e0022 */
[----:B------:R-:W-:-:S07]  /*41e70*/  IMAD.MOV.U32 R7, RZ, RZ, R14 ;  /* 0x000000ffff077224 */ /* 0x000fce00078e000e */
[----:B------:R-:W-:Y:S05]  /*41e80*/  WARPSYNC.COLLECTIVE R15, `(.L_x_4042) ;  /* 0x000000000f087348 */ /* 0x000fea0003c00000 */
[----:B------:R0:W1:Y:S02]  /*41e90*/  SHFL.IDX P6, R14, R13, R12, R11 ;  /* 0x0000000c0d0e7389 */ /* 0x00006400000c000b */
[----:B01----:R-:W-:Y:S01]  /*41ea0*/  ENDCOLLECTIVE ;  /* 0x000000000000791b */ /* 0x003fe20003800000 */
.L_x_4042:
[----:B------:R-:W-:Y:S01]  /*41eb0*/  IMAD.MOV.U32 R8, RZ, RZ, R14 ;  /* 0x000000ffff087224 */ /* 0x000fe200078e000e */
[----:B------:R-:W-:Y:S06]  /*41ec0*/  BRA `(.L_x_4043) ;  /* 0xfffffcd000587947 */ /* 0x000fec000383ffff */
.L_x_3696:
[----:B------:R-:W-:Y:S01]  /*41ed0*/  BSSY B1, `(.L_x_4044) ;  /* 0x0000008000017945 */ /* 0x000fe20003800000 */
[----:B------:R-:W-:Y:S02]  /*41ee0*/  IMAD.MOV.U32 R13, RZ, RZ, R33 ;  /* 0x000000ffff0d7224 */ /* 0x000fe400078e0021 */
[----:B------:R-:W-:Y:S02]  /*41ef0*/  IMAD.MOV.U32 R12, RZ, RZ, 0x1 ;  /* 0x00000001ff0c7424 */ /* 0x000fe400078e00ff */
[----:B------:R-:W-:Y:S02]  /*41f00*/  IMAD.MOV.U32 R11, RZ, RZ, 0x1c1f ;  /* 0x00001c1fff0b7424 */ /* 0x000fe400078e00ff */
[----:B------:R-:W-:-:S07]  /*41f10*/  IMAD.MOV.U32 R15, RZ, RZ, -0x1 ;  /* 0xffffffffff0f7424 */ /* 0x000fce00078e00ff */
[----:B0--34-:R-:W-:Y:S05]  /*41f20*/  WARPSYNC.COLLECTIVE R15, `(.L_x_4045) ;  /* 0x000000000f087348 */ /* 0x019fea0003c00000 */
[----:B------:R1:W2:Y:S02]  /*41f30*/  SHFL.IDX P6, R14, R13, R12, R11 ;  /* 0x0000000c0d0e7389 */ /* 0x0002a400000c000b */
[----:B01234-:R-:W-:Y:S01]  /*41f40*/  ENDCOLLECTIVE ;  /* 0x000000000000791b */ /* 0x01ffe20003800000 */
.L_x_4045:
[----:B------:R-:W-:Y:S05]  /*41f50*/  BSYNC B1 ;  /* 0x0000000000017941 */ /* 0x000fea0003800000 */
.L_x_4044:
        /* <DEDUP_REMOVED lines=8> */
.L_x_4046:
[----:B------:R-:W-:Y:S02]  /*41fe0*/  IMAD.MOV.U32 R13, RZ, RZ, R32 ;  /* 0x000000ffff0d7224 */ /* 0x000fe400078e0020 */
[----:B------:R-:W-:-:S07]  /*41ff0*/  IMAD.MOV.U32 R6, RZ, RZ, R14 ;  /* 0x000000ffff067224 */ /* 0x000fce00078e000e */
[----:B------:R-:W-:Y:S05]  /*42000*/  WARPSYNC.COLLECTIVE R15, `(.L_x_4047) ;  /* 0x000000000f087348 */ /* 0x000fea0003c00000 */
[----:B------:R0:W1:Y:S02]  /*42010*/  SHFL.IDX P6, R14, R13, R12, R11 ;  /* 0x0000000c0d0e7389 */ /* 0x00006400000c000b */
[----:B01----:R-:W-:Y:S01]  /*42020*/  ENDCOLLECTIVE ;  /* 0x000000000000791b */ /* 0x003fe20003800000 */
.L_x_4047:
[----:B------:R-:W-:Y:S02]  /*42030*/  IMAD.MOV.U32 R13, RZ, RZ, R34 ;  /* 0x000000ffff0d7224 */ /* 0x000fe400078e0022 */
[----:B------:R-:W-:-:S07]  /*42040*/  IMAD.MOV.U32 R7, RZ, RZ, R14 ;  /* 0x000000ffff077224 */ /* 0x000fce00078e000e */
[----:B------:R-:W-:Y:S05]  /*42050*/  WARPSYNC.COLLECTIVE R15, `(.L_x_4048) ;  /* 0x000000000f087348 */ /* 0x000fea0003c00000 */
[----:B------:R0:W1:Y:S02]  /*42060*/  SHFL.IDX P6, R14, R13, R12, R11 ;  /* 0x0000000c0d0e7389 */ /* 0x00006400000c000b */
[----:B01----:R-:W-:Y:S01]  /*42070*/  ENDCOLLECTIVE ;  /* 0x000000000000791b */ /* 0x003fe20003800000 */
.L_x_4048:
[----:B------:R-:W-:Y:S05]  /*42080*/  BRA `(.L_x_4049) ;  /* 0xfffffcd000c47947 */ /* 0x000fea000383ffff */
.L_x_3700:
[----:B-1----:R1:W4:Y:S02]  /*42090*/  SYNCS.PHASECHK.TRANS64.TRYWAIT P0, [R2+URZ+0x38800], R33 ;  /* 0x03880021020075a7 */ /* 0x002324000800017f */
[----:B----4-:R-:W-:Y:S05]  /*420a0*/  @!P0 NANOSLEEP.SYNCS 0x989680 ;  /* 0x009896800000895d */ /* 0x010fea0003900000 */
[----:B------:R-:W4:Y:S02]  /*420b0*/  @!P0 SYNCS.PHASECHK.TRANS64 P0, [R2+URZ+0x38800], R33 ;  /* 0x03880021020085a7 */ /* 0x000f24000800007f */
[----:B----4-:R-:W-:Y:S05]  /*420c0*/  @!P0 BRA `(.L_x_3700) ;  /* 0xfffffffc00f08947 */ /* 0x010fea000383ffff */
[----:B------:R-:W-:Y:S05]  /*420d0*/  BRA `(.L_x_4050) ;  /* 0xfffffcd400507947 */ /* 0x000fea000383ffff */
.L_x_3708:
        /* <DEDUP_REMOVED lines=8> */
.L_x_4052:
[----:B------:R-:W-:Y:S05]  /*42160*/  BSYNC B1 ;  /* 0x0000000000017941 */ /* 0x000fea0003800000 */
.L_x_4051:
        /* <DEDUP_REMOVED lines=8> */
.L_x_4053:
[----:B------:R-:W-:Y:S02]  /*421f0*/  IMAD.MOV.U32 R13, RZ, RZ, R32 ;  /* 0x000000ffff0d7224 */ /* 0x000fe400078e0020 */
[----:B------:R-:W-:-:S07]  /*42200*/  IMAD.MOV.U32 R4, RZ, RZ, R14 ;  /* 0x000000ffff047224 */ /* 0x000fce00078e000e */
[----:B------:R-:W-:Y:S05]  /*42210*/  WARPSYNC.COLLECTIVE R15, `(.L_x_4054) ;  /* 0x000000000f087348 */ /* 0x000fea0003c00000 */
[----:B------:R0:W1:Y:S02]  /*42220*/  SHFL.IDX P6, R14, R13, R12, R11 ;  /* 0x0000000c0d0e7389 */ /* 0x00006400000c000b */
[----:B01----:R-:W-:Y:S01]  /*42230*/  ENDCOLLECTIVE ;  /* 0x000000000000791b */ /* 0x003fe20003800000 */
.L_x_4054:
[----:B------:R-:W-:Y:S02]  /*42240*/  IMAD.MOV.U32 R13, RZ, RZ, R9 ;  /* 0x000000ffff0d7224 */ /* 0x000fe400078e0009 */
[----:B------:R-:W-:-:S07]  /*42250*/  IMAD.MOV.U32 R7, RZ, RZ, R14 ;  /* 0x000000ffff077224 */ /* 0x000fce00078e000e */
[----:B------:R-:W-:Y:S05]  /*42260*/  WARPSYNC.COLLECTIVE R15, `(.L_x_4055) ;  /* 0x000000000f087348 */ /* 0x000fea0003c00000 */
[----:B------:R0:W1:Y:S02]  /*42270*/  SHFL.IDX P6, R14, R13, R12, R11 ;  /* 0x0000000c0d0e7389 */ /* 0x00006400000c000b */
[----:B01----:R-:W-:Y:S01]  /*42280*/  ENDCOLLECTIVE ;  /* 0x000000000000791b */ /* 0x003fe20003800000 */
.L_x_4055:
[----:B------:R-:W-:Y:S01]  /*42290*/  IMAD.MOV.U32 R6, RZ, RZ, R14 ;  /* 0x000000ffff067224 */ /* 0x000fe200078e000e */
[----:B------:R-:W-:Y:S06]  /*422a0*/  BRA `(.L_x_4056) ;  /* 0xfffffce000d07947 */ /* 0x000fec000383ffff */
.L_x_3711:
[----:B------:R-:W-:Y:S01]  /*422b0*/  BSSY B1, `(.L_x_4057) ;  /* 0x0000008000017945 */ /* 0x000fe20003800000 */
[----:B------:R-:W-:Y:S02]  /*422c0*/  IMAD.MOV.U32 R13, RZ, RZ, R3 ;  /* 0x000000ffff0d7224 */ /* 0x000fe400078e0003 */
[----:B------:R-:W-:Y:S02]  /*422d0*/  IMAD.MOV.U32 R12, RZ, RZ, 0x1 ;  /* 0x00000001ff0c7424 */ /* 0x000fe400078e00ff */
[----:B------:R-:W-:Y:S02]  /*422e0*/  IMAD.MOV.U32 R11, RZ, RZ, 0x1c1f ;  /* 0x00001c1fff0b7424 */ /* 0x000fe400078e00ff */
[----:B------:R-:W-:-:S07]  /*422f0*/  IMAD.MOV.U32 R15, RZ, RZ, -0x1 ;  /* 0xffffffffff0f7424 */ /* 0x000fce00078e00ff */
[----:B0-----:R-:W-:Y:S05]  /*42300*/  WARPSYNC.COLLECTIVE R15, `(.L_x_4058) ;  /* 0x000000000f087348 */ /* 0x001fea0003c00000 */
[----:B------:R1:W2:Y:S02]  /*42310*/  SHFL.IDX P6, R14, R13, R12, R11 ;  /* 0x0000000c0d0e7389 */ /* 0x0002a400000c000b */
[----:B012---:R-:W-:Y:S01]  /*42320*/  ENDCOLLECTIVE ;  /* 0x000000000000791b */ /* 0x007fe20003800000 */
.L_x_4058:
[----:B------:R-:W-:Y:S05]  /*42330*/  BSYNC B1 ;  /* 0x0000000000017941 */ /* 0x000fea0003800000 */
.L_x_4057:
        /* <DEDUP_REMOVED lines=8> */
.L_x_4059:
[----:B------:R-:W-:Y:S02]  /*423c0*/  IMAD.MOV.U32 R13, RZ, RZ, R32 ;  /* 0x000000ffff0d7224 */ /* 0x000fe400078e0020 */
[----:B------:R-:W-:-:S07]  /*423d0*/  IMAD.MOV.U32 R6, RZ, RZ, R14 ;  /* 0x000000ffff067224 */ /* 0x000fce00078e000e */
[----:B------:R-:W-:Y:S05]  /*423e0*/  WARPSYNC.COLLECTIVE R15, `(.L_x_4060) ;  /* 0x000000000f087348 */ /* 0x000fea0003c00000 */
[----:B------:R0:W1:Y:S02]  /*423f0*/  SHFL.IDX P6, R14, R13, R12, R11 ;  /* 0x0000000c0d0e7389 */ /* 0x00006400000c000b */
[----:B01----:R-:W-:Y:S01]  /*42400*/  ENDCOLLECTIVE ;  /* 0x000000000000791b */ /* 0x003fe20003800000 */
.L_x_4060:
[----:B------:R-:W-:Y:S02]  /*42410*/  IMAD.MOV.U32 R13, RZ, RZ, R9 ;  /* 0x000000ffff0d7224 */ /* 0x000fe400078e0009 */
[----:B------:R-:W-:-:S07]  /*42420*/  IMAD.MOV.U32 R7, RZ, RZ, R14 ;  /* 0x000000ffff077224 */ /* 0x000fce00078e000e */
[----:B------:R-:W-:Y:S05]  /*42430*/  WARPSYNC.COLLECTIVE R15, `(.L_x_4061) ;  /* 0x000000000f087348 */ /* 0x000fea0003c00000 */
[----:B------:R0:W1:Y:S02]  /*42440*/  SHFL.IDX P6, R14, R13, R12, R11 ;  /* 0x0000000c0d0e7389 */ /* 0x00006400000c000b */
[----:B01----:R-:W-:Y:S01]  /*42450*/  ENDCOLLECTIVE ;  /* 0x000000000000791b */ /* 0x003fe20003800000 */
.L_x_4061:
[----:B------:R-:W-:Y:S02]  /*42460*/  IMAD.MOV.U32 R12, RZ, RZ, R6 ;  /* 0x000000ffff0c7224 */ /* 0x000fe400078e0006 */
[----:B------:R-:W-:Y:S01]  /*42470*/  IMAD.MOV.U32 R13, RZ, RZ, R3 ;  /* 0x000000ffff0d7224 */ /* 0x000fe200078e0003 */
[----:B------:R-:W-:Y:S06]  /*42480*/  BRA `(.L_x_4062) ;  /* 0xfffffce000fc7947 */ /* 0x000fec000383ffff */
.L_x_3715:
[----:B-1----:R1:W2:Y:S02]  /*42490*/  SYNCS.PHASECHK.TRANS64.TRYWAIT P0, [R2+URZ+0x38800], R3 ;  /* 0x03880003020075a7 */ /* 0x0022a4000800017f */
[----:B--2---:R-:W-:Y:S05]  /*424a0*/  @!P0 NANOSLEEP.SYNCS 0x989680 ;  /* 0x009896800000895d */ /* 0x004fea0003900000 */
[----:B------:R-:W2:Y:S02]  /*424b0*/  @!P0 SYNCS.PHASECHK.TRANS64 P0, [R2+URZ+0x38800], R3 ;  /* 0x03880003020085a7 */ /* 0x000ea4000800007f */
[----:B--2---:R-:W-:Y:S05]  /*424c0*/  @!P0 BRA `(.L_x_3715) ;  /* 0xfffffffc00f08947 */ /* 0x004fea000383ffff */
[----:B------:R-:W-:Y:S05]  /*424d0*/  BRA `(.L_x_4063) ;  /* 0xfffffce400547947 */ /* 0x000fea000383ffff */
.L_x_3730:
[----:B0-----:R0:W1:Y:S02]  /*424e0*/  SYNCS.PHASECHK.TRANS64.TRYWAIT P0, [R3+URZ], R6 ;  /* 0x00000006030075a7 */ /* 0x001064000800017f */
[----:B-1----:R-:W-:Y:S05]  /*424f0*/  @!P0 NANOSLEEP.SYNCS 0x989680 ;  /* 0x009896800000895d */ /* 0x002fea0003900000 */
[----:B------:R-:W1:Y:S02]  /*42500*/  @!P0 SYNCS.PHASECHK.TRANS64 P0, [R3+URZ], R6 ;  /* 0x00000006030085a7 */ /* 0x000e64000800007f */
[----:B-1----:R-:W-:Y:S05]  /*42510*/  @!P0 BRA `(.L_x_3730) ;  /* 0xfffffffc00f08947 */ /* 0x002fea000383ffff */
[----:B------:R-:W-:Y:S05]  /*42520*/  BRA `(.L_x_3729) ;  /* 0xfffffcf800ec7947 */ /* 0x000fea000383ffff */
.L_x_3737:
[----:B-1----:R1:W2:Y:S02]  /*42530*/  SYNCS.PHASECHK.TRANS64.TRYWAIT P0, [R6+URZ], R7 ;  /* 0x00000007060075a7 */ /* 0x0022a4000800017f */
[----:B--2---:R-:W-:Y:S05]  /*42540*/  @!P0 NANOSLEEP.SYNCS 0x989680 ;  /* 0x009896800000895d */ /* 0x004fea0003900000 */
[----:B------:R-:W2:Y:S02]  /*42550*/  @!P0 SYNCS.PHASECHK.TRANS64 P0, [R6+URZ], R7 ;  /* 0x00000007060085a7 */ /* 0x000ea4000800007f */
[----:B--2---:R-:W-:Y:S05]  /*42560*/  @!P0 BRA `(.L_x_3737) ;  /* 0xfffffffc00f08947 */ /* 0x004fea000383ffff */
[----:B------:R-:W-:Y:S05]  /*42570*/  BRA `(.L_x_3736) ;  /* 0xfffffd0000207947 */ /* 0x000fea000383ffff */
.L_x_3764:
[----:B0-----:R0:W1:Y:S02]  /*42580*/  SYNCS.PHASECHK.TRANS64.TRYWAIT P1, [R3+URZ], R6 ;  /* 0x00000006030075a7 */ /* 0x001064000802017f */
[----:B-1----:R-:W-:Y:S05]  /*42590*/  @!P1 NANOSLEEP.SYNCS 0x989680 ;  /* 0x009896800000995d */ /* 0x002fea0003900000 */
[----:B------:R-:W1:Y:S02]  /*425a0*/  @!P1 SYNCS.PHASECHK.TRANS64 P1, [R3+URZ], R6 ;  /* 0x00000006030095a7 */ /* 0x000e64000802007f */
[----:B-1----:R-:W-:Y:S05]  /*425b0*/  @!P1 BRA `(.L_x_3764) ;  /* 0xfffffffc00f09947 */ /* 0x002fea000383ffff */
[----:B------:R-:W-:Y:S05]  /*425c0*/  BRA `(.L_x_3763) ;  /* 0xfffffda400347947 */ /* 0x000fea000383ffff */
.L_x_3771:
[----:B-1----:R1:W2:Y:S02]  /*425d0*/  SYNCS.PHASECHK.TRANS64.TRYWAIT P1, [R6+URZ], R7 ;  /* 0x00000007060075a7 */ /* 0x0022a4000802017f */
[----:B--2---:R-:W-:Y:S05]  /*425e0*/  @!P1 NANOSLEEP.SYNCS 0x989680 ;  /* 0x009896800000995d */ /* 0x004fea0003900000 */
[----:B------:R-:W2:Y:S02]  /*425f0*/  @!P1 SYNCS.PHASECHK.TRANS64 P1, [R6+URZ], R7 ;  /* 0x00000007060095a7 */ /* 0x000ea4000802007f */
[----:B--2---:R-:W-:Y:S05]  /*42600*/  @!P1 BRA `(.L_x_3771) ;  /* 0xfffffffc00f09947 */ /* 0x004fea000383ffff */
[----:B------:R-:W-:Y:S05]  /*42610*/  BRA `(.L_x_3770) ;  /* 0xfffffda800687947 */ /* 0x000fea000383ffff */
.L_x_3784:
[----:B0-----:R0:W1:Y:S02]  /*42620*/  SYNCS.PHASECHK.TRANS64.TRYWAIT P0, [R3+URZ], R6 ;  /* 0x00000006030075a7 */ /* 0x001064000800017f */
[----:B-1----:R-:W-:Y:S05]  /*42630*/  @!P0 NANOSLEEP.SYNCS 0x989680 ;  /* 0x009896800000895d */ /* 0x002fea0003900000 */
[----:B------:R-:W1:Y:S02]  /*42640*/  @!P0 SYNCS.PHASECHK.TRANS64 P0, [R3+URZ], R6 ;  /* 0x00000006030085a7 */ /* 0x000e64000800007f */
[----:B-1----:R-:W-:Y:S05]  /*42650*/  @!P0 BRA `(.L_x_3784) ;  /* 0xfffffffc00f08947 */ /* 0x002fea000383ffff */
[----:B------:R-:W-:Y:S05]  /*42660*/  BRA `(.L_x_3783) ;  /* 0xfffffe3c00307947 */ /* 0x000fea000383ffff */
.L_x_3791:
[----:B-1----:R1:W2:Y:S02]  /*42670*/  SYNCS.PHASECHK.TRANS64.TRYWAIT P0, [R6+URZ], R7 ;  /* 0x00000007060075a7 */ /* 0x0022a4000800017f */
[----:B--2---:R-:W-:Y:S05]  /*42680*/  @!P0 NANOSLEEP.SYNCS 0x989680 ;  /* 0x009896800000895d */ /* 0x004fea0003900000 */
[----:B------:R-:W2:Y:S02]  /*42690*/  @!P0 SYNCS.PHASECHK.TRANS64 P0, [R6+URZ], R7 ;  /* 0x00000007060085a7 */ /* 0x000ea4000800007f */
[----:B--2---:R-:W-:Y:S05]  /*426a0*/  @!P0 BRA `(.L_x_3791) ;  /* 0xfffffffc00f08947 */ /* 0x004fea000383ffff */
[----:B------:R-:W-:Y:S05]  /*426b0*/  BRA `(.L_x_3790) ;  /* 0xfffffe4000647947 */ /* 0x000fea000383ffff */
.L_x_3851:
        /* <DEDUP_REMOVED lines=11> */
.L_x_4065:
[----:B------:R-:W-:Y:S05]  /*42770*/  BSYNC B1 ;  /* 0x0000000000017941 */ /* 0x000fea0003800000 */
.L_x_4064:
[----:B------:R-:W-:Y:S05]  /*42780*/  BRA `(.L_x_4066) ;  /* 0xffffff6000907947 */ /* 0x000fea000383ffff */
.L_x_3853:
[----:B------:R-:W-:Y:S01]  /*42790*/  BSSY B1, `(.L_x_4067) ;  /* 0x0000006000017945 */ /* 0x000fe20003800000 */
[----:B0-----:R-:W-:-:S07]  /*427a0*/  IMAD.MOV.U32 R15, RZ, RZ, -0x1 ;  /* 0xffffffffff0f7424 */ /* 0x001fce00078e00ff */
[----:B-1----:R-:W-:Y:S05]  /*427b0*/  WARPSYNC.COLLECTIVE R15, `(.L_x_4068) ;  /* 0x000000000f0c7348 */ /* 0x002fea0003c00000 */
[----:B------:R-:W-:Y:S02]  /*427c0*/  ELECT P6, UR62, PT ;  /* 0x00000000003e782f */ /* 0x000fe400038c0000 */
[----:B------:R-:W-:Y:S01]  /*427d0*/  MOV R14, UR62 ;  /* 0x0000003e000e7c02 */ /* 0x000fe20008000f00 */
[----:B-1----:R-:W-:Y:S10]  /*427e0*/  ENDCOLLECTIVE ;  /* 0x000000000000791b */ /* 0x002ff40003800000 */
.L_x_4068:
[----:B------:R-:W-:Y:S05]  /*427f0*/  BSYNC B1 ;  /* 0x0000000000017941 */ /* 0x000fea0003800000 */
.L_x_4067:
[----:B------:R-:W-:Y:S05]  /*42800*/  BRA `(.L_x_3852) ;  /* 0xffffff6000887947 */ /* 0x000fea000383ffff */
.L_x_3855:
[----:B-1----:R1:W2:Y:S02]  /*42810*/  SYNCS.PHASECHK.TRANS64.TRYWAIT P0, [R18+URZ+0x38820], R5 ;  /* 0x03882005120075a7 */ /* 0x0022a4000800017f */
[----:B--2---:R-:W-:Y:S05]  /*42820*/  @!P0 NANOSLEEP.SYNCS 0x989680 ;  /* 0x009896800000895d */ /* 0x004fea0003900000 */
[----:B------:R-:W2:Y:S02]  /*42830*/  @!P0 SYNCS.PHASECHK.TRANS64 P0, [R18+URZ+0x38820], R5 ;  /* 0x03882005120085a7 */ /* 0x000ea4000800007f */
[----:B--2---:R-:W-:Y:S05]  /*42840*/  @!P0 BRA `(.L_x_3855) ;  /* 0xfffffffc00f08947 */ /* 0x004fea000383ffff */
[----:B------:R-:W-:Y:S05]  /*42850*/  BRA `(.L_x_4069) ;  /* 0xffffff6000987947 */ /* 0x000fea000383ffff */
.L_x_3859:
[----:B--2---:R2:W3:Y:S02]  /*42860*/  SYNCS.PHASECHK.TRANS64.TRYWAIT P0, [R6+URZ+0x388a0], R10 ;  /* 0x0388a00a060075a7 */ /* 0x0044e4000800017f */
[----:B---3--:R-:W-:Y:S05]  /*42870*/  @!P0 NANOSLEEP.SYNCS 0x989680 ;  /* 0x009896800000895d */ /* 0x008fea0003900000 */
[----:B------:R-:W3:Y:S02]  /*42880*/  @!P0 SYNCS.PHASECHK.TRANS64 P0, [R6+URZ+0x388a0], R10 ;  /* 0x0388a00a060085a7 */ /* 0x000ee4000800007f */
[----:B---3--:R-:W-:Y:S05]  /*42890*/  @!P0 BRA `(.L_x_3859) ;  /* 0xfffffffc00f08947 */ /* 0x008fea000383ffff */
[----:B------:R-:W-:Y:S05]  /*428a0*/  BRA `(.L_x_4070) ;  /* 0xffffff6000b87947 */ /* 0x000fea000383ffff */
.L_x_3864:
[----:B-1----:R1:W3:Y:S02]  /*428b0*/  SYNCS.PHASECHK.TRANS64.TRYWAIT P0, [R6+URZ+0x388c0], R10 ;  /* 0x0388c00a060075a7 */ /* 0x0022e4000800017f */
[----:B---3--:R-:W-:Y:S05]  /*428c0*/  @!P0 NANOSLEEP.SYNCS 0x989680 ;  /* 0x009896800000895d */ /* 0x008fea0003900000 */
[----:B------:R-:W3:Y:S02]  /*428d0*/  @!P0 SYNCS.PHASECHK.TRANS64 P0, [R6+URZ+0x388c0], R10 ;  /* 0x0388c00a060085a7 */ /* 0x000ee4000800007f */
[----:B---3--:R-:W-:Y:S05]  /*428e0*/  @!P0 BRA `(.L_x_3864) ;  /* 0xfffffffc00f08947 */ /* 0x008fea000383ffff */
[----:B------:R-:W-:Y:S05]  /*428f0*/  BRA `(.L_x_4071) ;  /* 0xffffff6400387947 */ /* 0x000fea000383ffff */
.L_x_3878:
[----:B-1----:R1:W2:Y:S02]  /*42900*/  SYNCS.PHASECHK.TRANS64.TRYWAIT P1, [R6+URZ+0x388a0], R7 ;  /* 0x0388a007060075a7 */ /* 0x0022a4000802017f */
[----:B--2---:R-:W-:Y:S05]  /*42910*/  @!P1 NANOSLEEP.SYNCS 0x989680 ;  /* 0x009896800000995d */ /* 0x004fea0003900000 */
[----:B------:R-:W2:Y:S02]  /*42920*/  @!P1 SYNCS.PHASECHK.TRANS64 P1, [R6+URZ+0x388a0], R7 ;  /* 0x0388a007060095a7 */ /* 0x000ea4000802007f */
[----:B--2---:R-:W-:Y:S05]  /*42930*/  @!P1 BRA `(.L_x_3878) ;  /* 0xfffffffc00f09947 */ /* 0x004fea000383ffff */
[----:B------:R-:W-:Y:S05]  /*42940*/  BRA `(.L_x_4072) ;  /* 0xffffff6c00b87947 */ /* 0x000fea000383ffff */
.L_x_3883:
[----:B--2---:R2:W3:Y:S02]  /*42950*/  SYNCS.PHASECHK.TRANS64.TRYWAIT P1, [R6+URZ+0x388c0], R7 ;  /* 0x0388c007060075a7 */ /* 0x0044e4000802017f */
[----:B---3--:R-:W-:Y:S05]  /*42960*/  @!P1 NANOSLEEP.SYNCS 0x989680 ;  /* 0x009896800000995d */ /* 0x008fea0003900000 */
[----:B------:R-:W3:Y:S02]  /*42970*/  @!P1 SYNCS.PHASECHK.TRANS64 P1, [R6+URZ+0x388c0], R7 ;  /* 0x0388c007060095a7 */ /* 0x000ee4000802007f */
[----:B---3--:R-:W-:Y:S05]  /*42980*/  @!P1 BRA `(.L_x_3883) ;  /* 0xfffffffc00f09947 */ /* 0x008fea000383ffff */
[----:B------:R-:W-:Y:S05]  /*42990*/  BRA `(.L_x_4073) ;  /* 0xffffff7000347947 */ /* 0x000fea000383ffff */
.L_x_3913:
[----:B--2---:R-:W2:Y:S01]  /*429a0*/  S2R R4, SR_TID.X ;  /* 0x0000000000047919 */ /* 0x004ea20000002100 */
[----:B------:R-:W-:Y:S01]  /*429b0*/  BSSY B0, `(.L_x_4074) ;  /* 0x000000a000007945 */ /* 0x000fe20003800000 */
[----:B------:R-:W-:Y:S02]  /*429c0*/  IMAD.MOV.U32 R12, RZ, RZ, RZ ;  /* 0x000000ffff0c7224 */ /* 0x000fe400078e00ff */
[----:B------:R-:W-:Y:S02]  /*429d0*/  IMAD.MOV.U32 R11, RZ, RZ, 0x1f ;  /* 0x0000001fff0b7424 */ /* 0x000fe400078e00ff */
[----:B0-----:R-:W-:Y:S01]  /*429e0*/  IMAD.MOV.U32 R15, RZ, RZ, -0x1 ;  /* 0xffffffffff0f7424 */ /* 0x001fe200078e00ff */
[----:B--2---:R-:W-:-:S04]  /*429f0*/  SHF.R.U32.HI R4, RZ, 0x5, R4 ;  /* 0x00000005ff047819 */ /* 0x004fc80000011604 */
[----:B------:R-:W-:-:S05]  /*42a00*/  LOP3.LUT R4, R4, 0x3, RZ, 0xc0, !PT ;  /* 0x0000000304047812 */ /* 0x000fca00078ec0ff */
[----:B------:R-:W-:-:S07]  /*42a10*/  IMAD.MOV.U32 R13, RZ, RZ, R4 ;  /* 0x000000ffff0d7224 */ /* 0x000fce00078e0004 */
[----:B-1----:R-:W-:Y:S05]  /*42a20*/  WARPSYNC.COLLECTIVE R15, `(.L_x_4075) ;  /* 0x000000000f087348 */ /* 0x002fea0003c00000 */
[----:B------:R0:W2:Y:S02]  /*42a30*/  SHFL.IDX P6, R14, R13, R12, R11 ;  /* 0x0000000c0d0e7389 */ /* 0x0000a400000c000b */
[----:B012---:R-:W-:Y:S01]  /*42a40*/  ENDCOLLECTIVE ;  /* 0x000000000000791b */ /* 0x007fe20003800000 */
.L_x_4075:
[----:B------:R-:W-:Y:S05]  /*42a50*/  BSYNC B0 ;  /* 0x0000000000007941 */ /* 0x000fea0003800000 */
.L_x_4074:
[----:B------:R-:W-:Y:S05]  /*42a60*/  BRA `(.L_x_4076) ;  /* 0xffffff8400b87947 */ /* 0x000fea000383ffff */
.L_x_3915:
[----:B------:R-:W-:Y:S01]  /*42a70*/  BSSY B0, `(.L_x_4077) ;  /* 0x0000006000007945 */ /* 0x000fe20003800000 */
[----:B0-----:R-:W-:-:S07]  /*42a80*/  IMAD.MOV.U32 R15, RZ, RZ, -0x1 ;  /* 0xffffffffff0f7424 */ /* 0x001fce00078e00ff */
[----:B-12---:R-:W-:Y:S05]  /*42a90*/  WARPSYNC.COLLECTIVE R15, `(.L_x_4078) ;  /* 0x000000000f0c7348 */ /* 0x006fea0003c00000 */
[----:B------:R-:W-:Y:S02]  /*42aa0*/  ELECT P6, UR62, PT ;  /* 0x00000000003e782f */ /* 0x000fe400038c0000 */
[----:B------:R-:W-:Y:S01]  /*42ab0*/  MOV R14, UR62 ;  /* 0x0000003e000e7c02 */ /* 0x000fe20008000f00 */
[----:B-12---:R-:W-:Y:S10]  /*42ac0*/  ENDCOLLECTIVE ;  /* 0x000000000000791b */ /* 0x006ff40003800000 */
.L_x_4078:
[----:B------:R-:W-:Y:S05]  /*42ad0*/  BSYNC B0 ;  /* 0x0000000000007941 */ /* 0x000fea0003800000 */
.L_x_4077:
[----:B------:R-:W-:Y:S05]  /*42ae0*/  BRA `(.L_x_4079) ;  /* 0xffffff8400bc7947 */ /* 0x000fea000383ffff */
.L_x_3917:
[----:B---3--:R3:W4:Y:S02]  /*42af0*/  SYNCS.PHASECHK.TRANS64.TRYWAIT P0, [R0+URZ+0x38840], R2 ;  /* 0x03884002000075a7 */ /* 0x008724000800017f */
[----:B----4-:R-:W-:Y:S05]  /*42b00*/  @!P0 NANOSLEEP.SYNCS 0x989680 ;  /* 0x009896800000895d */ /* 0x010fea0003900000 */
[----:B------:R-:W4:Y:S02]  /*42b10*/  @!P0 SYNCS.PHASECHK.TRANS64 P0, [R0+URZ+0x38840], R2 ;  /* 0x03884002000085a7 */ /* 0x000f24000800007f */
[----:B----4-:R-:W-:Y:S05]  /*42b20*/  @!P0 BRA `(.L_x_3917) ;  /* 0xfffffffc00f08947 */ /* 0x010fea000383ffff */
[----:B------:R-:W-:Y:S05]  /*42b30*/  BRA `(.L_x_4080) ;  /* 0xffffff8800207947 */ /* 0x000fea000383ffff */
.L_x_3921:
        /* <DEDUP_REMOVED lines=10> */
.L_x_4081:
[----:B------:R0:W-:Y:S01]  /*42be0*/  STL [R1+0x45c], R10 ;  /* 0x00045c0a01007387 */ /* 0x0001e20000100800 */
[----:B------:R-:W-:Y:S02]  /*42bf0*/  IMAD.MOV.U32 R13, RZ, RZ, R3 ;  /* 0x000000ffff0d7224 */ /* 0x000fe400078e0003 */
[----:B------:R-:W-:-:S07]  /*42c00*/  IMAD.MOV.U32 R4, RZ, RZ, R14 ;  /* 0x000000ffff047224 */ /* 0x000fce00078e000e */
[----:B0-----:R-:W-:Y:S05]  /*42c10*/  WARPSYNC.COLLECTIVE R15, `(.L_x_4082) ;  /* 0x000000000f087348 */ /* 0x001fea0003c00000 */
[----:B------:R1:W2:Y:S02]  /*42c20*/  SHFL.IDX P6, R14, R13, R12, R11 ;  /* 0x0000000c0d0e7389 */ /* 0x0002a400000c000b */
[----:B012---:R-:W-:Y:S01]  /*42c30*/  ENDCOLLECTIVE ;  /* 0x000000000000791b */ /* 0x007fe20003800000 */
.L_x_4082:
[----:B------:R-:W-:Y:S02]  /*42c40*/  IMAD.MOV.U32 R13, RZ, RZ, R2 ;  /* 0x000000ffff0d7224 */ /* 0x000fe400078e0002 */
[----:B------:R-:W-:Y:S02]  /*42c50*/  IMAD.MOV.U32 R12, RZ, RZ, 0x1 ;  /* 0x00000001ff0c7424 */ /* 0x000fe400078e00ff */
[----:B------:R-:W-:-:S07]  /*42c60*/  IMAD.MOV.U32 R5, RZ, RZ, R14 ;  /* 0x000000ffff057224 */ /* 0x000fce00078e000e */
[----:B------:R-:W-:Y:S05]  /*42c70*/  WARPSYNC.COLLECTIVE R15, `(.L_x_4083) ;  /* 0x000000000f087348 */ /* 0x000fea0003c00000 */
[----:B------:R0:W1:Y:S02]  /*42c80*/  SHFL.IDX P6, R14, R13, R12, R11 ;  /* 0x0000000c0d0e7389 */ /* 0x00006400000c000b */
[----:B01----:R-:W-:Y:S01]  /*42c90*/  ENDCOLLECTIVE ;  /* 0x000000000000791b */ /* 0x003fe20003800000 */
.L_x_4083:
[----:B------:R-:W-:Y:S02]  /*42ca0*/  IMAD.MOV.U32 R13, RZ, RZ, R3 ;  /* 0x000000ffff0d7224 */ /* 0x000fe400078e0003 */
[----:B------:R-:W-:-:S07]  /*42cb0*/  IMAD.MOV.U32 R6, RZ, RZ, R14 ;  /* 0x000000ffff067224 */ /* 0x000fce00078e000e */
[----:B------:R-:W-:Y:S05]  /*42cc0*/  WARPSYNC.COLLECTIVE R15, `(.L_x_4084) ;  /* 0x000000000f087348 */ /* 0x000fea0003c00000 */
[----:B------:R0:W1:Y:S02]  /*42cd0*/  SHFL.IDX P6, R14, R13, R12, R11 ;  /* 0x0000000c0d0e7389 */ /* 0x00006400000c000b */
[----:B01----:R-:W-:Y:S01]  /*42ce0*/  ENDCOLLECTIVE ;  /* 0x000000000000791b */ /* 0x003fe20003800000 */
.L_x_4084:
        /* <DEDUP_REMOVED lines=22> */
.L_x_4085:
        /* <DEDUP_REMOVED lines=10> */
.L_x_4086:
        /* <DEDUP_REMOVED lines=11> */
.L_x_4087:
        /* <DEDUP_REMOVED lines=14> */
.L_x_4088:
[----:B------:R-:W-:Y:S01]  /*43080*/  IMAD.MOV.U32 R3, RZ, RZ, R14 ;  /* 0x000000ffff037224 */ /* 0x000fe200078e000e */
[----:B------:R-:W-:Y:S06]  /*43090*/  BRA `(.L_x_4089) ;  /* 0xffffff8c00647947 */ /* 0x000fec000383ffff */
.L_x_3925:
        /* <DEDUP_REMOVED lines=26> */
.L_x_4091:
[----:B------:R-:W-:Y:S05]  /*43240*/  BSYNC B0 ;  /* 0x0000000000007941 */ /* 0x000fea0003800000 */
.L_x_4090:
        /* <DEDUP_REMOVED lines=13> */
.L_x_4092:
        /* <DEDUP_REMOVED lines=35> */
[----:B------:R0:W-:Y:S03]  /*43550*/  @!P2 LDGSTS.E.BYPASS.LTC128B.128 [R7+0x32400], desc[UR44][R2.64+0x300], P6 ;  /* 0x324003000207afae */ /* 0x0001e6000b101d6c */
[----:B------:R-:W-:-:S07]  /*43560*/  @!P3 SHF.R.U32.HI R8, RZ, 0x2, R8 ;  /* 0x00000002ff08b819 */ /* 0x000fce0000011608 */
[----:B0-----:R-:W-:Y:S05]  /*43570*/  WARPSYNC.COLLECTIVE R15, `(.L_x_4093) ;  /* 0x000000000f087348 */ /* 0x001fea0003c00000 */
[----:B------:R1:W2:Y:S02]  /*43580*/  SHFL.IDX P6, R14, R13, R12, R11 ;  /* 0x0000000c0d0e7389 */ /* 0x0002a400000c000b */
[----:B012---:R-:W-:Y:S01]  /*43590*/  ENDCOLLECTIVE ;  /* 0x000000000000791b */ /* 0x007fe20003800000 */
.L_x_4093:
        /* <DEDUP_REMOVED lines=12> */
[----:B------:R-:W-:Y:S02]  /*43660*/  @!P3 ISETP.NE.U32.AND P4, PT, R8, RZ, PT ;  /* 0x000000ff0800b20c */ /* 0x000fe40003f85070 */
[----:B------:R-:W1:Y:S01]  /*43670*/  S2R R8, SR_TID.X ;  /* 0x0000000000087919 */ /* 0x000e620000002100 */
[----:B0-----:R-:W-:-:S10]  /*43680*/  IMAD.MOV.U32 R9, RZ, RZ, R14 ;  /* 0x000000ffff097224 */ /* 0x001fd400078e000e */
[----:B-1----:R-:W-:Y:S05]  /*43690*/  WARPSYNC.COLLECTIVE R15, `(.L_x_4094) ;  /* 0x000000000f087348 */ /* 0x002fea0003c00000 */
[----:B------:R0:W2:Y:S02]  /*436a0*/  SHFL.IDX P6, R14, R13, R12, R11 ;  /* 0x0000000c0d0e7389 */ /* 0x0000a400000c000b */
[----:B012---:R-:W-:Y:S01]  /*436b0*/  ENDCOLLECTIVE ;  /* 0x000000000000791b */ /* 0x007fe20003800000 */
.L_x_4094:
        /* <DEDUP_REMOVED lines=29> */
.L_x_4095:
        /* <DEDUP_REMOVED lines=12> */
.L_x_4096:
        /* <DEDUP_REMOVED lines=33> */
.L_x_4097:
[----:B------:R-:W-:Y:S02]  /*43b60*/  IMAD.MOV.U32 R13, RZ, RZ, R0 ;  /* 0x000000ffff0d7224 */ /* 0x000fe400078e0000 */
[----:B------:R-:W-:-:S07]  /*43b70*/  IMAD.MOV.U32 R4, RZ, RZ, R14 ;  /* 0x000000ffff047224 */ /* 0x000fce00078e000e */
[----:B------:R-:W-:Y:S05]  /*43b80*/  WARPSYNC.COLLECTIVE R15, `(.L_x_4098) ;  /* 0x000000000f087348 */ /* 0x000fea0003c00000 */
[----:B------:R0:W1:Y:S02]  /*43b90*/  SHFL.IDX P6, R14, R13, R12, R11 ;  /* 0x0000000c0d0e7389 */ /* 0x00006400000c000b */
[----:B01----:R-:W-:Y:S01]  /*43ba0*/  ENDCOLLECTIVE ;  /* 0x000000000000791b */ /* 0x003fe20003800000 */
.L_x_4098:
[----:B------:R-:W-:Y:S01]  /*43bb0*/  IMAD.MOV.U32 R0, RZ, RZ, R14 ;  /* 0x000000ffff007224 */ /* 0x000fe200078e000e */
[----:B------:R-:W-:Y:S06]  /*43bc0*/  BRA `(.L_x_4099) ;  /* 0xffffff9000347947 */ /* 0x000fec000383ffff */
.L_x_3930:
[----:B0-----:R0:W2:Y:S02]  /*43bd0*/  SYNCS.PHASECHK.TRANS64.TRYWAIT P0, [R18+URZ+0x38820], R0 ;  /* 0x03882000120075a7 */ /* 0x0010a4000800017f */
[----:B--2---:R-:W-:Y:S05]  /*43be0*/  @!P0 NANOSLEEP.SYNCS 0x989680 ;  /* 0x009896800000895d */ /* 0x004fea0003900000 */
[----:B------:R-:W2:Y:S02]  /*43bf0*/  @!P0 SYNCS.PHASECHK.TRANS64 P0, [R18+URZ+0x38820], R0 ;  /* 0x03882000120085a7 */ /* 0x000ea4000800007f */
[----:B--2---:R-:W-:Y:S05]  /*43c00*/  @!P0 BRA `(.L_x_3930) ;  /* 0xfffffffc00f08947 */ /* 0x004fea000383ffff */
[----:B------:R-:W-:Y:S05]  /*43c10*/  BRA `(.L_x_4100) ;  /* 0xffffff9000f07947 */ /* 0x000fea000383ffff */
.L_x_3934:
[----:B0-----:R0:W1:Y:S02]  /*43c20*/  SYNCS.PHASECHK.TRANS64.TRYWAIT P0, [R0+URZ+0x38860], R2 ;  /* 0x03886002000075a7 */ /* 0x001064000800017f */
[----:B-1----:R-:W-:Y:S05]  /*43c30*/  @!P0 NANOSLEEP.SYNCS 0x989680 ;  /* 0x009896800000895d */ /* 0x002fea0003900000 */
[----:B------:R-:W1:Y:S02]  /*43c40*/  @!P0 SYNCS.PHASECHK.TRANS64 P0, [R0+URZ+0x38860], R2 ;  /* 0x03886002000085a7 */ /* 0x000e64000800007f */
[----:B-1----:R-:W-:Y:S05]  /*43c50*/  @!P0 BRA `(.L_x_3934) ;  /* 0xfffffffc00f08947 */ /* 0x002fea000383ffff */
[----:B------:R-:W-:Y:S05]  /*43c60*/  BRA `(.L_x_4101) ;  /* 0xffffff9400147947 */ /* 0x000fea000383ffff */
.L_x_3953:
[----:B-1----:R1:W2:Y:S02]  /*43c70*/  SYNCS.PHASECHK.TRANS64.TRYWAIT P0, [R2+URZ+0x38840], R6 ;  /* 0x03884006020075a7 */ /* 0x0022a4000800017f */
[----:B--2---:R-:W-:Y:S05]  /*43c80*/  @!P0 NANOSLEEP.SYNCS 0x989680 ;  /* 0x009896800000895d */ /* 0x004fea0003900000 */
[----:B------:R-:W2:Y:S02]  /*43c90*/  @!P0 SYNCS.PHASECHK.TRANS64 P0, [R2+URZ+0x38840], R6 ;  /* 0x03884006020085a7 */ /* 0x000ea4000800007f */
[----:B--2---:R-:W-:Y:S05]  /*43ca0*/  @!P0 BRA `(.L_x_3953) ;  /* 0xfffffffc00f08947 */ /* 0x004fea000383ffff */
[----:B------:R-:W-:Y:S05]  /*43cb0*/  BRA `(.L_x_4102) ;  /* 0xffffffa000447947 */ /* 0x000fea000383ffff */
.L_x_3958:
[----:B0-----:R0:W2:Y:S02]  /*43cc0*/  SYNCS.PHASECHK.TRANS64.TRYWAIT P0, [R2+URZ+0x38860], R6 ;  /* 0x03886006020075a7 */ /* 0x0010a4000800017f */
[----:B--2---:R-:W-:Y:S05]  /*43cd0*/  @!P0 NANOSLEEP.SYNCS 0x989680 ;  /* 0x009896800000895d */ /* 0x004fea0003900000 */
[----:B------:R-:W2:Y:S02]  /*43ce0*/  @!P0 SYNCS.PHASECHK.TRANS64 P0, [R2+URZ+0x38860], R6 ;  /* 0x03886006020085a7 */ /* 0x000ea4000800007f */
[----:B--2---:R-:W-:Y:S05]  /*43cf0*/  @!P0 BRA `(.L_x_3958) ;  /* 0xfffffffc00f08947 */ /* 0x004fea000383ffff */
[----:B------:R-:W-:Y:S05]  /*43d00*/  BRA `(.L_x_4103) ;  /* 0xffffffa000c47947 */ /* 0x000fea000383ffff */
.L_x_3973:
[----:B-1----:R1:W2:Y:S02]  /*43d10*/  SYNCS.PHASECHK.TRANS64.TRYWAIT P0, [R3+URZ+0x38840], R2 ;  /* 0x03884002030075a7 */ /* 0x0022a4000800017f */
[----:B--2---:R-:W-:Y:S05]  /*43d20*/  @!P0 NANOSLEEP.SYNCS 0x989680 ;  /* 0x009896800000895d */ /* 0x004fea0003900000 */
[----:B------:R-:W2:Y:S02]  /*43d30*/  @!P0 SYNCS.PHASECHK.TRANS64 P0, [R3+URZ+0x38840], R2 ;  /* 0x03884002030085a7 */ /* 0x000ea4000800007f */
[----:B--2---:R-:W-:Y:S05]  /*43d40*/  @!P0 BRA `(.L_x_3973) ;  /* 0xfffffffc00f08947 */ /* 0x004fea000383ffff */
[----:B------:R-:W-:Y:S05]  /*43d50*/  BRA `(.L_x_4104) ;  /* 0xffffffac00a07947 */ /* 0x000fea000383ffff */
.L_x_3978:
[----:B0-----:R0:W2:Y:S02]  /*43d60*/  SYNCS.PHASECHK.TRANS64.TRYWAIT P0, [R3+URZ+0x38860], R2 ;  /* 0x03886002030075a7 */ /* 0x0010a4000800017f */
[----:B--2---:R-:W-:Y:S05]  /*43d70*/  @!P0 NANOSLEEP.SYNCS 0x989680 ;  /* 0x009896800000895d */ /* 0x004fea0003900000 */
[----:B------:R-:W2:Y:S02]  /*43d80*/  @!P0 SYNCS.PHASECHK.TRANS64 P0, [R3+URZ+0x38860], R2 ;  /* 0x03886002030085a7 */ /* 0x000ea4000800007f */
[----:B--2---:R-:W-:Y:S05]  /*43d90*/  @!P0 BRA `(.L_x_3978) ;  /* 0xfffffffc00f08947 */ /* 0x004fea000383ffff */
[----:B------:R-:W-:Y:S05]  /*43da0*/  BRA `(.L_x_4105) ;  /* 0xffffffb0001c7947 */ /* 0x000fea000383ffff */
.L_x_3993:
[----:B-1----:R1:W2:Y:S02]  /*43db0*/  SYNCS.PHASECHK.TRANS64.TRYWAIT P0, [R3+URZ+0x38840], R2 ;  /* 0x03884002030075a7 */ /* 0x0022a4000800017f */
[----:B--2---:R-:W-:Y:S05]  /*43dc0*/  @!P0 NANOSLEEP.SYNCS 0x989680 ;  /* 0x009896800000895d */ /* 0x004fea0003900000 */
[----:B------:R-:W2:Y:S02]  /*43dd0*/  @!P0 SYNCS.PHASECHK.TRANS64 P0, [R3+URZ+0x38840], R2 ;  /* 0x03884002030085a7 */ /* 0x000ea4000800007f */
[----:B--2---:R-:W-:Y:S05]  /*43de0*/  @!P0 BRA `(.L_x_3993) ;  /* 0xfffffffc00f08947 */ /* 0x004fea000383ffff */
[----:B------:R-:W-:Y:S05]  /*43df0*/  BRA `(.L_x_4106) ;  /* 0xffffffb800dc7947 */ /* 0x000fea000383ffff */
.L_x_3998:
[----:B--2---:R2:W3:Y:S02]  /*43e00*/  SYNCS.PHASECHK.TRANS64.TRYWAIT P0, [R3+URZ+0x38860], R2 ;  /* 0x03886002030075a7 */ /* 0x0044e4000800017f */
[----:B---3--:R-:W-:Y:S05]  /*43e10*/  @!P0 NANOSLEEP.SYNCS 0x989680 ;  /* 0x009896800000895d */ /* 0x008fea0003900000 */
[----:B------:R-:W3:Y:S02]  /*43e20*/  @!P0 SYNCS.PHASECHK.TRANS64 P0, [R3+URZ+0x38860], R2 ;  /* 0x03886002030085a7 */ /* 0x000ee4000800007f */
[----:B---3--:R-:W-:Y:S05]  /*43e30*/  @!P0 BRA `(.L_x_3998) ;  /* 0xfffffffc00f08947 */ /* 0x008fea000383ffff */
[----:B------:R-:W-:Y:S05]  /*43e40*/  BRA `(.L_x_4107) ;  /* 0xffffffbc005c7947 */ /* 0x000fea000383ffff */
.L_x_4014:
[----:B--2---:R-:W2:Y:S01]  /*43e50*/  LDL R2, [R1+0x430] ;  /* 0x0004300001027983 */ /* 0x004ea20000100800 */
        /* <DEDUP_REMOVED lines=8> */
.L_x_4109:
[----:B------:R-:W-:Y:S05]  /*43ee0*/  BSYNC B0 ;  /* 0x0000000000007941 */ /* 0x000fea0003800000 */
.L_x_4108:
        /* <DEDUP_REMOVED lines=9> */
.L_x_4110:
        /* <DEDUP_REMOVED lines=26> */
.L_x_4111:
        /* <DEDUP_REMOVED lines=8> */
.L_x_4112:
        /* <DEDUP_REMOVED lines=8> */
.L_x_4113:
        /* <DEDUP_REMOVED lines=8> */
.L_x_4114:
        /* <DEDUP_REMOVED lines=8> */
.L_x_4115:
        /* <DEDUP_REMOVED lines=9> */
.L_x_4116:
[----:B------:R-:W-:Y:S01]  /*443b0*/  IMAD.MOV.U32 R9, RZ, RZ, R14 ;  /* 0x000000ffff097224 */ /* 0x000fe200078e000e */
[----:B------:R-:W-:Y:S06]  /*443c0*/  BRA `(.L_x_4117) ;  /* 0xffffffc400987947 */ /* 0x000fec000383ffff */
.L_x_4017:
[----:B------:R-:W-:Y:S01]  /*443d0*/  BSSY B0, `(.L_x_4118) ;  /* 0x0000008000007945 */ /* 0x000fe20003800000 */
[----:B------:R-:W-:Y:S02]  /*443e0*/  IMAD.MOV.U32 R13, RZ, RZ, R2 ;  /* 0x000000ffff0d7224 */ /* 0x000fe400078e0002 */
[----:B------:R-:W-:Y:S02]  /*443f0*/  IMAD.MOV.U32 R12, RZ, RZ, 0x1 ;  /* 0x00000001ff0c7424 */ /* 0x000fe400078e00ff */
[----:B------:R-:W-:Y:S02]  /*44400*/  IMAD.MOV.U32 R11, RZ, RZ, RZ ;  /* 0x000000ffff0b7224 */ /* 0x000fe400078e00ff */
[----:B------:R-:W-:-:S07]  /*44410*/  IMAD.MOV.U32 R15, RZ, RZ, -0x1 ;  /* 0xffffffffff0f7424 */ /* 0x000fce00078e00ff */
[----:B0-----:R-:W-:Y:S05]  /*44420*/  WARPSYNC.COLLECTIVE R15, `(.L_x_4119) ;  /* 0x000000000f087348 */ /* 0x001fea0003c00000 */
[----:B------:R1:W2:Y:S02]  /*44430*/  SHFL.UP P6, R14, R13, R12, R11 ;  /* 0x0400000c0d0e7389 */ /* 0x0002a400000c000b */
[----:B012---:R-:W-:Y:S01]  /*44440*/  ENDCOLLECTIVE ;  /* 0x000000000000791b */ /* 0x007fe20003800000 */
.L_x_4119:
[----:B------:R-:W-:Y:S05]  /*44450*/  BSYNC B0 ;  /* 0x0000000000007941 */ /* 0x000fea0003800000 */
.L_x_4118:
        /* <DEDUP_REMOVED lines=10> */
.L_x_4120:
        /* <DEDUP_REMOVED lines=8> */
.L_x_4121:
        /* <DEDUP_REMOVED lines=8> */
.L_x_4122:
        /* <DEDUP_REMOVED lines=8> */
.L_x_4123:
        /* <DEDUP_REMOVED lines=9> */
.L_x_4124:
[----:B------:R-:W-:Y:S01]  /*44710*/  IMAD.MOV.U32 R9, RZ, RZ, R14 ;  /* 0x000000ffff097224 */ /* 0x000fe200078e000e */
[----:B------:R-:W-:Y:S06]  /*44720*/  BRA `(.L_x_4125) ;  /* 0xffffffc4006c7947 */ /* 0x000fec000383ffff */
.L_x_4019:
[----:B------:R-:W-:Y:S01]  /*44730*/  BSSY B0, `(.L_x_4126) ;  /* 0x0000006000007945 */ /* 0x000fe20003800000 */
[----:B------:R-:W-:Y:S01]  /*44740*/  PLOP3.LUT P6, PT, P6, PT, PT, 0x8, 0x0 ;  /* 0x000000000000781c */ /* 0x000fe200037ce170 */
[----:B------:R-:W-:-:S12]  /*44750*/  IMAD.MOV.U32 R15, RZ, RZ, -0x1 ;  /* 0xffffffffff0f7424 */ /* 0x000fd800078e00ff */
[----:B0-----:R-:W-:Y:S05]  /*44760*/  WARPSYNC.COLLECTIVE R15, `(.L_x_4127) ;  /* 0x000000000f087348 */ /* 0x001fea0003c00000 */
[----:B------:R-:W-:Y:S01]  /*44770*/  VOTE.ANY R14, PT, P6 ;  /* 0x00000000000e7806 */ /* 0x000fe200030e0100 */
[----:B0-----:R-:W-:Y:S06]  /*44780*/  ENDCOLLECTIVE ;  /* 0x000000000000791b */ /* 0x001fec0003800000 */
.L_x_4127:
[----:B------:R-:W-:Y:S05]  /*44790*/  BSYNC B0 ;  /* 0x0000000000007941 */ /* 0x000fea0003800000 */
.L_x_4126:
        /* <DEDUP_REMOVED lines=10> */
.L_x_4128:
[----:B------:R-:W-:Y:S02]  /*44840*/  IMAD.MOV.U32 R13, RZ, RZ, R6 ;  /* 0x000000ffff0d7224 */ /* 0x000fe400078e0006 */
[----:B------:R-:W-:-:S07]  /*44850*/  IMAD.MOV.U32 R0, RZ, RZ, R14 ;  /* 0x000000ffff007224 */ /* 0x000fce00078e000e */
[----:B------:R-:W-:Y:S05]  /*44860*/  WARPSYNC.COLLECTIVE R15, `(.L_x_4129) ;  /* 0x000000000f087348 */ /* 0x000fea0003c00000 */
[----:B------:R0:W1:Y:S02]  /*44870*/  SHFL.IDX P6, R14, R13, R12, R11 ;  /* 0x0000000c0d0e7389 */ /* 0x00006400000c000b */
[----:B01----:R-:W-:Y:S01]  /*44880*/  ENDCOLLECTIVE ;  /* 0x000000000000791b */ /* 0x003fe20003800000 */
.L_x_4129:
[----:B------:R-:W-:Y:S02]  /*44890*/  IMAD.MOV.U32 R6, RZ, RZ, R14 ;  /* 0x000000ffff067224 */ /* 0x000fe400078e000e */
[----:B------:R-:W-:-:S05]  /*448a0*/  IMAD.IADD R10, R4, 0x1, R10 ;  /* 0x00000001040a7824 */ /* 0x000fca00078e020a */
[----:B------:R2:W-:Y:S01]  /*448b0*/  STL [R1+0x43c], R10 ;  /* 0x00043c0a01007387 */ /* 0x0005e20000100800 */
[----:B------:R-:W-:Y:S05]  /*448c0*/  BRA `(.L_x_4130) ;  /* 0xffffffc4004c7947 */ /* 0x000fea000383ffff */
.L_x_4021:
        /* <DEDUP_REMOVED lines=8> */
.L_x_4132:
[----:B------:R-:W-:Y:S05]  /*44950*/  BSYNC B0 ;  /* 0x0000000000007941 */ /* 0x000fea0003800000 */
.L_x_4131:
[----:B------:R-:W-:Y:S01]  /*44960*/  IMAD.MOV.U32 R4, RZ, RZ, R14 ;  /* 0x000000ffff047224 */ /* 0x000fe200078e000e */
[----:B------:R-:W-:Y:S06]  /*44970*/  BRA `(.L_x_4133) ;  /* 0xffffffc400387947 */ /* 0x000fec000383ffff */
.L_x_4027:
[----:B0-----:R0:W1:Y:S02]  /*44980*/  SYNCS.PHASECHK.TRANS64.TRYWAIT P0, [R9+URZ+0x38820], R0 ;  /* 0x03882000090075a7 */ /* 0x001064000800017f */
[----:B-1----:R-:W-:Y:S05]  /*44990*/  @!P0 NANOSLEEP.SYNCS 0x989680 ;  /* 0x009896800000895d */ /* 0x002fea0003900000 */
[----:B------:R-:W1:Y:S02]  /*449a0*/  @!P0 SYNCS.PHASECHK.TRANS64 P0, [R9+URZ+0x38820], R0 ;  /* 0x03882000090085a7 */ /* 0x000e64000800007f */
[----:B-1----:R-:W-:Y:S05]  /*449b0*/  @!P0 BRA `(.L_x_4027) ;  /* 0xfffffffc00f08947 */ /* 0x002fea000383ffff */
[----:B------:R-:W-:Y:S05]  /*449c0*/  BRA `(.L_x_4134) ;  /* 0xffffffcc00d87947 */ /* 0x000fea000383ffff */
.L_x_4028:
        /* <DEDUP_REMOVED lines=11> */
.L_x_4136:
[----:B------:R-:W-:Y:S05]  /*44a80*/  BSYNC B0 ;  /* 0x0000000000007941 */ /* 0x000fea0003800000 */
.L_x_4135:
[----:B------:R-:W-:Y:S05]  /*44a90*/  BRA `(.L_x_4137) ;  /* 0xffffffcc00c07947 */ /* 0x000fea000383ffff */
.L_x_4029:
[----:B------:R-:W-:Y:S01]  /*44aa0*/  BSSY B0, `(.L_x_4138) ;  /* 0x0000006000007945 */ /* 0x000fe20003800000 */
[----:B------:R-:W-:-:S07]  /*44ab0*/  IMAD.MOV.U32 R15, RZ, RZ, -0x1 ;  /* 0xffffffffff0f7424 */ /* 0x000fce00078e00ff */
[----:B0-----:R-:W-:Y:S05]  /*44ac0*/  WARPSYNC.COLLECTIVE R15, `(.L_x_4139) ;  /* 0x000000000f0c7348 */ /* 0x001fea0003c00000 */
[----:B------:R-:W-:Y:S02]  /*44ad0*/  ELECT P6, UR62, PT ;  /* 0x00000000003e782f */ /* 0x000fe400038c0000 */
[----:B------:R-:W-:Y:S01]  /*44ae0*/  MOV R14, UR62 ;  /* 0x0000003e000e7c02 */ /* 0x000fe20008000f00 */
[----:B0-----:R-:W-:Y:S10]  /*44af0*/  ENDCOLLECTIVE ;  /* 0x000000000000791b */ /* 0x001ff40003800000 */
.L_x_4139:
[----:B------:R-:W-:Y:S05]  /*44b00*/  BSYNC B0 ;  /* 0x0000000000007941 */ /* 0x000fea0003800000 */
.L_x_4138:
[----:B------:R-:W-:Y:S05]  /*44b10*/  BRA `(.L_x_4140) ;  /* 0xffffffcc00b47947 */ /* 0x000fea000383ffff */
.L_x_4030:
[----:B0-----:R0:W1:Y:S02]  /*44b20*/  SYNCS.PHASECHK.TRANS64.TRYWAIT P0, [R5+URZ], R4 ;  /* 0x00000004050075a7 */ /* 0x001064000800017f */
[----:B-1----:R-:W-:Y:S05]  /*44b30*/  @!P0 NANOSLEEP.SYNCS 0x989680 ;  /* 0x009896800000895d */ /* 0x002fea0003900000 */
[----:B------:R-:W1:Y:S02]  /*44b40*/  @!P0 SYNCS.PHASECHK.TRANS64 P0, [R5+URZ], R4 ;  /* 0x00000004050085a7 */ /* 0x000e64000800007f */
[----:B-1----:R-:W-:Y:S05]  /*44b50*/  @!P0 BRA `(.L_x_4030) ;  /* 0xfffffffc00f08947 */ /* 0x002fea000383ffff */
[----:B------:R-:W-:Y:S05]  /*44b60*/  BRA `(.L_x_4141) ;  /* 0xffffffcc00dc7947 */ /* 0x000fea000383ffff */
.L_x_4031:
[----:B0-----:R0:W1:Y:S02]  /*44b70*/  SYNCS.PHASECHK.TRANS64.TRYWAIT P0, [R7+URZ], R2 ;  /* 0x00000002070075a7 */ /* 0x001064000800017f */
[----:B-1----:R-:W-:Y:S05]  /*44b80*/  @!P0 NANOSLEEP.SYNCS 0x989680 ;  /* 0x009896800000895d */ /* 0x002fea0003900000 */
[----:B------:R-:W1:Y:S02]  /*44b90*/  @!P0 SYNCS.PHASECHK.TRANS64 P0, [R7+URZ], R2 ;  /* 0x00000002070085a7 */ /* 0x000e64000800007f */
[----:B-1----:R-:W-:Y:S05]  /*44ba0*/  @!P0 BRA `(.L_x_4031) ;  /* 0xfffffffc00f08947 */ /* 0x002fea000383ffff */
[----:B------:R-:W-:Y:S05]  /*44bb0*/  BRA `(.L_x_4142) ;  /* 0xffffffcc00dc7947 */ /* 0x000fea000383ffff */
.L_x_4032:
[----:B-1----:R1:W2:Y:S02]  /*44bc0*/  SYNCS.PHASECHK.TRANS64.TRYWAIT P0, [R5+URZ], R4 ;  /* 0x00000004050075a7 */ /* 0x0022a4000800017f */
[----:B--2---:R-:W-:Y:S05]  /*44bd0*/  @!P0 NANOSLEEP.SYNCS 0x989680 ;  /* 0x009896800000895d */ /* 0x004fea0003900000 */
[----:B------:R-:W2:Y:S02]  /*44be0*/  @!P0 SYNCS.PHASECHK.TRANS64 P0, [R5+URZ], R4 ;  /* 0x00000004050085a7 */ /* 0x000ea4000800007f */
[----:B--2---:R-:W-:Y:S05]  /*44bf0*/  @!P0 BRA `(.L_x_4032) ;  /* 0xfffffffc00f08947 */ /* 0x004fea000383ffff */
[----:B------:R-:W-:Y:S05]  /*44c00*/  BRA `(.L_x_4143) ;  /* 0xffffffcc00d07947 */ /* 0x000fea000383ffff */
        .type           $_ZN7cutlass13device_kernelIN5flash11enable_sm90INS1_16FlashAttnFwdSm90INS1_25CollectiveMainloopFwdSm90ILi2EN4cute5tupleIJNS5_1CILi1EEES8_S8_EEENS6_IJNS7_ILi64EEESA_SA_EEELi512ENS_6half_tEfNS_4arch4Sm90ELb0ELb1ELb1ELb1ELb0ELb1ELb1ELb0ELb0ELb1ELb1ELb0EEENS1_21CollectiveEpilogueFwdINS6_IJSA_NS7_ILi512EEESA_EEES9_SC_SE_Li256ELb1ELb1ELb1ELb0EEENS1_36VarlenDynamicPersistentTileSchedulerILi64ELi64ELi256ELi128ELb1ELb1ELb1ELb1ELb0ELb1EEEEEEEEEvNT_6ParamsE$_ZZN5flash25CollectiveMainloopFwdSm90ILi2EN4cute5tupleIJNS1_1CILi1EEES4_S4_EEENS2_IJNS3_ILi64EEES6_S6_EEELi512EN7cutlass6half_tEfNS8_4arch4Sm90ELb0ELb1ELb1ELb1ELb0ELb1ELb1ELb0ELb0ELb1ELb1ELb0EE3mmaINS_16FlashAttnFwdSm90ISC_NS_21CollectiveEpilogueFwdINS2_IJS6_NS3_ILi512EEES6_EEES5_S9_SB_Li256ELb1ELb1ELb1ELb0EEENS_36VarlenDynamicPersistentTileSchedulerILi64ELi64ELi256ELi128ELb1ELb1ELb1ELb1ELb0ELb1EEEE13SharedStorageENS1_6TensorINS1_11ArrayEngineIfLm128EEENS1_6LayoutINS2_IJNS2_IJNS3_ILi2EEESR_NS3_ILi32EEEEEES4_S4_EEENS2_IJNS2_IJS4_SR_NS3_ILi4EEEEEENS3_ILi0EEESX_EEEEEEENS_7SoftmaxILi2ELi0EEEEEbRKNSC_6ParamsENS8_25PipelineTmaAsyncNoClusterILi2ENS8_16PipelineTmaAsyncILi2EEEEES19_RNS8_13PipelineStateILj2EEERT0_RT1_iRiRKNS_16SeqlenInfoQKNewKILb1ELb1EEENS2_IJiiiiEEERT_ENKUliT_T0_T1_E_clIZSD_ISM_S10_S12_EbS15_S19_S19_S1C_S1E_S1G_iS1H_S1L_S1M_S1O_EUlRS1P_iE0_NS3_ILb1EEES1W_EEDaiS1P_S1Q_S1R_,@function
        .size           $_ZN7cutlass13device_kernelIN5flash11enable_sm90INS1_16FlashAttnFwdSm90INS1_25CollectiveMainloopFwdSm90ILi2EN4cute5tupleIJNS5_1CILi1EEES8_S8_EEENS6_IJNS7_ILi64EEESA_SA_EEELi512ENS_6half_tEfNS_4arch4Sm90ELb0ELb1ELb1ELb1ELb0ELb1ELb1ELb0ELb0ELb1ELb1ELb0EEENS1_21CollectiveEpilogueFwdINS6_IJSA_NS7_ILi512EEESA_EEES9_SC_SE_Li256ELb1ELb1ELb1ELb0EEENS1_36VarlenDynamicPersistentTileSchedulerILi64ELi64ELi256ELi128ELb1ELb1ELb1ELb1ELb0ELb1EEEEEEEEEvNT_6ParamsE$_ZZN5flash25CollectiveMainloopFwdSm90ILi2EN4cute5tupleIJNS1_1CILi1EEES4_S4_EEENS2_IJNS3_ILi64EEES6_S6_EEELi512EN7cutlass6half_tEfNS8_4arch4Sm90ELb0ELb1ELb1ELb1ELb0ELb1ELb1ELb0ELb0ELb1ELb1ELb0EE3mmaINS_16FlashAttnFwdSm90ISC_NS_21CollectiveEpilogueFwdINS2_IJS6_NS3_ILi512EEES6_EEES5_S9_SB_Li256ELb1ELb1ELb1ELb0EEENS_36VarlenDynamicPersistentTileSchedulerILi64ELi64ELi256ELi128ELb1ELb1ELb1ELb1ELb0ELb1EEEE13SharedStorageENS1_6TensorINS1_11ArrayEngineIfLm128EEENS1_6LayoutINS2_IJNS2_IJNS3_ILi2EEESR_NS3_ILi32EEEEEES4_S4_EEENS2_IJNS2_IJS4_SR_NS3_ILi4EEEEEENS3_ILi0EEESX_EEEEEEENS_7SoftmaxILi2ELi0EEEEEbRKNSC_6ParamsENS8_25PipelineTmaAsyncNoClusterILi2ENS8_16PipelineTmaAsyncILi2EEEEES19_RNS8_13PipelineStateILj2EEERT0_RT1_iRiRKNS_16SeqlenInfoQKNewKILb1ELb1EEENS2_IJiiiiEEERT_ENKUliT_T0_T1_E_clIZSD_ISM_S10_S12_EbS15_S19_S19_S1C_S1E_S1G_iS1H_S1L_S1M_S1O_EUlRS1P_iE0_NS3_ILb1EEES1W_EEDaiS1P_S1Q_S1R_,(.L_x_6051 - $_ZN7cutlass13device_kernelIN5flash11enable_sm90INS1_16FlashAttnFwdSm90INS1_25CollectiveMainloopFwdSm90ILi2EN4cute5tupleIJNS5_1CILi1EEES8_S8_EEENS6_IJNS7_ILi64EEESA_SA_EEELi512ENS_6half_tEfNS_4arch4Sm90ELb0ELb1ELb1ELb1ELb0ELb1ELb1ELb0ELb0ELb1ELb1ELb0EEENS1_21CollectiveEpilogueFwdINS6_IJSA_NS7_ILi512EEESA_EEES9_SC_SE_Li256ELb1ELb1ELb1ELb0EEENS1_36VarlenDynamicPersistentTileSchedulerILi64ELi64ELi256ELi128ELb1ELb1ELb1ELb1ELb0ELb1EEEEEEEEEvNT_6ParamsE$_ZZN5flash25CollectiveMainloopFwdSm90ILi2EN4cute5tupleIJNS1_1CILi1EEES4_S4_EEENS2_IJNS3_ILi64EEES6_S6_EEELi512EN7cutlass6half_tEfNS8_4arch4Sm90ELb0ELb1ELb1ELb1ELb0ELb1ELb1ELb0ELb0ELb1ELb1ELb0EE3mmaINS_16FlashAttnFwdSm90ISC_NS_21CollectiveEpilogueFwdINS2_IJS6_NS3_ILi512EEES6_EEES5_S9_SB_Li256ELb1ELb1ELb1ELb0EEENS_36VarlenDynamicPersistentTileSchedulerILi64ELi64ELi256ELi128ELb1ELb1ELb1ELb1ELb0ELb1EEEE13SharedStorageENS1_6TensorINS1_11ArrayEngineIfLm128EEENS1_6LayoutINS2_IJNS2_IJNS3_ILi2EEESR_NS3_ILi32EEEEEES4_S4_EEENS2_IJNS2_IJS4_SR_NS3_ILi4EEEEEENS3_ILi0EEESX_EEEEEEENS_7SoftmaxILi2ELi0EEEEEbRKNSC_6ParamsENS8_25PipelineTmaAsyncNoClusterILi2ENS8_16PipelineTmaAsyncILi2EEEEES19_RNS8_13PipelineStateILj2EEERT0_RT1_iRiRKNS_16SeqlenInfoQKNewKILb1ELb1EEENS2_IJiiiiEEERT_ENKUliT_T0_T1_E_clIZSD_ISM_S10_S12_EbS15_S19_S19_S1C_S1E_S1G_iS1H_S1L_S1M_S1O_EUlRS1P_iE0_NS3_ILb1EEES1W_EEDaiS1P_S1Q_S1R_)
$_ZN7cutlass13device_kernelIN5flash11enable_sm90INS1_16FlashAttnFwdSm90INS1_25CollectiveMainloopFwdSm90ILi2EN4cute5tupleIJNS5_1CILi1EEES8_S8_EEENS6_IJNS7_ILi64EEESA_SA_EEELi512ENS_6half_tEfNS_4arch4Sm90ELb0ELb1ELb1ELb1ELb0ELb1ELb1ELb0ELb0ELb1ELb1ELb0EEENS1_21CollectiveEpilogueFwdINS6_IJSA_NS7_ILi512EEESA_EEES9_SC_SE_Li256ELb1ELb1ELb1ELb0EEENS1_36VarlenDynamicPersistentTileSchedulerILi64ELi64ELi256ELi128ELb1ELb1ELb1ELb1ELb0ELb1EEEEEEEEEvNT_6ParamsE$_ZZN5flash25CollectiveMainloopFwdSm90ILi2EN4cute5tupleIJNS1_1CILi1EEES4_S4_EEENS2_IJNS3_ILi64EEES6_S6_EEELi512EN7cutlass6half_tEfNS8_4arch4Sm90ELb0ELb1ELb1ELb1ELb0ELb1ELb1ELb0ELb0ELb1ELb1ELb0EE3mmaINS_16FlashAttnFwdSm90ISC_NS_21CollectiveEpilogueFwdINS2_IJS6_NS3_ILi512EEES6_EEES5_S9_SB_Li256ELb1ELb1ELb1ELb0EEENS_36VarlenDynamicPersistentTileSchedulerILi64ELi64ELi256ELi128ELb1ELb1ELb1ELb1ELb0ELb1EEEE13SharedStorageENS1_6TensorINS1_11ArrayEngineIfLm128EEENS1_6LayoutINS2_IJNS2_IJNS3_ILi2EEESR_NS3_ILi32EEEEEES4_S4_EEENS2_IJNS2_IJS4_SR_NS3_ILi4EEEEEENS3_ILi0EEESX_EEEEEEENS_7SoftmaxILi2ELi0EEEEEbRKNSC_6ParamsENS8_25PipelineTmaAsyncNoClusterILi2ENS8_16PipelineTmaAsyncILi2EEEEES19_RNS8_13PipelineStateILj2EEERT0_RT1_iRiRKNS_16SeqlenInfoQKNewKILb1ELb1EEENS2_IJiiiiEEERT_ENKUliT_T0_T1_E_clIZSD_ISM_S10_S12_EbS15_S19_S19_S1C_S1E_S1G_iS1H_S1L_S1M_S1O_EUlRS1P_iE0_NS3_ILb1EEES1W_EEDaiS1P_S1Q_S1R_:
        /* <DEDUP_REMOVED lines=22> */
.L_x_4145:
[----:B------:R-:W-:Y:S05]  /*44d70*/  BSYNC B1 ;  /* 0x0000000000017941 */ /* 0x000fea0003800000 */
.L_x_4144:
        /* <DEDUP_REMOVED lines=17> */
.L_x_4147:
[----:B------:R-:W-:Y:S05]  /*44e90*/  BSYNC B1 ;  /* 0x0000000000017941 */ /* 0x000fea0003800000 */
.L_x_4146:
        /* <DEDUP_REMOVED lines=10> */
.L_x_4149:
[----:B------:R-:W-:Y:S05]  /*44f40*/  BSYNC B1 ;  /* 0x0000000000017941 */ /* 0x000fea0003800000 */
.L_x_4148:
[----:B------:R-:W2:Y:S01]  /*44f50*/  LDL.64 R10, [R0] ;  /* 0x00000000000a7983 */ /* 0x000ea20000100a00 */
[C---:B------:R-:W-:Y:S02]  /*44f60*/  R2UR UR6, R2.reuse ;  /* 0x00000000020672ca */ /* 0x040fe400000e0000 */
[C---:B------:R-:W-:Y:S01]  /*44f70*/  R2UR UR7, R3.reuse ;  /* 0x00000000030772ca */ /* 0x040fe200000e0000 */
[----:B------:R-:W3:Y:S01]  /*44f80*/  LDL.64 R6, [R0+0x28] ;  /* 0x0000280000067983 */ /* 0x000ee20000100a00 */
[C---:B------:R-:W-:Y:S02]  /*44f90*/  R2UR UR4, R2.reuse ;  /* 0x00000000020472ca */ /* 0x040fe400000e0000 */
[----:B------:R-:W-:Y:S01]  /*44fa0*/  R2UR UR5, R3 ;  /* 0x00000000030572ca */ /* 0x000fe200000e0000 */
[----:B0----5:R-:W4:Y:S08]  /*44fb0*/  LDL.64 R12, [R0+0x20] ;  /* 0x00002000000c7983 */ /* 0x021f300000100a00 */
[----:B--2---:R-:W2:Y:S04]  /*44fc0*/  LD.E R5, desc[UR6][R10.64] ;  /* 0x000000060a057980 */ /* 0x004ea8000c101900 */
[----:B---3--:R-:W2:Y:S04]  /*44fd0*/  LD.E.64 R6, desc[UR4][R6.64] ;  /* 0x0000000406067980 */ /* 0x008ea8000c101b00 */
[----:B------:R-:W3:Y:S01]  /*44fe0*/  LDL.64 R10, [R0+0x8] ;  /* 0x00000800000a7983 */ /* 0x000ee20000100a00 */
[----:B------:R-:W-:Y:S05]  /*44ff0*/  WARPSYNC.ALL ;  /* 0x0000000000007948 */ /* 0x000fea0003800000 */
[----:B------:R-:W-:-:S02]  /*45000*/  R2UR UR4, R2 ;  /* 0x00000000020472ca */ /* 0x000fc400000e0000 */
[C---:B------:R-:W-:Y:S02]  /*45010*/  R2UR UR5, R3.reuse ;  /* 0x00000000030572ca */ /* 0x040fe400000e0000 */
[----:B------:R-:W-:Y:S02]  /*45020*/  R2UR UR6, R2 ;  /* 0x00000000020672ca */ /* 0x000fe400000e0000 */
[----:B------:R-:W-:-:S09]  /*45030*/  R2UR UR7, R3 ;  /* 0x00000000030772ca */ /* 0x000fd200000e0000 */
[----:B---3--:R0:W-:Y:S04]  /*45040*/  ST.E desc[UR4][R10.64], RZ ;  /* 0x000000ff0a007985 */ /* 0x0081e8000c101904 */
[----:B----4-:R-:W3:Y:S01]  /*45050*/  LD.E.64 R14, desc[UR6][R12.64] ;  /* 0x000000060c0e7980 */ /* 0x010ee2000c101b00 */
[----:B--2---:R-:W-:Y:S01]  /*45060*/  IMAD R6, R5, 0x200, R6 ;  /* 0x0000020005067824 */ /* 0x004fe200078e0206 */
[----:B------:R-:W-:Y:S01]  /*45070*/  R2UR UR7, R7 ;  /* 0x00000000070772ca */ /* 0x000fe200000e0000 */
[----:B------:R-:W-:Y:S01]  /*45080*/  WARPGROUP.ARRIVE ;  /* 0x00000000000079c5 */ /* 0x000fe20000000000 */
[----:B------:R-:W-:Y:S01]  /*45090*/  R2UR UR8, R2 ;  /* 0x00000000020872ca */ /* 0x000fe200000e0000 */
[----:B------:R-:W-:Y:S01]  /*450a0*/  IMAD.MOV.U32 R5, RZ, RZ, 0x1 ;  /* 0x00000001ff057424 */ /* 0x000fe200078e00ff */
[----:B------:R-:W-:-:S02]  /*450b0*/  R2UR UR6, R6 ;  /* 0x00000000060672ca */ /* 0x000fc400000e0000 */
        /* <DEDUP_REMOVED lines=55> */
[----:B------:R-:W-:-:S13]  /*45430*/  R2UR UR5, R3 ;  /* 0x00000000030572ca */ /* 0x000fda00000e0000 */
[----:B--2---:R-:W2:Y:S04]  /*45440*/  LD.E R12, desc[UR4][R6.64] ;  /* 0x00000004060c7980 */ /* 0x004ea8000c101900 */
[----:B------:R-:W3:Y:S01]  /*45450*/  LDL.64 R6, [R0+0x30] ;  /* 0x0000300000067983 */ /* 0x000ee20000100a00 */
[----:B------:R-:W-:Y:S01]  /*45460*/  BSSY B1, `(.L_x_4151) ;  /* 0x0000008000017945 */ /* 0x000fe20003800000 */
[----:B--2---:R-:W-:-:S04]  /*45470*/  LEA.HI R13, R12, R12, RZ, 0x1 ;  /* 0x0000000c0c0d7211 */ /* 0x004fc800078f08ff */
[----:B------:R-:W-:-:S05]  /*45480*/  LOP3.LUT R13, R13, 0xfffffffe, RZ, 0xc0, !PT ;  /* 0xfffffffe0d0d7812 */ /* 0x000fca00078ec0ff */
[----:B------:R-:W-:Y:S01]  /*45490*/  IMAD.IADD R13, R12, 0x1, -R13 ;  /* 0x000000010c0d7824 */ /* 0x000fe200078e0a0d */
[----:B---3--:R-:W-:-:S04]  /*454a0*/  MOV R12, R6 ;  /* 0x00000006000c7202 */ /* 0x008fc80000000f00 */
[----:B------:R-:W-:-:S04]  /*454b0*/  SHF.L.U32 R13, R13, 0x1f, RZ ;  /* 0x0000001f0d0d7819 */ /* 0x000fc800000006ff */
[----:B------:R-:W1:Y:S02]  /*454c0*/  SYNCS.PHASECHK.TRANS64.TRYWAIT P0, [R12+URZ+0x38810], R13 ;  /* 0x0388100d0c0075a7 */ /* 0x000e64000800017f */
[----:B01----:R-:W-:Y:S05]  /*454d0*/  @!P0 BRA `(.L_x_4152) ;  /* 0x000000ec00708947 */ /* 0x003fea0003800000 */
.L_x_4175:
[----:B------:R-:W-:Y:S05]  /*454e0*/  BSYNC B1 ;  /* 0x0000000000017941 */ /* 0x000fea0003800000 */
.L_x_4151:
[----:B------:R-:W0:Y:S01]  /*454f0*/  LDL.64 R6, [R0+0x40] ;  /* 0x0000400000067983 */ /* 0x000e220000100a00 */
[----:B------:R-:W-:Y:S02]  /*45500*/  R2UR UR4, R2 ;  /* 0x00000000020472ca */ /* 0x000fe400000e0000 */
[----:B------:R-:W-:Y:S01]  /*45510*/  R2UR UR5, R3 ;  /* 0x00000000030572ca */ /* 0x000fe200000e0000 */
[----:B------:R-:W2:-:S12]  /*45520*/  LDL.64 R10, [R0] ;  /* 0x00000000000a7983 */ /* 0x000e980000100a00 */
[----:B0-----:R-:W3:Y:S01]  /*45530*/  LD.E R12, desc[UR4][R6.64+0x1c] ;  /* 0x00001c04060c7980 */ /* 0x001ee2000c101900 */
[----:B------:R-:W-:Y:S02]  /*45540*/  R2UR UR6, R2 ;  /* 0x00000000020672ca */ /* 0x000fe400000e0000 */
[----:B------:R-:W-:Y:S01]  /*45550*/  R2UR UR7, R3 ;  /* 0x00000000030772ca */ /* 0x000fe200000e0000 */
[----:B--2---:R0:W5:Y:S01]  /*45560*/  LD.E R14, desc[UR4][R10.64] ;  /* 0x000000040a0e7980 */ /* 0x004162000c101900 */
[----:B------:R-:W-:Y:S11]  /*45570*/  BSSY B1, `(.L_x_4153) ;  /* 0x0000006000017945 */ /* 0x000ff60003800000 */
[----:B------:R0:W5:Y:S01]  /*45580*/  LD.E R15, desc[UR6][R10.64+0x4] ;  /* 0x000004060a0f7980 */ /* 0x000162000c101900 */
[----:B---3--:R-:W-:-:S04]  /*45590*/  LOP3.LUT R12, R12, 0x1, RZ, 0xfc, !PT ;  /* 0x000000010c0c7812 */ /* 0x008fc800078efcff */
[----:B------:R-:W-:-:S13]  /*455a0*/  ISETP.NE.AND P0, PT, R12, 0x3, PT ;  /* 0x000000030c00780c */ /* 0x000fda0003f05270 */
[----:B0-----:R-:W-:Y:S05]  /*455b0*/  @!P0 BRA `(.L_x_4154) ;  /* 0x0000000000048947 */ /* 0x001fea0003800000 */
[----:B------:R-:W-:Y:S01]  /*455c0*/  BPT.TRAP 0x1 ;  /* 0x000000040000795c */ /* 0x000fe20000300000 */
.L_x_4154:
[----:B------:R-:W-:Y:S05]  /*455d0*/  BSYNC B1 ;  /* 0x0000000000017941 */ /* 0x000fea0003800000 */
.L_x_4153:
        /* <DEDUP_REMOVED lines=17> */
.L_x_4156:
[----:B------:R-:W-:Y:S05]  /*456f0*/  BSYNC B1 ;  /* 0x0000000000017941 */ /* 0x000fea0003800000 */
.L_x_4155:
        /* <DEDUP_REMOVED lines=10> */
.L_x_4158:
[----:B------:R-:W-:Y:S05]  /*457a0*/  BSYNC B1 ;  /* 0x0000000000017941 */ /* 0x000fea0003800000 */
.L_x_4157:
        /* <DEDUP_REMOVED lines=303> */
[----:B------:R-:W-:Y:S01]  /*46aa0*/  R2UR UR9, R3 ;  /* 0x00000000030972ca */ /* 0x000fe200000e0000 */
        /* <DEDUP_REMOVED lines=275> */
[----:B--2---:R-:W2:Y:S01]  /*47be0*/  LD.E.64 R6, desc[UR4][R6.64] ;  /* 0x0000000406067980 */ /* 0x004ea2000c101b00 */
[----:B------:R-:W-:Y:S02]  /*47bf0*/  R2UR UR4, R2 ;  /* 0x00000000020472ca */ /* 0x000fe400000e0000 */
[----:B------:R-:W-:-:S13]  /*47c00*/  R2UR UR5, R3 ;  /* 0x00000000030572ca */ /* 0x000fda00000e0000 */
[----:B------:R-:W3:Y:S01]  /*47c10*/  LD.E R5, desc[UR4][R8.64+0x24] ;  /* 0x0000240408057980 */ /* 0x000ee2000c101900 */
        /* <DEDUP_REMOVED lines=11> */
[----:B------:R-:W4:Y:S04]  /*47cd0*/  LD.E R18, desc[UR10][R8.64+0xc] ;  /* 0x00000c0a08127980 */ /* 0x000f28000c101900 */
[----:B------:R-:W4:Y:S06]  /*47ce0*/  LD.E R19, desc[UR8][R8.64+0x10] ;  /* 0x0000100808137980 */ /* 0x000f2c000c101900 */
[----:B------:R-:W4:Y:S04]  /*47cf0*/  LD.E R20, desc[UR12][R8.64+0x14] ;  /* 0x0000140c08147980 */ /* 0x000f28000c101900 */
[----:B--2---:R-:W2:Y:S01]  /*47d00*/  LD.E R15, desc[UR4][R6.64] ;  /* 0x00000004060f7980 */ /* 0x004ea2000c101900 */
[----:B------:R-:W-:-:S02]  /*47d10*/  R2UR UR4, R2 ;  /* 0x00000000020472ca */ /* 0x000fc400000e0000 */
[----:B------:R-:W-:-:S13]  /*47d20*/  R2UR UR5, R3 ;  /* 0x00000000030572ca */ /* 0x000fda00000e0000 */
[----:B------:R-:W2:Y:S01]  /*47d30*/  LD.E R60, desc[UR4][R8.64] ;  /* 0x00000004083c7980 */ /* 0x000ea2000c101900 */
[----:B------:R-:W-:Y:S02]  /*47d40*/  R2UR UR4, R2 ;  /* 0x00000000020472ca */ /* 0x000fe400000e0000 */
[----:B------:R-:W-:Y:S02]  /*47d50*/  R2UR UR5, R3 ;  /* 0x00000000030572ca */ /* 0x000fe400000e0000 */
[----:B---3--:R-:W-:-:S11]  /*47d60*/  ISETP.NE.AND P1, PT, R5, 0x1, PT ;  /* 0x000000010500780c */ /* 0x008fd60003f25270 */
[----:B------:R1:W3:Y:S02]  /*47d70*/  LD.E R56, desc[UR4][R56.64] ;  /* 0x0000000438387980 */ /* 0x0002e4000c101900 */
[C---:B------:R-:W-:Y:S02]  /*47d80*/  @P1 R2UR UR4, R2.reuse ;  /* 0x00000000020412ca */ /* 0x040fe400000e0000 */
[C---:B------:R-:W-:Y:S02]  /*47d90*/  @P1 R2UR UR5, R3.reuse ;  /* 0x00000000030512ca */ /* 0x040fe400000e0000 */
[----:B------:R-:W-:Y:S02]  /*47da0*/  @P1 R2UR UR6, R2 ;  /* 0x00000000020612ca */ /* 0x000fe400000e0000 */
[----:B------:R-:W-:-:S09]  /*47db0*/  @P1 R2UR UR7, R3 ;  /* 0x00000000030712ca */ /* 0x000fd200000e0000 */
[----:B------:R-:W3:Y:S04]  /*47dc0*/  @P1 LD.E R59, desc[UR4][R8.64+0x28] ;  /* 0x00002804083b1980 */ /* 0x000ee8000c101900 */
[----:B------:R-:W3:Y:S01]  /*47dd0*/  @P1 LD.E R58, desc[UR6][R8.64+0x2c] ;  /* 0x00002c06083a1980 */ /* 0x000ee2000c101900 */
[C---:B------:R-:W-:Y:S02]  /*47de0*/  R2UR UR4, R2.reuse ;  /* 0x00000000020472ca */ /* 0x040fe400000e0000 */
[C---:B------:R-:W-:Y:S02]  /*47df0*/  R2UR UR5, R3.reuse ;  /* 0x00000000030572ca */ /* 0x040fe400000e0000 */
[----:B------:R-:W-:Y:S02]  /*47e00*/  R2UR UR6, R2 ;  /* 0x00000000020672ca */ /* 0x000fe400000e0000 */
[----:B------:R-:W-:-:S09]  /*47e10*/  R2UR UR7, R3 ;  /* 0x00000000030772ca */ /* 0x000fd200000e0000 */
[----:B------:R-:W3:Y:S04]  /*47e20*/  LD.E R6, desc[UR4][R8.64+0x8] ;  /* 0x0000080408067980 */ /* 0x000ee8000c101900 */
[----:B------:R-:W3:Y:S01]  /*47e30*/  LD.E R7, desc[UR6][R8.64+0x4] ;  /* 0x0000040608077980 */ /* 0x000ee2000c101900 */
[----:B----4-:R-:W-:Y:S01]  /*47e40*/  ISETP.GE.AND P2, PT, R10, 0x1, PT ;  /* 0x000000010a00780c */ /* 0x010fe20003f46270 */
[----:B------:R-:W-:Y:S01]  /*47e50*/  BSSY B1, `(.L_x_4160) ;  /* 0x000008b000017945 */ /* 0x000fe20003800000 */
        /* <DEDUP_REMOVED lines=12> */
[----:B------:R-:W-:Y:S01]  /*47f20*/  SHF.R.S32.HI R43, RZ, 0x1f, R60 ;  /* 0x0000001fff2b7819 */ /* 0x000fe2000001143c */
[----:B------:R-:W-:-:S03]  /*47f30*/  FMUL.FTZ R39, R41, R15 ;  /* 0x0000000f29277220 */ /* 0x000fc60000410000 */
[-C--:B------:R-:W-:Y:S01]  /*47f40*/  LEA.HI R36, R43, R60.reuse, RZ, 0x7 ;  /* 0x0000003c2b247211 */ /* 0x080fe200078f38ff */
[-C--:B------:R-:W-:Y:S01]  /*47f50*/  FMUL.FTZ R41, R45, R15.reuse ;  /* 0x0000000f2d297220 */ /* 0x080fe20000410000 */
[-C--:B0-----:R-:W-:Y:S02]  /*47f60*/  FMUL.FTZ R12, R27, R15.reuse ;  /* 0x0000000f1b0c7220 */ /* 0x081fe40000410000 */
[----:B------:R-:W-:Y:S01]  /*47f70*/  LOP3.LUT R45, R36, 0xffffff80, RZ, 0xc0, !PT ;  /* 0xffffff80242d7812 */ /* 0x000fe200078ec0ff */
[-C--:B------:R-:W-:Y:S01]  /*47f80*/  FMUL.FTZ R27, R38, R15.reuse ;  /* 0x0000000f261b7220 */ /* 0x080fe20000410000 */
[-C--:B------:R-:W-:Y:S01]  /*47f90*/  FMUL.FTZ R38, R40, R15.reuse ;  /* 0x0000000f28267220 */ /* 0x080fe20000410000 */
[-C--:B------:R-:W-:Y:S02]  /*47fa0*/  FMUL.FTZ R40, R44, R15.reuse ;  /* 0x0000000f2c287220 */ /* 0x080fe40000410000 */
[----:B------:R-:W-:Y:S02]  /*47fb0*/  IMAD.IADD R44, R60, 0x1, -R45 ;  /* 0x000000013c2c7824 */ /* 0x000fe400078e0a2d */
[-C--:B------:R-:W-:Y:S01]  /*47fc0*/  FMUL.FTZ R36, R47, R15.reuse ;  /* 0x0000000f2f247220 */ /* 0x080fe20000410000 */
[----:B------:R-:W-:Y:S01]  /*47fd0*/  FMUL.FTZ R21, R34, R15 ;  /* 0x0000000f22157220 */ /* 0x000fe20000410000 */
[----:B------:R-:W-:-:S02]  /*47fe0*/  LEA.HI R43, R43, R60, RZ, 0x2 ;  /* 0x0000003c2b2b7211 */ /* 0x000fc400078f10ff */
[----:B------:R-:W-:Y:S01]  /*47ff0*/  SHF.R.S32.HI R47, RZ, 0x1f, R44 ;  /* 0x0000001fff2f7819 */ /* 0x000fe2000001142c */
[-C--:B------:R-:W-:Y:S01]  /*48000*/  FMUL.FTZ R34, R46, R15.reuse ;  /* 0x0000000f2e227220 */ /* 0x080fe20000410000 */
[----:B-1----:R-:W-:Y:S02]  /*48010*/  LOP3.LUT R57, R43, 0xfffffffc, RZ, 0xc0, !PT ;  /* 0xfffffffc2b397812 */ /* 0x002fe400078ec0ff */
[-C--:B------:R-:W-:Y:S01]  /*48020*/  LEA.HI R46, R47, R44.reuse, RZ, 0x2 ;  /* 0x0000002c2f2e7211 */ /* 0x080fe200078f10ff */
[-C--:B------:R-:W-:Y:S01]  /*48030*/  FMUL.FTZ R45, R48, R15.reuse ;  /* 0x0000000f302d7220 */ /* 0x080fe20000410000 */
[-C--:B------:R-:W-:Y:S01]  /*48040*/  FMUL.FTZ R14, R31, R15.reuse ;  /* 0x0000000f1f0e7220 */ /* 0x080fe20000410000 */
[-C--:B------:R-:W-:Y:S01]  /*48050*/  FMUL.FTZ R31, R42, R15.reuse ;  /* 0x0000000f2a1f7220 */ /* 0x080fe20000410000 */
[--C-:B------:R-:W-:Y:S02]  /*48060*/  SHF.R.S32.HI R43, RZ, 0x2, R46.reuse ;  /* 0x00000002ff2b7819 */ /* 0x100fe4000001142e */
[----:B------:R-:W-:Y:S01]  /*48070*/  SHF.R.S32.HI R48, RZ, 0x1f, R46 ;  /* 0x0000001fff307819 */ /* 0x000fe2000001142e */
[----:B------:R-:W-:Y:S01]  /*48080*/  IMAD.IADD R57, R60, 0x1, -R57 ;  /* 0x000000013c397824 */ /* 0x000fe200078e0a39 */
[----:B------:R-:W-:Y:S01]  /*48090*/  LEA.HI R42, R47, R44, RZ, 0x5 ;  /* 0x0000002c2f2a7211 */ /* 0x000fe200078f28ff */
[----:B------:R-:W-:Y:S01]  /*480a0*/  FMUL.FTZ R47, R49, R15 ;  /* 0x0000000f312f7220 */ /* 0x000fe20000410000 */
[----:B------:R-:W-:-:S02]  /*480b0*/  LEA.HI R48, R48, R43, RZ, 0x3 ;  /* 0x0000002b30307211 */ /* 0x000fc400078f18ff */
[----:B------:R-:W-:Y:S02]  /*480c0*/  SHF.R.S32.HI R49, RZ, 0x5, R42 ;  /* 0x00000005ff317819 */ /* 0x000fe4000001142a */
[----:B------:R-:W-:Y:S02]  /*480d0*/  LEA.HI R42, R57, R57, RZ, 0x1 ;  /* 0x00000039392a7211 */ /* 0x000fe400078f08ff */
[----:B------:R-:W-:Y:S01]  /*480e0*/  LOP3.LUT R48, R48, 0xfffffff8, RZ, 0xc0, !PT ;  /* 0xfffffff830307812 */ /* 0x000fe200078ec0ff */
[----:B---3--:R-:W-:Y:S01]  /*480f0*/  IMAD R49, R56, 0x4, R49 ;  /* 0x0000000438317824 */ /* 0x008fe200078e0231 */
[----:B------:R-:W-:-:S03]  /*48100*/  LOP3.LUT R56, R42, 0x1ffffffe, RZ, 0xc0, !PT ;  /* 0x1ffffffe2a387812 */ /* 0x000fc600078ec0ff */
[----:B------:R-:W-:Y:S02]  /*48110*/  IMAD.IADD R48, R43, 0x1, -R48 ;  /* 0x000000012b307824 */ /* 0x000fe400078e0a30 */
[----:B------:R-:W-:Y:S02]  /*48120*/  IMAD.IADD R56, R57, 0x1, -R56 ;  /* 0x0000000139387824 */ /* 0x000fe400078e0a38 */
[----:B------:R-:W-:-:S04]  /*48130*/  IMAD.U32 R49, R49, 0x10, R48 ;  /* 0x0000001031317824 */ /* 0x000fc800078e0030 */
[----:B------:R-:W-:-:S04]  /*48140*/  IMAD R56, R56, 0x8, R49 ;  /* 0x0000000838387824 */ /* 0x000fc800078e0231 */
[----:B------:R-:W-:-:S05]  /*48150*/  @P1 IMAD.HI.U32 R59, R56, R59, RZ ;  /* 0x0000003b383b1227 */ /* 0x000fca00078e00ff */
        /* <DEDUP_REMOVED lines=17> */
[----:B------:R-:W2:Y:S01]  /*48270*/  MUFU.TANH R24, R24 ;  /* 0x0000001800187308 */ /* 0x000ea20000002400 */
[----:B------:R-:W-:-:S07]  /*48280*/  LOP3.LUT R15, RZ, R18, RZ, 0x33, !PT ;  /* 0x00000012ff0f7212 */ /* 0x000fce00078e33ff */
        /* <DEDUP_REMOVED lines=32> */
[----:B------:R-:W-:Y:S01]  /*48490*/  IMAD.IADD R48, R48, 0x1, R15 ;  /* 0x0000000130307824 */ /* 0x000fe200078e020f */
[----:B0-----:R-:W-:Y:S01]  /*484a0*/  VIADDMNMX R51, R59, R55, R50, PT ;  /* 0x000000373b337246 */ /* 0x001fe20003800132 */
[----:B------:R-:W-:-:S02]  /*484b0*/  IMAD.IADD R54, R20, 0x1, -R57 ;  /* 0x0000000114367824 */ /* 0x000fc400078e0a39 */
[----:B------:R-:W-:Y:S01]  /*484c0*/  IMAD.IADD R4, R48, 0x1, R59 ;  /* 0x0000000130047824 */ /* 0x000fe200078e023b */
[----:B--234-:R-:W-:Y:S06]  /*484d0*/  @!P2 BRA `(.L_x_4161) ;  /* 0x000000000088a947 */ /* 0x01cfec0003800000 */
        /* <DEDUP_REMOVED lines=16> */
.L_x_4165:
[----:B------:R-:W-:Y:S05]  /*485e0*/  BSYNC B3 ;  /* 0x0000000000037941 */ /* 0x000fea0003800000 */
.L_x_4164:
[----:B------:R-:W-:Y:S01]  /*485f0*/  LOP3.LUT R15, RZ, R15, RZ, 0x33, !PT ;  /* 0x0000000fff0f7212 */ /* 0x000fe200078e33ff */
[----:B------:R-:W-:Y:S06]  /*48600*/  BRA `(.L_x_4166) ;  /* 0x0000000000287947 */ /* 0x000fec0003800000 */
.L_x_4163:
        /* <DEDUP_REMOVED lines=10> */
.L_x_4166:
[----:B------:R-:W-:Y:S05]  /*486b0*/  BSYNC B2 ;  /* 0x0000000000027941 */ /* 0x000fea0003800000 */
.L_x_4162:
[----:B------:R-:W-:-:S04]  /*486c0*/  IMAD R18, R10, R15, -R57 ;  /* 0x0000000f0a127224 */ /* 0x000fc800078e0a39 */
[----:B------:R-:W-:-:S05]  /*486d0*/  IMAD R15, R49, -0x2, R18 ;  /* 0xfffffffe310f7824 */ /* 0x000fca00078e0212 */
[----:B------:R-:W-:Y:S02]  /*486e0*/  VIMNMX R4, R4, R15, !PT ;  /* 0x0000000f04047248 */ /* 0x000fe40007fe0100 */
[----:B------:R-:W-:-:S07]  /*486f0*/  VIADDMNMX R51, R15, R10, R51, PT ;  /* 0x0000000a0f337246 */ /* 0x000fce0003800133 */
.L_x_4161:
[----:B------:R-:W-:Y:S05]  /*48700*/  BSYNC B1 ;  /* 0x0000000000017941 */ /* 0x000fea0003800000 */
.L_x_4160:
[C---:B------:R-:W-:Y:S01]  /*48710*/  ISETP.GE.AND P1, PT, R54.reuse, 0x2, PT ;  /* 0x000000023600780c */ /* 0x040fe20003f26270 */
[----:B------:R-:W-:Y:S01]  /*48720*/  BSSY B1, `(.L_x_4167) ;  /* 0x0000072000017945 */ /* 0x000fe20003800000 */
[----:B------:R-:W-:Y:S02]  /*48730*/  ISETP.GE.AND P5, PT, R54, 0xa, PT ;  /* 0x0000000a3600780c */ /* 0x000fe40003fa6270 */
        /* <DEDUP_REMOVED lines=67> */
[----:B-1----:R-:W-:Y:S02]  /*48b70*/  FSEL R45, R11, -INF , !P6 ;  /* 0xff8000000b2d7808 */ /* 0x002fe40007000000 */
[----:B------:R-:W-:-:S04]  /*48b80*/  ISETP.GE.AND P6, PT, R54, 0x3a, PT ;  /* 0x0000003a3600780c */ /* 0x000fc80003fc6270 */
[----:B------:R-:W-:Y:S02]  /*48b90*/  P2R R54, PR, RZ, 0x40 ;  /* 0x00000040ff367803 */ /* 0x000fe40000000000 */
[----:B------:R-:W-:-:S04]  /*48ba0*/  ISETP.GT.AND P6, PT, R4, 0x39, !P6 ;  /* 0x000000390400780c */ /* 0x000fc800077c4270 */
[----:B------:R-:W-:Y:S02]  /*48bb0*/  ISETP.LT.OR P6, PT, R51, 0x3a, P6 ;  /* 0x0000003a3300780c */ /* 0x000fe400037c1670 */
[----:B------:R-:W0:Y:S02]  /*48bc0*/  SHFL.IDX PT, R51, R56, 0x1, 0x1c1f ;  /* 0x003c1f0038337f89 */ /* 0x000e2400000e0000 */
[----:B------:R-:W-:Y:S02]  /*48bd0*/  FSEL R11, R53, -INF , !P6 ;  /* 0xff800000350b7808 */ /* 0x000fe40007000000 */
[----:B------:R-:W-:Y:S02]  /*48be0*/  ISETP.GE.AND P6, PT, R10, 0x1, PT ;  /* 0x000000010a00780c */ /* 0x000fe40003fc6270 */
[----:B0-----:R-:W-:Y:S01]  /*48bf0*/  VIADDMNMX R47, R51, R55, R50, PT ;  /* 0x00000037332f7246 */ /* 0x001fe20003800132 */
        /* <DEDUP_REMOVED lines=18> */
.L_x_4172:
[----:B------:R-:W-:Y:S05]  /*48d20*/  BSYNC B3 ;  /* 0x0000000000037941 */ /* 0x000fea0003800000 */
.L_x_4171:
[----:B------:R-:W-:Y:S01]  /*48d30*/  LOP3.LUT R7, RZ, R7, RZ, 0x33, !PT ;  /* 0x00000007ff077212 */ /* 0x000fe200078e33ff */
[----:B------:R-:W-:Y:S06]  /*48d40*/  BRA `(.L_x_4173) ;  /* 0x0000000000287947 */ /* 0x000fec0003800000 */
.L_x_4170:
        /* <DEDUP_REMOVED lines=10> */
.L_x_4173:
[----:B------:R-:W-:Y:S05]  /*48df0*/  BSYNC B2 ;  /* 0x0000000000027941 */ /* 0x000fea0003800000 */
.L_x_4169:
[----:B------:R-:W-:-:S04]  /*48e00*/  IMAD R4, R10, R7, -R57 ;  /* 0x000000070a047224 */ /* 0x000fc800078e0a39 */
[----:B------:R-:W-:-:S05]  /*48e10*/  IMAD R49, R49, -0x2, R4 ;  /* 0xfffffffe31317824 */ /* 0x000fca00078e0204 */
[----:B------:R-:W-:Y:S02]  /*48e20*/  VIADDMNMX R47, R49, R10, R47, PT ;  /* 0x0000000a312f7246 */ /* 0x000fe4000380012f */
[----:B------:R-:W-:-:S07]  /*48e30*/  VIMNMX R20, R20, R49, !PT ;  /* 0x0000003114147248 */ /* 0x000fce0007fe0100 */
.L_x_4168:
[----:B------:R-:W-:Y:S05]  /*48e40*/  BSYNC B1 ;  /* 0x0000000000017941 */ /* 0x000fea0003800000 */
.L_x_4167:
        /* <DEDUP_REMOVED lines=43> */
[----:B------:R-:W2:Y:S01]  /*49100*/  LDL.64 R4, [R0+0x70] ;  /* 0x0000700000047983 */ /* 0x000ea20000100a00 */
        /* <DEDUP_REMOVED lines=18> */
[C---:B------:R-:W-:Y:S02]  /*49230*/  ISETP.LT.OR P4, PT, R47.reuse, 0x32, P4 ;  /* 0x000000322f00780c */ /* 0x040fe40002781670 */
        /* <DEDUP_REMOVED lines=46> */
[----:B0-----:R-:W2:Y:S04]  /*49520*/  LDL.64 R4, [R0+0x70] ;  /* 0x0000700000047983 */ /* 0x001ea80000100a00 */
[----:B--2---:R-:W2:Y:S04]  /*49530*/  LD.E R10, desc[UR6][R4.64+0x20] ;  /* 0x00002006040a7980 */ /* 0x004ea8000c101900 */
[----:B------:R-:W2:Y:S04]  /*49540*/  LD.E R51, desc[UR4][R4.64] ;  /* 0x0000000404337980 */ /* 0x000ea8000c101900 */
[----:B------:R-:W3:Y:S01]  /*49550*/  LD.E R53, desc[UR4][R4.64+0x4] ;  /* 0x0000040404357980 */ /* 0x000ee2000c101900 */
[C---:B--2---:R-:W-:Y:S01]  /*49560*/  FMUL.FTZ R20, R51.reuse, R10 ;  /* 0x0000000a33147220 */ /* 0x044fe20000410000 */
[----:B------:R-:W-:-:S04]  /*49570*/  FSETP.NEU.FTZ.AND P1, PT, R51, -INF , PT ;  /* 0xff8000003300780b */ /* 0x000fc80003f3d000 */
[----:B------:R-:W-:Y:S02]  /*49580*/  FSEL R9, R20, RZ, P1 ;  /* 0x000000ff14097208 */ /* 0x000fe40000800000 */
[----:B---3--:R-:W-:-:S03]  /*49590*/  FSETP.NEU.FTZ.AND P1, PT, R53, -INF , PT ;  /* 0xff8000003500780b */ /* 0x008fc60003f3d000 */
[-CC-:B------:R-:W-:Y:S01]  /*495a0*/  FFMA.FTZ R182, R15, R10.reuse, -R9.reuse ;  /* 0x0000000a0fb67223 */ /* 0x180fe20000010809 */
[----:B------:R-:W-:Y:S01]  /*495b0*/  FMUL.FTZ R15, R10, R53 ;  /* 0x000000350a0f7220 */ /* 0x000fe20000410000 */
[----:B------:R-:W-:-:S04]  /*495c0*/  FFMA.FTZ R168, R45, R10, -R9 ;  /* 0x0000000a2da87223 */ /* 0x000fc80000010809 */
[----:B------:R-:W-:Y:S01]  /*495d0*/  FSEL R15, R15, RZ, P1 ;  /* 0x000000ff0f0f7208 */ /* 0x000fe20000800000 */
[-CC-:B------:R-:W-:Y:S01]  /*495e0*/  FFMA.FTZ R45, R24, R10.reuse, -R9.reuse ;  /* 0x0000000a182d7223 */ /* 0x180fe20000010809 */
[----:B------:R-:W-:-:S03]  /*495f0*/  FFMA.FTZ R170, R26, R10, -R9 ;  /* 0x0000000a1aaa7223 */ /* 0x000fc60000010809 */
[-CC-:B------:R-:W-:Y:S01]  /*49600*/  FFMA.FTZ R169, R7, R10.reuse, -R15.reuse ;  /* 0x0000000a07a97223 */ /* 0x180fe2000001080f */
[-CC-:B------:R-:W-:Y:S01]  /*49610*/  FFMA.FTZ R12, R12, R10.reuse, -R15.reuse ;  /* 0x0000000a0c0c7223 */ /* 0x180fe2000001080f */
[-C--:B------:R-:W-:Y:S01]  /*49620*/  FFMA.FTZ R171, R13, R10.reuse, -R15 ;  /* 0x0000000a0dab7223 */ /* 0x080fe2000001080f */
[----:B------:R-:W-:Y:S01]  /*49630*/  MUFU.EX2 R168, R168 ;  /* 0x000000a800a87308 */ /* 0x000fe20000000800 */
[-C--:B------:R-:W-:Y:S01]  /*49640*/  FFMA.FTZ R47, R28, R10.reuse, -R9 ;  /* 0x0000000a1c2f7223 */ /* 0x080fe20000010809 */
[----:B------:R-:W-:-:S06]  /*49650*/  FFMA.FTZ R14, R14, R10, -R15 ;  /* 0x0000000a0e0e7223 */ /* 0x000fcc000001080f */
[----:B------:R-:W0:Y:S01]  /*49660*/  MUFU.EX2 R45, R45 ;  /* 0x0000002d002d7308 */ /* 0x000e220000000800 */
[-C--:B------:R-:W-:Y:S01]  /*49670*/  FFMA.FTZ R172, R30, R10.reuse, -R9 ;  /* 0x0000000a1eac7223 */ /* 0x080fe20000010809 */
[----:B------:R-:W-:-:S06]  /*49680*/  FFMA.FTZ R173, R21, R10, -R15 ;  /* 0x0000000a15ad7223 */ /* 0x000fcc000001080f */
[----:B------:R-:W-:Y:S08]  /*49690*/  MUFU.EX2 R169, R169 ;  /* 0x000000a900a97308 */ /* 0x000ff00000000800 */
[----:B------:R-:W1:Y:S01]  /*496a0*/  MUFU.EX2 R12, R12 ;  /* 0x0000000c000c7308 */ /* 0x000e620000000800 */
[----:B------:R-:W-:-:S07]  /*496b0*/  FFMA.FTZ R49, R32, R10, -R9 ;  /* 0x0000000a20317223 */ /* 0x000fce0000010809 */
[----:B------:R-:W2:Y:S08]  /*496c0*/  MUFU.EX2 R170, R170 ;  /* 0x000000aa00aa7308 */ /* 0x000eb00000000800 */
[----:B------:R-:W3:Y:S01]  /*496d0*/  MUFU.EX2 R171, R171 ;  /* 0x000000ab00ab7308 */ /* 0x000ee20000000800 */
[-C--:B------:R-:W-:Y:S01]  /*496e0*/  FFMA.FTZ R25, R25, R10.reuse, -R15 ;  /* 0x0000000a19197223 */ /* 0x080fe2000001080f */
[----:B------:R-:W-:-:S06]  /*496f0*/  FFMA.FTZ R174, R35, R10, -R9 ;  /* 0x0000000a23ae7223 */ /* 0x000fcc0000010809 */
[----:B------:R-:W4:Y:S01]  /*49700*/  MUFU.EX2 R47, R47 ;  /* 0x0000002f002f7308 */ /* 0x000f220000000800 */
[----:B------:R-:W-:-:S07]  /*49710*/  FFMA.FTZ R27, R27, R10, -R15 ;  /* 0x0000000a1b1b7223 */ /* 0x000fce000001080f */
[----:B------:R-:W5:Y:S01]  /*49720*/  MUFU.EX2 R14, R14 ;  /* 0x0000000e000e7308 */ /* 0x000f620000000800 */
[----:B------:R-:W-:Y:S01]  /*49730*/  FFMA.FTZ R180, R18, R10, -R9 ;  /* 0x0000000a12b47223 */ /* 0x000fe20000010809 */
[----:B0-----:R-:W-:-:S06]  /*49740*/  FADD.FTZ R7, R168, R45 ;  /* 0x0000002da8077221 */ /* 0x001fcc0000010000 */
[----:B------:R-:W0:Y:S01]  /*49750*/  MUFU.EX2 R172, R172 ;  /* 0x000000ac00ac7308 */ /* 0x000e220000000800 */
[----:B------:R-:W-:Y:S01]  /*49760*/  FFMA.FTZ R35, R37, R10, -R9 ;  /* 0x0000000a25237223 */ /* 0x000fe20000010809 */
[----:B-1----:R-:W-:-:S06]  /*49770*/  FADD.FTZ R26, R169, R12 ;  /* 0x0000000ca91a7221 */ /* 0x002fcc0000010000 */
[----:B------:R-:W1:Y:S01]  /*49780*/  MUFU.EX2 R173, R173 ;  /* 0x000000ad00ad7308 */ /* 0x000e620000000800 */
[----:B------:R-:W-:Y:S01]  /*49790*/  FFMA.FTZ R29, R29, R10, -R15 ;  /* 0x0000000a1d1d7223 */ /* 0x000fe2000001080f */
[----:B--2---:R-:W-:-:S06]  /*497a0*/  FADD.FTZ R28, R170, R7 ;  /* 0x00000007aa1c7221 */ /* 0x004fcc0000010000 */
[----:B------:R-:W2:Y:S01]  /*497b0*/  MUFU.EX2 R49, R49 ;  /* 0x0000003100317308 */ /* 0x000ea20000000800 */
[----:B------:R-:W-:Y:S01]  /*497c0*/  FFMA.FTZ R176, R38, R10, -R9 ;  /* 0x0000000a26b07223 */ /* 0x000fe20000010809 */
[----:B---3--:R-:W-:-:S06]  /*497d0*/  FADD.FTZ R7, R171, R26 ;  /* 0x0000001aab077221 */ /* 0x008fcc0000010000 */
[----:B------:R-:W3:Y:S01]  /*497e0*/  MUFU.EX2 R18, R25 ;  /* 0x0000001900127308 */ /* 0x000ee20000000800 */
[-C--:B------:R-:W-:Y:S01]  /*497f0*/  FFMA.FTZ R37, R39, R10.reuse, -R9 ;  /* 0x0000000a27257223 */ /* 0x080fe20000010809 */
[-C--:B------:R-:W-:Y:S01]  /*49800*/  FFMA.FTZ R31, R31, R10.reuse, -R15 ;  /* 0x0000000a1f1f7223 */ /* 0x080fe2000001080f */
[-CC-:B------:R-:W-:Y:S01]  /*49810*/  FFMA.FTZ R178, R40, R10.reuse, -R9.reuse ;  /* 0x0000000a28b27223 */ /* 0x180fe20000010809 */
[----:B------:R-:W-:-:S04]  /*49820*/  FFMA.FTZ R39, R41, R10, -R9 ;  /* 0x0000000a29277223 */ /* 0x000fc80000010809 */
[----:B------:R-:W3:Y:S01]  /*49830*/  MUFU.EX2 R174, R174 ;  /* 0x000000ae00ae7308 */ /* 0x000ee20000000800 */
[-CC-:B------:R-:W-:Y:S01]  /*49840*/  FFMA.FTZ R19, R19, R10.reuse, -R9.reuse ;  /* 0x0000000a13137223 */ /* 0x180fe20000010809 */
[----:B------:R-:W-:Y:S01]  /*49850*/  FFMA.FTZ R11, R11, R10, -R9 ;  /* 0x0000000a0b0b7223 */ /* 0x000fe20000010809 */
[----:B----4-:R-:W-:-:S05]  /*49860*/  FADD.FTZ R9, R47, R28 ;  /* 0x0000001c2f097221 */ /* 0x010fca0000010000 */
[----:B------:R-:W4:Y:S01]  /*49870*/  MUFU.EX2 R27, R27 ;  /* 0x0000001b001b7308 */ /* 0x000f220000000800 */
[----:B-----5:R-:W-:Y:S01]  /*49880*/  FADD.FTZ R26, R14, R7 ;  /* 0x000000070e1a7221 */ /* 0x020fe20000010000 */
[----:B------:R-:W-:Y:S01]  /*49890*/  FFMA.FTZ R33, R33, R10, -R15 ;  /* 0x0000000a21217223 */ /* 0x000fe2000001080f */
[----:B0-----:R-:W-:-:S05]  /*498a0*/  FADD.FTZ R28, R172, R9 ;  /* 0x00000009ac1c7221 */ /* 0x001fca0000010000 */
[----:B------:R-:W0:Y:S01]  /*498b0*/  MUFU.EX2 R35, R35 ;  /* 0x0000002300237308 */ /* 0x000e220000000800 */
[----:B-1----:R-:W-:Y:S01]  /*498c0*/  FADD.FTZ R7, R173, R26 ;  /* 0x0000001aad077221 */ /* 0x002fe20000010000 */
[----:B------:R-:W-:-:S06]  /*498d0*/  FFMA.FTZ R34, R34, R10, -R15 ;  /* 0x0000000a22227223 */ /* 0x000fcc000001080f */
[----:B------:R-:W1:Y:S01]  /*498e0*/  MUFU.EX2 R20, R29 ;  /* 0x0000001d00147308 */ /* 0x000e620000000800 */
[----:B--2---:R-:W-:Y:S01]  /*498f0*/  FADD.FTZ R9, R49, R28 ;  /* 0x0000001c31097221 */ /* 0x004fe20000010000 */
[----:B---3--:R-:W-:-:S06]  /*49900*/  FADD.FTZ R26, R18, R7 ;  /* 0x00000007121a7221 */ /* 0x008fcc0000010000 */
[----:B------:R-:W2:Y:S08]  /*49910*/  MUFU.EX2 R176, R176 ;  /* 0x000000b000b07308 */ /* 0x000eb00000000800 */
[----:B------:R-:W3:Y:S01]  /*49920*/  MUFU.EX2 R31, R31 ;  /* 0x0000001f001f7308 */ /* 0x000ee20000000800 */
[----:B------:R-:W-:Y:S01]  /*49930*/  FFMA.FTZ R36, R36, R10, -R15 ;  /* 0x0000000a24247223 */ /* 0x000fe2000001080f */
[----:B------:R-:W-:-:S06]  /*49940*/  FADD.FTZ R28, R174, R9 ;  /* 0x00000009ae1c7221 */ /* 0x000fcc0000010000 */
[----:B------:R-:W5:Y:S01]  /*49950*/  MUFU.EX2 R37, R37 ;  /* 0x0000002500257308 */ /* 0x000f620000000800 */
[----:B----4-:R-:W-:Y:S01]  /*49960*/  FADD.FTZ R7, R27, R26 ;  /* 0x0000001a1b077221 */ /* 0x010fe20000010000 */
[----:B------:R-:W-:-:S06]  /*49970*/  FFMA.FTZ R42, R42, R10, -R15 ;  /* 0x0000000a2a2a7223 */ /* 0x000fcc000001080f */
[----:B------:R-:W4:Y:S01]  /*49980*/  MUFU.EX2 R24, R33 ;  /* 0x0000002100187308 */ /* 0x000f220000000800 */
[----:B0-----:R-:W-:Y:S01]  /*49990*/  FADD.FTZ R9, R35, R28 ;  /* 0x0000001c23097221 */ /* 0x001fe20000010000 */
[----:B-1----:R-:W-:-:S06]  /*499a0*/  FADD.FTZ R26, R20, R7 ;  /* 0x00000007141a7221 */ /* 0x002fcc0000010000 */
[----:B------:R-:W0:Y:S01]  /*499b0*/  MUFU.EX2 R178, R178 ;  /* 0x000000b200b27308 */ /* 0x000e220000000800 */
[----:B------:R-:W-:-:S07]  /*499c0*/  FFMA.FTZ R43, R43, R10, -R15 ;  /* 0x0000000a2b2b7223 */ /* 0x000fce000001080f */
[----:B------:R-:W1:Y:S01]  /*499d0*/  MUFU.EX2 R34, R34 ;  /* 0x0000002200227308 */ /* 0x000e620000000800 */
[----:B--2---:R-:W-:Y:S01]  /*499e0*/  FADD.FTZ R28, R176, R9 ;  /* 0x00000009b01c7221 */ /* 0x004fe20000010000 */
[----:B---3--:R-:W-:-:S06]  /*499f0*/  FADD.FTZ R7, R31, R26 ;  /* 0x0000001a1f077221 */ /* 0x008fcc0000010000 */
[----:B------:R-:W2:Y:S08]  /*49a00*/  MUFU.EX2 R39, R39 ;  /* 0x0000002700277308 */ /* 0x000eb00000000800 */
[----:B------:R-:W3:Y:S01]  /*49a10*/  MUFU.EX2 R179, R36 ;  /* 0x0000002400b37308 */ /* 0x000ee20000000800 */
[----:B------:R-:W-:Y:S01]  /*49a20*/  FFMA.FTZ R6, R6, R10, -R15 ;  /* 0x0000000a06067223 */ /* 0x000fe2000001080f */
[----:B-----5:R-:W-:-:S06]  /*49a30*/  FADD.FTZ R9, R37, R28 ;  /* 0x0000001c25097221 */ /* 0x020fcc0000010000 */
[----:B------:R-:W5:Y:S01]  /*49a40*/  MUFU.EX2 R180, R180 ;  /* 0x000000b400b47308 */ /* 0x000f620000000800 */
[----:B----4-:R-:W-:-:S07]  /*49a50*/  FADD.FTZ R7, R24, R7 ;  /* 0x0000000718077221 */ /* 0x010fce0000010000 */
[----:B------:R-:W4:Y:S01]  /*49a60*/  MUFU.EX2 R42, R42 ;  /* 0x0000002a002a7308 */ /* 0x000f220000000800 */
[----:B------:R-:W-:Y:S01]  /*49a70*/  FFMA.FTZ R8, R8, R10, -R15 ;  /* 0x0000000a08087223 */ /* 0x000fe2000001080f */
[----:B0-----:R-:W-:-:S06]  /*49a80*/  FADD.FTZ R26, R178, R9 ;  /* 0x00000009b21a7221 */ /* 0x001fcc0000010000 */
[----:B------:R-:W0:Y:S01]  /*49a90*/  MUFU.EX2 R19, R19 ;  /* 0x0000001300137308 */ /* 0x000e220000000800 */
[----:B-1----:R-:W-:-:S07]  /*49aa0*/  FADD.FTZ R28, R34, R7 ;  /* 0x00000007221c7221 */ /* 0x002fce0000010000 */
[----:B------:R-:W1:Y:S01]  /*49ab0*/  MUFU.EX2 R43, R43 ;  /* 0x0000002b002b7308 */ /* 0x000e620000000800 */
[----:B--2---:R-:W-:Y:S01]  /*49ac0*/  FADD.FTZ R7, R39, R26 ;  /* 0x0000001a27077221 */ /* 0x004fe20000010000 */
[----:B---3--:R-:W-:-:S06]  /*49ad0*/  FADD.FTZ R9, R179, R28 ;  /* 0x0000001cb3097221 */ /* 0x008fcc0000010000 */
[----:B------:R-:W2:Y:S08]  /*49ae0*/  MUFU.EX2 R182, R182 ;  /* 0x000000b600b67308 */ /* 0x000eb00000000800 */
[----:B------:R2:W3:Y:S01]  /*49af0*/  MUFU.EX2 R183, R6 ;  /* 0x0000000600b77308 */ /* 0x0004e20000000800 */
[----:B-----5:R-:W-:Y:S01]  /*49b00*/  FADD.FTZ R26, R180, R7 ;  /* 0x00000007b41a7221 */ /* 0x020fe20000010000 */
[----:B----4-:R-:W-:-:S06]  /*49b10*/  FADD.FTZ R28, R42, R9 ;  /* 0x000000092a1c7221 */ /* 0x010fcc0000010000 */
[----:B------:R-:W4:Y:S08]  /*49b20*/  MUFU.EX2 R11, R11 ;  /* 0x0000000b000b7308 */ /* 0x000f300000000800 */
[----:B------:R-:W5:Y:S01]  /*49b30*/  MUFU.EX2 R10, R8 ;  /* 0x00000008000a7308 */ /* 0x000f620000000800 */
[----:B0-----:R-:W-:Y:S01]  /*49b40*/  FADD.FTZ R7, R19, R26 ;  /* 0x0000001a13077221 */ /* 0x001fe20000010000 */
[----:B-1----:R-:W-:-:S03]  /*49b50*/  FADD.FTZ R28, R43, R28 ;  /* 0x0000001c2b1c7221 */ /* 0x002fc60000010000 */
[----:B--2---:R-:W-:Y:S01]  /*49b60*/  FADD.FTZ R6, R182, R7 ;  /* 0x00000007b6067221 */ /* 0x004fe20000010000 */
[----:B---3--:R-:W-:-:S03]  /*49b70*/  FADD.FTZ R7, R183, R28 ;  /* 0x0000001cb7077221 */ /* 0x008fc60000010000 */
[----:B----4-:R-:W-:Y:S01]  /*49b80*/  FADD.FTZ R13, R11, R6 ;  /* 0x000000060b0d7221 */ /* 0x010fe20000010000 */
[----:B-----5:R-:W-:-:S04]  /*49b90*/  FADD.FTZ R15, R10, R7 ;  /* 0x000000070a0f7221 */ /* 0x020fc80000010000 */
[----:B------:R-:W-:Y:S04]  /*49ba0*/  ST.E desc[UR4][R4.64+0x10], R13 ;  /* 0x0000100d04007985 */ /* 0x000fe8000c101904 */
[----:B------:R0:W-:Y:S04]  /*49bb0*/  ST.E desc[UR6][R4.64+0x14], R15 ;  /* 0x0000140f04007985 */ /* 0x0001e8000c101906 */
[----:B------:R-:W2:Y:S01]  /*49bc0*/  LDL.64 R8, [R0+0x80] ;  /* 0x0000800000087983 */ /* 0x000ea20000100a00 */
[----:B------:R-:W-:Y:S06]  /*49bd0*/  BAR.SYNC.DEFER_BLOCKING 0xf, 0x100 ;  /* 0x03c4000000007b1d */ /* 0x000fec0000010000 */
[----:B0-----:R-:W3:Y:S04]  /*49be0*/  LDL.64 R4, [R0+0x88] ;  /* 0x0000880000047983 */ /* 0x001ee80000100a00 */
[----:B--2---:R-:W2:Y:S04]  /*49bf0*/  LD.E.64 R8, desc[UR4][R8.64+0x10] ;  /* 0x0000100408087980 */ /* 0x004ea8000c101b00 */
[----:B--2---:R-:W2:Y:S04]  /*49c00*/  LD.E.64 R6, desc[UR6][R8.64+0x8] ;  /* 0x0000080608067980 */ /* 0x004ea8000c101b00 */
[----:B------:R-:W4:Y:S01]  /*49c10*/  LD.E.64 R8, desc[UR4][R8.64] ;  /* 0x0000000408087980 */ /* 0x000f22000c101b00 */
[----:B--2---:R-:W-:-:S03]  /*49c20*/  MOV R28, R6 ;  /* 0x00000006001c7202 */ /* 0x004fc60000000f00 */
[----:B------:R-:W2:Y:S02]  /*49c30*/  LDL.64 R6, [R0] ;  /* 0x0000000000067983 */ /* 0x000ea40000100a00 */
[--C-:B----4-:R-:W-:Y:S02]  /*49c40*/  IMAD R26, R8, 0x2, R28.reuse ;  /* 0x00000002081a7824 */ /* 0x110fe400078e021c */
[C---:B------:R-:W-:Y:S02]  /*49c50*/  IMAD R13, R9.reuse, 0x2, R28 ;  /* 0x00000002090d7824 */ /* 0x040fe400078e021c */
[----:B------:R-:W-:Y:S02]  /*49c60*/  IMAD R15, R9, 0x2, R26 ;  /* 0x00000002090f7824 */ /* 0x000fe400078e021a */
[----:B------:R-:W4:Y:S01]  /*49c70*/  LDL.64 R8, [R0+0x90] ;  /* 0x0000900000087983 */ /* 0x000f220000100a00 */
[----:B------:R-:W-:Y:S02]  /*49c80*/  R2UR UR28, R2 ;  /* 0x00000000021c72ca */ /* 0x000fe400000e0000 */
[----:B------:R-:W-:-:S02]  /*49c90*/  R2UR UR29, R3 ;  /* 0x00000000031d72ca */ /* 0x000fc400000e0000 */
        /* <DEDUP_REMOVED lines=19> */
[----:B------:R1:W-:Y:S04]  /*49dd0*/  STSM.16.M88.4 [R15], R180 ;  /* 0x000000b40f007844 */ /* 0x0003e80000000200 */
[----:B---3--:R-:W3:Y:S01]  /*49de0*/  LD.E R19, desc[UR4][R4.64] ;  /* 0x0000000404137980 */ /* 0x008ee2000c101900 */
[----:B------:R-:W-:-:S02]  /*49df0*/  R2UR UR10, R2 ;  /* 0x00000000020a72ca */ /* 0x000fc400000e0000 */
[----:B------:R-:W-:Y:S01]  /*49e00*/  R2UR UR11, R3 ;  /* 0x00000000030b72ca */ /* 0x000fe200000e0000 */
[----:B------:R-:W5:Y:S04]  /*49e10*/  LD.E R21, desc[UR6][R4.64+0x4] ;  /* 0x0000040604157980 */ /* 0x000f68000c101900 */
[----:B0-----:R-:W5:Y:S04]  /*49e20*/  LD.E R13, desc[UR4][R4.64+0x14] ;  /* 0x00001404040d7980 */ /* 0x001f68000c101900 */
[----:B-1----:R-:W5:Y:S01]  /*49e30*/  LD.E R15, desc[UR6][R4.64+0x18] ;  /* 0x00001806040f7980 */ /* 0x002f62000c101900 */
[----:B------:R-:W-:-:S02]  /*49e40*/  R2UR UR12, R2 ;  /* 0x00000000020c72ca */ /* 0x000fc400000e0000 */
[C---:B------:R-:W-:Y:S01]  /*49e50*/  R2UR UR13, R3.reuse ;  /* 0x00000000030d72ca */ /* 0x040fe200000e0000 */
[----:B------:R-:W5:Y:S01]  /*49e60*/  LD.E R25, desc[UR8][R4.64+0x8] ;  /* 0x0000080804197980 */ /* 0x000f62000c101900 */
[C---:B------:R-:W-:Y:S02]  /*49e70*/  R2UR UR14, R2.reuse ;  /* 0x00000000020e72ca */ /* 0x040fe400000e0000 */
[C---:B------:R-:W-:Y:S01]  /*49e80*/  R2UR UR15, R3.reuse ;  /* 0x00000000030f72ca */ /* 0x040fe200000e0000 */
[----:B------:R-:W5:Y:S01]  /*49e90*/  LD.E R27, desc[UR10][R4.64+0xc] ;  /* 0x00000c0a041b7980 */ /* 0x000f62000c101900 */
[C---:B------:R-:W-:Y:S02]  /*49ea0*/  R2UR UR16, R2.reuse ;  /* 0x00000000021072ca */ /* 0x040fe400000e0000 */
[----:B------:R-:W-:Y:S01]  /*49eb0*/  R2UR UR17, R3 ;  /* 0x00000000031172ca */ /* 0x000fe200000e0000 */
        /* <DEDUP_REMOVED lines=13> */
[----:B------:R-:W-:Y:S02]  /*49f90*/  R2UR UR26, R2 ;  /* 0x00000000021a72ca */ /* 0x000fe400000e0000 */
        /* <DEDUP_REMOVED lines=34> */
[----:B----4-:R-:W2:Y:S04]  /*4a1c0*/  LD.E.64 R6, desc[UR4][R8.64] ;  /* 0x0000000408067980 */ /* 0x010ea8000c101b00 */
[----:B------:R-:W4:Y:S04]  /*4a1d0*/  LD.E R9, desc[UR28][R4.64+0xac] ;  /* 0x0000ac1c04097980 */ /* 0x000f28000c101900 */
[----:B---3--:R0:W-:Y:S04]  /*4a1e0*/  ST.E desc[UR8][R4.64], R19 ;  /* 0x0000001304007985 */ /* 0x0081e8000c101908 */
[----:B-----5:R1:W-:Y:S04]  /*4a1f0*/  ST.E desc[UR4][R4.64+0x14], R13 ;  /* 0x0000140d04007985 */ /* 0x0203e8000c101904 */
[----:B------:R3:W-:Y:S04]  /*4a200*/  ST.E desc[UR6][R4.64+0x18], R15 ;  /* 0x0000180f04007985 */ /* 0x0007e8000c101906 */
[----:B0-----:R-:W5:Y:S04]  /*4a210*/  LD.E R19, desc[UR6][R4.64+0xb8] ;  /* 0x0000b80604137980 */ /* 0x001f68000c101900 */
[----:B-1----:R-:W2:Y:S04]  /*4a220*/  LD.E R13, desc[UR6][R4.64+0xb0] ;  /* 0x0000b006040d7980 */ /* 0x002ea8000c101900 */
[----:B---3--:R-:W3:Y:S04]  /*4a230*/  LD.E R15, desc[UR6][R4.64+0xb4] ;  /* 0x0000b406040f7980 */ /* 0x008ee8000c101900 */
[----:B----4-:R0:W-:Y:S04]  /*4a240*/  ST.E desc[UR4][R4.64+0xac], R9 ;  /* 0x0000ac0904007985 */ /* 0x0101e8000c101904 */
[----:B0-----:R-:W4:Y:S04]  /*4a250*/  LD.E R9, desc[UR6][R4.64+0xbc] ;  /* 0x0000bc0604097980 */ /* 0x001f28000c101900 */
[----:B-----5:R0:W-:Y:S04]  /*4a260*/  ST.E desc[UR4][R4.64+0xb8], R19 ;  /* 0x0000b81304007985 */ /* 0x0201e8000c101904 */
[----:B--2---:R1:W-:Y:S04]  /*4a270*/  ST.E desc[UR4][R4.64+0xb0], R13 ;  /* 0x0000b00d04007985 */ /* 0x0043e8000c101904 */
[----:B---3--:R2:W-:Y:S04]  /*4a280*/  ST.E desc[UR4][R4.64+0xb4], R15 ;  /* 0x0000b40f04007985 */ /* 0x0085e8000c101904 */
[----:B0-----:R-:W3:Y:S04]  /*4a290*/  LD.E R19, desc[UR6][R4.64+0xc8] ;  /* 0x0000c80604137980 */ /* 0x001ee8000c101900 */
[----:B-1----:R-:W5:Y:S04]  /*4a2a0*/  LD.E R13, desc[UR6][R4.64+0xc0] ;  /* 0x0000c006040d7980 */ /* 0x002f68000c101900 */
[----:B--2---:R-:W2:Y:S04]  /*4a2b0*/  LD.E R15, desc[UR6][R4.64+0xc4] ;  /* 0x0000c406040f7980 */ /* 0x004ea8000c101900 */
[----:B----4-:R0:W-:Y:S04]  /*4a2c0*/  ST.E desc[UR4][R4.64+0xbc], R9 ;  /* 0x0000bc0904007985 */ /* 0x0101e8000c101904 */
[----:B0-----:R-:W4:Y:S04]  /*4a2d0*/  LD.E R9, desc[UR6][R4.64+0xcc] ;  /* 0x0000cc0604097980 */ /* 0x001f28000c101900 */
[----:B---3--:R0:W-:Y:S04]  /*4a2e0*/  ST.E desc[UR4][R4.64+0xc8], R19 ;  /* 0x0000c81304007985 */ /* 0x0081e8000c101904 */
[----:B-----5:R1:W-:Y:S04]  /*4a2f0*/  ST.E desc[UR4][R4.64+0xc0], R13 ;  /* 0x0000c00d04007985 */ /* 0x0203e8000c101904 */
[----:B--2---:R2:W-:Y:S04]  /*4a300*/  ST.E desc[UR4][R4.64+0xc4], R15 ;  /* 0x0000c40f04007985 */ /* 0x0045e8000c101904 */
        /* <DEDUP_REMOVED lines=93> */
[----:B-----5:R0:W-:Y:S04]  /*4a8e0*/  ST.E desc[UR4][R4.64+0x130], R13 ;  /* 0x0001300d04007985 */ /* 0x0201e8000c101904 */
[----:B--2---:R1:W-:Y:S04]  /*4a8f0*/  ST.E desc[UR4][R4.64+0x134], R15 ;  /* 0x0001340f04007985 */ /* 0x0043e8000c101904 */
[----:B---3--:R2:W-:Y:S04]  /*4a900*/  ST.E desc[UR4][R4.64+0x138], R19 ;  /* 0x0001381304007985 */ /* 0x0085e8000c101904 */
[----:B----4-:R3:W-:Y:S04]  /*4a910*/  ST.E desc[UR4][R4.64+0x13c], R9 ;  /* 0x00013c0904007985 */ /* 0x0107e8000c101904 */
[----:B0-----:R-:W4:Y:S04]  /*4a920*/  LD.E R13, desc[UR6][R4.64+0x140] ;  /* 0x00014006040d7980 */ /* 0x001f28000c101900 */
[----:B----4-:R0:W-:Y:S04]  /*4a930*/  ST.E desc[UR4][R4.64+0x140], R13 ;  /* 0x0001400d04007985 */ /* 0x0101e8000c101904 */
[----:B-1----:R-:W4:Y:S04]  /*4a940*/  LD.E R15, desc[UR6][R4.64+0x144] ;  /* 0x00014406040f7980 */ /* 0x002f28000c101900 */
[----:B----4-:R1:W-:Y:S04]  /*4a950*/  ST.E desc[UR4][R4.64+0x144], R15 ;  /* 0x0001440f04007985 */ /* 0x0103e8000c101904 */
[----:B--2---:R-:W2:Y:S04]  /*4a960*/  LD.E R19, desc[UR6][R4.64+0x148] ;  /* 0x0001480604137980 */ /* 0x004ea8000c101900 */
[----:B--2---:R2:W-:Y:S04]  /*4a970*/  ST.E desc[UR4][R4.64+0x148], R19 ;  /* 0x0001481304007985 */ /* 0x0045e8000c101904 */
[----:B---3--:R-:W3:Y:S04]  /*4a980*/  LD.E R9, desc[UR6][R4.64+0x14c] ;  /* 0x00014c0604097980 */ /* 0x008ee8000c101900 */
[----:B---3--:R3:W-:Y:S04]  /*4a990*/  ST.E desc[UR4][R4.64+0x14c], R9 ;  /* 0x00014c0904007985 */ /* 0x0087e8000c101904 */
        /* <DEDUP_REMOVED lines=81> */
[----:B----4-:R-:W-:Y:S04]  /*4aeb0*/  ST.E desc[UR4][R4.64+0x1f0], R13 ;  /* 0x0001f00d04007985 */ /* 0x010fe8000c101904 */
[----:B-1----:R-:W4:Y:S04]  /*4aec0*/  LD.E R15, desc[UR6][R4.64+0x1f4] ;  /* 0x0001f406040f7980 */ /* 0x002f28000c101900 */
[----:B----4-:R-:W-:Y:S04]  /*4aed0*/  ST.E desc[UR4][R4.64+0x1f4], R15 ;  /* 0x0001f40f04007985 */ /* 0x010fe8000c101904 */
[----:B--2---:R-:W2:Y:S01]  /*4aee0*/  LD.E R19, desc[UR6][R4.64+0x1f8] ;  /* 0x0001f80604137980 */ /* 0x004ea2000c101900 */
[----:B------:R-:W-:-:S03]  /*4aef0*/  IMAD R6, R11, 0x1000, R6 ;  /* 0x000010000b067824 */ /* 0x000fc600078e0206 */
[----:B--2---:R-:W-:Y:S04]  /*4af00*/  ST.E desc[UR4][R4.64+0x1f8], R19 ;  /* 0x0001f81304007985 */ /* 0x004fe8000c101904 */
[----:B------:R-:W2:Y:S01]  /*4af10*/  LD.E R21, desc[UR6][R4.64+0x1fc] ;  /* 0x0001fc0604157980 */ /* 0x000ea2000c101900 */
        /* <DEDUP_REMOVED lines=50> */
[----:B---3--:R-:W-:-:S03]  /*4b240*/  IMAD.MOV.U32 R9, RZ, RZ, R7 ;  /* 0x000000ffff097224 */ /* 0x008fc600078e0007 */
[----:B------:R-:W-:Y:S02]  /*4b250*/  R2UR UR6, R8 ;  /* 0x00000000080672ca */ /* 0x000fe400000e0000 */
[----:B------:R-:W-:Y:S01]  /*4b260*/  R2UR UR7, R9 ;  /* 0x00000000090772ca */ /* 0x000fe200000e0000 */
[----:B------:R-:W-:-:S04]  /*4b270*/  WARPGROUP.DEPBAR.LE gsb0, 0x0 ;  /* 0x00008000000079c5 */ /* 0x000fc80000010000 */
        /* <DEDUP_REMOVED lines=1148> */
[C---:B------:R-:W-:Y:S01]  /*4fa40*/  R2UR UR5, R3.reuse ;  /* 0x00000000030572ca */ /* 0x040fe200000e0000 */
[----:B------:R-:W-:Y:S01]  /*4fa50*/  ST.E desc[UR6][R4.64+0x4], R25 ;  /* 0x0000041904007985 */ /* 0x000fe2000c101906 */
[C---:B------:R-:W-:Y:S02]  /*4fa60*/  R2UR UR6, R2.reuse ;  /* 0x00000000020672ca */ /* 0x040fe400000e0000 */
[C---:B------:R-:W-:Y:S01]  /*4fa70*/  R2UR UR7, R3.reuse ;  /* 0x00000000030772ca */ /* 0x040fe200000e0000 */
[----:B------:R-:W-:Y:S01]  /*4fa80*/  ST.E desc[UR8][R4.64+0x8], R26 ;  /* 0x0000081a04007985 */ /* 0x000fe2000c101908 */
[----:B------:R-:W-:Y:S02]  /*4fa90*/  R2UR UR8, R2 ;  /* 0x00000000020872ca */ /* 0x000fe400000e0000 */
[----:B------:R-:W-:-:S05]  /*4faa0*/  R2UR UR9, R3 ;  /* 0x00000000030972ca */ /* 0x000fca00000e0000 */
        /* <DEDUP_REMOVED lines=1142> */
.L_x_4174:
[----:B------:R-:W-:Y:S01]  /*54210*/  MOV R0, 0x11bb0 ;  /* 0x00011bb000007802 */ /* 0x000fe20000000f00 */
[----:B------:R-:W-:-:S04]  /*54220*/  IMAD.MOV.U32 R3, RZ, RZ, 0x0 ;  /* 0x00000000ff037424 */ /* 0x000fc800078e00ff */
[----:B-1----:R-:W-:-:S04]  /*54230*/  IMAD.MOV.U32 R2, RZ, RZ, R0 ;  /* 0x000000ffff027224 */ /* 0x002fc800078e0000 */
[----:B0-----:R-:W-:Y:S05]  /*54240*/  RET.REL.NODEC R2 `(_ZN7cutlass13device_kernelIN5flash11enable_sm90INS1_16FlashAttnFwdSm90INS1_25CollectiveMainloopFwdSm90ILi2EN4cute5tupleIJNS5_1CILi1EEES8_S8_EEENS6_IJNS7_ILi64EEESA_SA_EEELi512ENS_6half_tEfNS_4arch4Sm90ELb0ELb1ELb1ELb1ELb0ELb1ELb1ELb0ELb0ELb1ELb1ELb0EEENS1_21CollectiveEpilogueFwdINS6_IJSA_NS7_ILi512EEESA_EEES9_SC_SE_Li256ELb1ELb1ELb1ELb0EEENS1_36VarlenDynamicPersistentTileSchedulerILi64ELi64ELi256ELi128ELb1ELb1ELb1ELb1ELb0ELb1EEEEEEEEEvNT_6ParamsE) ;  /* 0xfffffabc026c7950 */ /* 0x001fea0003c3ffff */
.L_x_4150:
[----:B0-----:R0:W1:Y:S02]  /*54250*/  SYNCS.PHASECHK.TRANS64.TRYWAIT P0, [R12+URZ], R13 ;  /* 0x0000000d0c0075a7 */ /* 0x001064000800017f */
[----:B-1----:R-:W-:Y:S05]  /*54260*/  @!P0 NANOSLEEP.SYNCS 0x989680 ;  /* 0x009896800000895d */ /* 0x002fea0003900000 */
[----:B------:R-:W1:Y:S02]  /*54270*/  @!P0 SYNCS.PHASECHK.TRANS64 P0, [R12+URZ], R13 ;  /* 0x0000000d0c0085a7 */ /* 0x000e64000800007f */
[----:B-1----:R-:W-:Y:S05]  /*54280*/  @!P0 BRA `(.L_x_4150) ;  /* 0xfffffffc00f08947 */ /* 0x002fea000383ffff */
[----:B------:R-:W-:Y:S05]  /*54290*/  BRA `(.L_x_4149) ;  /* 0xffffff0c00287947 */ /* 0x000fea000383ffff */
.L_x_4152:
[----:B0-----:R0:W1:Y:S02]  /*542a0*/  SYNCS.PHASECHK.TRANS64.TRYWAIT P0, [R12+URZ+0x38810], R13 ;  /* 0x0388100d0c0075a7 */ /* 0x001064000800017f */
[----:B-1----:R-:W-:Y:S05]  /*542b0*/  @!P0 NANOSLEEP.SYNCS 0x989680 ;  /* 0x009896800000895d */ /* 0x002fea0003900000 */
[----:B------:R-:W1:Y:S02]  /*542c0*/  @!P0 SYNCS.PHASECHK.TRANS64 P0, [R12+URZ+0x38810], R13 ;  /* 0x0388100d0c0085a7 */ /* 0x000e64000800007f */
[----:B-1----:R-:W-:Y:S05]  /*542d0*/  @!P0 BRA `(.L_x_4152) ;  /* 0xfffffffc00f08947 */ /* 0x002fea000383ffff */
[----:B------:R-:W-:Y:S05]  /*542e0*/  BRA `(.L_x_4175) ;  /* 0xffffff10007c7947 */ /* 0x000fea000383ffff */
.L_x_4159:
[----:B0-----:R0:W1:Y:S02]  /*542f0*/  SYNCS.PHASECHK.TRANS64.TRYWAIT P0, [R12+URZ], R13 ;  /* 0x0000000d0c0075a7 */ /* 0x001064000800017f */
[----:B-1----:R-:W-:Y:S05]  /*54300*/  @!P0 NANOSLEEP.SYNCS 0x989680 ;  /* 0x009896800000895d */ /* 0x002fea0003900000 */
[----:B------:R-:W1:Y:S02]  /*54310*/  @!P0 SYNCS.PHASECHK.TRANS64 P0, [R12+URZ], R13 ;  /* 0x0000000d0c0085a7 */ /* 0x000e64000800007f */
[----:B-1----:R-:W-:Y:S05]  /*54320*/  @!P0 BRA `(.L_x_4159) ;  /* 0xfffffffc00f08947 */ /* 0x002fea000383ffff */
[----:B------:R-:W-:Y:S05]  /*54330*/  BRA `(.L_x_4158) ;  /* 0xffffff1400187947 */ /* 0x000fea000383ffff */
.L_x_4176:
        /* <DEDUP_REMOVED lines=12> */
.L_x_6051:


//--------------------- .text._ZN7cutlass13device_kernelIN5flash11enable_sm90INS1_16FlashAttnFwdSm90INS1_25CollectiveMainloopFwdSm90ILi2EN4cute5tupleIJNS5_1CILi1EEES8_S8_EEENS6_IJNS7_ILi64EEESA_SA_EEELi512ENS_6half_tEfNS_4arch4Sm90ELb1ELb0ELb1ELb0ELb0ELb0ELb0ELb0ELb0ELb1ELb1ELb0EEENS1_21CollectiveEpilogueFwdINS6_IJSA_NS7_ILi512EEESA_EEES9_SC_SE_Li256ELb0ELb1ELb1ELb0EEENS1_19SingleTileSchedulerILb0ELb1ELb1ELi64EEEEEEEEEvNT_6ParamsE --------------------------
	.section	.text._ZN7cutlass13device_kernelIN5flash11enable_sm90INS1_16FlashAttnFwdSm90INS1_25CollectiveMainloopFwdSm90ILi2EN4cute5tupleIJNS5_1CILi1EEES8_S8_EEENS6_IJNS7_ILi64EEESA_SA_EEELi512ENS_6half_tEfNS_4arch4Sm90ELb1ELb0ELb1ELb0ELb0ELb0ELb0ELb0ELb0ELb1ELb1ELb0EEENS1_21CollectiveEpilogueFwdINS6_IJSA_NS7_ILi512EEESA_EEES9_SC_SE_Li256ELb0ELb1ELb1ELb0EEENS1_19SingleTileSchedulerILb0ELb1ELb1ELi64EEEEEEEEEvNT_6ParamsE,"ax",@progbits
	.align	128
.text._ZN7cutlass13device_kernelIN5flash11enable_sm90INS1_16FlashAttnFwdSm90INS1_25CollectiveMainloopFwdSm90ILi2EN4cute5tupleIJNS5_1CILi1EEES8_S8_EEENS6_IJNS7_ILi64EEESA_SA_EEELi512ENS_6half_tEfNS_4arch4Sm90ELb1ELb0ELb1ELb0ELb0ELb0ELb0ELb0ELb0ELb1ELb1ELb0EEENS1_21CollectiveEpilogueFwdINS6_IJSA_NS7_ILi512EEESA_EEES9_SC_SE_Li256ELb0ELb1ELb1ELb0EEENS1_19SingleTileSchedulerILb0ELb1ELb1ELi64EEEEEEEEEvNT_6ParamsE:
        .type           _ZN7cutlass13device_kernelIN5flash11enable_sm90INS1_16FlashAttnFwdSm90INS1_25CollectiveMainloopFwdSm90ILi2EN4cute5tupleIJNS5_1CILi1EEES8_S8_EEENS6_IJNS7_ILi64EEESA_SA_EEELi512ENS_6half_tEfNS_4arch4Sm90ELb1ELb0ELb1ELb0ELb0ELb0ELb0ELb0ELb0ELb1ELb1ELb0EEENS1_21CollectiveEpilogueFwdINS6_IJSA_NS7_ILi512EEESA_EEES9_SC_SE_Li256ELb0ELb1ELb1ELb0EEENS1_19SingleTileSchedulerILb0ELb1ELb1ELi64EEEEEEEEEvNT_6ParamsE,@function
        .size           _ZN7cutlass13device_kernelIN5flash11enable_sm90INS1_16FlashAttnFwdSm90INS1_25CollectiveMainloopFwdSm90ILi2EN4cute5tupleIJNS5_1CILi1EEES8_S8_EEENS6_IJNS7_ILi64EEESA_SA_EEELi512ENS_6half_tEfNS_4arch4Sm90ELb1ELb0ELb1ELb0ELb0ELb0ELb0ELb0ELb0ELb1ELb1ELb0EEENS1_21CollectiveEpilogueFwdINS6_IJSA_NS7_ILi512EEESA_EEES9_SC_SE_Li256ELb0ELb1ELb1ELb0EEENS1_19SingleTileSchedulerILb0ELb1ELb1ELi64EEEEEEEEEvNT_6ParamsE,(.L_x_6053 - _ZN7cutlass13device_kernelIN5flash11enable_sm90INS1_16FlashAttnFwdSm90INS1_25CollectiveMainloopFwdSm90ILi2EN4cute5tupleIJNS5_1CILi1EEES8_S8_EEENS6_IJNS7_ILi64EEESA_SA_EEELi512ENS_6half_tEfNS_4arch4Sm90ELb1ELb0ELb1ELb0ELb0ELb0ELb0ELb0ELb0ELb1ELb1ELb0EEENS1_21CollectiveEpilogueFwdINS6_IJSA_NS7_ILi512EEESA_EEES9_SC_SE_Li256ELb0ELb1ELb1ELb0EEENS1_19SingleTileSchedulerILb0ELb1ELb1ELi64EEEEEEEEEvNT_6ParamsE)
        .other          _ZN7cutlass13device_kernelIN5flash11enable_sm90INS1_16FlashAttnFwdSm90INS1_25CollectiveMainloopFwdSm90ILi2EN4cute5tupleIJNS5_1CILi1EEES8_S8_EEENS6_IJNS7_ILi64EEESA_SA_EEELi512ENS_6half_tEfNS_4arch4Sm90ELb1ELb0ELb1ELb0ELb0ELb0ELb0ELb0ELb0ELb1ELb1ELb0EEENS1_21CollectiveEpilogueFwdINS6_IJSA_NS7_ILi512EEESA_EEES9_SC_SE_Li256ELb0ELb1ELb1ELb0EEENS1_19SingleTileSchedulerILb0ELb1ELb1ELi64EEEEEEEEEvNT_6ParamsE,@"STO_CUDA_ENTRY STV_DEFAULT"
_ZN7cutlass13device_kernelIN5flash11enable_sm90INS1_16FlashAttnFwdSm90INS1_25CollectiveMainloopFwdSm90ILi2EN4cute5tupleIJNS5_1CILi1EEES8_S8_EEENS6_IJNS7_ILi64EEESA_SA_EEELi512ENS_6half_tEfNS_4arch4Sm90ELb1ELb0ELb1ELb0ELb0ELb0ELb0ELb0ELb0ELb1ELb1ELb0EEENS1_21CollectiveEpilogueFwdINS6_IJSA_NS7_ILi512EEESA_EEES9_SC_SE_Li256ELb0ELb1ELb1ELb0EEENS1_19SingleTileSchedulerILb0ELb1ELb1ELi64EEEEEEEEEvNT_6ParamsE:
        /* <DEDUP_REMOVED lines=18> */
.L_x_4178:
[----:B------:R-:W-:Y:S05]  /*0120*/  BSYNC B0 ;  /* 0x0000000000007941 */ /* 0x000fea0003800000 */
.L_x_4177:
        /* <DEDUP_REMOVED lines=37> */
.L_x_4179:
        /* <DEDUP_REMOVED lines=22> */
.L_x_4180:
        /* <DEDUP_REMOVED lines=18> */
.L_x_4181:
        /* <DEDUP_REMOVED lines=22> */
.L_x_4182:
        /* <DEDUP_REMOVED lines=22> */
.L_x_4183:
        /* <DEDUP_REMOVED lines=8> */
.L_x_4186:
        /* <DEDUP_REMOVED lines=24> */
[----:B------:R-:W-:Y:S01]  /*0ac0*/  ULDC UR37, c[0x0][0x424] ;  /* 0x0001090000257ab9 */ /* 0x000fe20000000800 */
[----:B------:R-:W-:Y:S01]  /*0ad0*/  UISETP.NE.U32.AND UP0, UPT, UR4, URZ, UPT ;  /* 0x0000003f0400728c */ /* 0x000fe2000bf05070 */
[----:B------:R-:W0:Y:S01]  /*0ae0*/  S2UR UR7, SR_CTAID.X ;  /* 0x00000000000779c3 */ /* 0x000e220000002500 */
[----:B------:R-:W-:Y:S01]  /*0af0*/  ULDC UR10, c[0x0][0x2f0] ;  /* 0x0000bc00000a7ab9 */ /* 0x000fe20000000800 */
[----:B------:R-:W-:Y:S01]  /*0b00*/  VIADD R16, R2, 0xffffff80 ;  /* 0xffffff8002107836 */ /* 0x000fe20000000000 */
[----:B------:R-:W-:-:S04]  /*0b10*/  UISETP.NE.AND.EX UP0, UPT, UR5, URZ, UPT, UP0 ;  /* 0x0000003f0500728c */ /* 0x000fc8000bf05300 */
[----:B------:R-:W-:Y:S02]  /*0b20*/  USEL UR37, UR37, 0x1, UP0 ;  /* 0x0000000125257887 */ /* 0x000fe40008000000 */
[----:B------:R-:W-:Y:S02]  /*0b30*/  UISETP.NE.AND UP0, UPT, UR11, 0x1, UPT ;  /* 0x000000010b00788c */ /* 0x000fe4000bf05270 */
[----:B------:R-:W-:-:S04]  /*0b40*/  UIMAD UR4, UR37, UR10, 0x3f ;  /* 0x0000003f250474a4 */ /* 0x000fc8000f8e020a */
[----:B------:R-:W-:Y:S01]  /*0b50*/  PLOP3.LUT P0, PT, PT, PT, UP0, 0x80, 0x0 ;  /* 0x000000000000781c */ /* 0x000fe20003f0f008 */
[----:B------:R-:W-:-:S04]  /*0b60*/  USHF.R.S32.HI UR5, URZ, 0x1f, UR4 ;  /* 0x0000001f3f057899 */ /* 0x000fc80008011404 */
[----:B------:R-:W-:-:S04]  /*0b70*/  ULEA.HI UR5, UR5, UR4, URZ, 0x6 ;  /* 0x0000000405057291 */ /* 0x000fc8000f8f303f */
[----:B------:R-:W-:-:S04]  /*0b80*/  USHF.R.S32.HI UR6, URZ, 0x6, UR5 ;  /* 0x000000063f067899 */ /* 0x000fc80008011405 */
[----:B0-----:R-:W-:Y:S08]  /*0b90*/  @!P0 BRA `(.L_x_4188) ;  /* 0x0000002000408947 */ /* 0x001ff00003800000 */
[----:B------:R-:W-:Y:S01]  /*0ba0*/  ULDC UR4, c[0x0][0x448] ;  /* 0x0001120000047ab9 */ /* 0x000fe20000000800 */
[----:B------:R-:W-:Y:S01]  /*0bb0*/  ULEA UR7, UR7, 0x3f, 0x6 ;  /* 0x0000003f07077891 */ /* 0x000fe2000f8e303f */
[----:B------:R-:W-:Y:S01]  /*0bc0*/  PLOP3.LUT P0, PT, PT, PT, PT, 0x80, 0x0 ;  /* 0x000000000000781c */ /* 0x000fe20003f0f070 */
[----:B------:R-:W-:Y:S01]  /*0bd0*/  UISETP.NE.AND UP0, UPT, UR4, 0x1, UPT ;  /* 0x000000010400788c */ /* 0x000fe2000bf05270 */
[----:B------:R-:W-:Y:S01]  /*0be0*/  IMAD.MOV.U32 R3, RZ, RZ, RZ ;  /* 0x000000ffff037224 */ /* 0x000fe200078e00ff */
[----:B------:R-:W-:Y:S01]  /*0bf0*/  ULDC UR8, c[0x0][0x288] ;  /* 0x0000a20000087ab9 */ /* 0x000fe20000000800 */
[----:B------:R-:W-:Y:S01]  /*0c00*/  USHF.R.U32.HI UR11, URZ, 0x10, UR9 ;  /* 0x000000103f0b7899 */ /* 0x000fe20008011609 */
[----:B------:R-:W-:Y:S01]  /*0c10*/  MOV R6, RZ ;  /* 0x000000ff00067202 */ /* 0x000fe20000000f00 */
[----:B------:R-:W-:Y:S01]  /*0c20*/  UIADD3 UR8, -UR8, 0x40, URZ ;  /* 0x0000004008087890 */ /* 0x000fe2000fffe13f */
[----:B------:R-:W-:Y:S01]  /*0c30*/  IMAD.MOV.U32 R5, RZ, RZ, RZ ;  /* 0x000000ffff057224 */ /* 0x000fe200078e00ff */
[----:B------:R-:W-:Y:S01]  /*0c40*/  ULOP3.LUT UR9, UR9, 0xffff, URZ, 0xc0, !UPT ;  /* 0x0000ffff09097892 */ /* 0x000fe2000f8ec03f */
[----:B------:R-:W-:Y:S01]  /*0c50*/  CS2R R150, SRZ ;  /* 0x0000000000967805 */ /* 0x000fe2000001ff00 */
[----:B------:R-:W-:Y:S01]  /*0c60*/  UIMAD UR8, UR37, UR10, UR8 ;  /* 0x0000000a250872a4 */ /* 0x000fe2000f8e0208 */
[----:B------:R-:W-:Y:S01]  /*0c70*/  CS2R R148, SRZ ;  /* 0x0000000000947805 */ /* 0x000fe2000001ff00 */
[----:B------:R-:W-:Y:S01]  /*0c80*/  @UP0 ULDC UR4, c[0x0][0x44c] ;  /* 0x0001130000040ab9 */ /* 0x000fe20000000800 */
[----:B------:R-:W-:Y:S01]  /*0c90*/  @UP0 ULDC UR12, c[0x0][0x450] ;  /* 0x00011400000c0ab9 */ /* 0x000fe20000000800 */
[----:B------:R-:W-:Y:S01]  /*0ca0*/  UIMAD.WIDE.U32 UR4, UR7, UR4, URZ ;  /* 0x00000004070472a5 */ /* 0x000fe2000f8e003f */
[----:B------:R-:W-:-:S02]  /*0cb0*/  CS2R R146, SRZ ;  /* 0x0000000000927805 */ /* 0x000fc4000001ff00 */
[----:B------:R-:W-:Y:S02]  /*0cc0*/  CS2R R144, SRZ ;  /* 0x0000000000907805 */ /* 0x000fe4000001ff00 */
[----:B------:R-:W-:Y:S01]  /*0cd0*/  CS2R R142, SRZ ;  /* 0x00000000008e7805 */ /* 0x000fe2000001ff00 */
[----:B------:R-:W-:Y:S01]  /*0ce0*/  @UP0 USHF.R.U32.HI UR7, URZ, UR12, UR5 ;  /* 0x0000000c3f070299 */ /* 0x000fe20008011605 */
[----:B------:R-:W-:Y:S02]  /*0cf0*/  CS2R R140, SRZ ;  /* 0x00000000008c7805 */ /* 0x000fe4000001ff00 */
[----:B------:R-:W-:Y:S02]  /*0d00*/  CS2R R138, SRZ ;  /* 0x00000000008a7805 */ /* 0x000fe4000001ff00 */
[----:B------:R-:W-:Y:S01]  /*0d10*/  CS2R R136, SRZ ;  /* 0x0000000000887805 */ /* 0x000fe2000001ff00 */
[----:B------:R-:W-:Y:S01]  /*0d20*/  UIADD3 UR7, UR8, UR7, URZ ;  /* 0x0000000708077290 */ /* 0x000fe2000fffe03f */
[----:B------:R-:W-:-:S02]  /*0d30*/  CS2R R134, SRZ ;  /* 0x0000000000867805 */ /* 0x000fc4000001ff00 */
[----:B------:R-:W-:Y:S02]  /*0d40*/  CS2R R132, SRZ ;  /* 0x0000000000847805 */ /* 0x000fe4000001ff00 */
[----:B------:R-:W-:Y:S01]  /*0d50*/  CS2R R130, SRZ ;  /* 0x0000000000827805 */ /* 0x000fe2000001ff00 */
[----:B------:R-:W-:Y:S01]  /*0d60*/  USHF.R.S32.HI UR4, URZ, 0x1f, UR7 ;  /* 0x0000001f3f047899 */ /* 0x000fe20008011407 */
[----:B------:R-:W-:Y:S02]  /*0d70*/  CS2R R128, SRZ ;  /* 0x0000000000807805 */ /* 0x000fe4000001ff00 */
[----:B------:R-:W-:Y:S02]  /*0d80*/  CS2R R126, SRZ ;  /* 0x00000000007e7805 */ /* 0x000fe4000001ff00 */
[----:B------:R-:W-:Y:S01]  /*0d90*/  CS2R R124, SRZ ;  /* 0x00000000007c7805 */ /* 0x000fe2000001ff00 */
[----:B------:R-:W-:Y:S01]  /*0da0*/  ULEA.HI UR4, UR4, UR7, URZ, 0x6 ;  /* 0x0000000704047291 */ /* 0x000fe2000f8f303f */
[----:B------:R-:W-:-:S02]  /*0db0*/  CS2R R122, SRZ ;  /* 0x00000000007a7805 */ /* 0x000fc4000001ff00 */
[----:B------:R-:W-:Y:S02]  /*0dc0*/  CS2R R120, SRZ ;  /* 0x0000000000787805 */ /* 0x000fe4000001ff00 */
[----:B------:R-:W-:Y:S01]  /*0dd0*/  CS2R R118, SRZ ;  /* 0x0000000000767805 */ /* 0x000fe2000001ff00 */
[----:B------:R-:W-:Y:S01]  /*0de0*/  USHF.R.S32.HI UR4, URZ, 0x6, UR4 ;  /* 0x000000063f047899 */ /* 0x000fe20008011404 */
[----:B------:R-:W-:Y:S02]  /*0df0*/  CS2R R116, SRZ ;  /* 0x0000000000747805 */ /* 0x000fe4000001ff00 */
[----:B------:R-:W-:Y:S02]  /*0e00*/  CS2R R114, SRZ ;  /* 0x0000000000727805 */ /* 0x000fe4000001ff00 */
[----:B------:R-:W-:Y:S01]  /*0e10*/  CS2R R112, SRZ ;  /* 0x0000000000707805 */ /* 0x000fe2000001ff00 */
[----:B------:R-:W-:Y:S01]  /*0e20*/  UISETP.LT.AND UP0, UPT, UR6, UR4, UPT ;  /* 0x000000040600728c */ /* 0x000fe2000bf01270 */
[----:B------:R-:W-:-:S02]  /*0e30*/  CS2R R110, SRZ ;  /* 0x00000000006e7805 */ /* 0x000fc4000001ff00 */
[----:B------:R-:W-:Y:S02]  /*0e40*/  CS2R R108, SRZ ;  /* 0x00000000006c7805 */ /* 0x000fe4000001ff00 */
[----:B------:R-:W-:Y:S01]  /*0e50*/  CS2R R106, SRZ ;  /* 0x00000000006a7805 */ /* 0x000fe2000001ff00 */
[----:B------:R-:W-:Y:S01]  /*0e60*/  USEL UR6, UR6, UR4, UP0 ;  /* 0x0000000406067287 */ /* 0x000fe20008000000 */
[----:B------:R-:W-:Y:S01]  /*0e70*/  CS2R R104, SRZ ;  /* 0x0000000000687805 */ /* 0x000fe2000001ff00 */
[----:B------:R-:W-:Y:S01]  /*0e80*/  UISETP.NE.AND UP0, UPT, UR11, URZ, UPT ;  /* 0x0000003f0b00728c */ /* 0x000fe2000bf05270 */
[----:B------:R-:W-:Y:S01]  /*0e90*/  CS2R R102, SRZ ;  /* 0x0000000000667805 */ /* 0x000fe2000001ff00 */
[----:B------:R-:W-:Y:S01]  /*0ea0*/  UISETP.GE.AND UP1, UPT, UR6, 0x1, UPT ;  /* 0x000000010600788c */ /* 0x000fe2000bf26270 */
[----:B------:R-:W-:Y:S02]  /*0eb0*/  CS2R R100, SRZ ;  /* 0x0000000000647805 */ /* 0x000fe4000001ff00 */
[----:B------:R-:W-:-:S02]  /*0ec0*/  CS2R R98, SRZ ;  /* 0x0000000000627805 */ /* 0x000fc4000001ff00 */
[----:B------:R-:W-:Y:S02]  /*0ed0*/  CS2R R96, SRZ ;  /* 0x0000000000607805 */ /* 0x000fe4000001ff00 */
[----:B------:R-:W-:Y:S02]  /*0ee0*/  CS2R R94, SRZ ;  /* 0x00000000005e7805 */ /* 0x000fe4000001ff00 */
[----:B------:R-:W-:Y:S02]  /*0ef0*/  CS2R R92, SRZ ;  /* 0x00000000005c7805 */ /* 0x000fe4000001ff00 */
[----:B------:R-:W-:Y:S02]  /*0f00*/  PLOP3.LUT P1, PT, PT, PT, UP1, 0x80, 0x0 ;  /* 0x000000000000781c */ /* 0x000fe40003f2f018 */
[----:B------:R-:W-:Y:S02]  /*0f10*/  CS2R R90, SRZ ;  /* 0x00000000005a7805 */ /* 0x000fe4000001ff00 */
[----:B------:R-:W-:Y:S01]  /*0f20*/  CS2R R88, SRZ ;  /* 0x0000000000587805 */ /* 0x000fe2000001ff00 */
[----:B------:R-:W-:Y:S01]  /*0f30*/  @!UP0 ULDC UR11, c[0x0][0x9f0] ;  /* 0x00027c00000b8ab9 */ /* 0x000fe20000000800 */
        /* <DEDUP_REMOVED lines=30> */
[----:B------:R-:W-:Y:S01]  /*1120*/  IMAD.U32 R8, RZ, RZ, UR4 ;  /* 0x00000004ff087e24 */ /* 0x000fe2000f8e00ff */
[----:B------:R-:W-:Y:S01]  /*1130*/  IABS R4, R4 ;  /* 0x0000000400047213 */ /* 0x000fe20000000000 */
[----:B------:R-:W0:Y:S01]  /*1140*/  I2F.RP R0, R7 ;  /* 0x0000000700007306 */ /* 0x000e220000209400 */
[----:B------:R-:W-:-:S03]  /*1150*/  ULOP3.LUT UR4, UR4, UR11, URZ, 0x3c, !UPT ;  /* 0x0000000b04047292 */ /* 0x000fc6000f8e3c3f */
[----:B------:R-:W-:-:S03]  /*1160*/  IMAD.MOV R4, RZ, RZ, -R4 ;  /* 0x000000ffff047224 */ /* 0x000fc600078e0a04 */
[----:B------:R-:W-:Y:S01]  /*1170*/  ISETP.LE.AND P3, PT, RZ, UR4, PT ;  /* 0x00000004ff007c0c */ /* 0x000fe2000bf63270 */
[----:B0-----:R-:W0:Y:S02]  /*1180*/  MUFU.RCP R0, R0 ;  /* 0x0000000000007308 */ /* 0x001e240000001000 */
[----:B0-----:R-:W-:Y:S02]  /*1190*/  IADD3 R2, R0, 0xffffffe, RZ ;  /* 0x0ffffffe00027810 */ /* 0x001fe40007ffe0ff */
[----:B------:R-:W-:-:S04]  /*11a0*/  IABS R0, R8 ;  /* 0x0000000800007213 */ /* 0x000fc80000000000 */
[----:B------:R0:W1:Y:S02]  /*11b0*/  F2I.FTZ.U32.TRUNC.NTZ R3, R2 ;  /* 0x0000000200037305 */ /* 0x000064000021f000 */
[----:B0-----:R-:W-:Y:S01]  /*11c0*/  MOV R2, RZ ;  /* 0x000000ff00027202 */ /* 0x001fe20000000f00 */
        /* <DEDUP_REMOVED lines=11> */
[----:B------:R-:W-:-:S05]  /*1280*/  @P1 IADD3 R3, R3, 0x1, RZ ;  /* 0x0000000103031810 */ /* 0x000fca0007ffe0ff */
[----:B------:R-:W-:Y:S01]  /*1290*/  @!P3 IMAD.MOV R3, RZ, RZ, -R3 ;  /* 0x000000ffff03b224 */ /* 0x000fe200078e0a03 */
[----:B------:R-:W-:-:S07]  /*12a0*/  @!P2 LOP3.LUT R3, RZ, UR11, RZ, 0x33, !PT ;  /* 0x0000000bff03ac12 */ /* 0x000fce000f8e33ff */
.L_x_4189:
        /* <DEDUP_REMOVED lines=32> */
[----:B------:R-:W-:Y:S02]  /*14b0*/  UIADD3 UR6, UR4, -UR6, URZ ;  /* 0x8000000604067290 */ /* 0x000fe4000fffe03f */
[----:B------:R-:W-:Y:S02]  /*14c0*/  ULOP3.LUT UR4, UR42, 0x1, URZ, 0xfc, !UPT ;  /* 0x000000012a047892 */ /* 0x000fe4000f8efc3f */
[----:B------:R-:W-:Y:S01]  /*14d0*/  ULEA UR6, UR6, UR5, 0xf ;  /* 0x0000000506067291 */ /* 0x000fe2000f8e783f */
[----:B------:R-:W-:Y:S01]  /*14e0*/  IMAD R4, R4, 0x10, R7 ;  /* 0x0000001004047824 */ /* 0x000fe200078e0207 */
[----:B------:R-:W-:-:S02]  /*14f0*/  UISETP.NE.AND UP0, UPT, UR4, 0x3, UPT ;  /* 0x000000030400788c */ /* 0x000fc4000bf05270 */
[----:B------:R-:W-:-:S04]  /*1500*/  UIADD3 UR6, UR6, 0x400, URZ ;  /* 0x0000040006067890 */ /* 0x000fc8000fffe03f */
[----:B------:R-:W-:Y:S01]  /*1510*/  PLOP3.LUT P0, PT, PT, PT, UP0, 0x80, 0x0 ;  /* 0x000000000000781c */ /* 0x000fe20003f0f008 */
[----:B------:R-:W-:-:S04]  /*1520*/  USHF.R.U32.HI UR6, URZ, 0x4, UR6 ;  /* 0x000000043f067899 */ /* 0x000fc80008011606 */
[----:B------:R-:W-:-:S04]  /*1530*/  ULOP3.LUT UR6, UR6, 0x3fff, URZ, 0xc0, !UPT ;  /* 0x00003fff06067892 */ /* 0x000fc8000f8ec03f */
[----:B------:R-:W-:-:S04]  /*1540*/  ULOP3.LUT UR6, UR6, 0x2000000, URZ, 0xfc, !UPT ;  /* 0x0200000006067892 */ /* 0x000fc8000f8efc3f */
[----:B------:R-:W-:Y:S08]  /*1550*/  @!P0 BRA `(.L_x_4191) ;  /* 0x0000000000048947 */ /* 0x000ff00003800000 */
[----:B------:R-:W-:Y:S01]  /*1560*/  BPT.TRAP 0x1 ;  /* 0x000000040000795c */ /* 0x000fe20000300000 */
.L_x_4191:
[----:B------:R-:W-:-:S04]  /*1570*/  SHF.L.U32 R2, RZ, 0x1f, RZ ;  /* 0x0000001fff027819 */ /* 0x000fc800000006ff */
[----:B------:R-:W0:Y:S02]  /*1580*/  SYNCS.PHASECHK.TRANS64.TRYWAIT P1, [UR5+0x28c50], R2 ;  /* 0x028c5002ff0075a7 */ /* 0x000e240008020145 */
[----:B0-----:R-:W-:Y:S05]  /*1590*/  @!P1 BRA `(.L_x_4192) ;  /* 0x000000f800209947 */ /* 0x001fea0003800000 */
.L_x_4334:
[----:B------:R-:W-:Y:S01]  /*15a0*/  BAR.SYNC.DEFER_BLOCKING 0xe, 0x100 ;  /* 0x0384000000007b1d */ /* 0x000fe20000010000 */
[----:B------:R-:W-:Y:S01]  /*15b0*/  UIADD3 UR4, UR5, 0x26800, URZ ;  /* 0x0002680005047890 */ /* 0x000fe2000fffe03f */
[----:B------:R-:W-:Y:S01]  /*15c0*/  IADD3 R3, R3, -0x2, RZ ;  /* 0xfffffffe03037810 */ /* 0x000fe20007ffe0ff */
[----:B------:R-:W-:Y:S01]  /*15d0*/  UIADD3 UR14, UR6, 0x80, URZ ;  /* 0x00000080060e7890 */ /* 0x000fe2000fffe03f */
[----:B0-----:R-:W-:Y:S01]  /*15e0*/  IMAD.U32 R2, RZ, RZ, UR5 ;  /* 0x00000005ff027e24 */ /* 0x001fe2000f8e00ff */
[----:B------:R-:W-:Y:S01]  /*15f0*/  USHF.R.U32.HI UR4, URZ, 0x4, UR4 ;  /* 0x000000043f047899 */ /* 0x000fe20008011604 */
[----:B------:R-:W-:Y:S01]  /*1600*/  ISETP.GE.AND P1, PT, R3, R0, PT ;  /* 0x000000000300720c */ /* 0x000fe20003f26270 */
[----:B------:R-:W-:Y:S01]  /*1610*/  UMOV UR9, 0x40000040 ;  /* 0x4000004000097882 */ /* 0x000fe20000000000 */
[----:B------:R-:W-:Y:S01]  /*1620*/  UMOV UR10, UR6 ;  /* 0x00000006000a7c82 */ /* 0x000fe20008000000 */
[----:B------:R-:W-:Y:S01]  /*1630*/  ULOP3.LUT UR4, UR4, 0x3fff, URZ, 0xc0, !UPT ;  /* 0x00003fff04047892 */ /* 0x000fe2000f8ec03f */
[----:B------:R-:W0:Y:S01]  /*1640*/  S2R R5, SR_TID.X ;  /* 0x0000000000057919 */ /* 0x000e220000002100 */
[----:B------:R-:W-:Y:S01]  /*1650*/  UMOV UR11, 0x40000040 ;  /* 0x40000040000b7882 */ /* 0x000fe20000000000 */
[----:B------:R-:W-:Y:S01]  /*1660*/  UMOV UR13, 0x40000040 ;  /* 0x40000040000d7882 */ /* 0x000fe20000000000 */
[----:B------:R-:W-:Y:S01]  /*1670*/  ULOP3.LUT UR4, UR4, 0x10000, URZ, 0xfc, !UPT ;  /* 0x0001000004047892 */ /* 0x000fe2000f8efc3f */
[----:B------:R-:W-:Y:S01]  /*1680*/  UMOV UR15, 0x40000040 ;  /* 0x40000040000f7882 */ /* 0x000fe20000000000 */
[----:B------:R-:W-:-:S02]  /*1690*/  UIADD3 UR18, UR6, 0x100, URZ ;  /* 0x0000010006127890 */ /* 0x000fc4000fffe03f */
[----:B------:R-:W-:-:S03]  /*16a0*/  UIADD3 UR12, UR4, 0x2, URZ ;  /* 0x00000002040c7890 */ /* 0x000fc6000fffe03f */
        /* <DEDUP_REMOVED lines=32> */
.L_x_4198:
[----:B------:R-:W-:Y:S01]  /*18b0*/  BAR.SYNC.DEFER_BLOCKING 0xe, 0x100 ;  /* 0x0384000000007b1d */ /* 0x000fe20000010000 */
[----:B------:R-:W-:Y:S01]  /*18c0*/  IMAD.U32 R5, RZ, RZ, UR4 ;  /* 0x00000004ff057e24 */ /* 0x000fe2000f8e00ff */
[----:B------:R-:W-:Y:S01]  /*18d0*/  UIADD3 UR4, UR4, 0x1, URZ ;  /* 0x0000000104047890 */ /* 0x000fe2000fffe03f */
[----:B------:R-:W-:Y:S02]  /*18e0*/  ISETP.GT.AND P3, PT, R3, R0, PT ;  /* 0x000000000300720c */ /* 0x000fe40003f64270 */
[----:B01----:R-:W-:Y:S01]  /*18f0*/  IMAD R2, R5, 0x40, R4 ;  /* 0x0000004005027824 */ /* 0x003fe200078e0204 */
[----:B------:R-:W-:Y:S01]  /*1900*/  UISETP.NE.AND UP0, UPT, UR4, 0x2, UPT ;  /* 0x000000020400788c */ /* 0x000fe2000bf05270 */
[----:B------:R-:W-:-:S03]  /*1910*/  IADD3 R3, R3, -0x1, RZ ;  /* 0xffffffff03037810 */ /* 0x000fc60007ffe0ff */
        /* <DEDUP_REMOVED lines=136> */
.L_x_4194:
[----:B------:R-:W-:Y:S01]  /*21a0*/  ULEA UR7, UR4, UR5, 0x3 ;  /* 0x0000000504077291 */ /* 0x000fe2000f8e183f */
[----:B------:R-:W-:-:S08]  /*21b0*/  SHF.L.U32 R2, R7, 0x1f, RZ ;  /* 0x0000001f07027819 */ /* 0x000fd000000006ff */
[----:B------:R0:W1:Y:S01]  /*21c0*/  SYNCS.PHASECHK.TRANS64.TRYWAIT P1, [UR7+0x28c50], R2 ;  /* 0x028c5002ff0075a7 */ /* 0x0000620008020147 */
[----:B------:R-:W-:Y:S05]  /*21d0*/  @!P0 BRA `(.L_x_4195) ;  /* 0x0000000000048947 */ /* 0x000fea0003800000 */
[----:B------:R-:W-:Y:S01]  /*21e0*/  BPT.TRAP 0x1 ;  /* 0x000000040000795c */ /* 0x000fe20000300000 */
.L_x_4195:
[----:B-1----:R-:W-:Y:S05]  /*21f0*/  @P1 BRA `(.L_x_4196) ;  /* 0x0000000000081947 */ /* 0x002fea0003800000 */
[----:B------:R-:W1:Y:S02]  /*2200*/  SYNCS.PHASECHK.TRANS64.TRYWAIT P1, [UR7+0x28c50], R2 ;  /* 0x028c5002ff0075a7 */ /* 0x000e640008020147 */
[----:B-1----:R-:W-:Y:S05]  /*2210*/  @!P1 BRA `(.L_x_4197) ;  /* 0x000000ec00189947 */ /* 0x002fea0003800000 */
.L_x_4196:
        /* <DEDUP_REMOVED lines=30> */
.L_x_4193:
[----:B------:R-:W-:Y:S01]  /*2400*/  BAR.SYNC.DEFER_BLOCKING 0xe, 0x100 ;  /* 0x0384000000007b1d */ /* 0x000fe20000010000 */
[----:B------:R-:W-:Y:S01]  /*2410*/  VIADD R4, R4, UR4 ;  /* 0x0000000404047c36 */ /* 0x000fe20008000000 */
[----:B------:R-:W-:Y:S01]  /*2420*/  PLOP3.LUT P0, PT, PT, PT, PT, 0x8, 0x0 ;  /* 0x000000000000781c */ /* 0x000fe20003f0e170 */
[----:B------:R-:W-:Y:S01]  /*2430*/  IMAD.MOV.U32 R5, RZ, RZ, RZ ;  /* 0x000000ffff057224 */ /* 0x000fe200078e00ff */
[----:B------:R-:W-:Y:S02]  /*2440*/  MOV R6, RZ ;  /* 0x000000ff00067202 */ /* 0x000fe40000000f00 */
[----:B------:R-:W-:-:S05]  /*2450*/  LEA R4, R4, UR5, 0x2 ;  /* 0x0000000504047c11 */ /* 0x000fca000f8e10ff */
[----:B01----:R-:W0:Y:S04]  /*2460*/  LDS R2, [R4+0x28800] ;  /* 0x0288000004027984 */ /* 0x003e280000000800 */
        /* <DEDUP_REMOVED lines=131> */
.L_x_4188:
[----:B------:R-:W-:Y:S01]  /*2ca0*/  ULDC UR4, c[0x0][0x448] ;  /* 0x0001120000047ab9 */ /* 0x000fe20000000800 */
[----:B------:R-:W-:Y:S02]  /*2cb0*/  ULEA UR7, UR7, 0x3f, 0x6 ;  /* 0x0000003f07077891 */ /* 0x000fe4000f8e303f */
[----:B------:R-:W-:Y:S01]  /*2cc0*/  UISETP.NE.AND UP0, UPT, UR4, 0x1, UPT ;  /* 0x000000010400788c */ /* 0x000fe2000bf05270 */
[----:B------:R-:W-:Y:S01]  /*2cd0*/  ULDC UR8, c[0x0][0x288] ;  /* 0x0000a20000087ab9 */ /* 0x000fe20000000800 */
[----:B------:R-:W-:Y:S02]  /*2ce0*/  ULOP3.LUT UR40, UR9, 0xffff, URZ, 0xc0, !UPT ;  /* 0x0000ffff09287892 */ /* 0x000fe4000f8ec03f */
[----:B------:R-:W-:-:S04]  /*2cf0*/  UIADD3 UR8, -UR8, 0x40, URZ ;  /* 0x0000004008087890 */ /* 0x000fc8000fffe13f */
[----:B------:R-:W-:-:S03]  /*2d00*/  UIMAD UR8, UR37, UR10, UR8 ;  /* 0x0000000a250872a4 */ /* 0x000fc6000f8e0208 */
[----:B------:R-:W-:Y:S01]  /*2d10*/  @UP0 ULDC UR4, c[0x0][0x44c] ;  /* 0x0001130000040ab9 */ /* 0x000fe20000000800 */
[----:B------:R-:W-:Y:S01]  /*2d20*/  @UP0 ULDC UR11, c[0x0][0x450] ;  /* 0x00011400000b0ab9 */ /* 0x000fe20000000800 */
[----:B------:R-:W-:-:S04]  /*2d30*/  UIMAD.WIDE.U32 UR4, UR7, UR4, URZ ;  /* 0x00000004070472a5 */ /* 0x000fc8000f8e003f */
[----:B------:R-:W-:Y:S02]  /*2d40*/  @UP0 USHF.R.U32.HI UR7, URZ, UR11, UR5 ;  /* 0x0000000b3f070299 */ /* 0x000fe40008011605 */
[----:B------:R-:W-:Y:S02]  /*2d50*/  USHF.R.U32.HI UR11, URZ, 0x10, UR9 ;  /* 0x000000103f0b7899 */ /* 0x000fe40008011609 */
[----:B------:R-:W-:Y:S02]  /*2d60*/  UIADD3 UR7, UR8, UR7, URZ ;  /* 0x0000000708077290 */ /* 0x000fe4000fffe03f */
[----:B------:R-:W-:Y:S02]  /*2d70*/  UISETP.NE.AND UP1, UPT, UR11, URZ, UPT ;  /* 0x0000003f0b00728c */ /* 0x000fe4000bf25270 */
[----:B------:R-:W-:-:S04]  /*2d80*/  USHF.R.S32.HI UR4, URZ, 0x1f, UR7 ;  /* 0x0000001f3f047899 */ /* 0x000fc80008011407 */
[----:B------:R-:W-:-:S04]  /*2d90*/  ULEA.HI UR4, UR4, UR7, URZ, 0x6 ;  /* 0x0000000704047291 */ /* 0x000fc8000f8f303f */
[----:B------:R-:W-:Y:S01]  /*2da0*/  USHF.R.S32.HI UR4, URZ, 0x6, UR4 ;  /* 0x000000063f047899 */ /* 0x000fe20008011404 */
[----:B------:R-:W-:-:S03]  /*2db0*/  @!UP1 ULDC UR11, c[0x0][0x9f0] ;  /* 0x00027c00000b9ab9 */ /* 0x000fc60000000800 */
[----:B------:R-:W-:-:S04]  /*2dc0*/  UISETP.LT.AND UP0, UPT, UR6, UR4, UPT ;  /* 0x000000040600728c */ /* 0x000fc8000bf01270 */
[----:B------:R-:W-:-:S03]  /*2dd0*/  USEL UR10, UR6, UR4, UP0 ;  /* 0x00000004060a7287 */ /* 0x000fc60008000000 */
[----:B------:R-:W-:Y:S01]  /*2de0*/  UMOV UR4, URZ ;  /* 0x0000003f00047c82 */ /* 0x000fe20008000000 */
[----:B------:R-:W-:-:S06]  /*2df0*/  UISETP.GE.AND UP0, UPT, UR10, 0x1, UPT ;  /* 0x000000010a00788c */ /* 0x000fcc000bf06270 */
[----:B------:R-:W-:-:S13]  /*2e00*/  PLOP3.LUT P0, PT, PT, PT, UP0, 0x80, 0x0 ;  /* 0x000000000000781c */ /* 0x000fda0003f0f008 */
[----:B------:R-:W-:Y:S05]  /*2e10*/  @!P0 BRA `(.L_x_4199) ;  /* 0x0000000000848947 */ /* 0x000fea0003800000 */
[----:B------:R-:W-:Y:S01]  /*2e20*/  IMAD.U32 R3, RZ, RZ, UR11 ;  /* 0x0000000bff037e24 */ /* 0x000fe2000f8e00ff */
[----:B------:R-:W-:Y:S01]  /*2e30*/  UIADD3 UR6, UR11, -0x1, UR10 ;  /* 0xffffffff0b067890 */ /* 0x000fe2000fffe00a */
[----:B------:R-:W-:-:S03]  /*2e40*/  UMOV UR4, URZ ;  /* 0x0000003f00047c82 */ /* 0x000fc60008000000 */
[-C--:B------:R-:W-:Y:S02]  /*2e50*/  IABS R0, R3.reuse ;  /* 0x0000000300007213 */ /* 0x080fe40000000000 */
[----:B------:R-:W-:Y:S01]  /*2e60*/  MOV R4, UR6 ;  /* 0x0000000600047c02 */ /* 0x000fe20008000f00 */
[----:B------:R-:W-:Y:S01]  /*2e70*/  ULOP3.LUT UR6, UR6, UR11, URZ, 0x3c, !UPT ;  /* 0x0000000b06067292 */ /* 0x000fe2000f8e3c3f */
[----:B------:R-:W-:Y:S02]  /*2e80*/  R2UR UR9, R0 ;  /* 0x00000000000972ca */ /* 0x000fe400000e0000 */
[----:B------:R-:W-:Y:S02]  /*2e90*/  IABS R4, R4 ;  /* 0x0000000400047213 */ /* 0x000fe40000000000 */
[----:B------:R-:W-:-:S03]  /*2ea0*/  IABS R5, R3 ;  /* 0x0000000300057213 */ /* 0x000fc60000000000 */
        /* <DEDUP_REMOVED lines=24> */
.L_x_4199:
[----:B------:R-:W-:Y:S01]  /*3030*/  UIMAD UR40, UR40, UR4, URZ ;  /* 0x00000004282872a4 */ /* 0x000fe2000f8e023f */
[----:B------:R-:W-:Y:S01]  /*3040*/  IMAD.U32 R0, RZ, RZ, UR10 ;  /* 0x0000000aff007e24 */ /* 0x000fe2000f8e00ff */
[----:B------:R-:W-:Y:S01]  /*3050*/  MOV R3, UR4 ;  /* 0x0000000400037c02 */ /* 0x000fe20008000f00 */
[----:B------:R-:W-:Y:S01]  /*3060*/  IMAD.MOV.U32 R6, RZ, RZ, RZ ;  /* 0x000000ffff067224 */ /* 0x000fe200078e00ff */
[----:B------:R-:W-:Y:S01]  /*3070*/  PLOP3.LUT P0, PT, PT, PT, PT, 0x80, 0x0 ;  /* 0x000000000000781c */ /* 0x000fe20003f0f070 */
[----:B------:R-:W-:Y:S01]  /*3080*/  IMAD.MOV.U32 R5, RZ, RZ, RZ ;  /* 0x000000ffff057224 */ /* 0x000fe200078e00ff */
[----:B------:R-:W-:Y:S02]  /*3090*/  VIADDMNMX R0, R3, UR40, R0, PT ;  /* 0x0000002803007c46 */ /* 0x000fe4000b800100 */
[----:B------:R-:W-:Y:S02]  /*30a0*/  CS2R R150, SRZ ;  /* 0x0000000000967805 */ /* 0x000fe4000001ff00 */
        /* <DEDUP_REMOVED lines=92> */
[----:B------:R-:W-:Y:S01]  /*3670*/  MOV R5, UR5 ;  /* 0x0000000500057c02 */ /* 0x000fe20008000f00 */
[----:B------:R-:W-:Y:S01]  /*3680*/  ULDC.64 UR4, c[0x4][0x98] ;  /* 0x0100260000047ab9 */ /* 0x000fe20000000a00 */
[----:B------:R-:W-:Y:S01]  /*3690*/  MOV R10, UR6 ;  /* 0x00000006000a7c02 */ /* 0x000fe20008000f00 */
[----:B------:R-:W-:Y:S01]  /*36a0*/  IMAD.U32 R6, RZ, RZ, UR4 ;  /* 0x00000004ff067e24 */ /* 0x000fe2000f8e00ff */
[----:B------:R-:W-:Y:S01]  /*36b0*/  MOV R12, 0x1 ;  /* 0x00000001000c7802 */ /* 0x000fe20000000f00 */
[----:B------:R-:W-:-:S02]  /*36c0*/  IMAD.U32 R7, RZ, RZ, UR5 ;  /* 0x00000005ff077e24 */ /* 0x000fc4000f8e00ff */
[----:B------:R-:W-:Y:S02]  /*36d0*/  IMAD.U32 R11, RZ, RZ, UR7 ;  /* 0x00000007ff0b7e24 */ /* 0x000fe4000f8e00ff */
[----:B------:R-:W-:Y:S02]  /*36e0*/  IMAD.MOV.U32 R8, RZ, RZ, 0x70 ;  /* 0x00000070ff087424 */ /* 0x000fe400078e00ff */
[----:B0-----:R-:W-:-:S07]  /*36f0*/  IMAD.MOV.U32 R13, RZ, RZ, RZ ;  /* 0x000000ffff0d7224 */ /* 0x001fce00078e00ff */
[----:B------:R-:W-:-:S07]  /*3700*/  LEPC R20, `(.L_x_4200) ;  /* 0x000000001014794e */ /* 0x000fce0000000000 */
[----:B-1----:R-:W-:Y:S05]  /*3710*/  CALL.ABS.NOINC R2 ;  /* 0x0000000002007343 */ /* 0x002fea0003c00000 */
.L_x_4200:
        /* <DEDUP_REMOVED lines=11> */
.L_x_4335:
[----:B------:R-:W-:Y:S01]  /*37d0*/  ULOP3.LUT UR4, UR42, 0x1, URZ, 0xfc, !UPT ;  /* 0x000000012a047892 */ /* 0x000fe2000f8efc3f */
[----:B0-----:R-:W-:Y:S02]  /*37e0*/  LOP3.LUT R0, R5, 0x7ffffffc, RZ, 0xc0, !PT ;  /* 0x7ffffffc05007812 */ /* 0x001fe400078ec0ff */
[----:B------:R-:W-:Y:S02]  /*37f0*/  LEA.HI R7, R7, R6, RZ, 0x3 ;  /* 0x0000000607077211 */ /* 0x000fe400078f18ff */
[----:B------:R-:W-:Y:S01]  /*3800*/  IADD3 R2, -R2, R19, RZ ;  /* 0x0000001302027210 */ /* 0x000fe20007ffe1ff */
[----:B------:R-:W-:Y:S01]  /*3810*/  IMAD.U32 R5, RZ, RZ, UR4 ;  /* 0x00000004ff057e24 */ /* 0x000fe2000f8e00ff */
[----:B------:R-:W-:Y:S01]  /*3820*/  LOP3.LUT R7, R7, 0xfffffff8, RZ, 0xc0, !PT ;  /* 0xfffffff807077812 */ /* 0x000fe200078ec0ff */
[----:B------:R-:W-:Y:S01]  /*3830*/  IMAD.IADD R0, R3, 0x1, -R0 ;  /* 0x0000000103007824 */ /* 0x000fe200078e0a00 */
[----:B------:R-:W-:Y:S02]  /*3840*/  LEA.HI R3, R4, R3, RZ, 0x5 ;  /* 0x0000000304037211 */ /* 0x000fe400078f28ff */
[----:B------:R-:W-:Y:S01]  /*3850*/  ISETP.NE.AND P0, PT, R5, 0x3, PT ;  /* 0x000000030500780c */ /* 0x000fe20003f05270 */
[----:B------:R-:W-:Y:S01]  /*3860*/  IMAD.SHL.U32 R11, R0, 0x2, RZ ;  /* 0x00000002000b7824 */ /* 0x000fe200078e00ff */
[----:B------:R-:W-:-:S02]  /*3870*/  IADD3 R7, R6, -R7, RZ ;  /* 0x8000000706077210 */ /* 0x000fc40007ffe0ff */
[----:B------:R-:W-:Y:S01]  /*3880*/  SHF.R.S32.HI R0, RZ, 0x5, R3 ;  /* 0x00000005ff007819 */ /* 0x000fe20000011403 */
[----:B------:R-:W-:-:S03]  /*3890*/  IMAD R2, R2, 0x100, R11 ;  /* 0x0000010002027824 */ /* 0x000fc600078e020b */
[----:B------:R-:W-:-:S05]  /*38a0*/  LEA R0, R0, R7, 0x4 ;  /* 0x0000000700007211 */ /* 0x000fca00078e20ff */
[----:B------:R-:W-:Y:S05]  /*38b0*/  @!P0 BRA `(.L_x_4202) ;  /* 0x0000000000048947 */ /* 0x000fea0003800000 */
[----:B------:R-:W-:Y:S01]  /*38c0*/  BPT.TRAP 0x1 ;  /* 0x000000040000795c */ /* 0x000fe20000300000 */
.L_x_4202:
[----:B------:R0:W1:Y:S01]  /*38d0*/  SYNCS.PHASECHK.TRANS64.TRYWAIT P2, [UR39+0x28c30], R13 ;  /* 0x028c300dff0075a7 */ /* 0x0000620008040167 */
[----:B------:R-:W-:Y:S05]  /*38e0*/  @!P0 BRA `(.L_x_4203) ;  /* 0x0000000000048947 */ /* 0x000fea0003800000 */
[----:B------:R-:W-:Y:S01]  /*38f0*/  BPT.TRAP 0x1 ;  /* 0x000000040000795c */ /* 0x000fe20000300000 */
.L_x_4203:
[----:B------:R-:W2:Y:S02]  /*3900*/  S2R R3, SR_TID.X ;  /* 0x0000000000037919 */ /* 0x000ea40000002100 */
[----:B--2---:R-:W-:-:S04]  /*3910*/  LOP3.LUT R3, R3, 0x7f, RZ, 0xc0, !PT ;  /* 0x0000007f03037812 */ /* 0x004fc800078ec0ff */
[----:B------:R-:W-:Y:S01]  /*3920*/  ISETP.NE.AND P1, PT, R3, RZ, PT ;  /* 0x000000ff0300720c */ /* 0x000fe20003f25270 */
[----:B-1----:R-:W-:-:S12]  /*3930*/  @P2 BRA `(.L_x_4204) ;  /* 0x0000000000082947 */ /* 0x002fd80003800000 */
[----:B------:R-:W1:Y:S02]  /*3940*/  SYNCS.PHASECHK.TRANS64.TRYWAIT P2, [UR39+0x28c30], R13 ;  /* 0x028c300dff0075a7 */ /* 0x000e640008040167 */
[----:B-1----:R-:W-:Y:S05]  /*3950*/  @!P2 BRA `(.L_x_4205) ;  /* 0x000000d40078a947 */ /* 0x002fea0003800000 */
.L_x_4204:
[----:B------:R-:W-:Y:S05]  /*3960*/  WARPSYNC.ALL ;  /* 0x0000000000007948 */ /* 0x000fea0003800000 */
[----:B------:R-:W-:Y:S01]  /*3970*/  UIADD3 UR4, UR39, 0x20400, URZ ;  /* 0x0002040027047890 */ /* 0x000fe2000fffe03f */
[----:B------:R-:W-:Y:S01]  /*3980*/  WARPGROUP.ARRIVE ;  /* 0x00000000000079c5 */ /* 0x000fe20000000000 */
[----:B------:R-:W-:-:S05]  /*3990*/  UIADD3 UR5, UR39, 0x22400, URZ ;  /* 0x0002240027057890 */ /* 0x000fca000fffe03f */
[----:B------:R-:W2:Y:S01]  /*39a0*/  S2R R5, SR_CTAID.X ;  /* 0x0000000000057919 */ /* 0x000ea20000002500 */
[----:B------:R-:W-:Y:S01]  /*39b0*/  USHF.R.U32.HI UR4, URZ, 0x4, UR4 ;  /* 0x000000043f047899 */ /* 0x000fe20008011604 */
[----:B------:R-:W-:Y:S01]  /*39c0*/  LEA.HI R3, R17, R16, RZ, 0x2 ;  /* 0x0000001011037211 */ /* 0x000fe200078f10ff */
[----:B------:R-:W-:Y:S02]  /*39d0*/  USHF.R.U32.HI UR5, URZ, 0x4, UR5 ;  /* 0x000000043f057899 */ /* 0x000fe40008011605 */
[----:B------:R-:W-:Y:S01]  /*39e0*/  ULOP3.LUT UR4, UR4, 0x3fff, URZ, 0xc0, !UPT ;  /* 0x00003fff04047892 */ /* 0x000fe2000f8ec03f */
[----:B------:R-:W-:Y:S01]  /*39f0*/  LOP3.LUT R3, R3, 0xfffffffc, RZ, 0xc0, !PT ;  /* 0xfffffffc03037812 */ /* 0x000fe200078ec0ff */
[----:B------:R-:W-:Y:S02]  /*3a00*/  ULOP3.LUT UR5, UR5, 0x3fff, URZ, 0xc0, !UPT ;  /* 0x00003fff05057892 */ /* 0x000fe4000f8ec03f */
[----:B------:R-:W-:Y:S02]  /*3a10*/  ULOP3.LUT UR4, UR4, 0x10000, URZ, 0xfc, !UPT ;  /* 0x0001000004047892 */ /* 0x000fe4000f8efc3f */
[----:B------:R-:W-:Y:S01]  /*3a20*/  ULOP3.LUT UR24, UR5, 0x10000, URZ, 0xfc, !UPT ;  /* 0x0001000005187892 */ /* 0x000fe2000f8efc3f */
[----:B------:R-:W-:Y:S01]  /*3a30*/  IMAD.IADD R3, R16, 0x1, -R3 ;  /* 0x0000000110037824 */ /* 0x000fe200078e0a03 */
[----:B------:R-:W-:Y:S01]  /*3a40*/  UMOV UR9, 0x40000040 ;  /* 0x4000004000097882 */ /* 0x000fe20000000000 */
[----:B------:R-:W-:Y:S01]  /*3a50*/  UMOV UR11, 0x40000040 ;  /* 0x40000040000b7882 */ /* 0x000fe20000000000 */
[----:B------:R-:W-:-:S02]  /*3a60*/  UIADD3 UR12, UR4, 0x2, URZ ;  /* 0x00000002040c7890 */ /* 0x000fc4000fffe03f */
[----:B------:R-:W-:Y:S01]  /*3a70*/  UMOV UR8, UR4 ;  /* 0x0000000400087c82 */ /* 0x000fe20008000000 */
[----:B------:R-:W-:Y:S01]  /*3a80*/  UMOV UR10, UR24 ;  /* 0x00000018000a7c82 */ /* 0x000fe20008000000 */
[----:B------:R-:W-:Y:S01]  /*3a90*/  UIADD3 UR14, UR24, 0x2, URZ ;  /* 0x00000002180e7890 */ /* 0x000fe2000fffe03f */
[----:B------:R-:W-:Y:S01]  /*3aa0*/  HGMMA.64x64x16.F32 R24, gdesc[UR8], RZ, !UPT, gsb0 ;  /* 0x00e00000081879f0 */ /* 0x000fe2000c0008ff */
[----:B------:R-:W-:Y:S01]  /*3ab0*/  UMOV UR13, 0x40000040 ;  /* 0x40000040000d7882 */ /* 0x000fe20000000000 */
[----:B------:R-:W-:Y:S01]  /*3ac0*/  UMOV UR15, 0x40000040 ;  /* 0x40000040000f7882 */ /* 0x000fe20000000000 */
[----:B------:R-:W-:Y:S01]  /*3ad0*/  UIADD3 UR16, UR4, 0x4, URZ ;  /* 0x0000000404107890 */ /* 0x000fe2000fffe03f */
[C---:B-1----:R-:W-:Y:S01]  /*3ae0*/  LEA.HI R4, R3.reuse, R3, RZ, 0x1 ;  /* 0x0000000303047211 */ /* 0x042fe200078f08ff */
[----:B------:R-:W-:Y:S01]  /*3af0*/  UIADD3 UR18, UR24, 0x4, URZ ;  /* 0x0000000418127890 */ /* 0x000fe2000fffe03f */
[----:B------:R-:W-:Y:S01]  /*3b00*/  UMOV UR17, 0x40000040 ;  /* 0x4000004000117882 */ /* 0x000fe20000000000 */
[----:B------:R-:W-:Y:S01]  /*3b10*/  UMOV UR19, 0x40000040 ;  /* 0x4000004000137882 */ /* 0x000fe20000000000 */
[----:B------:R-:W-:Y:S01]  /*3b20*/  UIADD3 UR20, UR4, 0x6, URZ ;  /* 0x0000000604147890 */ /* 0x000fe2000fffe03f */
[----:B------:R-:W-:Y:S01]  /*3b30*/  LOP3.LUT R4, R4, 0x1ffffffe, RZ, 0xc0, !PT ;  /* 0x1ffffffe04047812 */ /* 0x000fe200078ec0ff */
[----:B------:R-:W-:Y:S01]  /*3b40*/  UIADD3 UR22, UR24, 0x6, URZ ;  /* 0x0000000618167890 */ /* 0x000fe2000fffe03f */
[----:B------:R-:W-:Y:S01]  /*3b50*/  UMOV UR21, 0x40000040 ;  /* 0x4000004000157882 */ /* 0x000fe20000000000 */
[----:B------:R-:W-:Y:S01]  /*3b60*/  UMOV UR23, 0x40000040 ;  /* 0x4000004000177882 */ /* 0x000fe20000000000 */
[----:B------:R-:W-:Y:S01]  /*3b70*/  ULDC UR4, c[0x0][0x448] ;  /* 0x0001120000047ab9 */ /* 0x000fe20000000800 */
[----:B------:R-:W-:Y:S01]  /*3b80*/  IMAD.IADD R4, R3, 0x1, -R4 ;  /* 0x0000000103047824 */ /* 0x000fe200078e0a04 */
[----:B------:R-:W-:Y:S01]  /*3b90*/  UISETP.NE.AND UP0, UPT, UR4, 0x1, UPT ;  /* 0x000000010400788c */ /* 0x000fe2000bf05270 */
[----:B--2---:R-:W-:Y:S01]  /*3ba0*/  LEA R3, R5, R0, 0x6 ;  /* 0x0000000005037211 */ /* 0x004fe200078e30ff */
[----:B------:R-:W-:Y:S01]  /*3bb0*/  ULDC UR7, c[0x0][0x9d8] ;  /* 0x0002760000077ab9 */ /* 0x000fe20000000800 */
[----:B------:R-:W-:Y:S01]  /*3bc0*/  ULDC UR10, c[0x0][0x2f0] ;  /* 0x0000bc00000a7ab9 */ /* 0x000fe20000000800 */
[----:B------:R-:W-:-:S02]  /*3bd0*/  ULDC UR6, c[0x0][0x288] ;  /* 0x0000a20000067ab9 */ /* 0x000fc40000000800 */
[----:B------:R-:W-:Y:S01]  /*3be0*/  PLOP3.LUT P2, PT, PT, PT, UP0, 0x80, 0x0 ;  /* 0x000000000000781c */ /* 0x000fe20003f4f008 */
[----:B------:R-:W-:Y:S01]  /*3bf0*/  IMAD R12, R4, 0x8, R3 ;  /* 0x00000008040c7824 */ /* 0x000fe200078e0203 */
[----:B------:R-:W-:-:S03]  /*3c00*/  MOV R8, UR6 ;  /* 0x0000000600087c02 */ /* 0x000fc60008000f00 */
[----:B------:R-:W-:Y:S01]  /*3c10*/  @UP0 ULDC UR4, c[0x0][0x44c] ;  /* 0x0001130000040ab9 */ /* 0x000fe20000000800 */
[----:B------:R-:W-:-:S07]  /*3c20*/  IMAD.MOV.U32 R3, RZ, RZ, R12 ;  /* 0x000000ffff037224 */ /* 0x000fce00078e000c */
[----:B------:R-:W-:Y:S01]  /*3c30*/  @P2 IMAD.HI.U32 R4, R12, UR4, RZ ;  /* 0x000000040c042c27 */ /* 0x000fe2000f8e00ff */
[----:B------:R-:W-:-:S04]  /*3c40*/  @UP0 ULDC UR4, c[0x0][0x450] ;  /* 0x0001140000040ab9 */ /* 0x000fc80000000800 */
[----:B------:R-:W-:Y:S01]  /*3c50*/  @P2 SHF.R.U32.HI R3, RZ, UR4, R4 ;  /* 0x00000004ff032c19 */ /* 0x000fe20008011604 */
[----:B------:R-:W-:Y:S02]  /*3c60*/  UMOV UR4, 0xffffffc0 ;  /* 0xffffffc000047882 */ /* 0x000fe40000000000 */
[----:B------:R-:W-:Y:S02]  /*3c70*/  UIMAD UR4, UR41, UR4, 0x40 ;  /* 0x00000040290474a4 */ /* 0x000fe4000f8e0204 */
[----:B------:R-:W1:Y:S02]  /*3c80*/  SHFL.IDX PT, R6, R3, 0x1, 0x1c1f ;  /* 0x003c1f0003067f89 */ /* 0x000e6400000e0000 */
[----:B------:R-:W-:Y:S02]  /*3c90*/  UIADD3 UR5, UR4, 0x1, URZ ;  /* 0x0000000104057890 */ /* 0x000fe4000fffe03f */
[----:B------:R-:W-:Y:S01]  /*3ca0*/  UIMAD UR4, UR37, UR10, UR4 ;  /* 0x0000000a250472a4 */ /* 0x000fe2000f8e0204 */
[----:B------:R-:W2:Y:S01]  /*3cb0*/  SHFL.IDX PT, R3, R3, RZ, 0x1c1f ;  /* 0x001c1fff03037589 */ /* 0x000ea200000e0000 */
[----:B------:R-:W-:-:S04]  /*3cc0*/  UIMAD UR5, UR37, UR10, UR5 ;  /* 0x0000000a250572a4 */ /* 0x000fc8000f8e0205 */
[----:B------:R-:W-:Y:S02]  /*3cd0*/  IADD3 R4, -R11, UR4, RZ ;  /* 0x000000040b047c10 */ /* 0x000fe4000fffe1ff */
[----:B------:R-:W-:-:S04]  /*3ce0*/  IADD3 R5, -R8, UR5, -R11 ;  /* 0x0000000508057c10 */ /* 0x000fc8000fffe90b */
[----:B-1----:R-:W-:-:S04]  /*3cf0*/  VIADDMNMX R6, R6, R5, R4, PT ;  /* 0x0000000506067246 */ /* 0x002fc80003800104 */
[C---:B------:R-:W-:Y:S01]  /*3d00*/  ISETP.GT.AND P3, PT, R6.reuse, RZ, PT ;  /* 0x000000ff0600720c */ /* 0x040fe20003f64270 */
[----:B------:R-:W-:Y:S02]  /*3d10*/  WARPGROUP.DEPBAR.LE gsb0, 0x0 ;  /* 0x00008000000079c5 */ /* 0x000fe40000010000 */
[----:B------:R-:W-:Y:S01]  /*3d20*/  WARPGROUP.ARRIVE ;  /* 0x00000000000079c5 */ /* 0x000fe20000000000 */
[C---:B------:R-:W-:Y:S02]  /*3d30*/  ISETP.GT.AND P4, PT, R6.reuse, 0x1, PT ;  /* 0x000000010600780c */ /* 0x040fe40003f84270 */
[----:B------:R-:W-:Y:S02]  /*3d40*/  ISETP.GT.AND P5, PT, R6, 0x8, PT ;  /* 0x000000080600780c */ /* 0x000fe40003fa4270 */
[----:B--2---:R-:W-:Y:S01]  /*3d50*/  VIADDMNMX R5, R3, R5, R4, PT ;  /* 0x0000000503057246 */ /* 0x004fe20003800104 */
[----:B------:R-:W-:Y:S03]  /*3d60*/  HGMMA.64x64x16.F32 R24, gdesc[UR12], R24, gsb0 ;  /* 0x00e000000c1879f0 */ /* 0x000fe60008000818 */
[----:B------:R-:W-:Y:S01]  /*3d70*/  ISETP.GT.AND P6, PT, R5, 0x20, PT ;  /* 0x000000200500780c */ /* 0x000fe20003fc4270 */
[----:B------:R-:W-:-:S02]  /*3d80*/  WARPGROUP.DEPBAR.LE gsb0, 0x0 ;  /* 0x00008000000079c5 */ /* 0x000fc40000010000 */
        /* <DEDUP_REMOVED lines=29> */
[----:B-1----:R-:W-:Y:S01]  /*3f60*/  FSEL R26, R26, -INF , P3 ;  /* 0xff8000001a1a7808 */ /* 0x002fe20001800000 */
[----:B------:R-:W-:Y:S01]  /*3f70*/  FMUL.FTZ R32, R32, UR7 ;  /* 0x0000000720207c20 */ /* 0x000fe20008410000 */
[----:B------:R-:W-:Y:S01]  /*3f80*/  ISETP.GT.AND P3, PT, R6, 0x9, PT ;  /* 0x000000090600780c */ /* 0x000fe20003f64270 */
[----:B------:R-:W-:Y:S01]  /*3f90*/  FMUL.FTZ R33, R33, UR7 ;  /* 0x0000000721217c20 */ /* 0x000fe20008410000 */
[----:B------:R-:W-:Y:S01]  /*3fa0*/  FMUL.FTZ R36, R36, UR7 ;  /* 0x0000000724247c20 */ /* 0x000fe20008410000 */
[----:B------:R-:W-:Y:S01]  /*3fb0*/  FMUL.FTZ R37, R37, UR7 ;  /* 0x0000000725257c20 */ /* 0x000fe20008410000 */
[----:B------:R-:W-:Y:S01]  /*3fc0*/  FMUL.FTZ R40, R40, UR7 ;  /* 0x0000000728287c20 */ /* 0x000fe20008410000 */
[----:B------:R-:W1:Y:S01]  /*3fd0*/  MUFU.TANH R31, R31 ;  /* 0x0000001f001f7308 */ /* 0x000e620000002400 */
[----:B--2---:R-:W-:Y:S01]  /*3fe0*/  FSEL R27, R27, -INF , P4 ;  /* 0xff8000001b1b7808 */ /* 0x004fe20002000000 */
[----:B------:R-:W-:Y:S01]  /*3ff0*/  FMUL.FTZ R41, R41, UR7 ;  /* 0x0000000729297c20 */ /* 0x000fe20008410000 */
[----:B------:R-:W-:Y:S01]  /*4000*/  ISETP.GT.AND P4, PT, R6, 0x10, PT ;  /* 0x000000100600780c */ /* 0x000fe20003f84270 */
[----:B------:R-:W-:Y:S01]  /*4010*/  FMUL.FTZ R44, R44, UR7 ;  /* 0x000000072c2c7c20 */ /* 0x000fe20008410000 */
[----:B------:R-:W-:Y:S01]  /*4020*/  FMNMX.FTZ R7, R26, R27, !PT ;  /* 0x0000001b1a077209 */ /* 0x000fe20007810000 */
[----:B------:R-:W-:Y:S01]  /*4030*/  FMUL.FTZ R45, R45, UR7 ;  /* 0x000000072d2d7c20 */ /* 0x000fe20008410000 */
[----:B------:R-:W-:Y:S01]  /*4040*/  FMUL.FTZ R48, R48, UR7 ;  /* 0x0000000730307c20 */ /* 0x000fe20008410000 */
[----:B------:R-:W2:Y:S01]  /*4050*/  MUFU.TANH R34, R34 ;  /* 0x0000002200227308 */ /* 0x000ea20000002400 */
[----:B---3--:R-:W-:Y:S01]  /*4060*/  FSEL R30, R30, -INF , P5 ;  /* 0xff8000001e1e7808 */ /* 0x008fe20002800000 */
[----:B------:R-:W-:Y:S01]  /*4070*/  FMUL.FTZ R49, R49, UR7 ;  /* 0x0000000731317c20 */ /* 0x000fe20008410000 */
[----:B------:R-:W-:Y:S01]  /*4080*/  ISETP.GT.AND P5, PT, R5, 0x8, PT ;  /* 0x000000080500780c */ /* 0x000fe20003fa4270 */
[----:B------:R-:W-:Y:S01]  /*4090*/  FMUL.FTZ R52, R52, UR7 ;  /* 0x0000000734347c20 */ /* 0x000fe20008410000 */
[----:B------:R-:W-:Y:S01]  /*40a0*/  FMNMX.FTZ R8, R30, R7, !PT ;  /* 0x000000071e087209 */ /* 0x000fe20007810000 */
[----:B------:R-:W-:Y:S01]  /*40b0*/  FMUL.FTZ R53, R53, UR7 ;  /* 0x0000000735357c20 */ /* 0x000fe20008410000 */
[----:B------:R-:W-:Y:S01]  /*40c0*/  ULDC UR7, c[0x0][0x988] ;  /* 0x0002620000077ab9 */ /* 0x000fe20000000800 */
[----:B------:R-:W3:Y:S01]  /*40d0*/  MUFU.TANH R35, R35 ;  /* 0x0000002300237308 */ /* 0x000ee20000002400 */
[----:B-1----:R-:W-:-:S02]  /*40e0*/  FSEL R31, R31, -INF , P3 ;  /* 0xff8000001f1f7808 */ /* 0x002fc40001800000 */
[----:B------:R-:W-:Y:S02]  /*40f0*/  ISETP.GT.AND P3, PT, R6, 0x11, PT ;  /* 0x000000110600780c */ /* 0x000fe40003f64270 */
[----:B------:R-:W-:-:S03]  /*4100*/  FMNMX.FTZ R7, R31, R8, !PT ;  /* 0x000000081f077209 */ /* 0x000fc60007810000 */
[----:B------:R-:W1:Y:S01]  /*4110*/  MUFU.TANH R38, R38 ;  /* 0x0000002600267308 */ /* 0x000e620000002400 */
[----:B--2---:R-:W-:Y:S02]  /*4120*/  FSEL R34, R34, -INF , P4 ;  /* 0xff80000022227808 */ /* 0x004fe40002000000 */
[----:B------:R-:W-:Y:S02]  /*4130*/  ISETP.GT.AND P4, PT, R6, 0x18, PT ;  /* 0x000000180600780c */ /* 0x000fe40003f84270 */
[----:B------:R-:W-:-:S03]  /*4140*/  FMNMX.FTZ R8, R34, R7, !PT ;  /* 0x0000000722087209 */ /* 0x000fc60007810000 */
[----:B------:R-:W2:Y:S01]  /*4150*/  MUFU.TANH R39, R39 ;  /* 0x0000002700277308 */ /* 0x000ea20000002400 */
[----:B---3--:R-:W-:Y:S02]  /*4160*/  FSEL R35, R35, -INF , P3 ;  /* 0xff80000023237808 */ /* 0x008fe40001800000 */
[----:B------:R-:W-:Y:S02]  /*4170*/  ISETP.GT.AND P3, PT, R6, 0x19, PT ;  /* 0x000000190600780c */ /* 0x000fe40003f64270 */
[----:B------:R-:W-:-:S03]  /*4180*/  FMNMX.FTZ R7, R35, R8, !PT ;  /* 0x0000000823077209 */ /* 0x000fc60007810000 */
[----:B------:R-:W3:Y:S01]  /*4190*/  MUFU.TANH R42, R42 ;  /* 0x0000002a002a7308 */ /* 0x000ee20000002400 */
[----:B-1----:R-:W-:Y:S02]  /*41a0*/  FSEL R38, R38, -INF , P4 ;  /* 0xff80000026267808 */ /* 0x002fe40002000000 */
        /* <DEDUP_REMOVED lines=36> */
[----:B------:R-:W-:Y:S02]  /*43f0*/  ISETP.GT.AND P3, PT, R5, RZ, PT ;  /* 0x000000ff0500720c */ /* 0x000fe40003f64270 */
[----:B------:R-:W-:-:S03]  /*4400*/  FMNMX.FTZ R6, R55, R6, !PT ;  /* 0x0000000637067209 */ /* 0x000fc60007810000 */
[----:B------:R-:W-:Y:S02]  /*4410*/  MUFU.TANH R28, R28 ;  /* 0x0000001c001c7308 */ /* 0x000fe40000002400 */
[----:B------:R-:W1:Y:S06]  /*4420*/  SHFL.BFLY PT, R7, R6, 0x2, 0x1f ;  /* 0x0c401f0006077f89 */ /* 0x000e6c00000e0000 */
[----:B------:R-:W-:Y:S08]  /*4430*/  MUFU.TANH R29, R29 ;  /* 0x0000001d001d7308 */ /* 0x000ff00000002400 */
[----:B------:R-:W4:Y:S08]  /*4440*/  MUFU.TANH R10, R32 ;  /* 0x00000020000a7308 */ /* 0x000f300000002400 */
[----:B------:R-:W-:Y:S01]  /*4450*/  MUFU.TANH R33, R33 ;  /* 0x0000002100217308 */ /* 0x000fe20000002400 */
[----:B-1----:R-:W-:-:S02]  /*4460*/  FMNMX.FTZ R8, R6, R7, !PT ;  /* 0x0000000706087209 */ /* 0x002fc40007810000 */
[----:B--2---:R-:W-:Y:S02]  /*4470*/  FSEL R6, R24, -INF , P3 ;  /* 0xff80000018067808 */ /* 0x004fe40001800000 */
[----:B---3--:R-:W-:Y:S01]  /*4480*/  FSEL R7, R25, -INF , P4 ;  /* 0xff80000019077808 */ /* 0x008fe20002000000 */
[----:B------:R-:W1:Y:S02]  /*4490*/  SHFL.BFLY PT, R9, R8, 0x1, 0x1f ;  /* 0x0c201f0008097f89 */ /* 0x000e6400000e0000 */
[----:B------:R-:W2:Y:S01]  /*44a0*/  MUFU.TANH R15, R36 ;  /* 0x00000024000f7308 */ /* 0x000ea20000002400 */
[C---:B------:R-:W-:Y:S02]  /*44b0*/  ISETP.GT.AND P3, PT, R5.reuse, 0x9, PT ;  /* 0x000000090500780c */ /* 0x040fe40003f64270 */
[----:B------:R-:W-:Y:S02]  /*44c0*/  FMNMX.FTZ R3, R6, R7, !PT ;  /* 0x0000000706037209 */ /* 0x000fe40007810000 */
[----:B------:R-:W-:-:S03]  /*44d0*/  ISETP.GT.AND P4, PT, R5, 0x10, PT ;  /* 0x000000100500780c */ /* 0x000fc60003f84270 */
[----:B------:R-:W3:Y:S01]  /*44e0*/  MUFU.TANH R18, R37 ;  /* 0x0000002500127308 */ /* 0x000ee20000002400 */
[----:B----4-:R-:W-:Y:S02]  /*44f0*/  FSEL R10, R10, -INF , P4 ;  /* 0xff8000000a0a7808 */ /* 0x010fe40002000000 */
[----:B------:R-:W-:-:S05]  /*4500*/  ISETP.GT.AND P4, PT, R5, 0x18, PT ;  /* 0x000000180500780c */ /* 0x000fca0003f84270 */
[----:B------:R-:W4:Y:S01]  /*4510*/  MUFU.TANH R19, R40 ;  /* 0x0000002800137308 */ /* 0x000f220000002400 */
[----:B--2---:R-:W-:Y:S02]  /*4520*/  FSEL R15, R15, -INF , P4 ;  /* 0xff8000000f0f7808 */ /* 0x004fe40002000000 */
[----:B------:R-:W-:Y:S02]  /*4530*/  ISETP.GT.AND P4, PT, R5, 0x28, PT ;  /* 0x000000280500780c */ /* 0x000fe40003f84270 */
[----:B-1----:R-:W-:-:S03]  /*4540*/  FMNMX.FTZ R4, R8, R9, !PT ;  /* 0x0000000908047209 */ /* 0x002fc60007810000 */
[----:B------:R-:W1:Y:S01]  /*4550*/  MUFU.TANH R41, R41 ;  /* 0x0000002900297308 */ /* 0x000e620000002400 */
[----:B------:R-:W-:Y:S02]  /*4560*/  FSEL R8, R28, -INF , P5 ;  /* 0xff8000001c087808 */ /* 0x000fe40002800000 */
[----:B------:R-:W-:Y:S02]  /*4570*/  FSEL R9, R29, -INF , P3 ;  /* 0xff8000001d097808 */ /* 0x000fe40001800000 */
[----:B------:R-:W-:Y:S02]  /*4580*/  FMNMX.FTZ R14, R8, R3, !PT ;  /* 0x00000003080e7209 */ /* 0x000fe40007810000 */
[----:B------:R-:W-:Y:S01]  /*4590*/  ISETP.GT.AND P3, PT, R5, 0x11, PT ;  /* 0x000000110500780c */ /* 0x000fe20003f64270 */
[----:B------:R-:W2:Y:S01]  /*45a0*/  MUFU.TANH R21, R44 ;  /* 0x0000002c00157308 */ /* 0x000ea20000002400 */
[----:B------:R-:W-:Y:S02]  /*45b0*/  FMNMX.FTZ R3, R9, R14, !PT ;  /* 0x0000000e09037209 */ /* 0x000fe40007810000 */
[----:B------:R-:W-:-:S02]  /*45c0*/  FSEL R14, R33, -INF , P3 ;  /* 0xff800000210e7808 */ /* 0x000fc40001800000 */
[----:B------:R-:W-:Y:S02]  /*45d0*/  FMNMX.FTZ R3, R10, R3, !PT ;  /* 0x000000030a037209 */ /* 0x000fe40007810000 */
[----:B------:R-:W-:Y:S01]  /*45e0*/  ISETP.GT.AND P3, PT, R5, 0x19, PT ;  /* 0x000000190500780c */ /* 0x000fe20003f64270 */
[----:B------:R-:W5:Y:S01]  /*45f0*/  MUFU.TANH R45, R45 ;  /* 0x0000002d002d7308 */ /* 0x000f620000002400 */
[----:B------:R-:W-:Y:S02]  /*4600*/  FMNMX.FTZ R20, R14, R3, !PT ;  /* 0x000000030e147209 */ /* 0x000fe40007810000 */
[----:B---3--:R-:W-:Y:S02]  /*4610*/  FSEL R18, R18, -INF , P3 ;  /* 0xff80000012127808 */ /* 0x008fe40001800000 */
[----:B------:R-:W-:Y:S02]  /*4620*/  FMNMX.FTZ R3, R15, R20, !PT ;  /* 0x000000140f037209 */ /* 0x000fe40007810000 */
[----:B------:R-:W-:Y:S01]  /*4630*/  ISETP.GT.AND P5, PT, R5, 0x21, PT ;  /* 0x000000210500780c */ /* 0x000fe20003fa4270 */
[----:B------:R-:W3:Y:S01]  /*4640*/  MUFU.TANH R23, R48 ;  /* 0x0000003000177308 */ /* 0x000ee20000002400 */
[----:B----4-:R-:W-:-:S02]  /*4650*/  FSEL R19, R19, -INF , P6 ;  /* 0xff80000013137808 */ /* 0x010fc40003000000 */
[----:B------:R-:W-:Y:S02]  /*4660*/  FMNMX.FTZ R22, R18, R3, !PT ;  /* 0x0000000312167209 */ /* 0x000fe40007810000 */
[----:B-1----:R-:W-:Y:S02]  /*4670*/  FSEL R20, R41, -INF , P5 ;  /* 0xff80000029147808 */ /* 0x002fe40002800000 */
[----:B------:R-:W-:Y:S01]  /*4680*/  FMNMX.FTZ R3, R19, R22, !PT ;  /* 0x0000001613037209 */ /* 0x000fe20007810000 */
[----:B------:R-:W1:Y:S01]  /*4690*/  MUFU.TANH R49, R49 ;  /* 0x0000003100317308 */ /* 0x000e620000002400 */
[C---:B------:R-:W-:Y:S01]  /*46a0*/  FMUL.FTZ R22, R4.reuse, UR7 ;  /* 0x0000000704167c20 */ /* 0x040fe20008410000 */
[----:B------:R-:W-:Y:S02]  /*46b0*/  FSETP.NEU.FTZ.AND P5, PT, R4, -INF , PT ;  /* 0xff8000000400780b */ /* 0x000fe40003fbd000 */
[----:B------:R-:W-:Y:S02]  /*46c0*/  ISETP.GT.AND P3, PT, R5, 0x29, PT ;  /* 0x000000290500780c */ /* 0x000fe40003f64270 */
[----:B--2---:R-:W-:-:S02]  /*46d0*/  FSEL R21, R21, -INF , P4 ;  /* 0xff80000015157808 */ /* 0x004fc40002000000 */
[----:B------:R-:W2:Y:S01]  /*46e0*/  MUFU.TANH R25, R52 ;  /* 0x0000003400197308 */ /* 0x000ea20000002400 */
[----:B------:R-:W-:Y:S02]  /*46f0*/  FMNMX.FTZ R24, R20, R3, !PT ;  /* 0x0000000314187209 */ /* 0x000fe40007810000 */
[----:B------:R-:W-:Y:S02]  /*4700*/  FSEL R29, R22, RZ, P5 ;  /* 0x000000ff161d7208 */ /* 0x000fe40002800000 */
[----:B------:R-:W-:Y:S02]  /*4710*/  ISETP.GT.AND P6, PT, R5, 0x30, PT ;  /* 0x000000300500780c */ /* 0x000fe40003fc4270 */
[----:B-----5:R-:W-:Y:S01]  /*4720*/  FSEL R22, R45, -INF , P3 ;  /* 0xff8000002d167808 */ /* 0x020fe20001800000 */
[----:B------:R-:W4:Y:S01]  /*4730*/  MUFU.TANH R53, R53 ;  /* 0x0000003500357308 */ /* 0x000f220000002400 */
[----:B------:R-:W-:Y:S01]  /*4740*/  FMNMX.FTZ R3, R21, R24, !PT ;  /* 0x0000001815037209 */ /* 0x000fe20007810000 */
[--C-:B------:R-:W-:Y:S01]  /*4750*/  FFMA.FTZ R32, R26, UR7, -R29.reuse ;  /* 0x000000071a207c23 */ /* 0x100fe2000801081d */
[----:B------:R-:W-:Y:S01]  /*4760*/  ISETP.GT.AND P3, PT, R5, 0x31, PT ;  /* 0x000000310500780c */ /* 0x000fe20003f64270 */
[--C-:B------:R-:W-:Y:S01]  /*4770*/  FFMA.FTZ R27, R27, UR7, -R29.reuse ;  /* 0x000000071b1b7c23 */ /* 0x100fe2000801081d */
[----:B---3--:R-:W-:Y:S01]  /*4780*/  FSEL R23, R23, -INF , P6 ;  /* 0xff80000017177808 */ /* 0x008fe20003000000 */
[--C-:B------:R-:W-:Y:S01]  /*4790*/  FFMA.FTZ R30, R30, UR7, -R29.reuse ;  /* 0x000000071e1e7c23 */ /* 0x100fe2000801081d */
[----:B------:R-:W-:Y:S01]  /*47a0*/  FMNMX.FTZ R26, R22, R3, !PT ;  /* 0x00000003161a7209 */ /* 0x000fe20007810000 */
[----:B------:R-:W-:Y:S01]  /*47b0*/  MUFU.EX2 R161, R27 ;  /* 0x0000001b00a17308 */ /* 0x000fe20000000800 */
[----:B------:R-:W-:Y:S01]  /*47c0*/  ISETP.GT.AND P4, PT, R5, 0x38, PT ;  /* 0x000000380500780c */ /* 0x000fe20003f84270 */
[--C-:B------:R-:W-:Y:S01]  /*47d0*/  FFMA.FTZ R31, R31, UR7, -R29.reuse ;  /* 0x000000071f1f7c23 */ /* 0x100fe2000801081d */
[----:B-1----:R-:W-:Y:S01]  /*47e0*/  FSEL R24, R49, -INF , P3 ;  /* 0xff80000031187808 */ /* 0x002fe20001800000 */
[--C-:B------:R-:W-:Y:S01]  /*47f0*/  FFMA.FTZ R34, R34, UR7, -R29.reuse ;  /* 0x0000000722227c23 */ /* 0x100fe2000801081d */
[----:B------:R-:W-:Y:S01]  /*4800*/  FMNMX.FTZ R3, R23, R26, !PT ;  /* 0x0000001a17037209 */ /* 0x000fe20007810000 */
[--C-:B------:R-:W-:Y:S01]  /*4810*/  FFMA.FTZ R35, R35, UR7, -R29.reuse ;  /* 0x0000000723237c23 */ /* 0x100fe2000801081d */
[----:B------:R-:W-:Y:S01]  /*4820*/  ISETP.GT.AND P3, PT, R5, 0x39, PT ;  /* 0x000000390500780c */ /* 0x000fe20003f64270 */
[----:B------:R-:W-:Y:S01]  /*4830*/  MUFU.EX2 R32, R32 ;  /* 0x0000002000207308 */ /* 0x000fe20000000800 */
[----:B--2---:R-:W-:Y:S01]  /*4840*/  FSEL R25, R25, -INF , P4 ;  /* 0xff80000019197808 */ /* 0x004fe20002000000 */
[--C-:B------:R-:W-:Y:S01]  /*4850*/  FFMA.FTZ R38, R38, UR7, -R29.reuse ;  /* 0x0000000726267c23 */ /* 0x100fe2000801081d */
[----:B------:R-:W-:Y:S01]  /*4860*/  FMNMX.FTZ R28, R24, R3, !PT ;  /* 0x00000003181c7209 */ /* 0x000fe20007810000 */
[--C-:B------:R-:W-:Y:S01]  /*4870*/  FFMA.FTZ R39, R39, UR7, -R29.reuse ;  /* 0x0000000727277c23 */ /* 0x100fe2000801081d */
[----:B----4-:R-:W-:Y:S01]  /*4880*/  FSEL R26, R53, -INF , P3 ;  /* 0xff800000351a7808 */ /* 0x010fe20001800000 */
        /* <DEDUP_REMOVED lines=10> */
[----:B------:R-:W1:Y:S01]  /*4930*/  SHFL.BFLY PT, R28, R3, 0x2, 0x1f ;  /* 0x0c401f00031c7f89 */ /* 0x000e6200000e0000 */
[----:B------:R-:W-:Y:S01]  /*4940*/  MUFU.EX2 R163, R31 ;  /* 0x0000001f00a37308 */ /* 0x000fe20000000800 */
[----:B------:R-:W-:-:S07]  /*4950*/  FFMA.FTZ R55, R55, UR7, -R29 ;  /* 0x0000000737377c23 */ /* 0x000fce000801081d */
[----:B------:R-:W-:Y:S08]  /*4960*/  MUFU.EX2 R34, R34 ;  /* 0x0000002200227308 */ /* 0x000ff00000000800 */
[----:B------:R-:W2:Y:S01]  /*4970*/  MUFU.EX2 R35, R35 ;  /* 0x0000002300237308 */ /* 0x000ea20000000800 */
[----:B-1----:R-:W-:-:S07]  /*4980*/  FMNMX.FTZ R28, R3, R28, !PT ;  /* 0x0000001c031c7209 */ /* 0x002fce0007810000 */
[----:B------:R-:W-:Y:S01]  /*4990*/  MUFU.EX2 R38, R38 ;  /* 0x0000002600267308 */ /* 0x000fe20000000800 */
[----:B------:R-:W1:Y:S07]  /*49a0*/  SHFL.BFLY PT, R3, R28, 0x1, 0x1f ;  /* 0x0c201f001c037f89 */ /* 0x000e6e00000e0000 */
[----:B------:R-:W3:Y:S01]  /*49b0*/  MUFU.EX2 R39, R39 ;  /* 0x0000002700277308 */ /* 0x000ee20000000800 */
[----:B--2---:R-:W-:-:S07]  /*49c0*/  F2FP.F16.F32.PACK_AB R157, R35, R34 ;  /* 0x00000022239d723e */ /* 0x004fce00000000ff */
[----:B------:R-:W-:Y:S08]  /*49d0*/  MUFU.EX2 R42, R42 ;  /* 0x0000002a002a7308 */ /* 0x000ff00000000800 */
[----:B------:R-:W-:Y:S01]  /*49e0*/  MUFU.EX2 R43, R43 ;  /* 0x0000002b002b7308 */ /* 0x000fe20000000800 */
[----:B---3--:R-:W-:Y:S02]  /*49f0*/  F2FP.F16.F32.PACK_AB R159, R39, R38 ;  /* 0x00000026279f723e */ /* 0x008fe400000000ff */
[----:B-1----:R-:W-:-:S04]  /*4a00*/  FMNMX.FTZ R3, R28, R3, !PT ;  /* 0x000000031c037209 */ /* 0x002fc80007810000 */
[C---:B------:R-:W-:Y:S01]  /*4a10*/  FSETP.NEU.FTZ.AND P3, PT, R3.reuse, -INF , PT ;  /* 0xff8000000300780b */ /* 0x040fe20003f7d000 */
[----:B------:R-:W-:Y:S01]  /*4a20*/  FMUL.FTZ R5, R3, UR7 ;  /* 0x0000000703057c20 */ /* 0x000fe20008410000 */
[----:B------:R-:W-:Y:S04]  /*4a30*/  MUFU.EX2 R46, R46 ;  /* 0x0000002e002e7308 */ /* 0x000fe80000000800 */
[----:B------:R-:W-:Y:S02]  /*4a40*/  FSEL R27, R5, RZ, P3 ;  /* 0x000000ff051b7208 */ /* 0x000fe40001800000 */
[-C--:B------:R-:W-:Y:S02]  /*4a50*/  LEA.HI R5, R17, R16.reuse, RZ, 0x4 ;  /* 0x0000001011057211 */ /* 0x080fe400078f20ff */
[----:B------:R-:W1:Y:S01]  /*4a60*/  MUFU.EX2 R47, R47 ;  /* 0x0000002f002f7308 */ /* 0x000e620000000800 */
[--C-:B------:R-:W-:Y:S01]  /*4a70*/  FFMA.FTZ R28, R7, UR7, -R27.reuse ;  /* 0x00000007071c7c23 */ /* 0x100fe2000801081b */
[----:B------:R-:W-:Y:S01]  /*4a80*/  LOP3.LUT R7, R5, 0xfffffff0, RZ, 0xc0, !PT ;  /* 0xfffffff005077812 */ /* 0x000fe200078ec0ff */
[--C-:B------:R-:W-:Y:S01]  /*4a90*/  FFMA.FTZ R6, R6, UR7, -R27.reuse ;  /* 0x0000000706067c23 */ /* 0x100fe2000801081b */
[--C-:B------:R-:W-:Y:S01]  /*4aa0*/  FFMA.FTZ R8, R8, UR7, -R27.reuse ;  /* 0x0000000708087c23 */ /* 0x100fe2000801081b */
[--C-:B------:R-:W-:Y:S01]  /*4ab0*/  FFMA.FTZ R10, R10, UR7, -R27.reuse ;  /* 0x000000070a0a7c23 */ /* 0x100fe2000801081b */
[----:B------:R-:W-:Y:S01]  /*4ac0*/  FFMA.FTZ R14, R14, UR7, -R27 ;  /* 0x000000070e0e7c23 */ /* 0x000fe2000801081b */
[----:B------:R-:W-:Y:S01]  /*4ad0*/  IMAD.IADD R7, R16, 0x1, -R7 ;  /* 0x0000000110077824 */ /* 0x000fe200078e0a07 */
[----:B------:R2:W-:Y:S01]  /*4ae0*/  MUFU.EX2 R160, R6 ;  /* 0x0000000600a07308 */ /* 0x0005e20000000800 */
[--C-:B------:R-:W-:Y:S01]  /*4af0*/  FFMA.FTZ R9, R9, UR7, -R27.reuse ;  /* 0x0000000709097c23 */ /* 0x100fe2000801081b */
[--C-:B------:R-:W-:Y:S01]  /*4b00*/  FFMA.FTZ R15, R15, UR7, -R27.reuse ;  /* 0x000000070f0f7c23 */ /* 0x100fe2000801081b */
[--C-:B------:R-:W-:Y:S01]  /*4b10*/  FFMA.FTZ R18, R18, UR7, -R27.reuse ;  /* 0x0000000712127c23 */ /* 0x100fe2000801081b */
[--C-:B------:R-:W-:Y:S01]  /*4b20*/  FFMA.FTZ R19, R19, UR7, -R27.reuse ;  /* 0x0000000713137c23 */ /* 0x100fe2000801081b */
[----:B------:R-:W-:Y:S01]  /*4b30*/  LEA.HI R16, R17, R16, RZ, 0x5 ;  /* 0x0000001011107211 */ /* 0x000fe200078f28ff */
[--C-:B------:R-:W-:Y:S01]  /*4b40*/  FFMA.FTZ R20, R20, UR7, -R27.reuse ;  /* 0x0000000714147c23 */ /* 0x100fe2000801081b */
[----:B------:R-:W-:Y:S01]  /*4b50*/  FFMA.FTZ R21, R21, UR7, -R27 ;  /* 0x0000000715157c23 */ /* 0x000fe2000801081b */
[----:B------:R3:W-:Y:S01]  /*4b60*/  MUFU.EX2 R162, R8 ;  /* 0x0000000800a27308 */ /* 0x0007e20000000800 */
[----:B--2---:R-:W-:Y:S01]  /*4b70*/  SHF.R.S32.HI R6, RZ, 0x1f, R7 ;  /* 0x0000001fff067819 */ /* 0x004fe20000011407 */
[--C-:B------:R-:W-:Y:S01]  /*4b80*/  FFMA.FTZ R22, R22, UR7, -R27.reuse ;  /* 0x0000000716167c23 */ /* 0x100fe2000801081b */
[----:B------:R-:W-:Y:S01]  /*4b90*/  SHF.L.U32 R16, R16, 0x5, RZ ;  /* 0x0000000510107819 */ /* 0x000fe200000006ff */
[--C-:B------:R-:W-:Y:S01]  /*4ba0*/  FFMA.FTZ R23, R23, UR7, -R27.reuse ;  /* 0x0000000717177c23 */ /* 0x100fe2000801081b */
[----:B------:R-:W-:Y:S01]  /*4bb0*/  LEA.HI R6, R6, R7, RZ, 0x3 ;  /* 0x0000000706067211 */ /* 0x000fe200078f18ff */
[----:B------:R-:W-:Y:S01]  /*4bc0*/  FFMA.FTZ R24, R24, UR7, -R27 ;  /* 0x0000000718187c23 */ /* 0x000fe2000801081b */
[----:B------:R-:W-:Y:S01]  /*4bd0*/  LOP3.LUT R17, R16, 0x7ffffc00, RZ, 0xc0, !PT ;  /* 0x7ffffc0010117812 */ /* 0x000fe200078ec0ff */
[----:B------:R2:W-:Y:S01]  /*4be0*/  MUFU.EX2 R156, R10 ;  /* 0x0000000a009c7308 */ /* 0x0005e20000000800 */
[C---:B---3--:R-:W-:Y:S01]  /*4bf0*/  LOP3.LUT R8, R6.reuse, 0xfffffff8, RZ, 0xc0, !PT ;  /* 0xfffffff806087812 */ /* 0x048fe200078ec0ff */
[----:B------:R-:W-:-:S02]  /*4c00*/  IMAD.SHL.U32 R6, R6, 0x40, RZ ;  /* 0x0000004006067824 */ /* 0x000fc400078e00ff */
[--C-:B------:R-:W-:Y:S01]  /*4c10*/  FFMA.FTZ R25, R25, UR7, -R27.reuse ;  /* 0x0000000719197c23 */ /* 0x100fe2000801081b */
[----:B------:R-:W-:Y:S01]  /*4c20*/  FFMA.FTZ R26, R26, UR7, -R27 ;  /* 0x000000071a1a7c23 */ /* 0x000fe2000801081b */
[----:B-1----:R-:W-:Y:S01]  /*4c30*/  F2FP.F16.F32.PACK_AB R155, R47, R46 ;  /* 0x0000002e2f9b723e */ /* 0x002fe200000000ff */
[----:B------:R-:W-:Y:S01]  /*4c40*/  IMAD.IADD R8, R7, 0x1, -R8 ;  /* 0x0000000107087824 */ /* 0x000fe200078e0a08 */
[----:B------:R-:W-:Y:S01]  /*4c50*/  SHF.R.S32.HI R7, RZ, 0x4, R5 ;  /* 0x00000004ff077819 */ /* 0x000fe20000011405 */
[----:B------:R-:W1:Y:S01]  /*4c60*/  MUFU.EX2 R29, R28 ;  /* 0x0000001c001d7308 */ /* 0x000e620000000800 */
[----:B------:R-:W-:Y:S02]  /*4c70*/  F2FP.F16.F32.PACK_AB R153, R43, R42 ;  /* 0x0000002a2b99723e */ /* 0x000fe400000000ff */
[----:B------:R-:W-:Y:S01]  /*4c80*/  SHF.L.U32 R5, R8, 0x6, RZ ;  /* 0x0000000608057819 */ /* 0x000fe200000006ff */
[----:B--2---:R-:W-:Y:S02]  /*4c90*/  IMAD.SHL.U32 R10, R7, 0x8, RZ ;  /* 0x00000008070a7824 */ /* 0x004fe400078e00ff */
[----:B------:R-:W-:Y:S01]  /*4ca0*/  FADD.FTZ R7, R32, R161 ;  /* 0x000000a120077221 */ /* 0x000fe20000010000 */
[----:B------:R-:W-:-:S02]  /*4cb0*/  LOP3.LUT P3, RZ, R8, 0x4, RZ, 0xc0, !PT ;  /* 0x0000000408ff7812 */ /* 0x000fc4000786c0ff */
[----:B------:R-:W-:Y:S01]  /*4cc0*/  LOP3.LUT R5, R5, 0x1c0, RZ, 0xc0, !PT ;  /* 0x000001c005057812 */ /* 0x000fe200078ec0ff */
[----:B------:R2:W-:Y:S01]  /*4cd0*/  MUFU.EX2 R31, R14 ;  /* 0x0000000e001f7308 */ /* 0x0005e20000000800 */
[----:B------:R-:W-:Y:S01]  /*4ce0*/  LOP3.LUT P4, RZ, R8, 0x2, RZ, 0xc0, !PT ;  /* 0x0000000208ff7812 */ /* 0x000fe2000788c0ff */
[----:B------:R-:W-:Y:S01]  /*4cf0*/  FADD.FTZ R8, R30, R7 ;  /* 0x000000071e087221 */ /* 0x000fe20000010000 */
[----:B------:R-:W-:Y:S02]  /*4d00*/  LOP3.LUT R10, R5, 0x8, R10, 0xf8, !PT ;  /* 0x00000008050a7812 */ /* 0x000fe400078ef80a */
[----:B------:R-:W-:Y:S01]  /*4d10*/  SHF.R.U32.HI R5, RZ, 0x3, R5 ;  /* 0x00000003ff057819 */ /* 0x000fe20000011605 */
[----:B------:R-:W-:Y:S01]  /*4d20*/  FADD.FTZ R7, R163, R8 ;  /* 0x00000008a3077221 */ /* 0x000fe20000010000 */
[----:B------:R-:W-:Y:S01]  /*4d30*/  LOP3.LUT R8, R6, 0x7ffffe00, RZ, 0xc0, !PT ;  /* 0x7ffffe0006087812 */ /* 0x000fe200078ec0ff */
[----:B------:R-:W3:Y:S01]  /*4d40*/  MUFU.EX2 R9, R9 ;  /* 0x0000000900097308 */ /* 0x000ee20000000800 */
[----:B--2---:R-:W-:Y:S01]  /*4d50*/  IMAD.U32 R14, RZ, RZ, UR39 ;  /* 0x00000027ff0e7e24 */ /* 0x004fe2000f8e00ff */
[----:B------:R-:W-:Y:S01]  /*4d60*/  LOP3.LUT R10, R10, R5, RZ, 0x3c, !PT ;  /* 0x000000050a0a7212 */ /* 0x000fe200078e3cff */
[----:B------:R-:W-:Y:S01]  /*4d70*/  FADD.FTZ R6, R34, R7 ;  /* 0x0000000722067221 */ /* 0x000fe20000010000 */
[----:B------:R-:W-:Y:S01]  /*4d80*/  F2FP.F16.F32.PACK_AB R161, R161, R32 ;  /* 0x00000020a1a1723e */ /* 0x000fe200000000ff */
[----:B------:R-:W-:Y:S01]  /*4d90*/  @!P1 VIADD R5, R14, 0x28c40 ;  /* 0x00028c400e059836 */ /* 0x000fe20000000000 */
[----:B------:R-:W-:Y:S01]  /*4da0*/  IADD3 R10, R10, R8, R17 ;  /* 0x000000080a0a7210 */ /* 0x000fe20007ffe011 */
[----:B------:R-:W-:Y:S01]  /*4db0*/  FADD.FTZ R7, R35, R6 ;  /* 0x0000000623077221 */ /* 0x000fe20000010000 */
[----:B------:R-:W2:Y:S01]  /*4dc0*/  MUFU.EX2 R15, R15 ;  /* 0x0000000f000f7308 */ /* 0x000ea20000000800 */
[----:B------:R-:W-:-:S02]  /*4dd0*/  F2FP.F16.F32.PACK_AB R163, R163, R30 ;  /* 0x0000001ea3a3723e */ /* 0x000fc400000000ff */
[----:B------:R-:W-:Y:S01]  /*4de0*/  @!P1 PRMT R5, RZ, 0x654, R5 ;  /* 0x00000654ff059816 */ /* 0x000fe20000000005 */
[----:B------:R-:W-:Y:S01]  /*4df0*/  FADD.FTZ R8, R38, R7 ;  /* 0x0000000726087221 */ /* 0x000fe20000010000 */
[----:B------:R-:W-:Y:S02]  /*4e00*/  LEA R10, R10, UR39, 0x1 ;  /* 0x000000270a0a7c11 */ /* 0x000fe4000f8e08ff */
[----:B------:R1:W-:Y:S01]  /*4e10*/  @!P1 SYNCS.ARRIVE.TRANS64.RED.A1T0 RZ, [R5+URZ], RZ ;  /* 0x000000ff05ff99a7 */ /* 0x0003e2000810043f */
[----:B------:R-:W4:Y:S01]  /*4e20*/  MUFU.EX2 R18, R18 ;  /* 0x0000001200127308 */ /* 0x000f220000000800 */
[----:B------:R-:W-:-:S04]  /*4e30*/  FADD.FTZ R7, R39, R8 ;  /* 0x0000000827077221 */ /* 0x000fc80000010000 */
[----:B------:R-:W-:Y:S01]  /*4e40*/  FADD.FTZ R8, R42, R7 ;  /* 0x000000072a087221 */ /* 0x000fe20000010000 */
[----:B------:R-:W-:Y:S01]  /*4e50*/  MOV R7, 0xffffffc0 ;  /* 0xffffffc000077802 */ /* 0x000fe20000000f00 */
[----:B-1----:R-:W-:Y:S01]  /*4e60*/  FADD.FTZ R5, R160, R29 ;  /* 0x0000001da0057221 */ /* 0x002fe20000010000 */
[----:B------:R-:W-:Y:S01]  /*4e70*/  MUFU.EX2 R19, R19 ;  /* 0x0000001300137308 */ /* 0x000fe20000000800 */
[----:B------:R-:W-:Y:S01]  /*4e80*/  FADD.FTZ R17, R43, R8 ;  /* 0x000000082b117221 */ /* 0x000fe20000010000 */
[----:B------:R-:W-:Y:S02]  /*4e90*/  VIADD R8, R10, 0x26800 ;  /* 0x000268000a087836 */ /* 0x000fe40000000000 */
[----:B------:R-:W-:Y:S01]  /*4ea0*/  FADD.FTZ R6, R162, R5 ;  /* 0x00000005a2067221 */ /* 0x000fe20000010000 */
[----:B---3--:R-:W-:Y:S01]  /*4eb0*/  F2FP.F16.F32.PACK_AB R162, R9, R162 ;  /* 0x000000a209a2723e */ /* 0x008fe200000000ff */
[----:B------:R-:W-:Y:S01]  /*4ec0*/  FADD.FTZ R16, R46, R17 ;  /* 0x000000112e107221 */ /* 0x000fe20000010000 */
[----:B------:R-:W-:Y:S01]  /*4ed0*/  SEL R7, R7, 0x40, P3 ;  /* 0x0000004007077807 */ /* 0x000fe20001800000 */
[----:B------:R-:W-:Y:S01]  /*4ee0*/  FADD.FTZ R5, R9, R6 ;  /* 0x0000000609057221 */ /* 0x000fe20000010000 */
[----:B------:R-:W1:Y:S01]  /*4ef0*/  MUFU.EX2 R20, R20 ;  /* 0x0000001400147308 */ /* 0x000e620000000800 */
[----:B------:R-:W-:Y:S01]  /*4f00*/  FADD.FTZ R47, R47, R16 ;  /* 0x000000102f2f7221 */ /* 0x000fe20000010000 */
[----:B------:R-:W-:-:S02]  /*4f10*/  VIADD R9, R10, 0x26820 ;  /* 0x000268200a097836 */ /* 0x000fc40000000000 */
[----:B------:R-:W-:Y:S01]  /*4f20*/  FADD.FTZ R6, R156, R5 ;  /* 0x000000059c067221 */ /* 0x000fe20000010000 */
[C---:B------:R-:W-:Y:S01]  /*4f30*/  @P4 IADD3 R9, R8.reuse, -0x20, RZ ;  /* 0xffffffe008094810 */ /* 0x040fe20007ffe0ff */
[----:B------:R-:W-:Y:S01]  /*4f40*/  IMAD.IADD R8, R8, 0x1, R7 ;  /* 0x0000000108087824 */ /* 0x000fe200078e0207 */
[----:B------:R-:W-:Y:S01]  /*4f50*/  F2FP.F16.F32.PACK_AB R160, R29, R160 ;  /* 0x000000a01da0723e */ /* 0x000fe200000000ff */
[C---:B------:R-:W-:Y:S01]  /*4f60*/  FADD.FTZ R6, R31.reuse, R6 ;  /* 0x000000061f067221 */ /* 0x040fe20000010000 */
[----:B------:R-:W3:Y:S01]  /*4f70*/  MUFU.EX2 R21, R21 ;  /* 0x0000001500157308 */ /* 0x000ee20000000800 */
[----:B------:R-:W-:Y:S01]  /*4f80*/  BAR.SYNC.DEFER_BLOCKING 0xf, 0x100 ;  /* 0x03c4000000007b1d */ /* 0x000fe20000010000 */
[----:B------:R-:W-:Y:S01]  /*4f90*/  F2FP.F16.F32.PACK_AB R156, R31, R156 ;  /* 0x0000009c1f9c723e */ /* 0x000fe200000000ff */
[----:B--2---:R-:W-:Y:S01]  /*4fa0*/  FADD.FTZ R5, R15, R6 ;  /* 0x000000060f057221 */ /* 0x004fe20000010000 */
[----:B----4-:R-:W-:Y:S01]  /*4fb0*/  F2FP.F16.F32.PACK_AB R158, R18, R15 ;  /* 0x0000000f129e723e */ /* 0x010fe200000000ff */
[----:B------:R-:W-:-:S02]  /*4fc0*/  IMAD.IADD R7, R7, 0x1, R9 ;  /* 0x0000000107077824 */ /* 0x000fc400078e0209 */
[----:B------:R-:W-:Y:S01]  /*4fd0*/  FADD.FTZ R6, R18, R5 ;  /* 0x0000000512067221 */ /* 0x000fe20000010000 */
[----:B------:R-:W2:Y:S01]  /*4fe0*/  MUFU.EX2 R22, R22 ;  /* 0x0000001600167308 */ /* 0x000ea20000000800 */
[----:B-1----:R-:W-:Y:S02]  /*4ff0*/  F2FP.F16.F32.PACK_AB R152, R20, R19 ;  /* 0x000000131498723e */ /* 0x002fe400000000ff */
[----:B------:R-:W-:-:S04]  /*5000*/  FADD.FTZ R5, R19, R6 ;  /* 0x0000000613057221 */ /* 0x000fc80000010000 */
[----:B------:R-:W-:Y:S01]  /*5010*/  FADD.FTZ R6, R20, R5 ;  /* 0x0000000514067221 */ /* 0x000fe20000010000 */
[----:B------:R-:W-:Y:S03]  /*5020*/  MUFU.EX2 R50, R50 ;  /* 0x0000003200327308 */ /* 0x000fe60000000800 */
[----:B---3--:R-:W-:-:S05]  /*5030*/  FADD.FTZ R5, R21, R6 ;  /* 0x0000000615057221 */ /* 0x008fca0000010000 */
[----:B------:R-:W1:Y:S01]  /*5040*/  MUFU.EX2 R51, R51 ;  /* 0x0000003300337308 */ /* 0x000e620000000800 */
[C---:B--2---:R-:W-:Y:S01]  /*5050*/  F2FP.F16.F32.PACK_AB R154, R22.reuse, R21 ;  /* 0x00000015169a723e */ /* 0x044fe200000000ff */
[----:B------:R-:W-:Y:S01]  /*5060*/  FADD.FTZ R22, R22, R5 ;  /* 0x0000000516167221 */ /* 0x000fe20000010000 */
[----:B------:R2:W-:Y:S04]  /*5070*/  STSM.16.M88.4 [R10+0x26800], R160 ;  /* 0x026800a00a007844 */ /* 0x0005e80000000200 */
[----:B------:R2:W-:Y:S01]  /*5080*/  STSM.16.M88.4 [R9], R156 ;  /* 0x0000009c09007844 */ /* 0x0005e20000000200 */
[----:B------:R-:W-:Y:S03]  /*5090*/  MUFU.EX2 R23, R23 ;  /* 0x0000001700177308 */ /* 0x000fe60000000800 */
[----:B------:R2:W-:Y:S05]  /*50a0*/  STSM.16.M88.4 [R8], R152 ;  /* 0x0000009808007844 */ /* 0x0005ea0000000200 */
        /* <DEDUP_REMOVED lines=9> */
[----:B------:R-:W3:Y:S01]  /*5140*/  MUFU.EX2 R25, R25 ;  /* 0x0000001900197308 */ /* 0x000ee20000000800 */
[----:B-1----:R-:W-:-:S07]  /*5150*/  FADD.FTZ R6, R54, R51 ;  /* 0x0000003336067221 */ /* 0x002fce0000010000 */
[----:B------:R-:W1:Y:S01]  /*5160*/  MUFU.EX2 R26, R26 ;  /* 0x0000001a001a7308 */ /* 0x000e620000000800 */
[C---:B----4-:R-:W-:Y:S01]  /*5170*/  F2FP.F16.F32.PACK_AB R167, R55.reuse, R54 ;  /* 0x0000003637a7723e */ /* 0x050fe200000000ff */
[----:B------:R-:W-:Y:S01]  /*5180*/  FADD.FTZ R6, R55, R6 ;  /* 0x0000000637067221 */ /* 0x000fe20000010000 */
[----:B---3--:R-:W-:Y:S01]  /*5190*/  FADD.FTZ R5, R25, R24 ;  /* 0x0000001819057221 */ /* 0x008fe20000010000 */
[----:B-1----:R-:W-:-:S03]  /*51a0*/  F2FP.F16.F32.PACK_AB R166, R26, R25 ;  /* 0x000000191aa6723e */ /* 0x002fc600000000ff */
[----:B------:R-:W-:Y:S02]  /*51b0*/  FADD.FTZ R5, R26, R5 ;  /* 0x000000051a057221 */ /* 0x000fe40000010000 */
[----:B------:R2:W-:Y:S01]  /*51c0*/  STSM.16.M88.4 [R7], R164 ;  /* 0x000000a407007844 */ /* 0x0005e20000000200 */
[----:B------:R-:W-:Y:S05]  /*51d0*/  @!P0 BRA `(.L_x_4206) ;  /* 0x0000000000048947 */ /* 0x000fea0003800000 */
[----:B------:R-:W-:Y:S01]  /*51e0*/  BPT.TRAP 0x1 ;  /* 0x000000040000795c */ /* 0x000fe20000300000 */
.L_x_4206:
[----:B------:R1:W3:Y:S01]  /*51f0*/  SYNCS.PHASECHK.TRANS64.TRYWAIT P3, [UR39+0x28c50], R13 ;  /* 0x028c500dff0075a7 */ /* 0x0002e20008060167 */
[----:B------:R-:W-:Y:S05]  /*5200*/  @!P0 BRA `(.L_x_4207) ;  /* 0x0000000000048947 */ /* 0x000fea0003800000 */
[----:B------:R-:W-:Y:S01]  /*5210*/  BPT.TRAP 0x1 ;  /* 0x000000040000795c */ /* 0x000fe20000300000 */
.L_x_4207:
[----:B---3--:R-:W-:Y:S05]  /*5220*/  @P3 BRA `(.L_x_4208) ;  /* 0x0000000000083947 */ /* 0x008fea0003800000 */
[----:B------:R-:W3:Y:S02]  /*5230*/  SYNCS.PHASECHK.TRANS64.TRYWAIT P3, [UR39+0x28c50], R13 ;  /* 0x028c500dff0075a7 */ /* 0x000ee40008060167 */
[----:B---3--:R-:W-:Y:S05]  /*5240*/  @!P3 BRA `(.L_x_4209) ;  /* 0x000000bc0054b947 */ /* 0x008fea0003800000 */
.L_x_4208:
[----:B------:R-:W-:Y:S01]  /*5250*/  WARPGROUP.ARRIVE ;  /* 0x00000000000079c5 */ /* 0x000fe20000000000 */
[----:B------:R-:W-:Y:S01]  /*5260*/  UMOV UR14, UR38 ;  /* 0x00000026000e7c82 */ /* 0x000fe20008000000 */
[----:B------:R-:W-:Y:S01]  /*5270*/  UMOV UR15, 0x40000040 ;  /* 0x40000040000f7882 */ /* 0x000fe20000000000 */
[----:B------:R-:W-:Y:S01]  /*5280*/  UIADD3 UR4, UR38, 0x80, URZ ;  /* 0x0000008026047890 */ /* 0x000fe2000fffe03f */
[----:B---3--:R-:W-:Y:S01]  /*5290*/  @!P1 IADD3 R14, R14, 0x28c60, RZ ;  /* 0x00028c600e0e9810 */ /* 0x008fe20007ffe0ff */
[----:B------:R-:W-:Y:S01]  /*52a0*/  UIMAD UR10, UR37, UR10, -UR6 ;  /* 0x0000000a250a72a4 */ /* 0x000fe2000f8e0a06 */
[----:B------:R-:W-:Y:S01]  /*52b0*/  HGMMA.64x256x16.F32 R24, R160, gdesc[UR12].tnspB, RZ, !UPT, gsb0 ;  /* 0x43e0000ca0187df0 */ /* 0x000fe2000c0008ff */
[----:B------:R-:W-:Y:S01]  /*52c0*/  UMOV UR15, 0x40000040 ;  /* 0x40000040000f7882 */ /* 0x000fe20000000000 */
[----:B------:R-:W-:Y:S01]  /*52d0*/  UIADD3 UR41, UR41, -0x2, URZ ;  /* 0xfffffffe29297890 */ /* 0x000fe2000fffe03f */
[----:B------:R-:W-:Y:S01]  /*52e0*/  @!P1 PRMT R14, RZ, 0x654, R14 ;  /* 0x00000654ff0e9816 */ /* 0x000fe2000000000e */
[----:B------:R-:W-:Y:S01]  /*52f0*/  UMOV UR14, UR4 ;  /* 0x00000004000e7c82 */ /* 0x000fe20008000000 */
[----:B------:R-:W-:Y:S01]  /*5300*/  UIADD3 UR4, UR38, 0x100, URZ ;  /* 0x0000010026047890 */ /* 0x000fe2000fffe03f */
[----:B------:R-:W-:-:S02]  /*5310*/  WARPGROUP.DEPBAR.LE gsb0, 0x0 ;  /* 0x00008000000079c5 */ /* 0x000fc40000010000 */
[----:B------:R-:W-:-:S15]  /*5320*/  WARPGROUP.ARRIVE ;  /* 0x00000000000079c5 */ /* 0x000fde0000000000 */
[----:B------:R-:W-:-:S05]  /*5330*/  NOP ;  /* 0x0000000000007918 */ /* 0x000fca0000000000 */
        /* <DEDUP_REMOVED lines=10> */
[----:B------:R-:W3:Y:S02]  /*53e0*/  S2UR UR4, SR_CTAID.X ;  /* 0x00000000000479c3 */ /* 0x000ee40000002500 */
[----:B---3--:R-:W-:-:S03]  /*53f0*/  USHF.L.U32 UR11, UR4, 0x6, URZ ;  /* 0x00000006040b7899 */ /* 0x008fc6000800063f */
[----:B------:R-:W-:Y:S02]  /*5400*/  @UP0 ULDC UR4, c[0x0][0x44c] ;  /* 0x0001130000040ab9 */ /* 0x000fe40000000800 */
[----:B------:R-:W-:Y:S02]  /*5410*/  UIMAD.WIDE.U32 UR4, UR11, UR4, URZ ;  /* 0x000000040b0472a5 */ /* 0x000fe4000f8e003f */
[----:B------:R-:W-:Y:S01]  /*5420*/  UMOV UR6, UR11 ;  /* 0x0000000b00067c82 */ /* 0x000fe20008000000 */
[----:B------:R-:W-:Y:S02]  /*5430*/  WARPGROUP.DEPBAR.LE gsb0, 0x0 ;  /* 0x00008000000079c5 */ /* 0x000fe40000010000 */
[----:B------:R-:W-:-:S13]  /*5440*/  WARPGROUP.ARRIVE ;  /* 0x00000000000079c5 */ /* 0x000fda0000000000 */
[----:B------:R-:W-:Y:S01]  /*5450*/  HGMMA.64x256x16.F32 R24, R164, gdesc[UR12].tnspB, R24, gsb0 ;  /* 0x43e0000ca4187df0 */ /* 0x000fe20008000818 */
[----:B------:R-:W-:Y:S02]  /*5460*/  @UP0 ULDC UR14, c[0x0][0x450] ;  /* 0x00011400000e0ab9 */ /* 0x000fe40000000800 */
[----:B------:R-:W-:-:S03]  /*5470*/  @UP0 USHF.R.U32.HI UR6, URZ, UR14, UR5 ;  /* 0x0000000e3f060299 */ /* 0x000fc60008011605 */
[----:B------:R-:W-:Y:S01]  /*5480*/  UMOV UR5, URZ ;  /* 0x0000003f00057c82 */ /* 0x000fe20008000000 */
[----:B------:R-:W-:-:S04]  /*5490*/  UIADD3 UR6, UR10, UR6, URZ ;  /* 0x000000060a067290 */ /* 0x000fc8000fffe03f */
[----:B------:R-:W-:-:S04]  /*54a0*/  USHF.R.S32.HI UR4, URZ, 0x1f, UR6 ;  /* 0x0000001f3f047899 */ /* 0x000fc80008011406 */
[----:B------:R-:W-:-:S04]  /*54b0*/  ULEA.HI UR4, UR4, UR6, URZ, 0x6 ;  /* 0x0000000604047291 */ /* 0x000fc8000f8f303f */
[----:B------:R-:W-:-:S04]  /*54c0*/  USHF.R.S32.HI UR4, URZ, 0x6, UR4 ;  /* 0x000000063f047899 */ /* 0x000fc80008011404 */
[----:B------:R-:W-:-:S04]  /*54d0*/  UISETP.LT.AND UP1, UPT, UR40, UR4, UPT ;  /* 0x000000042800728c */ /* 0x000fc8000bf21270 */
[----:B------:R-:W-:-:S03]  /*54e0*/  USEL UR25, UR40, UR4, !UP1 ;  /* 0x0000000428197287 */ /* 0x000fc6000c800000 */
[----:B------:R-:W-:Y:S01]  /*54f0*/  UMOV UR4, URZ ;  /* 0x0000003f00047c82 */ /* 0x000fe20008000000 */
[----:B------:R-:W-:-:S06]  /*5500*/  UISETP.GE.AND UP1, UPT, UR41, UR25, UPT ;  /* 0x000000192900728c */ /* 0x000fcc000bf26270 */
[----:B------:R-:W-:Y:S01]  /*5510*/  PLOP3.LUT P3, PT, PT, PT, UP1, 0x80, 0x0 ;  /* 0x000000000000781c */ /* 0x000fe20003f6f018 */
[----:B------:R-:W-:Y:S02]  /*5520*/  WARPGROUP.DEPBAR.LE gsb0, 0x0 ;  /* 0x00008000000079c5 */ /* 0x000fe40000010000 */
[----:B------:R-:W-:Y:S01]  /*5530*/  @!PT LDS RZ, [RZ] ;  /* 0x00000000fffff984 */ /* 0x000fe20000000800 */
[----:B------:R-:W-:Y:S01]  /*5540*/  @!PT LDS RZ, [RZ] ;  /* 0x00000000fffff984 */ /* 0x000fe20000000800 */
[----:B------:R-:W-:Y:S01]  /*5550*/  @!PT LDS RZ, [RZ] ;  /* 0x00000000fffff984 */ /* 0x000fe20000000800 */
[----:B------:R-:W-:Y:S01]  /*5560*/  @!PT LDS RZ, [RZ] ;  /* 0x00000000fffff984 */ /* 0x000fe20000000800 */
[----:B------:R3:W-:Y:S06]  /*5570*/  MEMBAR.ALL.CTA ;  /* 0x0000000000007992 */ /* 0x0007ec0000008000 */
[----:B---3--:R-:W3:Y:S02]  /*5580*/  FENCE.VIEW.ASYNC.S ;  /* 0x00000000000073c6 */ /* 0x008ee40000000000 */
[----:B---3--:R-:W-:Y:S01]  /*5590*/  NOP ;  /* 0x0000000000007918 */ /* 0x008fe20000000000 */
[----:B------:R-:W-:Y:S06]  /*55a0*/  BAR.ARV 0xe, 0x100 ;  /* 0x0384000000007b1d */ /* 0x000fec0000002000 */
[----:B------:R3:W-:Y:S01]  /*55b0*/  @!P1 SYNCS.ARRIVE.TRANS64.RED.A1T0 RZ, [R14+URZ], RZ ;  /* 0x000000ff0eff99a7 */ /* 0x0007e2000810043f */
[----:B------:R-:W-:Y:S05]  /*55c0*/  @!P3 BRA `(.L_x_4210) ;  /* 0x00000020008cb947 */ /* 0x000fea0003800000 */
[----:B---3--:R-:W-:Y:S01]  /*55d0*/  IMAD.MOV.U32 R14, RZ, RZ, R4 ;  /* 0x000000ffff0e7224 */ /* 0x008fe200078e0004 */
[----:B------:R-:W-:Y:S01]  /*55e0*/  UMOV UR5, URZ ;  /* 0x0000003f00057c82 */ /* 0x000fe20008000000 */
[----:B------:R-:W-:Y:S01]  /*55f0*/  IMAD.MOV.U32 R15, RZ, RZ, R3 ;  /* 0x000000ffff0f7224 */ /* 0x000fe200078e0003 */
[----:B------:R-:W-:Y:S01]  /*5600*/  UMOV UR6, URZ ;  /* 0x0000003f00067c82 */ /* 0x000fe20008000000 */
[----:B------:R-:W-:Y:S01]  /*5610*/  ULDC UR27, c[0x0][0x288] ;  /* 0x0000a200001b7ab9 */ /* 0x000fe20000000800 */
[----:B------:R-:W-:Y:S01]  /*5620*/  ULDC UR28, c[0x0][0x2f0] ;  /* 0x0000bc00001c7ab9 */ /* 0x000fe20000000800 */
[----:B------:R-:W-:Y:S01]  /*5630*/  ULDC UR29, c[0x0][0x9d8] ;  /* 0x00027600001d7ab9 */ /* 0x000fe20000000800 */
[----:B------:R-:W-:-:S05]  /*5640*/  ULDC UR26, c[0x0][0x988] ;  /* 0x00026200001a7ab9 */ /* 0x000fca0000000800 */
.L_x_4219:
[----:B------:R-:W-:-:S04]  /*5650*/  UIADD3 UR4, UR6, 0x1, URZ ;  /* 0x0000000106047890 */ /* 0x000fc8000fffe03f */
[----:B------:R-:W-:-:S04]  /*5660*/  UISETP.NE.AND UP1, UPT, UR4, 0x2, UPT ;  /* 0x000000020400788c */ /* 0x000fc8000bf25270 */
[----:B------:R-:W-:Y:S02]  /*5670*/  USEL UR7, URZ, 0x1, UP1 ;  /* 0x000000013f077887 */ /* 0x000fe40008800000 */
[----:B------:R-:W-:Y:S02]  /*5680*/  USEL UR4, UR4, URZ, UP1 ;  /* 0x0000003f04047287 */ /* 0x000fe40008800000 */
[----:B------:R-:W-:Y:S01]  /*5690*/  ULOP3.LUT UR5, UR5, UR7, URZ, 0x3c, !UPT ;  /* 0x0000000705057292 */ /* 0x000fe2000f8e3c3f */
[----:B------:R-:W-:Y:S11]  /*56a0*/  @!P0 BRA `(.L_x_4211) ;  /* 0x0000000000048947 */ /* 0x000ff60003800000 */
[----:B------:R-:W-:Y:S01]  /*56b0*/  BPT.TRAP 0x1 ;  /* 0x000000040000795c */ /* 0x000fe20000300000 */
.L_x_4211:
[----:B------:R-:W-:Y:S01]  /*56c0*/  ULEA UR30, UR4, UR39, 0x3 ;  /* 0x00000027041e7291 */ /* 0x000fe2000f8e183f */
[----:B01----:R-:W-:-:S04]  /*56d0*/  MOV R13, UR5 ;  /* 0x00000005000d7c02 */ /* 0x003fc80008000f00 */
[----:B------:R-:W-:-:S04]  /*56e0*/  SHF.L.U32 R13, R13, 0x1f, RZ ;  /* 0x0000001f0d0d7819 */ /* 0x000fc800000006ff */
[----:B------:R0:W1:Y:S01]  /*56f0*/  SYNCS.PHASECHK.TRANS64.TRYWAIT P3, [UR30+0x28c30], R13 ;  /* 0x028c300dff0075a7 */ /* 0x000062000806015e */
[----:B------:R-:W-:Y:S05]  /*5700*/  @!P0 BRA `(.L_x_4212) ;  /* 0x0000000000048947 */ /* 0x000fea0003800000 */
[----:B------:R-:W-:Y:S01]  /*5710*/  BPT.TRAP 0x1 ;  /* 0x000000040000795c */ /* 0x000fe20000300000 */
.L_x_4212:
[----:B-1----:R-:W-:Y:S05]  /*5720*/  @P3 BRA `(.L_x_4213) ;  /* 0x0000000000083947 */ /* 0x002fea0003800000 */
[----:B------:R-:W1:Y:S02]  /*5730*/  SYNCS.PHASECHK.TRANS64.TRYWAIT P3, [UR30+0x28c30], R13 ;  /* 0x028c300dff0075a7 */ /* 0x000e64000806015e */
[----:B-1----:R-:W-:Y:S05]  /*5740*/  @!P3 BRA `(.L_x_4214) ;  /* 0x000000b80028b947 */ /* 0x002fea0003800000 */
.L_x_4213:
[----:B------:R-:W-:Y:S01]  /*5750*/  ULEA UR10, UR4, UR24, 0x9 ;  /* 0x00000018040a7291 */ /* 0x000fe2000f8e483f */
[----:B--2---:R-:W-:Y:S01]  /*5760*/  WARPGROUP.ARRIVE ;  /* 0x00000000000079c5 */ /* 0x004fe20000000000 */
[----:B------:R-:W-:Y:S01]  /*5770*/  UMOV UR11, 0x40000040 ;  /* 0x40000040000b7882 */ /* 0x000fe20000000000 */
[----:B------:R-:W-:Y:S01]  /*5780*/  UMOV UR15, 0x40000040 ;  /* 0x40000040000f7882 */ /* 0x000fe20000000000 */
[----:B------:R-:W-:Y:S01]  /*5790*/  UIADD3 UR14, UR10, 0x2, URZ ;  /* 0x000000020a0e7890 */ /* 0x000fe2000fffe03f */
[----:B------:R-:W-:Y:S01]  /*57a0*/  IMAD.MOV.U32 R3, RZ, RZ, R12 ;  /* 0x000000ffff037224 */ /* 0x000fe200078e000c */
[----:B------:R-:W-:Y:S01]  /*57b0*/  UIADD3 UR18, UR10, 0x4, URZ ;  /* 0x000000040a127890 */ /* 0x000fe2000fffe03f */
[----:B------:R-:W-:Y:S01]  /*57c0*/  IMAD.U32 R22, RZ, RZ, UR28 ;  /* 0x0000001cff167e24 */ /* 0x000fe2000f8e00ff */
[----:B------:R-:W-:Y:S01]  /*57d0*/  UMOV UR19, 0x40000040 ;  /* 0x4000004000137882 */ /* 0x000fe20000000000 */
[----:B------:R-:W-:Y:S01]  /*57e0*/  HGMMA.64x64x16.F32 R152, gdesc[UR8], RZ, !UPT, gsb0 ;  /* 0x00e00000089879f0 */ /* 0x000fe2000c0008ff */
[----:B------:R-:W-:Y:S01]  /*57f0*/  UIADD3 UR22, UR10, 0x6, URZ ;  /* 0x000000060a167890 */ /* 0x000fe2000fffe03f */
[----:B------:R-:W-:Y:S01]  /*5800*/  UMOV UR23, 0x40000040 ;  /* 0x4000004000177882 */ /* 0x000fe20000000000 */
[----:B------:R-:W-:-:S02]  /*5810*/  @UP0 ULDC UR7, c[0x0][0x44c] ;  /* 0x0001130000070ab9 */ /* 0x000fc40000000800 */
[----:B-1----:R-:W-:Y:S01]  /*5820*/  @P2 IMAD.HI.U32 R4, R12, UR7, RZ ;  /* 0x000000070c042c27 */ /* 0x002fe2000f8e00ff */
[----:B------:R-:W-:-:S04]  /*5830*/  @UP0 ULDC UR7, c[0x0][0x450] ;  /* 0x0001140000070ab9 */ /* 0x000fc80000000800 */
[----:B------:R-:W-:Y:S01]  /*5840*/  @P2 SHF.R.U32.HI R3, RZ, UR7, R4 ;  /* 0x00000007ff032c19 */ /* 0x000fe20008011604 */
[----:B------:R-:W-:Y:S02]  /*5850*/  UMOV UR7, 0xffffffc0 ;  /* 0xffffffc000077882 */ /* 0x000fe40000000000 */
[----:B------:R-:W-:Y:S02]  /*5860*/  UIMAD UR7, UR41, UR7, 0x1 ;  /* 0x00000001290774a4 */ /* 0x000fe4000f8e0207 */
[----:B------:R-:W1:Y:S01]  /*5870*/  SHFL.IDX PT, R16, R3, RZ, 0x1c1f ;  /* 0x001c1fff03107589 */ /* 0x000e6200000e0000 */
        /* <DEDUP_REMOVED lines=13> */
[----:B------:R-:W-:Y:S01]  /*5950*/  IADD3 R161, -R11, UR7, RZ ;  /* 0x000000070ba17c10 */ /* 0x000fe2000fffe1ff */
[----:B------:R-:W2:Y:S01]  /*5960*/  MUFU.TANH R20, R152 ;  /* 0x0000009800147308 */ /* 0x000ea20000002400 */
[----:B------:R-:W-:Y:S01]  /*5970*/  FMUL.FTZ R156, R156, UR29 ;  /* 0x0000001d9c9c7c20 */ /* 0x000fe20008410000 */
[----:B------:R-:W-:Y:S01]  /*5980*/  FMUL.FTZ R160, R160, UR29 ;  /* 0x0000001da0a07c20 */ /* 0x000fe20008410000 */
[----:B------:R-:W-:Y:S01]  /*5990*/  FMUL.FTZ R157, R157, UR29 ;  /* 0x0000001d9d9d7c20 */ /* 0x000fe20008410000 */
[----:B------:R-:W-:-:S02]  /*59a0*/  IMAD R161, R22, UR37, R161 ;  /* 0x0000002516a17c24 */ /* 0x000fc4000f8e02a1 */
        /* <DEDUP_REMOVED lines=12> */
[----:B------:R-:W-:Y:S01]  /*5a70*/  FMUL.FTZ R158, R158, UR29 ;  /* 0x0000001d9e9e7c20 */ /* 0x000fe20008410000 */
[----:B------:R-:W-:Y:S01]  /*5a80*/  FMUL.FTZ R159, R159, UR29 ;  /* 0x0000001d9f9f7c20 */ /* 0x000fe20008410000 */
[----:B------:R-:W-:Y:S01]  /*5a90*/  FMUL.FTZ R162, R162, UR29 ;  /* 0x0000001da2a27c20 */ /* 0x000fe20008410000 */
[----:B------:R-:W-:Y:S01]  /*5aa0*/  FMUL.FTZ R163, R163, UR29 ;  /* 0x0000001da3a37c20 */ /* 0x000fe20008410000 */
[----:B------:R-:W-:Y:S01]  /*5ab0*/  FMUL.FTZ R166, R166, UR29 ;  /* 0x0000001da6a67c20 */ /* 0x000fe20008410000 */
[----:B------:R-:W-:Y:S01]  /*5ac0*/  FMUL.FTZ R167, R167, UR29 ;  /* 0x0000001da7a77c20 */ /* 0x000fe20008410000 */
[----:B------:R-:W-:Y:S01]  /*5ad0*/  FMUL.FTZ R170, R170, UR29 ;  /* 0x0000001daaaa7c20 */ /* 0x000fe20008410000 */
[----:B------:R1:W-:Y:S01]  /*5ae0*/  MUFU.TANH R18, R160 ;  /* 0x000000a000127308 */ /* 0x0003e20000002400 */
        /* <DEDUP_REMOVED lines=8> */
[----:B-1----:R-:W-:Y:S01]  /*5b70*/  IADD3 R160, R16, -UR27, R161 ;  /* 0x8000001b10a07c10 */ /* 0x002fe2000fffe0a1 */
[----:B------:R-:W-:-:S03]  /*5b80*/  UMOV UR7, UR26 ;  /* 0x0000001a00077c82 */ /* 0x000fc60008000000 */
[C---:B------:R-:W-:Y:S02]  /*5b90*/  ISETP.GT.AND P3, PT, R160.reuse, RZ, PT ;  /* 0x000000ffa000720c */ /* 0x040fe40003f64270 */
[----:B------:R-:W-:Y:S01]  /*5ba0*/  ISETP.GT.AND P4, PT, R160, 0x1, PT ;  /* 0x00000001a000780c */ /* 0x000fe20003f84270 */
[----:B------:R4:W1:Y:S01]  /*5bb0*/  MUFU.TANH R23, R4 ;  /* 0x0000000400177308 */ /* 0x0008620000002400 */
[----:B--2---:R-:W-:Y:S02]  /*5bc0*/  FSEL R20, R20, -INF , P3 ;  /* 0xff80000014147808 */ /* 0x004fe40001800000 */
[----:B------:R-:W-:Y:S02]  /*5bd0*/  ISETP.GT.AND P3, PT, R160, 0x8, PT ;  /* 0x00000008a000780c */ /* 0x000fe40003f64270 */
[----:B---3--:R-:W-:Y:S02]  /*5be0*/  FSEL R16, R153, -INF , P4 ;  /* 0xff80000099107808 */ /* 0x008fe40002000000 */
[----:B------:R-:W-:Y:S01]  /*5bf0*/  FMNMX.FTZ R17, R20, R15, !PT ;  /* 0x0000000f14117209 */ /* 0x000fe20007810000 */
[----:B------:R-:W2:Y:S01]  /*5c00*/  MUFU.TANH R164, R164 ;  /* 0x000000a400a47308 */ /* 0x000ea20000002400 */
[----:B------:R-:W-:-:S02]  /*5c10*/  ISETP.GT.AND P4, PT, R160, 0x9, PT ;  /* 0x00000009a000780c */ /* 0x000fc40003f84270 */
[----:B----4-:R-:W-:Y:S02]  /*5c20*/  FSEL R4, R156, -INF , P3 ;  /* 0xff8000009c047808 */ /* 0x010fe40001800000 */
[----:B------:R-:W-:Y:S02]  /*5c30*/  FMNMX.FTZ R19, R16, R17, !PT ;  /* 0x0000001110137209 */ /* 0x000fe40007810000 */
[----:B------:R-:W-:Y:S01]  /*5c40*/  ISETP.GT.AND P3, PT, R160, 0x10, PT ;  /* 0x00000010a000780c */ /* 0x000fe20003f64270 */
[----:B------:R-:W3:Y:S01]  /*5c50*/  MUFU.TANH R165, R165 ;  /* 0x000000a500a57308 */ /* 0x000ee20000002400 */
[----:B-----5:R-:W-:Y:S02]  /*5c60*/  FSEL R17, R157, -INF , P4 ;  /* 0xff8000009d117808 */ /* 0x020fe40002000000 */
[----:B------:R-:W-:Y:S02]  /*5c70*/  FMNMX.FTZ R22, R4, R19, !PT ;  /* 0x0000001304167209 */ /* 0x000fe40007810000 */
[----:B------:R-:W-:-:S02]  /*5c80*/  ISETP.GT.AND P4, PT, R160, 0x11, PT ;  /* 0x00000011a000780c */ /* 0x000fc40003f84270 */
[----:B------:R-:W-:Y:S01]  /*5c90*/  FSEL R18, R18, -INF , P3 ;  /* 0xff80000012127808 */ /* 0x000fe20001800000 */
[----:B------:R-:W4:Y:S01]  /*5ca0*/  MUFU.TANH R168, R168 ;  /* 0x000000a800a87308 */ /* 0x000f220000002400 */
[----:B------:R-:W-:Y:S02]  /*5cb0*/  FMNMX.FTZ R21, R17, R22, !PT ;  /* 0x0000001611157209 */ /* 0x000fe40007810000 */
[----:B------:R-:W-:Y:S02]  /*5cc0*/  ISETP.GT.AND P3, PT, R160, 0x18, PT ;  /* 0x00000018a000780c */ /* 0x000fe40003f64270 */
[----:B-1----:R-:W-:Y:S02]  /*5cd0*/  FSEL R19, R23, -INF , P4 ;  /* 0xff80000017137808 */ /* 0x002fe40002000000 */
[----:B------:R-:W-:Y:S01]  /*5ce0*/  FMNMX.FTZ R22, R18, R21, !PT ;  /* 0x0000001512167209 */ /* 0x000fe20007810000 */
[----:B------:R-:W1:Y:S01]  /*5cf0*/  MUFU.TANH R169, R169 ;  /* 0x000000a900a97308 */ /* 0x000e620000002400 */
[----:B------:R-:W-:-:S02]  /*5d00*/  ISETP.GT.AND P4, PT, R160, 0x19, PT ;  /* 0x00000019a000780c */ /* 0x000fc40003f84270 */
[----:B--2---:R-:W-:Y:S02]  /*5d10*/  FSEL R21, R164, -INF , P3 ;  /* 0xff800000a4157808 */ /* 0x004fe40001800000 */
[----:B------:R-:W-:Y:S02]  /*5d20*/  FMNMX.FTZ R152, R19, R22, !PT ;  /* 0x0000001613987209 */ /* 0x000fe40007810000 */
[C---:B------:R-:W-:Y:S01]  /*5d30*/  ISETP.GT.AND P3, PT, R160.reuse, 0x20, PT ;  /* 0x00000020a000780c */ /* 0x040fe20003f64270 */
[----:B------:R-:W2:Y:S01]  /*5d40*/  MUFU.TANH R172, R172 ;  /* 0x000000ac00ac7308 */ /* 0x000ea20000002400 */
[----:B---3--:R-:W-:Y:S02]  /*5d50*/  FSEL R22, R165, -INF , P4 ;  /* 0xff800000a5167808 */ /* 0x008fe40002000000 */
[----:B------:R-:W-:Y:S02]  /*5d60*/  FMNMX.FTZ R153, R21, R152, !PT ;  /* 0x0000009815997209 */ /* 0x000fe40007810000 */
[----:B------:R-:W-:-:S02]  /*5d70*/  ISETP.GT.AND P4, PT, R160, 0x21, PT ;  /* 0x00000021a000780c */ /* 0x000fc40003f84270 */
[----:B----4-:R-:W-:Y:S01]  /*5d80*/  FSEL R23, R168, -INF , P3 ;  /* 0xff800000a8177808 */ /* 0x010fe20001800000 */
[----:B------:R-:W3:Y:S01]  /*5d90*/  MUFU.TANH R173, R173 ;  /* 0x000000ad00ad7308 */ /* 0x000ee20000002400 */
[----:B------:R-:W-:Y:S02]  /*5da0*/  FMNMX.FTZ R156, R22, R153, !PT ;  /* 0x00000099169c7209 */ /* 0x000fe40007810000 */
[C---:B------:R-:W-:Y:S02]  /*5db0*/  ISETP.GT.AND P3, PT, R160.reuse, 0x28, PT ;  /* 0x00000028a000780c */ /* 0x040fe40003f64270 */
[----:B-1----:R-:W-:Y:S02]  /*5dc0*/  FSEL R152, R169, -INF , P4 ;  /* 0xff800000a9987808 */ /* 0x002fe40002000000 */
[----:B------:R-:W-:Y:S01]  /*5dd0*/  FMNMX.FTZ R157, R23, R156, !PT ;  /* 0x0000009c179d7209 */ /* 0x000fe20007810000 */
[----:B------:R-:W1:Y:S01]  /*5de0*/  MUFU.TANH R176, R176 ;  /* 0x000000b000b07308 */ /* 0x000e620000002400 */
[----:B------:R-:W-:-:S02]  /*5df0*/  ISETP.GT.AND P4, PT, R160, 0x29, PT ;  /* 0x00000029a000780c */ /* 0x000fc40003f84270 */
[----:B--2---:R-:W-:Y:S02]  /*5e00*/  FSEL R153, R172, -INF , P3 ;  /* 0xff800000ac997808 */ /* 0x004fe40001800000 */
[----:B------:R-:W-:Y:S02]  /*5e10*/  FMNMX.FTZ R164, R152, R157, !PT ;  /* 0x0000009d98a47209 */ /* 0x000fe40007810000 */
[----:B------:R-:W-:Y:S01]  /*5e20*/  ISETP.GT.AND P3, PT, R160, 0x30, PT ;  /* 0x00000030a000780c */ /* 0x000fe20003f64270 */
[----:B------:R-:W2:Y:S01]  /*5e30*/  MUFU.TANH R177, R177 ;  /* 0x000000b100b17308 */ /* 0x000ea20000002400 */
[----:B---3--:R-:W-:Y:S02]  /*5e40*/  FSEL R156, R173, -INF , P4 ;  /* 0xff800000ad9c7808 */ /* 0x008fe40002000000 */
[----:B------:R-:W-:Y:S01]  /*5e50*/  FMNMX.FTZ R157, R153, R164, !PT ;  /* 0x000000a4999d7209 */ /* 0x000fe20007810000 */
[----:B------:R-:W-:Y:S01]  /*5e60*/  FMUL.FTZ R164, R154, UR29 ;  /* 0x0000001d9aa47c20 */ /* 0x000fe20008410000 */
[----:B------:R-:W-:-:S02]  /*5e70*/  ISETP.GT.AND P4, PT, R160, 0x31, PT ;  /* 0x00000031a000780c */ /* 0x000fc40003f84270 */
[----:B------:R-:W-:Y:S01]  /*5e80*/  FMNMX.FTZ R165, R156, R157, !PT ;  /* 0x0000009d9ca57209 */ /* 0x000fe20007810000 */
[----:B------:R-:W3:Y:S01]  /*5e90*/  MUFU.TANH R180, R180 ;  /* 0x000000b400b47308 */ /* 0x000ee20000002400 */
[----:B-1----:R-:W-:Y:S02]  /*5ea0*/  FSEL R154, R176, -INF , P3 ;  /* 0xff800000b09a7808 */ /* 0x002fe40001800000 */
[----:B------:R-:W-:Y:S02]  /*5eb0*/  ISETP.GT.AND P3, PT, R160, 0x38, PT ;  /* 0x00000038a000780c */ /* 0x000fe40003f64270 */
[----:B------:R-:W-:Y:S01]  /*5ec0*/  FMNMX.FTZ R168, R154, R165, !PT ;  /* 0x000000a59aa87209 */ /* 0x000fe20007810000 */
[----:B------:R-:W-:Y:S02]  /*5ed0*/  FMUL.FTZ R165, R155, UR29 ;  /* 0x0000001d9ba57c20 */ /* 0x000fe40008410000 */
[----:B------:R-:W1:Y:S01]  /*5ee0*/  MUFU.TANH R181, R181 ;  /* 0x000000b500b57308 */ /* 0x000e620000002400 */
[----:B--2---:R-:W-:-:S02]  /*5ef0*/  FSEL R157, R177, -INF , P4 ;  /* 0xff800000b19d7808 */ /* 0x004fc40002000000 */
[----:B------:R-:W-:Y:S02]  /*5f00*/  ISETP.GT.AND P4, PT, R160, 0x39, PT ;  /* 0x00000039a000780c */ /* 0x000fe40003f84270 */
[----:B------:R-:W-:-:S03]  /*5f10*/  FMNMX.FTZ R168, R157, R168, !PT ;  /* 0x000000a89da87209 */ /* 0x000fc60007810000 */
[----:B------:R2:W4:Y:S01]  /*5f20*/  MUFU.TANH R172, R164 ;  /* 0x000000a400ac7308 */ /* 0x0005220000002400 */
[----:B---3--:R-:W-:-:S04]  /*5f30*/  FSEL R155, R180, -INF , P3 ;  /* 0xff800000b49b7808 */ /* 0x008fc80001800000 */
[----:B------:R-:W-:-:S03]  /*5f40*/  FMNMX.FTZ R169, R155, R168, !PT ;  /* 0x000000a89ba97209 */ /* 0x000fc60007810000 */
[----:B------:R-:W3:Y:S01]  /*5f50*/  MUFU.TANH R176, R165 ;  /* 0x000000a500b07308 */ /* 0x000ee20000002400 */
[----:B-1----:R-:W-:Y:S01]  /*5f60*/  FSEL R160, R181, -INF , P4 ;  /* 0xff800000b5a07808 */ /* 0x002fe20002000000 */
[----:B--2---:R-:W1:Y:S03]  /*5f70*/  SHFL.IDX PT, R164, R3, 0x1, 0x1c1f ;  /* 0x003c1f0003a47f89 */ /* 0x004e6600000e0000 */
[----:B------:R-:W-:-:S03]  /*5f80*/  FMNMX.FTZ R169, R160, R169, !PT ;  /* 0x000000a9a0a97209 */ /* 0x000fc60007810000 */
[----:B------:R-:W2:Y:S02]  /*5f90*/  MUFU.TANH R177, R158 ;  /* 0x0000009e00b17308 */ /* 0x000ea40000002400 */
[----:B------:R-:W5:Y:S06]  /*5fa0*/  SHFL.BFLY PT, R168, R169, 0x2, 0x1f ;  /* 0x0c401f00a9a87f89 */ /* 0x000f6c00000e0000 */
[----:B------:R4:W0:Y:S08]  /*5fb0*/  MUFU.TANH R180, R159 ;  /* 0x0000009f00b47308 */ /* 0x0008300000002400 */
[----:B------:R-:W0:Y:S01]  /*5fc0*/  MUFU.TANH R181, R162 ;  /* 0x000000a200b57308 */ /* 0x000e220000002400 */
[----:B-1----:R-:W-:-:S04]  /*5fd0*/  IADD3 R173, R164, -UR27, R161 ;  /* 0x8000001ba4ad7c10 */ /* 0x002fc8000fffe0a1 */
[C---:B------:R-:W-:Y:S02]  /*5fe0*/  ISETP.GT.AND P3, PT, R173.reuse, RZ, PT ;  /* 0x000000ffad00720c */ /* 0x040fe40003f64270 */
[----:B------:R-:W-:Y:S01]  /*5ff0*/  ISETP.GT.AND P4, PT, R173, 0x1, PT ;  /* 0x00000001ad00780c */ /* 0x000fe20003f84270 */
[----:B------:R2:W-:Y:S01]  /*6000*/  MUFU.TANH R184, R163 ;  /* 0x000000a300b87308 */ /* 0x0005e20000002400 */
[----:B-----5:R-:W-:Y:S02]  /*6010*/  FMNMX.FTZ R168, R169, R168, !PT ;  /* 0x000000a8a9a87209 */ /* 0x020fe40007810000 */
[----:B----4-:R-:W-:Y:S02]  /*6020*/  FSEL R159, R172, -INF , P3 ;  /* 0xff800000ac9f7808 */ /* 0x010fe40001800000 */
[----:B------:R-:W-:Y:S01]  /*6030*/  ISETP.GT.AND P3, PT, R173, 0x8, PT ;  /* 0x00000008ad00780c */ /* 0x000fe20003f64270 */
[----:B------:R-:W1:Y:S01]  /*6040*/  SHFL.BFLY PT, R165, R168, 0x1, 0x1f ;  /* 0x0c201f00a8a57f89 */ /* 0x000e6200000e0000 */
[----:B---3--:R-:W-:Y:S01]  /*6050*/  FSEL R158, R176, -INF , P4 ;  /* 0xff800000b09e7808 */ /* 0x008fe20002000000 */
[----:B------:R-:W3:Y:S01]  /*6060*/  MUFU.TANH R166, R166 ;  /* 0x000000a600a67308 */ /* 0x000ee20000002400 */
[----:B------:R-:W-:-:S02]  /*6070*/  FMNMX.FTZ R161, R159, R14, !PT ;  /* 0x0000000e9fa17209 */ /* 0x000fc40007810000 */
[----:B------:R-:W-:Y:S02]  /*6080*/  ISETP.GT.AND P4, PT, R173, 0x9, PT ;  /* 0x00000009ad00780c */ /* 0x000fe40003f84270 */
[----:B--2---:R-:W-:Y:S02]  /*6090*/  FSEL R163, R177, -INF , P3 ;  /* 0xff800000b1a37808 */ /* 0x004fe40001800000 */
[----:B------:R-:W-:Y:S01]  /*60a0*/  FMNMX.FTZ R162, R158, R161, !PT ;  /* 0x000000a19ea27209 */ /* 0x000fe20007810000 */
[----:B------:R0:W2:Y:S01]  /*60b0*/  MUFU.TANH R185, R167 ;  /* 0x000000a700b97308 */ /* 0x0000a20000002400 */
[----:B------:R-:W-:Y:S02]  /*60c0*/  ISETP.GT.AND P3, PT, R173, 0x10, PT ;  /* 0x00000010ad00780c */ /* 0x000fe40003f64270 */
[----:B------:R-:W-:Y:S02]  /*60d0*/  FMNMX.FTZ R162, R163, R162, !PT ;  /* 0x000000a2a3a27209 */ /* 0x000fe40007810000 */
[----:B------:R-:W-:-:S02]  /*60e0*/  ISETP.GT.AND P6, PT, R173, 0x20, PT ;  /* 0x00000020ad00780c */ /* 0x000fc40003fc4270 */
[C---:B------:R-:W-:Y:S01]  /*60f0*/  ISETP.GT.AND P5, PT, R173.reuse, 0x29, PT ;  /* 0x00000029ad00780c */ /* 0x040fe20003fa4270 */
[----:B------:R-:W4:Y:S01]  /*6100*/  MUFU.TANH R186, R170 ;  /* 0x000000aa00ba7308 */ /* 0x000f220000002400 */
[----:B0-----:R-:W-:Y:S02]  /*6110*/  FSEL R167, R180, -INF , P4 ;  /* 0xff800000b4a77808 */ /* 0x001fe40002000000 */
[----:B------:R-:W-:Y:S02]  /*6120*/  ISETP.GT.AND P4, PT, R173, 0x11, PT ;  /* 0x00000011ad00780c */ /* 0x000fe40003f84270 */
[----:B------:R-:W-:Y:S02]  /*6130*/  FMNMX.FTZ R161, R167, R162, !PT ;  /* 0x000000a2a7a17209 */ /* 0x000fe40007810000 */
[----:B-1----:R-:W-:Y:S01]  /*6140*/  FMNMX.FTZ R3, R168, R165, !PT ;  /* 0x000000a5a8037209 */ /* 0x002fe20007810000 */
[----:B------:R0:W1:Y:S01]  /*6150*/  MUFU.TANH R164, R171 ;  /* 0x000000ab00a47308 */ /* 0x0000620000002400 */
[----:B------:R-:W-:-:S02]  /*6160*/  FSEL R168, R181, -INF , P3 ;  /* 0xff800000b5a87808 */ /* 0x000fc40001800000 */
[----:B------:R-:W-:Y:S02]  /*6170*/  ISETP.GT.AND P3, PT, R173, 0x18, PT ;  /* 0x00000018ad00780c */ /* 0x000fe40003f64270 */
[----:B------:R-:W-:Y:S02]  /*6180*/  FMNMX.FTZ R162, R168, R161, !PT ;  /* 0x000000a1a8a27209 */ /* 0x000fe40007810000 */
[----:B---3--:R-:W-:Y:S01]  /*6190*/  FSEL R169, R166, -INF , P3 ;  /* 0xff800000a6a97808 */ /* 0x008fe20001800000 */
[----:B------:R-:W3:Y:S01]  /*61a0*/  MUFU.TANH R174, R174 ;  /* 0x000000ae00ae7308 */ /* 0x000ee20000002400 */
[----:B0-----:R-:W-:Y:S01]  /*61b0*/  FSEL R171, R184, -INF , P4 ;  /* 0xff800000b8ab7808 */ /* 0x001fe20002000000 */
[----:B------:R-:W-:Y:S01]  /*61c0*/  FMUL.FTZ R166, R3, UR7 ;  /* 0x0000000703a67c20 */ /* 0x000fe20008410000 */
[----:B------:R-:W-:Y:S02]  /*61d0*/  ISETP.GT.AND P4, PT, R173, 0x19, PT ;  /* 0x00000019ad00780c */ /* 0x000fe40003f84270 */
[----:B------:R-:W-:-:S02]  /*61e0*/  FMNMX.FTZ R162, R171, R162, !PT ;  /* 0x000000a2aba27209 */ /* 0x000fc40007810000 */
[----:B--2---:R-:W-:Y:S01]  /*61f0*/  FSEL R170, R185, -INF , P4 ;  /* 0xff800000b9aa7808 */ /* 0x004fe20002000000 */
[----:B------:R0:W2:Y:S01]  /*6200*/  MUFU.TANH R172, R175 ;  /* 0x000000af00ac7308 */ /* 0x0000a20000002400 */
[----:B------:R-:W-:Y:S02]  /*6210*/  FMNMX.FTZ R165, R169, R162, !PT ;  /* 0x000000a2a9a57209 */ /* 0x000fe40007810000 */
[C---:B------:R-:W-:Y:S02]  /*6220*/  ISETP.GT.AND P3, PT, R173.reuse, 0x21, PT ;  /* 0x00000021ad00780c */ /* 0x040fe40003f64270 */
[----:B----4-:R-:W-:Y:S02]  /*6230*/  FSEL R161, R186, -INF , P6 ;  /* 0xff800000baa17808 */ /* 0x010fe40003000000 */
[----:B------:R-:W-:Y:S01]  /*6240*/  FMNMX.FTZ R162, R170, R165, !PT ;  /* 0x000000a5aaa27209 */ /* 0x000fe20007810000 */
[----:B------:R-:W4:Y:S01]  /*6250*/  MUFU.TANH R178, R178 ;  /* 0x000000b200b27308 */ /* 0x000f220000002400 */
[----:B------:R-:W-:-:S02]  /*6260*/  ISETP.GT.AND P4, PT, R173, 0x28, PT ;  /* 0x00000028ad00780c */ /* 0x000fc40003f84270 */
[----:B-1----:R-:W-:Y:S02]  /*6270*/  FSEL R164, R164, -INF , P3 ;  /* 0xff800000a4a47808 */ /* 0x002fe40001800000 */
[----:B------:R-:W-:Y:S02]  /*6280*/  FMNMX.FTZ R165, R161, R162, !PT ;  /* 0x000000a2a1a57209 */ /* 0x000fe40007810000 */
[----:B---3--:R-:W-:Y:S01]  /*6290*/  FSEL R162, R174, -INF , P4 ;  /* 0xff800000aea27808 */ /* 0x008fe20002000000 */
[----:B------:R-:W1:Y:S01]  /*62a0*/  MUFU.TANH R179, R179 ;  /* 0x000000b300b37308 */ /* 0x000e620000002400 */
[----:B0-----:R-:W-:Y:S02]  /*62b0*/  FMNMX.FTZ R175, R164, R165, !PT ;  /* 0x000000a5a4af7209 */ /* 0x001fe40007810000 */
[----:B------:R-:W-:Y:S02]  /*62c0*/  FSETP.NEU.FTZ.AND P3, PT, R3, -INF , PT ;  /* 0xff8000000300780b */ /* 0x000fe40003f7d000 */
[----:B--2---:R-:W-:-:S02]  /*62d0*/  FSEL R165, R172, -INF , P5 ;  /* 0xff800000aca57808 */ /* 0x004fc40002800000 */
[C---:B------:R-:W-:Y:S01]  /*62e0*/  ISETP.GT.AND P6, PT, R173.reuse, 0x30, PT ;  /* 0x00000030ad00780c */ /* 0x040fe20003fc4270 */
[----:B------:R-:W0:Y:S01]  /*62f0*/  MUFU.TANH R182, R182 ;  /* 0x000000b600b67308 */ /* 0x000e220000002400 */
[----:B------:R-:W-:Y:S02]  /*6300*/  FMNMX.FTZ R172, R162, R175, !PT ;  /* 0x000000afa2ac7209 */ /* 0x000fe40007810000 */
[----:B------:R-:W-:Y:S02]  /*6310*/  FSEL R185, R166, RZ, P3 ;  /* 0x000000ffa6b97208 */ /* 0x000fe40001800000 */
[----:B------:R-:W-:Y:S02]  /*6320*/  ISETP.GT.AND P4, PT, R173, 0x31, PT ;  /* 0x00000031ad00780c */ /* 0x000fe40003f84270 */
[----:B----4-:R-:W-:Y:S01]  /*6330*/  FSEL R166, R178, -INF , P6 ;  /* 0xff800000b2a67808 */ /* 0x010fe20003000000 */
[----:B------:R-:W2:Y:S01]  /*6340*/  MUFU.TANH R183, R183 ;  /* 0x000000b700b77308 */ /* 0x000ea20000002400 */
[----:B------:R-:W-:Y:S01]  /*6350*/  FMNMX.FTZ R175, R165, R172, !PT ;  /* 0x000000aca5af7209 */ /* 0x000fe20007810000 */
[--C-:B------:R-:W-:Y:S01]  /*6360*/  FFMA.FTZ R176, R20, UR7, -R185.reuse ;  /* 0x0000000714b07c23 */ /* 0x100fe200080108b9 */
[----:B------:R-:W-:Y:S01]  /*6370*/  ISETP.GT.AND P5, PT, R173, 0x38, PT ;  /* 0x00000038ad00780c */ /* 0x000fe20003fa4270 */
[--C-:B------:R-:W-:Y:S01]  /*6380*/  FFMA.FTZ R178, R16, UR7, -R185.reuse ;  /* 0x0000000710b27c23 */ /* 0x100fe200080108b9 */
[----:B-1----:R-:W-:Y:S01]  /*6390*/  FSEL R20, R179, -INF , P4 ;  /* 0xff800000b3147808 */ /* 0x002fe20002000000 */
[--C-:B------:R-:W-:Y:S01]  /*63a0*/  FFMA.FTZ R179, R154, UR7, -R185.reuse ;  /* 0x000000079ab37c23 */ /* 0x100fe200080108b9 */
[----:B------:R-:W-:Y:S01]  /*63b0*/  FMNMX.FTZ R175, R166, R175, !PT ;  /* 0x000000afa6af7209 */ /* 0x000fe20007810000 */
[----:B------:R1:W-:Y:S01]  /*63c0*/  MUFU.EX2 R172, R176 ;  /* 0x000000b000ac7308 */ /* 0x0003e20000000800 */
[----:B------:R-:W-:Y:S01]  /*63d0*/  ISETP.GT.AND P4, PT, R173, 0x39, PT ;  /* 0x00000039ad00780c */ /* 0x000fe20003f84270 */
[--C-:B------:R-:W-:Y:S01]  /*63e0*/  FFMA.FTZ R17, R17, UR7, -R185.reuse ;  /* 0x0000000711117c23 */ /* 0x100fe200080108b9 */
[----:B0-----:R-:W-:Y:S01]  /*63f0*/  FSEL R173, R182, -INF , P5 ;  /* 0xff800000b6ad7808 */ /* 0x001fe20002800000 */
[--C-:B------:R-:W-:Y:S01]  /*6400*/  FFMA.FTZ R18, R18, UR7, -R185.reuse ;  /* 0x0000000712127c23 */ /* 0x100fe200080108b9 */
[----:B------:R-:W-:Y:S01]  /*6410*/  FMNMX.FTZ R174, R20, R175, !PT ;  /* 0x000000af14ae7209 */ /* 0x000fe20007810000 */
[--C-:B------:R-:W-:Y:S01]  /*6420*/  FFMA.FTZ R157, R157, UR7, -R185.reuse ;  /* 0x000000079d9d7c23 */ /* 0x100fe200080108b9 */
[--C-:B------:R-:W-:Y:S01]  /*6430*/  FFMA.FTZ R182, R160, UR7, -R185.reuse ;  /* 0x00000007a0b67c23 */ /* 0x100fe200080108b9 */
[----:B------:R0:W-:Y:S01]  /*6440*/  MUFU.EX2 R175, R178 ;  /* 0x000000b200af7308 */ /* 0x0001e20000000800 */
[----:B--2---:R-:W-:Y:S01]  /*6450*/  FSEL R16, R183, -INF , P4 ;  /* 0xff800000b7107808 */ /* 0x004fe20002000000 */
[--C-:B-1----:R-:W-:Y:S01]  /*6460*/  FFMA.FTZ R176, R152, UR7, -R185.reuse ;  /* 0x0000000798b07c23 */ /* 0x102fe200080108b9 */
[----:B------:R-:W-:Y:S01]  /*6470*/  FMNMX.FTZ R177, R173, R174, !PT ;  /* 0x000000aeadb17209 */ /* 0x000fe20007810000 */
[--C-:B------:R-:W-:Y:S01]  /*6480*/  FFMA.FTZ R174, R4, UR7, -R185.reuse ;  /* 0x0000000704ae7c23 */ /* 0x100fe200080108b9 */
[--C-:B------:R-:W-:Y:S01]  /*6490*/  FFMA.FTZ R19, R19, UR7, -R185.reuse ;  /* 0x0000000713137c23 */ /* 0x100fe200080108b9 */
[--C-:B------:R-:W-:Y:S01]  /*64a0*/  FFMA.FTZ R21, R21, UR7, -R185.reuse ;  /* 0x0000000715157c23 */ /* 0x100fe200080108b9 */
[----:B------:R-:W-:Y:S01]  /*64b0*/  FMNMX.FTZ R177, R16, R177, !PT ;  /* 0x000000b110b17209 */ /* 0x000fe20007810000 */
[----:B------:R-:W-:Y:S01]  /*64c0*/  MUFU.EX2 R17, R17 ;  /* 0x0000001100117308 */ /* 0x000fe20000000800 */
[--C-:B0-----:R-:W-:Y:S01]  /*64d0*/  FFMA.FTZ R178, R156, UR7, -R185.reuse ;  /* 0x000000079cb27c23 */ /* 0x101fe200080108b9 */
[--C-:B------:R-:W-:Y:S01]  /*64e0*/  FFMA.FTZ R22, R22, UR7, -R185.reuse ;  /* 0x0000000716167c23 */ /* 0x100fe200080108b9 */
[--C-:B------:R-:W-:Y:S01]  /*64f0*/  FFMA.FTZ R23, R23, UR7, -R185.reuse ;  /* 0x0000000717177c23 */ /* 0x100fe200080108b9 */
[----:B------:R-:W0:Y:S04]  /*6500*/  SHFL.BFLY PT, R4, R177, 0x2, 0x1f ;  /* 0x0c401f00b1047f89 */ /* 0x000e2800000e0000 */
[----:B------:R-:W-:Y:S08]  /*6510*/  MUFU.EX2 R174, R174 ;  /* 0x000000ae00ae7308 */ /* 0x000ff00000000800 */
[----:B------:R-:W-:Y:S08]  /*6520*/  MUFU.EX2 R18, R18 ;  /* 0x0000001200127308 */ /* 0x000ff00000000800 */
[----:B------:R-:W-:Y:S01]  /*6530*/  MUFU.EX2 R19, R19 ;  /* 0x0000001300137308 */ /* 0x000fe20000000800 */
[----:B0-----:R-:W-:Y:S01]  /*6540*/  FMNMX.FTZ R180, R177, R4, !PT ;  /* 0x00000004b1b47209 */ /* 0x001fe20007810000 */
[----:B------:R-:W-:-:S06]  /*6550*/  FFMA.FTZ R177, R153, UR7, -R185 ;  /* 0x0000000799b17c23 */ /* 0x000fcc00080108b9 */
[----:B------:R-:W-:Y:S01]  /*6560*/  MUFU.EX2 R21, R21 ;  /* 0x0000001500157308 */ /* 0x000fe20000000800 */
[----:B------:R-:W0:Y:S07]  /*6570*/  SHFL.BFLY PT, R181, R180, 0x1, 0x1f ;  /* 0x0c201f00b4b57f89 */ /* 0x000e2e00000e0000 */
[----:B------:R-:W-:Y:S08]  /*6580*/  MUFU.EX2 R22, R22 ;  /* 0x0000001600167308 */ /* 0x000ff00000000800 */
[----:B------:R-:W-:Y:S08]  /*6590*/  MUFU.EX2 R23, R23 ;  /* 0x0000001700177308 */ /* 0x000ff00000000800 */
[----:B------:R-:W-:Y:S01]  /*65a0*/  MUFU.EX2 R176, R176 ;  /* 0x000000b000b07308 */ /* 0x000fe20000000800 */
[----:B0-----:R-:W-:Y:S01]  /*65b0*/  FMNMX.FTZ R4, R180, R181, !PT ;  /* 0x000000b5b4047209 */ /* 0x001fe20007810000 */
[----:B------:R-:W-:-:S03]  /*65c0*/  FFMA.FTZ R181, R155, UR7, -R185 ;  /* 0x000000079bb57c23 */ /* 0x000fc600080108b9 */
[C---:B------:R-:W-:Y:S01]  /*65d0*/  FSETP.NEU.FTZ.AND P4, PT, R4.reuse, -INF , PT ;  /* 0xff8000000400780b */ /* 0x040fe20003f9d000 */
[C---:B------:R-:W-:Y:S02]  /*65e0*/  FMUL.FTZ R152, R4.reuse, UR7 ;  /* 0x0000000704987c20 */ /* 0x040fe40008410000 */
[----:B------:R-:W-:Y:S01]  /*65f0*/  MUFU.EX2 R180, R157 ;  /* 0x0000009d00b47308 */ /* 0x000fe20000000800 */
[----:B------:R-:W-:Y:S02]  /*6600*/  FSEL R153, R4, RZ, P4 ;  /* 0x000000ff04997208 */ /* 0x000fe40002000000 */
[----:B------:R-:W-:Y:S02]  /*6610*/  FSEL R154, R152, RZ, P4 ;  /* 0x000000ff989a7208 */ /* 0x000fe40002000000 */
[----:B------:R-:W-:Y:S01]  /*6620*/  FSEL R152, R3, RZ, P3 ;  /* 0x000000ff03987208 */ /* 0x000fe20001800000 */
[----:B------:R-:W-:Y:S01]  /*6630*/  FADD.FTZ R153, -R153, R14 ;  /* 0x0000000e99997221 */ /* 0x000fe20000010100 */
[----:B------:R-:W-:Y:S01]  /*6640*/  MOV R14, UR30 ;  /* 0x0000001e000e7c02 */ /* 0x000fe20008000f00 */
[--C-:B------:R-:W-:Y:S01]  /*6650*/  FFMA.FTZ R159, R159, UR7, -R154.reuse ;  /* 0x000000079f9f7c23 */ /* 0x100fe2000801089a */
[--C-:B------:R-:W-:Y:S01]  /*6660*/  FFMA.FTZ R158, R158, UR7, -R154.reuse ;  /* 0x000000079e9e7c23 */ /* 0x100fe2000801089a */
[----:B------:R-:W-:Y:S01]  /*6670*/  FADD.FTZ R152, -R152, R15 ;  /* 0x0000000f98987221 */ /* 0x000fe20000010100 */
[----:B------:R-:W-:Y:S01]  /*6680*/  FMUL.FTZ R153, R153, UR7 ;  /* 0x0000000799997c20 */ /* 0x000fe20008410000 */
[----:B------:R0:W-:Y:S01]  /*6690*/  MUFU.EX2 R156, R159 ;  /* 0x0000009f009c7308 */ /* 0x0001e20000000800 */
[----:B------:R-:W-:Y:S01]  /*66a0*/  FFMA.FTZ R163, R163, UR7, -R154 ;  /* 0x00000007a3a37c23 */ /* 0x000fe2000801089a */
[----:B------:R-:W-:Y:S01]  /*66b0*/  FMUL.FTZ R15, R152, UR7 ;  /* 0x00000007980f7c20 */ /* 0x000fe20008410000 */
[----:B------:R-:W-:-:S02]  /*66c0*/  @!P1 VIADD R152, R14, 0x28c40 ;  /* 0x00028c400e989836 */ /* 0x000fc40000000000 */
[--C-:B------:R-:W-:Y:S01]  /*66d0*/  FFMA.FTZ R167, R167, UR7, -R154.reuse ;  /* 0x00000007a7a77c23 */ /* 0x100fe2000801089a */
[--C-:B------:R-:W-:Y:S01]  /*66e0*/  FFMA.FTZ R168, R168, UR7, -R154.reuse ;  /* 0x00000007a8a87c23 */ /* 0x100fe2000801089a */
[--C-:B------:R-:W-:Y:S01]  /*66f0*/  FFMA.FTZ R171, R171, UR7, -R154.reuse ;  /* 0x00000007abab7c23 */ /* 0x100fe2000801089a */
[----:B------:R-:W-:Y:S01]  /*6700*/  ISETP.NE.AND P3, PT, R2, RZ, PT ;  /* 0x000000ff0200720c */ /* 0x000fe20003f65270 */
[----:B------:R-:W1:Y:S01]  /*6710*/  MUFU.EX2 R15, R15 ;  /* 0x0000000f000f7308 */ /* 0x000e620000000800 */
[----:B0-----:R-:W-:Y:S01]  /*6720*/  FFMA.FTZ R159, R169, UR7, -R154 ;  /* 0x00000007a99f7c23 */ /* 0x001fe2000801089a */
[----:B------:R-:W-:Y:S01]  /*6730*/  @!P1 PRMT R152, RZ, 0x654, R152 ;  /* 0x00000654ff989816 */ /* 0x000fe20000000098 */
[--C-:B------:R-:W-:Y:S01]  /*6740*/  FFMA.FTZ R170, R170, UR7, -R154.reuse ;  /* 0x00000007aaaa7c23 */ /* 0x100fe2000801089a */
[--C-:B------:R-:W-:Y:S01]  /*6750*/  FFMA.FTZ R161, R161, UR7, -R154.reuse ;  /* 0x00000007a1a17c23 */ /* 0x100fe2000801089a */
[--C-:B------:R-:W-:Y:S01]  /*6760*/  FFMA.FTZ R164, R164, UR7, -R154.reuse ;  /* 0x00000007a4a47c23 */ /* 0x100fe2000801089a */
[----:B------:R1:W-:Y:S01]  /*6770*/  @!P1 SYNCS.ARRIVE.TRANS64.RED.A1T0 RZ, [R152+URZ], RZ ;  /* 0x000000ff98ff99a7 */ /* 0x0003e2000810043f */
[--C-:B------:R-:W-:Y:S01]  /*6780*/  FFMA.FTZ R162, R162, UR7, -R154.reuse ;  /* 0x00000007a2a27c23 */ /* 0x100fe2000801089a */
[----:B------:R0:W2:Y:S01]  /*6790*/  MUFU.EX2 R169, R153 ;  /* 0x0000009900a97308 */ /* 0x0000a20000000800 */
[--C-:B------:R-:W-:Y:S01]  /*67a0*/  FFMA.FTZ R165, R165, UR7, -R154.reuse ;  /* 0x00000007a5a57c23 */ /* 0x100fe2000801089a */
[--C-:B------:R-:W-:Y:S01]  /*67b0*/  FFMA.FTZ R20, R20, UR7, -R154.reuse ;  /* 0x0000000714147c23 */ /* 0x100fe2000801089a */
[--C-:B------:R-:W-:Y:S01]  /*67c0*/  FFMA.FTZ R173, R173, UR7, -R154.reuse ;  /* 0x00000007adad7c23 */ /* 0x100fe2000801089a */
[----:B------:R-:W-:-:S04]  /*67d0*/  FFMA.FTZ R16, R16, UR7, -R154 ;  /* 0x0000000710107c23 */ /* 0x000fc8000801089a */
[----:B------:R3:W4:Y:S01]  /*67e0*/  MUFU.EX2 R155, R158 ;  /* 0x0000009e009b7308 */ /* 0x0007220000000800 */
[----:B-1----:R-:W-:Y:S01]  /*67f0*/  FFMA.FTZ R152, R15, R5, R172 ;  /* 0x000000050f987223 */ /* 0x002fe200000100ac */
[-C--:B------:R-:W-:Y:S01]  /*6800*/  FMUL.FTZ R24, R24, R15.reuse ;  /* 0x0000000f18187220 */ /* 0x080fe20000410000 */
[-C--:B------:R-:W-:Y:S01]  /*6810*/  FMUL.FTZ R25, R25, R15.reuse ;  /* 0x0000000f19197220 */ /* 0x080fe20000410000 */
[-C--:B------:R-:W-:Y:S01]  /*6820*/  FMUL.FTZ R28, R28, R15.reuse ;  /* 0x0000000f1c1c7220 */ /* 0x080fe20000410000 */
[----:B0-----:R-:W-:Y:S01]  /*6830*/  FADD.FTZ R153, R175, R152 ;  /* 0x00000098af997221 */ /* 0x001fe20000010000 */
[-C--:B------:R-:W-:Y:S01]  /*6840*/  FMUL.FTZ R29, R29, R15.reuse ;  /* 0x0000000f1d1d7220 */ /* 0x080fe20000410000 */
[-C--:B------:R-:W-:Y:S01]  /*6850*/  FMUL.FTZ R32, R32, R15.reuse ;  /* 0x0000000f20207220 */ /* 0x080fe20000410000 */
[----:B------:R-:W0:Y:S01]  /*6860*/  MUFU.EX2 R163, R163 ;  /* 0x000000a300a37308 */ /* 0x000e220000000800 */
[----:B--2---:R-:W-:Y:S01]  /*6870*/  FFMA.FTZ R6, R169, R6, R156 ;  /* 0x00000006a9067223 */ /* 0x004fe2000001009c */
[----:B---3--:R-:W-:Y:S01]  /*6880*/  FADD.FTZ R158, R174, R153 ;  /* 0x00000099ae9e7221 */ /* 0x008fe20000010000 */
[-C--:B------:R-:W-:Y:S01]  /*6890*/  FMUL.FTZ R33, R33, R15.reuse ;  /* 0x0000000f21217220 */ /* 0x080fe20000410000 */
[-C--:B------:R-:W-:Y:S01]  /*68a0*/  FMUL.FTZ R36, R36, R15.reuse ;  /* 0x0000000f24247220 */ /* 0x080fe20000410000 */
[-C--:B------:R-:W-:Y:S01]  /*68b0*/  FMUL.FTZ R37, R37, R15.reuse ;  /* 0x0000000f25257220 */ /* 0x080fe20000410000 */
[-C--:B------:R-:W-:Y:S01]  /*68c0*/  FMUL.FTZ R40, R40, R15.reuse ;  /* 0x0000000f28287220 */ /* 0x080fe20000410000 */
[-C--:B------:R-:W-:Y:S01]  /*68d0*/  FMUL.FTZ R41, R41, R15.reuse ;  /* 0x0000000f29297220 */ /* 0x080fe20000410000 */
[----:B------:R1:W2:Y:S01]  /*68e0*/  MUFU.EX2 R160, R167 ;  /* 0x000000a700a07308 */ /* 0x0002a20000000800 */
        /* <DEDUP_REMOVED lines=9> */
[----:B-1----:R-:W-:-:S02]  /*6980*/  IMAD.U32 R167, RZ, RZ, UR6 ;  /* 0x00000006ffa77e24 */ /* 0x002fc4000f8e00ff */
[-C--:B------:R-:W-:Y:S01]  /*6990*/  FMUL.FTZ R56, R56, R15.reuse ;  /* 0x0000000f38387220 */ /* 0x080fe20000410000 */
[-C--:B------:R-:W-:Y:S01]  /*69a0*/  FMUL.FTZ R57, R57, R15.reuse ;  /* 0x0000000f39397220 */ /* 0x080fe20000410000 */
[-C--:B------:R-:W-:Y:S01]  /*69b0*/  FMUL.FTZ R60, R60, R15.reuse ;  /* 0x0000000f3c3c7220 */ /* 0x080fe20000410000 */
[-C--:B------:R-:W-:Y:S01]  /*69c0*/  FMUL.FTZ R61, R61, R15.reuse ;  /* 0x0000000f3d3d7220 */ /* 0x080fe20000410000 */
[----:B------:R-:W-:Y:S01]  /*69d0*/  @!P3 LEA R5, R167, R0, 0x6 ;  /* 0x00000000a705b211 */ /* 0x000fe200078e30ff */
[----:B------:R0:W1:Y:S01]  /*69e0*/  MUFU.EX2 R184, R171 ;  /* 0x000000ab00b87308 */ /* 0x0000620000000800 */
[----:B--2---:R-:W-:Y:S01]  /*69f0*/  FADD.FTZ R152, R160, R153 ;  /* 0x00000099a0987221 */ /* 0x004fe20000010000 */
[-C--:B------:R-:W-:Y:S01]  /*6a00*/  FMUL.FTZ R64, R64, R15.reuse ;  /* 0x0000000f40407220 */ /* 0x080fe20000410000 */
[----:B------:R-:W-:Y:S01]  /*6a10*/  @!P3 LEA R6, R5, UR39, 0x2 ;  /* 0x000000270506bc11 */ /* 0x000fe2000f8e10ff */
[----:B------:R-:W-:Y:S01]  /*6a20*/  FFMA.FTZ R5, R166, UR7, -R154 ;  /* 0x00000007a6057c23 */ /* 0x000fe2000801089a */
[-C--:B------:R-:W-:Y:S01]  /*6a30*/  FMUL.FTZ R65, R65, R15.reuse ;  /* 0x0000000f41417220 */ /* 0x080fe20000410000 */
[-C--:B------:R-:W-:Y:S01]  /*6a40*/  FMUL.FTZ R68, R68, R15.reuse ;  /* 0x0000000f44447220 */ /* 0x080fe20000410000 */
[-C--:B------:R-:W-:Y:S01]  /*6a50*/  FMUL.FTZ R69, R69, R15.reuse ;  /* 0x0000000f45457220 */ /* 0x080fe20000410000 */
[----:B------:R-:W2:Y:S01]  /*6a60*/  MUFU.EX2 R159, R159 ;  /* 0x0000009f009f7308 */ /* 0x000ea20000000800 */
[----:B0-----:R-:W-:Y:S01]  /*6a70*/  FADD.FTZ R171, R17, R158 ;  /* 0x0000009e11ab7221 */ /* 0x001fe20000010000 */
[----:B---3--:R-:W-:Y:S01]  /*6a80*/  FADD.FTZ R153, R157, R152 ;  /* 0x000000989d997221 */ /* 0x008fe20000010000 */
[----:B------:R-:W-:Y:S01]  /*6a90*/  @!P3 STS [R6+0x28800], R15 ;  /* 0x0288000f0600b388 */ /* 0x000fe20000000800 */
[-C--:B------:R-:W-:Y:S01]  /*6aa0*/  FMUL.FTZ R72, R72, R15.reuse ;  /* 0x0000000f48487220 */ /* 0x080fe20000410000 */
[----:B------:R-:W-:Y:S01]  /*6ab0*/  FADD.FTZ R158, R18, R171 ;  /* 0x000000ab129e7221 */ /* 0x000fe20000010000 */
[----:B------:R-:W-:Y:S01]  /*6ac0*/  FMUL.FTZ R73, R73, R15 ;  /* 0x0000000f49497220 */ /* 0x000fe20000410000 */
[----:B------:R0:W-:Y:S01]  /*6ad0*/  @!P3 STS [R6+0x28820], R169 ;  /* 0x028820a90600b388 */ /* 0x0001e20000000800 */
[----:B------:R-:W3:Y:S01]  /*6ae0*/  MUFU.EX2 R170, R170 ;  /* 0x000000aa00aa7308 */ /* 0x000ee20000000800 */
[----:B------:R-:W-:Y:S01]  /*6af0*/  FADD.FTZ R158, R19, R158 ;  /* 0x0000009e139e7221 */ /* 0x000fe20000010000 */
[C---:B-1----:R-:W-:Y:S01]  /*6b00*/  FADD.FTZ R152, R184.reuse, R153 ;  /* 0x00000099b8987221 */ /* 0x042fe20000010000 */
[----:B------:R-:W-:Y:S01]  /*6b10*/  F2FP.F16.F32.PACK_AB R157, R184, R157 ;  /* 0x0000009db89d723e */ /* 0x000fe200000000ff */
[-C--:B------:R-:W-:Y:S01]  /*6b20*/  FMUL.FTZ R76, R76, R15.reuse ;  /* 0x0000000f4c4c7220 */ /* 0x080fe20000410000 */
[----:B------:R-:W-:Y:S01]  /*6b30*/  FADD.FTZ R153, R21, R158 ;  /* 0x0000009e15997221 */ /* 0x000fe20000010000 */
[-C--:B------:R-:W-:Y:S01]  /*6b40*/  FMUL.FTZ R77, R77, R15.reuse ;  /* 0x0000000f4d4d7220 */ /* 0x080fe20000410000 */
[-C--:B------:R-:W-:Y:S01]  /*6b50*/  FMUL.FTZ R80, R80, R15.reuse ;  /* 0x0000000f50507220 */ /* 0x080fe20000410000 */
[----:B------:R-:W1:Y:S01]  /*6b60*/  MUFU.EX2 R161, R161 ;  /* 0x000000a100a17308 */ /* 0x000e620000000800 */
[----:B------:R-:W-:Y:S01]  /*6b70*/  FADD.FTZ R154, R22, R153 ;  /* 0x00000099169a7221 */ /* 0x000fe20000010000 */
[----:B------:R-:W-:Y:S01]  /*6b80*/  F2FP.F16.F32.PACK_AB R153, R155, R156 ;  /* 0x0000009c9b99723e */ /* 0x000fe200000000ff */
[-C--:B------:R-:W-:Y:S01]  /*6b90*/  FMUL.FTZ R81, R81, R15.reuse ;  /* 0x0000000f51517220 */ /* 0x080fe20000410000 */
[----:B------:R-:W-:Y:S01]  /*6ba0*/  F2FP.F16.F32.PACK_AB R156, R19, R18 ;  /* 0x00000012139c723e */ /* 0x000fe200000000ff */
[----:B------:R-:W-:Y:S01]  /*6bb0*/  FMUL.FTZ R84, R84, R15 ;  /* 0x0000000f54547220 */ /* 0x000fe20000410000 */
[----:B------:R-:W-:Y:S01]  /*6bc0*/  F2FP.F16.F32.PACK_AB R155, R160, R163 ;  /* 0x000000a3a09b723e */ /* 0x000fe200000000ff */
[----:B------:R-:W-:Y:S01]  /*6bd0*/  FMUL.FTZ R85, R85, R15 ;  /* 0x0000000f55557220 */ /* 0x000fe20000410000 */
[----:B------:R-:W4:Y:S01]  /*6be0*/  MUFU.EX2 R164, R164 ;  /* 0x000000a400a47308 */ /* 0x000f220000000800 */
[----:B------:R-:W-:Y:S01]  /*6bf0*/  F2FP.F16.F32.PACK_AB R160, R176, R23 ;  /* 0x00000017b0a0723e */ /* 0x000fe200000000ff */
[-C--:B------:R-:W-:Y:S01]  /*6c00*/  FMUL.FTZ R88, R88, R15.reuse ;  /* 0x0000000f58587220 */ /* 0x080fe20000410000 */
[-C--:B------:R-:W-:Y:S01]  /*6c10*/  FMUL.FTZ R89, R89, R15.reuse ;  /* 0x0000000f59597220 */ /* 0x080fe20000410000 */
[-C--:B------:R-:W-:Y:S01]  /*6c20*/  FMUL.FTZ R92, R92, R15.reuse ;  /* 0x0000000f5c5c7220 */ /* 0x080fe20000410000 */
[-C--:B------:R-:W-:Y:S01]  /*6c30*/  FMUL.FTZ R93, R93, R15.reuse ;  /* 0x0000000f5d5d7220 */ /* 0x080fe20000410000 */
[-C--:B------:R-:W-:Y:S01]  /*6c40*/  FMUL.FTZ R96, R96, R15.reuse ;  /* 0x0000000f60607220 */ /* 0x080fe20000410000 */
[-C--:B------:R-:W-:Y:S01]  /*6c50*/  FMUL.FTZ R97, R97, R15.reuse ;  /* 0x0000000f61617220 */ /* 0x080fe20000410000 */
[----:B------:R-:W5:Y:S01]  /*6c60*/  MUFU.EX2 R177, R177 ;  /* 0x000000b100b17308 */ /* 0x000f620000000800 */
        /* <DEDUP_REMOVED lines=15> */
[----:B------:R2:W5:Y:S01]  /*6d60*/  MUFU.EX2 R166, R165 ;  /* 0x000000a500a67308 */ /* 0x0005620000000800 */
[-C--:B------:R-:W-:Y:S01]  /*6d70*/  FMUL.FTZ R128, R128, R15.reuse ;  /* 0x0000000f80807220 */ /* 0x080fe20000410000 */
[-C--:B------:R-:W-:Y:S01]  /*6d80*/  FMUL.FTZ R129, R129, R15.reuse ;  /* 0x0000000f81817220 */ /* 0x080fe20000410000 */
[-C--:B------:R-:W-:Y:S01]  /*6d90*/  FMUL.FTZ R132, R132, R15.reuse ;  /* 0x0000000f84847220 */ /* 0x080fe20000410000 */
[-C--:B------:R-:W-:Y:S01]  /*6da0*/  FMUL.FTZ R133, R133, R15.reuse ;  /* 0x0000000f85857220 */ /* 0x080fe20000410000 */
[-C--:B------:R-:W-:Y:S01]  /*6db0*/  FMUL.FTZ R136, R136, R15.reuse ;  /* 0x0000000f88887220 */ /* 0x080fe20000410000 */
[-C--:B------:R-:W-:Y:S01]  /*6dc0*/  FMUL.FTZ R137, R137, R15.reuse ;  /* 0x0000000f89897220 */ /* 0x080fe20000410000 */
[-C--:B------:R-:W-:Y:S01]  /*6dd0*/  FMUL.FTZ R140, R140, R15.reuse ;  /* 0x0000000f8c8c7220 */ /* 0x080fe20000410000 */
[----:B------:R-:W5:Y:S01]  /*6de0*/  MUFU.EX2 R178, R178 ;  /* 0x000000b200b27308 */ /* 0x000f620000000800 */
[----:B--2---:R-:W-:Y:S01]  /*6df0*/  FADD.FTZ R165, R159, R152 ;  /* 0x000000989fa57221 */ /* 0x004fe20000010000 */
[----:B------:R-:W-:Y:S01]  /*6e00*/  F2FP.F16.F32.PACK_AB R152, R175, R172 ;  /* 0x000000acaf98723e */ /* 0x000fe200000000ff */
[----:B------:R-:W-:Y:S01]  /*6e10*/  FMUL.FTZ R141, R141, R15 ;  /* 0x0000000f8d8d7220 */ /* 0x000fe20000410000 */
[C---:B---3--:R-:W-:Y:S01]  /*6e20*/  F2FP.F16.F32.PACK_AB R159, R170.reuse, R159 ;  /* 0x0000009faa9f723e */ /* 0x048fe200000000ff */
[----:B------:R-:W-:Y:S01]  /*6e30*/  FADD.FTZ R158, R170, R165 ;  /* 0x000000a5aa9e7221 */ /* 0x000fe20000010000 */
[----:B------:R-:W-:Y:S01]  /*6e40*/  FADD.FTZ R165, R23, R154 ;  /* 0x0000009a17a57221 */ /* 0x000fe20000010000 */
[----:B------:R-:W-:Y:S01]  /*6e50*/  F2FP.F16.F32.PACK_AB R154, R17, R174 ;  /* 0x000000ae119a723e */ /* 0x000fe200000000ff */
[----:B------:R-:W-:Y:S01]  /*6e60*/  BAR.SYNC.DEFER_BLOCKING 0xf, 0x100 ;  /* 0x03c4000000007b1d */ /* 0x000fe20000010000 */
[----:B-1----:R-:W-:Y:S01]  /*6e70*/  FADD.FTZ R17, R161, R158 ;  /* 0x0000009ea1117221 */ /* 0x002fe20000010000 */
[----:B0-----:R-:W-:Y:S01]  /*6e80*/  FADD.FTZ R6, R176, R165 ;  /* 0x000000a5b0067221 */ /* 0x001fe20000010000 */
[----:B----4-:R-:W-:Y:S01]  /*6e90*/  F2FP.F16.F32.PACK_AB R161, R164, R161 ;  /* 0x000000a1a4a1723e */ /* 0x010fe200000000ff */
[----:B------:R-:W-:Y:S01]  /*6ea0*/  FMUL.FTZ R144, R144, R15 ;  /* 0x0000000f90907220 */ /* 0x000fe20000410000 */
[----:B------:R-:W-:Y:S01]  /*6eb0*/  FADD.FTZ R158, R164, R17 ;  /* 0x00000011a49e7221 */ /* 0x000fe20000010000 */
[----:B------:R-:W0:Y:S01]  /*6ec0*/  MUFU.EX2 R179, R179 ;  /* 0x000000b300b37308 */ /* 0x000e220000000800 */
[----:B-----5:R-:W-:Y:S01]  /*6ed0*/  FADD.FTZ R17, R177, R6 ;  /* 0x00000006b1117221 */ /* 0x020fe20000010000 */
[----:B------:R-:W-:Y:S01]  /*6ee0*/  F2FP.F16.F32.PACK_AB R163, R166, R167 ;  /* 0x000000a7a6a3723e */ /* 0x000fe200000000ff */
[----:B------:R-:W-:Y:S01]  /*6ef0*/  FADD.FTZ R19, R167, R158 ;  /* 0x0000009ea7137221 */ /* 0x000fe20000010000 */
[----:B------:R-:W-:Y:S01]  /*6f00*/  F2FP.F16.F32.PACK_AB R158, R22, R21 ;  /* 0x00000015169e723e */ /* 0x000fe200000000ff */
[C---:B------:R-:W-:Y:S01]  /*6f10*/  FADD.FTZ R6, R178.reuse, R17 ;  /* 0x00000011b2067221 */ /* 0x040fe20000010000 */
[----:B------:R-:W-:Y:S01]  /*6f20*/  F2FP.F16.F32.PACK_AB R162, R178, R177 ;  /* 0x000000b1b2a2723e */ /* 0x000fe200000000ff */
[----:B------:R-:W-:Y:S01]  /*6f30*/  FADD.FTZ R18, R166, R19 ;  /* 0x00000013a6127221 */ /* 0x000fe20000010000 */
[----:B------:R-:W1:Y:S01]  /*6f40*/  MUFU.EX2 R5, R5 ;  /* 0x0000000500057308 */ /* 0x000e620000000800 */
[-C--:B------:R-:W-:Y:S01]  /*6f50*/  FMUL.FTZ R145, R145, R15.reuse ;  /* 0x0000000f91917220 */ /* 0x080fe20000410000 */
[-C--:B------:R-:W-:Y:S01]  /*6f60*/  FMUL.FTZ R148, R148, R15.reuse ;  /* 0x0000000f94947220 */ /* 0x080fe20000410000 */
[----:B------:R-:W-:Y:S01]  /*6f70*/  FMUL.FTZ R149, R149, R15 ;  /* 0x0000000f95957220 */ /* 0x000fe20000410000 */
[-C--:B------:R-:W-:Y:S01]  /*6f80*/  FMUL.FTZ R26, R26, R169.reuse ;  /* 0x000000a91a1a7220 */ /* 0x080fe20000410000 */
[-C--:B------:R-:W-:Y:S01]  /*6f90*/  FMUL.FTZ R27, R27, R169.reuse ;  /* 0x000000a91b1b7220 */ /* 0x080fe20000410000 */
[-C--:B------:R-:W-:Y:S01]  /*6fa0*/  FMUL.FTZ R30, R30, R169.reuse ;  /* 0x000000a91e1e7220 */ /* 0x080fe20000410000 */
[----:B------:R-:W-:Y:S01]  /*6fb0*/  FMUL.FTZ R31, R31, R169 ;  /* 0x000000a91f1f7220 */ /* 0x000fe20000410000 */
[----:B------:R-:W2:Y:S01]  /*6fc0*/  MUFU.EX2 R181, R181 ;  /* 0x000000b500b57308 */ /* 0x000ea20000000800 */
[----:B0-----:R-:W-:Y:S01]  /*6fd0*/  FADD.FTZ R17, R179, R6 ;  /* 0x00000006b3117221 */ /* 0x001fe20000010000 */
[----:B------:R-:W-:Y:S01]  /*6fe0*/  F2FP.F16.F32.PACK_AB R164, R180, R179 ;  /* 0x000000b3b4a4723e */ /* 0x000fe200000000ff */
[----:B------:R0:W-:Y:S01]  /*6ff0*/  STSM.16.M88.4 [R10+0x26800], R152 ;  /* 0x026800980a007844 */ /* 0x0001e20000000200 */
[-C--:B------:R-:W-:Y:S01]  /*7000*/  FMUL.FTZ R34, R34, R169.reuse ;  /* 0x000000a922227220 */ /* 0x080fe20000410000 */
[----:B------:R-:W-:Y:S01]  /*7010*/  FADD.FTZ R6, R180, R17 ;  /* 0x00000011b4067221 */ /* 0x000fe20000010000 */
[-C--:B------:R-:W-:Y:S01]  /*7020*/  FMUL.FTZ R35, R35, R169.reuse ;  /* 0x000000a923237220 */ /* 0x080fe20000410000 */
[----:B------:R0:W-:Y:S01]  /*7030*/  STSM.16.M88.4 [R9], R156 ;  /* 0x0000009c09007844 */ /* 0x0001e20000000200 */
[----:B------:R-:W3:Y:S01]  /*7040*/  MUFU.EX2 R182, R182 ;  /* 0x000000b600b67308 */ /* 0x000ee20000000800 */
[----:B-1----:R-:W-:Y:S01]  /*7050*/  FADD.FTZ R19, R5, R18 ;  /* 0x0000001205137221 */ /* 0x002fe20000010000 */
[-C--:B------:R-:W-:Y:S01]  /*7060*/  FMUL.FTZ R38, R38, R169.reuse ;  /* 0x000000a926267220 */ /* 0x080fe20000410000 */
[----:B------:R0:W-:Y:S01]  /*7070*/  STSM.16.M88.4 [R8], R160 ;  /* 0x000000a008007844 */ /* 0x0001e20000000200 */
        /* <DEDUP_REMOVED lines=13> */
[----:B---3--:R-:W-:Y:S01]  /*7150*/  F2FP.F16.F32.PACK_AB R166, R182, R181 ;  /* 0x000000b5b6a6723e */ /* 0x008fe200000000ff */
[-C--:B------:R-:W-:Y:S01]  /*7160*/  FMUL.FTZ R59, R59, R169.reuse ;  /* 0x000000a93b3b7220 */ /* 0x080fe20000410000 */
        /* <DEDUP_REMOVED lines=8> */
[----:B------:R-:W-:Y:S01]  /*71f0*/  FADD.FTZ R5, R182, R17 ;  /* 0x00000011b6057221 */ /* 0x000fe20000010000 */
        /* <DEDUP_REMOVED lines=10> */
[-C--:B------:R-:W-:Y:S01]  /*72a0*/  FMUL.FTZ R90, R90, R169.reuse ;  /* 0x000000a95a5a7220 */ /* 0x080fe20000410000 */
[-C--:B------:R-:W-:Y:S01]  /*72b0*/  FMUL.FTZ R91, R91, R169.reuse ;  /* 0x000000a95b5b7220 */ /* 0x080fe20000410000 */
[----:B------:R-:W-:Y:S01]  /*72c0*/  FMUL.FTZ R94, R94, R169 ;  /* 0x000000a95e5e7220 */ /* 0x000fe20000410000 */
[C---:B---3--:R-:W-:Y:S01]  /*72d0*/  F2FP.F16.F32.PACK_AB R167, R16.reuse, R173 ;  /* 0x000000ad10a7723e */ /* 0x048fe200000000ff */
        /* <DEDUP_REMOVED lines=31> */
[----:B0-----:R-:W-:Y:S06]  /*74d0*/  @!P0 BRA `(.L_x_4215) ;  /* 0x0000000000048947 */ /* 0x001fec0003800000 */
[----:B------:R-:W-:Y:S01]  /*74e0*/  BPT.TRAP 0x1 ;  /* 0x000000040000795c */ /* 0x000fe20000300000 */
.L_x_4215:
[----:B------:R0:W1:Y:S01]  /*74f0*/  SYNCS.PHASECHK.TRANS64.TRYWAIT P3, [UR30+0x28c50], R13 ;  /* 0x028c500dff0075a7 */ /* 0x000062000806015e */
[----:B------:R-:W-:Y:S05]  /*7500*/  @!P0 BRA `(.L_x_4216) ;  /* 0x0000000000048947 */ /* 0x000fea0003800000 */
[----:B------:R-:W-:Y:S01]  /*7510*/  BPT.TRAP 0x1 ;  /* 0x000000040000795c */ /* 0x000fe20000300000 */
.L_x_4216:
[----:B-1----:R-:W-:Y:S05]  /*7520*/  @P3 BRA `(.L_x_4217) ;  /* 0x0000000000083947 */ /* 0x002fea0003800000 */
[----:B------:R-:W1:Y:S02]  /*7530*/  SYNCS.PHASECHK.TRANS64.TRYWAIT P3, [UR30+0x28c50], R13 ;  /* 0x028c500dff0075a7 */ /* 0x000e64000806015e */
[----:B-1----:R-:W-:Y:S05]  /*7540*/  @!P3 BRA `(.L_x_4218) ;  /* 0x0000009800c0b947 */ /* 0x002fea0003800000 */
.L_x_4217:
[----:B------:R-:W-:Y:S01]  /*7550*/  ULEA UR6, UR4, UR38, 0xc ;  /* 0x0000002604067291 */ /* 0x000fe2000f8e603f */
[----:B------:R-:W-:Y:S01]  /*7560*/  WARPGROUP.ARRIVE ;  /* 0x00000000000079c5 */ /* 0x000fe20000000000 */
[----:B------:R-:W-:Y:S01]  /*7570*/  UMOV UR11, 0x40000040 ;  /* 0x40000040000b7882 */ /* 0x000fe20000000000 */
[----:B------:R-:W-:Y:S01]  /*7580*/  UISETP.GT.AND UP1, UPT, UR41, UR25, UPT ;  /* 0x000000192900728c */ /* 0x000fe2000bf24270 */
[----:B-1----:R-:W-:Y:S01]  /*7590*/  @!P1 VIADD R14, R14, 0x28c60 ;  /* 0x00028c600e0e9836 */ /* 0x002fe20000000000 */
[----:B------:R-:W-:Y:S01]  /*75a0*/  UIADD3 UR41, UR41, -0x1, URZ ;  /* 0xffffffff29297890 */ /* 0x000fe2000fffe03f */
[----:B------:R-:W-:Y:S01]  /*75b0*/  MOV R15, R3 ;  /* 0x00000003000f7202 */ /* 0x000fe20000000f00 */
[----:B------:R-:W-:Y:S02]  /*75c0*/  UMOV UR10, UR6 ;  /* 0x00000006000a7c82 */ /* 0x000fe40008000000 */
[----:B------:R-:W-:Y:S01]  /*75d0*/  HGMMA.64x256x16.F32 R24, R152, gdesc[UR8].tnspB, R24, gsb0 ;  /* 0x43e0000898187df0 */ /* 0x000fe20008000818 */
[----:B------:R-:W-:Y:S01]  /*75e0*/  UIADD3 UR10, UR6, 0x80, URZ ;  /* 0x00000080060a7890 */ /* 0x000fe2000fffe03f */
[----:B------:R-:W-:Y:S01]  /*75f0*/  PLOP3.LUT P3, PT, PT, PT, UP1, 0x80, 0x0 ;  /* 0x000000000000781c */ /* 0x000fe20003f6f018 */
[----:B------:R-:W-:Y:S01]  /*7600*/  UMOV UR11, 0x40000040 ;  /* 0x40000040000b7882 */ /* 0x000fe20000000000 */
[----:B------:R-:W-:Y:S01]  /*7610*/  @!P1 PRMT R14, RZ, 0x654, R14 ;  /* 0x00000654ff0e9816 */ /* 0x000fe2000000000e */
[----:B------:R-:W-:-:S02]  /*7620*/  WARPGROUP.DEPBAR.LE gsb0, 0x0 ;  /* 0x00008000000079c5 */ /* 0x000fc40000010000 */
[----:B------:R-:W-:-:S15]  /*7630*/  WARPGROUP.ARRIVE ;  /* 0x00000000000079c5 */ /* 0x000fde0000000000 */
[----:B------:R-:W-:-:S06]  /*7640*/  NOP ;  /* 0x0000000000007918 */ /* 0x000fcc0000000000 */
        /* <DEDUP_REMOVED lines=25> */
[----:B-1----:R-:W-:Y:S01]  /*77e0*/  IMAD.MOV.U32 R14, RZ, RZ, R4 ;  /* 0x000000ffff0e7224 */ /* 0x002fe200078e0004 */
[----:B------:R-:W-:Y:S06]  /*77f0*/  @P3 BRA `(.L_x_4219) ;  /* 0xffffffdc00943947 */ /* 0x000fec000383ffff */
.L_x_4210:
[----:B------:R-:W-:-:S06]  /*7800*/  UISETP.GE.AND UP0, UPT, UR41, UR40, UPT ;  /* 0x000000282900728c */ /* 0x000fcc000bf06270 */
[----:B------:R-:W-:-:S13]  /*7810*/  PLOP3.LUT P2, PT, PT, PT, UP0, 0x80, 0x0 ;  /* 0x000000000000781c */ /* 0x000fda0003f4f008 */
[----:B------:R-:W-:Y:S05]  /*7820*/  @!P2 BRA `(.L_x_4220) ;  /* 0x0000001c002ca947 */ /* 0x000fea0003800000 */
[----:B01----:R-:W-:Y:S01]  /*7830*/  IMAD.MOV.U32 R13, RZ, RZ, R4 ;  /* 0x000000ffff0d7224 */ /* 0x003fe200078e0004 */
[----:B------:R-:W-:Y:S01]  /*7840*/  UMOV UR6, UR4 ;  /* 0x0000000400067c82 */ /* 0x000fe20008000000 */
[----:B------:R-:W-:Y:S01]  /*7850*/  IMAD.MOV.U32 R18, RZ, RZ, R3 ;  /* 0x000000ffff127224 */ /* 0x000fe200078e0003 */
[----:B------:R-:W-:Y:S01]  /*7860*/  ULDC UR25, c[0x0][0x9d8] ;  /* 0x0002760000197ab9 */ /* 0x000fe20000000800 */
[----:B------:R-:W-:-:S05]  /*7870*/  ULDC UR7, c[0x0][0x988] ;  /* 0x0002620000077ab9 */ /* 0x000fca0000000800 */
.L_x_4229:
[----:B------:R-:W-:-:S04]  /*7880*/  UIADD3 UR4, UR6, 0x1, URZ ;  /* 0x0000000106047890 */ /* 0x000fc8000fffe03f */
[----:B------:R-:W-:-:S04]  /*7890*/  UISETP.NE.AND UP0, UPT, UR4, 0x2, UPT ;  /* 0x000000020400788c */ /* 0x000fc8000bf05270 */
[----:B------:R-:W-:Y:S02]  /*78a0*/  USEL UR10, URZ, 0x1, UP0 ;  /* 0x000000013f0a7887 */ /* 0x000fe40008000000 */
[----:B------:R-:W-:Y:S02]  /*78b0*/  USEL UR4, UR4, URZ, UP0 ;  /* 0x0000003f04047287 */ /* 0x000fe40008000000 */
[----:B------:R-:W-:Y:S01]  /*78c0*/  ULOP3.LUT UR5, UR5, UR10, URZ, 0x3c, !UPT ;  /* 0x0000000a05057292 */ /* 0x000fe2000f8e3c3f */
[----:B-1--4-:R-:W-:Y:S11]  /*78d0*/  @!P0 BRA `(.L_x_4221) ;  /* 0x0000000000048947 */ /* 0x012ff60003800000 */
[----:B------:R-:W-:Y:S01]  /*78e0*/  BPT.TRAP 0x1 ;  /* 0x000000040000795c */ /* 0x000fe20000300000 */
.L_x_4221:
[----:B------:R-:W-:Y:S01]  /*78f0*/  ULEA UR26, UR4, UR39, 0x3 ;  /* 0x00000027041a7291 */ /* 0x000fe2000f8e183f */
[----:B------:R-:W-:-:S04]  /*7900*/  MOV R11, UR5 ;  /* 0x00000005000b7c02 */ /* 0x000fc80008000f00 */
[----:B------:R-:W-:-:S04]  /*7910*/  SHF.L.U32 R11, R11, 0x1f, RZ ;  /* 0x0000001f0b0b7819 */ /* 0x000fc800000006ff */
[----:B------:R0:W1:Y:S01]  /*7920*/  SYNCS.PHASECHK.TRANS64.TRYWAIT P2, [UR26+0x28c30], R11 ;  /* 0x028c300bff0075a7 */ /* 0x000062000804015a */
[----:B------:R-:W-:Y:S05]  /*7930*/  @!P0 BRA `(.L_x_4222) ;  /* 0x0000000000048947 */ /* 0x000fea0003800000 */
[----:B------:R-:W-:Y:S01]  /*7940*/  BPT.TRAP 0x1 ;  /* 0x000000040000795c */ /* 0x000fe20000300000 */
.L_x_4222:
[----:B-1----:R-:W-:Y:S05]  /*7950*/  @P2 BRA `(.L_x_4223) ;  /* 0x0000000000082947 */ /* 0x002fea0003800000 */
[----:B------:R-:W1:Y:S02]  /*7960*/  SYNCS.PHASECHK.TRANS64.TRYWAIT P2, [UR26+0x28c30], R11 ;  /* 0x028c300bff0075a7 */ /* 0x000e64000804015a */
[----:B-1----:R-:W-:Y:S05]  /*7970*/  @!P2 BRA `(.L_x_4224) ;  /* 0x0000009400c8a947 */ /* 0x002fea0003800000 */
.L_x_4223:
        /* <DEDUP_REMOVED lines=35> */
[----:B---3--:R-:W-:Y:S01]  /*7bb0*/  FMUL.FTZ R14, R155, UR25 ;  /* 0x000000199b0e7c20 */ /* 0x008fe20008410000 */
        /* <DEDUP_REMOVED lines=11> */
[----:B------:R-:W-:-:S05]  /*7c70*/  FMUL.FTZ R169, R179, UR25 ;  /* 0x00000019b3a97c20 */ /* 0x000fca0008410000 */
        /* <DEDUP_REMOVED lines=8> */
[----:B------:R-:W-:Y:S01]  /*7d00*/  FMUL.FTZ R158, R177, UR25 ;  /* 0x00000019b19e7c20 */ /* 0x000fe20008410000 */
[----:B------:R-:W-:-:S05]  /*7d10*/  IMAD.U32 R177, RZ, RZ, UR6 ;  /* 0x00000006ffb17e24 */ /* 0x000fca000f8e00ff */
        /* <DEDUP_REMOVED lines=16> */
[----:B-1----:R-:W-:Y:S01]  /*7e20*/  FMNMX.FTZ R3, R157, R162, !PT ;  /* 0x000000a29d037209 */ /* 0x002fe20007810000 */
[----:B------:R-:W-:Y:S01]  /*7e30*/  FMUL.FTZ R162, R163, UR25 ;  /* 0x00000019a3a27c20 */ /* 0x000fe20008410000 */
[----:B------:R-:W-:Y:S01]  /*7e40*/  FMUL.FTZ R163, R166, UR25 ;  /* 0x00000019a6a37c20 */ /* 0x000fe20008410000 */
[----:B------:R-:W-:Y:S01]  /*7e50*/  FMUL.FTZ R166, R171, UR25 ;  /* 0x00000019aba67c20 */ /* 0x000fe20008410000 */
[----:B------:R-:W-:-:S03]  /*7e60*/  FMUL.FTZ R171, R182, UR25 ;  /* 0x00000019b6ab7c20 */ /* 0x000fc60008410000 */
[----:B------:R-:W1:Y:S01]  /*7e70*/  MUFU.TANH R161, R161 ;  /* 0x000000a100a17308 */ /* 0x000e620000002400 */
[----:B--2---:R-:W-:-:S07]  /*7e80*/  FMNMX.FTZ R164, R158, R3, !PT ;  /* 0x000000039ea47209 */ /* 0x004fce0007810000 */
[----:B------:R-:W2:Y:S01]  /*7e90*/  MUFU.TANH R12, R12 ;  /* 0x0000000c000c7308 */ /* 0x000ea20000002400 */
[----:B---3--:R-:W-:-:S07]  /*7ea0*/  FMNMX.FTZ R164, R159, R164, !PT ;  /* 0x000000a49fa47209 */ /* 0x008fce0007810000 */
[----:B------:R-:W3:Y:S01]  /*7eb0*/  MUFU.TANH R14, R14 ;  /* 0x0000000e000e7308 */ /* 0x000ee20000002400 */
[----:B-1----:R-:W-:Y:S01]  /*7ec0*/  FMNMX.FTZ R3, R161, R164, !PT ;  /* 0x000000a4a1037209 */ /* 0x002fe20007810000 */
[----:B------:R-:W-:Y:S01]  /*7ed0*/  FMUL.FTZ R164, R167, UR25 ;  /* 0x00000019a7a47c20 */ /* 0x000fe20008410000 */
[----:B------:R-:W-:-:S03]  /*7ee0*/  FMUL.FTZ R167, R174, UR25 ;  /* 0x00000019aea77c20 */ /* 0x000fc60008410000 */
        /* <DEDUP_REMOVED lines=15> */
[----:B------:R-:W0:Y:S08]  /*7fe0*/  MUFU.TANH R164, R164 ;  /* 0x000000a400a47308 */ /* 0x000e300000002400 */
[----:B------:R-:W4:Y:S01]  /*7ff0*/  MUFU.TANH R165, R165 ;  /* 0x000000a500a57308 */ /* 0x000f220000002400 */
[----:B--2---:R-:W-:-:S02]  /*8000*/  FMNMX.FTZ R3, R174, R175, !PT ;  /* 0x000000afae037209 */ /* 0x004fc40007810000 */
[----:B-1----:R-:W-:-:S03]  /*8010*/  FMNMX.FTZ R174, R162, R173, !PT ;  /* 0x000000ada2ae7209 */ /* 0x002fc60007810000 */
[----:B------:R-:W-:Y:S02]  /*8020*/  FMUL.FTZ R184, R3, UR7 ;  /* 0x0000000703b87c20 */ /* 0x000fe40008410000 */
[----:B------:R-:W1:Y:S01]  /*8030*/  MUFU.TANH R166, R166 ;  /* 0x000000a600a67308 */ /* 0x000e620000002400 */
[----:B---3--:R-:W-:Y:S01]  /*8040*/  FMNMX.FTZ R173, R163, R174, !PT ;  /* 0x000000aea3ad7209 */ /* 0x008fe20007810000 */
[----:B------:R-:W-:Y:S01]  /*8050*/  FADD.FTZ R18, -R3, R18 ;  /* 0x0000001203127221 */ /* 0x000fe20000010100 */
[--C-:B------:R-:W-:Y:S01]  /*8060*/  FFMA.FTZ R176, R152, UR7, -R184.reuse ;  /* 0x0000000798b07c23 */ /* 0x100fe200080108b8 */
[--C-:B------:R-:W-:Y:S01]  /*8070*/  FFMA.FTZ R17, R17, UR7, -R184.reuse ;  /* 0x0000000711117c23 */ /* 0x100fe200080108b8 */
[----:B0-----:R-:W-:Y:S01]  /*8080*/  FMNMX.FTZ R174, R164, R173, !PT ;  /* 0x000000ada4ae7209 */ /* 0x001fe20007810000 */
[----:B------:R-:W-:Y:S01]  /*8090*/  FMUL.FTZ R18, R18, UR7 ;  /* 0x0000000712127c20 */ /* 0x000fe20008410000 */
[--C-:B------:R-:W-:Y:S01]  /*80a0*/  FFMA.FTZ R19, R19, UR7, -R184.reuse ;  /* 0x0000000713137c23 */ /* 0x100fe200080108b8 */
[----:B------:R-:W0:Y:S01]  /*80b0*/  MUFU.TANH R167, R167 ;  /* 0x000000a700a77308 */ /* 0x000e220000002400 */
[----:B----4-:R-:W-:Y:S01]  /*80c0*/  FMNMX.FTZ R173, R165, R174, !PT ;  /* 0x000000aea5ad7209 */ /* 0x010fe20007810000 */
[--C-:B------:R-:W-:Y:S01]  /*80d0*/  FFMA.FTZ R20, R20, UR7, -R184.reuse ;  /* 0x0000000714147c23 */ /* 0x100fe200080108b8 */
[--C-:B------:R-:W-:Y:S01]  /*80e0*/  FFMA.FTZ R21, R21, UR7, -R184.reuse ;  /* 0x0000000715157c23 */ /* 0x100fe200080108b8 */
[--C-:B------:R-:W-:Y:S01]  /*80f0*/  FFMA.FTZ R22, R22, UR7, -R184.reuse ;  /* 0x0000000716167c23 */ /* 0x100fe200080108b8 */
[--C-:B------:R-:W-:Y:S01]  /*8100*/  FFMA.FTZ R23, R23, UR7, -R184.reuse ;  /* 0x0000000717177c23 */ /* 0x100fe200080108b8 */
[--C-:B------:R-:W-:Y:S01]  /*8110*/  FFMA.FTZ R153, R153, UR7, -R184.reuse ;  /* 0x0000000799997c23 */ /* 0x100fe200080108b8 */
[--C-:B------:R-:W-:Y:S01]  /*8120*/  FFMA.FTZ R178, R154, UR7, -R184.reuse ;  /* 0x000000079ab27c23 */ /* 0x100fe200080108b8 */
[----:B------:R-:W2:Y:S01]  /*8130*/  MUFU.TANH R168, R168 ;  /* 0x000000a800a87308 */ /* 0x000ea20000002400 */
[----:B-1----:R-:W-:Y:S01]  /*8140*/  FMNMX.FTZ R174, R166, R173, !PT ;  /* 0x000000ada6ae7209 */ /* 0x002fe20007810000 */
[--C-:B------:R-:W-:Y:S01]  /*8150*/  FFMA.FTZ R155, R155, UR7, -R184.reuse ;  /* 0x000000079b9b7c23 */ /* 0x100fe200080108b8 */
[--C-:B------:R-:W-:Y:S01]  /*8160*/  FFMA.FTZ R180, R156, UR7, -R184.reuse ;  /* 0x000000079cb47c23 */ /* 0x100fe200080108b8 */
[--C-:B------:R-:W-:Y:S01]  /*8170*/  FFMA.FTZ R157, R157, UR7, -R184.reuse ;  /* 0x000000079d9d7c23 */ /* 0x100fe200080108b8 */
[--C-:B------:R-:W-:Y:S01]  /*8180*/  FFMA.FTZ R182, R158, UR7, -R184.reuse ;  /* 0x000000079eb67c23 */ /* 0x100fe200080108b8 */
[----:B------:R-:W-:Y:S01]  /*8190*/  FFMA.FTZ R159, R159, UR7, -R184 ;  /* 0x000000079f9f7c23 */ /* 0x000fe200080108b8 */
[----:B------:R-:W-:Y:S01]  /*81a0*/  @!P2 IMAD R154, R177, 0x40, R0 ;  /* 0x00000040b19aa824 */ /* 0x000fe200078e0200 */
[----:B------:R-:W1:Y:S01]  /*81b0*/  MUFU.TANH R170, R170 ;  /* 0x000000aa00aa7308 */ /* 0x000e620000002400 */
[----:B0-----:R-:W-:Y:S01]  /*81c0*/  FMNMX.FTZ R173, R167, R174, !PT ;  /* 0x000000aea7ad7209 */ /* 0x001fe20007810000 */
[--C-:B------:R-:W-:Y:S01]  /*81d0*/  FFMA.FTZ R174, R4, UR7, -R184.reuse ;  /* 0x0000000704ae7c23 */ /* 0x100fe200080108b8 */
[----:B------:R-:W-:Y:S01]  /*81e0*/  FFMA.FTZ R184, R161, UR7, -R184 ;  /* 0x00000007a1b87c23 */ /* 0x000fe200080108b8 */
[----:B------:R-:W-:-:S04]  /*81f0*/  @!P2 LEA R154, R154, UR39, 0x2 ;  /* 0x000000279a9aac11 */ /* 0x000fc8000f8e10ff */
[----:B------:R-:W0:Y:S01]  /*8200*/  MUFU.TANH R169, R169 ;  /* 0x000000a900a97308 */ /* 0x000e220000002400 */
[----:B--2---:R-:W-:-:S07]  /*8210*/  FMNMX.FTZ R173, R168, R173, !PT ;  /* 0x000000ada8ad7209 */ /* 0x004fce0007810000 */
[----:B------:R-:W2:Y:S01]  /*8220*/  MUFU.TANH R171, R171 ;  /* 0x000000ab00ab7308 */ /* 0x000ea20000002400 */
[----:B-1----:R-:W-:-:S07]  /*8230*/  FMNMX.FTZ R4, R170, R173, !PT ;  /* 0x000000adaa047209 */ /* 0x002fce0007810000 */
[----:B------:R-:W1:Y:S01]  /*8240*/  MUFU.TANH R172, R172 ;  /* 0x000000ac00ac7308 */ /* 0x000e620000002400 */
[----:B0-----:R-:W-:-:S07]  /*8250*/  FMNMX.FTZ R4, R169, R4, !PT ;  /* 0x00000004a9047209 */ /* 0x001fce0007810000 */
[----:B------:R-:W0:Y:S01]  /*8260*/  MUFU.EX2 R18, R18 ;  /* 0x0000001200127308 */ /* 0x000e220000000800 */
[----:B--2---:R-:W-:-:S07]  /*8270*/  FMNMX.FTZ R173, R171, R4, !PT ;  /* 0x00000004abad7209 */ /* 0x004fce0007810000 */
[----:B------:R-:W2:Y:S01]  /*8280*/  MUFU.EX2 R17, R17 ;  /* 0x0000001100117308 */ /* 0x000ea20000000800 */
[----:B-1----:R-:W-:-:S05]  /*8290*/  FMNMX.FTZ R173, R172, R173, !PT ;  /* 0x000000adacad7209 */ /* 0x002fca0007810000 */
[----:B------:R-:W1:Y:S02]  /*82a0*/  SHFL.BFLY PT, R4, R173, 0x2, 0x1f ;  /* 0x0c401f00ad047f89 */ /* 0x000e6400000e0000 */
[----:B------:R-:W3:Y:S01]  /*82b0*/  MUFU.EX2 R174, R174 ;  /* 0x000000ae00ae7308 */ /* 0x000ee20000000800 */
[-C--:B0-----:R-:W-:Y:S01]  /*82c0*/  FMUL.FTZ R24, R24, R18.reuse ;  /* 0x0000001218187220 */ /* 0x081fe20000410000 */
[-C--:B------:R-:W-:Y:S01]  /*82d0*/  FMUL.FTZ R25, R25, R18.reuse ;  /* 0x0000001219197220 */ /* 0x080fe20000410000 */
[-C--:B------:R-:W-:Y:S01]  /*82e0*/  FMUL.FTZ R28, R28, R18.reuse ;  /* 0x000000121c1c7220 */ /* 0x080fe20000410000 */
[-C--:B------:R-:W-:Y:S01]  /*82f0*/  FMUL.FTZ R29, R29, R18.reuse ;  /* 0x000000121d1d7220 */ /* 0x080fe20000410000 */
[-C--:B------:R-:W-:Y:S01]  /*8300*/  FMUL.FTZ R32, R32, R18.reuse ;  /* 0x0000001220207220 */ /* 0x080fe20000410000 */
[-C--:B------:R-:W-:Y:S01]  /*8310*/  FMUL.FTZ R33, R33, R18.reuse ;  /* 0x0000001221217220 */ /* 0x080fe20000410000 */
[-C--:B------:R-:W-:Y:S01]  /*8320*/  FMUL.FTZ R36, R36, R18.reuse ;  /* 0x0000001224247220 */ /* 0x080fe20000410000 */
[----:B------:R-:W0:Y:S01]  /*8330*/  MUFU.EX2 R19, R19 ;  /* 0x0000001300137308 */ /* 0x000e220000000800 */
        /* <DEDUP_REMOVED lines=12> */
[----:B------:R-:W-:Y:S01]  /*8400*/  FMUL.FTZ R57, R57, R18 ;  /* 0x0000001239397220 */ /* 0x000fe20000410000 */
[----:B-1----:R-:W-:Y:S01]  /*8410*/  FMNMX.FTZ R152, R173, R4, !PT ;  /* 0x00000004ad987209 */ /* 0x002fe20007810000 */
[-C--:B------:R-:W-:Y:S01]  /*8420*/  FMUL.FTZ R60, R60, R18.reuse ;  /* 0x000000123c3c7220 */ /* 0x080fe20000410000 */
[----:B------:R-:W1:Y:S01]  /*8430*/  MUFU.EX2 R21, R21 ;  /* 0x0000001500157308 */ /* 0x000e620000000800 */
[-C--:B------:R-:W-:Y:S01]  /*8440*/  FMUL.FTZ R61, R61, R18.reuse ;  /* 0x000000123d3d7220 */ /* 0x080fe20000410000 */
[-C--:B------:R-:W-:Y:S01]  /*8450*/  FMUL.FTZ R64, R64, R18.reuse ;  /* 0x0000001240407220 */ /* 0x080fe20000410000 */
[----:B------:R-:W4:Y:S01]  /*8460*/  SHFL.BFLY PT, R173, R152, 0x1, 0x1f ;  /* 0x0c201f0098ad7f89 */ /* 0x000f2200000e0000 */
        /* <DEDUP_REMOVED lines=23> */
[----:B----4-:R-:W-:Y:S01]  /*85e0*/  FMNMX.FTZ R4, R152, R173, !PT ;  /* 0x000000ad98047209 */ /* 0x010fe20007810000 */
[-C--:B------:R-:W-:Y:S01]  /*85f0*/  FMUL.FTZ R105, R105, R18.reuse ;  /* 0x0000001269697220 */ /* 0x080fe20000410000 */
[----:B------:R-:W-:Y:S01]  /*8600*/  @!P1 IADD3 R152, R190, 0x28c40, RZ ;  /* 0x00028c40be989810 */ /* 0x000fe20007ffe0ff */
[-C--:B------:R-:W-:Y:S01]  /*8610*/  FMUL.FTZ R108, R108, R18.reuse ;  /* 0x000000126c6c7220 */ /* 0x080fe20000410000 */
[-C--:B------:R-:W-:Y:S01]  /*8620*/  FMUL.FTZ R109, R109, R18.reuse ;  /* 0x000000126d6d7220 */ /* 0x080fe20000410000 */
[C---:B------:R-:W-:Y:S01]  /*8630*/  FADD.FTZ R13, -R4.reuse, R13 ;  /* 0x0000000d040d7221 */ /* 0x040fe20000010100 */
[----:B------:R-:W-:Y:S01]  /*8640*/  FMUL.FTZ R175, R4, UR7 ;  /* 0x0000000704af7c20 */ /* 0x000fe20008410000 */
[----:B------:R-:W-:Y:S01]  /*8650*/  @!P1 PRMT R152, RZ, 0x654, R152 ;  /* 0x00000654ff989816 */ /* 0x000fe20000000098 */
[----:B------:R-:W-:Y:S01]  /*8660*/  MUFU.EX2 R153, R153 ;  /* 0x0000009900997308 */ /* 0x000fe20000000800 */
[----:B------:R-:W-:Y:S01]  /*8670*/  FMUL.FTZ R13, R13, UR7 ;  /* 0x000000070d0d7c20 */ /* 0x000fe20008410000 */
[--C-:B------:R-:W-:Y:S01]  /*8680*/  FFMA.FTZ R12, R12, UR7, -R175.reuse ;  /* 0x000000070c0c7c23 */ /* 0x100fe200080108af */
[--C-:B------:R-:W-:Y:S01]  /*8690*/  FFMA.FTZ R161, R14, UR7, -R175.reuse ;  /* 0x000000070ea17c23 */ /* 0x100fe200080108af */
[--C-:B------:R-:W-:Y:S01]  /*86a0*/  FFMA.FTZ R14, R15, UR7, -R175.reuse ;  /* 0x000000070f0e7c23 */ /* 0x100fe200080108af */
[--C-:B------:R-:W-:Y:S01]  /*86b0*/  FFMA.FTZ R15, R16, UR7, -R175.reuse ;  /* 0x00000007100f7c23 */ /* 0x100fe200080108af */
[--C-:B------:R-:W-:Y:S01]  /*86c0*/  FFMA.FTZ R16, R160, UR7, -R175.reuse ;  /* 0x00000007a0107c23 */ /* 0x100fe200080108af */
[----:B------:R3:W-:Y:S01]  /*86d0*/  @!P1 SYNCS.ARRIVE.TRANS64.RED.A1T0 RZ, [R152+URZ], RZ ;  /* 0x000000ff98ff99a7 */ /* 0x0007e2000810043f */
[----:B------:R-:W4:Y:S01]  /*86e0*/  MUFU.EX2 R13, R13 ;  /* 0x0000000d000d7308 */ /* 0x000f220000000800 */
[--C-:B------:R-:W-:Y:S01]  /*86f0*/  FFMA.FTZ R173, R162, UR7, -R175.reuse ;  /* 0x00000007a2ad7c23 */ /* 0x100fe200080108af */
[--C-:B------:R-:W-:Y:S01]  /*8700*/  FFMA.FTZ R163, R163, UR7, -R175.reuse ;  /* 0x00000007a3a37c23 */ /* 0x100fe200080108af */
[--C-:B------:R-:W-:Y:S01]  /*8710*/  FFMA.FTZ R164, R164, UR7, -R175.reuse ;  /* 0x00000007a4a47c23 */ /* 0x100fe200080108af */
[--C-:B------:R-:W-:Y:S01]  /*8720*/  FFMA.FTZ R165, R165, UR7, -R175.reuse ;  /* 0x00000007a5a57c23 */ /* 0x100fe200080108af */
[--C-:B------:R-:W-:Y:S01]  /*8730*/  FFMA.FTZ R166, R166, UR7, -R175.reuse ;  /* 0x00000007a6a67c23 */ /* 0x100fe200080108af */
[----:B------:R-:W-:Y:S01]  /*8740*/  FFMA.FTZ R167, R167, UR7, -R175 ;  /* 0x00000007a7a77c23 */ /* 0x000fe200080108af */
[----:B---3--:R-:W-:Y:S01]  /*8750*/  FADD.FTZ R152, R174, R5 ;  /* 0x00000005ae987221 */ /* 0x008fe20000010000 */
[----:B------:R-:W3:Y:S01]  /*8760*/  MUFU.EX2 R12, R12 ;  /* 0x0000000c000c7308 */ /* 0x000ee20000000800 */
[--C-:B------:R-:W-:Y:S01]  /*8770*/  FFMA.FTZ R168, R168, UR7, -R175.reuse ;  /* 0x00000007a8a87c23 */ /* 0x100fe200080108af */
[--C-:B------:R-:W-:Y:S01]  /*8780*/  FFMA.FTZ R170, R170, UR7, -R175.reuse ;  /* 0x00000007aaaa7c23 */ /* 0x100fe200080108af */
[----:B0-----:R-:W-:Y:S01]  /*8790*/  FADD.FTZ R5, R19, R152 ;  /* 0x0000009813057221 */ /* 0x001fe20000010000 */
[--C-:B------:R-:W-:Y:S01]  /*87a0*/  FFMA.FTZ R169, R169, UR7, -R175.reuse ;  /* 0x00000007a9a97c23 */ /* 0x100fe200080108af */
[--C-:B------:R-:W-:Y:S01]  /*87b0*/  FFMA.FTZ R171, R171, UR7, -R175.reuse ;  /* 0x00000007abab7c23 */ /* 0x100fe200080108af */
[----:B------:R-:W-:Y:S01]  /*87c0*/  FFMA.FTZ R172, R172, UR7, -R175 ;  /* 0x00000007acac7c23 */ /* 0x000fe200080108af */
[----:B--2---:R-:W-:Y:S01]  /*87d0*/  FADD.FTZ R152, R20, R5 ;  /* 0x0000000514987221 */ /* 0x004fe20000010000 */
[----:B------:R-:W0:Y:S01]  /*87e0*/  MUFU.EX2 R161, R161 ;  /* 0x000000a100a17308 */ /* 0x000e220000000800 */
[----:B------:R-:W-:Y:S01]  /*87f0*/  @!P2 STS [R154+0x28800], R18 ;  /* 0x028800129a00a388 */ /* 0x000fe20000000800 */
[-C--:B------:R-:W-:Y:S01]  /*8800*/  FMUL.FTZ R112, R112, R18.reuse ;  /* 0x0000001270707220 */ /* 0x080fe20000410000 */
[----:B-1----:R-:W-:Y:S01]  /*8810*/  FADD.FTZ R175, R21, R152 ;  /* 0x0000009815af7221 */ /* 0x002fe20000010000 */
[-C--:B------:R-:W-:Y:S01]  /*8820*/  FMUL.FTZ R113, R113, R18.reuse ;  /* 0x0000001271717220 */ /* 0x080fe20000410000 */
[----:B----4-:R1:W-:Y:S01]  /*8830*/  @!P2 STS [R154+0x28820], R13 ;  /* 0x0288200d9a00a388 */ /* 0x0103e20000000800 */
[----:B------:R-:W-:Y:S01]  /*8840*/  FMUL.FTZ R116, R116, R18 ;  /* 0x0000001274747220 */ /* 0x000fe20000410000 */
[----:B------:R-:W-:Y:S01]  /*8850*/  FADD.FTZ R152, R22, R175 ;  /* 0x000000af16987221 */ /* 0x000fe20000010000 */
[----:B------:R-:W2:Y:S01]  /*8860*/  MUFU.EX2 R14, R14 ;  /* 0x0000000e000e7308 */ /* 0x000ea20000000800 */
[----:B---3--:R-:W-:Y:S01]  /*8870*/  FFMA.FTZ R6, R13, R6, R12 ;  /* 0x000000060d067223 */ /* 0x008fe2000001000c */
[-C--:B------:R-:W-:Y:S01]  /*8880*/  FMUL.FTZ R117, R117, R18.reuse ;  /* 0x0000001275757220 */ /* 0x080fe20000410000 */
[----:B------:R-:W-:Y:S01]  /*8890*/  FADD.FTZ R175, R23, R152 ;  /* 0x0000009817af7221 */ /* 0x000fe20000010000 */
[-C--:B------:R-:W-:Y:S01]  /*88a0*/  FMUL.FTZ R120, R120, R18.reuse ;  /* 0x0000001278787220 */ /* 0x080fe20000410000 */
[-C--:B------:R-:W-:Y:S01]  /*88b0*/  FMUL.FTZ R121, R121, R18.reuse ;  /* 0x0000001279797220 */ /* 0x080fe20000410000 */
[-C--:B------:R-:W-:Y:S01]  /*88c0*/  FMUL.FTZ R124, R124, R18.reuse ;  /* 0x000000127c7c7220 */ /* 0x080fe20000410000 */
[----:B------:R-:W-:Y:S01]  /*88d0*/  FADD.FTZ R152, R176, R175 ;  /* 0x000000afb0987221 */ /* 0x000fe20000010000 */
[----:B------:R-:W3:Y:S01]  /*88e0*/  MUFU.EX2 R15, R15 ;  /* 0x0000000f000f7308 */ /* 0x000ee20000000800 */
[----:B0-----:R-:W-:Y:S01]  /*88f0*/  FADD.FTZ R5, R161, R6 ;  /* 0x00000006a1057221 */ /* 0x001fe20000010000 */
[-C--:B------:R-:W-:Y:S01]  /*8900*/  FMUL.FTZ R125, R125, R18.reuse ;  /* 0x000000127d7d7220 */ /* 0x080fe20000410000 */
[----:B------:R-:W-:Y:S01]  /*8910*/  FADD.FTZ R175, R153, R152 ;  /* 0x0000009899af7221 */ /* 0x000fe20000010000 */
        /* <DEDUP_REMOVED lines=15> */
[----:B------:R-:W-:Y:S01]  /*8a10*/  FMUL.FTZ R149, R149, R18 ;  /* 0x0000001295957220 */ /* 0x000fe20000410000 */
[----:B-1----:R-:W-:Y:S01]  /*8a20*/  F2FP.F16.F32.PACK_AB R154, R20, R19 ;  /* 0x00000013149a723e */ /* 0x002fe200000000ff */
[----:B------:R-:W-:Y:S01]  /*8a30*/  FMUL.FTZ R26, R26, R13 ;  /* 0x0000000d1a1a7220 */ /* 0x000fe20000410000 */
[----:B------:R-:W-:Y:S01]  /*8a40*/  F2FP.F16.F32.PACK_AB R156, R22, R21 ;  /* 0x00000015169c723e */ /* 0x000fe200000000ff */
[----:B------:R-:W-:Y:S01]  /*8a50*/  FMUL.FTZ R27, R27, R13 ;  /* 0x0000000d1b1b7220 */ /* 0x000fe20000410000 */
[----:B------:R-:W1:Y:S01]  /*8a60*/  MUFU.EX2 R163, R163 ;  /* 0x000000a300a37308 */ /* 0x000e620000000800 */
[----:B0-----:R-:W-:Y:S01]  /*8a70*/  FADD.FTZ R6, R16, R5 ;  /* 0x0000000510067221 */ /* 0x001fe20000010000 */
        /* <DEDUP_REMOVED lines=23> */
[C---:B0-----:R-:W-:Y:S01]  /*8bf0*/  FADD.FTZ R152, R178.reuse, R175 ;  /* 0x000000afb2987221 */ /* 0x041fe20000010000 */
[----:B------:R-:W-:Y:S01]  /*8c00*/  F2FP.F16.F32.PACK_AB R160, R178, R153 ;  /* 0x00000099b2a0723e */ /* 0x000fe200000000ff */
[-C--:B------:R-:W-:Y:S01]  /*8c10*/  FMUL.FTZ R63, R63, R13.reuse ;  /* 0x0000000d3f3f7220 */ /* 0x080fe20000410000 */
[----:B------:R-:W-:Y:S01]  /*8c20*/  F2FP.F16.F32.PACK_AB R153, R161, R12 ;  /* 0x0000000ca199723e */ /* 0x000fe200000000ff */
        /* <DEDUP_REMOVED lines=31> */
[----:B------:R-:W-:Y:S01]  /*8e20*/  F2FP.F16.F32.PACK_AB R155, R15, R14 ;  /* 0x0000000e0f9b723e */ /* 0x000fe200000000ff */
[----:B------:R-:W-:Y:S01]  /*8e30*/  BAR.SYNC.DEFER_BLOCKING 0xf, 0x100 ;  /* 0x03c4000000007b1d */ /* 0x000fe20000010000 */
[-C--:B------:R-:W-:Y:S01]  /*8e40*/  FMUL.FTZ R107, R107, R13.reuse ;  /* 0x0000000d6b6b7220 */ /* 0x080fe20000410000 */
[-C--:B------:R-:W-:Y:S01]  /*8e50*/  FMUL.FTZ R110, R110, R13.reuse ;  /* 0x0000000d6e6e7220 */ /* 0x080fe20000410000 */
[----:B------:R-:W-:Y:S01]  /*8e60*/  FMUL.FTZ R111, R111, R13 ;  /* 0x0000000d6f6f7220 */ /* 0x000fe20000410000 */
[C---:B-1----:R-:W-:Y:S01]  /*8e70*/  FADD.FTZ R6, R188.reuse, R5 ;  /* 0x00000005bc067221 */ /* 0x042fe20000010000 */
[----:B------:R-:W-:Y:S01]  /*8e80*/  F2FP.F16.F32.PACK_AB R161, R188, R165 ;  /* 0x000000a5bca1723e */ /* 0x000fe200000000ff */
[----:B------:R-:W1:Y:S01]  /*8e90*/  MUFU.EX2 R167, R167 ;  /* 0x000000a700a77308 */ /* 0x000e620000000800 */
[-C--:B------:R-:W-:Y:S01]  /*8ea0*/  FMUL.FTZ R114, R114, R13.reuse ;  /* 0x0000000d72727220 */ /* 0x080fe20000410000 */
[-C--:B------:R-:W-:Y:S01]  /*8eb0*/  FMUL.FTZ R115, R115, R13.reuse ;  /* 0x0000000d73737220 */ /* 0x080fe20000410000 */
[-C--:B------:R-:W-:Y:S01]  /*8ec0*/  FMUL.FTZ R118, R118, R13.reuse ;  /* 0x0000000d76767220 */ /* 0x080fe20000410000 */
[-C--:B------:R-:W-:Y:S01]  /*8ed0*/  FMUL.FTZ R119, R119, R13.reuse ;  /* 0x0000000d77777220 */ /* 0x080fe20000410000 */
[-C--:B------:R-:W-:Y:S01]  /*8ee0*/  FMUL.FTZ R122, R122, R13.reuse ;  /* 0x0000000d7a7a7220 */ /* 0x080fe20000410000 */
[----:B0-----:R-:W-:Y:S01]  /*8ef0*/  FADD.FTZ R17, R157, R18 ;  /* 0x000000129d117221 */ /* 0x001fe20000010000 */
        /* <DEDUP_REMOVED lines=11> */
[----:B------:R1:W-:Y:S01]  /*8fb0*/  STSM.16.M88.4 [R10+0x26800], R152 ;  /* 0x026800980a007844 */ /* 0x0003e20000000200 */
        /* <DEDUP_REMOVED lines=9> */
[----:B------:R-:W-:Y:S01]  /*9050*/  F2FP.F16.F32.PACK_AB R157, R173, R16 ;  /* 0x00000010ad9d723e */ /* 0x000fe200000000ff */
[----:B------:R-:W-:-:S03]  /*9060*/  FMUL.FTZ R151, R151, R13 ;  /* 0x0000000d97977220 */ /* 0x000fc60000410000 */
[----:B------:R-:W0:Y:S01]  /*9070*/  MUFU.EX2 R170, R170 ;  /* 0x000000aa00aa7308 */ /* 0x000e220000000800 */
[----:B--2---:R-:W-:-:S07]  /*9080*/  FADD.FTZ R5, R168, R5 ;  /* 0x00000005a8057221 */ /* 0x004fce0000010000 */
[----:B------:R-:W2:Y:S01]  /*9090*/  MUFU.EX2 R184, R184 ;  /* 0x000000b800b87308 */ /* 0x000ea20000000800 */
[----:B---3--:R-:W-:-:S07]  /*90a0*/  FADD.FTZ R17, R159, R6 ;  /* 0x000000069f117221 */ /* 0x008fce0000010000 */
[----:B------:R-:W3:Y:S01]  /*90b0*/  MUFU.EX2 R169, R169 ;  /* 0x000000a900a97308 */ /* 0x000ee20000000800 */
[----:B0-----:R-:W-:-:S07]  /*90c0*/  FADD.FTZ R6, R170, R5 ;  /* 0x00000005aa067221 */ /* 0x001fce0000010000 */
[----:B------:R-:W0:Y:S01]  /*90d0*/  MUFU.EX2 R171, R171 ;  /* 0x000000ab00ab7308 */ /* 0x000e220000000800 */
[C---:B--2---:R-:W-:Y:S01]  /*90e0*/  F2FP.F16.F32.PACK_AB R166, R184.reuse, R159 ;  /* 0x0000009fb8a6723e */ /* 0x044fe200000000ff */
[----:B------:R-:W-:Y:S01]  /*90f0*/  FADD.FTZ R5, R184, R17 ;  /* 0x00000011b8057221 */ /* 0x000fe20000010000 */
[----:B------:R-:W-:Y:S02]  /*9100*/  F2FP.F16.F32.PACK_AB R159, R186, R163 ;  /* 0x000000a3ba9f723e */ /* 0x000fe400000000ff */
[----:B------:R-:W-:-:S03]  /*9110*/  F2FP.F16.F32.PACK_AB R163, R168, R167 ;  /* 0x000000a7a8a3723e */ /* 0x000fc600000000ff */
[----:B------:R-:W2:Y:S01]  /*9120*/  MUFU.EX2 R172, R172 ;  /* 0x000000ac00ac7308 */ /* 0x000ea20000000800 */
[C---:B---3--:R-:W-:Y:S01]  /*9130*/  FADD.FTZ R6, R169.reuse, R6 ;  /* 0x00000006a9067221 */ /* 0x048fe20000010000 */
[----:B------:R-:W-:Y:S01]  /*9140*/  F2FP.F16.F32.PACK_AB R165, R169, R170 ;  /* 0x000000aaa9a5723e */ /* 0x000fe200000000ff */
[----:B------:R1:W-:Y:S04]  /*9150*/  STSM.16.M88.4 [R9], R156 ;  /* 0x0000009c09007844 */ /* 0x0003e80000000200 */
[----:B------:R1:W-:Y:S01]  /*9160*/  STSM.16.M88.4 [R8], R160 ;  /* 0x000000a008007844 */ /* 0x0003e20000000200 */
[----:B0-----:R-:W-:Y:S01]  /*9170*/  FADD.FTZ R15, R171, R6 ;  /* 0x00000006ab0f7221 */ /* 0x001fe20000010000 */
[----:B--2---:R-:W-:-:S03]  /*9180*/  F2FP.F16.F32.PACK_AB R167, R172, R171 ;  /* 0x000000abaca7723e */ /* 0x004fc600000000ff */
[----:B------:R-:W-:Y:S02]  /*9190*/  FADD.FTZ R6, R172, R15 ;  /* 0x0000000fac067221 */ /* 0x000fe40000010000 */
[----:B------:R1:W-:Y:S01]  /*91a0*/  STSM.16.M88.4 [R7], R164 ;  /* 0x000000a407007844 */ /* 0x0003e20000000200 */
[----:B------:R-:W-:Y:S05]  /*91b0*/  @!P0 BRA `(.L_x_4225) ;  /* 0x0000000000048947 */ /* 0x000fea0003800000 */
[----:B------:R-:W-:Y:S01]  /*91c0*/  BPT.TRAP 0x1 ;  /* 0x000000040000795c */ /* 0x000fe20000300000 */
.L_x_4225:
[----:B------:R0:W2:Y:S01]  /*91d0*/  SYNCS.PHASECHK.TRANS64.TRYWAIT P2, [UR26+0x28c50], R11 ;  /* 0x028c500bff0075a7 */ /* 0x0000a2000804015a */
[----:B------:R-:W-:Y:S05]  /*91e0*/  @!P0 BRA `(.L_x_4226) ;  /* 0x0000000000048947 */ /* 0x000fea0003800000 */
[----:B------:R-:W-:Y:S01]  /*91f0*/  BPT.TRAP 0x1 ;  /* 0x000000040000795c */ /* 0x000fe20000300000 */
.L_x_4226:
[----:B--2---:R-:W-:Y:S05]  /*9200*/  @P2 BRA `(.L_x_4227) ;  /* 0x0000000000082947 */ /* 0x004fea0003800000 */
[----:B------:R-:W2:Y:S02]  /*9210*/  SYNCS.PHASECHK.TRANS64.TRYWAIT P2, [UR26+0x28c50], R11 ;  /* 0x028c500bff0075a7 */ /* 0x000ea4000804015a */
[----:B--2---:R-:W-:Y:S05]  /*9220*/  @!P2 BRA `(.L_x_4228) ;  /* 0x0000007c00b4a947 */ /* 0x004fea0003800000 */
.L_x_4227:
[----:B------:R-:W-:Y:S01]  /*9230*/  ULEA UR6, UR4, UR38, 0xc ;  /* 0x0000002604067291 */ /* 0x000fe2000f8e603f */
[----:B------:R-:W-:Y:S01]  /*9240*/  WARPGROUP.ARRIVE ;  /* 0x00000000000079c5 */ /* 0x000fe20000000000 */
[----:B------:R-:W-:Y:S01]  /*9250*/  UMOV UR11, 0x40000040 ;  /* 0x40000040000b7882 */ /* 0x000fe20000000000 */
[----:B------:R-:W-:Y:S01]  /*9260*/  UISETP.GT.AND UP0, UPT, UR41, UR40, UPT ;  /* 0x000000282900728c */ /* 0x000fe2000bf04270 */
[----:B0-2---:R-:W-:Y:S01]  /*9270*/  @!P1 VIADD R11, R190, 0x28c60 ;  /* 0x00028c60be0b9836 */ /* 0x005fe20000000000 */
[----:B------:R-:W-:Y:S01]  /*9280*/  UIADD3 UR41, UR41, -0x1, URZ ;  /* 0xffffffff29297890 */ /* 0x000fe2000fffe03f */
[----:B------:R-:W-:Y:S01]  /*9290*/  MOV R13, R4 ;  /* 0x00000004000d7202 */ /* 0x000fe20000000f00 */
[----:B------:R-:W-:Y:S01]  /*92a0*/  UMOV UR10, UR6 ;  /* 0x00000006000a7c82 */ /* 0x000fe20008000000 */
[----:B------:R-:W-:Y:S01]  /*92b0*/  IMAD.MOV.U32 R18, RZ, RZ, R3 ;  /* 0x000000ffff127224 */ /* 0x000fe200078e0003 */
        /* <DEDUP_REMOVED lines=34> */
.L_x_4220:
[----:B-12---:R-:W1:Y:S01]  /*94e0*/  SHFL.BFLY PT, R8, R5, 0x2, 0x1f ;  /* 0x0c401f0005087f89 */ /* 0x006e6200000e0000 */
[----:B------:R-:W-:Y:S08]  /*94f0*/  BAR.ARV 0x8, 0x100 ;  /* 0x0204000000007b1d */ /* 0x000ff00000002000 */
[----:B------:R-:W-:Y:S01]  /*9500*/  BAR.SYNC.DEFER_BLOCKING 0xf, 0x100 ;  /* 0x03c4000000007b1d */ /* 0x000fe20000010000 */
[----:B------:R-:W-:-:S02]  /*9510*/  ISETP.NE.AND P0, PT, R2, RZ, PT ;  /* 0x000000ff0200720c */ /* 0x000fc40003f05270 */
[----:B------:R-:W-:-:S03]  /*9520*/  MOV R2, RZ ;  /* 0x000000ff00027202 */ /* 0x000fc60000000f00 */
[----:B------:R-:W2:Y:S01]  /*9530*/  SHFL.BFLY PT, R9, R6, 0x2, 0x1f ;  /* 0x0c401f0006097f89 */ /* 0x000ea200000e0000 */
[----:B-1----:R-:W-:Y:S01]  /*9540*/  FADD.FTZ R8, R8, R5 ;  /* 0x0000000508087221 */ /* 0x002fe20000010000 */
[----:B------:R-:W-:-:S04]  /*9550*/  IMAD.U32 R5, RZ, RZ, UR4 ;  /* 0x00000004ff057e24 */ /* 0x000fc8000f8e00ff */
[----:B------:R-:W4:Y:S01]  /*9560*/  SHFL.BFLY PT, R7, R8, 0x1, 0x1f ;  /* 0x0c201f0008077f89 */ /* 0x000f2200000e0000 */
[----:B------:R-:W-:Y:S01]  /*9570*/  IMAD R0, R5, 0x40, R0 ;  /* 0x0000004005007824 */ /* 0x000fe200078e0200 */
[----:B------:R-:W-:-:S04]  /*9580*/  MOV R5, 0xff800000 ;  /* 0xff80000000057802 */ /* 0x000fc80000000f00 */
[----:B------:R-:W-:Y:S01]  /*9590*/  @!P0 LEA R0, R0, UR39, 0x2 ;  /* 0x0000002700008c11 */ /* 0x000fe2000f8e10ff */
[----:B--2---:R-:W-:Y:S01]  /*95a0*/  FADD.FTZ R9, R9, R6 ;  /* 0x0000000609097221 */ /* 0x004fe20000010000 */
[----:B------:R-:W-:-:S04]  /*95b0*/  IMAD.MOV.U32 R6, RZ, RZ, -0x800000 ;  /* 0xff800000ff067424 */ /* 0x000fc800078e00ff */
[----:B------:R-:W1:Y:S01]  /*95c0*/  SHFL.BFLY PT, R10, R9, 0x1, 0x1f ;  /* 0x0c201f00090a7f89 */ /* 0x000e6200000e0000 */
[----:B----4-:R-:W-:Y:S01]  /*95d0*/  FADD.FTZ R11, R8, R7 ;  /* 0x00000007080b7221 */ /* 0x010fe20000010000 */
[----:B------:R-:W-:-:S04]  /*95e0*/  IMAD.MOV.U32 R7, RZ, RZ, RZ ;  /* 0x000000ffff077224 */ /* 0x000fc800078e00ff */
[----:B------:R-:W-:-:S13]  /*95f0*/  FSETP.NE.FTZ.AND P1, PT, R11, RZ, PT ;  /* 0x000000ff0b00720b */ /* 0x000fda0003f35000 */
[----:B------:R-:W2:Y:S01]  /*9600*/  @P1 MUFU.RCP R7, R11 ;  /* 0x0000000b00071308 */ /* 0x000ea20000001000 */
[----:B-1----:R-:W-:-:S05]  /*9610*/  FADD.FTZ R10, R9, R10 ;  /* 0x0000000a090a7221 */ /* 0x002fca0000010000 */
[----:B------:R-:W-:Y:S02]  /*9620*/  FSETP.NE.FTZ.AND P2, PT, R10, RZ, PT ;  /* 0x000000ff0a00720b */ /* 0x000fe40003f55000 */
[----:B------:R-:W-:Y:S01]  /*9630*/  @P1 MUFU.LG2 R8, R11 ;  /* 0x0000000b00081308 */ /* 0x000fe20000000c00 */
[----:B--2---:R-:W-:Y:S01]  /*9640*/  @!P0 STS [R0+0x28800], R7 ;  /* 0x0288000700008388 */ /* 0x004fe20000000800 */
[-C--:B------:R-:W-:Y:S01]  /*9650*/  FMUL.FTZ R24, R24, R7.reuse ;  /* 0x0000000718187220 */ /* 0x080fe20000410000 */
[----:B------:R-:W-:-:S08]  /*9660*/  FMUL.FTZ R25, R25, R7 ;  /* 0x0000000719197220 */ /* 0x000fd00000410000 */
[----:B------:R-:W1:Y:S01]  /*9670*/  @P2 MUFU.RCP R2, R10 ;  /* 0x0000000a00022308 */ /* 0x000e620000001000 */
[-C--:B------:R-:W-:Y:S01]  /*9680*/  FMUL.FTZ R28, R28, R7.reuse ;  /* 0x000000071c1c7220 */ /* 0x080fe20000410000 */
[-C--:B------:R-:W-:Y:S01]  /*9690*/  FMUL.FTZ R29, R29, R7.reuse ;  /* 0x000000071d1d7220 */ /* 0x080fe20000410000 */
[-C--:B------:R-:W-:Y:S01]  /*96a0*/  FMUL.FTZ R32, R32, R7.reuse ;  /* 0x0000000720207220 */ /* 0x080fe20000410000 */
[-C--:B------:R-:W-:Y:S01]  /*96b0*/  FMUL.FTZ R33, R33, R7.reuse ;  /* 0x0000000721217220 */ /* 0x080fe20000410000 */
[-C--:B------:R-:W-:Y:S01]  /*96c0*/  FMUL.FTZ R36, R36, R7.reuse ;  /* 0x0000000724247220 */ /* 0x080fe20000410000 */
[-C--:B------:R-:W-:Y:S01]  /*96d0*/  FMUL.FTZ R37, R37, R7.reuse ;  /* 0x0000000725257220 */ /* 0x080fe20000410000 */
[-C--:B------:R-:W-:Y:S01]  /*96e0*/  FMUL.FTZ R40, R40, R7.reuse ;  /* 0x0000000728287220 */ /* 0x080fe20000410000 */
[----:B------:R2:W4:Y:S01]  /*96f0*/  @P2 MUFU.LG2 R9, R10 ;  /* 0x0000000a00092308 */ /* 0x0005220000000c00 */
        /* <DEDUP_REMOVED lines=8> */
[----:B-1----:R1:W-:Y:S01]  /*9780*/  @!P0 STS [R0+0x28820], R2 ;  /* 0x0288200200008388 */ /* 0x0023e20000000800 */
[----:B--2---:R-:W-:-:S02]  /*9790*/  IMAD.U32 R10, RZ, RZ, UR7 ;  /* 0x00000007ff0a7e24 */ /* 0x004fc4000f8e00ff */
        /* <DEDUP_REMOVED lines=8> */
[----:B-1----:R-:W-:Y:S01]  /*9820*/  MOV R0, UR7 ;  /* 0x0000000700007c02 */ /* 0x002fe20008000f00 */
        /* <DEDUP_REMOVED lines=39> */
[----:B------:R-:W-:Y:S01]  /*9aa0*/  @P1 FMUL.FTZ R0, R0, 0.69314718246459960938 ;  /* 0x3f31721800001820 */ /* 0x000fe20000410000 */
[----:B------:R-:W-:Y:S01]  /*9ab0*/  @P2 FMUL.FTZ R10, R10, 0.69314718246459960938 ;  /* 0x3f3172180a0a2820 */ /* 0x000fe20000410000 */
[----:B------:R-:W-:Y:S01]  /*9ac0*/  @P1 FMUL.FTZ R7, R8, 0.69314718246459960938 ;  /* 0x3f31721808071820 */ /* 0x000fe20000410000 */
[----:B----4-:R-:W-:Y:S01]  /*9ad0*/  @P2 FMUL.FTZ R9, R9, 0.69314718246459960938 ;  /* 0x3f31721809092820 */ /* 0x010fe20000410000 */
        /* <DEDUP_REMOVED lines=68> */
.L_x_4190:
[----:B------:R-:W-:Y:S05]  /*9f20*/  @P0 BRA `(.L_x_4230) ;  /* 0x0000002000f80947 */ /* 0x000fea0003800000 */
[----:B------:R-:W1:Y:S01]  /*9f30*/  S2R R0, SR_TID.X ;  /* 0x0000000000007919 */ /* 0x000e620000002100 */
[----:B------:R-:W2:Y:S01]  /*9f40*/  S2UR UR5, SR_CgaCtaId ;  /* 0x00000000000579c3 */ /* 0x000ea20000008800 */
[----:B------:R-:W-:Y:S01]  /*9f50*/  UMOV UR4, 0x400 ;  /* 0x0000040000047882 */ /* 0x000fe20000000000 */
[----:B------:R-:W-:-:S06]  /*9f60*/  IMAD R2, RZ, RZ, -UR36 ;  /* 0x80000024ff027e24 */ /* 0x000fcc000f8e02ff */
[----:B------:R-:W-:Y:S08]  /*9f70*/  BAR.SYNC.DEFER_BLOCKING 0x1, 0x100 ;  /* 0x0044000000007b1d */ /* 0x000ff00000010000 */
[----:B------:R-:W4:Y:S08]  /*9f80*/  S2UR UR6, SR_CTAID.Y ;  /* 0x00000000000679c3 */ /* 0x000f300000002600 */
[----:B------:R-:W4:Y:S01]  /*9f90*/  LDC R3, c[0x0][0xc50] ;  /* 0x00031400ff037b82 */ /* 0x000f220000000800 */
[----:B--2---:R-:W-:-:S07]  /*9fa0*/  ULEA UR4, UR5, UR4, 0x18 ;  /* 0x0000000405047291 */ /* 0x004fce000f8ec03f */
[----:B------:R-:W2:Y:S01]  /*9fb0*/  LDC R7, c[0x0][0xbe8] ;  /* 0x0002fa00ff077b82 */ /* 0x000ea20000000800 */
[----:B------:R-:W-:Y:S01]  /*9fc0*/  UIADD3 UR4, UR4, 0x28c20, URZ ;  /* 0x00028c2004047890 */ /* 0x000fe2000fffe03f */
[----:B-1----:R-:W-:-:S03]  /*9fd0*/  VIADD R18, R0, 0xffffff80 ;  /* 0xffffff8000127836 */ /* 0x002fc60000000000 */
[----:B------:R-:W-:Y:S02]  /*9fe0*/  UPRMT UR4, URZ, 0x654, UR4 ;  /* 0x000006543f047896 */ /* 0x000fe40008000004 */
[----:B------:R-:W-:-:S04]  /*9ff0*/  SHF.R.S32.HI R21, RZ, 0x1f, R18 ;  /* 0x0000001fff157819 */ /* 0x000fc80000011412 */
[----:B------:R-:W-:Y:S01]  /*a000*/  LEA.HI R4, R21, R18, RZ, 0x7 ;  /* 0x0000001215047211 */ /* 0x000fe200078f38ff */
[----:B----4-:R-:W-:Y:S01]  /*a010*/  IMAD R2, R3, R2, UR6 ;  /* 0x0000000603027e24 */ /* 0x010fe2000f8e0202 */
[----:B------:R-:W-:Y:S01]  /*a020*/  USHF.R.S32.HI UR6, URZ, 0x1f, UR36 ;  /* 0x0000001f3f067899 */ /* 0x000fe20008011424 */
[----:B------:R-:W-:Y:S01]  /*a030*/  SYNCS.ARRIVE.TRANS64.RED.A1T0 RZ, [UR4], RZ ;  /* 0x000000ffffff79a7 */ /* 0x000fe20008100404 */
[----:B------:R-:W-:Y:S02]  /*a040*/  SHF.R.S32.HI R0, RZ, 0x7, R4 ;  /* 0x00000007ff007819 */ /* 0x000fe40000011404 */
[----:B------:R-:W-:Y:S02]  /*a050*/  LOP3.LUT R9, R4, 0xffffff80, RZ, 0xc0, !PT ;  /* 0xffffff8004097812 */ /* 0x000fe400078ec0ff */
[----:B------:R-:W-:Y:S01]  /*a060*/  SHF.R.S32.HI R3, RZ, 0x1f, R2 ;  /* 0x0000001fff037819 */ /* 0x000fe20000011402 */
[----:B------:R-:W1:Y:S01]  /*a070*/  SHFL.IDX PT, R10, R0, RZ, 0x1f ;  /* 0x00001fff000a7589 */ /* 0x000e6200000e0000 */
[----:B------:R-:W-:-:S02]  /*a080*/  IADD3 R8, R18, -R9, RZ ;  /* 0x8000000912087210 */ /* 0x000fc40007ffe0ff */
[----:B--2---:R-:W-:Y:S02]  /*a090*/  ISETP.NE.AND P1, PT, R7, 0x1, PT ;  /* 0x000000010700780c */ /* 0x004fe40003f25270 */
[----:B------:R-:W-:-:S04]  /*a0a0*/  SHF.R.S32.HI R155, RZ, 0x1f, R8 ;  /* 0x0000001fff9b7819 */ /* 0x000fc80000011408 */
[----:B------:R-:W-:-:S04]  /*a0b0*/  LEA.HI R9, R155, R8, RZ, 0x2 ;  /* 0x000000089b097211 */ /* 0x000fc800078f10ff */
[----:B------:R-:W-:Y:S02]  /*a0c0*/  SHF.R.S32.HI R154, RZ, 0x2, R9 ;  /* 0x00000002ff9a7819 */ /* 0x000fe40000011409 */
[----:B-1----:R-:W-:-:S13]  /*a0d0*/  ISETP.NE.AND P0, PT, R10, RZ, PT ;  /* 0x000000ff0a00720c */ /* 0x002fda0003f05270 */
[----:B------:R-:W-:Y:S05]  /*a0e0*/  @P0 BRA `(.L_x_4231) ;  /* 0x0000000400440947 */ /* 0x000fea0003800000 */
[----:B------:R-:W1:Y:S01]  /*a0f0*/  LDC R19, c[0x0][0xbe8] ;  /* 0x0002fa00ff137b82 */ /* 0x000e620000000800 */
[----:B------:R-:W-:Y:S01]  /*a100*/  LOP3.LUT R11, R4, 0xffffff80, RZ, 0xc0, !PT ;  /* 0xffffff80040b7812 */ /* 0x000fe200078ec0ff */
[----:B------:R-:W2:Y:S01]  /*a110*/  S2R R23, SR_CTAID.X ;  /* 0x0000000000177919 */ /* 0x000ea20000002500 */
[----:B------:R-:W-:Y:S01]  /*a120*/  LEA.HI R10, R21, R18, RZ, 0x2 ;  /* 0x00000012150a7211 */ /* 0x000fe200078f10ff */
[----:B------:R-:W-:Y:S02]  /*a130*/  ULDC.64 UR4, c[0x0][0xbd0] ;  /* 0x0002f40000047ab9 */ /* 0x000fe40000000a00 */
[----:B------:R-:W-:Y:S01]  /*a140*/  IMAD.IADD R20, R18, 0x1, -R11 ;  /* 0x0000000112147824 */ /* 0x000fe200078e0a0b */
[----:B------:R-:W-:Y:S01]  /*a150*/  LOP3.LUT R17, R10, 0xfffffffc, RZ, 0xc0, !PT ;  /* 0xfffffffc0a117812 */ /* 0x000fe200078ec0ff */
[----:B------:R-:W4:Y:S01]  /*a160*/  S2UR UR7, SR_CTAID.Z ;  /* 0x00000000000779c3 */ /* 0x000f220000002700 */
[----:B------:R-:W-:Y:S02]  /*a170*/  UIMAD.WIDE.U32 UR8, UR36, UR4, URZ ;  /* 0x00000004240872a5 */ /* 0x000fe4000f8e003f */
[----:B------:R-:W-:Y:S01]  /*a180*/  SHF.R.S32.HI R11, RZ, 0x1f, R20 ;  /* 0x0000001fff0b7819 */ /* 0x000fe20000011414 */
[----:B------:R-:W-:Y:S01]  /*a190*/  IMAD.IADD R10, R18, 0x1, -R17 ;  /* 0x00000001120a7824 */ /* 0x000fe200078e0a11 */
[----:B------:R-:W-:-:S02]  /*a1a0*/  UIMAD UR4, UR6, UR4, URZ ;  /* 0x00000004060472a4 */ /* 0x000fc4000f8e023f */
[C---:B------:R-:W-:Y:S01]  /*a1b0*/  LEA.HI R22, R11.reuse, R20, RZ, 0x2 ;  /* 0x000000140b167211 */ /* 0x040fe200078f10ff */
[----:B---3--:R-:W3:Y:S01]  /*a1c0*/  LDC.64 R14, c[0x0][0xbd8] ;  /* 0x0002f600ff0e7b82 */ /* 0x008ee20000000a00 */
[----:B------:R-:W-:Y:S01]  /*a1d0*/  LEA.HI R12, R10, R10, RZ, 0x1 ;  /* 0x0000000a0a0c7211 */ /* 0x000fe200078f08ff */
[----:B------:R-:W-:Y:S01]  /*a1e0*/  UIMAD UR4, UR36, UR5, UR4 ;  /* 0x00000005240472a4 */ /* 0x000fe2000f8e0204 */
[--C-:B------:R-:W-:Y:S02]  /*a1f0*/  SHF.R.S32.HI R4, RZ, 0x2, R22.reuse ;  /* 0x00000002ff047819 */ /* 0x100fe40000011416 */
[----:B0-----:R-:W-:Y:S01]  /*a200*/  SHF.R.S32.HI R13, RZ, 0x1f, R22 ;  /* 0x0000001fff0d7819 */ /* 0x001fe20000011416 */
[----:B------:R-:W-:Y:S01]  /*a210*/  UIADD3 UR4, UR9, UR4, URZ ;  /* 0x0000000409047290 */ /* 0x000fe2000fffe03f */
[----:B------:R-:W-:Y:S02]  /*a220*/  LEA.HI R11, R11, R20, RZ, 0x5 ;  /* 0x000000140b0b7211 */ /* 0x000fe400078f28ff */
[----:B-1----:R-:W-:-:S02]  /*a230*/  ISETP.NE.AND P0, PT, R19, 0x1, PT ;  /* 0x000000011300780c */ /* 0x002fc40003f05270 */
[----:B------:R-:W-:Y:S02]  /*a240*/  LEA.HI R13, R13, R4, RZ, 0x3 ;  /* 0x000000040d0d7211 */ /* 0x000fe400078f18ff */
[----:B------:R-:W-:Y:S02]  /*a250*/  LOP3.LUT R153, R12, 0x1ffffffe, RZ, 0xc0, !PT ;  /* 0x1ffffffe0c997812 */ /* 0x000fe400078ec0ff */
[----:B------:R-:W-:Y:S01]  /*a260*/  LOP3.LUT R13, R13, 0xfffffff8, RZ, 0xc0, !PT ;  /* 0xfffffff80d0d7812 */ /* 0x000fe200078ec0ff */
[----:B----4-:R-:W-:Y:S01]  /*a270*/  USHF.R.S32.HI UR5, URZ, 0x1f, UR7 ;  /* 0x0000001f3f057899 */ /* 0x010fe20008011407 */
[----:B------:R-:W-:Y:S01]  /*a280*/  SHF.R.S32.HI R11, RZ, 0x5, R11 ;  /* 0x00000005ff0b7819 */ /* 0x000fe2000001140b */
[----:B------:R-:W-:Y:S01]  /*a290*/  IMAD.IADD R153, R10, 0x1, -R153 ;  /* 0x000000010a997824 */ /* 0x000fe200078e0a99 */
[----:B------:R-:W-:Y:S02]  /*a2a0*/  IADD3 R4, R4, -R13, RZ ;  /* 0x8000000d04047210 */ /* 0x000fe40007ffe0ff */
[----:B------:R-:W-:Y:S01]  /*a2b0*/  MOV R10, UR8 ;  /* 0x00000008000a7c02 */ /* 0x000fe20008000f00 */
[----:B------:R-:W0:Y:S02]  /*a2c0*/  @P0 LDC R13, c[0x0][0xbec] ;  /* 0x0002fb00ff0d0b82 */ /* 0x000e240000000800 */
[----:B------:R-:W-:-:S02]  /*a2d0*/  IMAD R152, R11, 0x10, R4 ;  /* 0x000000100b987824 */ /* 0x000fc400078e0204 */
[C---:B---3--:R-:W-:Y:S02]  /*a2e0*/  IMAD R12, R14.reuse, UR5, RZ ;  /* 0x000000050e0c7c24 */ /* 0x048fe4000f8e02ff */
[----:B------:R-:W-:Y:S02]  /*a2f0*/  IMAD R4, R153, 0x8, R152 ;  /* 0x0000000899047824 */ /* 0x000fe400078e0298 */
[----:B------:R-:W1:Y:S01]  /*a300*/  @P0 LDC R17, c[0x0][0xbf0] ;  /* 0x0002fc00ff110b82 */ /* 0x000e620000000800 */
[----:B------:R-:W-:Y:S01]  /*a310*/  IMAD.U32 R11, RZ, RZ, UR9 ;  /* 0x00000009ff0b7e24 */ /* 0x000fe2000f8e00ff */
[----:B------:R-:W-:Y:S01]  /*a320*/  MOV R11, UR4 ;  /* 0x00000004000b7c02 */ /* 0x000fe20008000f00 */
[----:B--2---:R-:W-:Y:S01]  /*a330*/  IMAD R4, R23, 0x40, R4 ;  /* 0x0000004017047824 */ /* 0x004fe200078e0204 */
[----:B------:R-:W-:Y:S01]  /*a340*/  ULDC.64 UR4, c[0x0][0xbe0] ;  /* 0x0002f80000047ab9 */ /* 0x000fe20000000a00 */
[----:B------:R-:W-:Y:S02]  /*a350*/  IMAD R15, R15, UR7, R12 ;  /* 0x000000070f0f7c24 */ /* 0x000fe4000f8e020c */
[----:B------:R-:W-:-:S04]  /*a360*/  IMAD.WIDE.U32 R10, R14, UR7, R10 ;  /* 0x000000070e0a7c25 */ /* 0x000fc8000f8e000a */
[----:B------:R-:W-:Y:S01]  /*a370*/  IMAD R23, R23, 0x40, R152 ;  /* 0x0000004017177824 */ /* 0x000fe200078e0298 */
[----:B------:R-:W-:Y:S01]  /*a380*/  IADD3 R11, R11, R15, RZ ;  /* 0x0000000f0b0b7210 */ /* 0x000fe20007ffe0ff */
[----:B0-----:R-:W-:-:S04]  /*a390*/  @P0 IMAD.HI.U32 R12, R4, R13, RZ ;  /* 0x0000000d040c0227 */ /* 0x001fc800078e00ff */
[----:B------:R-:W-:Y:S02]  /*a3a0*/  IMAD.MOV.U32 R13, RZ, RZ, R4 ;  /* 0x000000ffff0d7224 */ /* 0x000fe400078e0004 */
[----:B------:R-:W-:Y:S01]  /*a3b0*/  IMAD.WIDE.U32 R10, R2, UR4, R10 ;  /* 0x00000004020a7c25 */ /* 0x000fe2000f8e000a */
[----:B-1----:R-:W-:-:S03]  /*a3c0*/  @P0 SHF.R.U32.HI R13, RZ, R17, R12 ;  /* 0x00000011ff0d0219 */ /* 0x002fc6000001160c */
[----:B------:R-:W-:Y:S01]  /*a3d0*/  IMAD R17, R3, UR4, RZ ;  /* 0x0000000403117c24 */ /* 0x000fe2000f8e02ff */
[----:B------:R-:W-:Y:S01]  /*a3e0*/  IADD3 R10, P0, R13, R10, RZ ;  /* 0x0000000a0d0a7210 */ /* 0x000fe20007f1e0ff */
[----:B------:R-:W-:Y:S02]  /*a3f0*/  IMAD.MOV R15, RZ, RZ, -R13 ;  /* 0x000000ffff0f7224 */ /* 0x000fe400078e0a0d */
[----:B------:R-:W-:Y:S01]  /*a400*/  IMAD R12, R2, UR5, R17 ;  /* 0x00000005020c7c24 */ /* 0x000fe2000f8e0211 */
[----:B------:R-:W-:Y:S01]  /*a410*/  SHF.R.S32.HI R17, RZ, 0x1f, R13 ;  /* 0x0000001fff117819 */ /* 0x000fe2000001140d */
[----:B------:R-:W-:Y:S01]  /*a420*/  IMAD R15, R19, R15, R4 ;  /* 0x0000000f130f7224 */ /* 0x000fe200078e0204 */
[----:B------:R-:W-:Y:S01]  /*a430*/  ULDC.64 UR4, c[0x0][0xbc8] ;  /* 0x0002f20000047ab9 */ /* 0x000fe20000000a00 */
[----:B------:R-:W-:Y:S02]  /*a440*/  LOP3.LUT R13, R22, 0x7ffffffc, RZ, 0xc0, !PT ;  /* 0x7ffffffc160d7812 */ /* 0x000fe400078ec0ff */
[----:B------:R-:W-:-:S02]  /*a450*/  IADD3.X R11, R17, R11, R12, P0, !PT ;  /* 0x0000000b110b7210 */ /* 0x000fc400007fe40c */
[----:B------:R-:W-:Y:S01]  /*a460*/  SHF.R.S32.HI R4, RZ, 0x1f, R15 ;  /* 0x0000001fff047819 */ /* 0x000fe2000001140f */
[----:B------:R-:W-:Y:S02]  /*a470*/  IMAD.IADD R20, R20, 0x1, -R13 ;  /* 0x0000000114147824 */ /* 0x000fe400078e0a0d */
[----:B------:R-:W-:-:S04]  /*a480*/  IMAD.WIDE.U32 R10, R15, UR4, R10 ;  /* 0x000000040f0a7c25 */ /* 0x000fc8000f8e000a */
[----:B------:R-:W-:-:S04]  /*a490*/  IMAD R4, R4, UR4, RZ ;  /* 0x0000000404047c24 */ /* 0x000fc8000f8e02ff */
[----:B------:R-:W-:Y:S01]  /*a4a0*/  IMAD R15, R15, UR5, R4 ;  /* 0x000000050f0f7c24 */ /* 0x000fe2000f8e0204 */
[----:B------:R-:W-:Y:S01]  /*a4b0*/  ULDC.64 UR4, c[0x0][0xba8] ;  /* 0x0002ea0000047ab9 */ /* 0x000fe20000000a00 */
[-C--:B------:R-:W-:Y:S02]  /*a4c0*/  LEA.HI R4, R0, R0.reuse, RZ, 0x1 ;  /* 0x0000000000047211 */ /* 0x080fe400078f08ff */
[----:B------:R-:W-:Y:S01]  /*a4d0*/  IMAD.IADD R11, R11, 0x1, R15 ;  /* 0x000000010b0b7824 */ /* 0x000fe200078e020f */
[----:B------:R-:W-:Y:S01]  /*a4e0*/  LEA R16, P0, R10, UR4, 0x2 ;  /* 0x000000040a107c11 */ /* 0x000fe2000f8010ff */
[----:B------:R-:W-:Y:S01]  /*a4f0*/  ULDC UR4, c[0x0][0xa88] ;  /* 0x0002a20000047ab9 */ /* 0x000fe20000000800 */
[----:B------:R-:W-:Y:S01]  /*a500*/  LOP3.LUT R15, R4, 0xfffffe, RZ, 0xc0, !PT ;  /* 0x00fffffe040f7812 */ /* 0x000fe200078ec0ff */
[----:B------:R-:W-:Y:S01]  /*a510*/  IMAD R4, R19, UR4, RZ ;  /* 0x0000000413047c24 */ /* 0x000fe2000f8e02ff */
[----:B------:R-:W-:Y:S01]  /*a520*/  LEA.HI.X R17, R10, UR5, R11, 0x2, P0 ;  /* 0x000000050a117c11 */ /* 0x000fe200080f140b */
[----:B------:R-:W-:Y:S01]  /*a530*/  SHFL.IDX PT, R12, R16, 0x1, 0x1c1f ;  /* 0x003c1f00100c7f89 */ /* 0x000fe200000e0000 */
[----:B------:R-:W-:Y:S01]  /*a540*/  IADD3 R14, -R15, R0, RZ ;  /* 0x000000000f0e7210 */ /* 0x000fe20007ffe1ff */
[----:B------:R-:W-:-:S02]  /*a550*/  IMAD.SHL.U32 R15, R20, 0x2, RZ ;  /* 0x00000002140f7824 */ /* 0x000fc400078e00ff */
[----:B------:R-:W-:Y:S01]  /*a560*/  SHFL.IDX PT, R10, R16, RZ, 0x1c1f ;  /* 0x001c1fff100a7589 */ /* 0x000fe200000e0000 */
[----:B------:R-:W-:-:S03]  /*a570*/  LEA R14, -R14, RZ, 0x8 ;  /* 0x000000ff0e0e7211 */ /* 0x000fc600078e41ff */
        /* <DEDUP_REMOVED lines=8> */
.L_x_4231:
[----:B---3--:R-:W1:Y:S01]  /*a600*/  S2R R14, SR_CTAID.X ;  /* 0x00000000000e7919 */ /* 0x008e620000002500 */
[----:B------:R-:W3:Y:S01]  /*a610*/  S2UR UR7, SR_CTAID.Z ;  /* 0x00000000000779c3 */ /* 0x000ee20000002700 */
[----:B------:R-:W-:Y:S01]  /*a620*/  LEA.HI R21, R21, R18, RZ, 0x2 ;  /* 0x0000001215157211 */ /* 0x000fe200078f10ff */
[----:B------:R-:W-:Y:S01]  /*a630*/  ULDC.64 UR8, c[0x0][0xb38] ;  /* 0x0002ce0000087ab9 */ /* 0x000fe20000000a00 */
[----:B--2---:R-:W-:Y:S01]  /*a640*/  SHF.R.S32.HI R5, RZ, 0x1f, R9 ;  /* 0x0000001fff057819 */ /* 0x004fe20000011409 */
[----:B------:R-:W-:Y:S01]  /*a650*/  UIMAD UR6, UR6, UR8, URZ ;  /* 0x00000008060672a4 */ /* 0x000fe2000f8e023f */
[----:B------:R-:W-:Y:S01]  /*a660*/  LOP3.LUT R21, R21, 0xfffffffc, RZ, 0xc0, !PT ;  /* 0xfffffffc15157812 */ /* 0x000fe200078ec0ff */
[----:B------:R-:W-:Y:S01]  /*a670*/  UIMAD.WIDE.U32 UR4, UR36, UR8, URZ ;  /* 0x00000008240472a5 */ /* 0x000fe2000f8e003f */
[----:B------:R-:W-:Y:S01]  /*a680*/  LEA.HI R5, R5, R154, RZ, 0x3 ;  /* 0x0000009a05057211 */ /* 0x000fe200078f18ff */
[----:B0-----:R-:W0:Y:S01]  /*a690*/  LDC.64 R12, c[0x0][0xb40] ;  /* 0x0002d000ff0c7b82 */ /* 0x001e220000000a00 */
[----:B------:R-:W-:Y:S01]  /*a6a0*/  IADD3 R21, R18, -R21, RZ ;  /* 0x8000001512157210 */ /* 0x000fe20007ffe0ff */
[----:B------:R-:W-:Y:S01]  /*a6b0*/  UIMAD UR6, UR36, UR9, UR6 ;  /* 0x00000009240672a4 */ /* 0x000fe2000f8e0206 */
[----:B------:R-:W-:Y:S01]  /*a6c0*/  LOP3.LUT R5, R5, 0xfffffff8, RZ, 0xc0, !PT ;  /* 0xfffffff805057812 */ /* 0x000fe200078ec0ff */
[----:B------:R-:W-:Y:S01]  /*a6d0*/  BSSY B0, `(.L_x_4232) ;  /* 0x00000fc000007945 */ /* 0x000fe20003800000 */
[----:B------:R-:W-:Y:S01]  /*a6e0*/  LEA.HI R4, R21, R21, RZ, 0x1 ;  /* 0x0000001515047211 */ /* 0x000fe200078f08ff */
[----:B------:R-:W-:Y:S01]  /*a6f0*/  UIADD3 UR6, UR5, UR6, URZ ;  /* 0x0000000605067290 */ /* 0x000fe2000fffe03f */
[----:B------:R-:W-:Y:S01]  /*a700*/  LEA.HI R155, R155, R8, RZ, 0x5 ;  /* 0x000000089b9b7211 */ /* 0x000fe200078f28ff */
[----:B------:R-:W2:Y:S01]  /*a710*/  @P1 LDC R10, c[0x0][0xbec] ;  /* 0x0002fb00ff0a1b82 */ /* 0x000ea20000000800 */
[----:B------:R-:W-:Y:S01]  /*a720*/  IMAD.IADD R154, R154, 0x1, -R5 ;  /* 0x000000019a9a7824 */ /* 0x000fe200078e0a05 */
[----:B------:R-:W-:-:S02]  /*a730*/  LOP3.LUT R4, R4, 0x1ffffffe, RZ, 0xc0, !PT ;  /* 0x1ffffffe04047812 */ /* 0x000fc400078ec0ff */
[----:B------:R-:W-:Y:S02]  /*a740*/  SHF.R.S32.HI R155, RZ, 0x5, R155 ;  /* 0x00000005ff9b7819 */ /* 0x000fe4000001149b */
[----:B------:R-:W-:Y:S01]  /*a750*/  MOV R5, UR5 ;  /* 0x0000000500057c02 */ /* 0x000fe20008000f00 */
[----:B------:R-:W-:Y:S01]  /*a760*/  IMAD.IADD R4, R21, 0x1, -R4 ;  /* 0x0000000115047824 */ /* 0x000fe200078e0a04 */
[----:B------:R-:W4:Y:S01]  /*a770*/  @P1 LDC R17, c[0x0][0xbf0] ;  /* 0x0002fc00ff111b82 */ /* 0x000f220000000800 */
[----:B------:R-:W-:Y:S01]  /*a780*/  LEA R155, R155, R154, 0x4 ;  /* 0x0000009a9b9b7211 */ /* 0x000fe200078e20ff */
[----:B---3--:R-:W-:Y:S01]  /*a790*/  USHF.R.S32.HI UR8, URZ, 0x1f, UR7 ;  /* 0x0000001f3f087899 */ /* 0x008fe20008011407 */
[----:B------:R-:W-:Y:S01]  /*a7a0*/  IMAD.U32 R5, RZ, RZ, UR6 ;  /* 0x00000006ff057e24 */ /* 0x000fe2000f8e00ff */
[----:B------:R-:W-:Y:S02]  /*a7b0*/  LOP3.LUT R9, R9, 0x7ffffffc, RZ, 0xc0, !PT ;  /* 0x7ffffffc09097812 */ /* 0x000fe400078ec0ff */
[----:B------:R-:W-:-:S02]  /*a7c0*/  IMAD R11, R4, 0x8, R155 ;  /* 0x00000008040b7824 */ /* 0x000fc400078e029b */
[----:B------:R-:W-:Y:S01]  /*a7d0*/  IMAD.U32 R4, RZ, RZ, UR4 ;  /* 0x00000004ff047e24 */ /* 0x000fe2000f8e00ff */
[----:B------:R-:W-:Y:S01]  /*a7e0*/  ULDC.64 UR4, c[0x0][0xb48] ;  /* 0x0002d20000047ab9 */ /* 0x000fe20000000a00 */
[----:B0-----:R-:W-:Y:S02]  /*a7f0*/  IMAD R6, R12, UR8, RZ ;  /* 0x000000080c067c24 */ /* 0x001fe4000f8e02ff */
[----:B-1----:R-:W-:Y:S02]  /*a800*/  IMAD R15, R14, 0x40, R11 ;  /* 0x000000400e0f7824 */ /* 0x002fe400078e020b */
[----:B------:R-:W-:Y:S02]  /*a810*/  IMAD R13, R13, UR7, R6 ;  /* 0x000000070d0d7c24 */ /* 0x000fe4000f8e0206 */
[----:B--2---:R-:W-:Y:S01]  /*a820*/  @P1 IMAD.HI.U32 R10, R15, R10, RZ ;  /* 0x0000000a0f0a1227 */ /* 0x004fe200078e00ff */
[----:B------:R-:W-:-:S03]  /*a830*/  MOV R11, R15 ;  /* 0x0000000f000b7202 */ /* 0x000fc60000000f00 */
[----:B------:R-:W-:-:S04]  /*a840*/  IMAD.WIDE.U32 R4, R12, UR7, R4 ;  /* 0x000000070c047c25 */ /* 0x000fc8000f8e0004 */
[----:B------:R-:W-:Y:S01]  /*a850*/  IMAD R3, R3, UR4, RZ ;  /* 0x0000000403037c24 */ /* 0x000fe2000f8e02ff */
[----:B----4-:R-:W-:Y:S01]  /*a860*/  @P1 SHF.R.U32.HI R11, RZ, R17, R10 ;  /* 0x00000011ff0b1219 */ /* 0x010fe2000001160a */
[----:B------:R-:W-:Y:S02]  /*a870*/  IMAD.IADD R5, R5, 0x1, R13 ;  /* 0x0000000105057824 */ /* 0x000fe400078e020d */
[C---:B------:R-:W-:Y:S01]  /*a880*/  IMAD R13, R2.reuse, UR5, R3 ;  /* 0x00000005020d7c24 */ /* 0x040fe2000f8e0203 */
[----:B------:R-:W-:Y:S01]  /*a890*/  SHF.R.S32.HI R6, RZ, 0x1f, R11 ;  /* 0x0000001fff067819 */ /* 0x000fe2000001140b */
[----:B------:R-:W-:Y:S01]  /*a8a0*/  IMAD.WIDE.U32 R2, R2, UR4, R4 ;  /* 0x0000000402027c25 */ /* 0x000fe2000f8e0004 */
[----:B------:R-:W-:-:S03]  /*a8b0*/  ULDC.64 UR4, c[0x0][0xb30] ;  /* 0x0002cc0000047ab9 */ /* 0x000fc60000000a00 */
[----:B------:R-:W-:Y:S01]  /*a8c0*/  IMAD.MOV R10, RZ, RZ, -R11 ;  /* 0x000000ffff0a7224 */ /* 0x000fe200078e0a0b */
[----:B------:R-:W-:Y:S01]  /*a8d0*/  IADD3 R3, R3, R13, RZ ;  /* 0x0000000d03037210 */ /* 0x000fe20007ffe0ff */
[----:B------:R-:W-:Y:S02]  /*a8e0*/  IMAD R6, R6, UR4, RZ ;  /* 0x0000000406067c24 */ /* 0x000fe4000f8e02ff */
[----:B------:R-:W-:Y:S02]  /*a8f0*/  IMAD R5, R7, R10, R15 ;  /* 0x0000000a07057224 */ /* 0x000fe400078e020f */
[C---:B------:R-:W-:Y:S01]  /*a900*/  IMAD R13, R11.reuse, UR5, R6 ;  /* 0x000000050b0d7c24 */ /* 0x040fe2000f8e0206 */
[----:B------:R-:W-:Y:S01]  /*a910*/  LEA.HI R6, R0, R0, RZ, 0x1 ;  /* 0x0000000000067211 */ /* 0x000fe200078f08ff */
[----:B------:R-:W-:Y:S01]  /*a920*/  IMAD.WIDE.U32 R2, R11, UR4, R2 ;  /* 0x000000040b027c25 */ /* 0x000fe2000f8e0002 */
[----:B------:R-:W-:Y:S01]  /*a930*/  SHF.R.S32.HI R4, RZ, 0x1f, R5 ;  /* 0x0000001fff047819 */ /* 0x000fe20000011405 */
[----:B------:R-:W-:-:S02]  /*a940*/  ULDC.64 UR4, c[0x0][0xb28] ;  /* 0x0002ca0000047ab9 */ /* 0x000fc40000000a00 */
        /* <DEDUP_REMOVED lines=8> */
[----:B------:R-:W-:Y:S01]  /*a9d0*/  LOP3.LUT R11, R6, 0xfffffe, RZ, 0xc0, !PT ;  /* 0x00fffffe060b7812 */ /* 0x000fe200078ec0ff */
[----:B------:R-:W-:Y:S01]  /*a9e0*/  IMAD R6, R7, UR4, RZ ;  /* 0x0000000407067c24 */ /* 0x000fe2000f8e02ff */
[----:B------:R-:W-:Y:S02]  /*a9f0*/  LEA R7, R14, R155, 0x6 ;  /* 0x0000009b0e077211 */ /* 0x000fe400078e30ff */
[----:B------:R-:W-:Y:S01]  /*aa00*/  LEA.HI.X R5, R2, UR5, R5, 0x2, P0 ;  /* 0x0000000502057c11 */ /* 0x000fe200080f1405 */
[----:B------:R-:W-:Y:S01]  /*aa10*/  IMAD.IADD R11, R0, 0x1, -R11 ;  /* 0x00000001000b7824 */ /* 0x000fe200078e0a0b */
[----:B------:R-:W-:Y:S01]  /*aa20*/  ISETP.GE.AND P0, PT, R7, R6, PT ;  /* 0x000000060700720c */ /* 0x000fe20003f06270 */
[----:B------:R-:W-:Y:S01]  /*aa30*/  IMAD.IADD R0, R8, 0x1, -R9 ;  /* 0x0000000108007824 */ /* 0x000fe200078e0a09 */
[----:B------:R0:W1:Y:S04]  /*aa40*/  SHFL.IDX PT, R2, R4, RZ, 0x1c1f ;  /* 0x001c1fff04027589 */ /* 0x00006800000e0000 */
[----:B------:R-:W-:Y:S01]  /*aa50*/  LEA R0, R11, R0, 0x7 ;  /* 0x000000000b007211 */ /* 0x000fe200078e38ff */
[----:B------:R0:W2:Y:S04]  /*aa60*/  SHFL.IDX PT, R3, R5, RZ, 0x1c1f ;  /* 0x001c1fff05037589 */ /* 0x0000a800000e0000 */
[----:B------:R-:W-:-:S02]  /*aa70*/  IMAD.SHL.U32 R0, R0, 0x2, RZ ;  /* 0x0000000200007824 */ /* 0x000fc400078e00ff */
[----:B------:R-:W-:Y:S05]  /*aa80*/  @P0 BRA `(.L_x_4233) ;  /* 0x0000000c00000947 */ /* 0x000fea0003800000 */
[C---:B------:R-:W-:Y:S01]  /*aa90*/  VIADD R9, R0.reuse, 0x8 ;  /* 0x0000000800097836 */ /* 0x040fe20000000000 */
[----:B------:R-:W-:Y:S01]  /*aaa0*/  ULDC UR4, c[0x0][0xac8] ;  /* 0x0002b20000047ab9 */ /* 0x000fe20000000800 */
[C---:B------:R-:W-:Y:S01]  /*aab0*/  IADD3 R11, R0.reuse, 0x10, RZ ;  /* 0x00000010000b7810 */ /* 0x040fe20007ffe0ff */
        /* <DEDUP_REMOVED lines=11> */
[----:B------:R-:W-:-:S02]  /*ab70*/  ISETP.GE.AND P0, PT, R16, UR4, PT ;  /* 0x0000000410007c0c */ /* 0x000fc4000bf06270 */
[----:B------:R-:W-:Y:S02]  /*ab80*/  ISETP.GE.AND P1, PT, R17, UR4, PT ;  /* 0x0000000411007c0c */ /* 0x000fe4000bf26270 */
[----:B------:R-:W-:Y:S02]  /*ab90*/  @!P2 LEA.HI R8, R0, R0, RZ, 0x1 ;  /* 0x000000000008a211 */ /* 0x000fe400078f08ff */
[----:B------:R-:W-:Y:S02]  /*aba0*/  @!P3 LEA.HI R10, R9, R9, RZ, 0x1 ;  /* 0x00000009090ab211 */ /* 0x000fe400078f08ff */
[----:B------:R-:W-:Y:S02]  /*abb0*/  @!P4 LEA.HI R12, R11, R11, RZ, 0x1 ;  /* 0x0000000b0b0cc211 */ /* 0x000fe400078f08ff */
[----:B------:R-:W-:Y:S02]  /*abc0*/  @!P5 LEA.HI R14, R13, R13, RZ, 0x1 ;  /* 0x0000000d0d0ed211 */ /* 0x000fe400078f08ff */
[----:B------:R-:W-:-:S02]  /*abd0*/  @!P2 LOP3.LUT R9, R8, 0xfffffffe, RZ, 0xc0, !PT ;  /* 0xfffffffe0809a812 */ /* 0x000fc400078ec0ff */
[----:B------:R-:W-:Y:S02]  /*abe0*/  @!P3 LOP3.LUT R11, R10, 0xfffffffe, RZ, 0xc0, !PT ;  /* 0xfffffffe0a0bb812 */ /* 0x000fe400078ec0ff */
        /* <DEDUP_REMOVED lines=16> */
[----:B-1----:R-:W-:Y:S01]  /*acf0*/  VIADD R24, R0, 0x60 ;  /* 0x0000006000187836 */ /* 0x002fe20000000000 */
[----:B------:R-:W-:Y:S02]  /*ad00*/  @!P0 LEA.HI R16, R16, R16, RZ, 0x1 ;  /* 0x0000001010108211 */ /* 0x000fe400078f08ff */
[----:B------:R-:W-:-:S02]  /*ad10*/  @!P1 LEA.HI R17, R17, R17, RZ, 0x1 ;  /* 0x0000001111119211 */ /* 0x000fc400078f08ff */
[----:B------:R-:W-:Y:S02]  /*ad20*/  @!P0 LOP3.LUT R9, R16, 0xfffffffe, RZ, 0xc0, !PT ;  /* 0xfffffffe10098812 */ /* 0x000fe400078ec0ff */
[----:B--2---:R-:W-:Y:S02]  /*ad30*/  @!P1 LOP3.LUT R11, R17, 0xfffffffe, RZ, 0xc0, !PT ;  /* 0xfffffffe110b9812 */ /* 0x004fe400078ec0ff */
        /* <DEDUP_REMOVED lines=8> */
[----:B---3--:R-:W-:Y:S01]  /*adc0*/  @!P2 LOP3.LUT R13, R18, 0xfffffffe, RZ, 0xc0, !PT ;  /* 0xfffffffe120da812 */ /* 0x008fe200078ec0ff */
[----:B------:R2:W-:Y:S01]  /*add0*/  @!P1 ST.E.64 desc[UR44][R10.64], R44 ;  /* 0x0000002c0a009985 */ /* 0x0005e2000c101b2c */
[----:B------:R-:W-:Y:S01]  /*ade0*/  @!P3 LOP3.LUT R19, R19, 0xfffffffe, RZ, 0xc0, !PT ;  /* 0xfffffffe1313b812 */ /* 0x000fe200078ec0ff */
[----:B------:R-:W-:Y:S01]  /*adf0*/  VIADD R18, R0, 0x68 ;  /* 0x0000006800127836 */ /* 0x000fe20000000000 */
[----:B----4-:R-:W-:Y:S01]  /*ae00*/  @!P4 LOP3.LUT R15, R20, 0xfffffffe, RZ, 0xc0, !PT ;  /* 0xfffffffe140fc812 */ /* 0x010fe200078ec0ff */
[C---:B------:R-:W-:Y:S01]  /*ae10*/  VIADD R20, R0.reuse, 0x78 ;  /* 0x0000007800147836 */ /* 0x040fe20000000000 */
[----:B------:R-:W-:Y:S02]  /*ae20*/  @!P5 LOP3.LUT R21, R21, 0xfffffffe, RZ, 0xc0, !PT ;  /* 0xfffffffe1515d812 */ /* 0x000fe400078ec0ff */
[----:B------:R-:W-:Y:S02]  /*ae30*/  IADD3 R23, R0, 0x58, RZ ;  /* 0x0000005800177810 */ /* 0x000fe40007ffe0ff */
[----:B------:R-:W-:Y:S01]  /*ae40*/  @!P6 LOP3.LUT R17, R22, 0xfffffffe, RZ, 0xc0, !PT ;  /* 0xfffffffe1611e812 */ /* 0x000fe200078ec0ff */
[----:B-1----:R-:W-:Y:S01]  /*ae50*/  @!P2 IMAD.WIDE R8, R13, 0x4, R2 ;  /* 0x000000040d08a825 */ /* 0x002fe200078e0202 */
[----:B------:R-:W-:-:S02]  /*ae60*/  ISETP.GE.AND P1, PT, R23, UR4, PT ;  /* 0x0000000417007c0c */ /* 0x000fc4000bf26270 */
[----:B------:R-:W-:Y:S01]  /*ae70*/  ISETP.GE.AND P0, PT, R24, UR4, PT ;  /* 0x0000000418007c0c */ /* 0x000fe2000bf06270 */
[--C-:B--2---:R-:W-:Y:S01]  /*ae80*/  @!P3 IMAD.WIDE R10, R19, 0x4, R2.reuse ;  /* 0x00000004130ab825 */ /* 0x104fe200078e0202 */
[----:B------:R1:W-:Y:S01]  /*ae90*/  @!P2 ST.E.64 desc[UR44][R8.64], R48 ;  /* 0x000000300800a985 */ /* 0x0003e2000c101b2c */
[C---:B------:R-:W-:Y:S02]  /*aea0*/  IADD3 R19, R0.reuse, 0x70, RZ ;  /* 0x0000007000137810 */ /* 0x040fe40007ffe0ff */
[--C-:B------:R-:W-:Y:S01]  /*aeb0*/  @!P4 IMAD.WIDE R12, R15, 0x4, R2.reuse ;  /* 0x000000040f0cc825 */ /* 0x100fe200078e0202 */
[----:B------:R2:W-:Y:S01]  /*aec0*/  @!P3 ST.E.64 desc[UR44][R10.64], R52 ;  /* 0x000000340a00b985 */ /* 0x0005e2000c101b2c */
[----:B------:R-:W-:Y:S02]  /*aed0*/  IADD3 R22, R0, 0x88, RZ ;  /* 0x0000008800167810 */ /* 0x000fe40007ffe0ff */
        /* <DEDUP_REMOVED lines=12> */
[----:B------:R-:W-:Y:S02]  /*afa0*/  @!P0 LEA.HI R24, R24, R24, RZ, 0x1 ;  /* 0x0000001818188211 */ /* 0x000fe400078f08ff */
[----:B-1----:R-:W-:Y:S01]  /*afb0*/  @!P1 LOP3.LUT R9, R23, 0xfffffffe, RZ, 0xc0, !PT ;  /* 0xfffffffe17099812 */ /* 0x002fe200078ec0ff */
[----:B------:R-:W-:Y:S01]  /*afc0*/  VIADD R23, R0, 0x90 ;  /* 0x0000009000177836 */ /* 0x000fe20000000000 */
[----:B--2---:R-:W-:Y:S01]  /*afd0*/  @!P0 LOP3.LUT R11, R24, 0xfffffffe, RZ, 0xc0, !PT ;  /* 0xfffffffe180b8812 */ /* 0x004fe200078ec0ff */
        /* <DEDUP_REMOVED lines=9> */
[----:B---3--:R-:W-:Y:S01]  /*b070*/  @!P2 LOP3.LUT R13, R18, 0xfffffffe, RZ, 0xc0, !PT ;  /* 0xfffffffe120da812 */ /* 0x008fe200078ec0ff */
[----:B------:R2:W-:Y:S01]  /*b080*/  @!P0 ST.E.64 desc[UR44][R10.64], R72 ;  /* 0x000000480a008985 */ /* 0x0005e2000c101b2c */
[----:B------:R-:W-:Y:S02]  /*b090*/  @!P6 LOP3.LUT R19, R19, 0xfffffffe, RZ, 0xc0, !PT ;  /* 0xfffffffe1313e812 */ /* 0x000fe400078ec0ff */
[----:B----4-:R-:W-:Y:S01]  /*b0a0*/  @!P5 LOP3.LUT R15, R20, 0xfffffffe, RZ, 0xc0, !PT ;  /* 0xfffffffe140fd812 */ /* 0x010fe200078ec0ff */
[----:B------:R-:W-:Y:S01]  /*b0b0*/  VIADD R20, R0, 0xb0 ;  /* 0x000000b000147836 */ /* 0x000fe20000000000 */
[----:B------:R-:W-:-:S02]  /*b0c0*/  @!P4 LOP3.LUT R21, R21, 0xfffffffe, RZ, 0xc0, !PT ;  /* 0xfffffffe1515c812 */ /* 0x000fc400078ec0ff */
[----:B-----5:R-:W-:Y:S01]  /*b0d0*/  @!P3 LOP3.LUT R17, R22, 0xfffffffe, RZ, 0xc0, !PT ;  /* 0xfffffffe1611b812 */ /* 0x020fe200078ec0ff */
[C---:B------:R-:W-:Y:S01]  /*b0e0*/  VIADD R22, R0.reuse, 0xc0 ;  /* 0x000000c000167836 */ /* 0x040fe20000000000 */
[----:B------:R-:W-:Y:S01]  /*b0f0*/  ISETP.GE.AND P0, PT, R23, UR4, PT ;  /* 0x0000000417007c0c */ /* 0x000fe2000bf06270 */
[--C-:B-1----:R-:W-:Y:S01]  /*b100*/  @!P2 IMAD.WIDE R8, R13, 0x4, R2.reuse ;  /* 0x000000040d08a825 */ /* 0x102fe200078e0202 */
[----:B------:R-:W-:Y:S02]  /*b110*/  IADD3 R18, R0, 0xa0, RZ ;  /* 0x000000a000127810 */ /* 0x000fe40007ffe0ff */
[----:B------:R-:W-:Y:S01]  /*b120*/  ISETP.GE.AND P1, PT, R24, UR4, PT ;  /* 0x0000000418007c0c */ /* 0x000fe2000bf26270 */
[--C-:B--2---:R-:W-:Y:S01]  /*b130*/  @!P6 IMAD.WIDE R10, R19, 0x4, R2.reuse ;  /* 0x00000004130ae825 */ /* 0x104fe200078e0202 */
[----:B------:R1:W-:Y:S01]  /*b140*/  @!P2 ST.E.64 desc[UR44][R8.64], R76 ;  /* 0x0000004c0800a985 */ /* 0x0003e2000c101b2c */
[----:B------:R-:W-:Y:S02]  /*b150*/  ISETP.GE.AND P2, PT, R18, UR4, PT ;  /* 0x0000000412007c0c */ /* 0x000fe4000bf46270 */
[----:B------:R-:W-:Y:S01]  /*b160*/  @!P5 IMAD.WIDE R12, R15, 0x4, R2 ;  /* 0x000000040f0cd825 */ /* 0x000fe200078e0202 */
[----:B------:R2:W-:Y:S01]  /*b170*/  @!P6 ST.E.64 desc[UR44][R10.64], R80 ;  /* 0x000000500a00e985 */ /* 0x0005e2000c101b2c */
[----:B------:R-:W-:-:S02]  /*b180*/  ISETP.GE.AND P6, PT, R22, UR4, PT ;  /* 0x0000000416007c0c */ /* 0x000fc4000bfc6270 */
[--C-:B------:R-:W-:Y:S01]  /*b190*/  @!P4 IMAD.WIDE R14, R21, 0x4, R2.reuse ;  /* 0x00000004150ec825 */ /* 0x100fe200078e0202 */
[----:B------:R3:W-:Y:S01]  /*b1a0*/  @!P5 ST.E.64 desc[UR44][R12.64], R84 ;  /* 0x000000540c00d985 */ /* 0x0007e2000c101b2c */
[----:B------:R-:W-:Y:S02]  /*b1b0*/  IADD3 R21, R0, 0xb8, RZ ;  /* 0x000000b800157810 */ /* 0x000fe40007ffe0ff */
[----:B------:R-:W-:Y:S01]  /*b1c0*/  @!P3 IMAD.WIDE R16, R17, 0x4, R2 ;  /* 0x000000041110b825 */ /* 0x000fe200078e0202 */
[----:B------:R4:W-:Y:S01]  /*b1d0*/  @!P4 ST.E.64 desc[UR44][R14.64], R88 ;  /* 0x000000580e00c985 */ /* 0x0009e2000c101b2c */
[----:B------:R-:W-:Y:S02]  /*b1e0*/  ISETP.GE.AND P4, PT, R20, UR4, PT ;  /* 0x0000000414007c0c */ /* 0x000fe4000bf86270 */
[----:B------:R-:W-:Y:S01]  /*b1f0*/  VIADD R19, R0, 0xa8 ;  /* 0x000000a800137836 */ /* 0x000fe20000000000 */
[----:B------:R5:W-:Y:S01]  /*b200*/  @!P3 ST.E.64 desc[UR44][R16.64], R92 ;  /* 0x0000005c1000b985 */ /* 0x000be2000c101b2c */
[----:B------:R-:W-:-:S02]  /*b210*/  ISETP.GE.AND P5, PT, R21, UR4, PT ;  /* 0x0000000415007c0c */ /* 0x000fc4000bfa6270 */
[----:B------:R-:W-:Y:S02]  /*b220*/  @!P0 LEA.HI R23, R23, R23, RZ, 0x1 ;  /* 0x0000001717178211 */ /* 0x000fe400078f08ff */
[----:B------:R-:W-:Y:S02]  /*b230*/  ISETP.GE.AND P3, PT, R19, UR4, PT ;  /* 0x0000000413007c0c */ /* 0x000fe4000bf66270 */
[----:B------:R-:W-:Y:S02]  /*b240*/  @!P1 LEA.HI R24, R24, R24, RZ, 0x1 ;  /* 0x0000001818189211 */ /* 0x000fe400078f08ff */
[----:B-1----:R-:W-:Y:S02]  /*b250*/  @!P0 LOP3.LUT R9, R23, 0xfffffffe, RZ, 0xc0, !PT ;  /* 0xfffffffe17098812 */ /* 0x002fe400078ec0ff */
[----:B------:R-:W-:Y:S02]  /*b260*/  @!P2 LEA.HI R18, R18, R18, RZ, 0x1 ;  /* 0x000000121212a211 */ /* 0x000fe400078f08ff */
[----:B--2---:R-:W-:Y:S01]  /*b270*/  @!P1 LOP3.LUT R11, R24, 0xfffffffe, RZ, 0xc0, !PT ;  /* 0xfffffffe180b9812 */ /* 0x004fe200078ec0ff */
[----:B------:R-:W-:Y:S01]  /*b280*/  @!P0 IMAD.WIDE R8, R9, 0x4, R2 ;  /* 0x0000000409088825 */ /* 0x000fe200078e0202 */
[----:B------:R-:W-:-:S02]  /*b290*/  @!P4 LEA.HI R20, R20, R20, RZ, 0x1 ;  /* 0x000000141414c211 */ /* 0x000fc400078f08ff */
[----:B---3--:R-:W-:Y:S01]  /*b2a0*/  @!P2 LOP3.LUT R13, R18, 0xfffffffe, RZ, 0xc0, !PT ;  /* 0xfffffffe120da812 */ /* 0x008fe200078ec0ff */
        /* <DEDUP_REMOVED lines=9> */
[----:B----4-:R-:W-:Y:S01]  /*b340*/  @!P4 LOP3.LUT R15, R20, 0xfffffffe, RZ, 0xc0, !PT ;  /* 0xfffffffe140fc812 */ /* 0x010fe200078ec0ff */
[----:B------:R3:W-:Y:S01]  /*b350*/  @!P2 ST.E.64 desc[UR44][R12.64], R104 ;  /* 0x000000680c00a985 */ /* 0x0007e2000c101b2c */
[----:B------:R-:W-:Y:S01]  /*b360*/  @!P5 LOP3.LUT R21, R21, 0xfffffffe, RZ, 0xc0, !PT ;  /* 0xfffffffe1515d812 */ /* 0x000fe200078ec0ff */
[----:B------:R-:W-:Y:S01]  /*b370*/  VIADD R20, R0, 0xd8 ;  /* 0x000000d800147836 */ /* 0x000fe20000000000 */
[----:B-----5:R-:W-:-:S02]  /*b380*/  @!P6 LOP3.LUT R17, R22, 0xfffffffe, RZ, 0xc0, !PT ;  /* 0xfffffffe1611e812 */ /* 0x020fc400078ec0ff */
        /* <DEDUP_REMOVED lines=9> */
[----:B---3--:R-:W-:-:S02]  /*b420*/  IADD3 R12, R0, 0xe8, RZ ;  /* 0x000000e8000c7810 */ /* 0x008fc40007ffe0ff */
[----:B------:R-:W-:Y:S01]  /*b430*/  @!P6 IMAD.WIDE R16, R17, 0x4, R2 ;  /* 0x000000041110e825 */ /* 0x000fe200078e0202 */
[----:B------:R3:W-:Y:S01]  /*b440*/  @!P5 ST.E.64 desc[UR44][R14.64], R116 ;  /* 0x000000740e00d985 */ /* 0x0007e2000c101b2c */
[----:B------:R-:W-:Y:S02]  /*b450*/  ISETP.GE.AND P4, PT, R12, UR4, PT ;  /* 0x000000040c007c0c */ /* 0x000fe4000bf86270 */
[C---:B------:R-:W-:Y:S01]  /*b460*/  VIADD R21, R0.reuse, 0xe0 ;  /* 0x000000e000157836 */ /* 0x040fe20000000000 */
[----:B------:R4:W-:Y:S01]  /*b470*/  @!P6 ST.E.64 desc[UR44][R16.64], R120 ;  /* 0x000000781000e985 */ /* 0x0009e2000c101b2c */
[----:B------:R-:W-:Y:S01]  /*b480*/  VIADD R13, R0, 0xf0 ;  /* 0x000000f0000d7836 */ /* 0x000fe20000000000 */
[----:B------:R-:W-:Y:S01]  /*b490*/  @!P0 LEA.HI R18, R18, R18, RZ, 0x1 ;  /* 0x0000001212128211 */ /* 0x000fe200078f08ff */
[----:B-1----:R-:W-:Y:S01]  /*b4a0*/  VIADD R9, R0, 0xf8 ;  /* 0x000000f800097836 */ /* 0x002fe20000000000 */
[----:B------:R-:W-:Y:S02]  /*b4b0*/  ISETP.GE.AND P3, PT, R21, UR4, PT ;  /* 0x0000000415007c0c */ /* 0x000fe4000bf66270 */
[----:B------:R-:W-:-:S02]  /*b4c0*/  ISETP.GE.AND P5, PT, R13, UR4, PT ;  /* 0x000000040d007c0c */ /* 0x000fc4000bfa6270 */
[----:B------:R-:W-:Y:S02]  /*b4d0*/  ISETP.GE.AND P6, PT, R9, UR4, PT ;  /* 0x0000000409007c0c */ /* 0x000fe4000bfc6270 */
[----:B------:R-:W-:Y:S02]  /*b4e0*/  @!P1 LEA.HI R19, R19, R19, RZ, 0x1 ;  /* 0x0000001313139211 */ /* 0x000fe400078f08ff */
[----:B------:R-:W-:Y:S02]  /*b4f0*/  @!P2 LEA.HI R20, R20, R20, RZ, 0x1 ;  /* 0x000000141414a211 */ /* 0x000fe400078f08ff */
[----:B------:R-:W-:Y:S02]  /*b500*/  @!P4 LEA.HI R12, R12, R12, RZ, 0x1 ;  /* 0x0000000c0c0cc211 */ /* 0x000fe400078f08ff */
[----:B--2---:R-:W-:Y:S02]  /*b510*/  @!P1 LOP3.LUT R11, R19, 0xfffffffe, RZ, 0xc0, !PT ;  /* 0xfffffffe130b9812 */ /* 0x004fe400078ec0ff */
[----:B------:R-:W-:-:S02]  /*b520*/  @!P3 LEA.HI R21, R21, R21, RZ, 0x1 ;  /* 0x000000151515b211 */ /* 0x000fc400078f08ff */
[----:B------:R-:W-:Y:S02]  /*b530*/  @!P5 LEA.HI R8, R13, R13, RZ, 0x1 ;  /* 0x0000000d0d08d211 */ /* 0x000fe400078f08ff */
[----:B------:R-:W-:Y:S02]  /*b540*/  @!P6 LEA.HI R10, R9, R9, RZ, 0x1 ;  /* 0x00000009090ae211 */ /* 0x000fe400078f08ff */
[----:B------:R-:W-:Y:S02]  /*b550*/  @!P0 LOP3.LUT R9, R18, 0xfffffffe, RZ, 0xc0, !PT ;  /* 0xfffffffe12098812 */ /* 0x000fe400078ec0ff */
[----:B------:R-:W-:Y:S02]  /*b560*/  @!P2 LOP3.LUT R13, R20, 0xfffffffe, RZ, 0xc0, !PT ;  /* 0xfffffffe140da812 */ /* 0x000fe400078ec0ff */
[----:B---3--:R-:W-:Y:S02]  /*b570*/  @!P3 LOP3.LUT R15, R21, 0xfffffffe, RZ, 0xc0, !PT ;  /* 0xfffffffe150fb812 */ /* 0x008fe400078ec0ff */
[----:B----4-:R-:W-:Y:S01]  /*b580*/  @!P4 LOP3.LUT R17, R12, 0xfffffffe, RZ, 0xc0, !PT ;  /* 0xfffffffe0c11c812 */ /* 0x010fe200078ec0ff */
[----:B------:R-:W-:Y:S01]  /*b590*/  @!P2 IMAD.WIDE R12, R13, 0x4, R2 ;  /* 0x000000040d0ca825 */ /* 0x000fe200078e0202 */
[----:B------:R-:W-:-:S02]  /*b5a0*/  @!P5 LOP3.LUT R19, R8, 0xfffffffe, RZ, 0xc0, !PT ;  /* 0xfffffffe0813d812 */ /* 0x000fc400078ec0ff */
        /* <DEDUP_REMOVED lines=14> */
.L_x_4233:
[----:B------:R-:W-:Y:S05]  /*b690*/  BSYNC B0 ;  /* 0x0000000000007941 */ /* 0x000fea0003800000 */
.L_x_4232:
[----:B------:R-:W-:Y:S01]  /*b6a0*/  IADD3 R7, R7, 0x8, RZ ;  /* 0x0000000807077810 */ /* 0x000fe20007ffe0ff */
[----:B--23--:R2:W3:Y:S03]  /*b6b0*/  SHFL.IDX PT, R3, R5, 0x1, 0x1c1f ;  /* 0x003c1f0005037f89 */ /* 0x00c4e600000e0000 */
[----:B------:R-:W-:Y:S01]  /*b6c0*/  ISETP.GE.AND P0, PT, R7, R6, PT ;  /* 0x000000060700720c */ /* 0x000fe20003f06270 */
[----:B-1----:R2:W1:-:S12]  /*b6d0*/  SHFL.IDX PT, R2, R4, 0x1, 0x1c1f ;  /* 0x003c1f0004027f89 */ /* 0x00245800000e0000 */
[----:B--2---:R-:W-:Y:S05]  /*b6e0*/  @P0 BRA `(.L_x_4187) ;  /* 0x0000005400c40947 */ /* 0x004fea0003800000 */
[C---:B0-----:R-:W-:Y:S01]  /*b6f0*/  VIADD R5, R0.reuse, 0x8 ;  /* 0x0000000800057836 */ /* 0x041fe20000000000 */
        /* <DEDUP_REMOVED lines=8> */
[C---:B------:R-:W-:Y:S01]  /*b780*/  IADD3 R10, R0.reuse, 0x18, RZ ;  /* 0x00000018000a7810 */ /* 0x040fe20007ffe0ff */
[C---:B------:R-:W-:Y:S01]  /*b790*/  VIADD R15, R0.reuse, 0x40 ;  /* 0x00000040000f7836 */ /* 0x040fe20000000000 */
[----:B------:R-:W-:Y:S01]  /*b7a0*/  ISETP.GE.AND P6, PT, R11, UR4, PT ;  /* 0x000000040b007c0c */ /* 0x000fe2000bfc6270 */
[----:B------:R-:W-:Y:S01]  /*b7b0*/  VIADD R18, R0, 0x50 ;  /* 0x0000005000127836 */ /* 0x000fe20000000000 */
[----:B------:R-:W-:Y:S01]  /*b7c0*/  ISETP.GE.AND P5, PT, R10, UR4, PT ;  /* 0x000000040a007c0c */ /* 0x000fe2000bfa6270 */
        /* <DEDUP_REMOVED lines=9> */
[----:B-1-3--:R-:W-:Y:S01]  /*b860*/  @!P0 IMAD.WIDE R4, R5, 0x4, R2 ;  /* 0x0000000405048825 */ /* 0x00afe200078e0202 */
[----:B------:R-:W-:-:S02]  /*b870*/  IADD3 R16, R0, 0x48, RZ ;  /* 0x0000004800107810 */ /* 0x000fc40007ffe0ff */
[----:B------:R-:W-:Y:S01]  /*b880*/  ISETP.GE.AND P3, PT, R15, UR4, PT ;  /* 0x000000040f007c0c */ /* 0x000fe2000bf66270 */
[--C-:B------:R-:W-:Y:S01]  /*b890*/  @!P1 IMAD.WIDE R6, R7, 0x4, R2.reuse ;  /* 0x0000000407069825 */ /* 0x100fe200078e0202 */
[----:B------:R0:W-:Y:S01]  /*b8a0*/  @!P0 ST.E.64 desc[UR44][R4.64], R26 ;  /* 0x0000001a04008985 */ /* 0x0001e2000c101b2c */
[----:B------:R-:W-:Y:S02]  /*b8b0*/  ISETP.GE.AND P0, PT, R12, UR4, PT ;  /* 0x000000040c007c0c */ /* 0x000fe4000bf06270 */
[----:B------:R-:W-:Y:S01]  /*b8c0*/  @!P2 IMAD.WIDE R8, R9, 0x4, R2 ;  /* 0x000000040908a825 */ /* 0x000fe200078e0202 */
[----:B------:R1:W-:Y:S01]  /*b8d0*/  @!P1 ST.E.64 desc[UR44][R6.64], R30 ;  /* 0x0000001e06009985 */ /* 0x0003e2000c101b2c */
[----:B------:R-:W-:Y:S02]  /*b8e0*/  ISETP.GE.AND P1, PT, R13, UR4, PT ;  /* 0x000000040d007c0c */ /* 0x000fe4000bf26270 */
[----:B------:R-:W-:Y:S01]  /*b8f0*/  ISETP.GE.AND P4, PT, R16, UR4, PT ;  /* 0x0000000410007c0c */ /* 0x000fe2000bf86270 */
        /* <DEDUP_REMOVED lines=16> */
[----:B------:R-:W-:Y:S02]  /*ba00*/  @!P1 LOP3.LUT R13, R13, 0xfffffffe, RZ, 0xc0, !PT ;  /* 0xfffffffe0d0d9812 */ /* 0x000fe400078ec0ff */
[----:B------:R-:W-:-:S02]  /*ba10*/  @!P2 LOP3.LUT R11, R14, 0xfffffffe, RZ, 0xc0, !PT ;  /* 0xfffffffe0e0ba812 */ /* 0x000fc400078ec0ff */
[----:B------:R-:W-:Y:S02]  /*ba20*/  @!P3 LOP3.LUT R15, R15, 0xfffffffe, RZ, 0xc0, !PT ;  /* 0xfffffffe0f0fb812 */ /* 0x000fe400078ec0ff */
[----:B------:R-:W-:Y:S01]  /*ba30*/  @!P4 LOP3.LUT R17, R16, 0xfffffffe, RZ, 0xc0, !PT ;  /* 0xfffffffe1011c812 */ /* 0x000fe200078ec0ff */
        /* <DEDUP_REMOVED lines=9> */
[----:B------:R1:W-:Y:S03]  /*bad0*/  @!P1 ST.E.64 desc[UR44][R6.64], R50 ;  /* 0x0000003206009985 */ /* 0x0003e6000c101b2c */
        /* <DEDUP_REMOVED lines=8> */
[----:B------:R-:W-:Y:S02]  /*bb60*/  ISETP.GE.AND P4, PT, R14, UR4, PT ;  /* 0x000000040e007c0c */ /* 0x000fe4000bf86270 */
[----:B------:R-:W-:Y:S02]  /*bb70*/  ISETP.GE.AND P1, PT, R17, UR4, PT ;  /* 0x0000000411007c0c */ /* 0x000fe4000bf26270 */
[----:B------:R-:W-:Y:S02]  /*bb80*/  ISETP.GE.AND P3, PT, R15, UR4, PT ;  /* 0x000000040f007c0c */ /* 0x000fe4000bf66270 */
[----:B------:R-:W-:Y:S02]  /*bb90*/  @!P5 LEA.HI R18, R18, R18, RZ, 0x1 ;  /* 0x000000121212d211 */ /* 0x000fe400078f08ff */
[----:B------:R-:W-:-:S02]  /*bba0*/  @!P6 LEA.HI R19, R19, R19, RZ, 0x1 ;  /* 0x000000131313e211 */ /* 0x000fc400078f08ff */
        /* <DEDUP_REMOVED lines=58> */
[C---:B------:R-:W-:Y:S01]  /*bf50*/  VIADD R16, R0.reuse, 0xe0 ;  /* 0x000000e000107836 */ /* 0x040fe20000000000 */
[----:B------:R-:W-:Y:S02]  /*bf60*/  @!P2 LOP3.LUT R17, R17, 0xfffffffe, RZ, 0xc0, !PT ;  /* 0xfffffffe1111a812 */ /* 0x000fe400078ec0ff */
[----:B------:R-:W-:Y:S02]  /*bf70*/  IADD3 R18, R0, 0xc0, RZ ;  /* 0x000000c000127810 */ /* 0x000fe40007ffe0ff */
[----:B----4-:R-:W-:Y:S01]  /*bf80*/  @!P1 LOP3.LUT R13, R20, 0xfffffffe, RZ, 0xc0, !PT ;  /* 0xfffffffe140d9812 */ /* 0x010fe200078ec0ff */
[----:B0-----:R-:W-:Y:S01]  /*bf90*/  @!P0 IMAD.WIDE R4, R9, 0x4, R2 ;  /* 0x0000000409048825 */ /* 0x001fe200078e0202 */
[----:B------:R-:W-:-:S02]  /*bfa0*/  ISETP.GE.AND P5, PT, R18, UR4, PT ;  /* 0x0000000412007c0c */ /* 0x000fc4000bfa6270 */
[----:B------:R-:W-:Y:S01]  /*bfb0*/  ISETP.GE.AND P6, PT, R19, UR4, PT ;  /* 0x0000000413007c0c */ /* 0x000fe2000bfc6270 */
[--C-:B-1----:R-:W-:Y:S01]  /*bfc0*/  @!P4 IMAD.WIDE R6, R15, 0x4, R2.reuse ;  /* 0x000000040f06c825 */ /* 0x102fe200078e0202 */
        /* <DEDUP_REMOVED lines=13> */
[----:B------:R-:W-:Y:S01]  /*c0a0*/  ISETP.GE.AND P1, PT, R15, UR4, PT ;  /* 0x000000040f007c0c */ /* 0x000fe2000bf26270 */
[----:B------:R-:W-:Y:S01]  /*c0b0*/  VIADD R0, R0, 0xf8 ;  /* 0x000000f800007836 */ /* 0x000fe20000000000 */
[----:B------:R-:W-:Y:S02]  /*c0c0*/  ISETP.GE.AND P4, PT, R20, UR4, PT ;  /* 0x0000000414007c0c */ /* 0x000fe4000bf86270 */
[----:B------:R-:W-:-:S02]  /*c0d0*/  ISETP.GE.AND P3, PT, R17, UR4, PT ;  /* 0x0000000411007c0c */ /* 0x000fc4000bf66270 */
[----:B------:R-:W-:Y:S02]  /*c0e0*/  @!P5 LEA.HI R18, R18, R18, RZ, 0x1 ;  /* 0x000000121212d211 */ /* 0x000fe400078f08ff */
[----:B------:R-:W-:Y:S02]  /*c0f0*/  @!P6 LEA.HI R19, R19, R19, RZ, 0x1 ;  /* 0x000000131313e211 */ /* 0x000fe400078f08ff */
[----:B0-----:R-:W-:Y:S02]  /*c100*/  @!P5 LOP3.LUT R5, R18, 0xfffffffe, RZ, 0xc0, !PT ;  /* 0xfffffffe1205d812 */ /* 0x001fe400078ec0ff */
        /* <DEDUP_REMOVED lines=12> */
[----:B---3--:R-:W-:-:S02]  /*c1d0*/  @!P2 LOP3.LUT R11, R16, 0xfffffffe, RZ, 0xc0, !PT ;  /* 0xfffffffe100ba812 */ /* 0x008fc400078ec0ff */
        /* <DEDUP_REMOVED lines=19> */
.L_x_4230:
        /* <DEDUP_REMOVED lines=21> */
[----:B------:R-:W-:Y:S01]  /*c460*/  UIADD3 UR6, UR5, UR6, URZ ;  /* 0x0000000605067290 */ /* 0x000fe2000fffe03f */
[----:B------:R-:W-:Y:S01]  /*c470*/  MOV R2, UR4 ;  /* 0x0000000400027c02 */ /* 0x000fe20008000f00 */
[----:B------:R-:W-:Y:S01]  /*c480*/  IMAD.U32 R3, RZ, RZ, UR5 ;  /* 0x00000005ff037e24 */ /* 0x000fe2000f8e00ff */
[----:B------:R-:W4:Y:S01]  /*c490*/  @P0 LDC R7, c[0x0][0xbec] ;  /* 0x0002fb00ff070b82 */ /* 0x000f220000000800 */
[----:B------:R-:W-:Y:S02]  /*c4a0*/  ULDC.64 UR4, c[0x0][0xbe0] ;  /* 0x0002f80000047ab9 */ /* 0x000fe40000000a00 */
[----:B------:R-:W-:-:S05]  /*c4b0*/  IMAD.U32 R3, RZ, RZ, UR6 ;  /* 0x00000006ff037e24 */ /* 0x000fca000f8e00ff */
[----:B------:R-:W5:Y:S01]  /*c4c0*/  @P0 LDC R9, c[0x0][0xbf0] ;  /* 0x0002fc00ff090b82 */ /* 0x000f620000000800 */
[----:B-1----:R-:W-:-:S07]  /*c4d0*/  USHF.R.S32.HI UR8, URZ, 0x1f, UR7 ;  /* 0x0000001f3f087899 */ /* 0x002fce0008011407 */
[----:B------:R-:W1:Y:S01]  /*c4e0*/  S2UR UR10, SR_CTAID.Y ;  /* 0x00000000000a79c3 */ /* 0x000e620000002600 */
[C---:B--2---:R-:W-:Y:S02]  /*c4f0*/  IMAD R12, R10.reuse, UR8, RZ ;  /* 0x000000080a0c7c24 */ /* 0x044fe4000f8e02ff */
[----:B------:R-:W-:-:S04]  /*c500*/  IMAD.WIDE.U32 R2, R10, UR7, R2 ;  /* 0x000000070a027c25 */ /* 0x000fc8000f8e0002 */
[----:B------:R-:W-:Y:S01]  /*c510*/  IMAD R11, R11, UR7, R12 ;  /* 0x000000070b0b7c24 */ /* 0x000fe2000f8e020c */
[----:B------:R-:W1:Y:S01]  /*c520*/  LDC R8, c[0x0][0xc50] ;  /* 0x00031400ff087b82 */ /* 0x000e620000000800 */
[----:B----4-:R-:W-:Y:S01]  /*c530*/  @P0 IMAD.HI.U32 R4, R0, R7, RZ ;  /* 0x0000000700040227 */ /* 0x010fe200078e00ff */
[----:B------:R-:W-:-:S03]  /*c540*/  IADD3 R7, RZ, -UR36, RZ ;  /* 0x80000024ff077c10 */ /* 0x000fc6000fffe0ff */
[----:B------:R-:W-:Y:S01]  /*c550*/  IMAD.IADD R3, R11, 0x1, R3 ;  /* 0x000000010b037824 */ /* 0x000fe200078e0203 */
[----:B-----5:R-:W-:Y:S01]  /*c560*/  @P0 SHF.R.U32.HI R5, RZ, R9, R4 ;  /* 0x00000009ff050219 */ /* 0x020fe20000011604 */
[----:B-1----:R-:W-:-:S04]  /*c570*/  IMAD R9, R8, R7, UR10 ;  /* 0x0000000a08097e24 */ /* 0x002fc8000f8e0207 */
        /* <DEDUP_REMOVED lines=14> */
[----:B------:R-:W-:-:S04]  /*c660*/  ULDC.64 UR4, c[0x0][0xba8] ;  /* 0x0002ea0000047ab9 */ /* 0x000fc80000000a00 */
[----:B------:R-:W-:Y:S02]  /*c670*/  IADD3 R3, R3, R5, RZ ;  /* 0x0000000503037210 */ /* 0x000fe40007ffe0ff */
[----:B------:R-:W-:-:S04]  /*c680*/  LEA R4, P0, R2, UR4, 0x2 ;  /* 0x0000000402047c11 */ /* 0x000fc8000f8010ff */
[----:B------:R-:W-:Y:S01]  /*c690*/  LEA.HI.X R5, R2, UR5, R3, 0x2, P0 ;  /* 0x0000000502057c11 */ /* 0x000fe200080f1403 */
[----:B------:R-:W-:-:S05]  /*c6a0*/  IMAD.MOV.U32 R3, RZ, RZ, -0x800000 ;  /* 0xff800000ff037424 */ /* 0x000fca00078e00ff */
[----:B------:R4:W-:Y:S01]  /*c6b0*/  STG.E desc[UR44][R4.64], R3 ;  /* 0x0000000304007986 */ /* 0x0009e2000c10192c */
[----:B------:R-:W-:Y:S05]  /*c6c0*/  BRA `(.L_x_4187) ;  /* 0x0000004400cc7947 */ /* 0x000fea0003800000 */
.L_x_4185:
        /* <DEDUP_REMOVED lines=18> */
.L_x_4234:
[----:B------:R-:W-:Y:S01]  /*c7f0*/  ULDC UR40, c[0x0][0xc50] ;  /* 0x0003140000287ab9 */ /* 0x000fe20000000800 */
[----:B------:R-:W-:Y:S01]  /*c800*/  UMOV UR36, UR6 ;  /* 0x0000000600247c82 */ /* 0x000fe20008000000 */
[----:B------:R-:W-:-:S11]  /*c810*/  UISETP.NE.AND UP0, UPT, UR40, 0x1, UPT ;  /* 0x000000012800788c */ /* 0x000fd6000bf05270 */
[----:B------:R-:W-:Y:S01]  /*c820*/  @UP0 ULDC UR4, c[0x0][0xc54] ;  /* 0x0003150000040ab9 */ /* 0x000fe20000000800 */
[----:B------:R-:W-:Y:S01]  /*c830*/  @UP0 ULDC UR7, c[0x0][0xc58] ;  /* 0x0003160000070ab9 */ /* 0x000fe20000000800 */
[----:B------:R-:W-:-:S04]  /*c840*/  UIMAD.WIDE.U32 UR4, UR6, UR4, URZ ;  /* 0x00000004060472a5 */ /* 0x000fc8000f8e003f */
[----:B------:R-:W-:-:S12]  /*c850*/  @UP0 USHF.R.U32.HI UR36, URZ, UR7, UR5 ;  /* 0x000000073f240299 */ /* 0x000fd80008011605 */
.L_x_4235:
        /* <DEDUP_REMOVED lines=8> */
[----:B------:R-:W-:Y:S01]  /*c8e0*/  ULDC UR7, c[0x0][0x448] ;  /* 0x0001120000077ab9 */ /* 0x000fe20000000800 */
[----:B------:R-:W-:Y:S01]  /*c8f0*/  ULDC.64 UR4, c[0x0][0x418] ;  /* 0x0001060000047ab9 */ /* 0x000fe20000000a00 */
[----:B------:R-:W-:Y:S02]  /*c900*/  UISETP.NE.AND UP1, UPT, UR7, 0x1, UPT ;  /* 0x000000010700788c */ /* 0x000fe4000bf25270 */
[----:B------:R-:W-:Y:S01]  /*c910*/  UISETP.NE.U32.AND UP0, UPT, UR4, URZ, UPT ;  /* 0x0000003f0400728c */ /* 0x000fe2000bf05070 */
[----:B------:R-:W-:Y:S02]  /*c920*/  ULDC UR7, c[0x0][0x424] ;  /* 0x0001090000077ab9 */ /* 0x000fe40000000800 */
[----:B------:R-:W-:Y:S01]  /*c930*/  ULDC UR4, c[0x0][0x288] ;  /* 0x0000a20000047ab9 */ /* 0x000fe20000000800 */
[----:B------:R-:W-:Y:S02]  /*c940*/  UISETP.NE.AND.EX UP0, UPT, UR5, URZ, UPT, UP0 ;  /* 0x0000003f0500728c */ /* 0x000fe4000bf05300 */
[----:B------:R-:W-:-:S02]  /*c950*/  UIADD3 UR9, -UR4, 0x40, URZ ;  /* 0x0000004004097890 */ /* 0x000fc4000fffe13f */
[----:B------:R-:W-:Y:S01]  /*c960*/  USEL UR7, UR7, 0x1, UP0 ;  /* 0x0000000107077887 */ /* 0x000fe20008000000 */
[----:B------:R-:W-:Y:S01]  /*c970*/  @UP1 ULDC UR4, c[0x0][0x44c] ;  /* 0x0001130000041ab9 */ /* 0x000fe20000000800 */
[----:B------:R-:W-:Y:S01]  /*c980*/  ULDC UR8, c[0x0][0x2f0] ;  /* 0x0000bc0000087ab9 */ /* 0x000fe20000000800 */
[----:B------:R-:W-:Y:S01]  /*c990*/  @UP1 ULDC UR10, c[0x0][0x450] ;  /* 0x00011400000a1ab9 */ /* 0x000fe20000000800 */
[----:B------:R-:W-:Y:S02]  /*c9a0*/  UIMAD UR9, UR7, UR8, UR9 ;  /* 0x00000008070972a4 */ /* 0x000fe4000f8e0209 */
[----:B------:R-:W-:Y:S01]  /*c9b0*/  UIMAD UR7, UR7, UR8, 0x3f ;  /* 0x0000003f070774a4 */ /* 0x000fe2000f8e0208 */
[----:B------:R-:W-:Y:S01]  /*c9c0*/  UMOV UR43, URZ ;  /* 0x0000003f002b7c82 */ /* 0x000fe20008000000 */
[----:B0-----:R-:W-:-:S04]  /*c9d0*/  ULEA UR6, UR6, 0x3f, 0x6 ;  /* 0x0000003f06067891 */ /* 0x001fc8000f8e303f */
[----:B------:R-:W-:-:S04]  /*c9e0*/  UIMAD.WIDE.U32 UR4, UR6, UR4, URZ ;  /* 0x00000004060472a5 */ /* 0x000fc8000f8e003f */
[----:B------:R-:W-:Y:S02]  /*c9f0*/  @UP1 USHF.R.U32.HI UR6, URZ, UR10, UR5 ;  /* 0x0000000a3f061299 */ /* 0x000fe40008011605 */
[----:B------:R-:W-:Y:S02]  /*ca00*/  USHF.R.S32.HI UR5, URZ, 0x1f, UR7 ;  /* 0x0000001f3f057899 */ /* 0x000fe40008011407 */
[----:B------:R-:W-:Y:S02]  /*ca10*/  UIADD3 UR6, UR9, UR6, URZ ;  /* 0x0000000609067290 */ /* 0x000fe4000fffe03f */
[----:B------:R-:W-:Y:S02]  /*ca20*/  ULEA.HI UR5, UR5, UR7, URZ, 0x6 ;  /* 0x0000000705057291 */ /* 0x000fe4000f8f303f */
[----:B------:R-:W-:Y:S02]  /*ca30*/  USHF.R.S32.HI UR4, URZ, 0x1f, UR6 ;  /* 0x0000001f3f047899 */ /* 0x000fe40008011406 */
[----:B------:R-:W-:-:S02]  /*ca40*/  USHF.R.S32.HI UR5, URZ, 0x6, UR5 ;  /* 0x000000063f057899 */ /* 0x000fc40008011405 */
[----:B------:R-:W-:Y:S02]  /*ca50*/  ULEA.HI UR4, UR4, UR6, URZ, 0x6 ;  /* 0x0000000604047291 */ /* 0x000fe4000f8f303f */
[----:B------:R-:W-:Y:S02]  /*ca60*/  USHF.R.U32.HI UR10, URZ, 0x10, UR40 ;  /* 0x000000103f0a7899 */ /* 0x000fe40008011628 */
[----:B------:R-:W-:Y:S02]  /*ca70*/  USHF.R.S32.HI UR4, URZ, 0x6, UR4 ;  /* 0x000000063f047899 */ /* 0x000fe40008011404 */
[----:B------:R-:W-:Y:S02]  /*ca80*/  ULOP3.LUT UR40, UR40, 0xffff, URZ, 0xc0, !UPT ;  /* 0x0000ffff28287892 */ /* 0x000fe4000f8ec03f */
[----:B------:R-:W-:-:S04]  /*ca90*/  UISETP.LT.AND UP0, UPT, UR5, UR4, UPT ;  /* 0x000000040500728c */ /* 0x000fc8000bf01270 */
[----:B------:R-:W-:Y:S02]  /*caa0*/  USEL UR41, UR5, UR4, UP0 ;  /* 0x0000000405297287 */ /* 0x000fe40008000000 */
[----:B------:R-:W-:Y:S02]  /*cab0*/  UISETP.NE.AND UP0, UPT, UR10, URZ, UPT ;  /* 0x0000003f0a00728c */ /* 0x000fe4000bf05270 */
[----:B------:R-:W-:-:S06]  /*cac0*/  UISETP.GE.AND UP1, UPT, UR41, 0x1, UPT ;  /* 0x000000012900788c */ /* 0x000fcc000bf26270 */
[----:B------:R-:W-:-:S03]  /*cad0*/  PLOP3.LUT P0, PT, PT, PT, UP1, 0x80, 0x0 ;  /* 0x000000000000781c */ /* 0x000fc60003f0f018 */
[----:B------:R-:W-:-:S10]  /*cae0*/  @!UP0 ULDC UR10, c[0x0][0x9f0] ;  /* 0x00027c00000a8ab9 */ /* 0x000fd40000000800 */
[----:B------:R-:W-:Y:S05]  /*caf0*/  @!P0 BRA `(.L_x_4237) ;  /* 0x0000000000848947 */ /* 0x000fea0003800000 */
[----:B------:R-:W-:Y:S01]  /*cb00*/  IMAD.U32 R4, RZ, RZ, UR10 ;  /* 0x0000000aff047e24 */ /* 0x000fe2000f8e00ff */
[----:B------:R-:W-:Y:S01]  /*cb10*/  UIADD3 UR6, UR10, -0x1, UR41 ;  /* 0xffffffff0a067890 */ /* 0x000fe2000fffe029 */
[----:B------:R-:W-:-:S03]  /*cb20*/  UMOV UR4, URZ ;  /* 0x0000003f00047c82 */ /* 0x000fc60008000000 */
        /* <DEDUP_REMOVED lines=8> */
[----:B0-----:R-:W-:-:S02]  /*cbb0*/  IADD3 R3, R2, 0xffffffe, RZ ;  /* 0x0ffffffe02037810 */ /* 0x001fc40007ffe0ff */
[----:B------:R-:W-:Y:S02]  /*cbc0*/  IABS R2, R4 ;  /* 0x0000000400027213 */ /* 0x000fe40000000000 */
[----:B------:R-:W-:Y:S02]  /*cbd0*/  MOV R4, R5 ;  /* 0x0000000500047202 */ /* 0x000fe40000000f00 */
[----:B------:R-:W0:Y:S01]  /*cbe0*/  F2I.FTZ.U32.TRUNC.NTZ R3, R3 ;  /* 0x0000000300037305 */ /* 0x000e22000021f000 */
[----:B------:R-:W-:Y:S02]  /*cbf0*/  R2UR UR8, R2 ;  /* 0x00000000020872ca */ /* 0x000fe400000e0000 */
        /* <DEDUP_REMOVED lines=17> */
.L_x_4237:
[----:B------:R-:W-:Y:S01]  /*cd10*/  UIMAD UR39, UR40, UR43, URZ ;  /* 0x0000002b282772a4 */ /* 0x000fe2000f8e023f */
[----:B------:R-:W-:Y:S01]  /*cd20*/  IMAD.U32 R2, RZ, RZ, UR41 ;  /* 0x00000029ff027e24 */ /* 0x000fe2000f8e00ff */
[----:B------:R-:W-:Y:S01]  /*cd30*/  MOV R6, RZ ;  /* 0x000000ff00067202 */ /* 0x000fe20000000f00 */
[----:B------:R-:W-:-:S03]  /*cd40*/  IMAD.MOV.U32 R9, RZ, RZ, 0x1 ;  /* 0x00000001ff097424 */ /* 0x000fc600078e00ff */
        /* <DEDUP_REMOVED lines=20> */
[----:B------:R-:W-:Y:S01]  /*ce90*/  MOV R10, UR4 ;  /* 0x00000004000a7c02 */ /* 0x000fe20008000f00 */
[----:B------:R-:W-:Y:S01]  /*cea0*/  IMAD.U32 R7, RZ, RZ, UR9 ;  /* 0x00000009ff077e24 */ /* 0x000fe2000f8e00ff */
[----:B------:R-:W-:Y:S01]  /*ceb0*/  MOV R12, 0x1 ;  /* 0x00000001000c7802 */ /* 0x000fe20000000f00 */
[----:B------:R-:W-:-:S02]  /*cec0*/  IMAD.U32 R11, RZ, RZ, UR5 ;  /* 0x00000005ff0b7e24 */ /* 0x000fc4000f8e00ff */
[----:B------:R-:W-:Y:S02]  /*ced0*/  IMAD.MOV.U32 R8, RZ, RZ, 0x70 ;  /* 0x00000070ff087424 */ /* 0x000fe400078e00ff */
[----:B------:R-:W-:-:S07]  /*cee0*/  IMAD.MOV.U32 R13, RZ, RZ, RZ ;  /* 0x000000ffff0d7224 */ /* 0x000fce00078e00ff */
[----:B------:R-:W-:-:S07]  /*cef0*/  LEPC R20, `(.L_x_4238) ;  /* 0x000000001014794e */ /* 0x000fce0000000000 */
[----:B0-----:R-:W-:Y:S05]  /*cf00*/  CALL.ABS.NOINC R2 ;  /* 0x0000000002007343 */ /* 0x001fea0003c00000 */
.L_x_4238:
        /* <DEDUP_REMOVED lines=20> */
.L_x_4240:
[----:B------:R0:W1:Y:S01]  /*d050*/  LDC.64 R2, c[0x4][R16] ;  /* 0x0100000010027b82 */ /* 0x0000620000000a00 */
[----:B------:R-:W-:Y:S01]  /*d060*/  ULDC.64 UR6, c[0x4][0x90] ;  /* 0x0100240000067ab9 */ /* 0x000fe20000000a00 */
[----:B------:R-:W-:Y:S01]  /*d070*/  ULDC.64 UR8, c[0x4][0x98] ;  /* 0x0100260000087ab9 */ /* 0x000fe20000000a00 */
[----:B------:R-:W-:Y:S01]  /*d080*/  ULDC.64 UR4, c[0x4][0x18] ;  /* 0x0100060000047ab9 */ /* 0x000fe20000000a00 */
        /* <DEDUP_REMOVED lines=11> */
.L_x_4239:
        /* <DEDUP_REMOVED lines=17> */
.L_x_4337:
        /* <DEDUP_REMOVED lines=8> */
.L_x_4340:
[----:B------:R-:W-:Y:S05]  /*d2d0*/  @!P6 BRA `(.L_x_4242) ;  /* 0x0000000000d4e947 */ /* 0x000fea0003800000 */
[----:B------:R-:W-:Y:S01]  /*d2e0*/  MOV R16, R17 ;  /* 0x0000001100107202 */ /* 0x000fe20000000f00 */
[----:B------:R-:W-:Y:S06]  /*d2f0*/  @!P1 BRA `(.L_x_4244) ;  /* 0x0000000000509947 */ /* 0x000fec0003800000 */
[----:B------:R-:W-:Y:S01]  /*d300*/  IMAD.MOV.U32 R8, RZ, RZ, R0 ;  /* 0x000000ffff087224 */ /* 0x000fe200078e0000 */
[----:B------:R-:W-:Y:S01]  /*d310*/  ULDC.64 UR4, c[0x0][0x428] ;  /* 0x00010a0000047ab9 */ /* 0x000fe20000000a00 */
[----:B------:R-:W0:Y:S01]  /*d320*/  LDC R0, c[0x0][0x43c] ;  /* 0x00010f00ff007b82 */ /* 0x000e220000000800 */
[----:B------:R-:W-:Y:S02]  /*d330*/  IMAD R6, R18, UR4, RZ ;  /* 0x0000000412067c24 */ /* 0x000fe4000f8e02ff */
[----:B------:R-:W-:Y:S02]  /*d340*/  IMAD.MOV.U32 R7, RZ, RZ, R8 ;  /* 0x000000ffff077224 */ /* 0x000fe400078e0008 */
[----:B------:R-:W-:Y:S01]  /*d350*/  IMAD R9, R17, UR5, R6 ;  /* 0x0000000511097c24 */ /* 0x000fe2000f8e0206 */
[----:B0-----:R-:W-:-:S13]  /*d360*/  ISETP.NE.AND P0, PT, R0, 0x1, PT ;  /* 0x000000010000780c */ /* 0x001fda0003f05270 */
[----:B------:R-:W0:Y:S02]  /*d370*/  @P0 LDC.64 R4, c[0x0][0x440] ;  /* 0x00011000ff040b82 */ /* 0x000e240000000a00 */
[----:B0-----:R-:W-:-:S05]  /*d380*/  @P0 IMAD.HI.U32 R4, R8, R4, RZ ;  /* 0x0000000408040227 */ /* 0x001fca00078e00ff */
[----:B------:R-:W-:-:S04]  /*d390*/  @P0 SHF.R.U32.HI R7, RZ, R5, R4 ;  /* 0x00000005ff070219 */ /* 0x000fc80000011604 */
[----:B------:R-:W-:Y:S02]  /*d3a0*/  SHF.R.S32.HI R5, RZ, 0x1f, R7 ;  /* 0x0000001fff057819 */ /* 0x000fe40000011407 */
[----:B------:R-:W-:-:S05]  /*d3b0*/  MOV R4, R7 ;  /* 0x0000000700047202 */ /* 0x000fca0000000f00 */
        /* <DEDUP_REMOVED lines=8> */
.L_x_4244:
[----:B------:R-:W-:Y:S01]  /*d440*/  MOV R0, 0x1 ;  /* 0x0000000100007802 */ /* 0x000fe20000000f00 */
[----:B0-----:R-:W0:Y:S03]  /*d450*/  S2R R8, SR_TID.X ;  /* 0x0000000000087919 */ /* 0x001e260000002100 */
[----:B------:R-:W-:-:S04]  /*d460*/  SHF.L.U32 R0, R0, 0x1f, RZ ;  /* 0x0000001f00007819 */ /* 0x000fc800000006ff */
[----:B------:R-:W1:Y:S01]  /*d470*/  SYNCS.PHASECHK.TRANS64.TRYWAIT P0, [UR38+0x28c40], R0 ;  /* 0x028c4000ff0075a7 */ /* 0x000e620008000166 */
[----:B0-----:R-:W-:-:S04]  /*d480*/  LOP3.LUT R2, R8, 0x7f, RZ, 0xc0, !PT ;  /* 0x0000007f08027812 */ /* 0x001fc800078ec0ff */
[----:B------:R-:W-:Y:S01]  /*d490*/  ISETP.NE.AND P1, PT, R2, RZ, PT ;  /* 0x000000ff0200720c */ /* 0x000fe20003f25270 */
[----:B-1----:R-:W-:-:S12]  /*d4a0*/  @!P0 BRA `(.L_x_4245) ;  /* 0x0000003c00688947 */ /* 0x002fd80003800000 */
.L_x_4341:
[----:B------:R-:W-:Y:S05]  /*d4b0*/  @P1 BRA `(.L_x_4246) ;  /* 0x0000000000181947 */ /* 0x000fea0003800000 */
[----:B------:R-:W1:Y:S01]  /*d4c0*/  S2R R2, SR_TID.X ;  /* 0x0000000000027919 */ /* 0x000e620000002100 */
[----:B0-----:R-:W-:-:S04]  /*d4d0*/  IMAD.MOV.U32 R0, RZ, RZ, 0x2000 ;  /* 0x00002000ff007424 */ /* 0x001fc800078e00ff */
[----:B------:R2:W-:Y:S01]  /*d4e0*/  SYNCS.ARRIVE.TRANS64 RZ, [UR38+0x28c30], R0 ;  /* 0x028c3000ffff79a7 */ /* 0x0005e20008000026 */
[----:B-1----:R-:W-:-:S13]  /*d4f0*/  LOP3.LUT P0, RZ, R2, 0x1f, RZ, 0xc0, !PT ;  /* 0x0000001f02ff7812 */ /* 0x002fda000780c0ff */
[----:B--2---:R-:W-:Y:S05]  /*d500*/  @!P0 BRA `(.L_x_4246) ;  /* 0x0000000000048947 */ /* 0x004fea0003800000 */
[----:B------:R-:W-:Y:S01]  /*d510*/  BPT.TRAP 0x1 ;  /* 0x000000040000795c */ /* 0x000fe20000300000 */
.L_x_4246:
        /* <DEDUP_REMOVED lines=17> */
.L_x_4242:
        /* <DEDUP_REMOVED lines=22> */
.L_x_4247:
[----:B------:R-:W0:Y:S01]  /*d790*/  LDC R4, c[0x0][0x448] ;  /* 0x00011200ff047b82 */ /* 0x000e220000000800 */
[----:B------:R-:W1:Y:S01]  /*d7a0*/  S2R R13, SR_TID.X ;  /* 0x00000000000d7919 */ /* 0x000e620000002100 */
[----:B------:R-:W-:Y:S01]  /*d7b0*/  USHF.R.S32.HI UR6, URZ, 0x1f, UR36 ;  /* 0x0000001f3f067899 */ /* 0x000fe20008011424 */
[----:B------:R-:W-:Y:S01]  /*d7c0*/  ULDC.64 UR8, c[0x0][0x2d8] ;  /* 0x0000b60000087ab9 */ /* 0x000fe20000000a00 */
[----:B------:R-:W2:Y:S02]  /*d7d0*/  S2R R14, SR_CTAID.Z ;  /* 0x00000000000e7919 */ /* 0x000ea40000002700 */
[----:B------:R-:W-:Y:S02]  /*d7e0*/  UIMAD UR6, UR6, UR8, URZ ;  /* 0x00000008060672a4 */ /* 0x000fe4000f8e023f */
[----:B------:R-:W3:Y:S01]  /*d7f0*/  LDC.64 R2, c[0x0][0x2e0] ;  /* 0x0000b800ff027b82 */ /* 0x000ee20000000a00 */
[----:B------:R-:W4:Y:S01]  /*d800*/  S2R R10, SR_CTAID.X ;  /* 0x00000000000a7919 */ /* 0x000f220000002500 */
[----:B------:R-:W-:-:S02]  /*d810*/  UIMAD.WIDE.U32 UR4, UR36, UR8, URZ ;  /* 0x00000008240472a5 */ /* 0x000fc4000f8e003f */
[----:B------:R-:W-:-:S04]  /*d820*/  UIMAD UR6, UR36, UR9, UR6 ;  /* 0x00000009240672a4 */ /* 0x000fc8000f8e0206 */
[----:B------:R-:W-:Y:S01]  /*d830*/  UIADD3 UR5, UR5, UR6, URZ ;  /* 0x0000000605057290 */ /* 0x000fe2000fffe03f */
[----:B0-----:R-:W-:Y:S02]  /*d840*/  ISETP.NE.AND P0, PT, R4, 0x1, PT ;  /* 0x000000010400780c */ /* 0x001fe40003f05270 */
[C---:B-1----:R-:W-:Y:S01]  /*d850*/  LOP3.LUT R12, R13.reuse, 0x7f, RZ, 0xc0, !PT ;  /* 0x0000007f0d0c7812 */ /* 0x042fe200078ec0ff */
[----:B------:R-:W-:-:S10]  /*d860*/  IMAD.SHL.U32 R0, R13, 0x10, RZ ;  /* 0x000000100d007824 */ /* 0x000fd400078e00ff */
[----:B------:R-:W0:Y:S01]  /*d870*/  @P0 LDC R5, c[0x0][0x44c] ;  /* 0x00011300ff050b82 */ /* 0x000e220000000800 */
[----:B------:R-:W-:Y:S02]  /*d880*/  SHF.R.U32.HI R7, RZ, 0x3, R12 ;  /* 0x00000003ff077819 */ /* 0x000fe4000001160c */
[----:B--2---:R-:W-:Y:S02]  /*d890*/  SHF.R.S32.HI R11, RZ, 0x1f, R14 ;  /* 0x0000001fff0b7819 */ /* 0x004fe4000001140e */
[----:B------:R-:W-:-:S03]  /*d8a0*/  LOP3.LUT R9, R7, 0x70, R0, 0xf8, !PT ;  /* 0x0000007007097812 */ /* 0x000fc600078ef800 */
[----:B------:R-:W1:Y:S01]  /*d8b0*/  @P0 LDC R6, c[0x0][0x450] ;  /* 0x00011400ff060b82 */ /* 0x000e620000000800 */
[----:B---3--:R-:W-:Y:S01]  /*d8c0*/  IMAD R8, R11, R2, RZ ;  /* 0x000000020b087224 */ /* 0x008fe200078e02ff */
[----:B----4-:R-:W-:-:S03]  /*d8d0*/  LEA R0, R10, R9, 0x6 ;  /* 0x000000090a007211 */ /* 0x010fc600078e30ff */
[----:B------:R-:W-:Y:S02]  /*d8e0*/  IMAD R9, R14, R3, R8 ;  /* 0x000000030e097224 */ /* 0x000fe400078e0208 */
[----:B0-----:R-:W-:-:S04]  /*d8f0*/  @P0 IMAD.HI.U32 R3, R0, R5, RZ ;  /* 0x0000000500030227 */ /* 0x001fc800078e00ff */
[----:B------:R-:W-:Y:S01]  /*d900*/  IMAD.MOV.U32 R5, RZ, RZ, R0 ;  /* 0x000000ffff057224 */ /* 0x000fe200078e0000 */
[----:B-1----:R-:W-:Y:S01]  /*d910*/  @P0 SHF.R.U32.HI R5, RZ, R6, R3 ;  /* 0x00000006ff050219 */ /* 0x002fe20000011603 */
[----:B------:R-:W-:Y:S01]  /*d920*/  IMAD.WIDE.U32 R2, R14, R2, UR4 ;  /* 0x000000040e027e25 */ /* 0x000fe2000f8e0002 */
[----:B------:R-:W-:Y:S02]  /*d930*/  ULDC.64 UR4, c[0x0][0x2d0] ;  /* 0x0000b40000047ab9 */ /* 0x000fe40000000a00 */
[----:B------:R-:W-:Y:S01]  /*d940*/  SHF.R.S32.HI R6, RZ, 0x1f, R5 ;  /* 0x0000001fff067819 */ /* 0x000fe20000011405 */
[----:B------:R-:W-:Y:S01]  /*d950*/  IMAD.IADD R3, R3, 0x1, R9 ;  /* 0x0000000103037824 */ /* 0x000fe200078e0209 */
[----:B------:R-:W-:-:S03]  /*d960*/  IADD3 R9, -R5, RZ, RZ ;  /* 0x000000ff05097210 */ /* 0x000fc60007ffe1ff */
[----:B------:R-:W-:Y:S02]  /*d970*/  IMAD R6, R6, UR4, RZ ;  /* 0x0000000406067c24 */ /* 0x000fe4000f8e02ff */
[----:B------:R-:W-:Y:S02]  /*d980*/  IMAD R0, R4, R9, R0 ;  /* 0x0000000904007224 */ /* 0x000fe400078e0200 */
[C---:B------:R-:W-:Y:S02]  /*d990*/  IMAD R9, R5.reuse, UR5, R6 ;  /* 0x0000000505097c24 */ /* 0x040fe4000f8e0206 */
[----:B------:R-:W-:Y:S01]  /*d9a0*/  IMAD.WIDE.U32 R2, R5, UR4, R2 ;  /* 0x0000000405027c25 */ /* 0x000fe2000f8e0002 */
[----:B------:R-:W-:Y:S01]  /*d9b0*/  SHF.R.S32.HI R5, RZ, 0x1f, R0 ;  /* 0x0000001fff057819 */ /* 0x000fe20000011400 */
[----:B------:R-:W-:Y:S02]  /*d9c0*/  ULDC.64 UR4, c[0x0][0x2c8] ;  /* 0x0000b20000047ab9 */ /* 0x000fe40000000a00 */
[----:B------:R-:W-:-:S02]  /*d9d0*/  IMAD.IADD R3, R3, 0x1, R9 ;  /* 0x0000000103037824 */ /* 0x000fc400078e0209 */
[----:B------:R-:W-:Y:S02]  /*d9e0*/  IMAD R5, R5, UR4, RZ ;  /* 0x0000000405057c24 */ /* 0x000fe4000f8e02ff */
[----:B------:R-:W-:-:S04]  /*d9f0*/  IMAD.WIDE.U32 R2, R0, UR4, R2 ;  /* 0x0000000400027c25 */ /* 0x000fc8000f8e0002 */
[----:B------:R-:W-:Y:S01]  /*da00*/  IMAD R5, R0, UR5, R5 ;  /* 0x0000000500057c24 */ /* 0x000fe2000f8e0205 */
[----:B------:R-:W-:Y:S02]  /*da10*/  ULDC.64 UR4, c[0x0][0x280] ;  /* 0x0000a00000047ab9 */ /* 0x000fe40000000a00 */
[----:B------:R-:W-:Y:S01]  /*da20*/  LEA R0, P0, R2, UR4, 0x1 ;  /* 0x0000000402007c11 */ /* 0x000fe2000f8008ff */
[----:B------:R-:W-:Y:S01]  /*da30*/  IMAD.IADD R3, R3, 0x1, R5 ;  /* 0x0000000103037824 */ /* 0x000fe200078e0205 */
[----:B------:R-:W-:Y:S01]  /*da40*/  ULDC UR4, c[0x0][0x2b8] ;  /* 0x0000ae0000047ab9 */ /* 0x000fe20000000800 */
[----:B------:R-:W-:-:S03]  /*da50*/  IMAD.SHL.U32 R5, R12, 0x8, RZ ;  /* 0x000000080c057824 */ /* 0x000fc600078e00ff */
[----:B------:R-:W-:Y:S02]  /*da60*/  LEA.HI.X R6, R2, UR5, R3, 0x1, P0 ;  /* 0x0000000502067c11 */ /* 0x000fe400080f0c03 */
[----:B------:R-:W-:-:S04]  /*da70*/  SHF.L.U32 R2, R13, 0x3, RZ ;  /* 0x000000030d027819 */ /* 0x000fc800000006ff */
        /* <DEDUP_REMOVED lines=12> */
[----:B------:R-:W-:-:S03]  /*db40*/  VIADD R11, R7, 0x10 ;  /* 0x00000010070b7836 */ /* 0x000fc60000000000 */
[----:B------:R-:W-:-:S13]  /*db50*/  ISETP.GE.AND P1, PT, R7, R4, PT ;  /* 0x000000040700720c */ /* 0x000fda0003f26270 */
[----:B------:R-:W-:Y:S02]  /*db60*/  @!P1 LEA R9, R5, UR38, 0x1 ;  /* 0x0000002605099c11 */ /* 0x000fe4000f8e08ff */
[----:B0-----:R-:W-:-:S04]  /*db70*/  @!P1 LEA R14, P2, R8, R14, 0x1 ;  /* 0x0000000e080e9211 */ /* 0x001fc800078408ff */
[----:B-1----:R-:W-:Y:S01]  /*db80*/  @!P1 IADD3.X R3, RZ, R2, RZ, P2, !PT ;  /* 0x00000002ff039210 */ /* 0x002fe200017fe4ff */
        /* <DEDUP_REMOVED lines=16> */
[----:B0-----:R-:W-:-:S04]  /*dc90*/  @!P1 LEA R14, P2, R8, R14, 0x1 ;  /* 0x0000000e080e9211 */ /* 0x001fc800078408ff */
[----:B-1----:R-:W-:Y:S01]  /*dca0*/  @!P1 IADD3.X R3, RZ, R2, RZ, P2, !PT ;  /* 0x00000002ff039210 */ /* 0x002fe200017fe4ff */
[----:B------:R-:W-:Y:S02]  /*dcb0*/  @!P1 IMAD.MOV.U32 R2, RZ, RZ, R14 ;  /* 0x000000ffff029224 */ /* 0x000fe400078e000e */
[----:B------:R0:W1:Y:S04]  /*dcc0*/  SHFL.IDX PT, R14, R0, 0x3, 0x181f ;  /* 0x00781f00000e7f89 */ /* 0x00006800000e0000 */
[----:B--2---:R0:W-:Y:S02]  /*dcd0*/  @!P1 LDGSTS.E.BYPASS.LTC128B.128 [R9+0x21400], desc[UR44][R2.64], !P0 ;  /* 0x2140000002099fae */ /* 0x0041e4000c101d6c */
.L_x_4350:
[----:B------:R-:W-:-:S05]  /*dce0*/  VIADD R7, R7, 0x30 ;  /* 0x0000003007077836 */ /* 0x000fca0000000000 */
[----:B------:R-:W-:Y:S01]  /*dcf0*/  ISETP.GE.AND P1, PT, R7, R4, PT ;  /* 0x000000040700720c */ /* 0x000fe20003f26270 */
[----:B------:R-:W-:-:S05]  /*dd00*/  IMAD.MOV.U32 R4, RZ, RZ, 0x1 ;  /* 0x00000001ff047424 */ /* 0x000fca00078e00ff */
[----:B------:R-:W-:-:S07]  /*dd10*/  SHF.L.U32 R4, R4, 0x1f, RZ ;  /* 0x0000001f04047819 */ /* 0x000fce00000006ff */
[----:B01----:R-:W-:Y:S02]  /*dd20*/  @!P1 LEA R2, P2, R8, R14, 0x1 ;  /* 0x0000000e08029211 */ /* 0x003fe400078408ff */
[----:B------:R-:W-:Y:S02]  /*dd30*/  @!P1 LEA R5, R5, UR38, 0x1 ;  /* 0x0000002605059c11 */ /* 0x000fe4000f8e08ff */
[----:B------:R-:W-:-:S05]  /*dd40*/  @!P1 IADD3.X R3, RZ, R6, RZ, P2, !PT ;  /* 0x00000006ff039210 */ /* 0x000fca00017fe4ff */
        /* <DEDUP_REMOVED lines=11> */
.L_x_4351:
[----:B------:R-:W-:Y:S01]  /*de00*/  ISETP.NE.AND P0, PT, R19, RZ, PT ;  /* 0x000000ff1300720c */ /* 0x000fe20003f05270 */
[----:B------:R-:W-:Y:S01]  /*de10*/  BSSY B0, `(.L_x_4250) ;  /* 0x000007f000007945 */ /* 0x000fe20003800000 */
[----:B------:R-:W-:-:S11]  /*de20*/  IMAD.MOV.U32 R0, RZ, RZ, 0x1 ;  /* 0x00000001ff007424 */ /* 0x000fd600078e00ff */
[----:B------:R-:W-:Y:S05]  /*de30*/  @!P0 BRA `(.L_x_4251) ;  /* 0x0000000400f08947 */ /* 0x000fea0003800000 */
[----:B------:R-:W1:Y:S01]  /*de40*/  SYNCS.PHASECHK.TRANS64.TRYWAIT P0, [UR38+0x28c60], R4 ;  /* 0x028c6004ff0075a7 */ /* 0x000e620008000166 */
[----:B------:R-:W2:Y:S02]  /*de50*/  S2R R2, SR_TID.X ;  /* 0x0000000000027919 */ /* 0x000ea40000002100 */
[----:B--2---:R-:W-:-:S04]  /*de60*/  LOP3.LUT R2, R2, 0x7f, RZ, 0xc0, !PT ;  /* 0x0000007f02027812 */ /* 0x004fc800078ec0ff */
[----:B------:R-:W-:Y:S01]  /*de70*/  ISETP.NE.AND P1, PT, R2, RZ, PT ;  /* 0x000000ff0200720c */ /* 0x000fe20003f25270 */
[----:B-1----:R-:W-:-:S12]  /*de80*/  @!P0 BRA `(.L_x_4252) ;  /* 0x00000038004c8947 */ /* 0x002fd80003800000 */
.L_x_4352:
[----:B------:R-:W-:Y:S04]  /*de90*/  BSSY B1, `(.L_x_4253) ;  /* 0x0000008000017945 */ /* 0x000fe80003800000 */
[----:B------:R-:W-:Y:S05]  /*dea0*/  @P1 BRA `(.L_x_4254) ;  /* 0x0000000000181947 */ /* 0x000fea0003800000 */
[----:B0-----:R-:W0:Y:S01]  /*deb0*/  S2R R3, SR_TID.X ;  /* 0x0000000000037919 */ /* 0x001e220000002100 */
[----:B------:R-:W-:-:S04]  /*dec0*/  MOV R2, 0x10000 ;  /* 0x0001000000027802 */ /* 0x000fc80000000f00 */
[----:B------:R1:W-:Y:S01]  /*ded0*/  SYNCS.ARRIVE.TRANS64 RZ, [UR38+0x28c50], R2 ;  /* 0x028c5002ffff79a7 */ /* 0x0003e20008000026 */
[----:B0-----:R-:W-:-:S13]  /*dee0*/  LOP3.LUT P0, RZ, R3, 0x1f, RZ, 0xc0, !PT ;  /* 0x0000001f03ff7812 */ /* 0x001fda000780c0ff */
[----:B-1----:R-:W-:Y:S05]  /*def0*/  @!P0 BRA `(.L_x_4254) ;  /* 0x0000000000048947 */ /* 0x002fea0003800000 */
[----:B------:R-:W-:Y:S01]  /*df00*/  BPT.TRAP 0x1 ;  /* 0x000000040000795c */ /* 0x000fe20000300000 */
.L_x_4254:
[----:B------:R-:W-:Y:S05]  /*df10*/  BSYNC B1 ;  /* 0x0000000000017941 */ /* 0x000fea0003800000 */
.L_x_4253:
        /* <DEDUP_REMOVED lines=11> */
.L_x_4255:
        /* <DEDUP_REMOVED lines=13> */
.L_x_4256:
        /* <DEDUP_REMOVED lines=13> */
.L_x_4257:
        /* <DEDUP_REMOVED lines=13> */
.L_x_4258:
        /* <DEDUP_REMOVED lines=13> */
.L_x_4259:
        /* <DEDUP_REMOVED lines=13> */
.L_x_4260:
        /* <DEDUP_REMOVED lines=13> */
.L_x_4261:
        /* <DEDUP_REMOVED lines=13> */
.L_x_4262:
        /* <DEDUP_REMOVED lines=8> */
.L_x_4251:
[----:B------:R-:W-:Y:S05]  /*e600*/  BSYNC B0 ;  /* 0x0000000000007941 */ /* 0x000fea0003800000 */
.L_x_4250:
[----:B0-----:R-:W2:Y:S01]  /*e610*/  LDL.LU R3, [R1+0x8] ;  /* 0x0000080001037983 */ /* 0x001ea20000300800 */
[----:B------:R-:W-:Y:S01]  /*e620*/  MOV R9, RZ ;  /* 0x000000ff00097202 */ /* 0x000fe20000000f00 */
[----:B------:R-:W-:Y:S02]  /*e630*/  IMAD.MOV.U32 R6, RZ, RZ, 0x1 ;  /* 0x00000001ff067424 */ /* 0x000fe400078e00ff */
[----:B--2---:R-:W-:-:S05]  /*e640*/  VIADD R7, R3, 0xfffffffe ;  /* 0xfffffffe03077836 */ /* 0x004fca0000000000 */
        /* <DEDUP_REMOVED lines=17> */
[----:B------:R-:W-:Y:S01]  /*e760*/  IMAD.MOV.U32 R0, RZ, RZ, 0x1 ;  /* 0x00000001ff007424 */ /* 0x000fe200078e00ff */
[----:B------:R-:W-:-:S04]  /*e770*/  MOV R11, UR5 ;  /* 0x00000005000b7c02 */ /* 0x000fc80008000f00 */
[----:B------:R-:W-:-:S07]  /*e780*/  LOP3.LUT R11, R11, 0x1, RZ, 0xc0, !PT ;  /* 0x000000010b0b7812 */ /* 0x000fce00078ec0ff */
[----:B------:R-:W-:Y:S05]  /*e790*/  @!P0 BRA `(.L_x_4263) ;  /* 0x0000001400e88947 */ /* 0x000fea0003800000 */
[----:B------:R-:W-:Y:S01]  /*e7a0*/  R2UR UR4, R11 ;  /* 0x000000000b0472ca */ /* 0x000fe200000e0000 */
[----:B------:R-:W-:Y:S01]  /*e7b0*/  BSSY B0, `(.L_x_4263) ;  /* 0x0000178000007945 */ /* 0x000fe20003800000 */
[----:B------:R-:W-:-:S11]  /*e7c0*/  MOV R0, 0x1 ;  /* 0x0000000100007802 */ /* 0x000fd60000000f00 */
[----:B------:R-:W-:-:S06]  /*e7d0*/  UIADD3 UR4, UR5, -UR4, URZ ;  /* 0x8000000405047290 */ /* 0x000fcc000fffe03f */
[----:B------:R-:W-:-:S07]  /*e7e0*/  IMAD.U32 R8, RZ, RZ, UR4 ;  /* 0x00000004ff087e24 */ /* 0x000fce000f8e00ff */
.L_x_4304:
[----:B------:R-:W-:Y:S01]  /*e7f0*/  ISETP.NE.AND P0, PT, R19, RZ, PT ;  /* 0x000000ff1300720c */ /* 0x000fe20003f05270 */
[----:B------:R-:W-:Y:S01]  /*e800*/  VIADD R8, R8, 0xfffffffe ;  /* 0xfffffffe08087836 */ /* 0x000fe20000000000 */
[----:B------:R-:W-:Y:S04]  /*e810*/  BSSY B1, `(.L_x_4264) ;  /* 0x00000b6000017945 */ /* 0x000fe80003800000 */
[----:B------:R-:W-:-:S07]  /*e820*/  ISETP.NE.AND P1, PT, R8, RZ, PT ;  /* 0x000000ff0800720c */ /* 0x000fce0003f25270 */
[----:B0-----:R-:W-:Y:S06]  /*e830*/  @!P0 BRA `(.L_x_4265) ;  /* 0x0000000800cc8947 */ /* 0x001fec0003800000 */
[----:B------:R-:W2:Y:S01]  /*e840*/  LDL R2, [R1] ;  /* 0x0000000001027983 */ /* 0x000ea20000100800 */
[----:B------:R-:W-:Y:S02]  /*e850*/  MOV R13, R7 ;  /* 0x00000007000d7202 */ /* 0x000fe40000000f00 */
        /* <DEDUP_REMOVED lines=21> */
.L_x_4266:
[----:B------:R-:W1:Y:S01]  /*e9b0*/  S2R R2, SR_TID.X ;  /* 0x0000000000027919 */ /* 0x000e620000002100 */
[----:B------:R-:W-:Y:S01]  /*e9c0*/  BSSY B2, `(.L_x_4267) ;  /* 0x0000006000027945 */ /* 0x000fe20003800000 */
[----:B-1----:R-:W-:Y:S02]  /*e9d0*/  LOP3.LUT R3, R2, 0x7f, RZ, 0xc0, !PT ;  /* 0x0000007f02037812 */ /* 0x002fe400078ec0ff */
[----:B------:R-:W-:Y:S02]  /*e9e0*/  SHF.L.U32 R2, R0, 0x1f, RZ ;  /* 0x0000001f00027819 */ /* 0x000fe400000006ff */
[----:B------:R-:W-:Y:S02]  /*e9f0*/  ISETP.NE.AND P2, PT, R3, RZ, PT ;  /* 0x000000ff0300720c */ /* 0x000fe40003f45270 */
[----:B------:R-:W1:Y:S02]  /*ea00*/  SYNCS.PHASECHK.TRANS64.TRYWAIT P0, [UR38+0x28c48], R2 ;  /* 0x028c4802ff0075a7 */ /* 0x000e640008000166 */
[----:B-1----:R-:W-:Y:S09]  /*ea10*/  @!P0 BRA `(.L_x_4268) ;  /* 0x0000002c00808947 */ /* 0x002ff20003800000 */
.L_x_4353:
[----:B------:R-:W-:Y:S05]  /*ea20*/  BSYNC B2 ;  /* 0x0000000000027941 */ /* 0x000fea0003800000 */
.L_x_4267:
[----:B------:R-:W-:Y:S04]  /*ea30*/  BSSY B2, `(.L_x_4269) ;  /* 0x0000007000027945 */ /* 0x000fe80003800000 */
[----:B------:R-:W-:Y:S05]  /*ea40*/  @P2 BRA `(.L_x_4270) ;  /* 0x0000000000142947 */ /* 0x000fea0003800000 */
[----:B------:R-:W-:Y:S01]  /*ea50*/  ISETP.NE.AND P0, PT, R10, RZ, PT ;  /* 0x000000ff0a00720c */ /* 0x000fe20003f05270 */
[----:B-1----:R-:W-:-:S04]  /*ea60*/  IMAD.MOV.U32 R3, RZ, RZ, 0x2000 ;  /* 0x00002000ff037424 */ /* 0x002fc800078e00ff */
[----:B------:R2:W-:Y:S08]  /*ea70*/  SYNCS.ARRIVE.TRANS64 RZ, [UR38+0x28c38], R3 ;  /* 0x028c3803ffff79a7 */ /* 0x0005f00008000026 */
[----:B--2---:R-:W-:Y:S05]  /*ea80*/  @!P0 BRA `(.L_x_4270) ;  /* 0x0000000000048947 */ /* 0x004fea0003800000 */
[----:B------:R-:W-:Y:S01]  /*ea90*/  BPT.TRAP 0x1 ;  /* 0x000000040000795c */ /* 0x000fe20000300000 */
.L_x_4270:
[----:B------:R-:W-:Y:S05]  /*eaa0*/  BSYNC B2 ;  /* 0x0000000000027941 */ /* 0x000fea0003800000 */
.L_x_4269:
        /* <DEDUP_REMOVED lines=11> */
.L_x_4271:
        /* <DEDUP_REMOVED lines=10> */
.L_x_4354:
[----:B------:R-:W-:Y:S05]  /*ec00*/  BSYNC B2 ;  /* 0x0000000000027941 */ /* 0x000fea0003800000 */
.L_x_4272:
[----:B------:R-:W-:Y:S01]  /*ec10*/  BSSY B2, `(.L_x_4274) ;  /* 0x0000009000027945 */ /* 0x000fe20003800000 */
[----:B01----:R-:W-:Y:S01]  /*ec20*/  IMAD.MOV.U32 R2, RZ, RZ, 0x0 ;  /* 0x00000000ff027424 */ /* 0x003fe200078e00ff */
[----:B------:R-:W-:Y:S02]  /*ec30*/  MOV R3, 0x14f00000 ;  /* 0x14f0000000037802 */ /* 0x000fe40000000f00 */
[----:B------:R-:W-:Y:S05]  /*ec40*/  @P2 BRA `(.L_x_4275) ;  /* 0x0000000000142947 */ /* 0x000fea0003800000 */
[----:B------:R-:W-:Y:S01]  /*ec50*/  ISETP.NE.AND P0, PT, R10, RZ, PT ;  /* 0x000000ff0a00720c */ /* 0x000fe20003f05270 */
[----:B------:R-:W-:-:S04]  /*ec60*/  IMAD.MOV.U32 R12, RZ, RZ, 0x10000 ;  /* 0x00010000ff0c7424 */ /* 0x000fc800078e00ff */
[----:B------:R0:W-:Y:S08]  /*ec70*/  SYNCS.ARRIVE.TRANS64 RZ, [UR38+0x28c58], R12 ;  /* 0x028c580cffff79a7 */ /* 0x0001f00008000026 */
[----:B0-----:R-:W-:Y:S05]  /*ec80*/  @!P0 BRA `(.L_x_4275) ;  /* 0x0000000000048947 */ /* 0x001fea0003800000 */
[----:B------:R-:W-:Y:S01]  /*ec90*/  BPT.TRAP 0x1 ;  /* 0x000000040000795c */ /* 0x000fe20000300000 */
.L_x_4275:
[----:B------:R-:W-:Y:S05]  /*eca0*/  BSYNC B2 ;  /* 0x0000000000027941 */ /* 0x000fea0003800000 */
.L_x_4274:
        /* <DEDUP_REMOVED lines=9> */
.L_x_4276:
        /* <DEDUP_REMOVED lines=13> */
.L_x_4277:
        /* <DEDUP_REMOVED lines=13> */
.L_x_4278:
        /* <DEDUP_REMOVED lines=13> */
.L_x_4279:
        /* <DEDUP_REMOVED lines=13> */
.L_x_4280:
        /* <DEDUP_REMOVED lines=13> */
.L_x_4281:
        /* <DEDUP_REMOVED lines=13> */
.L_x_4282:
        /* <DEDUP_REMOVED lines=13> */
.L_x_4283:
        /* <DEDUP_REMOVED lines=8> */
.L_x_4265:
[----:B------:R-:W-:Y:S05]  /*f370*/  BSYNC B1 ;  /* 0x0000000000017941 */ /* 0x000fea0003800000 */
.L_x_4264:
        /* <DEDUP_REMOVED lines=25> */
[----:B------:R-:W-:-:S05]  /*f510*/  IADD3 R3, -R13, RZ, RZ ;  /* 0x000000ff0d037210 */ /* 0x000fca0007ffe1ff */
[----:B------:R-:W-:-:S07]  /*f520*/  IMAD R12, R14, R3, R12 ;  /* 0x000000030e0c7224 */ /* 0x000fce00078e020c */
.L_x_4286:
[----:B------:R-:W1:Y:S01]  /*f530*/  S2R R2, SR_TID.X ;  /* 0x0000000000027919 */ /* 0x000e620000002100 */
[----:B------:R-:W-:Y:S01]  /*f540*/  BSSY B2, `(.L_x_4287) ;  /* 0x0000006000027945 */ /* 0x000fe20003800000 */
[----:B-1----:R-:W-:Y:S02]  /*f550*/  LOP3.LUT R3, R2, 0x7f, RZ, 0xc0, !PT ;  /* 0x0000007f02037812 */ /* 0x002fe400078ec0ff */
[----:B------:R-:W-:Y:S02]  /*f560*/  SHF.L.U32 R2, R0, 0x1f, RZ ;  /* 0x0000001f00027819 */ /* 0x000fe400000006ff */
[----:B------:R-:W-:Y:S02]  /*f570*/  ISETP.NE.AND P2, PT, R3, RZ, PT ;  /* 0x000000ff0300720c */ /* 0x000fe40003f45270 */
[----:B------:R-:W1:Y:S02]  /*f580*/  SYNCS.PHASECHK.TRANS64.TRYWAIT P0, [UR38+0x28c40], R2 ;  /* 0x028c4002ff0075a7 */ /* 0x000e640008000166 */
[----:B-1----:R-:W-:Y:S09]  /*f590*/  @!P0 BRA `(.L_x_4288) ;  /* 0x0000002000d08947 */ /* 0x002ff20003800000 */
.L_x_4355:
[----:B------:R-:W-:Y:S05]  /*f5a0*/  BSYNC B2 ;  /* 0x0000000000027941 */ /* 0x000fea0003800000 */
.L_x_4287:
[----:B------:R-:W-:Y:S04]  /*f5b0*/  BSSY B2, `(.L_x_4289) ;  /* 0x0000007000027945 */ /* 0x000fe80003800000 */
[----:B------:R-:W-:Y:S05]  /*f5c0*/  @P2 BRA `(.L_x_4290) ;  /* 0x0000000000142947 */ /* 0x000fea0003800000 */
[----:B------:R-:W-:Y:S01]  /*f5d0*/  ISETP.NE.AND P0, PT, R10, RZ, PT ;  /* 0x000000ff0a00720c */ /* 0x000fe20003f05270 */
[----:B-1----:R-:W-:-:S04]  /*f5e0*/  IMAD.MOV.U32 R3, RZ, RZ, 0x2000 ;  /* 0x00002000ff037424 */ /* 0x002fc800078e00ff */
[----:B------:R2:W-:Y:S08]  /*f5f0*/  SYNCS.ARRIVE.TRANS64 RZ, [UR38+0x28c30], R3 ;  /* 0x028c3003ffff79a7 */ /* 0x0005f00008000026 */
[----:B--2---:R-:W-:Y:S05]  /*f600*/  @!P0 BRA `(.L_x_4290) ;  /* 0x0000000000048947 */ /* 0x004fea0003800000 */
[----:B------:R-:W-:Y:S01]  /*f610*/  BPT.TRAP 0x1 ;  /* 0x000000040000795c */ /* 0x000fe20000300000 */
.L_x_4290:
[----:B------:R-:W-:Y:S05]  /*f620*/  BSYNC B2 ;  /* 0x0000000000027941 */ /* 0x000fea0003800000 */
.L_x_4289:
[----:B0-----:R-:W-:Y:S01]  /*f630*/  IMAD.MOV.U32 R4, RZ, RZ, RZ ;  /* 0x000000ffff047224 */ /* 0x001fe200078e00ff */
        /* <DEDUP_REMOVED lines=10> */
.L_x_4291:
        /* <DEDUP_REMOVED lines=11> */
.L_x_4356:
[----:B------:R-:W-:Y:S05]  /*f790*/  BSYNC B2 ;  /* 0x0000000000027941 */ /* 0x000fea0003800000 */
.L_x_4292:
        /* <DEDUP_REMOVED lines=9> */
.L_x_4295:
[----:B------:R-:W-:Y:S05]  /*f830*/  BSYNC B2 ;  /* 0x0000000000027941 */ /* 0x000fea0003800000 */
.L_x_4294:
        /* <DEDUP_REMOVED lines=9> */
.L_x_4296:
        /* <DEDUP_REMOVED lines=13> */
.L_x_4297:
        /* <DEDUP_REMOVED lines=13> */
.L_x_4298:
        /* <DEDUP_REMOVED lines=13> */
.L_x_4299:
        /* <DEDUP_REMOVED lines=13> */
.L_x_4300:
        /* <DEDUP_REMOVED lines=13> */
.L_x_4301:
        /* <DEDUP_REMOVED lines=13> */
.L_x_4302:
        /* <DEDUP_REMOVED lines=13> */
.L_x_4303:
        /* <DEDUP_REMOVED lines=8> */
.L_x_4285:
[----:B------:R-:W-:Y:S05]  /*ff00*/  BSYNC B1 ;  /* 0x0000000000017941 */ /* 0x000fea0003800000 */
.L_x_4284:
[----:B------:R-:W-:Y:S01]  /*ff10*/  VIADD R7, R7, 0xfffffffe ;  /* 0xfffffffe07077836 */ /* 0x000fe20000000000 */
[----:B------:R-:W-:Y:S06]  /*ff20*/  @P1 BRA `(.L_x_4304) ;  /* 0xffffffe800301947 */ /* 0x000fec000383ffff */
[----:B------:R-:W-:Y:S05]  /*ff30*/  BSYNC B0 ;  /* 0x0000000000007941 */ /* 0x000fea0003800000 */
.L_x_4263:
        /* <DEDUP_REMOVED lines=17> */
[----:B------:R-:W-:Y:S02]  /*10050*/  SHF.R.S32.HI R3, RZ, 0x1f, R5 ;  /* 0x0000001fff037819 */ /* 0x000fe40000011405 */
        /* <DEDUP_REMOVED lines=9> */
.L_x_4307:
[----:B------:R-:W2:Y:S01]  /*100f0*/  S2R R2, SR_TID.X ;  /* 0x0000000000027919 */ /* 0x000ea20000002100 */
[----:B------:R-:W-:Y:S01]  /*10100*/  BSSY B1, `(.L_x_4308) ;  /* 0x0000006000017945 */ /* 0x000fe20003800000 */
[----:B--2---:R-:W-:Y:S02]  /*10110*/  LOP3.LUT R3, R2, 0x7f, RZ, 0xc0, !PT ;  /* 0x0000007f02037812 */ /* 0x004fe400078ec0ff */
[----:B------:R-:W-:Y:S02]  /*10120*/  SHF.L.U32 R2, R0, 0x1f, RZ ;  /* 0x0000001f00027819 */ /* 0x000fe400000006ff */
[----:B------:R-:W-:Y:S02]  /*10130*/  ISETP.NE.AND P1, PT, R3, RZ, PT ;  /* 0x000000ff0300720c */ /* 0x000fe40003f25270 */
[----:B------:R-:W2:Y:S02]  /*10140*/  SYNCS.PHASECHK.TRANS64.TRYWAIT P0, [UR38+0x28c48], R2 ;  /* 0x028c4802ff0075a7 */ /* 0x000ea40008000166 */
[----:B--2---:R-:W-:Y:S09]  /*10150*/  @!P0 BRA `(.L_x_4309) ;  /* 0x0000001800108947 */ /* 0x004ff20003800000 */
.L_x_4357:
[----:B------:R-:W-:Y:S05]  /*10160*/  BSYNC B1 ;  /* 0x0000000000017941 */ /* 0x000fea0003800000 */
.L_x_4308:
[----:B------:R-:W-:Y:S04]  /*10170*/  BSSY B1, `(.L_x_4310) ;  /* 0x0000007000017945 */ /* 0x000fe80003800000 */
[----:B------:R-:W-:Y:S05]  /*10180*/  @P1 BRA `(.L_x_4311) ;  /* 0x0000000000141947 */ /* 0x000fea0003800000 */
[----:B------:R-:W-:Y:S02]  /*10190*/  ISETP.NE.AND P0, PT, R10, RZ, PT ;  /* 0x000000ff0a00720c */ /* 0x000fe40003f05270 */
[----:B--2---:R-:W-:-:S04]  /*101a0*/  MOV R3, 0x2000 ;  /* 0x0000200000037802 */ /* 0x004fc80000000f00 */
[----:B------:R3:W-:Y:S07]  /*101b0*/  SYNCS.ARRIVE.TRANS64 RZ, [UR38+0x28c38], R3 ;  /* 0x028c3803ffff79a7 */ /* 0x0007ee0008000026 */
[----:B------:R-:W-:Y:S05]  /*101c0*/  @!P0 BRA `(.L_x_4311) ;  /* 0x0000000000048947 */ /* 0x000fea0003800000 */
[----:B------:R-:W-:Y:S01]  /*101d0*/  BPT.TRAP 0x1 ;  /* 0x000000040000795c */ /* 0x000fe20000300000 */
.L_x_4311:
[----:B------:R-:W-:Y:S05]  /*101e0*/  BSYNC B1 ;  /* 0x0000000000017941 */ /* 0x000fea0003800000 */
.L_x_4310:
        /* <DEDUP_REMOVED lines=11> */
.L_x_4312:
[----:B------:R-:W-:-:S13]  /*102a0*/  @P0 ELECT P2, URZ, PT ;  /* 0x00000000003f082f */ /* 0x000fda0003840000 */
[----:B-----5:R-:W-:Y:S01]  /*102b0*/  @P2 R2UR UR13, R16 ;  /* 0x00000000100d22ca */ /* 0x020fe200000e0000 */
[----:B------:R-:W-:Y:S01]  /*102c0*/  UMOV UR12, UR36 ;  /* 0x00000024000c7c82 */ /* 0x000fe20008000000 */
[----:B------:R-:W-:Y:S02]  /*102d0*/  @P2 R2UR UR11, R7 ;  /* 0x00000000070b22ca */ /* 0x000fe400000e0000 */
[----:B------:R-:W-:Y:S02]  /*102e0*/  @P2 PLOP3.LUT P0, PT, P2, PT, PT, 0x8, 0x0 ;  /* 0x000000000000281c */ /* 0x000fe4000170e170 */
[----:B------:R-:W-:-:S09]  /*102f0*/  PLOP3.LUT P2, PT, PT, PT, PT, 0x8, 0x0 ;  /* 0x000000000000781c */ /* 0x000fd20003f4e170 */
[----:B------:R4:W-:Y:S02]  /*10300*/  UTMALDG.4D [UR8], [UR4], desc[UR6] ;  /* 0x00000608040075b4 */ /* 0x0009e40008019000 */
[----:B----4-:R-:W-:Y:S05]  /*10310*/  @P0 BRA.U.ANY `(.L_x_4312) ;  /* 0xfffffffd00e00947 */ /* 0x010fea000393ffff */
[----:B------:R-:W4:Y:S01]  /*10320*/  SYNCS.PHASECHK.TRANS64.TRYWAIT P0, [UR38+0x28c68], R2 ;  /* 0x028c6802ff0075a7 */ /* 0x000f220008000166 */
[----:B------:R-:W-:Y:S04]  /*10330*/  BSSY B1, `(.L_x_4313) ;  /* 0x0000002000017945 */ /* 0x000fe80003800000 */
[----:B----4-:R-:W-:Y:S05]  /*10340*/  @!P0 BRA `(.L_x_4314) ;  /* 0x0000001400ac8947 */ /* 0x010fea0003800000 */
.L_x_4358:
[----:B------:R-:W-:Y:S05]  /*10350*/  BSYNC B1 ;  /* 0x0000000000017941 */ /* 0x000fea0003800000 */
.L_x_4313:
[----:B------:R-:W-:Y:S01]  /*10360*/  BSSY B1, `(.L_x_4315) ;  /* 0x0000009000017945 */ /* 0x000fe20003800000 */
[----:B--2---:R-:W-:Y:S01]  /*10370*/  MOV R2, 0x0 ;  /* 0x0000000000027802 */ /* 0x004fe20000000f00 */
[----:B---3--:R-:W-:Y:S02]  /*10380*/  IMAD.MOV.U32 R3, RZ, RZ, 0x14f00000 ;  /* 0x14f00000ff037424 */ /* 0x008fe400078e00ff */
[----:B------:R-:W-:Y:S05]  /*10390*/  @P1 BRA `(.L_x_4316) ;  /* 0x0000000000141947 */ /* 0x000fea0003800000 */
[----:B------:R-:W-:Y:S01]  /*103a0*/  ISETP.NE.AND P0, PT, R10, RZ, PT ;  /* 0x000000ff0a00720c */ /* 0x000fe20003f05270 */
[----:B0-----:R-:W-:-:S04]  /*103b0*/  IMAD.MOV.U32 R5, RZ, RZ, 0x10000 ;  /* 0x00010000ff057424 */ /* 0x001fc800078e00ff */
[----:B------:R2:W-:Y:S08]  /*103c0*/  SYNCS.ARRIVE.TRANS64 RZ, [UR38+0x28c58], R5 ;  /* 0x028c5805ffff79a7 */ /* 0x0005f00008000026 */
[----:B--2---:R-:W-:Y:S05]  /*103d0*/  @!P0 BRA `(.L_x_4316) ;  /* 0x0000000000048947 */ /* 0x004fea0003800000 */
[----:B------:R-:W-:Y:S01]  /*103e0*/  BPT.TRAP 0x1 ;  /* 0x000000040000795c */ /* 0x000fe20000300000 */
.L_x_4316:
[----:B------:R-:W-:Y:S05]  /*103f0*/  BSYNC B1 ;  /* 0x0000000000017941 */ /* 0x000fea0003800000 */
.L_x_4315:
        /* <DEDUP_REMOVED lines=9> */
.L_x_4317:
        /* <DEDUP_REMOVED lines=13> */
.L_x_4318:
        /* <DEDUP_REMOVED lines=13> */
.L_x_4319:
        /* <DEDUP_REMOVED lines=13> */
.L_x_4320:
        /* <DEDUP_REMOVED lines=13> */
.L_x_4321:
        /* <DEDUP_REMOVED lines=13> */
.L_x_4322:
        /* <DEDUP_REMOVED lines=13> */
.L_x_4323:
        /* <DEDUP_REMOVED lines=13> */
.L_x_4324:
        /* <DEDUP_REMOVED lines=8> */
.L_x_4306:
[----:B------:R-:W-:Y:S05]  /*10ac0*/  BSYNC B0 ;  /* 0x0000000000007941 */ /* 0x000fea0003800000 */
.L_x_4305:
[----:B------:R-:W-:Y:S01]  /*10ad0*/  LOP3.LUT R0, R0, 0x1, RZ, 0x3c, !PT ;  /* 0x0000000100007812 */ /* 0x000fe200078e3cff */
[----:B------:R-:W-:Y:S01]  /*10ae0*/  IMAD.MOV.U32 R9, RZ, RZ, RZ ;  /* 0x000000ffff097224 */ /* 0x000fe200078e00ff */
[----:B------:R-:W-:-:S07]  /*10af0*/  MOV R6, RZ ;  /* 0x000000ff00067202 */ /* 0x000fce0000000f00 */
.L_x_4236:
[----:B------:R-:W2:Y:S01]  /*10b00*/  S2R R3, SR_CgaCtaId ;  /* 0x0000000000037919 */ /* 0x000ea20000008800 */
[----:B------:R-:W-:Y:S02]  /*10b10*/  MOV R2, 0x400 ;  /* 0x0000040000027802 */ /* 0x000fe40000000f00 */
[----:B------:R-:W-:Y:S02]  /*10b20*/  SHF.L.U32 R9, R9, 0x1f, RZ ;  /* 0x0000001f09097819 */ /* 0x000fe400000006ff */
[----:B--2---:R-:W-:-:S04]  /*10b30*/  LEA R2, R3, R2, 0x18 ;  /* 0x0000000203027211 */ /* 0x004fc800078ec0ff */
[----:B------:R-:W2:Y:S02]  /*10b40*/  SYNCS.PHASECHK.TRANS64.TRYWAIT P0, [R2+URZ+0x28c20], R9 ;  /* 0x028c2009020075a7 */ /* 0x000ea4000800017f */
[----:B--2---:R-:W-:Y:S05]  /*10b50*/  @!P0 BRA `(.L_x_4325) ;  /* 0x0000000c00c08947 */ /* 0x004fea0003800000 */
.L_x_4359:
[----:B------:R-:W-:-:S03]  /*10b60*/  UMOV UR4, 0xffffffff ;  /* 0xffffffff00047882 */ /* 0x000fc60000000000 */
[----:B------:R-:W-:Y:S05]  /*10b70*/  BRA.DIV UR4, `(.L_x_4326) ;  /* 0x0000000e04cc7947 */ /* 0x000fea000b800000 */
[----:B------:R-:W3:Y:S02]  /*10b80*/  S2R R3, SR_TID.X ;  /* 0x0000000000037919 */ /* 0x000ee40000002100 */
[----:B---3--:R-:W-:-:S04]  /*10b90*/  SHF.R.U32.HI R3, RZ, 0x5, R3 ;  /* 0x00000005ff037819 */ /* 0x008fc80000011603 */
[----:B------:R-:W-:-:S05]  /*10ba0*/  LOP3.LUT R3, R3, 0x3, RZ, 0xc0, !PT ;  /* 0x0000000303037812 */ /* 0x000fca00078ec0ff */
[----:B------:R3:W4:Y:S02]  /*10bb0*/  SHFL.IDX PT, R14, R3, RZ, 0x1f ;  /* 0x00001fff030e7589 */ /* 0x00072400000e0000 */
.L_x_4362:
[----:B----4-:R-:W-:-:S13]  /*10bc0*/  ISETP.NE.AND P0, PT, R14, RZ, PT ;  /* 0x000000ff0e00720c */ /* 0x010fda0003f05270 */
[----:B------:R-:W-:Y:S05]  /*10bd0*/  @P0 BRA `(.L_x_4187) ;  /* 0x0000000000880947 */ /* 0x000fea0003800000 */
[----:B------:R-:W-:-:S03]  /*10be0*/  UMOV UR4, 0xffffffff ;  /* 0xffffffff00047882 */ /* 0x000fc60000000000 */
[----:B------:R-:W-:Y:S05]  /*10bf0*/  BRA.DIV UR4, `(.L_x_4327) ;  /* 0x0000000e04e07947 */ /* 0x000fea000b800000 */
[----:B------:R-:W-:-:S13]  /*10c00*/  ELECT P6, URZ, PT ;  /* 0x00000000003f782f */ /* 0x000fda00038c0000 */
.L_x_4365:
[----:B------:R-:W-:Y:S05]  /*10c10*/  @!P6 BRA `(.L_x_4187) ;  /* 0x000000000078e947 */ /* 0x000fea0003800000 */
[----:B------:R-:W-:-:S06]  /*10c20*/  ULOP3.LUT UR4, UR42, 0x2, URZ, 0xfc, !UPT ;  /* 0x000000022a047892 */ /* 0x000fcc000f8efc3f */
[----:B---3--:R-:W-:-:S05]  /*10c30*/  IMAD.U32 R3, RZ, RZ, UR4 ;  /* 0x00000004ff037e24 */ /* 0x008fca000f8e00ff */
[----:B------:R-:W-:-:S13]  /*10c40*/  ISETP.NE.AND P2, PT, R3, 0x3, PT ;  /* 0x000000030300780c */ /* 0x000fda0003f45270 */
[----:B------:R-:W-:Y:S05]  /*10c50*/  @!P2 BRA `(.L_x_4328) ;  /* 0x000000000004a947 */ /* 0x000fea0003800000 */
[----:B------:R-:W-:Y:S01]  /*10c60*/  BPT.TRAP 0x1 ;  /* 0x000000040000795c */ /* 0x000fe20000300000 */
.L_x_4328:
[----:B------:R-:W-:Y:S01]  /*10c70*/  IADD3 R8, R2, 0x28c40, RZ ;  /* 0x00028c4002087810 */ /* 0x000fe20007ffe0ff */
[----:B------:R-:W-:Y:S01]  /*10c80*/  VIADD R3, R6, 0x1 ;  /* 0x0000000106037836 */ /* 0x000fe20000000000 */
[----:B------:R-:W-:-:S03]  /*10c90*/  SHF.L.U32 R4, R0, 0x1f, RZ ;  /* 0x0000001f00047819 */ /* 0x000fc600000006ff */
[----:B------:R-:W-:Y:S01]  /*10ca0*/  IMAD R7, R6, 0x8, R8 ;  /* 0x0000000806077824 */ /* 0x000fe200078e0208 */
[----:B------:R-:W-:-:S03]  /*10cb0*/  ISETP.NE.AND P1, PT, R3, 0x2, PT ;  /* 0x000000020300780c */ /* 0x000fc60003f25270 */
[----:B------:R-:W3:Y:S01]  /*10cc0*/  SYNCS.PHASECHK.TRANS64.TRYWAIT P0, [R7+URZ], R4 ;  /* 0x00000004070075a7 */ /* 0x000ee2000800017f */
[----:B0-----:R-:W-:Y:S02]  /*10cd0*/  SEL R5, RZ, 0x1, P1 ;  /* 0x00000001ff057807 */ /* 0x001fe40000800000 */
[----:B------:R-:W-:Y:S02]  /*10ce0*/  SEL R3, R3, RZ, P1 ;  /* 0x000000ff03037207 */ /* 0x000fe40000800000 */
[----:B------:R-:W-:Y:S02]  /*10cf0*/  LOP3.LUT R0, R0, R5, RZ, 0x3c, !PT ;  /* 0x0000000500007212 */ /* 0x000fe400078e3cff */
[----:B------:R-:W-:Y:S02]  /*10d00*/  LEA R5, R3, R8, 0x3 ;  /* 0x0000000803057211 */ /* 0x000fe400078e18ff */
[----:B------:R-:W-:Y:S01]  /*10d10*/  SHF.L.U32 R0, R0, 0x1f, RZ ;  /* 0x0000001f00007819 */ /* 0x000fe200000006ff */
[----:B---3--:R-:W-:Y:S06]  /*10d20*/  @!P0 BRA `(.L_x_4329) ;  /* 0x0000000c00b48947 */ /* 0x008fec0003800000 */
.L_x_4366:
[----:B------:R-:W3:Y:S02]  /*10d30*/  SYNCS.PHASECHK.TRANS64.TRYWAIT P0, [R5+URZ], R0 ;  /* 0x00000000050075a7 */ /* 0x000ee4000800017f */
[----:B---3--:R-:W-:Y:S05]  /*10d40*/  @!P0 BRA `(.L_x_4330) ;  /* 0x0000000c00c08947 */ /* 0x008fea0003800000 */
.L_x_4367:
[----:B------:R-:W-:Y:S05]  /*10d50*/  @!P2 BRA `(.L_x_4331) ;  /* 0x000000000004a947 */ /* 0x000fea0003800000 */
[----:B------:R-:W-:Y:S01]  /*10d60*/  BPT.TRAP 0x1 ;  /* 0x000000040000795c */ /* 0x000fe20000300000 */
.L_x_4331:
[----:B--2---:R-:W-:-:S04]  /*10d70*/  VIADD R2, R2, 0x28c60 ;  /* 0x00028c6002027836 */ /* 0x004fc80000000000 */
[----:B---3--:R-:W-:-:S04]  /*10d80*/  IMAD R5, R6, 0x8, R2 ;  /* 0x0000000806057824 */ /* 0x008fc800078e0202 */
[----:B------:R-:W2:Y:S02]  /*10d90*/  SYNCS.PHASECHK.TRANS64.TRYWAIT P0, [R5+URZ], R4 ;  /* 0x00000004050075a7 */ /* 0x000ea4000800017f */
[----:B--2---:R-:W-:Y:S05]  /*10da0*/  @!P0 BRA `(.L_x_4332) ;  /* 0x0000000c00bc8947 */ /* 0x004fea0003800000 */
.L_x_4368:
[----:B------:R-:W-:-:S07]  /*10db0*/  LEA R3, R3, R2, 0x3 ;  /* 0x0000000203037211 */ /* 0x000fce00078e18ff */
.L_x_4333:
[----:B---3--:R3:W4:Y:S02]  /*10dc0*/  SYNCS.PHASECHK.TRANS64.TRYWAIT P0, [R3+URZ], R0 ;  /* 0x00000000030075a7 */ /* 0x008724000800017f */
[----:B----4-:R-:W-:Y:S05]  /*10dd0*/  @!P0 NANOSLEEP.SYNCS 0x989680 ;  /* 0x009896800000895d */ /* 0x010fea0003900000 */
[----:B------:R-:W4:Y:S02]  /*10de0*/  @!P0 SYNCS.PHASECHK.TRANS64 P0, [R3+URZ], R0 ;  /* 0x00000000030085a7 */ /* 0x000f24000800007f */
[----:B----4-:R-:W-:Y:S05]  /*10df0*/  @!P0 BRA `(.L_x_4333) ;  /* 0xfffffffc00f08947 */ /* 0x010fea000383ffff */
.L_x_4187:
[----:B------:R-:W-:Y:S05]  /*10e00*/  BSYNC B6 ;  /* 0x0000000000067941 */ /* 0x000fea0003800000 */
.L_x_4184:
[----:B------:R-:W-:Y:S05]  /*10e10*/  EXIT ;  /* 0x000000000000794d */ /* 0x000fea0003800000 */
.L_x_4192:
[----:B0-----:R-:W-:-:S04]  /*10e20*/  IMAD.U32 R5, RZ, RZ, UR5 ;  /* 0x00000005ff057e24 */ /* 0x001fc8000f8e00ff */
[----:B------:R0:W1:Y:S03]  /*10e30*/  SYNCS.PHASECHK.TRANS64.TRYWAIT P1, [R5+URZ+0x28c50], R2 ;  /* 0x028c5002050075a7 */ /* 0x000066000802017f */
[----:B-1----:R-:W-:Y:S05]  /*10e40*/  @!P1 NANOSLEEP.SYNCS 0x989680 ;  /* 0x009896800000995d */ /* 0x002fea0003900000 */
[----:B------:R-:W1:Y:S02]  /*10e50*/  @!P1 SYNCS.PHASECHK.TRANS64 P1, [R5+URZ+0x28c50], R2 ;  /* 0x028c5002050095a7 */ /* 0x000e64000802007f */
[----:B-1----:R-:W-:Y:S05]  /*10e60*/  @!P1 BRA `(.L_x_4192) ;  /* 0xfffffffc00ec9947 */ /* 0x002fea000383ffff */
[----:B------:R-:W-:Y:S05]  /*10e70*/  BRA `(.L_x_4334) ;  /* 0xffffff0400c87947 */ /* 0x000fea000383ffff */
.L_x_4197:
[----:B-1----:R-:W-:-:S04]  /*10e80*/  IMAD.U32 R5, RZ, RZ, UR7 ;  /* 0x00000007ff057e24 */ /* 0x002fc8000f8e00ff */
[----:B------:R1:W2:Y:S03]  /*10e90*/  SYNCS.PHASECHK.TRANS64.TRYWAIT P1, [R5+URZ+0x28c50], R2 ;  /* 0x028c5002050075a7 */ /* 0x0002a6000802017f */
[----:B--2---:R-:W-:Y:S05]  /*10ea0*/  @!P1 NANOSLEEP.SYNCS 0x989680 ;  /* 0x009896800000995d */ /* 0x004fea0003900000 */
[----:B------:R-:W2:Y:S02]  /*10eb0*/  @!P1 SYNCS.PHASECHK.TRANS64 P1, [R5+URZ+0x28c50], R2 ;  /* 0x028c5002050095a7 */ /* 0x000ea4000802007f */
[----:B--2---:R-:W-:Y:S05]  /*10ec0*/  @!P1 BRA `(.L_x_4197) ;  /* 0xfffffffc00ec9947 */ /* 0x004fea000383ffff */
[----:B------:R-:W-:Y:S05]  /*10ed0*/  BRA `(.L_x_4196) ;  /* 0xffffff1000d07947 */ /* 0x000fea000383ffff */
.L_x_4201:
[----:B0-----:R-:W-:-:S04]  /*10ee0*/  MOV R0, UR39 ;  /* 0x0000002700007c02 */ /* 0x001fc80008000f00 */
[----:B------:R0:W1:Y:S03]  /*10ef0*/  SYNCS.PHASECHK.TRANS64.TRYWAIT P0, [R0+URZ+0x28c00], R13 ;  /* 0x028c000d000075a7 */ /* 0x000066000800017f */
[----:B-1----:R-:W-:Y:S05]  /*10f00*/  @!P0 NANOSLEEP.SYNCS 0x989680 ;  /* 0x009896800000895d */ /* 0x002fea0003900000 */
[----:B------:R-:W1:Y:S02]  /*10f10*/  @!P0 SYNCS.PHASECHK.TRANS64 P0, [R0+URZ+0x28c00], R13 ;  /* 0x028c000d000085a7 */ /* 0x000e64000800007f */
[----:B-1----:R-:W-:Y:S05]  /*10f20*/  @!P0 BRA `(.L_x_4201) ;  /* 0xfffffffc00ec8947 */ /* 0x002fea000383ffff */
[----:B------:R-:W-:Y:S05]  /*10f30*/  BRA `(.L_x_4335) ;  /* 0xffffff2800247947 */ /* 0x000fea000383ffff */
.L_x_4205:
[----:B-1----:R-:W-:-:S04]  /*10f40*/  IMAD.U32 R4, RZ, RZ, UR39 ;  /* 0x00000027ff047e24 */ /* 0x002fc8000f8e00ff */
[----:B------:R1:W2:Y:S03]  /*10f50*/  SYNCS.PHASECHK.TRANS64.TRYWAIT P2, [R4+URZ+0x28c30], R13 ;  /* 0x028c300d040075a7 */ /* 0x0002a6000804017f */
[----:B--2---:R-:W-:Y:S05]  /*10f60*/  @!P2 NANOSLEEP.SYNCS 0x989680 ;  /* 0x009896800000a95d */ /* 0x004fea0003900000 */
[----:B------:R-:W2:Y:S02]  /*10f70*/  @!P2 SYNCS.PHASECHK.TRANS64 P2, [R4+URZ+0x28c30], R13 ;  /* 0x028c300d0400a5a7 */ /* 0x000ea4000804007f */
[----:B--2---:R-:W-:Y:S05]  /*10f80*/  @!P2 BRA `(.L_x_4205) ;  /* 0xfffffffc00eca947 */ /* 0x004fea000383ffff */
[----:B------:R-:W-:Y:S05]  /*10f90*/  BRA `(.L_x_4204) ;  /* 0xffffff2800707947 */ /* 0x000fea000383ffff */
.L_x_4209:
[----:B---3--:R3:W4:Y:S02]  /*10fa0*/  SYNCS.PHASECHK.TRANS64.TRYWAIT P3, [R14+URZ+0x28c50], R13 ;  /* 0x028c500d0e0075a7 */ /* 0x008724000806017f */
[----:B----4-:R-:W-:Y:S05]  /*10fb0*/  @!P3 NANOSLEEP.SYNCS 0x989680 ;  /* 0x009896800000b95d */ /* 0x010fea0003900000 */
[----:B------:R-:W4:Y:S02]  /*10fc0*/  @!P3 SYNCS.PHASECHK.TRANS64 P3, [R14+URZ+0x28c50], R13 ;  /* 0x028c500d0e00b5a7 */ /* 0x000f24000806007f */
[----:B----4-:R-:W-:Y:S05]  /*10fd0*/  @!P3 BRA `(.L_x_4209) ;  /* 0xfffffffc00f0b947 */ /* 0x010fea000383ffff */
[----:B------:R-:W-:Y:S05]  /*10fe0*/  BRA `(.L_x_4208) ;  /* 0xffffff4000987947 */ /* 0x000fea000383ffff */
.L_x_4214:
[----:B-1----:R-:W-:-:S04]  /*10ff0*/  IMAD.U32 R4, RZ, RZ, UR30 ;  /* 0x0000001eff047e24 */ /* 0x002fc8000f8e00ff */
[----:B------:R1:W3:Y:S03]  /*11000*/  SYNCS.PHASECHK.TRANS64.TRYWAIT P3, [R4+URZ+0x28c30], R13 ;  /* 0x028c300d040075a7 */ /* 0x0002e6000806017f */
[----:B---3--:R-:W-:Y:S05]  /*11010*/  @!P3 NANOSLEEP.SYNCS 0x989680 ;  /* 0x009896800000b95d */ /* 0x008fea0003900000 */
[----:B------:R-:W3:Y:S02]  /*11020*/  @!P3 SYNCS.PHASECHK.TRANS64 P3, [R4+URZ+0x28c30], R13 ;  /* 0x028c300d0400b5a7 */ /* 0x000ee4000806007f */
[----:B---3--:R-:W-:Y:S05]  /*11030*/  @!P3 BRA `(.L_x_4214) ;  /* 0xfffffffc00ecb947 */ /* 0x008fea000383ffff */
[----:B------:R-:W-:Y:S05]  /*11040*/  BRA `(.L_x_4213) ;  /* 0xffffff4400c07947 */ /* 0x000fea000383ffff */
.L_x_4218:
[----:B-1----:R1:W2:Y:S02]  /*11050*/  SYNCS.PHASECHK.TRANS64.TRYWAIT P3, [R14+URZ+0x28c50], R13 ;  /* 0x028c500d0e0075a7 */ /* 0x0022a4000806017f */
[----:B--2---:R-:W-:Y:S05]  /*11060*/  @!P3 NANOSLEEP.SYNCS 0x989680 ;  /* 0x009896800000b95d */ /* 0x004fea0003900000 */
[----:B------:R-:W2:Y:S02]  /*11070*/  @!P3 SYNCS.PHASECHK.TRANS64 P3, [R14+URZ+0x28c50], R13 ;  /* 0x028c500d0e00b5a7 */ /* 0x000ea4000806007f */
[----:B--2---:R-:W-:Y:S05]  /*11080*/  @!P3 BRA `(.L_x_4218) ;  /* 0xfffffffc00f0b947 */ /* 0x004fea000383ffff */
[----:B------:R-:W-:Y:S05]  /*11090*/  BRA `(.L_x_4217) ;  /* 0xffffff64002c7947 */ /* 0x000fea000383ffff */
.L_x_4224:
[----:B-1----:R-:W-:-:S04]  /*110a0*/  MOV R4, UR26 ;  /* 0x0000001a00047c02 */ /* 0x002fc80008000f00 */
[----:B------:R1:W4:Y:S03]  /*110b0*/  SYNCS.PHASECHK.TRANS64.TRYWAIT P2, [R4+URZ+0x28c30], R11 ;  /* 0x028c300b040075a7 */ /* 0x000326000804017f */
[----:B----4-:R-:W-:Y:S05]  /*110c0*/  @!P2 NANOSLEEP.SYNCS 0x989680 ;  /* 0x009896800000a95d */ /* 0x010fea0003900000 */
[----:B------:R-:W4:Y:S02]  /*110d0*/  @!P2 SYNCS.PHASECHK.TRANS64 P2, [R4+URZ+0x28c30], R11 ;  /* 0x028c300b0400a5a7 */ /* 0x000f24000804007f */
[----:B----4-:R-:W-:Y:S05]  /*110e0*/  @!P2 BRA `(.L_x_4224) ;  /* 0xfffffffc00eca947 */ /* 0x010fea000383ffff */
[----:B------:R-:W-:Y:S05]  /*110f0*/  BRA `(.L_x_4223) ;  /* 0xffffff6800207947 */ /* 0x000fea000383ffff */
.L_x_4228:
[----:B--2---:R2:W3:Y:S02]  /*11100*/  SYNCS.PHASECHK.TRANS64.TRYWAIT P2, [R190+URZ+0x28c50], R11 ;  /* 0x028c500bbe0075a7 */ /* 0x0044e4000804017f */
[----:B---3--:R-:W-:Y:S05]  /*11110*/  @!P2 NANOSLEEP.SYNCS 0x989680 ;  /* 0x009896800000a95d */ /* 0x008fea0003900000 */
[----:B------:R-:W3:Y:S02]  /*11120*/  @!P2 SYNCS.PHASECHK.TRANS64 P2, [R190+URZ+0x28c50], R11 ;  /* 0x028c500bbe00a5a7 */ /* 0x000ee4000804007f */
[----:B---3--:R-:W-:Y:S05]  /*11130*/  @!P2 BRA `(.L_x_4228) ;  /* 0xfffffffc00f0a947 */ /* 0x008fea000383ffff */
[----:B------:R-:W-:Y:S05]  /*11140*/  BRA `(.L_x_4227) ;  /* 0xffffff8000387947 */ /* 0x000fea000383ffff */
.L_x_4241:
[----:B------:R-:W-:Y:S01]  /*11150*/  IMAD.MOV.U32 R13, RZ, RZ, R19 ;  /* 0x000000ffff0d7224 */ /* 0x000fe200078e0013 */
[----:B------:R-:W-:Y:S01]  /*11160*/  MOV R11, 0x1f ;  /* 0x0000001f000b7802 */ /* 0x000fe20000000f00 */
[----:B------:R-:W-:Y:S02]  /*11170*/  IMAD.MOV.U32 R12, RZ, RZ, RZ ;  /* 0x000000ffff0c7224 */ /* 0x000fe400078e00ff */
[----:B------:R-:W-:-:S07]  /*11180*/  IMAD.MOV.U32 R15, RZ, RZ, -0x1 ;  /* 0xffffffffff0f7424 */ /* 0x000fce00078e00ff */
[----:B------:R-:W-:Y:S05]  /*11190*/  WARPSYNC.COLLECTIVE R15, `(.L_x_4336) ;  /* 0x000000000f087348 */ /* 0x000fea0003c00000 */
[----:B------:R0:W1:Y:S02]  /*111a0*/  SHFL.IDX P6, R14, R13, R12, R11 ;  /* 0x0000000c0d0e7389 */ /* 0x00006400000c000b */
[----:B01----:R-:W-:Y:S01]  /*111b0*/  ENDCOLLECTIVE ;  /* 0x000000000000791b */ /* 0x003fe20003800000 */
.L_x_4336:
[----:B------:R-:W-:Y:S05]  /*111c0*/  BRA `(.L_x_4337) ;  /* 0xffffffc000207947 */ /* 0x000fea000383ffff */
.L_x_4243:
[----:B------:R-:W-:Y:S01]  /*111d0*/  BSSY B0, `(.L_x_4338) ;  /* 0x0000006000007945 */ /* 0x000fe20003800000 */
[----:B------:R-:W-:-:S07]  /*111e0*/  IMAD.MOV.U32 R15, RZ, RZ, -0x1 ;  /* 0xffffffffff0f7424 */ /* 0x000fce00078e00ff */
[----:B------:R-:W-:Y:S05]  /*111f0*/  WARPSYNC.COLLECTIVE R15, `(.L_x_4339) ;  /* 0x000000000f0c7348 */ /* 0x000fea0003c00000 */
[----:B------:R-:W-:Y:S02]  /*11200*/  ELECT P6, UR62, PT ;  /* 0x00000000003e782f */ /* 0x000fe400038c0000 */
[----:B------:R-:W-:Y:S01]  /*11210*/  MOV R14, UR62 ;  /* 0x0000003e000e7c02 */ /* 0x000fe20008000f00 */
[----:B------:R-:W-:Y:S10]  /*11220*/  ENDCOLLECTIVE ;  /* 0x000000000000791b */ /* 0x000ff40003800000 */
.L_x_4339:
[----:B------:R-:W-:Y:S05]  /*11230*/  BSYNC B0 ;  /* 0x0000000000007941 */ /* 0x000fea0003800000 */
.L_x_4338:
[----:B------:R-:W-:Y:S05]  /*11240*/  BRA `(.L_x_4340) ;  /* 0xffffffc000207947 */ /* 0x000fea000383ffff */
.L_x_4245:
[----:B0-----:R-:W-:-:S04]  /*11250*/  MOV R3, UR38 ;  /* 0x0000002600037c02 */ /* 0x001fc80008000f00 */
[----:B------:R0:W1:Y:S03]  /*11260*/  SYNCS.PHASECHK.TRANS64.TRYWAIT P0, [R3+URZ+0x28c40], R0 ;  /* 0x028c4000030075a7 */ /* 0x000066000800017f */
[----:B-1----:R-:W-:Y:S05]  /*11270*/  @!P0 NANOSLEEP.SYNCS 0x989680 ;  /* 0x009896800000895d */ /* 0x002fea0003900000 */
[----:B------:R-:W1:Y:S02]  /*11280*/  @!P0 SYNCS.PHASECHK.TRANS64 P0, [R3+URZ+0x28c40], R0 ;  /* 0x028c4000030085a7 */ /* 0x000e64000800007f */
[----:B-1----:R-:W-:Y:S05]  /*11290*/  @!P0 BRA `(.L_x_4245) ;  /* 0xfffffffc00ec8947 */ /* 0x002fea000383ffff */
[----:B------:R-:W-:Y:S05]  /*112a0*/  BRA `(.L_x_4341) ;  /* 0xffffffc000807947 */ /* 0x000fea000383ffff */
.L_x_4248:
[----:B------:R-:W-:Y:S01]  /*112b0*/  IMAD.MOV.U32 R13, RZ, RZ, R6 ;  /* 0x000000ffff0d7224 */ /* 0x000fe200078e0006 */
[----:B------:R-:W-:Y:S01]  /*112c0*/  MOV R12, RZ ;  /* 0x000000ff000c7202 */ /* 0x000fe20000000f00 */
[----:B------:R-:W-:Y:S02]  /*112d0*/  IMAD.MOV.U32 R11, RZ, RZ, 0x181f ;  /* 0x0000181fff0b7424 */ /* 0x000fe400078e00ff */
[----:B------:R-:W-:Y:S02]  /*112e0*/  IMAD.MOV.U32 R15, RZ, RZ, -0x1 ;  /* 0xffffffffff0f7424 */ /* 0x000fe400078e00ff */
[----:B------:R-:W-:-:S07]  /*112f0*/  IMAD R7, R10, 0x40, R7 ;  /* 0x000000400a077824 */ /* 0x000fce00078e0207 */
[----:B------:R-:W-:Y:S05]  /*11300*/  WARPSYNC.COLLECTIVE R15, `(.L_x_4342) ;  /* 0x000000000f087348 */ /* 0x000fea0003c00000 */
[----:B------:R0:W1:Y:S02]  /*11310*/  SHFL.IDX P6, R14, R13, R12, R11 ;  /* 0x0000000c0d0e7389 */ /* 0x00006400000c000b */
[----:B01----:R-:W-:Y:S01]  /*11320*/  ENDCOLLECTIVE ;  /* 0x000000000000791b */ /* 0x003fe20003800000 */
.L_x_4342:
[----:B------:R-:W-:Y:S02]  /*11330*/  VIADD R21, R7, 0x10 ;  /* 0x0000001007157836 */ /* 0x000fe40000000000 */
[----:B------:R-:W-:Y:S01]  /*11340*/  IMAD.MOV.U32 R13, RZ, RZ, R0 ;  /* 0x000000ffff0d7224 */ /* 0x000fe200078e0000 */
[----:B------:R-:W-:-:S07]  /*11350*/  MOV R2, R14 ;  /* 0x0000000e00027202 */ /* 0x000fce0000000f00 */
[----:B------:R-:W-:Y:S05]  /*11360*/  WARPSYNC.COLLECTIVE R15, `(.L_x_4343) ;  /* 0x000000000f087348 */ /* 0x000fea0003c00000 */
[----:B------:R0:W1:Y:S02]  /*11370*/  SHFL.IDX P6, R14, R13, R12, R11 ;  /* 0x0000000c0d0e7389 */ /* 0x00006400000c000b */
[----:B01----:R-:W-:Y:S01]  /*11380*/  ENDCOLLECTIVE ;  /* 0x000000000000791b */ /* 0x003fe20003800000 */
.L_x_4343:
[----:B------:R-:W-:Y:S02]  /*11390*/  ULDC UR4, c[0x0][0x288] ;  /* 0x0000a20000047ab9 */ /* 0x000fe40000000800 */
[----:B------:R-:W-:-:S05]  /*113a0*/  IMAD R4, R4, UR4, RZ ;  /* 0x0000000404047c24 */ /* 0x000fca000f8e02ff */
[----:B------:R-:W-:Y:S01]  /*113b0*/  ISETP.GE.AND P1, PT, R7, R4, PT ;  /* 0x000000040700720c */ /* 0x000fe20003f26270 */
[----:B------:R-:W-:Y:S01]  /*113c0*/  IMAD.MOV.U32 R13, RZ, RZ, R6 ;  /* 0x000000ffff0d7224 */ /* 0x000fe200078e0006 */
[----:B------:R-:W-:-:S11]  /*113d0*/  MOV R12, 0x1 ;  /* 0x00000001000c7802 */ /* 0x000fd60000000f00 */
[----:B------:R-:W-:Y:S02]  /*113e0*/  @!P1 LEA R9, R5, UR38, 0x1 ;  /* 0x0000002605099c11 */ /* 0x000fe4000f8e08ff */
[----:B------:R-:W-:-:S05]  /*113f0*/  @!P1 LEA R14, P2, R8, R14, 0x1 ;  /* 0x0000000e080e9211 */ /* 0x000fca00078408ff */
[----:B------:R-:W-:Y:S01]  /*11400*/  @!P1 IMAD.X R3, RZ, RZ, R2, P2 ;  /* 0x000000ffff039224 */ /* 0x000fe200010e0602 */
[----:B------:R-:W-:-:S07]  /*11410*/  @!P1 MOV R2, R14 ;  /* 0x0000000e00029202 */ /* 0x000fce0000000f00 */
[----:B------:R-:W-:Y:S05]  /*11420*/  WARPSYNC.COLLECTIVE R15, `(.L_x_4344) ;  /* 0x000000000f087348 */ /* 0x000fea0003c00000 */
[----:B------:R0:W1:Y:S02]  /*11430*/  SHFL.IDX P6, R14, R13, R12, R11 ;  /* 0x0000000c0d0e7389 */ /* 0x00006400000c000b */
[----:B01----:R-:W-:Y:S01]  /*11440*/  ENDCOLLECTIVE ;  /* 0x000000000000791b */ /* 0x003fe20003800000 */
.L_x_4344:
[----:B------:R-:W-:Y:S01]  /*11450*/  @!PT LDS RZ, [RZ] ;  /* 0x00000000fffff984 */ /* 0x000fe20000000800 */
[----:B------:R-:W-:Y:S01]  /*11460*/  @!PT LDS RZ, [RZ] ;  /* 0x00000000fffff984 */ /* 0x000fe20000000800 */
[----:B------:R-:W-:Y:S01]  /*11470*/  @!PT LDS RZ, [RZ] ;  /* 0x00000000fffff984 */ /* 0x000fe20000000800 */
[----:B------:R0:W-:Y:S01]  /*11480*/  @!P1 LDGSTS.E.BYPASS.LTC128B.128 [R9+0x20400], desc[UR44][R2.64], !P0 ;  /* 0x2040000002099fae */ /* 0x0001e2000c101d6c */
[----:B------:R-:W-:Y:S01]  /*11490*/  ISETP.GE.AND P1, PT, R21, R4, PT ;  /* 0x000000041500720c */ /* 0x000fe20003f26270 */
[----:B------:R-:W-:Y:S02]  /*114a0*/  IMAD.MOV.U32 R13, RZ, RZ, R0 ;  /* 0x000000ffff0d7224 */ /* 0x000fe400078e0000 */
[----:B0-----:R-:W-:-:S10]  /*114b0*/  VIADD R9, R7, 0x20 ;  /* 0x0000002007097836 */ /* 0x001fd40000000000 */
[----:B------:R-:W-:Y:S01]  /*114c0*/  @!P1 LEA R21, R5, UR38, 0x1 ;  /* 0x0000002605159c11 */ /* 0x000fe2000f8e08ff */
[----:B------:R-:W-:-:S07]  /*114d0*/  IMAD.MOV.U32 R2, RZ, RZ, R14 ;  /* 0x000000ffff027224 */ /* 0x000fce00078e000e */
[----:B------:R-:W-:Y:S05]  /*114e0*/  WARPSYNC.COLLECTIVE R15, `(.L_x_4345) ;  /* 0x000000000f087348 */ /* 0x000fea0003c00000 */
[----:B------:R0:W1:Y:S02]  /*114f0*/  SHFL.IDX P6, R14, R13, R12, R11 ;  /* 0x0000000c0d0e7389 */ /* 0x00006400000c000b */
[----:B01----:R-:W-:Y:S01]  /*11500*/  ENDCOLLECTIVE ;  /* 0x000000000000791b */ /* 0x003fe20003800000 */
.L_x_4345:
        /* <DEDUP_REMOVED lines=8> */
.L_x_4346:
        /* <DEDUP_REMOVED lines=11> */
.L_x_4347:
        /* <DEDUP_REMOVED lines=8> */
.L_x_4348:
        /* <DEDUP_REMOVED lines=9> */
.L_x_4349:
[----:B------:R-:W-:Y:S05]  /*11750*/  BRA `(.L_x_4350) ;  /* 0xffffffc400607947 */ /* 0x000fea000383ffff */
.L_x_4249:
[----:B0-----:R-:W-:-:S04]  /*11760*/  IMAD.U32 R3, RZ, RZ, UR38 ;  /* 0x00000026ff037e24 */ /* 0x001fc8000f8e00ff */
[----:B------:R0:W1:Y:S03]  /*11770*/  SYNCS.PHASECHK.TRANS64.TRYWAIT P0, [R3+URZ+0x28c20], R4 ;  /* 0x028c2004030075a7 */ /* 0x000066000800017f */
[----:B-1----:R-:W-:Y:S05]  /*11780*/  @!P0 NANOSLEEP.SYNCS 0x989680 ;  /* 0x009896800000895d */ /* 0x002fea0003900000 */
[----:B------:R-:W1:Y:S02]  /*11790*/  @!P0 SYNCS.PHASECHK.TRANS64 P0, [R3+URZ+0x28c20], R4 ;  /* 0x028c2004030085a7 */ /* 0x000e64000800007f */
[----:B-1----:R-:W-:Y:S05]  /*117a0*/  @!P0 BRA `(.L_x_4249) ;  /* 0xfffffffc00ec8947 */ /* 0x002fea000383ffff */
[----:B------:R-:W-:Y:S05]  /*117b0*/  BRA `(.L_x_4351) ;  /* 0xffffffc400907947 */ /* 0x000fea000383ffff */
.L_x_4252:
[----:B0-----:R-:W-:-:S04]  /*117c0*/  IMAD.U32 R3, RZ, RZ, UR38 ;  /* 0x00000026ff037e24 */ /* 0x001fc8000f8e00ff */
[----:B------:R0:W1:Y:S03]  /*117d0*/  SYNCS.PHASECHK.TRANS64.TRYWAIT P0, [R3+URZ+0x28c60], R4 ;  /* 0x028c6004030075a7 */ /* 0x000066000800017f */
[----:B-1----:R-:W-:Y:S05]  /*117e0*/  @!P0 NANOSLEEP.SYNCS 0x989680 ;  /* 0x009896800000895d */ /* 0x002fea0003900000 */
[----:B------:R-:W1:Y:S02]  /*117f0*/  @!P0 SYNCS.PHASECHK.TRANS64 P0, [R3+URZ+0x28c60], R4 ;  /* 0x028c6004030085a7 */ /* 0x000e64000800007f */
[----:B-1----:R-:W-:Y:S05]  /*11800*/  @!P0 BRA `(.L_x_4252) ;  /* 0xfffffffc00ec8947 */ /* 0x002fea000383ffff */
[----:B------:R-:W-:Y:S05]  /*11810*/  BRA `(.L_x_4352) ;  /* 0xffffffc4009c7947 */ /* 0x000fea000383ffff */
.L_x_4268:
[----:B-1----:R-:W-:-:S04]  /*11820*/  MOV R3, UR38 ;  /* 0x0000002600037c02 */ /* 0x002fc80008000f00 */
[----:B------:R1:W2:Y:S03]  /*11830*/  SYNCS.PHASECHK.TRANS64.TRYWAIT P0, [R3+URZ+0x28c48], R2 ;  /* 0x028c4802030075a7 */ /* 0x0002a6000800017f */
[----:B--2---:R-:W-:Y:S05]  /*11840*/  @!P0 NANOSLEEP.SYNCS 0x989680 ;  /* 0x009896800000895d */ /* 0x004fea0003900000 */
[----:B------:R-:W2:Y:S02]  /*11850*/  @!P0 SYNCS.PHASECHK.TRANS64 P0, [R3+URZ+0x28c48], R2 ;  /* 0x028c4802030085a7 */ /* 0x000ea4000800007f */
[----:B--2---:R-:W-:Y:S05]  /*11860*/  @!P0 BRA `(.L_x_4268) ;  /* 0xfffffffc00ec8947 */ /* 0x004fea000383ffff */
[----:B------:R-:W-:Y:S05]  /*11870*/  BRA `(.L_x_4353) ;  /* 0xffffffd000687947 */ /* 0x000fea000383ffff */
.L_x_4273:
[----:B01----:R-:W-:-:S04]  /*11880*/  IMAD.U32 R3, RZ, RZ, UR38 ;  /* 0x00000026ff037e24 */ /* 0x003fc8000f8e00ff */
[----:B------:R0:W1:Y:S03]  /*11890*/  SYNCS.PHASECHK.TRANS64.TRYWAIT P0, [R3+URZ+0x28c68], R2 ;  /* 0x028c6802030075a7 */ /* 0x000066000800017f */
[----:B-1----:R-:W-:Y:S05]  /*118a0*/  @!P0 NANOSLEEP.SYNCS 0x989680 ;  /* 0x009896800000895d */ /* 0x002fea0003900000 */
[----:B------:R-:W1:Y:S02]  /*118b0*/  @!P0 SYNCS.PHASECHK.TRANS64 P0, [R3+URZ+0x28c68], R2 ;  /* 0x028c6802030085a7 */ /* 0x000e64000800007f */
[----:B-1----:R-:W-:Y:S05]  /*118c0*/  @!P0 BRA `(.L_x_4273) ;  /* 0xfffffffc00ec8947 */ /* 0x002fea000383ffff */
[----:B------:R-:W-:Y:S05]  /*118d0*/  BRA `(.L_x_4354) ;  /* 0xffffffd000c87947 */ /* 0x000fea000383ffff */
.L_x_4288:
[----:B-1----:R-:W-:-:S04]  /*118e0*/  IMAD.U32 R3, RZ, RZ, UR38 ;  /* 0x00000026ff037e24 */ /* 0x002fc8000f8e00ff */
[----:B------:R1:W2:Y:S03]  /*118f0*/  SYNCS.PHASECHK.TRANS64.TRYWAIT P0, [R3+URZ+0x28c40], R2 ;  /* 0x028c4002030075a7 */ /* 0x0002a6000800017f */
[----:B--2---:R-:W-:Y:S05]  /*11900*/  @!P0 NANOSLEEP.SYNCS 0x989680 ;  /* 0x009896800000895d */ /* 0x004fea0003900000 */
[----:B------:R-:W2:Y:S02]  /*11910*/  @!P0 SYNCS.PHASECHK.TRANS64 P0, [R3+URZ+0x28c40], R2 ;  /* 0x028c4002030085a7 */ /* 0x000ea4000800007f */
[----:B--2---:R-:W-:Y:S05]  /*11920*/  @!P0 BRA `(.L_x_4288) ;  /* 0xfffffffc00ec8947 */ /* 0x004fea000383ffff */
[----:B------:R-:W-:Y:S05]  /*11930*/  BRA `(.L_x_4355) ;  /* 0xffffffdc00187947 */ /* 0x000fea000383ffff */
.L_x_4293:
[----:B01----:R-:W-:-:S04]  /*11940*/  MOV R3, UR38 ;  /* 0x0000002600037c02 */ /* 0x003fc80008000f00 */
[----:B------:R0:W1:Y:S03]  /*11950*/  SYNCS.PHASECHK.TRANS64.TRYWAIT P0, [R3+URZ+0x28c60], R2 ;  /* 0x028c6002030075a7 */ /* 0x000066000800017f */
[----:B-1----:R-:W-:Y:S05]  /*11960*/  @!P0 NANOSLEEP.SYNCS 0x989680 ;  /* 0x009896800000895d */ /* 0x002fea0003900000 */
[----:B------:R-:W1:Y:S02]  /*11970*/  @!P0 SYNCS.PHASECHK.TRANS64 P0, [R3+URZ+0x28c60], R2 ;  /* 0x028c6002030085a7 */ /* 0x000e64000800007f */
[----:B-1----:R-:W-:Y:S05]  /*11980*/  @!P0 BRA `(.L_x_4293) ;  /* 0xfffffffc00ec8947 */ /* 0x002fea000383ffff */
[----:B------:R-:W-:Y:S05]  /*11990*/  BRA `(.L_x_4356) ;  /* 0xffffffdc007c7947 */ /* 0x000fea000383ffff */
.L_x_4309:
[----:B--2---:R-:W-:-:S04]  /*119a0*/  IMAD.U32 R3, RZ, RZ, UR38 ;  /* 0x00000026ff037e24 */ /* 0x004fc8000f8e00ff */
[----:B------:R2:W3:Y:S03]  /*119b0*/  SYNCS.PHASECHK.TRANS64.TRYWAIT P0, [R3+URZ+0x28c48], R2 ;  /* 0x028c4802030075a7 */ /* 0x0004e6000800017f */
[----:B---3--:R-:W-:Y:S05]  /*119c0*/  @!P0 NANOSLEEP.SYNCS 0x989680 ;  /* 0x009896800000895d */ /* 0x008fea0003900000 */
[----:B------:R-:W3:Y:S02]  /*119d0*/  @!P0 SYNCS.PHASECHK.TRANS64 P0, [R3+URZ+0x28c48], R2 ;  /* 0x028c4802030085a7 */ /* 0x000ee4000800007f */
[----:B---3--:R-:W-:Y:S05]  /*119e0*/  @!P0 BRA `(.L_x_4309) ;  /* 0xfffffffc00ec8947 */ /* 0x008fea000383ffff */
[----:B------:R-:W-:Y:S05]  /*119f0*/  BRA `(.L_x_4357) ;  /* 0xffffffe400d87947 */ /* 0x000fea000383ffff */
.L_x_4314:
[----:B--23--:R-:W-:-:S04]  /*11a00*/  IMAD.U32 R3, RZ, RZ, UR38 ;  /* 0x00000026ff037e24 */ /* 0x00cfc8000f8e00ff */
[----:B------:R2:W3:Y:S03]  /*11a10*/  SYNCS.PHASECHK.TRANS64.TRYWAIT P0, [R3+URZ+0x28c68], R2 ;  /* 0x028c6802030075a7 */ /* 0x0004e6000800017f */
[----:B---3--:R-:W-:Y:S05]  /*11a20*/  @!P0 NANOSLEEP.SYNCS 0x989680 ;  /* 0x009896800000895d */ /* 0x008fea0003900000 */
[----:B------:R-:W3:Y:S02]  /*11a30*/  @!P0 SYNCS.PHASECHK.TRANS64 P0, [R3+URZ+0x28c68], R2 ;  /* 0x028c6802030085a7 */ /* 0x000ee4000800007f */
[----:B---3--:R-:W-:Y:S05]  /*11a40*/  @!P0 BRA `(.L_x_4314) ;  /* 0xfffffffc00ec8947 */ /* 0x008fea000383ffff */
[----:B------:R-:W-:Y:S05]  /*11a50*/  BRA `(.L_x_4358) ;  /* 0xffffffe8003c7947 */ /* 0x000fea000383ffff */
.L_x_4325:
[----:B--2---:R2:W3:Y:S02]  /*11a60*/  SYNCS.PHASECHK.TRANS64.TRYWAIT P0, [R2+URZ+0x28c20], R9 ;  /* 0x028c2009020075a7 */ /* 0x0044e4000800017f */
[----:B---3--:R-:W-:Y:S05]  /*11a70*/  @!P0 NANOSLEEP.SYNCS 0x989680 ;  /* 0x009896800000895d */ /* 0x008fea0003900000 */
[----:B------:R-:W3:Y:S02]  /*11a80*/  @!P0 SYNCS.PHASECHK.TRANS64 P0, [R2+URZ+0x28c20], R9 ;  /* 0x028c2009020085a7 */ /* 0x000ee4000800007f */
[----:B---3--:R-:W-:Y:S05]  /*11a90*/  @!P0 BRA `(.L_x_4325) ;  /* 0xfffffffc00f08947 */ /* 0x008fea000383ffff */
[----:B------:R-:W-:Y:S05]  /*11aa0*/  BRA `(.L_x_4359) ;  /* 0xfffffff0002c7947 */ /* 0x000fea000383ffff */
.L_x_4326:
        /* <DEDUP_REMOVED lines=11> */
.L_x_4361:
[----:B------:R-:W-:Y:S05]  /*11b60*/  BSYNC B0 ;  /* 0x0000000000007941 */ /* 0x000fea0003800000 */
.L_x_4360:
[----:B------:R-:W-:Y:S05]  /*11b70*/  BRA `(.L_x_4362) ;  /* 0xfffffff000107947 */ /* 0x000fea000383ffff */
.L_x_4327:
[----:B------:R-:W-:Y:S01]  /*11b80*/  BSSY B0, `(.L_x_4363) ;  /* 0x0000006000007945 */ /* 0x000fe20003800000 */
[----:B------:R-:W-:-:S07]  /*11b90*/  IMAD.MOV.U32 R15, RZ, RZ, -0x1 ;  /* 0xffffffffff0f7424 */ /* 0x000fce00078e00ff */
[----:B0123--:R-:W-:Y:S05]  /*11ba0*/  WARPSYNC.COLLECTIVE R15, `(.L_x_4364) ;  /* 0x000000000f0c7348 */ /* 0x00ffea0003c00000 */
[----:B------:R-:W-:Y:S02]  /*11bb0*/  ELECT P6, UR62, PT ;  /* 0x00000000003e782f */ /* 0x000fe400038c0000 */
[----:B------:R-:W-:Y:S01]  /*11bc0*/  MOV R14, UR62 ;  /* 0x0000003e000e7c02 */ /* 0x000fe20008000f00 */
[----:B0123--:R-:W-:Y:S10]  /*11bd0*/  ENDCOLLECTIVE ;  /* 0x000000000000791b */ /* 0x00fff40003800000 */
.L_x_4364:
[----:B------:R-:W-:Y:S05]  /*11be0*/  BSYNC B0 ;  /* 0x0000000000007941 */ /* 0x000fea0003800000 */
.L_x_4363:
[----:B------:R-:W-:Y:S05]  /*11bf0*/  BRA `(.L_x_4365) ;  /* 0xfffffff000047947 */ /* 0x000fea000383ffff */
.L_x_4329:
[----:B0-----:R0:W3:Y:S02]  /*11c00*/  SYNCS.PHASECHK.TRANS64.TRYWAIT P0, [R7+URZ], R4 ;  /* 0x00000004070075a7 */ /* 0x0010e4000800017f */
[----:B---3--:R-:W-:Y:S05]  /*11c10*/  @!P0 NANOSLEEP.SYNCS 0x989680 ;  /* 0x009896800000895d */ /* 0x008fea0003900000 */
[----:B------:R-:W3:Y:S02]  /*11c20*/  @!P0 SYNCS.PHASECHK.TRANS64 P0, [R7+URZ], R4 ;  /* 0x00000004070085a7 */ /* 0x000ee4000800007f */
[----:B---3--:R-:W-:Y:S05]  /*11c30*/  @!P0 BRA `(.L_x_4329) ;  /* 0xfffffffc00f08947 */ /* 0x008fea000383ffff */
[----:B------:R-:W-:Y:S05]  /*11c40*/  BRA `(.L_x_4366) ;  /* 0xfffffff000387947 */ /* 0x000fea000383ffff */
.L_x_4330:
[----:B---3--:R3:W4:Y:S02]  /*11c50*/  SYNCS.PHASECHK.TRANS64.TRYWAIT P0, [R5+URZ], R0 ;  /* 0x00000000050075a7 */ /* 0x008724000800017f */
[----:B----4-:R-:W-:Y:S05]  /*11c60*/  @!P0 NANOSLEEP.SYNCS 0x989680 ;  /* 0x009896800000895d */ /* 0x010fea0003900000 */
[----:B------:R-:W4:Y:S02]  /*11c70*/  @!P0 SYNCS.PHASECHK.TRANS64 P0, [R5+URZ], R0 ;  /* 0x00000000050085a7 */ /* 0x000f24000800007f */
[----:B----4-:R-:W-:Y:S05]  /*11c80*/  @!P0 BRA `(.L_x_4330) ;  /* 0xfffffffc00f08947 */ /* 0x010fea000383ffff */
[----:B------:R-:W-:Y:S05]  /*11c90*/  BRA `(.L_x_4367) ;  /* 0xfffffff0002c7947 */ /* 0x000fea000383ffff */
.L_x_4332:
[----:B--2---:R2:W3:Y:S02]  /*11ca0*/  SYNCS.PHASECHK.TRANS64.TRYWAIT P0, [R5+URZ], R4 ;  /* 0x00000004050075a7 */ /* 0x0044e4000800017f */
[----:B---3--:R-:W-:Y:S05]  /*11cb0*/  @!P0 NANOSLEEP.SYNCS 0x989680 ;  /* 0x009896800000895d */ /* 0x008fea0003900000 */
[----:B------:R-:W3:Y:S02]  /*11cc0*/  @!P0 SYNCS.PHASECHK.TRANS64 P0, [R5+URZ], R4 ;  /* 0x00000004050085a7 */ /* 0x000ee4000800007f */
[----:B---3--:R-:W-:Y:S05]  /*11cd0*/  @!P0 BRA `(.L_x_4332) ;  /* 0xfffffffc00f08947 */ /* 0x008fea000383ffff */
[----:B------:R-:W-:Y:S05]  /*11ce0*/  BRA `(.L_x_4368) ;  /* 0xfffffff000307947 */ /* 0x000fea000383ffff */
.L_x_4369:
        /* <DEDUP_REMOVED lines=9> */
.L_x_6053:


//--------------------- .text._ZN7cutlass13device_kernelIN5flash11enable_sm90INS1_16FlashAttnFwdSm90INS1_25CollectiveMainloopFwdSm90ILi2EN4cute5tupleIJNS5_1CILi1EEES8_S8_EEENS6_IJNS7_ILi64EEESA_SA_EEELi512ENS_6half_tEfNS_4arch4Sm90ELb1ELb0ELb1ELb0ELb0ELb0ELb1ELb0ELb0ELb1ELb1ELb0EEENS1_21CollectiveEpilogueFwdINS6_IJSA_NS7_ILi512EEESA_EEES9_SC_SE_Li256ELb0ELb1ELb1ELb0EEENS1_19SingleTileSchedulerILb0ELb1ELb1ELi64EEEEEEEEEvNT_6ParamsE --------------------------
	.section	.text._ZN7cutlass13device_kernelIN5flash11enable_sm90INS1_16FlashAttnFwdSm90INS1_25CollectiveMainloopFwdSm90ILi2EN4cute5tupleIJNS5_1CILi1EEES8_S8_EEENS6_IJNS7_ILi64EEESA_SA_EEELi512ENS_6half_tEfNS_4arch4Sm90ELb1ELb0ELb1ELb0ELb0ELb0ELb1ELb0ELb0ELb1ELb1ELb0EEENS1_21CollectiveEpilogueFwdINS6_IJSA_NS7_ILi512EEESA_EEES9_SC_SE_Li256ELb0ELb1ELb1ELb0EEENS1_19SingleTileSchedulerILb0ELb1ELb1ELi64EEEEEEEEEvNT_6ParamsE,"ax",@progbits
	.align	128
.text._ZN7cutlass13device_kernelIN5flash11enable_sm90INS1_16FlashAttnFwdSm90INS1_25CollectiveMainloopFwdSm90ILi2EN4cute5tupleIJNS5_1CILi1EEES8_S8_EEENS6_IJNS7_ILi64EEESA_SA_EEELi512ENS_6half_tEfNS_4arch4Sm90ELb1ELb0ELb1ELb0ELb0ELb0ELb1ELb0ELb0ELb1ELb1ELb0EEENS1_21CollectiveEpilogueFwdINS6_IJSA_NS7_ILi512EEESA_EEES9_SC_SE_Li256ELb0ELb1ELb1ELb0EEENS1_19SingleTileSchedulerILb0ELb1ELb1ELi64EEEEEEEEEvNT_6ParamsE:
        .type           _ZN7cutlass13device_kernelIN5flash11enable_sm90INS1_16FlashAttnFwdSm90INS1_25CollectiveMainloopFwdSm90ILi2EN4cute5tupleIJNS5_1CILi1EEES8_S8_EEENS6_IJNS7_ILi64EEESA_SA_EEELi512ENS_6half_tEfNS_4arch4Sm90ELb1ELb0ELb1ELb0ELb0ELb0ELb1ELb0ELb0ELb1ELb1ELb0EEENS1_21CollectiveEpilogueFwdINS6_IJSA_NS7_ILi512EEESA_EEES9_SC_SE_Li256ELb0ELb1ELb1ELb0EEENS1_19SingleTileSchedulerILb0ELb1ELb1ELi64EEEEEEEEEvNT_6ParamsE,@function
        .size           _ZN7cutlass13device_kernelIN5flash11enable_sm90INS1_16FlashAttnFwdSm90INS1_25CollectiveMainloopFwdSm90ILi2EN4cute5tupleIJNS5_1CILi1EEES8_S8_EEENS6_IJNS7_ILi64EEESA_SA_EEELi512ENS_6half_tEfNS_4arch4Sm90ELb1ELb0ELb1ELb0ELb0ELb0ELb1ELb0ELb0ELb1ELb1ELb0EEENS1_21CollectiveEpilogueFwdINS6_IJSA_NS7_ILi512EEESA_EEES9_SC_SE_Li256ELb0ELb1ELb1ELb0EEENS1_19SingleTileSchedulerILb0ELb1ELb1ELi64EEEEEEEEEvNT_6ParamsE,(.L_x_6054 - _ZN7cutlass13device_kernelIN5flash11enable_sm90INS1_16FlashAttnFwdSm90INS1_25CollectiveMainloopFwdSm90ILi2EN4cute5tupleIJNS5_1CILi1EEES8_S8_EEENS6_IJNS7_ILi64EEESA_SA_EEELi512ENS_6half_tEfNS_4arch4Sm90ELb1ELb0ELb1ELb0ELb0ELb0ELb1ELb0ELb0ELb1ELb1ELb0EEENS1_21CollectiveEpilogueFwdINS6_IJSA_NS7_ILi512EEESA_EEES9_SC_SE_Li256ELb0ELb1ELb1ELb0EEENS1_19SingleTileSchedulerILb0ELb1ELb1ELi64EEEEEEEEEvNT_6ParamsE)
        .other          _ZN7cutlass13device_kernelIN5flash11enable_sm90INS1_16FlashAttnFwdSm90INS1_25CollectiveMainloopFwdSm90ILi2EN4cute5tupleIJNS5_1CILi1EEES8_S8_EEENS6_IJNS7_ILi64EEESA_SA_EEELi512ENS_6half_tEfNS_4arch4Sm90ELb1ELb0ELb1ELb0ELb0ELb0ELb1ELb0ELb0ELb1ELb1ELb0EEENS1_21CollectiveEpilogueFwdINS6_IJSA_NS7_ILi512EEESA_EEES9_SC_SE_Li256ELb0ELb1ELb1ELb0EEENS1_19SingleTileSchedulerILb0ELb1ELb1ELi64EEEEEEEEEvNT_6ParamsE,@"STO_CUDA_ENTRY STV_DEFAULT"
_ZN7cutlass13device_kernelIN5flash11enable_sm90INS1_16FlashAttnFwdSm90INS1_25CollectiveMainloopFwdSm90ILi2EN4cute5tupleIJNS5_1CILi1EEES8_S8_EEENS6_IJNS7_ILi64EEESA_SA_EEELi512ENS_6half_tEfNS_4arch4Sm90ELb1ELb0ELb1ELb0ELb0ELb0ELb1ELb0ELb0ELb1ELb1ELb0EEENS1_21CollectiveEpilogueFwdINS6_IJSA_NS7_ILi512EEESA_EEES9_SC_SE_Li256ELb0ELb1ELb1ELb0EEENS1_19SingleTileSchedulerILb0ELb1ELb1ELi64EEEEEEEEEvNT_6ParamsE:
        /* <DEDUP_REMOVED lines=18> */
.L_x_4371:
[----:B------:R-:W-:Y:S05]  /*0120*/  BSYNC B0 ;  /* 0x0000000000007941 */ /* 0x000fea0003800000 */
.L_x_4370:
        /* <DEDUP_REMOVED lines=39> */
.L_x_4372:
        /* <DEDUP_REMOVED lines=22> */
.L_x_4373:
        /* <DEDUP_REMOVED lines=18> */
.L_x_4374:
        /* <DEDUP_REMOVED lines=22> */
.L_x_4375:
        /* <DEDUP_REMOVED lines=22> */
.L_x_4376:
        /* <DEDUP_REMOVED lines=9> */
.L_x_4379:
        /* <DEDUP_REMOVED lines=25> */
[----:B0-----:R-:W0:Y:S01]  /*0b00*/  LDC.64 R2, c[0x0][0x418] ;  /* 0x00010600ff027b82 */ /* 0x001e220000000a00 */
[----:B------:R-:W-:Y:S01]  /*0b10*/  UISETP.NE.AND UP0, UPT, UR10, 0x1, UPT ;  /* 0x000000010a00788c */ /* 0x000fe2000bf05270 */
[----:B------:R-:W-:-:S06]  /*0b20*/  VIADD R23, R11, 0xffffff80 ;  /* 0xffffff800b177836 */ /* 0x000fcc0000000000 */
[----:B------:R-:W1:Y:S08]  /*0b30*/  LDC R192, c[0x0][0x424] ;  /* 0x00010900ffc07b82 */ /* 0x000e700000000800 */
[----:B------:R-:W2:Y:S08]  /*0b40*/  LDC R7, c[0x0][0x2f0] ;  /* 0x0000bc00ff077b82 */ /* 0x000eb00000000800 */
[----:B------:R-:W3:Y:S01]  /*0b50*/  S2UR UR60, SR_CTAID.X ;  /* 0x00000000003c79c3 */ /* 0x000ee20000002500 */
[----:B0-----:R-:W-:-:S04]  /*0b60*/  ISETP.NE.U32.AND P0, PT, R2, RZ, PT ;  /* 0x000000ff0200720c */ /* 0x001fc80003f05070 */
[----:B------:R-:W-:-:S04]  /*0b70*/  ISETP.NE.AND.EX P0, PT, R3, RZ, PT, P0 ;  /* 0x000000ff0300720c */ /* 0x000fc80003f05300 */
[----:B-1----:R-:W-:Y:S02]  /*0b80*/  SEL R192, R192, 0x1, P0 ;  /* 0x00000001c0c07807 */ /* 0x002fe40000000000 */
[----:B------:R-:W-:-:S03]  /*0b90*/  PLOP3.LUT P0, PT, PT, PT, UP0, 0x80, 0x0 ;  /* 0x000000000000781c */ /* 0x000fc60003f0f008 */
[----:B--2---:R-:W-:-:S05]  /*0ba0*/  IMAD R0, R192, R7, 0x3f ;  /* 0x0000003fc0007424 */ /* 0x004fca00078e0207 */
[----:B------:R-:W-:Y:S01]  /*0bb0*/  SHF.R.S32.HI R3, RZ, 0x1f, R0 ;  /* 0x0000001fff037819 */ /* 0x000fe20000011400 */
[----:B---3--:R-:W-:-:S03]  /*0bc0*/  USHF.L.U32 UR60, UR60, 0x6, URZ ;  /* 0x000000063c3c7899 */ /* 0x008fc6000800063f */
[----:B------:R-:W-:-:S04]  /*0bd0*/  LEA.HI R3, R3, R0, RZ, 0x6 ;  /* 0x0000000003037211 */ /* 0x000fc800078f30ff */
[----:B------:R-:W-:Y:S01]  /*0be0*/  SHF.R.S32.HI R3, RZ, 0x6, R3 ;  /* 0x00000006ff037819 */ /* 0x000fe20000011403 */
[----:B------:R-:W-:Y:S06]  /*0bf0*/  @!P0 BRA `(.L_x_4381) ;  /* 0x0000001c00f48947 */ /* 0x000fec0003800000 */
[----:B------:R-:W0:Y:S01]  /*0c00*/  LDC R5, c[0x0][0x288] ;  /* 0x0000a200ff057b82 */ /* 0x000e220000000800 */
[----:B------:R-:W-:Y:S01]  /*0c10*/  ULDC UR5, c[0x0][0x448] ;  /* 0x0001120000057ab9 */ /* 0x000fe20000000800 */
[----:B------:R-:W-:Y:S01]  /*0c20*/  UIADD3 UR60, UR60, 0x3f, URZ ;  /* 0x0000003f3c3c7890 */ /* 0x000fe2000fffe03f */
[----:B------:R-:W-:Y:S01]  /*0c30*/  R2UR UR8, R3 ;  /* 0x00000000030872ca */ /* 0x000fe200000e0000 */
[----:B------:R-:W-:Y:S01]  /*0c40*/  UISETP.NE.AND UP0, UPT, UR5, 0x1, UPT ;  /* 0x000000010500788c */ /* 0x000fe2000bf05270 */
[----:B------:R-:W-:Y:S01]  /*0c50*/  PLOP3.LUT P0, PT, PT, PT, PT, 0x80, 0x0 ;  /* 0x000000000000781c */ /* 0x000fe20003f0f070 */
[----:B------:R-:W-:Y:S01]  /*0c60*/  USHF.R.U32.HI UR9, URZ, 0x10, UR4 ;  /* 0x000000103f097899 */ /* 0x000fe20008011604 */
[----:B------:R-:W-:Y:S01]  /*0c70*/  CS2R R2, SRZ ;  /* 0x0000000000027805 */ /* 0x000fe2000001ff00 */
[----:B------:R-:W-:Y:S01]  /*0c80*/  ULOP3.LUT UR6, UR4, 0xffff, URZ, 0xc0, !UPT ;  /* 0x0000ffff04067892 */ /* 0x000fe2000f8ec03f */
[----:B------:R-:W-:Y:S01]  /*0c90*/  IMAD.MOV.U32 R4, RZ, RZ, RZ ;  /* 0x000000ffff047224 */ /* 0x000fe200078e00ff */
[----:B------:R-:W-:-:S02]  /*0ca0*/  CS2R R150, SRZ ;  /* 0x0000000000967805 */ /* 0x000fc4000001ff00 */
[----:B------:R-:W-:Y:S02]  /*0cb0*/  CS2R R148, SRZ ;  /* 0x0000000000947805 */ /* 0x000fe4000001ff00 */
[----:B------:R-:W-:Y:S02]  /*0cc0*/  CS2R R146, SRZ ;  /* 0x0000000000927805 */ /* 0x000fe4000001ff00 */
[----:B------:R-:W-:Y:S02]  /*0cd0*/  CS2R R144, SRZ ;  /* 0x0000000000907805 */ /* 0x000fe4000001ff00 */
        /* <DEDUP_REMOVED lines=10> */
[----:B0-----:R-:W-:Y:S02]  /*0d80*/  IADD3 R5, -R5, 0x40, RZ ;  /* 0x0000004005057810 */ /* 0x001fe40007ffe1ff */
[----:B------:R-:W-:-:S02]  /*0d90*/  CS2R R130, SRZ ;  /* 0x0000000000827805 */ /* 0x000fc4000001ff00 */
[----:B------:R-:W-:Y:S02]  /*0da0*/  CS2R R128, SRZ ;  /* 0x0000000000807805 */ /* 0x000fe4000001ff00 */
[----:B------:R-:W-:Y:S02]  /*0db0*/  CS2R R126, SRZ ;  /* 0x00000000007e7805 */ /* 0x000fe4000001ff00 */
[----:B------:R-:W-:Y:S01]  /*0dc0*/  CS2R R124, SRZ ;  /* 0x00000000007c7805 */ /* 0x000fe2000001ff00 */
[----:B------:R-:W-:Y:S01]  /*0dd0*/  IMAD R5, R192, R7, R5 ;  /* 0x00000007c0057224 */ /* 0x000fe200078e0205 */
[----:B------:R-:W-:Y:S02]  /*0de0*/  CS2R R122, SRZ ;  /* 0x00000000007a7805 */ /* 0x000fe4000001ff00 */
        /* <DEDUP_REMOVED lines=16> */
[----:B------:R-:W-:Y:S01]  /*0ef0*/  UIADD3 UR60, UR7, UR60, URZ ;  /* 0x0000003c073c7290 */ /* 0x000fe2000fffe03f */
[----:B------:R-:W-:Y:S02]  /*0f00*/  CS2R R90, SRZ ;  /* 0x00000000005a7805 */ /* 0x000fe4000001ff00 */
[----:B------:R-:W-:Y:S02]  /*0f10*/  CS2R R88, SRZ ;  /* 0x0000000000587805 */ /* 0x000fe4000001ff00 */
[----:B------:R-:W-:Y:S01]  /*0f20*/  CS2R R86, SRZ ;  /* 0x0000000000567805 */ /* 0x000fe2000001ff00 */
[----:B------:R-:W-:Y:S01]  /*0f30*/  USHF.R.S32.HI UR4, URZ, 0x1f, UR60 ;  /* 0x0000001f3f047899 */ /* 0x000fe2000801143c */
[----:B------:R-:W-:-:S02]  /*0f40*/  CS2R R84, SRZ ;  /* 0x0000000000547805 */ /* 0x000fc4000001ff00 */
[----:B------:R-:W-:Y:S02]  /*0f50*/  CS2R R82, SRZ ;  /* 0x0000000000527805 */ /* 0x000fe4000001ff00 */
[----:B------:R-:W-:Y:S01]  /*0f60*/  CS2R R80, SRZ ;  /* 0x0000000000507805 */ /* 0x000fe2000001ff00 */
[----:B------:R-:W-:Y:S01]  /*0f70*/  ULEA.HI UR4, UR4, UR60, URZ, 0x6 ;  /* 0x0000003c04047291 */ /* 0x000fe2000f8f303f */
[----:B------:R-:W-:Y:S02]  /*0f80*/  CS2R R78, SRZ ;  /* 0x00000000004e7805 */ /* 0x000fe4000001ff00 */
[----:B------:R-:W-:Y:S02]  /*0f90*/  CS2R R76, SRZ ;  /* 0x00000000004c7805 */ /* 0x000fe4000001ff00 */
[----:B------:R-:W-:Y:S01]  /*0fa0*/  CS2R R74, SRZ ;  /* 0x00000000004a7805 */ /* 0x000fe2000001ff00 */
[----:B------:R-:W-:Y:S01]  /*0fb0*/  USHF.R.S32.HI UR4, URZ, 0x6, UR4 ;  /* 0x000000063f047899 */ /* 0x000fe20008011404 */
[----:B------:R-:W-:-:S02]  /*0fc0*/  CS2R R72, SRZ ;  /* 0x0000000000487805 */ /* 0x000fc4000001ff00 */
[----:B------:R-:W-:Y:S02]  /*0fd0*/  CS2R R70, SRZ ;  /* 0x0000000000467805 */ /* 0x000fe4000001ff00 */
[----:B------:R-:W-:Y:S01]  /*0fe0*/  CS2R R68, SRZ ;  /* 0x0000000000447805 */ /* 0x000fe2000001ff00 */
[----:B------:R-:W-:Y:S01]  /*0ff0*/  UISETP.LT.AND UP0, UPT, UR8, UR4, UPT ;  /* 0x000000040800728c */ /* 0x000fe2000bf01270 */
[----:B------:R-:W-:Y:S02]  /*1000*/  CS2R R66, SRZ ;  /* 0x0000000000427805 */ /* 0x000fe4000001ff00 */
[----:B------:R-:W-:Y:S02]  /*1010*/  CS2R R64, SRZ ;  /* 0x0000000000407805 */ /* 0x000fe4000001ff00 */
[----:B------:R-:W-:Y:S01]  /*1020*/  CS2R R62, SRZ ;  /* 0x00000000003e7805 */ /* 0x000fe2000001ff00 */
[----:B------:R-:W-:Y:S01]  /*1030*/  USEL UR5, UR8, UR4, UP0 ;  /* 0x0000000408057287 */ /* 0x000fe20008000000 */
[----:B------:R-:W-:Y:S01]  /*1040*/  CS2R R60, SRZ ;  /* 0x00000000003c7805 */ /* 0x000fe2000001ff00 */
[----:B------:R-:W-:Y:S01]  /*1050*/  UISETP.NE.AND UP0, UPT, UR9, URZ, UPT ;  /* 0x0000003f0900728c */ /* 0x000fe2000bf05270 */
[----:B------:R-:W-:Y:S01]  /*1060*/  CS2R R58, SRZ ;  /* 0x00000000003a7805 */ /* 0x000fe2000001ff00 */
[----:B------:R-:W-:Y:S01]  /*1070*/  UISETP.GE.AND UP1, UPT, UR5, 0x1, UPT ;  /* 0x000000010500788c */ /* 0x000fe2000bf26270 */
[----:B------:R-:W-:-:S02]  /*1080*/  CS2R R56, SRZ ;  /* 0x0000000000387805 */ /* 0x000fc4000001ff00 */
[----:B------:R-:W-:Y:S02]  /*1090*/  CS2R R54, SRZ ;  /* 0x0000000000367805 */ /* 0x000fe4000001ff00 */
[----:B------:R-:W-:Y:S02]  /*10a0*/  CS2R R52, SRZ ;  /* 0x0000000000347805 */ /* 0x000fe4000001ff00 */
[----:B------:R-:W-:Y:S02]  /*10b0*/  CS2R R50, SRZ ;  /* 0x0000000000327805 */ /* 0x000fe4000001ff00 */
[----:B------:R-:W-:Y:S02]  /*10c0*/  CS2R R48, SRZ ;  /* 0x0000000000307805 */ /* 0x000fe4000001ff00 */
[----:B------:R-:W-:Y:S02]  /*10d0*/  PLOP3.LUT P1, PT, PT, PT, UP1, 0x80, 0x0 ;  /* 0x000000000000781c */ /* 0x000fe40003f2f018 */
[----:B------:R-:W-:-:S02]  /*10e0*/  CS2R R46, SRZ ;  /* 0x00000000002e7805 */ /* 0x000fc4000001ff00 */
[----:B------:R-:W-:Y:S01]  /*10f0*/  CS2R R44, SRZ ;  /* 0x00000000002c7805 */ /* 0x000fe2000001ff00 */
[----:B------:R-:W-:Y:S01]  /*1100*/  @!UP0 ULDC UR9, c[0x0][0xae8] ;  /* 0x0002ba0000098ab9 */ /* 0x000fe20000000800 */
[----:B------:R-:W-:Y:S02]  /*1110*/  CS2R R42, SRZ ;  /* 0x00000000002a7805 */ /* 0x000fe4000001ff00 */
[----:B------:R-:W-:Y:S02]  /*1120*/  CS2R R40, SRZ ;  /* 0x0000000000287805 */ /* 0x000fe4000001ff00 */
[----:B------:R-:W-:Y:S01]  /*1130*/  CS2R R38, SRZ ;  /* 0x0000000000267805 */ /* 0x000fe2000001ff00 */
[----:B------:R-:W-:Y:S02]  /*1140*/  IMAD.MOV.U32 R37, RZ, RZ, RZ ;  /* 0x000000ffff257224 */ /* 0x000fe400078e00ff */
[----:B------:R-:W-:Y:S05]  /*1150*/  @!P1 BRA `(.L_x_4382) ;  /* 0x0000000000749947 */ /* 0x000fea0003800000 */
[----:B------:R-:W-:Y:S01]  /*1160*/  IMAD.U32 R5, RZ, RZ, UR9 ;  /* 0x00000009ff057e24 */ /* 0x000fe2000f8e00ff */
[----:B------:R-:W-:-:S04]  /*1170*/  UIADD3 UR4, UR9, -0x1, UR5 ;  /* 0xffffffff09047890 */ /* 0x000fc8000fffe005 */
[-C--:B------:R-:W-:Y:S02]  /*1180*/  IABS R3, R5.reuse ;  /* 0x0000000500037213 */ /* 0x080fe40000000000 */
[----:B------:R-:W-:Y:S01]  /*1190*/  IABS R9, R5 ;  /* 0x0000000500097213 */ /* 0x000fe20000000000 */
[----:B------:R-:W-:Y:S01]  /*11a0*/  IMAD.U32 R8, RZ, RZ, UR4 ;  /* 0x00000004ff087e24 */ /* 0x000fe2000f8e00ff */
[----:B------:R-:W0:Y:S01]  /*11b0*/  I2F.RP R0, R3 ;  /* 0x0000000300007306 */ /* 0x000e220000209400 */
[----:B------:R-:W-:Y:S02]  /*11c0*/  ULOP3.LUT UR4, UR4, UR9, URZ, 0x3c, !UPT ;  /* 0x0000000904047292 */ /* 0x000fe4000f8e3c3f */
[----:B------:R-:W-:-:S04]  /*11d0*/  IMAD.MOV R9, RZ, RZ, -R9 ;  /* 0x000000ffff097224 */ /* 0x000fc800078e0a09 */
[----:B------:R-:W-:Y:S01]  /*11e0*/  ISETP.LE.AND P3, PT, RZ, UR4, PT ;  /* 0x00000004ff007c0c */ /* 0x000fe2000bf63270 */
[----:B0-----:R-:W0:Y:S02]  /*11f0*/  MUFU.RCP R0, R0 ;  /* 0x0000000000007308 */ /* 0x001e240000001000 */
        /* <DEDUP_REMOVED lines=16> */
[----:B------:R-:W-:-:S04]  /*1300*/  IMAD.MOV.U32 R3, RZ, RZ, R7 ;  /* 0x000000ffff037224 */ /* 0x000fc800078e0007 */
[----:B------:R-:W-:Y:S01]  /*1310*/  @!P3 IMAD.MOV R3, RZ, RZ, -R3 ;  /* 0x000000ffff03b224 */ /* 0x000fe200078e0a03 */
[----:B------:R-:W-:-:S07]  /*1320*/  @!P2 LOP3.LUT R3, RZ, UR9, RZ, 0x33, !PT ;  /* 0x00000009ff03ac12 */ /* 0x000fce000f8e33ff */
.L_x_4382:
        /* <DEDUP_REMOVED lines=12> */
[----:B------:R-:W0:Y:S08]  /*13f0*/  S2UR UR7, SR_CgaCtaId ;  /* 0x00000000000779c3 */ /* 0x000e300000008800 */
[----:B------:R-:W-:Y:S01]  /*1400*/  BAR.SYNC.DEFER_BLOCKING 0xe, 0x100 ;  /* 0x0384000000007b1d */ /* 0x000fe20000010000 */
[----:B------:R-:W-:Y:S01]  /*1410*/  LOP3.LUT R5, R11, 0x7f, RZ, 0xc0, !PT ;  /* 0x0000007f0b057812 */ /* 0x000fe200078ec0ff */
[----:B------:R-:W-:Y:S01]  /*1420*/  VIADD R3, R3, 0xfffffffe ;  /* 0xfffffffe03037836 */ /* 0x000fe20000000000 */
[----:B------:R-:W-:-:S02]  /*1430*/  LEA.HI R2, R2, R23, RZ, 0x7 ;  /* 0x0000001702027211 */ /* 0x000fc400078f38ff */
[----:B------:R-:W-:Y:S01]  /*1440*/  ISETP.NE.AND P1, PT, R5, RZ, PT ;  /* 0x000000ff0500720c */ /* 0x000fe20003f25270 */
[----:B------:R-:W-:Y:S01]  /*1450*/  UMOV UR9, 0x40000040 ;  /* 0x4000004000097882 */ /* 0x000fe20000000000 */
[----:B------:R-:W-:Y:S01]  /*1460*/  SHF.R.S32.HI R4, RZ, 0x7, R2 ;  /* 0x00000007ff047819 */ /* 0x000fe20000011402 */
[----:B------:R-:W-:Y:S01]  /*1470*/  UMOV UR11, 0x40000040 ;  /* 0x40000040000b7882 */ /* 0x000fe20000000000 */
[----:B------:R-:W-:Y:S01]  /*1480*/  UMOV UR13, 0x40000040 ;  /* 0x40000040000d7882 */ /* 0x000fe20000000000 */
[----:B------:R-:W-:Y:S01]  /*1490*/  UMOV UR15, 0x40000040 ;  /* 0x40000040000f7882 */ /* 0x000fe20000000000 */
[----:B------:R-:W-:Y:S01]  /*14a0*/  UMOV UR17, 0x40000040 ;  /* 0x4000004000117882 */ /* 0x000fe20000000000 */
[----:B------:R-:W-:Y:S01]  /*14b0*/  UMOV UR19, 0x40000040 ;  /* 0x4000004000137882 */ /* 0x000fe20000000000 */
[----:B------:R-:W1:Y:S01]  /*14c0*/  SHFL.IDX PT, R4, R4, RZ, 0x1f ;  /* 0x00001fff04047589 */ /* 0x000e6200000e0000 */
[----:B------:R-:W-:Y:S01]  /*14d0*/  UMOV UR21, 0x40000040 ;  /* 0x4000004000157882 */ /* 0x000fe20000000000 */
[----:B------:R-:W-:Y:S01]  /*14e0*/  UMOV UR23, 0x40000040 ;  /* 0x4000004000177882 */ /* 0x000fe20000000000 */
[----:B------:R-:W-:-:S02]  /*14f0*/  LOP3.LUT R2, R2, 0xffffff80, RZ, 0xc0, !PT ;  /* 0xffffff8002027812 */ /* 0x000fc400078ec0ff */
[----:B------:R-:W-:-:S03]  /*1500*/  ISETP.GE.AND P0, PT, R3, R0, PT ;  /* 0x000000000300720c */ /* 0x000fc60003f06270 */
[----:B------:R-:W-:Y:S01]  /*1510*/  IMAD.IADD R2, R23, 0x1, -R2 ;  /* 0x0000000117027824 */ /* 0x000fe200078e0a02 */
[----:B------:R-:W-:-:S04]  /*1520*/  WARPGROUP.ARRIVE ;  /* 0x00000000000079c5 */ /* 0x000fc80000000000 */
[----:B------:R-:W-:Y:S02]  /*1530*/  SHF.R.S32.HI R5, RZ, 0x1f, R2 ;  /* 0x0000001fff057819 */ /* 0x000fe40000011402 */
[----:B-1----:R-:W-:Y:S02]  /*1540*/  R2UR UR4, R4 ;  /* 0x00000000040472ca */ /* 0x002fe400000e0000 */
[CC--:B------:R-:W-:Y:S02]  /*1550*/  LEA.HI R4, R5.reuse, R2.reuse, RZ, 0x2 ;  /* 0x0000000205047211 */ /* 0x0c0fe400078f10ff */
[----:B------:R-:W-:Y:S02]  /*1560*/  LEA.HI R2, R5, R2, RZ, 0x5 ;  /* 0x0000000205027211 */ /* 0x000fe400078f28ff */
[----:B------:R-:W-:Y:S02]  /*1570*/  SHF.R.S32.HI R7, RZ, 0x1f, R4 ;  /* 0x0000001fff077819 */ /* 0x000fe40000011404 */
[----:B------:R-:W-:-:S05]  /*1580*/  SHF.R.S32.HI R2, RZ, 0x5, R2 ;  /* 0x00000005ff027819 */ /* 0x000fca0000011402 */
[----:B------:R-:W-:-:S04]  /*1590*/  ULEA.HI UR5, UR4, UR4, URZ, 0x1 ;  /* 0x0000000404057291 */ /* 0x000fc8000f8f083f */
[----:B------:R-:W-:-:S03]  /*15a0*/  ULOP3.LUT UR6, UR5, 0x1fffe, URZ, 0xc0, !UPT ;  /* 0x0001fffe05067892 */ /* 0x000fc6000f8ec03f */
[----:B------:R-:W-:Y:S01]  /*15b0*/  UMOV UR5, 0x400 ;  /* 0x0000040000057882 */ /* 0x000fe20000000000 */
[----:B------:R-:W-:Y:S02]  /*15c0*/  UIADD3 UR6, UR4, -UR6, URZ ;  /* 0x8000000604067290 */ /* 0x000fe4000fffe03f */
[----:B0-----:R-:W-:-:S04]  /*15d0*/  ULEA UR5, UR7, UR5, 0x18 ;  /* 0x0000000507057291 */ /* 0x001fc8000f8ec03f */
        /* <DEDUP_REMOVED lines=43> */
.L_x_4385:
        /* <DEDUP_REMOVED lines=170> */
.L_x_4384:
[----:B------:R-:W-:Y:S01]  /*2330*/  BAR.SYNC.DEFER_BLOCKING 0xe, 0x100 ;  /* 0x0384000000007b1d */ /* 0x000fe20000010000 */
[----:B------:R-:W-:Y:S01]  /*2340*/  VIADD R2, R2, UR4 ;  /* 0x0000000402027c36 */ /* 0x000fe20008000000 */
[----:B------:R-:W-:Y:S01]  /*2350*/  PLOP3.LUT P0, PT, PT, PT, PT, 0x8, 0x0 ;  /* 0x000000000000781c */ /* 0x000fe20003f0e170 */
[----:B-1----:R-:W-:-:S03]  /*2360*/  IMAD.MOV.U32 R4, RZ, RZ, RZ ;  /* 0x000000ffff047224 */ /* 0x002fc600078e00ff */
[----:B------:R-:W-:-:S05]  /*2370*/  LEA R2, R2, UR5, 0x2 ;  /* 0x0000000502027c11 */ /* 0x000fca000f8e10ff */
[----:B------:R-:W1:Y:S04]  /*2380*/  LDS R3, [R2+0x38400] ;  /* 0x0384000002037984 */ /* 0x000e680000000800 */
[----:B------:R2:W3:Y:S02]  /*2390*/  LDS R0, [R2+0x38420] ;  /* 0x0384200002007984 */ /* 0x0004e40000000800 */
[----:B--2---:R-:W-:Y:S01]  /*23a0*/  MOV R2, RZ ;  /* 0x000000ff00027202 */ /* 0x004fe20000000f00 */
        /* <DEDUP_REMOVED lines=130> */
.L_x_4381:
[----:B------:R-:W0:Y:S01]  /*2bd0*/  LDC R0, c[0x0][0x448] ;  /* 0x00011200ff007b82 */ /* 0x000e220000000800 */
[----:B------:R-:W-:Y:S02]  /*2be0*/  UIADD3 UR5, UR60, 0x3f, URZ ;  /* 0x0000003f3c057890 */ /* 0x000fe4000fffe03f */
[----:B------:R-:W-:Y:S02]  /*2bf0*/  USHF.R.U32.HI UR10, URZ, 0x10, UR4 ;  /* 0x000000103f0a7899 */ /* 0x000fe40008011604 */
[----:B------:R-:W-:Y:S02]  /*2c00*/  ULOP3.LUT UR8, UR4, 0xffff, URZ, 0xc0, !UPT ;  /* 0x0000ffff04087892 */ /* 0x000fe4000f8ec03f */
[----:B------:R-:W-:Y:S01]  /*2c10*/  UISETP.NE.AND UP0, UPT, UR10, URZ, UPT ;  /* 0x0000003f0a00728c */ /* 0x000fe2000bf05270 */
[----:B------:R-:W1:Y:S01]  /*2c20*/  LDC R2, c[0x0][0x288] ;  /* 0x0000a200ff027b82 */ /* 0x000e620000000800 */
[----:B------:R-:W-:-:S09]  /*2c30*/  UMOV UR4, URZ ;  /* 0x0000003f00047c82 */ /* 0x000fd20008000000 */
[----:B------:R-:W-:Y:S01]  /*2c40*/  @!UP0 ULDC UR10, c[0x0][0xae8] ;  /* 0x0002ba00000a8ab9 */ /* 0x000fe20000000800 */
[----:B0-----:R-:W-:Y:S02]  /*2c50*/  ISETP.NE.AND P0, PT, R0, 0x1, PT ;  /* 0x000000010000780c */ /* 0x001fe40003f05270 */
[----:B-1----:R-:W-:-:S11]  /*2c60*/  IADD3 R4, -R2, 0x40, RZ ;  /* 0x0000004002047810 */ /* 0x002fd60007ffe1ff */
[----:B------:R-:W0:Y:S01]  /*2c70*/  @P0 LDC R0, c[0x0][0x44c] ;  /* 0x00011300ff000b82 */ /* 0x000e220000000800 */
[----:B------:R-:W-:-:S07]  /*2c80*/  IMAD R7, R192, R7, R4 ;  /* 0x00000007c0077224 */ /* 0x000fce00078e0204 */
[----:B------:R-:W1:Y:S01]  /*2c90*/  @P0 LDC R5, c[0x0][0x450] ;  /* 0x00011400ff050b82 */ /* 0x000e620000000800 */
[----:B0-----:R-:W-:-:S04]  /*2ca0*/  @P0 IMAD.HI.U32 R2, R0, UR5, RZ ;  /* 0x0000000500020c27 */ /* 0x001fc8000f8e00ff */
[----:B------:R-:W-:Y:S01]  /*2cb0*/  IMAD.U32 R0, RZ, RZ, UR5 ;  /* 0x00000005ff007e24 */ /* 0x000fe2000f8e00ff */
[----:B-1----:R-:W-:-:S05]  /*2cc0*/  @P0 SHF.R.U32.HI R0, RZ, R5, R2 ;  /* 0x00000005ff000219 */ /* 0x002fca0000011602 */
[----:B------:R-:W-:-:S05]  /*2cd0*/  IMAD.IADD R0, R7, 0x1, R0 ;  /* 0x0000000107007824 */ /* 0x000fca00078e0200 */
[----:B------:R-:W-:-:S04]  /*2ce0*/  SHF.R.S32.HI R5, RZ, 0x1f, R0 ;  /* 0x0000001fff057819 */ /* 0x000fc80000011400 */
[----:B------:R-:W-:-:S04]  /*2cf0*/  LEA.HI R5, R5, R0, RZ, 0x6 ;  /* 0x0000000005057211 */ /* 0x000fc800078f30ff */
[----:B------:R-:W-:-:S04]  /*2d00*/  SHF.R.S32.HI R0, RZ, 0x6, R5 ;  /* 0x00000006ff007819 */ /* 0x000fc80000011405 */
[----:B------:R-:W-:-:S04]  /*2d10*/  VIMNMX R22, R3, R0, PT ;  /* 0x0000000003167248 */ /* 0x000fc80003fe0100 */
[----:B------:R-:W-:-:S13]  /*2d20*/  ISETP.GE.AND P0, PT, R22, 0x1, PT ;  /* 0x000000011600780c */ /* 0x000fda0003f06270 */
[----:B------:R-:W-:Y:S05]  /*2d30*/  @!P0 BRA `(.L_x_4386) ;  /* 0x0000000000808947 */ /* 0x000fea0003800000 */
[----:B------:R-:W-:Y:S01]  /*2d40*/  IMAD.U32 R5, RZ, RZ, UR10 ;  /* 0x0000000aff057e24 */ /* 0x000fe2000f8e00ff */
[----:B------:R-:W-:-:S04]  /*2d50*/  UMOV UR4, URZ ;  /* 0x0000003f00047c82 */ /* 0x000fc80008000000 */
[----:B------:R-:W-:-:S04]  /*2d60*/  IABS R0, R5 ;  /* 0x0000000500007213 */ /* 0x000fc80000000000 */
[----:B------:R-:W-:Y:S02]  /*2d70*/  R2UR UR9, R0 ;  /* 0x00000000000972ca */ /* 0x000fe400000e0000 */
[----:B------:R-:W-:Y:S02]  /*2d80*/  IADD3 R0, R5, -0x1, R22 ;  /* 0xffffffff05007810 */ /* 0x000fe40007ffe016 */
[----:B------:R-:W-:Y:S02]  /*2d90*/  IABS R5, R5 ;  /* 0x0000000500057213 */ /* 0x000fe40000000000 */
[----:B------:R-:W-:-:S04]  /*2da0*/  IABS R4, R0 ;  /* 0x0000000000047213 */ /* 0x000fc80000000000 */
[----:B------:R-:W-:-:S03]  /*2db0*/  R2UR UR7, R4 ;  /* 0x00000000040772ca */ /* 0x000fc600000e0000 */
        /* <DEDUP_REMOVED lines=11> */
[----:B------:R-:W-:Y:S01]  /*2e70*/  UIMAD UR4, UR5, UR6, UR7 ;  /* 0x00000006050472a4 */ /* 0x000fe2000f8e0207 */
[----:B------:R-:W-:-:S03]  /*2e80*/  R2UR UR6, R0 ;  /* 0x00000000000672ca */ /* 0x000fc600000e0000 */
[----:B------:R-:W-:-:S11]  /*2e90*/  UISETP.GT.U32.AND UP1, UPT, UR9, UR4, UPT ;  /* 0x000000040900728c */ /* 0x000fd6000bf24070 */
[----:B------:R-:W-:Y:S02]  /*2ea0*/  @!UP1 UIADD3 UR4, UR4, -UR9, URZ ;  /* 0x8000000904049290 */ /* 0x000fe4000fffe03f */
[----:B------:R-:W-:Y:S02]  /*2eb0*/  @!UP1 UIADD3 UR5, UR5, 0x1, URZ ;  /* 0x0000000105059890 */ /* 0x000fe4000fffe03f */
[----:B------:R-:W-:Y:S02]  /*2ec0*/  UISETP.GE.U32.AND UP0, UPT, UR4, UR9, UPT ;  /* 0x000000090400728c */ /* 0x000fe4000bf06070 */
[----:B------:R-:W-:-:S04]  /*2ed0*/  ULOP3.LUT UR4, UR6, UR10, URZ, 0x3c, !UPT ;  /* 0x0000000a06047292 */ /* 0x000fc8000f8e3c3f */
[----:B------:R-:W-:-:S05]  /*2ee0*/  UISETP.GE.AND UP1, UPT, UR4, URZ, UPT ;  /* 0x0000003f0400728c */ /* 0x000fca000bf26270 */
[----:B------:R-:W-:Y:S02]  /*2ef0*/  @UP0 UIADD3 UR5, UR5, 0x1, URZ ;  /* 0x0000000105050890 */ /* 0x000fe4000fffe03f */
[----:B------:R-:W-:-:S05]  /*2f00*/  UISETP.NE.AND UP0, UPT, UR10, URZ, UPT ;  /* 0x0000003f0a00728c */ /* 0x000fca000bf05270 */
[----:B------:R-:W-:Y:S02]  /*2f10*/  UMOV UR4, UR5 ;  /* 0x0000000500047c82 */ /* 0x000fe40008000000 */
[----:B------:R-:W-:-:S04]  /*2f20*/  @!UP1 UIADD3 UR4, -UR4, URZ, URZ ;  /* 0x0000003f04049290 */ /* 0x000fc8000fffe13f */
[----:B------:R-:W-:-:S12]  /*2f30*/  @!UP0 ULOP3.LUT UR4, URZ, UR10, URZ, 0x33, !UPT ;  /* 0x0000000a3f048292 */ /* 0x000fd8000f8e333f */
.L_x_4386:
[----:B------:R-:W-:Y:S02]  /*2f40*/  UIMAD UR5, UR8, UR4, URZ ;  /* 0x00000004080572a4 */ /* 0x000fe4000f8e023f */
[----:B------:R-:W-:Y:S01]  /*2f50*/  IMAD.U32 R3, RZ, RZ, UR4 ;  /* 0x00000004ff037e24 */ /* 0x000fe2000f8e00ff */
[----:B------:R-:W-:Y:S01]  /*2f60*/  PLOP3.LUT P0, PT, PT, PT, PT, 0x80, 0x0 ;  /* 0x000000000000781c */ /* 0x000fe20003f0f070 */
[----:B------:R-:W-:Y:S01]  /*2f70*/  IMAD.MOV.U32 R4, RZ, RZ, RZ ;  /* 0x000000ffff047224 */ /* 0x000fe200078e00ff */
[----:B------:R-:W-:Y:S01]  /*2f80*/  CS2R R150, SRZ ;  /* 0x0000000000967805 */ /* 0x000fe2000001ff00 */
[----:B------:R-:W-:Y:S01]  /*2f90*/  IMAD.MOV.U32 R2, RZ, RZ, RZ ;  /* 0x000000ffff027224 */ /* 0x000fe200078e00ff */
[----:B------:R-:W-:Y:S01]  /*2fa0*/  VIADDMNMX R22, R3, UR5, R22, PT ;  /* 0x0000000503167c46 */ /* 0x000fe2000b800116 */
[----:B------:R-:W-:Y:S01]  /*2fb0*/  IMAD.U32 R194, RZ, RZ, UR5 ;  /* 0x00000005ffc27e24 */ /* 0x000fe2000f8e00ff */
[----:B------:R-:W-:Y:S02]  /*2fc0*/  CS2R R148, SRZ ;  /* 0x0000000000947805 */ /* 0x000fe4000001ff00 */
[----:B------:R-:W-:-:S02]  /*2fd0*/  CS2R R146, SRZ ;  /* 0x0000000000927805 */ /* 0x000fc4000001ff00 */
[----:B------:R-:W-:Y:S02]  /*2fe0*/  ISETP.GT.AND P1, PT, R22, UR5, PT ;  /* 0x0000000516007c0c */ /* 0x000fe4000bf24270 */
        /* <DEDUP_REMOVED lines=70> */
[----:B------:R-:W-:Y:S01]  /*3450*/  LOP3.LUT R3, R2, 0x1fffe, RZ, 0xc0, !PT ;  /* 0x0001fffe02037812 */ /* 0x000fe200078ec0ff */
[----:B------:R-:W-:-:S04]  /*3460*/  VIADD R2, R195, 0x36400 ;  /* 0x00036400c3027836 */ /* 0x000fc80000000000 */
[----:B------:R-:W-:Y:S01]  /*3470*/  IMAD.IADD R0, R0, 0x1, -R3 ;  /* 0x0000000100007824 */ /* 0x000fe200078e0a03 */
[----:B------:R-:W-:-:S03]  /*3480*/  LOP3.LUT P0, RZ, R2, 0x3ff, RZ, 0xc0, !PT ;  /* 0x000003ff02ff7812 */ /* 0x000fc6000780c0ff */
[----:B------:R-:W-:-:S04]  /*3490*/  IMAD R0, R0, 0x8000, R195 ;  /* 0x0000800000007824 */ /* 0x000fc800078e02c3 */
        /* <DEDUP_REMOVED lines=21> */
.L_x_4387:
        /* <DEDUP_REMOVED lines=11> */
.L_x_4526:
[----:B------:R-:W2:Y:S01]  /*36a0*/  LDL R0, [R1+0x30] ;  /* 0x0000300001007983 */ /* 0x000ea20000100800 */
[----:B------:R-:W-:Y:S01]  /*36b0*/  LEA.HI R7, R7, R6, RZ, 0x3 ;  /* 0x0000000607077211 */ /* 0x000fe200078f18ff */
[----:B------:R-:W-:-:S03]  /*36c0*/  IMAD.IADD R2, R17, 0x1, -R2 ;  /* 0x0000000111027824 */ /* 0x000fc600078e0a02 */
[----:B------:R-:W-:-:S05]  /*36d0*/  LOP3.LUT R7, R7, 0xfffffff8, RZ, 0xc0, !PT ;  /* 0xfffffff807077812 */ /* 0x000fca00078ec0ff */
[----:B------:R-:W-:Y:S01]  /*36e0*/  IMAD.IADD R6, R6, 0x1, -R7 ;  /* 0x0000000106067824 */ /* 0x000fe200078e0a07 */
[----:B--2---:R-:W-:Y:S02]  /*36f0*/  R2UR UR4, R0 ;  /* 0x00000000000472ca */ /* 0x004fe400000e0000 */
[----:B------:R-:W-:-:S05]  /*3700*/  LOP3.LUT R0, R5, 0x7ffffffc, RZ, 0xc0, !PT ;  /* 0x7ffffffc05007812 */ /* 0x000fca00078ec0ff */
[----:B------:R-:W-:Y:S01]  /*3710*/  IMAD.IADD R0, R3, 0x1, -R0 ;  /* 0x0000000103007824 */ /* 0x000fe200078e0a00 */
[----:B------:R-:W-:-:S03]  /*3720*/  LEA.HI R3, R4, R3, RZ, 0x5 ;  /* 0x0000000304037211 */ /* 0x000fc600078f28ff */
[----:B------:R-:W-:Y:S01]  /*3730*/  IMAD.SHL.U32 R193, R0, 0x2, RZ ;  /* 0x0000000200c17824 */ /* 0x000fe200078e00ff */
[----:B------:R-:W-:Y:S01]  /*3740*/  SHF.R.S32.HI R3, RZ, 0x5, R3 ;  /* 0x00000005ff037819 */ /* 0x000fe20000011403 */
[----:B------:R-:W-:Y:S02]  /*3750*/  ULOP3.LUT UR4, UR4, 0x1, URZ, 0xfc, !UPT ;  /* 0x0000000104047892 */ /* 0x000fe4000f8efc3f */
[----:B------:R-:W-:Y:S02]  /*3760*/  IMAD R191, R2, 0x100, R193 ;  /* 0x0000010002bf7824 */ /* 0x000fe400078e02c1 */
[----:B------:R-:W-:Y:S02]  /*3770*/  IMAD R189, R3, 0x10, R6 ;  /* 0x0000001003bd7824 */ /* 0x000fe400078e0206 */
[----:B------:R-:W-:-:S05]  /*3780*/  IMAD.U32 R5, RZ, RZ, UR4 ;  /* 0x00000004ff057e24 */ /* 0x000fca000f8e00ff */
[----:B------:R-:W-:-:S13]  /*3790*/  ISETP.NE.AND P0, PT, R5, 0x3, PT ;  /* 0x000000030500780c */ /* 0x000fda0003f05270 */
[----:B------:R-:W-:Y:S05]  /*37a0*/  @!P0 BRA `(.L_x_4389) ;  /* 0x0000000000048947 */ /* 0x000fea0003800000 */
[----:B------:R-:W-:Y:S01]  /*37b0*/  BPT.TRAP 0x1 ;  /* 0x000000040000795c */ /* 0x000fe20000300000 */
.L_x_4389:
[----:B------:R1:W2:Y:S01]  /*37c0*/  SYNCS.PHASECHK.TRANS64.TRYWAIT P1, [R195+URZ+0x38830], R10 ;  /* 0x0388300ac30075a7 */ /* 0x0002a2000802017f */
[----:B------:R-:W-:Y:S05]  /*37d0*/  @!P0 BRA `(.L_x_4390) ;  /* 0x0000000000048947 */ /* 0x000fea0003800000 */
[----:B------:R-:W-:Y:S01]  /*37e0*/  BPT.TRAP 0x1 ;  /* 0x000000040000795c */ /* 0x000fe20000300000 */
.L_x_4390:
[----:B--2---:R-:W-:Y:S05]  /*37f0*/  @P1 BRA `(.L_x_4391) ;  /* 0x0000000000081947 */ /* 0x004fea0003800000 */
[----:B------:R-:W2:Y:S02]  /*3800*/  SYNCS.PHASECHK.TRANS64.TRYWAIT P1, [R195+URZ+0x38830], R10 ;  /* 0x0388300ac30075a7 */ /* 0x000ea4000802017f */
[----:B--2---:R-:W-:Y:S05]  /*3810*/  @!P1 BRA `(.L_x_4392) ;  /* 0x00000124003c9947 */ /* 0x004fea0003800000 */
.L_x_4391:
[----:B------:R-:W-:Y:S05]  /*3820*/  WARPSYNC.ALL ;  /* 0x0000000000007948 */ /* 0x000fea0003800000 */
[C---:B------:R-:W-:Y:S01]  /*3830*/  VIADD R0, R195.reuse, 0x20400 ;  /* 0x00020400c3007836 */ /* 0x040fe20000000000 */
[----:B------:R-:W-:Y:S01]  /*3840*/  IADD3 R2, R195, 0x22400, RZ ;  /* 0x00022400c3027810 */ /* 0x000fe20007ffe0ff */
[----:B------:R-:W-:Y:S01]  /*3850*/  WARPGROUP.ARRIVE ;  /* 0x00000000000079c5 */ /* 0x000fe20000000000 */
        /* <DEDUP_REMOVED lines=27> */
[----:B------:R-:W-:Y:S02]  /*3a10*/  VIADD R0, R0, 0x6 ;  /* 0x0000000600007836 */ /* 0x000fe40000000000 */
[----:B------:R-:W-:-:S03]  /*3a20*/  IMAD.U32 R5, RZ, RZ, UR9 ;  /* 0x00000009ff057e24 */ /* 0x000fc6000f8e00ff */
        /* <DEDUP_REMOVED lines=11> */
[----:B------:R-:W-:Y:S02]  /*3ae0*/  UMOV UR9, 0x40000040 ;  /* 0x4000004000097882 */ /* 0x000fe40000000000 */
[----:B------:R-:W-:-:S06]  /*3af0*/  IMAD.U32 R3, RZ, RZ, UR9 ;  /* 0x00000009ff037e24 */ /* 0x000fcc000f8e00ff */
        /* <DEDUP_REMOVED lines=19> */
.L_x_4527:
[----:B------:R-:W-:Y:S05]  /*3c30*/  @!P0 BRA `(.L_x_4394) ;  /* 0x0000000000048947 */ /* 0x000fea0003800000 */
[----:B------:R-:W-:Y:S01]  /*3c40*/  BPT.TRAP 0x1 ;  /* 0x000000040000795c */ /* 0x000fe20000300000 */
.L_x_4394:
[----:B------:R4:W0:Y:S01]  /*3c50*/  SYNCS.PHASECHK.TRANS64.TRYWAIT P1, [R195+URZ+0x38850], R10 ;  /* 0x0388500ac30075a7 */ /* 0x000822000802017f */
[----:B------:R-:W-:Y:S05]  /*3c60*/  @!P0 BRA `(.L_x_4395) ;  /* 0x0000000000048947 */ /* 0x000fea0003800000 */
[----:B------:R-:W-:Y:S01]  /*3c70*/  BPT.TRAP 0x1 ;  /* 0x000000040000795c */ /* 0x000fe20000300000 */
.L_x_4395:
        /* <DEDUP_REMOVED lines=11> */
.L_x_4396:
[----:B------:R-:W-:Y:S01]  /*3d30*/  R2UR UR4, R0 ;  /* 0x00000000000472ca */ /* 0x000fe200000e0000 */
[----:B------:R-:W-:Y:S01]  /*3d40*/  WARPGROUP.ARRIVE ;  /* 0x00000000000079c5 */ /* 0x000fe20000000000 */
[----:B------:R-:W-:Y:S01]  /*3d50*/  R2UR UR6, R16 ;  /* 0x00000000100672ca */ /* 0x000fe200000e0000 */
        /* <DEDUP_REMOVED lines=9> */
[----:B------:R-:W-:Y:S01]  /*3df0*/  VIADD R12, R0, 0x4 ;  /* 0x00000004000c7836 */ /* 0x000fe20000000000 */
[----:B------:R-:W-:Y:S01]  /*3e00*/  UMOV UR8, UR4 ;  /* 0x0000000400087c82 */ /* 0x000fe20008000000 */
[----:B------:R-:W-:Y:S01]  /*3e10*/  VIADD R13, R16, 0x4 ;  /* 0x00000004100d7836 */ /* 0x000fe20000000000 */
[----:B------:R-:W-:Y:S01]  /*3e20*/  UMOV UR4, UR8 ;  /* 0x0000000800047c82 */ /* 0x000fe20008000000 */
[----:B------:R-:W-:Y:S01]  /*3e30*/  IMAD.U32 R8, RZ, RZ, UR8 ;  /* 0x00000008ff087e24 */ /* 0x000fe2000f8e00ff */
[----:B------:R-:W-:Y:S01]  /*3e40*/  HGMMA.64x64x16.F32 R24, gdesc[UR4], R24, gsb0 ;  /* 0x00e00000041879f0 */ /* 0x000fe20008000818 */
[----:B------:R-:W-:Y:S01]  /*3e50*/  R2UR UR4, R10 ;  /* 0x000000000a0472ca */ /* 0x000fe200000e0000 */
[----:B------:R-:W-:Y:S01]  /*3e60*/  UMOV UR5, UR9 ;  /* 0x0000000900057c82 */ /* 0x000fe20008000000 */
[----:B------:R-:W-:Y:S01]  /*3e70*/  R2UR UR6, R11 ;  /* 0x000000000b0672ca */ /* 0x000fe200000e0000 */
[----:B------:R-:W-:Y:S01]  /*3e80*/  UMOV UR7, 0x40000040 ;  /* 0x4000004000077882 */ /* 0x000fe20000000000 */
[----:B------:R-:W-:Y:S01]  /*3e90*/  IMAD.U32 R11, RZ, RZ, UR9 ;  /* 0x00000009ff0b7e24 */ /* 0x000fe2000f8e00ff */
[----:B------:R-:W-:Y:S01]  /*3ea0*/  UMOV UR9, 0x40000040 ;  /* 0x4000004000097882 */ /* 0x000fe20000000000 */
[----:B------:R-:W-:Y:S01]  /*3eb0*/  VIADD R17, R0, 0x6 ;  /* 0x0000000600117836 */ /* 0x000fe20000000000 */
[----:B------:R-:W-:Y:S01]  /*3ec0*/  UMOV UR15, 0x40000040 ;  /* 0x40000040000f7882 */ /* 0x000fe20000000000 */
[----:B------:R-:W-:Y:S01]  /*3ed0*/  VIADD R18, R16, 0x6 ;  /* 0x0000000610127836 */ /* 0x000fe20000000000 */
        /* <DEDUP_REMOVED lines=27> */
[----:B------:R-:W-:Y:S01]  /*4090*/  IADD3 R186, R189, UR60, RZ ;  /* 0x0000003cbdba7c10 */ /* 0x000fe2000fffe0ff */
[----:B------:R-:W-:Y:S01]  /*40a0*/  VIADD R196, R0, 0xe00 ;  /* 0x00000e0000c47836 */ /* 0x000fe20000000000 */
[----:B------:R-:W1:Y:S01]  /*40b0*/  S2R R70, SR_TID.X ;  /* 0x0000000000467919 */ /* 0x000e620000002100 */
[----:B------:R-:W-:Y:S01]  /*40c0*/  VIADD R213, R190, 0x80 ;  /* 0x00000080bed57836 */ /* 0x000fe20000000000 */
[----:B------:R-:W-:-:S02]  /*40d0*/  R2UR UR61, R194 ;  /* 0x00000000c23d72ca */ /* 0x000fc400000e0000 */
        /* <DEDUP_REMOVED lines=9> */
[----:B------:R-:W-:Y:S01]  /*4170*/  IMAD.U32 R13, RZ, RZ, UR9 ;  /* 0x00000009ff0d7e24 */ /* 0x000fe2000f8e00ff */
[----:B------:R-:W-:-:S08]  /*4180*/  UMOV UR9, 0x40000040 ;  /* 0x4000004000097882 */ /* 0x000fd00000000000 */
        /* <DEDUP_REMOVED lines=14> */
[----:B------:R-:W-:Y:S02]  /*4270*/  R2UR UR10, R18 ;  /* 0x00000000120a72ca */ /* 0x000fe400000e0000 */
[----:B------:R-:W-:Y:S02]  /*4280*/  IADD3 R18, R16, 0x202, RZ ;  /* 0x0000020210127810 */ /* 0x000fe40007ffe0ff */
        /* <DEDUP_REMOVED lines=47> */
[----:B------:R-:W-:Y:S01]  /*4580*/  ULDC UR6, c[0x0][0xad0] ;  /* 0x0002b40000067ab9 */ /* 0x000fe20000000800 */
[----:B------:R-:W-:Y:S01]  /*4590*/  UISETP.NE.AND UP0, UPT, UR7, 0x1, UPT ;  /* 0x000000010700788c */ /* 0x000fe2000bf05270 */
[----:B0-----:R-:W-:-:S10]  /*45a0*/  VIADD R19, R0, 0x800 ;  /* 0x0000080000137836 */ /* 0x001fd40000000000 */
[----:B------:R-:W-:Y:S01]  /*45b0*/  @UP0 ULDC UR7, c[0x0][0x44c] ;  /* 0x0001130000070ab9 */ /* 0x000fe20000000800 */
        /* <DEDUP_REMOVED lines=73> */
[----:B------:R-:W-:Y:S02]  /*4a50*/  IADD3 R17, R17, R18, R16 ;  /* 0x0000001211117210 */ /* 0x000fe40007ffe010 */
[----:B------:R-:W-:Y:S01]  /*4a60*/  IADD3 R18, R0, 0xa00, RZ ;  /* 0x00000a0000127810 */ /* 0x000fe20007ffe0ff */
        /* <DEDUP_REMOVED lines=106> */
[----:B------:R-:W-:Y:S02]  /*5110*/  IMAD.IADD R21, R60, 0x1, R21 ;  /* 0x000000013c157824 */ /* 0x000fe400078e0215 */
[----:B------:R-:W-:Y:S01]  /*5120*/  IMAD.MOV.U32 R57, RZ, RZ, 0x40 ;  /* 0x00000040ff397424 */ /* 0x000fe200078e00ff */
        /* <DEDUP_REMOVED lines=18> */
[----:B------:R-:W-:Y:S02]  /*5250*/  SEL R20, R57, 0x3e, P1 ;  /* 0x0000003e39147807 */ /* 0x000fe40000800000 */
[----:B------:R-:W-:Y:S02]  /*5260*/  PLOP3.LUT P1, PT, PT, PT, UP0, 0x80, 0x0 ;  /* 0x000000000000781c */ /* 0x000fe40003f2f008 */
        /* <DEDUP_REMOVED lines=10> */
[----:B------:R-:W-:-:S04]  /*5310*/  LEA.HI R20, R56, R23, RZ, 0x2 ;  /* 0x0000001738147211 */ /* 0x000fc800078f10ff */
[----:B------:R-:W-:-:S05]  /*5320*/  LOP3.LUT R20, R20, 0xfffffffc, RZ, 0xc0, !PT ;  /* 0xfffffffc14147812 */ /* 0x000fca00078ec0ff */
[----:B------:R-:W-:-:S05]  /*5330*/  IMAD.IADD R20, R23, 0x1, -R20 ;  /* 0x0000000117147824 */ /* 0x000fca00078e0a14 */
[----:B------:R-:W-:-:S04]  /*5340*/  LEA.HI R21, R20, R20, RZ, 0x1 ;  /* 0x0000001414157211 */ /* 0x000fc800078f08ff */
[----:B------:R-:W-:-:S05]  /*5350*/  LOP3.LUT R21, R21, 0x1ffffffe, RZ, 0xc0, !PT ;  /* 0x1ffffffe15157812 */ /* 0x000fca00078ec0ff */
[----:B------:R-:W-:-:S04]  /*5360*/  IMAD.IADD R21, R20, 0x1, -R21 ;  /* 0x0000000114157824 */ /* 0x000fc800078e0a15 */
[----:B------:R-:W-:-:S04]  /*5370*/  IMAD R186, R21, 0x8, R186 ;  /* 0x0000000815ba7824 */ /* 0x000fc800078e02ba */
[----:B------:R-:W-:Y:S01]  /*5380*/  @P1 IMAD.HI.U32 R21, R186, UR7, RZ ;  /* 0x00000007ba151c27 */ /* 0x000fe2000f8e00ff */
[----:B------:R-:W-:-:S03]  /*5390*/  @UP0 ULDC UR7, c[0x0][0x450] ;  /* 0x0001140000070ab9 */ /* 0x000fc60000000800 */
[----:B------:R-:W-:Y:S01]  /*53a0*/  IMAD.MOV.U32 R20, RZ, RZ, R186 ;  /* 0x000000ffff147224 */ /* 0x000fe200078e00ba */
[----:B------:R-:W-:Y:S01]  /*53b0*/  @P1 SHF.R.U32.HI R20, RZ, UR7, R21 ;  /* 0x00000007ff141c19 */ /* 0x000fe20008011615 */
[----:B------:R-:W-:Y:S01]  /*53c0*/  ULDC UR7, c[0x0][0x2f0] ;  /* 0x0000bc0000077ab9 */ /* 0x000fe20000000800 */
[----:B------:R-:W0:Y:S03]  /*53d0*/  LDC R21, c[0x0][0x288] ;  /* 0x0000a200ff157b82 */ /* 0x000e260000000800 */
[----:B------:R-:W1:Y:S04]  /*53e0*/  SHFL.IDX PT, R58, R20, RZ, 0x1c1f ;  /* 0x001c1fff143a7589 */ /* 0x000e6800000e0000 */
[----:B------:R-:W2:Y:S01]  /*53f0*/  SHFL.IDX PT, R20, R20, 0x1, 0x1c1f ;  /* 0x003c1f0014147f89 */ /* 0x000ea200000e0000 */
        /* <DEDUP_REMOVED lines=17> */
[----:B---3--:R-:W-:-:S02]  /*5510*/  IMAD R25, R22, -0x40, R57 ;  /* 0xffffffc016197824 */ /* 0x008fc400078e0239 */
[----:B------:R-:W-:Y:S01]  /*5520*/  FMUL.FTZ R45, R45, UR6 ;  /* 0x000000062d2d7c20 */ /* 0x000fe20008410000 */
[----:B------:R-:W-:Y:S01]  /*5530*/  FMUL.FTZ R48, R48, UR6 ;  /* 0x0000000630307c20 */ /* 0x000fe20008410000 */
[----:B------:R-:W-:Y:S01]  /*5540*/  FMUL.FTZ R49, R49, UR6 ;  /* 0x0000000631317c20 */ /* 0x000fe20008410000 */
[----:B------:R-:W-:Y:S01]  /*5550*/  FMUL.FTZ R52, R52, UR6 ;  /* 0x0000000634347c20 */ /* 0x000fe20008410000 */
[----:B------:R-:W-:Y:S01]  /*5560*/  FMUL.FTZ R53, R53, UR6 ;  /* 0x0000000635357c20 */ /* 0x000fe20008410000 */
[----:B------:R-:W-:Y:S01]  /*5570*/  FMUL.FTZ R26, R26, UR6 ;  /* 0x000000061a1a7c20 */ /* 0x000fe20008410000 */
[----:B------:R3:W5:Y:S01]  /*5580*/  MUFU.TANH R59, R24 ;  /* 0x00000018003b7308 */ /* 0x0007620000002400 */
[----:B----4-:R-:W-:Y:S02]  /*5590*/  VIADD R29, R25, 0x1 ;  /* 0x00000001191d7836 */ /* 0x010fe40000000000 */
[----:B------:R-:W-:Y:S01]  /*55a0*/  FMUL.FTZ R27, R27, UR6 ;  /* 0x000000061b1b7c20 */ /* 0x000fe20008410000 */
[----:B------:R-:W-:Y:S01]  /*55b0*/  FMUL.FTZ R30, R30, UR6 ;  /* 0x000000061e1e7c20 */ /* 0x000fe20008410000 */
[----:B------:R-:W-:Y:S01]  /*55c0*/  FMUL.FTZ R31, R31, UR6 ;  /* 0x000000061f1f7c20 */ /* 0x000fe20008410000 */
[----:B------:R-:W-:Y:S01]  /*55d0*/  FMUL.FTZ R34, R34, UR6 ;  /* 0x0000000622227c20 */ /* 0x000fe20008410000 */
[----:B------:R-:W-:Y:S01]  /*55e0*/  FMUL.FTZ R35, R35, UR6 ;  /* 0x0000000623237c20 */ /* 0x000fe20008410000 */
[----:B------:R-:W-:Y:S01]  /*55f0*/  FMUL.FTZ R38, R38, UR6 ;  /* 0x0000000626267c20 */ /* 0x000fe20008410000 */
[----:B------:R4:W5:Y:S01]  /*5600*/  MUFU.TANH R61, R28 ;  /* 0x0000001c003d7308 */ /* 0x0009620000002400 */
[----:B---3--:R-:W-:-:S02]  /*5610*/  IMAD R24, R192, UR7, R25 ;  /* 0x00000007c0187c24 */ /* 0x008fc4000f8e0219 */
[----:B------:R-:W-:Y:S01]  /*5620*/  FMUL.FTZ R39, R39, UR6 ;  /* 0x0000000627277c20 */ /* 0x000fe20008410000 */
[----:B------:R-:W-:Y:S01]  /*5630*/  FMUL.FTZ R42, R42, UR6 ;  /* 0x000000062a2a7c20 */ /* 0x000fe20008410000 */
[----:B------:R-:W-:Y:S01]  /*5640*/  FMUL.FTZ R43, R43, UR6 ;  /* 0x000000062b2b7c20 */ /* 0x000fe20008410000 */
[----:B------:R-:W-:Y:S02]  /*5650*/  IMAD.IADD R24, R24, 0x1, -R193 ;  /* 0x0000000118187824 */ /* 0x000fe400078e0ac1 */
[----:B------:R-:W-:Y:S01]  /*5660*/  FMUL.FTZ R46, R46, UR6 ;  /* 0x000000062e2e7c20 */ /* 0x000fe20008410000 */
[----:B------:R-:W-:Y:S01]  /*5670*/  FMUL.FTZ R47, R47, UR6 ;  /* 0x000000062f2f7c20 */ /* 0x000fe20008410000 */
[----:B------:R3:W3:Y:S01]  /*5680*/  MUFU.TANH R63, R32 ;  /* 0x00000020003f7308 */ /* 0x0006e20000002400 */
[----:B----4-:R-:W-:Y:S02]  /*5690*/  IMAD R28, R192, UR7, R29 ;  /* 0x00000007c01c7c24 */ /* 0x010fe4000f8e021d */
[----:B------:R-:W-:Y:S01]  /*56a0*/  FMUL.FTZ R50, R50, UR6 ;  /* 0x0000000632327c20 */ /* 0x000fe20008410000 */
[----:B------:R-:W-:Y:S01]  /*56b0*/  FMUL.FTZ R51, R51, UR6 ;  /* 0x0000000633337c20 */ /* 0x000fe20008410000 */
[----:B------:R-:W-:Y:S01]  /*56c0*/  FMUL.FTZ R54, R54, UR6 ;  /* 0x0000000636367c20 */ /* 0x000fe20008410000 */
[----:B------:R-:W-:Y:S01]  /*56d0*/  FMUL.FTZ R55, R55, UR6 ;  /* 0x0000000637377c20 */ /* 0x000fe20008410000 */
[----:B0-----:R-:W-:Y:S01]  /*56e0*/  IADD3 R25, R28, -R21, -R193 ;  /* 0x800000151c197210 */ /* 0x001fe20007ffe8c1 */
[----:B------:R-:W-:Y:S01]  /*56f0*/  ULDC UR6, c[0x0][0xa80] ;  /* 0x0002a00000067ab9 */ /* 0x000fe20000000800 */
[----:B------:R0:W4:Y:S01]  /*5700*/  MUFU.TANH R64, R33 ;  /* 0x0000002100407308 */ /* 0x0001220000002400 */
[----:B------:R-:W-:Y:S01]  /*5710*/  IMAD R21, R192, UR7, -R21 ;  /* 0x00000007c0157c24 */ /* 0x000fe2000f8e0a15 */
[----:B-1----:R-:W-:-:S02]  /*5720*/  VIADDMNMX R58, R58, R25, R24, PT ;  /* 0x000000193a3a7246 */ /* 0x002fc40003800118 */
[----:B--2---:R-:W-:Y:S02]  /*5730*/  VIADDMNMX R24, R20, R25, R24, PT ;  /* 0x0000001914187246 */ /* 0x004fe40003800118 */
[C---:B------:R-:W-:Y:S02]  /*5740*/  ISETP.GT.AND P2, PT, R58.reuse, RZ, PT ;  /* 0x000000ff3a00720c */ /* 0x040fe40003f44270 */
[C---:B------:R-:W-:Y:S01]  /*5750*/  ISETP.GT.AND P3, PT, R58.reuse, 0x1, PT ;  /* 0x000000013a00780c */ /* 0x040fe20003f64270 */
[----:B------:R-:W1:Y:S01]  /*5760*/  MUFU.TANH R65, R36 ;  /* 0x0000002400417308 */ /* 0x000e620000002400 */
[----:B------:R-:W-:Y:S02]  /*5770*/  ISETP.GT.AND P4, PT, R58, 0x8, PT ;  /* 0x000000083a00780c */ /* 0x000fe40003f84270 */
[----:B-----5:R-:W-:Y:S02]  /*5780*/  FSEL R28, R59, -INF , P2 ;  /* 0xff8000003b1c7808 */ /* 0x020fe40001000000 */
[----:B------:R-:W-:-:S02]  /*5790*/  FSEL R29, R60, -INF , P3 ;  /* 0xff8000003c1d7808 */ /* 0x000fc40001800000 */
[C---:B------:R-:W-:Y:S01]  /*57a0*/  ISETP.GT.AND P2, PT, R58.reuse, 0x9, PT ;  /* 0x000000093a00780c */ /* 0x040fe20003f44270 */
[----:B------:R2:W5:Y:S01]  /*57b0*/  MUFU.TANH R66, R37 ;  /* 0x0000002500427308 */ /* 0x0005620000002400 */
[----:B---3--:R-:W-:Y:S02]  /*57c0*/  FSEL R32, R61, -INF , P4 ;  /* 0xff8000003d207808 */ /* 0x008fe40002000000 */
[----:B------:R-:W-:Y:S02]  /*57d0*/  ISETP.GT.AND P3, PT, R58, 0x10, PT ;  /* 0x000000103a00780c */ /* 0x000fe40003f64270 */
[----:B0-----:R-:W-:Y:S02]  /*57e0*/  FSEL R33, R62, -INF , P2 ;  /* 0xff8000003e217808 */ /* 0x001fe40001000000 */
[----:B------:R-:W-:Y:S01]  /*57f0*/  ISETP.GT.AND P2, PT, R58, 0x11, PT ;  /* 0x000000113a00780c */ /* 0x000fe20003f44270 */
[----:B------:R0:W3:Y:S01]  /*5800*/  MUFU.TANH R67, R40 ;  /* 0x0000002800437308 */ /* 0x0000e20000002400 */
[----:B--2---:R-:W-:-:S02]  /*5810*/  FMNMX.FTZ R37, R28, R29, !PT ;  /* 0x0000001d1c257209 */ /* 0x004fc40007810000 */
[----:B------:R-:W-:Y:S02]  /*5820*/  FSEL R36, R63, -INF , P3 ;  /* 0xff8000003f247808 */ /* 0x000fe40001800000 */
[----:B------:R-:W-:Y:S02]  /*5830*/  ISETP.GT.AND P3, PT, R58, 0x18, PT ;  /* 0x000000183a00780c */ /* 0x000fe40003f64270 */
[----:B------:R-:W-:Y:S01]  /*5840*/  ISETP.GT.AND P4, PT, R24, 0x8, PT ;  /* 0x000000081800780c */ /* 0x000fe20003f84270 */
[----:B------:R2:W3:Y:S01]  /*5850*/  MUFU.TANH R68, R41 ;  /* 0x0000002900447308 */ /* 0x0004e20000002400 */
[----:B0-----:R-:W-:Y:S02]  /*5860*/  FMNMX.FTZ R40, R32, R37, !PT ;  /* 0x0000002520287209 */ /* 0x001fe40007810000 */
[----:B----4-:R-:W-:Y:S02]  /*5870*/  FSEL R37, R64, -INF , P2 ;  /* 0xff80000040257808 */ /* 0x010fe40001000000 */
[----:B------:R-:W-:-:S02]  /*5880*/  ISETP.GT.AND P2, PT, R58, 0x19, PT ;  /* 0x000000193a00780c */ /* 0x000fc40003f44270 */
[----:B------:R-:W-:Y:S01]  /*5890*/  ISETP.GT.AND P5, PT, R24, 0x28, PT ;  /* 0x000000281800780c */ /* 0x000fe20003fa4270 */
[----:B------:R0:W4:Y:S01]  /*58a0*/  MUFU.TANH R69, R44 ;  /* 0x0000002c00457308 */ /* 0x0001220000002400 */
[----:B--2---:R-:W-:Y:S02]  /*58b0*/  FMNMX.FTZ R41, R33, R40, !PT ;  /* 0x0000002821297209 */ /* 0x004fe40007810000 */
[----:B-1----:R-:W-:Y:S02]  /*58c0*/  FSEL R40, R65, -INF , P3 ;  /* 0xff80000041287808 */ /* 0x002fe40001800000 */
[----:B------:R-:W-:Y:S02]  /*58d0*/  ISETP.GT.AND P3, PT, R58, 0x20, PT ;  /* 0x000000203a00780c */ /* 0x000fe40003f64270 */
[----:B------:R-:W-:Y:S01]  /*58e0*/  R2UR UR7, R21 ;  /* 0x00000000150772ca */ /* 0x000fe200000e0000 */
[----:B------:R1:W2:Y:S01]  /*58f0*/  MUFU.TANH R61, R45 ;  /* 0x0000002d003d7308 */ /* 0x0002a20000002400 */
[----:B0-----:R-:W-:-:S02]  /*5900*/  FMNMX.FTZ R44, R36, R41, !PT ;  /* 0x00000029242c7209 */ /* 0x001fc40007810000 */
[----:B-----5:R-:W-:Y:S02]  /*5910*/  FSEL R41, R66, -INF , P2 ;  /* 0xff80000042297808 */ /* 0x020fe40001000000 */
[----:B------:R-:W-:-:S03]  /*5920*/  ISETP.GT.AND P2, PT, R58, 0x21, PT ;  /* 0x000000213a00780c */ /* 0x000fc60003f44270 */
[----:B------:R4:W0:Y:S01]  /*5930*/  MUFU.TANH R62, R48 ;  /* 0x00000030003e7308 */ /* 0x0008220000002400 */
[----:B-1----:R-:W-:Y:S02]  /*5940*/  FMNMX.FTZ R45, R37, R44, !PT ;  /* 0x0000002c252d7209 */ /* 0x002fe40007810000 */
[----:B---3--:R-:W-:Y:S02]  /*5950*/  FSEL R44, R67, -INF , P3 ;  /* 0xff800000432c7808 */ /* 0x008fe40001800000 */
[----:B------:R-:W-:Y:S02]  /*5960*/  FMNMX.FTZ R60, R40, R45, !PT ;  /* 0x0000002d283c7209 */ /* 0x000fe40007810000 */
[----:B------:R-:W-:Y:S01]  /*5970*/  ISETP.GT.AND P3, PT, R58, 0x28, PT ;  /* 0x000000283a00780c */ /* 0x000fe20003f64270 */
[----:B------:R2:W1:Y:S01]  /*5980*/  MUFU.TANH R63, R49 ;  /* 0x00000031003f7308 */ /* 0x0004620000002400 */
[----:B------:R-:W-:Y:S02]  /*5990*/  FMNMX.FTZ R59, R41, R60, !PT ;  /* 0x0000003c293b7209 */ /* 0x000fe40007810000 */
[----:B------:R-:W-:-:S02]  /*59a0*/  FSEL R45, R68, -INF , P2 ;  /* 0xff800000442d7808 */ /* 0x000fc40001000000 */
[----:B------:R-:W-:Y:S02]  /*59b0*/  FMNMX.FTZ R60, R44, R59, !PT ;  /* 0x0000003b2c3c7209 */ /* 0x000fe40007810000 */
[C---:B------:R-:W-:Y:S01]  /*59c0*/  ISETP.GT.AND P2, PT, R58.reuse, 0x29, PT ;  /* 0x000000293a00780c */ /* 0x040fe20003f44270 */
[----:B------:R0:W3:Y:S01]  /*59d0*/  MUFU.TANH R64, R52 ;  /* 0x0000003400407308 */ /* 0x0000e20000002400 */
[----:B----4-:R-:W-:Y:S02]  /*59e0*/  FSEL R48, R69, -INF , P3 ;  /* 0xff80000045307808 */ /* 0x010fe40001800000 */
[----:B------:R-:W-:Y:S02]  /*59f0*/  FMNMX.FTZ R59, R45, R60, !PT ;  /* 0x0000003c2d3b7209 */ /* 0x000fe40007810000 */
[----:B------:R-:W-:Y:S02]  /*5a00*/  ISETP.GT.AND P3, PT, R58, 0x30, PT ;  /* 0x000000303a00780c */ /* 0x000fe40003f64270 */
[----:B--2---:R-:W-:Y:S01]  /*5a10*/  FSEL R49, R61, -INF , P2 ;  /* 0xff8000003d317808 */ /* 0x004fe20001000000 */
[----:B------:R3:W2:Y:S01]  /*5a20*/  MUFU.TANH R65, R53 ;  /* 0x0000003500417308 */ /* 0x0006a20000002400 */
[----:B------:R-:W-:-:S02]  /*5a30*/  FMNMX.FTZ R60, R48, R59, !PT ;  /* 0x0000003b303c7209 */ /* 0x000fc40007810000 */
[----:B------:R-:W-:Y:S02]  /*5a40*/  ISETP.GT.AND P2, PT, R58, 0x31, PT ;  /* 0x000000313a00780c */ /* 0x000fe40003f44270 */
[----:B0-----:R-:W-:Y:S02]  /*5a50*/  FSEL R52, R62, -INF , P3 ;  /* 0xff8000003e347808 */ /* 0x001fe40001800000 */
[----:B------:R-:W-:Y:S01]  /*5a60*/  FMNMX.FTZ R61, R49, R60, !PT ;  /* 0x0000003c313d7209 */ /* 0x000fe20007810000 */
[----:B------:R-:W0:Y:S01]  /*5a70*/  MUFU.TANH R62, R26 ;  /* 0x0000001a003e7308 */ /* 0x000e220000002400 */
[----:B------:R-:W-:Y:S02]  /*5a80*/  ISETP.GT.AND P3, PT, R58, 0x38, PT ;  /* 0x000000383a00780c */ /* 0x000fe40003f64270 */
[----:B-1----:R-:W-:Y:S02]  /*5a90*/  FSEL R59, R63, -INF , P2 ;  /* 0xff8000003f3b7808 */ /* 0x002fe40001000000 */
[----:B------:R-:W-:-:S02]  /*5aa0*/  FMNMX.FTZ R60, R52, R61, !PT ;  /* 0x0000003d343c7209 */ /* 0x000fc40007810000 */
[----:B------:R-:W-:Y:S01]  /*5ab0*/  ISETP.GT.AND P2, PT, R58, 0x39, PT ;  /* 0x000000393a00780c */ /* 0x000fe20003f44270 */
[----:B------:R-:W1:Y:S01]  /*5ac0*/  MUFU.TANH R63, R27 ;  /* 0x0000001b003f7308 */ /* 0x000e620000002400 */
[----:B---3--:R-:W-:Y:S02]  /*5ad0*/  FSEL R53, R64, -INF , P3 ;  /* 0xff80000040357808 */ /* 0x008fe40001800000 */
[----:B------:R-:W-:Y:S02]  /*5ae0*/  FMNMX.FTZ R60, R59, R60, !PT ;  /* 0x0000003c3b3c7209 */ /* 0x000fe40007810000 */
[----:B--2---:R-:W-:Y:S02]  /*5af0*/  FSEL R58, R65, -INF , P2 ;  /* 0xff800000413a7808 */ /* 0x004fe40001000000 */
[----:B------:R-:W-:Y:S01]  /*5b00*/  FMNMX.FTZ R61, R53, R60, !PT ;  /* 0x0000003c353d7209 */ /* 0x000fe20007810000 */
[----:B------:R-:W2:Y:S01]  /*5b10*/  MUFU.TANH R30, R30 ;  /* 0x0000001e001e7308 */ /* 0x000ea20000002400 */
[----:B------:R-:W-:-:S02]  /*5b20*/  ISETP.GT.AND P2, PT, R24, RZ, PT ;  /* 0x000000ff1800720c */ /* 0x000fc40003f44270 */
[----:B------:R-:W-:Y:S02]  /*5b30*/  FMNMX.FTZ R61, R58, R61, !PT ;  /* 0x0000003d3a3d7209 */ /* 0x000fe40007810000 */
[----:B------:R-:W-:Y:S02]  /*5b40*/  ISETP.GT.AND P3, PT, R24, 0x1, PT ;  /* 0x000000011800780c */ /* 0x000fe40003f64270 */
[----:B0-----:R-:W-:Y:S01]  /*5b50*/  FSEL R20, R62, -INF , P2 ;  /* 0xff8000003e147808 */ /* 0x001fe20001000000 */
[----:B------:R-:W0:Y:S01]  /*5b60*/  SHFL.BFLY PT, R26, R61, 0x2, 0x1f ;  /* 0x0c401f003d1a7f89 */ /* 0x000e2200000e0000 */
[----:B------:R3:W4:Y:S01]  /*5b70*/  MUFU.TANH R60, R31 ;  /* 0x0000001f003c7308 */ /* 0x0007220000002400 */
[----:B-1----:R-:W-:Y:S02]  /*5b80*/  FSEL R25, R63, -INF , P3 ;  /* 0xff8000003f197808 */ /* 0x002fe40001800000 */
[C---:B------:R-:W-:Y:S02]  /*5b90*/  ISETP.GT.AND P2, PT, R24.reuse, 0x9, PT ;  /* 0x000000091800780c */ /* 0x040fe40003f44270 */
[----:B------:R-:W-:-:S03]  /*5ba0*/  ISETP.GT.AND P3, PT, R24, 0x10, PT ;  /* 0x000000101800780c */ /* 0x000fc60003f64270 */
[----:B------:R1:W5:Y:S01]  /*5bb0*/  MUFU.TANH R64, R34 ;  /* 0x0000002200407308 */ /* 0x0003620000002400 */
[----:B---3--:R-:W-:-:S07]  /*5bc0*/  FMNMX.FTZ R31, R20, R25, !PT ;  /* 0x00000019141f7209 */ /* 0x008fce0007810000 */
[----:B------:R3:W3:Y:S01]  /*5bd0*/  MUFU.TANH R65, R35 ;  /* 0x0000002300417308 */ /* 0x0006e20000002400 */
[----:B0-----:R-:W-:-:S07]  /*5be0*/  FMNMX.FTZ R26, R61, R26, !PT ;  /* 0x0000001a3d1a7209 */ /* 0x001fce0007810000 */
[----:B------:R0:W0:Y:S01]  /*5bf0*/  MUFU.TANH R66, R38 ;  /* 0x0000002600427308 */ /* 0x0000220000002400 */
[----:B------:R-:W2:Y:S07]  /*5c00*/  SHFL.BFLY PT, R27, R26, 0x1, 0x1f ;  /* 0x0c201f001a1b7f89 */ /* 0x000eae00000e0000 */
[----:B------:R0:W0:Y:S08]  /*5c10*/  MUFU.TANH R61, R39 ;  /* 0x00000027003d7308 */ /* 0x0000300000002400 */
[----:B------:R0:W0:Y:S08]  /*5c20*/  MUFU.TANH R67, R42 ;  /* 0x0000002a00437308 */ /* 0x0000300000002400 */
[----:B------:R0:W0:Y:S01]  /*5c30*/  MUFU.TANH R68, R43 ;  /* 0x0000002b00447308 */ /* 0x0000220000002400 */
[----:B--2---:R-:W-:-:S02]  /*5c40*/  FMNMX.FTZ R168, R26, R27, !PT ;  /* 0x0000001b1aa87209 */ /* 0x004fc40007810000 */
[----:B------:R-:W-:Y:S02]  /*5c50*/  FSEL R26, R30, -INF , P4 ;  /* 0xff8000001e1a7808 */ /* 0x000fe40002000000 */
[----:B----4-:R-:W-:-:S03]  /*5c60*/  FSEL R27, R60, -INF , P2 ;  /* 0xff8000003c1b7808 */ /* 0x010fc60001000000 */
[----:B------:R2:W4:Y:S01]  /*5c70*/  MUFU.TANH R69, R46 ;  /* 0x0000002e00457308 */ /* 0x0005220000002400 */
[----:B-1----:R-:W-:Y:S02]  /*5c80*/  FMNMX.FTZ R34, R26, R31, !PT ;  /* 0x0000001f1a227209 */ /* 0x002fe40007810000 */
[----:B------:R-:W-:Y:S02]  /*5c90*/  ISETP.GT.AND P2, PT, R24, 0x11, PT ;  /* 0x000000111800780c */ /* 0x000fe40003f44270 */
[----:B-----5:R-:W-:Y:S02]  /*5ca0*/  FSEL R30, R64, -INF , P3 ;  /* 0xff800000401e7808 */ /* 0x020fe40001800000 */
[----:B---3--:R-:W-:Y:S01]  /*5cb0*/  FMNMX.FTZ R35, R27, R34, !PT ;  /* 0x000000221b237209 */ /* 0x008fe20007810000 */
[----:B------:R1:W3:Y:S01]  /*5cc0*/  MUFU.TANH R62, R47 ;  /* 0x0000002f003e7308 */ /* 0x0002e20000002400 */
[----:B------:R-:W-:Y:S02]  /*5cd0*/  ISETP.GT.AND P3, PT, R24, 0x18, PT ;  /* 0x000000181800780c */ /* 0x000fe40003f64270 */
[----:B------:R-:W-:-:S02]  /*5ce0*/  FSEL R31, R65, -INF , P2 ;  /* 0xff800000411f7808 */ /* 0x000fc40001000000 */
[----:B0-----:R-:W-:Y:S02]  /*5cf0*/  FMNMX.FTZ R38, R30, R35, !PT ;  /* 0x000000231e267209 */ /* 0x001fe40007810000 */
[----:B------:R-:W-:Y:S01]  /*5d00*/  ISETP.GT.AND P4, PT, R24, 0x19, PT ;  /* 0x000000191800780c */ /* 0x000fe20003f84270 */
[----:B------:R0:W5:Y:S01]  /*5d10*/  MUFU.TANH R63, R50 ;  /* 0x00000032003f7308 */ /* 0x0001620000002400 */
[----:B------:R-:W-:Y:S02]  /*5d20*/  FSEL R34, R66, -INF , P3 ;  /* 0xff80000042227808 */ /* 0x000fe40001800000 */
[----:B------:R-:W-:Y:S02]  /*5d30*/  FMNMX.FTZ R39, R31, R38, !PT ;  /* 0x000000261f277209 */ /* 0x000fe40007810000 */
[----:B------:R-:W-:Y:S02]  /*5d40*/  ISETP.GT.AND P2, PT, R24, 0x20, PT ;  /* 0x000000201800780c */ /* 0x000fe40003f44270 */
[----:B------:R-:W-:Y:S01]  /*5d50*/  FSEL R35, R61, -INF , P4 ;  /* 0xff8000003d237808 */ /* 0x000fe20002000000 */
[----:B------:R-:W5:Y:S01]  /*5d60*/  MUFU.TANH R51, R51 ;  /* 0x0000003300337308 */ /* 0x000f620000002400 */
[----:B------:R-:W-:-:S02]  /*5d70*/  FMNMX.FTZ R42, R34, R39, !PT ;  /* 0x00000027222a7209 */ /* 0x000fc40007810000 */
[----:B------:R-:W-:Y:S02]  /*5d80*/  ISETP.GT.AND P3, PT, R24, 0x21, PT ;  /* 0x000000211800780c */ /* 0x000fe40003f64270 */
[----:B------:R-:W-:Y:S02]  /*5d90*/  FSEL R38, R67, -INF , P2 ;  /* 0xff80000043267808 */ /* 0x000fe40001000000 */
[----:B------:R-:W-:Y:S01]  /*5da0*/  FMNMX.FTZ R43, R35, R42, !PT ;  /* 0x0000002a232b7209 */ /* 0x000fe20007810000 */
[----:B------:R-:W5:Y:S01]  /*5db0*/  MUFU.TANH R54, R54 ;  /* 0x0000003600367308 */ /* 0x000f620000002400 */
[----:B------:R-:W-:Y:S02]  /*5dc0*/  FSEL R39, R68, -INF , P3 ;  /* 0xff80000044277808 */ /* 0x000fe40001800000 */
[----:B--2---:R-:W-:Y:S01]  /*5dd0*/  FMNMX.FTZ R46, R38, R43, !PT ;  /* 0x0000002b262e7209 */ /* 0x004fe20007810000 */
[C---:B------:R-:W-:Y:S01]  /*5de0*/  FMUL.FTZ R43, R168.reuse, UR6 ;  /* 0x00000006a82b7c20 */ /* 0x040fe20008410000 */
[----:B------:R-:W-:-:S02]  /*5df0*/  FSETP.NEU.FTZ.AND P3, PT, R168, -INF , PT ;  /* 0xff800000a800780b */ /* 0x000fc40003f7d000 */
[C---:B------:R-:W-:Y:S01]  /*5e00*/  ISETP.GT.AND P4, PT, R24.reuse, 0x29, PT ;  /* 0x000000291800780c */ /* 0x040fe20003f84270 */
[----:B------:R-:W2:Y:S01]  /*5e10*/  MUFU.TANH R55, R55 ;  /* 0x0000003700377308 */ /* 0x000ea20000002400 */
[----:B----4-:R-:W-:Y:S02]  /*5e20*/  FSEL R42, R69, -INF , P5 ;  /* 0xff800000452a7808 */ /* 0x010fe40002800000 */
[----:B-1----:R-:W-:Y:S02]  /*5e30*/  FMNMX.FTZ R47, R39, R46, !PT ;  /* 0x0000002e272f7209 */ /* 0x002fe40007810000 */
[----:B------:R-:W-:Y:S02]  /*5e40*/  FSEL R60, R43, RZ, P3 ;  /* 0x000000ff2b3c7208 */ /* 0x000fe40001800000 */
[----:B------:R-:W-:Y:S02]  /*5e50*/  ISETP.GT.AND P2, PT, R24, 0x30, PT ;  /* 0x000000301800780c */ /* 0x000fe40003f44270 */
[----:B---3--:R-:W-:Y:S01]  /*5e60*/  FSEL R43, R62, -INF , P4 ;  /* 0xff8000003e2b7808 */ /* 0x008fe20002000000 */
[--C-:B------:R-:W-:Y:S01]  /*5e70*/  FFMA.FTZ R170, R28, UR6, -R60.reuse ;  /* 0x000000061caa7c23 */ /* 0x100fe2000801083c */
[----:B0-----:R-:W-:Y:S01]  /*5e80*/  FMNMX.FTZ R50, R42, R47, !PT ;  /* 0x0000002f2a327209 */ /* 0x001fe20007810000 */
[--C-:B------:R-:W-:Y:S01]  /*5e90*/  FFMA.FTZ R171, R29, UR6, -R60.reuse ;  /* 0x000000061dab7c23 */ /* 0x100fe2000801083c */
[----:B------:R-:W-:Y:S01]  /*5ea0*/  ISETP.GT.AND P3, PT, R24, 0x31, PT ;  /* 0x000000311800780c */ /* 0x000fe20003f64270 */
[--C-:B------:R-:W-:Y:S01]  /*5eb0*/  FFMA.FTZ R173, R33, UR6, -R60.reuse ;  /* 0x0000000621ad7c23 */ /* 0x100fe2000801083c */
[----:B-----5:R-:W-:Y:S01]  /*5ec0*/  FSEL R46, R63, -INF , P2 ;  /* 0xff8000003f2e7808 */ /* 0x020fe20001000000 */
[--C-:B------:R-:W-:Y:S01]  /*5ed0*/  FFMA.FTZ R172, R32, UR6, -R60.reuse ;  /* 0x0000000620ac7c23 */ /* 0x100fe2000801083c */
[----:B------:R-:W-:Y:S01]  /*5ee0*/  FMNMX.FTZ R47, R43, R50, !PT ;  /* 0x000000322b2f7209 */ /* 0x000fe20007810000 */
[--C-:B------:R-:W-:Y:S01]  /*5ef0*/  FFMA.FTZ R174, R36, UR6, -R60.reuse ;  /* 0x0000000624ae7c23 */ /* 0x100fe2000801083c */
[----:B------:R-:W-:Y:S01]  /*5f00*/  FSEL R28, R51, -INF , P3 ;  /* 0xff800000331c7808 */ /* 0x000fe20001800000 */
[--C-:B------:R-:W-:Y:S01]  /*5f10*/  FFMA.FTZ R175, R37, UR6, -R60.reuse ;  /* 0x0000000625af7c23 */ /* 0x100fe2000801083c */
[----:B------:R-:W-:Y:S01]  /*5f20*/  ISETP.GT.AND P2, PT, R24, 0x38, PT ;  /* 0x000000381800780c */ /* 0x000fe20003f44270 */
[--C-:B------:R-:W-:Y:S01]  /*5f30*/  FFMA.FTZ R176, R40, UR6, -R60.reuse ;  /* 0x0000000628b07c23 */ /* 0x100fe2000801083c */
[----:B------:R-:W-:Y:S01]  /*5f40*/  FMNMX.FTZ R51, R46, R47, !PT ;  /* 0x0000002f2e337209 */ /* 0x000fe20007810000 */
[--C-:B------:R-:W-:Y:S01]  /*5f50*/  FFMA.FTZ R177, R41, UR6, -R60.reuse ;  /* 0x0000000629b17c23 */ /* 0x100fe2000801083c */
[----:B------:R-:W-:Y:S01]  /*5f60*/  ISETP.GT.AND P3, PT, R24, 0x39, PT ;  /* 0x000000391800780c */ /* 0x000fe20003f64270 */
[--C-:B------:R-:W-:Y:S01]  /*5f70*/  FFMA.FTZ R178, R44, UR6, -R60.reuse ;  /* 0x000000062cb27c23 */ /* 0x100fe2000801083c */
[----:B------:R-:W-:Y:S01]  /*5f80*/  FSEL R47, R54, -INF , P2 ;  /* 0xff800000362f7808 */ /* 0x000fe20001000000 */
[--C-:B------:R-:W-:Y:S01]  /*5f90*/  FFMA.FTZ R179, R45, UR6, -R60.reuse ;  /* 0x000000062db37c23 */ /* 0x100fe2000801083c */
[----:B------:R-:W-:Y:S01]  /*5fa0*/  FMNMX.FTZ R24, R28, R51, !PT ;  /* 0x000000331c187209 */ /* 0x000fe20007810000 */
[--C-:B------:R-:W-:Y:S01]  /*5fb0*/  FFMA.FTZ R180, R48, UR6, -R60.reuse ;  /* 0x0000000630b47c23 */ /* 0x100fe2000801083c */
[----:B--2---:R-:W-:Y:S01]  /*5fc0*/  FSEL R29, R55, -INF , P3 ;  /* 0xff800000371d7808 */ /* 0x004fe20001800000 */
[--C-:B------:R-:W-:Y:S01]  /*5fd0*/  FFMA.FTZ R181, R49, UR6, -R60.reuse ;  /* 0x0000000631b57c23 */ /* 0x100fe2000801083c */
[----:B------:R-:W-:Y:S01]  /*5fe0*/  FMNMX.FTZ R24, R47, R24, !PT ;  /* 0x000000182f187209 */ /* 0x000fe20007810000 */
[--C-:B------:R-:W-:Y:S01]  /*5ff0*/  FFMA.FTZ R182, R52, UR6, -R60.reuse ;  /* 0x0000000634b67c23 */ /* 0x100fe2000801083c */
[--C-:B------:R-:W-:Y:S01]  /*6000*/  FFMA.FTZ R197, R59, UR6, -R60.reuse ;  /* 0x000000063bc57c23 */ /* 0x100fe2000801083c */
[--C-:B------:R-:W-:Y:S01]  /*6010*/  FFMA.FTZ R183, R53, UR6, -R60.reuse ;  /* 0x0000000635b77c23 */ /* 0x100fe2000801083c */
[----:B------:R-:W-:Y:S01]  /*6020*/  FMNMX.FTZ R24, R29, R24, !PT ;  /* 0x000000181d187209 */ /* 0x000fe20007810000 */
[----:B------:R-:W-:Y:S01]  /*6030*/  FFMA.FTZ R200, R58, UR6, -R60 ;  /* 0x000000063ac87c23 */ /* 0x000fe2000801083c */
[----:B------:R-:W-:Y:S03]  /*6040*/  MUFU.EX2 R170, R170 ;  /* 0x000000aa00aa7308 */ /* 0x000fe60000000800 */
[----:B------:R-:W0:Y:S05]  /*6050*/  SHFL.BFLY PT, R33, R24, 0x2, 0x1f ;  /* 0x0c401f0018217f89 */ /* 0x000e2a00000e0000 */
[----:B------:R-:W1:Y:S08]  /*6060*/  MUFU.EX2 R171, R171 ;  /* 0x000000ab00ab7308 */ /* 0x000e700000000800 */
[----:B------:R-:W-:Y:S08]  /*6070*/  MUFU.EX2 R172, R172 ;  /* 0x000000ac00ac7308 */ /* 0x000ff00000000800 */
[----:B------:R-:W2:Y:S01]  /*6080*/  MUFU.EX2 R173, R173 ;  /* 0x000000ad00ad7308 */ /* 0x000ea20000000800 */
[----:B-1----:R-:W-:Y:S01]  /*6090*/  F2FP.F16.F32.PACK_AB R152, R171, R170 ;  /* 0x000000aaab98723e */ /* 0x002fe200000000ff */
[----:B------:R-:W-:Y:S01]  /*60a0*/  FADD.FTZ R171, R170, R171 ;  /* 0x000000abaaab7221 */ /* 0x000fe20000010000 */
[----:B0-----:R-:W-:-:S05]  /*60b0*/  FMNMX.FTZ R33, R24, R33, !PT ;  /* 0x0000002118217209 */ /* 0x001fca0007810000 */
[----:B------:R-:W0:Y:S01]  /*60c0*/  SHFL.BFLY PT, R24, R33, 0x1, 0x1f ;  /* 0x0c201f0021187f89 */ /* 0x000e2200000e0000 */
[----:B------:R-:W-:Y:S08]  /*60d0*/  MUFU.EX2 R174, R174 ;  /* 0x000000ae00ae7308 */ /* 0x000ff00000000800 */
[----:B------:R-:W1:Y:S01]  /*60e0*/  MUFU.EX2 R175, R175 ;  /* 0x000000af00af7308 */ /* 0x000e620000000800 */
[----:B--2---:R-:W-:Y:S01]  /*60f0*/  F2FP.F16.F32.PACK_AB R154, R173, R172 ;  /* 0x000000acad9a723e */ /* 0x004fe200000000ff */
[----:B------:R-:W-:-:S04]  /*6100*/  FADD.FTZ R172, R172, R171 ;  /* 0x000000abacac7221 */ /* 0x000fc80000010000 */
[----:B------:R-:W-:Y:S02]  /*6110*/  FADD.FTZ R173, R173, R172 ;  /* 0x000000acadad7221 */ /* 0x000fe40000010000 */
[----:B------:R-:W-:Y:S01]  /*6120*/  MUFU.EX2 R176, R176 ;  /* 0x000000b000b07308 */ /* 0x000fe20000000800 */
[----:B0-----:R-:W-:-:S07]  /*6130*/  FMNMX.FTZ R169, R33, R24, !PT ;  /* 0x0000001821a97209 */ /* 0x001fce0007810000 */
[----:B------:R-:W0:Y:S01]  /*6140*/  MUFU.EX2 R177, R177 ;  /* 0x000000b100b17308 */ /* 0x000e220000000800 */
[----:B-1----:R-:W-:Y:S01]  /*6150*/  F2FP.F16.F32.PACK_AB R156, R175, R174 ;  /* 0x000000aeaf9c723e */ /* 0x002fe200000000ff */
[----:B------:R-:W-:Y:S01]  /*6160*/  FADD.FTZ R174, R174, R173 ;  /* 0x000000adaeae7221 */ /* 0x000fe20000010000 */
[C---:B------:R-:W-:Y:S01]  /*6170*/  FSETP.NEU.FTZ.AND P2, PT, R169.reuse, -INF , PT ;  /* 0xff800000a900780b */ /* 0x040fe20003f5d000 */
[----:B------:R-:W-:Y:S02]  /*6180*/  FMUL.FTZ R24, R169, UR6 ;  /* 0x00000006a9187c20 */ /* 0x000fe40008410000 */
[----:B------:R-:W-:Y:S02]  /*6190*/  FADD.FTZ R175, R175, R174 ;  /* 0x000000aeafaf7221 */ /* 0x000fe40000010000 */
[----:B------:R-:W-:Y:S01]  /*61a0*/  MUFU.EX2 R178, R178 ;  /* 0x000000b200b27308 */ /* 0x000fe20000000800 */
[----:B------:R-:W-:Y:S02]  /*61b0*/  FSEL R32, R24, RZ, P2 ;  /* 0x000000ff18207208 */ /* 0x000fe40001000000 */
[----:B------:R-:W-:-:S03]  /*61c0*/  ISETP.NE.AND P2, PT, R70, RZ, PT ;  /* 0x000000ff4600720c */ /* 0x000fc60003f45270 */
[--C-:B------:R-:W-:Y:S01]  /*61d0*/  FFMA.FTZ R198, R20, UR6, -R32.reuse ;  /* 0x0000000614c67c23 */ /* 0x100fe20008010820 */
[-C--:B------:R-:W-:Y:S01]  /*61e0*/  LEA.HI R20, R56, R23.reuse, RZ, 0x4 ;  /* 0x0000001738147211 */ /* 0x080fe200078f20ff */
[--C-:B------:R-:W-:Y:S01]  /*61f0*/  FFMA.FTZ R199, R25, UR6, -R32.reuse ;  /* 0x0000000619c77c23 */ /* 0x100fe20008010820 */
[--C-:B------:R-:W-:Y:S01]  /*6200*/  FFMA.FTZ R202, R27, UR6, -R32.reuse ;  /* 0x000000061bca7c23 */ /* 0x100fe20008010820 */
[--C-:B------:R-:W-:Y:S01]  /*6210*/  FFMA.FTZ R204, R31, UR6, -R32.reuse ;  /* 0x000000061fcc7c23 */ /* 0x100fe20008010820 */
[----:B------:R-:W-:Y:S01]  /*6220*/  LOP3.LUT R24, R20, 0xfffffff0, RZ, 0xc0, !PT ;  /* 0xfffffff014187812 */ /* 0x000fe200078ec0ff */
[--C-:B------:R-:W-:Y:S01]  /*6230*/  FFMA.FTZ R201, R26, UR6, -R32.reuse ;  /* 0x000000061ac97c23 */ /* 0x100fe20008010820 */
[----:B------:R-:W-:Y:S01]  /*6240*/  LEA.HI R56, R56, R23, RZ, 0x5 ;  /* 0x0000001738387211 */ /* 0x000fe200078f28ff */
[----:B------:R-:W-:Y:S01]  /*6250*/  FFMA.FTZ R203, R30, UR6, -R32 ;  /* 0x000000061ecb7c23 */ /* 0x000fe20008010820 */
[----:B------:R-:W-:Y:S01]  /*6260*/  SHF.R.U32.HI R31, RZ, 0x1, R20 ;  /* 0x00000001ff1f7819 */ /* 0x000fe20000011614 */
[----:B------:R-:W-:-:S02]  /*6270*/  IMAD.IADD R24, R23, 0x1, -R24 ;  /* 0x0000000117187824 */ /* 0x000fc400078e0a18 */
[--C-:B------:R-:W-:Y:S01]  /*6280*/  FFMA.FTZ R205, R34, UR6, -R32.reuse ;  /* 0x0000000622cd7c23 */ /* 0x100fe20008010820 */
[----:B------:R-:W-:Y:S02]  /*6290*/  IMAD.SHL.U32 R56, R56, 0x20, RZ ;  /* 0x0000002038387824 */ /* 0x000fe400078e00ff */
[----:B------:R-:W-:Y:S01]  /*62a0*/  FFMA.FTZ R206, R35, UR6, -R32 ;  /* 0x0000000623ce7c23 */ /* 0x000fe20008010820 */
[----:B------:R-:W-:Y:S01]  /*62b0*/  @!P2 VIADD R20, R195, 0x38840 ;  /* 0x00038840c314a836 */ /* 0x000fe20000000000 */
[----:B------:R-:W-:Y:S01]  /*62c0*/  SHF.R.S32.HI R25, RZ, 0x1f, R24 ;  /* 0x0000001fff197819 */ /* 0x000fe20000011418 */
[--C-:B------:R-:W-:Y:S01]  /*62d0*/  FFMA.FTZ R207, R38, UR6, -R32.reuse ;  /* 0x0000000626cf7c23 */ /* 0x100fe20008010820 */
[----:B------:R-:W-:Y:S01]  /*62e0*/  LOP3.LUT R56, R56, 0x7ffffc00, RZ, 0xc0, !PT ;  /* 0x7ffffc0038387812 */ /* 0x000fe200078ec0ff */
        /* <DEDUP_REMOVED lines=9> */
[----:B------:R-:W-:Y:S01]  /*6380*/  FFMA.FTZ R214, R29, UR6, -R32 ;  /* 0x000000061dd67c23 */ /* 0x000fe20008010820 */
[----:B------:R-:W-:Y:S01]  /*6390*/  IMAD.IADD R27, R24, 0x1, -R27 ;  /* 0x00000001181b7824 */ /* 0x000fe200078e0a1b */
[----:B------:R-:W-:Y:S01]  /*63a0*/  LOP3.LUT R25, R25, 0x7ffffe00, RZ, 0xc0, !PT ;  /* 0x7ffffe0019197812 */ /* 0x000fe200078ec0ff */
[----:B------:R-:W-:Y:S01]  /*63b0*/  MUFU.EX2 R198, R198 ;  /* 0x000000c600c67308 */ /* 0x000fe20000000800 */
[----:B0-----:R-:W-:Y:S01]  /*63c0*/  F2FP.F16.F32.PACK_AB R158, R177, R176 ;  /* 0x000000b0b19e723e */ /* 0x001fe200000000ff */
[C---:B------:R-:W-:Y:S01]  /*63d0*/  IMAD.SHL.U32 R24, R27.reuse, 0x40, RZ ;  /* 0x000000401b187824 */ /* 0x040fe200078e00ff */
[C---:B------:R-:W-:Y:S01]  /*63e0*/  LOP3.LUT P4, RZ, R27.reuse, 0x2, RZ, 0xc0, !PT ;  /* 0x000000021bff7812 */ /* 0x040fe2000788c0ff */
[----:B------:R-:W-:Y:S01]  /*63f0*/  FADD.FTZ R176, R176, R175 ;  /* 0x000000afb0b07221 */ /* 0x000fe20000010000 */
[----:B------:R-:W-:Y:S01]  /*6400*/  LOP3.LUT P3, RZ, R27, 0x4, RZ, 0xc0, !PT ;  /* 0x000000041bff7812 */ /* 0x000fe2000786c0ff */
[----:B------:R-:W-:Y:S01]  /*6410*/  @!P2 VIADD R21, R195, 0x38860 ;  /* 0x00038860c315a836 */ /* 0x000fe20000000000 */
[----:B------:R-:W-:Y:S01]  /*6420*/  LOP3.LUT R24, R24, 0x1c0, RZ, 0xc0, !PT ;  /* 0x000001c018187812 */ /* 0x000fe200078ec0ff */
[----:B------:R-:W0:Y:S01]  /*6430*/  MUFU.EX2 R199, R199 ;  /* 0x000000c700c77308 */ /* 0x000e220000000800 */
[----:B------:R-:W-:Y:S01]  /*6440*/  SEL R57, R57, 0xffffffc0, !P3 ;  /* 0xffffffc039397807 */ /* 0x000fe20005800000 */
[----:B------:R-:W-:Y:S01]  /*6450*/  FADD.FTZ R177, R177, R176 ;  /* 0x000000b0b1b17221 */ /* 0x000fe20000010000 */
[----:B------:R-:W-:-:S02]  /*6460*/  LOP3.LUT R31, R24, 0x8, R31, 0xf8, !PT ;  /* 0x00000008181f7812 */ /* 0x000fc400078ef81f */
[----:B------:R-:W-:Y:S02]  /*6470*/  SHF.R.U32.HI R24, RZ, 0x3, R24 ;  /* 0x00000003ff187819 */ /* 0x000fe40000011618 */
[----:B------:R-:W-:Y:S01]  /*6480*/  @!P2 PRMT R21, RZ, 0x654, R21 ;  /* 0x00000654ff15a816 */ /* 0x000fe20000000015 */
[----:B------:R-:W-:Y:S01]  /*6490*/  MUFU.EX2 R201, R201 ;  /* 0x000000c900c97308 */ /* 0x000fe20000000800 */
[----:B------:R-:W-:-:S04]  /*64a0*/  LOP3.LUT R24, R31, R24, RZ, 0x3c, !PT ;  /* 0x000000181f187212 */ /* 0x000fc800078e3cff */
[----:B------:R-:W-:-:S03]  /*64b0*/  IADD3 R24, R24, R25, R56 ;  /* 0x0000001918187210 */ /* 0x000fc60007ffe038 */
[----:B------:R-:W1:Y:S01]  /*64c0*/  MUFU.EX2 R202, R202 ;  /* 0x000000ca00ca7308 */ /* 0x000e620000000800 */
[----:B0-----:R-:W-:Y:S01]  /*64d0*/  F2FP.F16.F32.PACK_AB R153, R199, R198 ;  /* 0x000000c6c799723e */ /* 0x001fe200000000ff */
[----:B------:R-:W-:Y:S01]  /*64e0*/  IMAD R184, R24, 0x2, R195 ;  /* 0x0000000218b87824 */ /* 0x000fe200078e02c3 */
[----:B------:R-:W-:Y:S01]  /*64f0*/  @!P2 PRMT R24, RZ, 0x654, R20 ;  /* 0x00000654ff18a816 */ /* 0x000fe20000000014 */
[----:B------:R-:W-:Y:S02]  /*6500*/  FADD.FTZ R198, R198, R199 ;  /* 0x000000c7c6c67221 */ /* 0x000fe40000010000 */
[C---:B------:R-:W-:Y:S01]  /*6510*/  VIADD R187, R184.reuse, 0x36400 ;  /* 0x00036400b8bb7836 */ /* 0x040fe20000000000 */
[----:B------:R0:W-:Y:S01]  /*6520*/  @!P2 SYNCS.ARRIVE.TRANS64.RED.A1T0 RZ, [R24+URZ], RZ ;  /* 0x000000ff18ffa9a7 */ /* 0x0001e2000810043f */
[----:B------:R-:W-:Y:S01]  /*6530*/  MUFU.EX2 R203, R203 ;  /* 0x000000cb00cb7308 */ /* 0x000fe20000000800 */
[----:B------:R-:W-:Y:S02]  /*6540*/  VIADD R20, R184, 0x36420 ;  /* 0x00036420b8147836 */ /* 0x000fe40000000000 */
[----:B------:R-:W-:-:S02]  /*6550*/  @P4 VIADD R20, R187, 0xffffffe0 ;  /* 0xffffffe0bb144836 */ /* 0x000fc40000000000 */
[----:B------:R-:W-:Y:S02]  /*6560*/  IMAD.IADD R187, R187, 0x1, R57 ;  /* 0x00000001bbbb7824 */ /* 0x000fe400078e0239 */
[----:B------:R-:W-:Y:S01]  /*6570*/  IMAD.IADD R185, R57, 0x1, R20 ;  /* 0x0000000139b97824 */ /* 0x000fe200078e0214 */
[----:B------:R-:W2:Y:S01]  /*6580*/  MUFU.EX2 R204, R204 ;  /* 0x000000cc00cc7308 */ /* 0x000ea20000000800 */
[----:B-1----:R-:W-:Y:S01]  /*6590*/  F2FP.F16.F32.PACK_AB R155, R202, R201 ;  /* 0x000000c9ca9b723e */ /* 0x002fe200000000ff */
[----:B------:R-:W-:Y:S01]  /*65a0*/  BAR.SYNC.DEFER_BLOCKING 0xf, 0x100 ;  /* 0x03c4000000007b1d */ /* 0x000fe20000010000 */
[----:B------:R-:W-:Y:S01]  /*65b0*/  FADD.FTZ R201, R201, R198 ;  /* 0x000000c6c9c97221 */ /* 0x000fe20000010000 */
[----:B------:R-:W-:-:S03]  /*65c0*/  VIADD R198, R22, 0xfffffffe ;  /* 0xfffffffe16c67836 */ /* 0x000fc60000000000 */
[----:B------:R-:W-:Y:S01]  /*65d0*/  FADD.FTZ R202, R202, R201 ;  /* 0x000000c9caca7221 */ /* 0x000fe20000010000 */
[----:B------:R-:W-:Y:S08]  /*65e0*/  MUFU.EX2 R205, R205 ;  /* 0x000000cd00cd7308 */ /* 0x000ff00000000800 */
[----:B------:R-:W1:Y:S01]  /*65f0*/  MUFU.EX2 R206, R206 ;  /* 0x000000ce00ce7308 */ /* 0x000e620000000800 */
[----:B--2---:R-:W-:Y:S01]  /*6600*/  F2FP.F16.F32.PACK_AB R157, R204, R203 ;  /* 0x000000cbcc9d723e */ /* 0x004fe200000000ff */
[----:B------:R-:W-:-:S04]  /*6610*/  FADD.FTZ R203, R203, R202 ;  /* 0x000000cacbcb7221 */ /* 0x000fc80000010000 */
[----:B------:R-:W-:Y:S02]  /*6620*/  FADD.FTZ R204, R204, R203 ;  /* 0x000000cbcccc7221 */ /* 0x000fe40000010000 */
[----:B------:R-:W2:Y:S01]  /*6630*/  MUFU.EX2 R179, R179 ;  /* 0x000000b300b37308 */ /* 0x000ea20000000800 */
[----:B------:R3:W-:Y:S07]  /*6640*/  STSM.16.M88.4 [R184+0x36400], R152 ;  /* 0x03640098b8007844 */ /* 0x0007ee0000000200 */
[----:B------:R-:W-:Y:S01]  /*6650*/  MUFU.EX2 R180, R180 ;  /* 0x000000b400b47308 */ /* 0x000fe20000000800 */
[----:B-1----:R-:W-:Y:S01]  /*6660*/  F2FP.F16.F32.PACK_AB R159, R206, R205 ;  /* 0x000000cdce9f723e */ /* 0x002fe200000000ff */
[----:B------:R-:W-:-:S04]  /*6670*/  FADD.FTZ R205, R205, R204 ;  /* 0x000000cccdcd7221 */ /* 0x000fc80000010000 */
[----:B------:R1:W-:Y:S01]  /*6680*/  STSM.16.M88.4 [R20], R156 ;  /* 0x0000009c14007844 */ /* 0x0003e20000000200 */
[----:B------:R-:W-:Y:S01]  /*6690*/  FADD.FTZ R206, R206, R205 ;  /* 0x000000cdcece7221 */ /* 0x000fe20000010000 */
[----:B------:R-:W4:Y:S01]  /*66a0*/  MUFU.EX2 R181, R181 ;  /* 0x000000b500b57308 */ /* 0x000f220000000800 */
[----:B--2---:R-:W-:Y:S01]  /*66b0*/  F2FP.F16.F32.PACK_AB R160, R179, R178 ;  /* 0x000000b2b3a0723e */ /* 0x004fe200000000ff */
[----:B------:R-:W-:-:S04]  /*66c0*/  FADD.FTZ R178, R178, R177 ;  /* 0x000000b1b2b27221 */ /* 0x000fc80000010000 */
[----:B------:R-:W-:Y:S02]  /*66d0*/  FADD.FTZ R179, R179, R178 ;  /* 0x000000b2b3b37221 */ /* 0x000fe40000010000 */
[----:B------:R-:W-:Y:S08]  /*66e0*/  MUFU.EX2 R207, R207 ;  /* 0x000000cf00cf7308 */ /* 0x000ff00000000800 */
[----:B------:R-:W2:Y:S01]  /*66f0*/  MUFU.EX2 R208, R208 ;  /* 0x000000d000d07308 */ /* 0x000ea20000000800 */
[----:B----4-:R-:W-:Y:S01]  /*6700*/  F2FP.F16.F32.PACK_AB R162, R181, R180 ;  /* 0x000000b4b5a2723e */ /* 0x010fe200000000ff */
[----:B------:R-:W-:-:S04]  /*6710*/  FADD.FTZ R180, R180, R179 ;  /* 0x000000b3b4b47221 */ /* 0x000fc80000010000 */
[----:B------:R-:W-:Y:S02]  /*6720*/  FADD.FTZ R181, R181, R180 ;  /* 0x000000b4b5b57221 */ /* 0x000fe40000010000 */
[----:B------:R-:W-:Y:S08]  /*6730*/  MUFU.EX2 R209, R209 ;  /* 0x000000d100d17308 */ /* 0x000ff00000000800 */
        /* <DEDUP_REMOVED lines=8> */
[----:B------:R1:W-:Y:S01]  /*67c0*/  STSM.16.M88.4 [R187], R160 ;  /* 0x000000a0bb007844 */ /* 0x0003e20000000200 */
[----:B------:R-:W-:Y:S01]  /*67d0*/  FADD.FTZ R210, R210, R209 ;  /* 0x000000d1d2d27221 */ /* 0x000fe20000010000 */
[----:B------:R-:W-:Y:S08]  /*67e0*/  MUFU.EX2 R183, R183 ;  /* 0x000000b700b77308 */ /* 0x000ff00000000800 */
[----:B------:R-:W4:Y:S01]  /*67f0*/  MUFU.EX2 R200, R200 ;  /* 0x000000c800c87308 */ /* 0x000f220000000800 */
[----:B--2---:R-:W-:Y:S01]  /*6800*/  F2FP.F16.F32.PACK_AB R164, R197, R182 ;  /* 0x000000b6c5a4723e */ /* 0x004fe200000000ff */
[----:B------:R-:W-:-:S04]  /*6810*/  FADD.FTZ R182, R182, R181 ;  /* 0x000000b5b6b67221 */ /* 0x000fc80000010000 */
[----:B------:R-:W-:Y:S02]  /*6820*/  FADD.FTZ R182, R197, R182 ;  /* 0x000000b6c5b67221 */ /* 0x000fe40000010000 */
[----:B------:R-:W-:Y:S08]  /*6830*/  MUFU.EX2 R23, R23 ;  /* 0x0000001700177308 */ /* 0x000ff00000000800 */
[----:B------:R-:W2:Y:S01]  /*6840*/  MUFU.EX2 R212, R212 ;  /* 0x000000d400d47308 */ /* 0x000ea20000000800 */
[----:B----4-:R-:W-:-:S07]  /*6850*/  F2FP.F16.F32.PACK_AB R166, R200, R183 ;  /* 0x000000b7c8a6723e */ /* 0x010fce00000000ff */
[----:B------:R-:W-:Y:S08]  /*6860*/  MUFU.EX2 R211, R211 ;  /* 0x000000d300d37308 */ /* 0x000ff00000000800 */
[----:B------:R-:W4:Y:S01]  /*6870*/  MUFU.EX2 R214, R214 ;  /* 0x000000d600d67308 */ /* 0x000f220000000800 */
[----:B--2---:R-:W-:Y:S01]  /*6880*/  F2FP.F16.F32.PACK_AB R165, R212, R23 ;  /* 0x00000017d4a5723e */ /* 0x004fe200000000ff */
[----:B------:R-:W-:-:S04]  /*6890*/  FADD.FTZ R23, R23, R210 ;  /* 0x000000d217177221 */ /* 0x000fc80000010000 */
[----:B------:R-:W-:Y:S01]  /*68a0*/  FADD.FTZ R212, R212, R23 ;  /* 0x00000017d4d47221 */ /* 0x000fe20000010000 */
[----:B------:R-:W-:Y:S01]  /*68b0*/  IMAD.MOV.U32 R23, RZ, RZ, RZ ;  /* 0x000000ffff177224 */ /* 0x000fe200078e00ff */
[----:B----4-:R-:W-:Y:S02]  /*68c0*/  F2FP.F16.F32.PACK_AB R167, R214, R211 ;  /* 0x000000d3d6a7723e */ /* 0x010fe400000000ff */
[----:B------:R-:W-:-:S03]  /*68d0*/  FADD.FTZ R211, R211, R212 ;  /* 0x000000d4d3d37221 */ /* 0x000fc60000010000 */
[----:B------:R1:W-:Y:S01]  /*68e0*/  STSM.16.M88.4 [R185], R164 ;  /* 0x000000a4b9007844 */ /* 0x0003e20000000200 */
[----:B0-----:R-:W-:Y:S01]  /*68f0*/  WARPGROUP.ARRIVE ;  /* 0x00000000000079c5 */ /* 0x001fe20000000000 */
[----:B------:R-:W-:-:S05]  /*6900*/  FADD.FTZ R22, R214, R211 ;  /* 0x000000d3d6167221 */ /* 0x000fca0000010000 */
[----:B------:R-:W-:Y:S01]  /*6910*/  HGMMA.64x256x16.F32 R24, R152, gdesc[UR8].tnspB, RZ, !UPT, gsb0 ;  /* 0x43e0000898187df0 */ /* 0x000fe2000c0008ff */
[----:B------:R-:W-:Y:S01]  /*6920*/  R2UR UR10, R213 ;  /* 0x00000000d50a72ca */ /* 0x000fe200000e0000 */
[----:B------:R-:W-:Y:S01]  /*6930*/  UMOV UR11, 0x40000040 ;  /* 0x40000040000b7882 */ /* 0x000fe20000000000 */
[C---:B------:R-:W-:Y:S01]  /*6940*/  VIADD R213, R190.reuse, 0x100 ;  /* 0x00000100bed57836 */ /* 0x040fe20000000000 */
[----:B------:R-:W-:Y:S02]  /*6950*/  WARPGROUP.DEPBAR.LE gsb0, 0x0 ;  /* 0x00008000000079c5 */ /* 0x000fe40000010000 */
[----:B------:R-:W-:Y:S01]  /*6960*/  WARPGROUP.ARRIVE ;  /* 0x00000000000079c5 */ /* 0x000fe20000000000 */
[----:B---3--:R-:W-:-:S15]  /*6970*/  VIADD R152, R190, 0x180 ;  /* 0x00000180be987836 */ /* 0x008fde0000000000 */
        /* <DEDUP_REMOVED lines=13> */
[----:B------:R-:W-:Y:S01]  /*6a50*/  HGMMA.64x256x16.F32 R24, R164, gdesc[UR8].tnspB, R24, gsb0 ;  /* 0x43e00008a4187df0 */ /* 0x000fe20008000818 */
[----:B------:R-:W-:Y:S02]  /*6a60*/  @UP0 ULDC UR10, c[0x0][0x44c] ;  /* 0x00011300000a0ab9 */ /* 0x000fe40000000800 */
[----:B------:R-:W-:-:S04]  /*6a70*/  UIMAD.WIDE.U32 UR10, UR60, UR10, URZ ;  /* 0x0000000a3c0a72a5 */ /* 0x000fc8000f8e003f */
[----:B------:R-:W-:-:S04]  /*6a80*/  @UP0 USHF.R.U32.HI UR60, URZ, UR14, UR11 ;  /* 0x0000000e3f3c0299 */ /* 0x000fc8000801160b */
[----:B------:R-:W-:-:S04]  /*6a90*/  UIADD3 UR60, UR7, UR60, URZ ;  /* 0x0000003c073c7290 */ /* 0x000fc8000fffe03f */
[----:B------:R-:W-:-:S04]  /*6aa0*/  USHF.R.S32.HI UR7, URZ, 0x1f, UR60 ;  /* 0x0000001f3f077899 */ /* 0x000fc8000801143c */
[----:B------:R-:W-:-:S04]  /*6ab0*/  ULEA.HI UR7, UR7, UR60, URZ, 0x6 ;  /* 0x0000003c07077291 */ /* 0x000fc8000f8f303f */
[----:B------:R-:W-:-:S04]  /*6ac0*/  USHF.R.S32.HI UR7, URZ, 0x6, UR7 ;  /* 0x000000063f077899 */ /* 0x000fc80008011407 */
[----:B------:R-:W-:-:S04]  /*6ad0*/  UISETP.LT.AND UP1, UPT, UR61, UR7, UPT ;  /* 0x000000073d00728c */ /* 0x000fc8000bf21270 */
[----:B------:R-:W-:-:S03]  /*6ae0*/  USEL UR10, UR61, UR7, !UP1 ;  /* 0x000000073d0a7287 */ /* 0x000fc6000c800000 */
[----:B------:R-:W-:-:S03]  /*6af0*/  UMOV UR61, URZ ;  /* 0x0000003f003d7c82 */ /* 0x000fc60008000000 */
[----:B------:R-:W-:Y:S01]  /*6b00*/  ISETP.GE.AND P3, PT, R198, UR10, PT ;  /* 0x0000000ac6007c0c */ /* 0x000fe2000bf66270 */
[----:B------:R-:W-:Y:S01]  /*6b10*/  IMAD.U32 R201, RZ, RZ, UR10 ;  /* 0x0000000affc97e24 */ /* 0x000fe2000f8e00ff */
        /* <DEDUP_REMOVED lines=9> */
[----:B------:R0:W-:Y:S02]  /*6bb0*/  @!P2 SYNCS.ARRIVE.TRANS64.RED.A1T0 RZ, [R21+URZ], RZ ;  /* 0x000000ff15ffa9a7 */ /* 0x0001e4000810043f */
[----:B0-----:R-:W-:-:S04]  /*6bc0*/  FADD.FTZ R21, R183, R182 ;  /* 0x000000b6b7157221 */ /* 0x001fc80000010000 */
[----:B------:R-:W-:Y:S01]  /*6bd0*/  FADD.FTZ R21, R200, R21 ;  /* 0x00000015c8157221 */ /* 0x000fe20000010000 */
[----:B-1----:R-:W-:Y:S06]  /*6be0*/  @!P3 BRA `(.L_x_4398) ;  /* 0x000000340090b947 */ /* 0x002fec0003800000 */
[----:B------:R-:W-:Y:S01]  /*6bf0*/  IMAD.MOV.U32 R199, RZ, RZ, R169 ;  /* 0x000000ffffc77224 */ /* 0x000fe200078e00a9 */
[----:B------:R-:W-:Y:S01]  /*6c00*/  UMOV UR61, URZ ;  /* 0x0000003f003d7c82 */ /* 0x000fe20008000000 */
[----:B------:R-:W-:Y:S01]  /*6c10*/  IMAD.MOV.U32 R200, RZ, RZ, R168 ;  /* 0x000000ffffc87224 */ /* 0x000fe200078e00a8 */
[----:B------:R-:W-:Y:S01]  /*6c20*/  ULDC UR60, c[0x0][0xad0] ;  /* 0x0002b400003c7ab9 */ /* 0x000fe20000000800 */
[----:B------:R-:W-:-:S07]  /*6c30*/  IMAD.MOV.U32 R202, RZ, RZ, RZ ;  /* 0x000000ffffca7224 */ /* 0x000fce00078e00ff */
.L_x_4407:
[----:B------:R-:W-:-:S05]  /*6c40*/  VIADD R23, R202, 0x1 ;  /* 0x00000001ca177836 */ /* 0x000fca0000000000 */
[----:B------:R-:W-:-:S04]  /*6c50*/  ISETP.NE.AND P3, PT, R23, 0x2, PT ;  /* 0x000000021700780c */ /* 0x000fc80003f65270 */
[----:B------:R-:W-:Y:S02]  /*6c60*/  SEL R152, RZ, 0x1, P3 ;  /* 0x00000001ff987807 */ /* 0x000fe40001800000 */
[----:B------:R-:W-:Y:S02]  /*6c70*/  SEL R23, R23, RZ, P3 ;  /* 0x000000ff17177207 */ /* 0x000fe40001800000 */
[----:B------:R-:W-:-:S13]  /*6c80*/  R2UR UR6, R152 ;  /* 0x00000000980672ca */ /* 0x000fda00000e0000 */
[----:B------:R-:W-:Y:S01]  /*6c90*/  ULOP3.LUT UR61, UR61, UR6, URZ, 0x3c, !UPT ;  /* 0x000000063d3d7292 */ /* 0x000fe2000f8e3c3f */
[----:B--2---:R-:W-:Y:S11]  /*6ca0*/  @!P0 BRA `(.L_x_4399) ;  /* 0x0000000000048947 */ /* 0x004ff60003800000 */
[----:B------:R-:W-:Y:S01]  /*6cb0*/  BPT.TRAP 0x1 ;  /* 0x000000040000795c */ /* 0x000fe20000300000 */
.L_x_4399:
[----:B------:R-:W-:Y:S02]  /*6cc0*/  IMAD.U32 R204, RZ, RZ, UR61 ;  /* 0x0000003dffcc7e24 */ /* 0x000fe4000f8e00ff */
[----:B------:R-:W-:-:S03]  /*6cd0*/  IMAD R197, R23, 0x8, R195 ;  /* 0x0000000817c57824 */ /* 0x000fc600078e02c3 */
[----:B------:R-:W-:-:S04]  /*6ce0*/  SHF.L.U32 R204, R204, 0x1f, RZ ;  /* 0x0000001fcccc7819 */ /* 0x000fc800000006ff */
[----:B------:R0:W1:Y:S01]  /*6cf0*/  SYNCS.PHASECHK.TRANS64.TRYWAIT P3, [R197+URZ+0x38830], R204 ;  /* 0x038830ccc50075a7 */ /* 0x000062000806017f */
[----:B------:R-:W-:Y:S05]  /*6d00*/  @!P0 BRA `(.L_x_4400) ;  /* 0x0000000000048947 */ /* 0x000fea0003800000 */
[----:B------:R-:W-:Y:S01]  /*6d10*/  BPT.TRAP 0x1 ;  /* 0x000000040000795c */ /* 0x000fe20000300000 */
.L_x_4400:
[----:B------:R-:W-:Y:S01]  /*6d20*/  IMAD R203, R23, 0x200, R188 ;  /* 0x0000020017cb7824 */ /* 0x000fe200078e02bc */
[----:B-1----:R-:W-:Y:S06]  /*6d30*/  @P3 BRA `(.L_x_4401) ;  /* 0x0000000000083947 */ /* 0x002fec0003800000 */
[----:B------:R-:W1:Y:S02]  /*6d40*/  SYNCS.PHASECHK.TRANS64.TRYWAIT P3, [R197+URZ+0x38830], R204 ;  /* 0x038830ccc50075a7 */ /* 0x000e64000806017f */
[----:B-1----:R-:W-:Y:S05]  /*6d50*/  @!P3 BRA `(.L_x_4402) ;  /* 0x000000f00028b947 */ /* 0x002fea0003800000 */
.L_x_4401:
        /* <DEDUP_REMOVED lines=22> */
[----:B------:R-:W-:Y:S02]  /*6ec0*/  R2UR UR6, R205 ;  /* 0x00000000cd0672ca */ /* 0x000fe400000e0000 */
[C---:B------:R-:W-:Y:S01]  /*6ed0*/  IADD3 R205, R203.reuse, 0x4, RZ ;  /* 0x00000004cbcd7810 */ /* 0x040fe20007ffe0ff */
[----:B------:R-:W-:Y:S01]  /*6ee0*/  VIADD R203, R203, 0x6 ;  /* 0x00000006cbcb7836 */ /* 0x000fe20000000000 */
[----:B------:R-:W-:Y:S02]  /*6ef0*/  R2UR UR56, R2 ;  /* 0x00000000023872ca */ /* 0x000fe400000e0000 */
[----:B------:R-:W-:Y:S02]  /*6f00*/  R2UR UR57, R3 ;  /* 0x00000000033972ca */ /* 0x000fe400000e0000 */
[----:B------:R-:W-:-:S05]  /*6f10*/  R2UR UR16, R206 ;  /* 0x00000000ce1072ca */ /* 0x000fca00000e0000 */
        /* <DEDUP_REMOVED lines=21> */
.L_x_4403:
[----:B------:R2:W3:Y:S01]  /*7070*/  SYNCS.PHASECHK.TRANS64.TRYWAIT P3, [R197+URZ+0x38850], R204 ;  /* 0x038850ccc50075a7 */ /* 0x0004e2000806017f */
[----:B------:R-:W-:Y:S05]  /*7080*/  @!P0 BRA `(.L_x_4404) ;  /* 0x0000000000048947 */ /* 0x000fea0003800000 */
[----:B------:R-:W-:Y:S01]  /*7090*/  BPT.TRAP 0x1 ;  /* 0x000000040000795c */ /* 0x000fe20000300000 */
.L_x_4404:
[----:B---3--:R-:W-:Y:S05]  /*70a0*/  @P3 BRA `(.L_x_4405) ;  /* 0x0000000000083947 */ /* 0x008fea0003800000 */
[----:B------:R-:W3:Y:S02]  /*70b0*/  SYNCS.PHASECHK.TRANS64.TRYWAIT P3, [R197+URZ+0x38850], R204 ;  /* 0x038850ccc50075a7 */ /* 0x000ee4000806017f */
[----:B---3--:R-:W-:Y:S05]  /*70c0*/  @!P3 BRA `(.L_x_4406) ;  /* 0x000000ec0060b947 */ /* 0x008fea0003800000 */
.L_x_4405:
        /* <DEDUP_REMOVED lines=36> */
[----:B------:R-:W-:-:S05]  /*7310*/  IMAD R220, R23, 0x1000, R190 ;  /* 0x0000100017dc7824 */ /* 0x000fca00078e02be */
[----:B------:R-:W-:Y:S01]  /*7320*/  IADD3 R221, R220, 0x80, RZ ;  /* 0x00000080dcdd7810 */ /* 0x000fe20007ffe0ff */
[----:B------:R-:W-:Y:S01]  /*7330*/  UMOV UR54, UR6 ;  /* 0x0000000600367c82 */ /* 0x000fe20008000000 */
[----:B------:R-:W-:Y:S01]  /*7340*/  R2UR UR6, R204 ;  /* 0x00000000cc0672ca */ /* 0x000fe200000e0000 */
[----:B------:R-:W-:-:S12]  /*7350*/  VIADD R204, R203, 0x6 ;  /* 0x00000006cbcc7836 */ /* 0x000fd80000000000 */
        /* <DEDUP_REMOVED lines=25> */
[----:B------:R-:W-:Y:S01]  /*74f0*/  R2UR UR52, R207 ;  /* 0x00000000cf3472ca */ /* 0x000fe200000e0000 */
[C---:B------:R-:W-:Y:S01]  /*7500*/  VIADD R207, R203.reuse, 0x800 ;  /* 0x00000800cbcf7836 */ /* 0x040fe20000000000 */
[----:B------:R-:W-:Y:S01]  /*7510*/  R2UR UR42, R204 ;  /* 0x00000000cc2a72ca */ /* 0x000fe200000e0000 */
[----:B------:R-:W-:-:S05]  /*7520*/  VIADD R204, R203, 0x602 ;  /* 0x00000602cbcc7836 */ /* 0x000fca0000000000 */
[----:B------:R-:W-:Y:S01]  /*7530*/  R2UR UR46, R204 ;  /* 0x00000000cc2e72ca */ /* 0x000fe200000e0000 */
[----:B------:R-:W-:-:S05]  /*7540*/  VIADD R204, R203, 0x604 ;  /* 0x00000604cbcc7836 */ /* 0x000fca0000000000 */
[----:B------:R-:W-:Y:S01]  /*7550*/  R2UR UR50, R204 ;  /* 0x00000000cc3272ca */ /* 0x000fe200000e0000 */
[----:B------:R-:W-:-:S05]  /*7560*/  VIADD R204, R203, 0x606 ;  /* 0x00000606cbcc7836 */ /* 0x000fca0000000000 */
[----:B------:R-:W-:Y:S02]  /*7570*/  R2UR UR54, R204 ;  /* 0x00000000cc3672ca */ /* 0x000fe400000e0000 */
[----:B------:R-:W0:Y:S02]  /*7580*/  SHFL.IDX PT, R204, R208, RZ, 0x1f ;  /* 0x00001fffd0cc7589 */ /* 0x000e2400000e0000 */
[----:B0-----:R-:W-:-:S04]  /*7590*/  ISETP.GT.AND P3, PT, R204, 0x7f, PT ;  /* 0x0000007fcc00780c */ /* 0x001fc80003f64270 */
        /* <DEDUP_REMOVED lines=19> */
[----:B------:R-:W-:Y:S01]  /*76d0*/  @UP0 ULDC UR6, c[0x0][0x44c] ;  /* 0x0001130000060ab9 */ /* 0x000fe20000000800 */
[----:B------:R-:W-:Y:S01]  /*76e0*/  ULDC UR7, c[0x0][0x288] ;  /* 0x0000a20000077ab9 */ /* 0x000fe20000000800 */
[----:B------:R-:W-:Y:S02]  /*76f0*/  WARPGROUP.DEPBAR.LE gsb0, 0x0 ;  /* 0x00008000000079c5 */ /* 0x000fe40000010000 */
[----:B------:R-:W-:-:S06]  /*7700*/  WARPGROUP.ARRIVE ;  /* 0x00000000000079c5 */ /* 0x000fcc0000000000 */
[----:B------:R-:W-:Y:S01]  /*7710*/  HGMMA.64x64x16.F32 R152, gdesc[UR8], R152, gsb0 ;  /* 0x00e00000089879f0 */ /* 0x000fe20008000898 */
[----:B------:R-:W-:Y:S01]  /*7720*/  ULDC UR11, c[0x0][0x2f0] ;  /* 0x0000bc00000b7ab9 */ /* 0x000fe20000000800 */
        /* <DEDUP_REMOVED lines=74> */
[--C-:B------:R-:W-:Y:S01]  /*7bd0*/  IMAD.IADD R209, R206, 0x1, R207.reuse ;  /* 0x00000001ced17824 */ /* 0x100fe200078e02cf */
[----:B------:R-:W-:Y:S01]  /*7be0*/  IADD3 R208, R18, R206, RZ ;  /* 0x000000ce12d07210 */ /* 0x000fe20007ffe0ff */
        /* <DEDUP_REMOVED lines=117> */
[----:B------:R-:W-:Y:S01]  /*8340*/  @P1 IMAD.HI.U32 R203, R186, UR6, RZ ;  /* 0x00000006bacb1c27 */ /* 0x000fe2000f8e00ff */
[----:B------:R-:W-:-:S03]  /*8350*/  @UP0 ULDC UR6, c[0x0][0x450] ;  /* 0x0001140000060ab9 */ /* 0x000fc60000000800 */
[----:B------:R-:W-:Y:S01]  /*8360*/  IMAD.MOV.U32 R206, RZ, RZ, R186 ;  /* 0x000000ffffce7224 */ /* 0x000fe200078e00ba */
[----:B------:R-:W-:Y:S01]  /*8370*/  @P1 SHF.R.U32.HI R206, RZ, UR6, R203 ;  /* 0x00000006ffce1c19 */ /* 0x000fe200080116cb */
[----:B------:R-:W-:-:S04]  /*8380*/  ULDC UR6, c[0x0][0xa80] ;  /* 0x0002a00000067ab9 */ /* 0x000fc80000000800 */
[----:B------:R-:W0:Y:S01]  /*8390*/  SHFL.IDX PT, R203, R206, RZ, 0x1c1f ;  /* 0x001c1fffcecb7589 */ /* 0x000e2200000e0000 */
        /* <DEDUP_REMOVED lines=16> */
[----:B------:R2:W3:Y:S01]  /*84a0*/  MUFU.TANH R205, R152 ;  /* 0x0000009800cd7308 */ /* 0x0004e20000002400 */
[----:B-1----:R-:W-:-:S02]  /*84b0*/  IMAD.MOV.U32 R153, RZ, RZ, -0x40 ;  /* 0xffffffc0ff997424 */ /* 0x002fc400078e00ff */
[----:B------:R-:W-:Y:S01]  /*84c0*/  FMUL.FTZ R181, R181, UR60 ;  /* 0x0000003cb5b57c20 */ /* 0x000fe20008410000 */
[----:B------:R-:W-:Y:S01]  /*84d0*/  FMUL.FTZ R155, R155, UR60 ;  /* 0x0000003c9b9b7c20 */ /* 0x000fe20008410000 */
[----:B------:R-:W-:Y:S01]  /*84e0*/  FMUL.FTZ R213, R167, UR60 ;  /* 0x0000003ca7d57c20 */ /* 0x000fe20008410000 */
[----:B------:R-:W-:Y:S01]  /*84f0*/  FMUL.FTZ R214, R170, UR60 ;  /* 0x0000003caad67c20 */ /* 0x000fe20008410000 */
[----:B------:R-:W-:Y:S01]  /*8500*/  FMUL.FTZ R171, R171, UR60 ;  /* 0x0000003cabab7c20 */ /* 0x000fe20008410000 */
[----:B------:R-:W-:Y:S01]  /*8510*/  FMUL.FTZ R174, R174, UR60 ;  /* 0x0000003caeae7c20 */ /* 0x000fe20008410000 */
[----:B------:R1:W-:Y:S01]  /*8520*/  MUFU.TANH R208, R157 ;  /* 0x0000009d00d07308 */ /* 0x0003e20000002400 */
[----:B--2---:R-:W-:Y:S02]  /*8530*/  IMAD R152, R198, R153, 0x1 ;  /* 0x00000001c6987424 */ /* 0x004fe400078e0299 */
[----:B------:R-:W-:Y:S01]  /*8540*/  FMUL.FTZ R153, R168, UR60 ;  /* 0x0000003ca8997c20 */ /* 0x000fe20008410000 */
[----:B------:R-:W-:Y:S01]  /*8550*/  FMUL.FTZ R175, R175, UR60 ;  /* 0x0000003cafaf7c20 */ /* 0x000fe20008410000 */
[----:B------:R-:W-:Y:S01]  /*8560*/  FMUL.FTZ R178, R178, UR60 ;  /* 0x0000003cb2b27c20 */ /* 0x000fe20008410000 */
[----:B------:R-:W-:Y:S01]  /*8570*/  FMUL.FTZ R179, R179, UR60 ;  /* 0x0000003cb3b37c20 */ /* 0x000fe20008410000 */
[----:B------:R-:W-:Y:S01]  /*8580*/  FMUL.FTZ R182, R182, UR60 ;  /* 0x0000003cb6b67c20 */ /* 0x000fe20008410000 */
[----:B------:R-:W-:Y:S01]  /*8590*/  FMUL.FTZ R183, R183, UR60 ;  /* 0x0000003cb7b77c20 */ /* 0x000fe20008410000 */
[----:B------:R2:W4:Y:S01]  /*85a0*/  MUFU.TANH R207, R156 ;  /* 0x0000009c00cf7308 */ /* 0x0005220000002400 */
[----:B-1----:R-:W-:-:S04]  /*85b0*/  IMAD.IADD R157, R152, 0x1, -R193 ;  /* 0x00000001989d7824 */ /* 0x002fc800078e0ac1 */
[----:B------:R-:W-:Y:S01]  /*85c0*/  IMAD R168, R192, UR11, R157 ;  /* 0x0000000bc0a87c24 */ /* 0x000fe2000f8e029d */
[----:B------:R-:W-:Y:S02]  /*85d0*/  UMOV UR11, 0x40000040 ;  /* 0x40000040000b7882 */ /* 0x000fe40000000000 */
[----:B------:R1:W5:Y:S01]  /*85e0*/  MUFU.TANH R209, R160 ;  /* 0x000000a000d17308 */ /* 0x0003620000002400 */
[----:B--2---:R-:W-:Y:S01]  /*85f0*/  FMUL.FTZ R156, R172, UR60 ;  /* 0x0000003cac9c7c20 */ /* 0x004fe20008410000 */
[----:B0-----:R-:W-:-:S04]  /*8600*/  IADD3 R152, R203, -UR7, R168 ;  /* 0x80000007cb987c10 */ /* 0x001fc8000fffe0a8 */
[C---:B------:R-:W-:Y:S02]  /*8610*/  ISETP.GT.AND P3, PT, R152.reuse, RZ, PT ;  /* 0x000000ff9800720c */ /* 0x040fe40003f64270 */
[C---:B------:R-:W-:Y:S01]  /*8620*/  ISETP.GT.AND P4, PT, R152.reuse, 0x1, PT ;  /* 0x000000019800780c */ /* 0x040fe20003f84270 */
[----:B------:R-:W0:Y:S01]  /*8630*/  MUFU.TANH R161, R161 ;  /* 0x000000a100a17308 */ /* 0x000e220000002400 */
[----:B---3--:R-:W-:Y:S02]  /*8640*/  FSEL R205, R205, -INF , P3 ;  /* 0xff800000cdcd7808 */ /* 0x008fe40001800000 */
[----:B------:R-:W-:Y:S02]  /*8650*/  ISETP.GT.AND P3, PT, R152, 0x8, PT ;  /* 0x000000089800780c */ /* 0x000fe40003f64270 */
[----:B------:R-:W-:Y:S02]  /*8660*/  FSEL R204, R204, -INF , P4 ;  /* 0xff800000cccc7808 */ /* 0x000fe40002000000 */
[----:B------:R-:W-:Y:S01]  /*8670*/  FMNMX.FTZ R157, R205, R200, !PT ;  /* 0x000000c8cd9d7209 */ /* 0x000fe20007810000 */
[----:B------:R-:W2:Y:S01]  /*8680*/  MUFU.TANH R164, R164 ;  /* 0x000000a400a47308 */ /* 0x000ea20000002400 */
[----:B------:R-:W-:-:S02]  /*8690*/  ISETP.GT.AND P4, PT, R152, 0x9, PT ;  /* 0x000000099800780c */ /* 0x000fc40003f84270 */
[----:B----4-:R-:W-:Y:S02]  /*86a0*/  FSEL R172, R207, -INF , P3 ;  /* 0xff800000cfac7808 */ /* 0x010fe40001800000 */
[----:B------:R-:W-:Y:S02]  /*86b0*/  FMNMX.FTZ R157, R204, R157, !PT ;  /* 0x0000009dcc9d7209 */ /* 0x000fe40007810000 */
[----:B------:R-:W-:Y:S01]  /*86c0*/  ISETP.GT.AND P3, PT, R152, 0x10, PT ;  /* 0x000000109800780c */ /* 0x000fe20003f64270 */
[----:B------:R3:W-:Y:S01]  /*86d0*/  MUFU.TANH R210, R153 ;  /* 0x0000009900d27308 */ /* 0x0007e20000002400 */
[----:B-1----:R-:W-:Y:S02]  /*86e0*/  FMNMX.FTZ R160, R172, R157, !PT ;  /* 0x0000009daca07209 */ /* 0x002fe40007810000 */
[----:B-----5:R-:W-:Y:S02]  /*86f0*/  FSEL R203, R209, -INF , P3 ;  /* 0xff800000d1cb7808 */ /* 0x020fe40001800000 */
[----:B------:R-:W-:-:S03]  /*8700*/  ISETP.GT.AND P3, PT, R152, 0x18, PT ;  /* 0x000000189800780c */ /* 0x000fc60003f64270 */
[----:B------:R-:W1:Y:S01]  /*8710*/  MUFU.TANH R165, R165 ;  /* 0x000000a500a57308 */ /* 0x000e620000002400 */
[----:B---3--:R-:W-:Y:S01]  /*8720*/  FMUL.FTZ R153, R173, UR60 ;  /* 0x0000003cad997c20 */ /* 0x008fe20008410000 */
[----:B------:R-:W-:Y:S02]  /*8730*/  FSEL R173, R208, -INF , P4 ;  /* 0xff800000d0ad7808 */ /* 0x000fe40002000000 */
[----:B------:R-:W-:Y:S02]  /*8740*/  ISETP.GT.AND P4, PT, R152, 0x11, PT ;  /* 0x000000119800780c */ /* 0x000fe40003f84270 */
[----:B------:R-:W-:Y:S02]  /*8750*/  FMNMX.FTZ R160, R173, R160, !PT ;  /* 0x000000a0ada07209 */ /* 0x000fe40007810000 */
[----:B------:R0:W3:Y:S02]  /*8760*/  MUFU.TANH R211, R169 ;  /* 0x000000a900d37308 */ /* 0x0000e40000002400 */
[----:B------:R-:W-:-:S06]  /*8770*/  FMNMX.FTZ R160, R203, R160, !PT ;  /* 0x000000a0cba07209 */ /* 0x000fcc0007810000 */
[----:B------:R4:W5:Y:S01]  /*8780*/  MUFU.TANH R212, R156 ;  /* 0x0000009c00d47308 */ /* 0x0009620000002400 */
[----:B0-----:R-:W-:Y:S02]  /*8790*/  FSEL R169, R161, -INF , P4 ;  /* 0xff800000a1a97808 */ /* 0x001fe40002000000 */
[----:B------:R-:W-:-:S05]  /*87a0*/  ISETP.GT.AND P4, PT, R152, 0x19, PT ;  /* 0x000000199800780c */ /* 0x000fca0003f84270 */
[----:B------:R0:W5:Y:S01]  /*87b0*/  MUFU.TANH R207, R153 ;  /* 0x0000009900cf7308 */ /* 0x0001620000002400 */
[----:B----4-:R-:W-:Y:S01]  /*87c0*/  FMUL.FTZ R156, R176, UR60 ;  /* 0x0000003cb09c7c20 */ /* 0x010fe20008410000 */
[----:B--2---:R-:W-:Y:S02]  /*87d0*/  FSEL R176, R164, -INF , P3 ;  /* 0xff800000a4b07808 */ /* 0x004fe40001800000 */
[C---:B------:R-:W-:Y:S02]  /*87e0*/  ISETP.GT.AND P3, PT, R152.reuse, 0x20, PT ;  /* 0x000000209800780c */ /* 0x040fe40003f64270 */
[----:B-1----:R-:W-:Y:S02]  /*87f0*/  FSEL R164, R165, -INF , P4 ;  /* 0xff800000a5a47808 */ /* 0x002fe40002000000 */
[----:B------:R1:W2:Y:S01]  /*8800*/  MUFU.TANH R157, R156 ;  /* 0x0000009c009d7308 */ /* 0x0002a20000002400 */
[----:B0-----:R-:W-:Y:S02]  /*8810*/  FMNMX.FTZ R153, R169, R160, !PT ;  /* 0x000000a0a9997209 */ /* 0x001fe40007810000 */
[----:B------:R-:W-:-:S02]  /*8820*/  ISETP.GT.AND P4, PT, R152, 0x21, PT ;  /* 0x000000219800780c */ /* 0x000fc40003f84270 */
[----:B------:R-:W-:Y:S02]  /*8830*/  FMNMX.FTZ R153, R176, R153, !PT ;  /* 0x00000099b0997209 */ /* 0x000fe40007810000 */
[----:B------:R-:W-:Y:S01]  /*8840*/  FSEL R165, R210, -INF , P3 ;  /* 0xff800000d2a57808 */ /* 0x000fe20001800000 */
[----:B------:R0:W4:Y:S01]  /*8850*/  MUFU.TANH R209, R177 ;  /* 0x000000b100d17308 */ /* 0x0001220000002400 */
[----:B-1----:R-:W-:Y:S02]  /*8860*/  FMNMX.FTZ R156, R164, R153, !PT ;  /* 0x00000099a49c7209 */ /* 0x002fe40007810000 */
[----:B------:R-:W-:Y:S02]  /*8870*/  ISETP.GT.AND P3, PT, R152, 0x28, PT ;  /* 0x000000289800780c */ /* 0x000fe40003f64270 */
[----:B---3--:R-:W-:Y:S01]  /*8880*/  FSEL R160, R211, -INF , P4 ;  /* 0xff800000d3a07808 */ /* 0x008fe20002000000 */
[----:B------:R-:W-:Y:S01]  /*8890*/  FMUL.FTZ R211, R166, UR60 ;  /* 0x0000003ca6d37c20 */ /* 0x000fe20008410000 */
[----:B------:R-:W-:Y:S01]  /*88a0*/  FMNMX.FTZ R153, R165, R156, !PT ;  /* 0x0000009ca5997209 */ /* 0x000fe20007810000 */
[----:B------:R1:W3:Y:S01]  /*88b0*/  MUFU.TANH R210, R180 ;  /* 0x000000b400d27308 */ /* 0x0002e20000002400 */
[----:B------:R-:W-:Y:S01]  /*88c0*/  ISETP.GT.AND P4, PT, R152, 0x29, PT ;  /* 0x000000299800780c */ /* 0x000fe20003f84270 */
[----:B0-----:R-:W-:Y:S01]  /*88d0*/  FMUL.FTZ R177, R154, UR60 ;  /* 0x0000003c9ab17c20 */ /* 0x001fe20008410000 */
[----:B-----5:R-:W-:-:S02]  /*88e0*/  FSEL R161, R212, -INF , P3 ;  /* 0xff800000d4a17808 */ /* 0x020fc40001800000 */
[----:B------:R-:W-:Y:S02]  /*88f0*/  FMNMX.FTZ R208, R160, R153, !PT ;  /* 0x00000099a0d07209 */ /* 0x000fe40007810000 */
[C---:B------:R-:W-:Y:S01]  /*8900*/  ISETP.GT.AND P3, PT, R152.reuse, 0x30, PT ;  /* 0x000000309800780c */ /* 0x040fe20003f64270 */
[----:B------:R-:W0:Y:S01]  /*8910*/  MUFU.TANH R181, R181 ;  /* 0x000000b500b57308 */ /* 0x000e220000002400 */
[----:B------:R-:W-:Y:S02]  /*8920*/  FSEL R156, R207, -INF , P4 ;  /* 0xff800000cf9c7808 */ /* 0x000fe40002000000 */
[----:B------:R-:W-:Y:S01]  /*8930*/  FMNMX.FTZ R153, R161, R208, !PT ;  /* 0x000000d0a1997209 */ /* 0x000fe20007810000 */
[----:B------:R-:W-:Y:S01]  /*8940*/  FMUL.FTZ R208, R159, UR60 ;  /* 0x0000003c9fd07c20 */ /* 0x000fe20008410000 */
[----:B------:R-:W-:Y:S01]  /*8950*/  ISETP.GT.AND P4, PT, R152, 0x31, PT ;  /* 0x000000319800780c */ /* 0x000fe20003f84270 */
[----:B------:R-:W5:Y:S01]  /*8960*/  SHFL.IDX PT, R159, R206, 0x1, 0x1c1f ;  /* 0x003c1f00ce9f7f89 */ /* 0x000f6200000e0000 */
[----:B--2---:R-:W-:Y:S01]  /*8970*/  FSEL R157, R157, -INF , P3 ;  /* 0xff8000009d9d7808 */ /* 0x004fe20001800000 */
[----:B------:R-:W2:Y:S01]  /*8980*/  MUFU.TANH R177, R177 ;  /* 0x000000b100b17308 */ /* 0x000ea20000002400 */
[----:B-1----:R-:W-:-:S02]  /*8990*/  FMNMX.FTZ R180, R156, R153, !PT ;  /* 0x000000999cb47209 */ /* 0x002fc40007810000 */
[----:B------:R-:W-:Y:S02]  /*89a0*/  ISETP.GT.AND P3, PT, R152, 0x38, PT ;  /* 0x000000389800780c */ /* 0x000fe40003f64270 */
[----:B----4-:R-:W-:Y:S01]  /*89b0*/  FSEL R154, R209, -INF , P4 ;  /* 0xff800000d19a7808 */ /* 0x010fe20002000000 */
[----:B------:R-:W-:Y:S01]  /*89c0*/  FMUL.FTZ R209, R162, UR60 ;  /* 0x0000003ca2d17c20 */ /* 0x000fe20008410000 */
[----:B------:R-:W-:Y:S01]  /*89d0*/  FMNMX.FTZ R207, R157, R180, !PT ;  /* 0x000000b49dcf7209 */ /* 0x000fe20007810000 */
[----:B------:R-:W1:Y:S01]  /*89e0*/  MUFU.TANH R155, R155 ;  /* 0x0000009b009b7308 */ /* 0x000e620000002400 */
[----:B------:R-:W-:Y:S02]  /*89f0*/  ISETP.GT.AND P4, PT, R152, 0x39, PT ;  /* 0x000000399800780c */ /* 0x000fe40003f84270 */
[----:B---3--:R-:W-:Y:S01]  /*8a00*/  FSEL R153, R210, -INF , P3 ;  /* 0xff800000d2997808 */ /* 0x008fe20001800000 */
[----:B------:R-:W-:Y:S01]  /*8a10*/  FMUL.FTZ R210, R163, UR60 ;  /* 0x0000003ca3d27c20 */ /* 0x000fe20008410000 */
[----:B------:R-:W-:Y:S01]  /*8a20*/  FMNMX.FTZ R180, R154, R207, !PT ;  /* 0x000000cf9ab47209 */ /* 0x000fe20007810000 */
[----:B------:R-:W-:Y:S01]  /*8a30*/  FMUL.FTZ R207, R158, UR60 ;  /* 0x0000003c9ecf7c20 */ /* 0x000fe20008410000 */
[----:B0-----:R-:W-:Y:S01]  /*8a40*/  FSEL R152, R181, -INF , P4 ;  /* 0xff800000b5987808 */ /* 0x001fe20002000000 */
[----:B------:R-:W-:Y:S01]  /*8a50*/  MUFU.TANH R208, R208 ;  /* 0x000000d000d07308 */ /* 0x000fe20000002400 */
[----:B------:R-:W-:-:S04]  /*8a60*/  FMNMX.FTZ R181, R153, R180, !PT ;  /* 0x000000b499b57209 */ /* 0x000fc80007810000 */
[----:B------:R-:W-:Y:S02]  /*8a70*/  FMNMX.FTZ R181, R152, R181, !PT ;  /* 0x000000b598b57209 */ /* 0x000fe40007810000 */
[----:B-----5:R-:W-:Y:S01]  /*8a80*/  IADD3 R162, R159, -UR7, R168 ;  /* 0x800000079fa27c10 */ /* 0x020fe2000fffe0a8 */
[----:B------:R-:W0:Y:S01]  /*8a90*/  MUFU.TANH R207, R207 ;  /* 0x000000cf00cf7308 */ /* 0x000e220000002400 */
[----:B------:R-:W-:Y:S01]  /*8aa0*/  R2UR UR7, R201 ;  /* 0x00000000c90772ca */ /* 0x000fe200000e0000 */
[----:B------:R-:W3:Y:S01]  /*8ab0*/  SHFL.BFLY PT, R158, R181, 0x2, 0x1f ;  /* 0x0c401f00b59e7f89 */ /* 0x000ee200000e0000 */
[C---:B------:R-:W-:Y:S02]  /*8ac0*/  ISETP.GT.AND P3, PT, R162.reuse, RZ, PT ;  /* 0x000000ffa200720c */ /* 0x040fe40003f64270 */
[C---:B------:R-:W-:Y:S02]  /*8ad0*/  ISETP.GT.AND P4, PT, R162.reuse, 0x1, PT ;  /* 0x00000001a200780c */ /* 0x040fe40003f84270 */
[----:B--2---:R-:W-:Y:S01]  /*8ae0*/  FSEL R166, R177, -INF , P3 ;  /* 0xff800000b1a67808 */ /* 0x004fe20001800000 */
[----:B------:R-:W2:Y:S01]  /*8af0*/  MUFU.TANH R209, R209 ;  /* 0x000000d100d17308 */ /* 0x000ea20000002400 */
[----:B------:R-:W-:-:S02]  /*8b00*/  ISETP.GT.AND P3, PT, R162, 0x8, PT ;  /* 0x00000008a200780c */ /* 0x000fc40003f64270 */
[----:B-1----:R-:W-:Y:S02]  /*8b10*/  FSEL R167, R155, -INF , P4 ;  /* 0xff8000009ba77808 */ /* 0x002fe40002000000 */
[C---:B------:R-:W-:Y:S02]  /*8b20*/  ISETP.GT.AND P4, PT, R162.reuse, 0x9, PT ;  /* 0x00000009a200780c */ /* 0x040fe40003f84270 */
[C---:B------:R-:W-:Y:S01]  /*8b30*/  ISETP.GT.AND P6, PT, R162.reuse, 0x20, PT ;  /* 0x00000020a200780c */ /* 0x040fe20003fc4270 */
[----:B------:R-:W1:Y:S01]  /*8b40*/  MUFU.TANH R210, R210 ;  /* 0x000000d200d27308 */ /* 0x000e620000002400 */
[----:B0-----:R-:W-:Y:S02]  /*8b50*/  FSEL R207, R207, -INF , P3 ;  /* 0xff800000cfcf7808 */ /* 0x001fe40001800000 */
[----:B------:R-:W-:Y:S02]  /*8b60*/  ISETP.GT.AND P3, PT, R162, 0x10, PT ;  /* 0x00000010a200780c */ /* 0x000fe40003f64270 */
[----:B------:R-:W-:-:S02]  /*8b70*/  FSEL R208, R208, -INF , P4 ;  /* 0xff800000d0d07808 */ /* 0x000fc40002000000 */
[----:B------:R-:W-:Y:S01]  /*8b80*/  ISETP.GT.AND P4, PT, R162, 0x11, PT ;  /* 0x00000011a200780c */ /* 0x000fe20003f84270 */
[----:B------:R-:W0:Y:S01]  /*8b90*/  MUFU.TANH R211, R211 ;  /* 0x000000d300d37308 */ /* 0x000e220000002400 */
[----:B--2---:R-:W-:Y:S02]  /*8ba0*/  FSEL R209, R209, -INF , P3 ;  /* 0xff800000d1d17808 */ /* 0x004fe40001800000 */
[----:B---3--:R-:W-:Y:S02]  /*8bb0*/  FMNMX.FTZ R163, R181, R158, !PT ;  /* 0x0000009eb5a37209 */ /* 0x008fe40007810000 */
[----:B------:R-:W-:Y:S02]  /*8bc0*/  FMNMX.FTZ R158, R166, R199, !PT ;  /* 0x000000c7a69e7209 */ /* 0x000fe40007810000 */
[----:B------:R-:W-:Y:S01]  /*8bd0*/  ISETP.GT.AND P3, PT, R162, 0x18, PT ;  /* 0x00000018a200780c */ /* 0x000fe20003f64270 */
[----:B------:R-:W2:Y:S01]  /*8be0*/  MUFU.TANH R213, R213 ;  /* 0x000000d500d57308 */ /* 0x000ea20000002400 */
[----:B------:R-:W-:Y:S01]  /*8bf0*/  FMNMX.FTZ R158, R167, R158, !PT ;  /* 0x0000009ea79e7209 */ /* 0x000fe20007810000 */
[----:B------:R-:W3:Y:S01]  /*8c00*/  SHFL.BFLY PT, R180, R163, 0x1, 0x1f ;  /* 0x0c201f00a3b47f89 */ /* 0x000ee200000e0000 */
[----:B-1----:R-:W-:-:S02]  /*8c10*/  FSEL R210, R210, -INF , P4 ;  /* 0xff800000d2d27808 */ /* 0x002fc40002000000 */
[----:B------:R-:W-:Y:S02]  /*8c20*/  FMNMX.FTZ R155, R207, R158, !PT ;  /* 0x0000009ecf9b7209 */ /* 0x000fe40007810000 */
[----:B------:R-:W-:Y:S01]  /*8c30*/  ISETP.GT.AND P4, PT, R162, 0x19, PT ;  /* 0x00000019a200780c */ /* 0x000fe20003f84270 */
[----:B------:R-:W1:Y:S01]  /*8c40*/  MUFU.TANH R214, R214 ;  /* 0x000000d600d67308 */ /* 0x000e620000002400 */
[----:B------:R-:W-:Y:S02]  /*8c50*/  FMNMX.FTZ R158, R208, R155, !PT ;  /* 0x0000009bd09e7209 */ /* 0x000fe40007810000 */
[----:B0-----:R-:W-:Y:S02]  /*8c60*/  FSEL R211, R211, -INF , P3 ;  /* 0xff800000d3d37808 */ /* 0x001fe40001800000 */
[----:B------:R-:W-:Y:S02]  /*8c70*/  FMNMX.FTZ R155, R209, R158, !PT ;  /* 0x0000009ed19b7209 */ /* 0x000fe40007810000 */
[----:B------:R-:W-:Y:S01]  /*8c80*/  ISETP.GT.AND P3, PT, R162, 0x21, PT ;  /* 0x00000021a200780c */ /* 0x000fe20003f64270 */
[----:B------:R-:W0:Y:S01]  /*8c90*/  MUFU.TANH R171, R171 ;  /* 0x000000ab00ab7308 */ /* 0x000e220000002400 */
[----:B------:R-:W-:-:S02]  /*8ca0*/  FMNMX.FTZ R158, R210, R155, !PT ;  /* 0x0000009bd29e7209 */ /* 0x000fc40007810000 */
[----:B--2---:R-:W-:Y:S02]  /*8cb0*/  FSEL R213, R213, -INF , P4 ;  /* 0xff800000d5d57808 */ /* 0x004fe40002000000 */
[----:B------:R-:W-:Y:S02]  /*8cc0*/  FMNMX.FTZ R158, R211, R158, !PT ;  /* 0x0000009ed39e7209 */ /* 0x000fe40007810000 */
[----:B------:R-:W-:Y:S01]  /*8cd0*/  ISETP.GT.AND P4, PT, R162, 0x28, PT ;  /* 0x00000028a200780c */ /* 0x000fe20003f84270 */
[----:B------:R-:W2:Y:S01]  /*8ce0*/  MUFU.TANH R174, R174 ;  /* 0x000000ae00ae7308 */ /* 0x000ea20000002400 */
[----:B-1----:R-:W-:Y:S02]  /*8cf0*/  FSEL R214, R214, -INF , P6 ;  /* 0xff800000d6d67808 */ /* 0x002fe40003000000 */
[----:B------:R-:W-:Y:S02]  /*8d00*/  FMNMX.FTZ R155, R213, R158, !PT ;  /* 0x0000009ed59b7209 */ /* 0x000fe40007810000 */
[----:B------:R-:W-:-:S02]  /*8d10*/  ISETP.GT.AND P5, PT, R162, 0x29, PT ;  /* 0x00000029a200780c */ /* 0x000fc40003fa4270 */
[----:B------:R-:W-:Y:S01]  /*8d20*/  FMNMX.FTZ R158, R214, R155, !PT ;  /* 0x0000009bd69e7209 */ /* 0x000fe20007810000 */
[----:B------:R-:W1:Y:S01]  /*8d30*/  MUFU.TANH R159, R175 ;  /* 0x000000af009f7308 */ /* 0x000e620000002400 */
[----:B0-----:R-:W-:Y:S02]  /*8d40*/  FSEL R215, R171, -INF , P3 ;  /* 0xff800000abd77808 */ /* 0x001fe40001800000 */
[----:B------:R-:W-:Y:S02]  /*8d50*/  ISETP.GT.AND P6, PT, R162, 0x30, PT ;  /* 0x00000030a200780c */ /* 0x000fe40003fc4270 */
[----:B------:R-:W-:Y:S02]  /*8d60*/  FMNMX.FTZ R155, R215, R158, !PT ;  /* 0x0000009ed79b7209 */ /* 0x000fe40007810000 */
[----:B---3--:R-:W-:Y:S01]  /*8d70*/  FMNMX.FTZ R168, R163, R180, !PT ;  /* 0x000000b4a3a87209 */ /* 0x008fe20007810000 */
[----:B------:R-:W0:Y:S01]  /*8d80*/  MUFU.TANH R178, R178 ;  /* 0x000000b200b27308 */ /* 0x000e220000002400 */
[----:B--2---:R-:W-:-:S02]  /*8d90*/  FSEL R212, R174, -INF , P4 ;  /* 0xff800000aed47808 */ /* 0x004fc40002000000 */
[----:B------:R-:W-:Y:S01]  /*8da0*/  ISETP.GT.AND P4, PT, R162, 0x31, PT ;  /* 0x00000031a200780c */ /* 0x000fe20003f84270 */
[----:B------:R-:W-:Y:S01]  /*8db0*/  FMUL.FTZ R206, R168, UR6 ;  /* 0x00000006a8ce7c20 */ /* 0x000fe20008410000 */
[----:B------:R-:W-:Y:S02]  /*8dc0*/  FMNMX.FTZ R158, R212, R155, !PT ;  /* 0x0000009bd49e7209 */ /* 0x000fe40007810000 */
[----:B------:R-:W-:Y:S01]  /*8dd0*/  FSETP.NEU.FTZ.AND P3, PT, R168, -INF , PT ;  /* 0xff800000a800780b */ /* 0x000fe20003f7d000 */
[----:B------:R-:W2:Y:S01]  /*8de0*/  MUFU.TANH R179, R179 ;  /* 0x000000b300b37308 */ /* 0x000ea20000002400 */
[----:B-1----:R-:W-:Y:S02]  /*8df0*/  FSEL R159, R159, -INF , P5 ;  /* 0xff8000009f9f7808 */ /* 0x002fe40002800000 */
[----:B------:R-:W-:Y:S02]  /*8e00*/  ISETP.GT.AND P5, PT, R162, 0x38, PT ;  /* 0x00000038a200780c */ /* 0x000fe40003fa4270 */
[----:B------:R-:W-:-:S02]  /*8e10*/  FMNMX.FTZ R174, R159, R158, !PT ;  /* 0x0000009e9fae7209 */ /* 0x000fc40007810000 */
[----:B------:R-:W-:Y:S01]  /*8e20*/  FSEL R206, R206, RZ, P3 ;  /* 0x000000ffcece7208 */ /* 0x000fe20001800000 */
[----:B------:R-:W1:Y:S01]  /*8e30*/  MUFU.TANH R182, R182 ;  /* 0x000000b600b67308 */ /* 0x000e620000002400 */
[----:B0-----:R-:W-:-:S03]  /*8e40*/  FSEL R155, R178, -INF , P6 ;  /* 0xff800000b29b7808 */ /* 0x001fc60003000000 */
[--C-:B------:R-:W-:Y:S01]  /*8e50*/  FFMA.FTZ R177, R164, UR6, -R206.reuse ;  /* 0x00000006a4b17c23 */ /* 0x100fe200080108ce */
[----:B------:R-:W-:Y:S01]  /*8e60*/  FMNMX.FTZ R163, R155, R174, !PT ;  /* 0x000000ae9ba37209 */ /* 0x000fe20007810000 */
[--C-:B------:R-:W-:Y:S01]  /*8e70*/  FFMA.FTZ R171, R204, UR6, -R206.reuse ;  /* 0x00000006ccab7c23 */ /* 0x100fe200080108ce */
[--C-:B------:R-:W-:Y:S01]  /*8e80*/  FFMA.FTZ R204, R152, UR6, -R206.reuse ;  /* 0x0000000698cc7c23 */ /* 0x100fe200080108ce */
[----:B------:R-:W0:Y:S01]  /*8e90*/  MUFU.TANH R183, R183 ;  /* 0x000000b700b77308 */ /* 0x000e220000002400 */
[----:B--2---:R-:W-:Y:S01]  /*8ea0*/  FSEL R158, R179, -INF , P4 ;  /* 0xff800000b39e7808 */ /* 0x004fe20002000000 */
[--C-:B------:R-:W-:Y:S01]  /*8eb0*/  FFMA.FTZ R181, R156, UR6, -R206.reuse ;  /* 0x000000069cb57c23 */ /* 0x100fe200080108ce */
[----:B------:R-:W-:Y:S01]  /*8ec0*/  ISETP.GT.AND P4, PT, R162, 0x39, PT ;  /* 0x00000039a200780c */ /* 0x000fe20003f84270 */
[--C-:B------:R-:W-:Y:S01]  /*8ed0*/  FFMA.FTZ R170, R205, UR6, -R206.reuse ;  /* 0x00000006cdaa7c23 */ /* 0x100fe200080108ce */
[----:B------:R-:W-:Y:S01]  /*8ee0*/  FMNMX.FTZ R175, R158, R163, !PT ;  /* 0x000000a39eaf7209 */ /* 0x000fe20007810000 */
[--C-:B------:R-:W-:Y:S01]  /*8ef0*/  FFMA.FTZ R172, R172, UR6, -R206.reuse ;  /* 0x00000006acac7c23 */ /* 0x100fe200080108ce */
[--C-:B------:R-:W-:Y:S01]  /*8f00*/  FFMA.FTZ R173, R173, UR6, -R206.reuse ;  /* 0x00000006adad7c23 */ /* 0x100fe200080108ce */
[--C-:B------:R-:W-:Y:S01]  /*8f10*/  FFMA.FTZ R176, R176, UR6, -R206.reuse ;  /* 0x00000006b0b07c23 */ /* 0x100fe200080108ce */
[----:B-1----:R-:W-:Y:S01]  /*8f20*/  FSEL R162, R182, -INF , P5 ;  /* 0xff800000b6a27808 */ /* 0x002fe20002800000 */
[--C-:B------:R-:W-:Y:S01]  /*8f30*/  FFMA.FTZ R180, R161, UR6, -R206.reuse ;  /* 0x00000006a1b47c23 */ /* 0x100fe200080108ce */
[--C-:B------:R-:W-:Y:S01]  /*8f40*/  FFMA.FTZ R182, R157, UR6, -R206.reuse ;  /* 0x000000069db67c23 */ /* 0x100fe200080108ce */
[----:B------:R-:W-:Y:S01]  /*8f50*/  MUFU.EX2 R170, R170 ;  /* 0x000000aa00aa7308 */ /* 0x000fe20000000800 */
[----:B------:R-:W-:Y:S01]  /*8f60*/  FMNMX.FTZ R174, R162, R175, !PT ;  /* 0x000000afa2ae7209 */ /* 0x000fe20007810000 */
[--C-:B------:R-:W-:Y:S01]  /*8f70*/  FFMA.FTZ R175, R169, UR6, -R206.reuse ;  /* 0x00000006a9af7c23 */ /* 0x100fe200080108ce */
[----:B0-----:R-:W-:Y:S01]  /*8f80*/  FSEL R163, R183, -INF , P4 ;  /* 0xff800000b7a37808 */ /* 0x001fe20002000000 */
[----:B------:R-:W-:-:S04]  /*8f90*/  FFMA.FTZ R183, R154, UR6, -R206 ;  /* 0x000000069ab77c23 */ /* 0x000fc800080108ce */
[----:B------:R-:W-:Y:S01]  /*8fa0*/  MUFU.EX2 R171, R171 ;  /* 0x000000ab00ab7308 */ /* 0x000fe20000000800 */
[----:B------:R-:W-:Y:S01]  /*8fb0*/  FMNMX.FTZ R178, R163, R174, !PT ;  /* 0x000000aea3b27209 */ /* 0x000fe20007810000 */
[--C-:B------:R-:W-:Y:S01]  /*8fc0*/  FFMA.FTZ R174, R203, UR6, -R206.reuse ;  /* 0x00000006cbae7c23 */ /* 0x100fe200080108ce */
[----:B------:R-:W-:-:S03]  /*8fd0*/  FFMA.FTZ R203, R153, UR6, -R206 ;  /* 0x0000000699cb7c23 */ /* 0x000fc600080108ce */
[----:B------:R-:W0:Y:S02]  /*8fe0*/  SHFL.BFLY PT, R179, R178, 0x2, 0x1f ;  /* 0x0c401f00b2b37f89 */ /* 0x000e2400000e0000 */
[----:B------:R-:W-:Y:S08]  /*8ff0*/  MUFU.EX2 R172, R172 ;  /* 0x000000ac00ac7308 */ /* 0x000ff00000000800 */
[----:B------:R-:W-:Y:S08]  /*9000*/  MUFU.EX2 R173, R173 ;  /* 0x000000ad00ad7308 */ /* 0x000ff00000000800 */
[----:B------:R-:W-:Y:S01]  /*9010*/  MUFU.EX2 R174, R174 ;  /* 0x000000ae00ae7308 */ /* 0x000fe20000000800 */
[----:B0-----:R-:W-:Y:S01]  /*9020*/  FMNMX.FTZ R164, R178, R179, !PT ;  /* 0x000000b3b2a47209 */ /* 0x001fe20007810000 */
[--C-:B------:R-:W-:Y:S01]  /*9030*/  FFMA.FTZ R179, R160, UR6, -R206.reuse ;  /* 0x00000006a0b37c23 */ /* 0x100fe200080108ce */
[----:B------:R-:W-:-:S05]  /*9040*/  FFMA.FTZ R178, R165, UR6, -R206 ;  /* 0x00000006a5b27c23 */ /* 0x000fca00080108ce */
[----:B------:R-:W-:Y:S01]  /*9050*/  MUFU.EX2 R175, R175 ;  /* 0x000000af00af7308 */ /* 0x000fe20000000800 */
[----:B------:R-:W0:Y:S07]  /*9060*/  SHFL.BFLY PT, R169, R164, 0x1, 0x1f ;  /* 0x0c201f00a4a97f89 */ /* 0x000e2e00000e0000 */
[----:B------:R-:W-:Y:S08]  /*9070*/  MUFU.EX2 R176, R176 ;  /* 0x000000b000b07308 */ /* 0x000ff00000000800 */
[----:B------:R-:W-:Y:S08]  /*9080*/  MUFU.EX2 R177, R177 ;  /* 0x000000b100b17308 */ /* 0x000ff00000000800 */
[----:B------:R-:W-:Y:S01]  /*9090*/  MUFU.EX2 R178, R178 ;  /* 0x000000b200b27308 */ /* 0x000fe20000000800 */
[----:B0-----:R-:W-:-:S04]  /*90a0*/  FMNMX.FTZ R169, R164, R169, !PT ;  /* 0x000000a9a4a97209 */ /* 0x001fc80007810000 */
[C---:B------:R-:W-:Y:S01]  /*90b0*/  FSETP.NEU.FTZ.AND P4, PT, R169.reuse, -INF , PT ;  /* 0xff800000a900780b */ /* 0x040fe20003f9d000 */
[C---:B------:R-:W-:Y:S02]  /*90c0*/  FMUL.FTZ R153, R169.reuse, UR6 ;  /* 0x00000006a9997c20 */ /* 0x040fe40008410000 */
[----:B------:R-:W-:Y:S01]  /*90d0*/  MUFU.EX2 R179, R179 ;  /* 0x000000b300b37308 */ /* 0x000fe20000000800 */
[----:B------:R-:W-:Y:S02]  /*90e0*/  FSEL R154, R169, RZ, P4 ;  /* 0x000000ffa99a7208 */ /* 0x000fe40002000000 */
[----:B------:R-:W-:Y:S02]  /*90f0*/  FSEL R152, R153, RZ, P4 ;  /* 0x000000ff99987208 */ /* 0x000fe40002000000 */
[----:B------:R-:W-:Y:S01]  /*9100*/  FSEL R153, R168, RZ, P3 ;  /* 0x000000ffa8997208 */ /* 0x000fe20001800000 */
[----:B------:R-:W-:Y:S01]  /*9110*/  FADD.FTZ R154, -R154, R199 ;  /* 0x000000c79a9a7221 */ /* 0x000fe20000010100 */
[----:B------:R-:W-:Y:S01]  /*9120*/  ISETP.NE.AND P3, PT, R191, RZ, PT ;  /* 0x000000ffbf00720c */ /* 0x000fe20003f65270 */
[--C-:B------:R-:W-:Y:S01]  /*9130*/  FFMA.FTZ R216, R213, UR6, -R152.reuse ;  /* 0x00000006d5d87c23 */ /* 0x100fe20008010898 */
[----:B------:R-:W-:Y:S01]  /*9140*/  FFMA.FTZ R205, R166, UR6, -R152 ;  /* 0x00000006a6cd7c23 */ /* 0x000fe20008010898 */
[----:B------:R-:W-:Y:S01]  /*9150*/  FADD.FTZ R153, -R153, R200 ;  /* 0x000000c899997221 */ /* 0x000fe20000010100 */
[----:B------:R-:W-:Y:S01]  /*9160*/  FMUL.FTZ R154, R154, UR6 ;  /* 0x000000069a9a7c20 */ /* 0x000fe20008410000 */
[--C-:B------:R-:W-:Y:S01]  /*9170*/  FFMA.FTZ R206, R167, UR6, -R152.reuse ;  /* 0x00000006a7ce7c23 */ /* 0x100fe20008010898 */
[----:B------:R-:W-:Y:S01]  /*9180*/  FFMA.FTZ R207, R207, UR6, -R152 ;  /* 0x00000006cfcf7c23 */ /* 0x000fe20008010898 */
[----:B------:R-:W-:Y:S01]  /*9190*/  FMUL.FTZ R219, R153, UR6 ;  /* 0x0000000699db7c20 */ /* 0x000fe20008410000 */
[----:B------:R-:W0:Y:S01]  /*91a0*/  MUFU.EX2 R218, R154 ;  /* 0x0000009a00da7308 */ /* 0x000e220000000800 */
[----:B------:R-:W-:-:S02]  /*91b0*/  @!P2 VIADD R153, R197, 0x38840 ;  /* 0x00038840c599a836 */ /* 0x000fc40000000000 */
[--C-:B------:R-:W-:Y:S01]  /*91c0*/  FFMA.FTZ R208, R208, UR6, -R152.reuse ;  /* 0x00000006d0d07c23 */ /* 0x100fe20008010898 */
[--C-:B------:R-:W-:Y:S01]  /*91d0*/  FFMA.FTZ R213, R214, UR6, -R152.reuse ;  /* 0x00000006d6d57c23 */ /* 0x100fe20008010898 */
[--C-:B------:R-:W-:Y:S01]  /*91e0*/  FFMA.FTZ R209, R209, UR6, -R152.reuse ;  /* 0x00000006d1d17c23 */ /* 0x100fe20008010898 */
[----:B------:R-:W-:Y:S01]  /*91f0*/  @!P3 IMAD R156, R202, 0x40, R189 ;  /* 0x00000040ca9cb824 */ /* 0x000fe200078e02bd */
[----:B------:R-:W-:Y:S01]  /*9200*/  @!P2 PRMT R153, RZ, 0x654, R153 ;  /* 0x00000654ff99a816 */ /* 0x000fe20000000099 */
[--C-:B------:R-:W-:Y:S01]  /*9210*/  FFMA.FTZ R210, R210, UR6, -R152.reuse ;  /* 0x00000006d2d27c23 */ /* 0x100fe20008010898 */
[----:B------:R-:W1:Y:S01]  /*9220*/  MUFU.EX2 R219, R219 ;  /* 0x000000db00db7308 */ /* 0x000e620000000800 */
[----:B------:R-:W-:Y:S02]  /*9230*/  @!P3 IMAD R160, R156, 0x4, R195 ;  /* 0x000000049ca0b824 */ /* 0x000fe400078e02c3 */
[--C-:B------:R-:W-:Y:S01]  /*9240*/  FFMA.FTZ R211, R211, UR6, -R152.reuse ;  /* 0x00000006d3d37c23 */ /* 0x100fe20008010898 */
[--C-:B------:R-:W-:Y:S01]  /*9250*/  FFMA.FTZ R214, R215, UR6, -R152.reuse ;  /* 0x00000006d7d67c23 */ /* 0x100fe20008010898 */
[--C-:B------:R-:W-:Y:S01]  /*9260*/  FFMA.FTZ R212, R212, UR6, -R152.reuse ;  /* 0x00000006d4d47c23 */ /* 0x100fe20008010898 */
[--C-:B------:R-:W-:Y:S01]  /*9270*/  FFMA.FTZ R215, R159, UR6, -R152.reuse ;  /* 0x000000069fd77c23 */ /* 0x100fe20008010898 */
[----:B------:R2:W-:Y:S01]  /*9280*/  @!P2 SYNCS.ARRIVE.TRANS64.RED.A1T0 RZ, [R153+URZ], RZ ;  /* 0x000000ff99ffa9a7 */ /* 0x0005e2000810043f */
[--C-:B------:R-:W-:Y:S01]  /*9290*/  FFMA.FTZ R199, R158, UR6, -R152.reuse ;  /* 0x000000069ec77c23 */ /* 0x100fe20008010898 */
[--C-:B------:R-:W-:Y:S01]  /*92a0*/  FFMA.FTZ R217, R163, UR6, -R152.reuse ;  /* 0x00000006a3d97c23 */ /* 0x100fe20008010898 */
[----:B0-----:R-:W-:Y:S01]  /*92b0*/  @!P3 STS [R160+0x38420], R218 ;  /* 0x038420daa000b388 */ /* 0x001fe20000000800 */
[--C-:B------:R-:W-:Y:S01]  /*92c0*/  FFMA.FTZ R155, R155, UR6, -R152.reuse ;  /* 0x000000069b9b7c23 */ /* 0x100fe20008010898 */
[----:B------:R-:W-:Y:S01]  /*92d0*/  FFMA.FTZ R162, R162, UR6, -R152 ;  /* 0x00000006a2a27c23 */ /* 0x000fe20008010898 */
[----:B------:R-:W-:Y:S01]  /*92e0*/  MUFU.EX2 R205, R205 ;  /* 0x000000cd00cd7308 */ /* 0x000fe20000000800 */
[----:B------:R-:W-:Y:S01]  /*92f0*/  F2FP.F16.F32.PACK_AB R152, R171, R170 ;  /* 0x000000aaab98723e */ /* 0x000fe200000000ff */
[----:B------:R-:W-:Y:S01]  /*9300*/  FMUL.FTZ R26, R26, R218 ;  /* 0x000000da1a1a7220 */ /* 0x000fe20000410000 */
[----:B------:R-:W-:Y:S01]  /*9310*/  F2FP.F16.F32.PACK_AB R154, R173, R172 ;  /* 0x000000acad9a723e */ /* 0x000fe200000000ff */
[----:B------:R-:W-:Y:S01]  /*9320*/  FMUL.FTZ R27, R27, R218 ;  /* 0x000000da1b1b7220 */ /* 0x000fe20000410000 */
[----:B-1----:R0:W-:Y:S01]  /*9330*/  @!P3 STS [R160+0x38400], R219 ;  /* 0x038400dba000b388 */ /* 0x0021e20000000800 */
[----:B------:R-:W-:Y:S01]  /*9340*/  F2FP.F16.F32.PACK_AB R156, R175, R174 ;  /* 0x000000aeaf9c723e */ /* 0x000fe200000000ff */
[-C--:B------:R-:W-:Y:S01]  /*9350*/  FMUL.FTZ R24, R24, R219.reuse ;  /* 0x000000db18187220 */ /* 0x080fe20000410000 */
[----:B------:R-:W2:Y:S01]  /*9360*/  MUFU.EX2 R206, R206 ;  /* 0x000000ce00ce7308 */ /* 0x000ea20000000800 */
[----:B------:R-:W-:Y:S01]  /*9370*/  F2FP.F16.F32.PACK_AB R158, R177, R176 ;  /* 0x000000b0b19e723e */ /* 0x000fe200000000ff */
[-C--:B------:R-:W-:Y:S01]  /*9380*/  FMUL.FTZ R25, R25, R219.reuse ;  /* 0x000000db19197220 */ /* 0x080fe20000410000 */
[-C--:B------:R-:W-:Y:S01]  /*9390*/  FMUL.FTZ R28, R28, R219.reuse ;  /* 0x000000db1c1c7220 */ /* 0x080fe20000410000 */
[-C--:B------:R-:W-:Y:S01]  /*93a0*/  FMUL.FTZ R29, R29, R219.reuse ;  /* 0x000000db1d1d7220 */ /* 0x080fe20000410000 */
[-C--:B------:R-:W-:Y:S01]  /*93b0*/  FMUL.FTZ R30, R30, R218.reuse ;  /* 0x000000da1e1e7220 */ /* 0x080fe20000410000 */
[----:B------:R-:W-:Y:S01]  /*93c0*/  FMUL.FTZ R31, R31, R218 ;  /* 0x000000da1f1f7220 */ /* 0x000fe20000410000 */
[----:B0-----:R-:W-:Y:S01]  /*93d0*/  F2FP.F16.F32.PACK_AB R160, R179, R178 ;  /* 0x000000b2b3a0723e */ /* 0x001fe200000000ff */
        /* <DEDUP_REMOVED lines=8> */
[----:B------:R-:W-:Y:S01]  /*9460*/  MUFU.EX2 R208, R208 ;  /* 0x000000d000d07308 */ /* 0x000fe20000000800 */
[----:B--2---:R-:W-:Y:S01]  /*9470*/  F2FP.F16.F32.PACK_AB R153, R206, R205 ;  /* 0x000000cdce99723e */ /* 0x004fe200000000ff */
        /* <DEDUP_REMOVED lines=127> */
[----:B0-----:R-:W-:Y:S01]  /*9c70*/  F2FP.F16.F32.PACK_AB R155, R208, R207 ;  /* 0x000000cfd09b723e */ /* 0x001fe200000000ff */
[----:B------:R-:W-:Y:S01]  /*9c80*/  BAR.SYNC.DEFER_BLOCKING 0xf, 0x100 ;  /* 0x03c4000000007b1d */ /* 0x000fe20000010000 */
[----:B-1----:R-:W-:Y:S01]  /*9c90*/  F2FP.F16.F32.PACK_AB R166, R204, R203 ;  /* 0x000000cbcca6723e */ /* 0x002fe200000000ff */
[-C--:B------:R-:W-:Y:S01]  /*9ca0*/  FMUL.FTZ R145, R145, R219.reuse ;  /* 0x000000db91917220 */ /* 0x080fe20000410000 */
[-C--:B------:R-:W-:Y:S01]  /*9cb0*/  FMUL.FTZ R146, R146, R218.reuse ;  /* 0x000000da92927220 */ /* 0x080fe20000410000 */
[-C--:B------:R-:W-:Y:S01]  /*9cc0*/  FMUL.FTZ R147, R147, R218.reuse ;  /* 0x000000da93937220 */ /* 0x080fe20000410000 */
[-C--:B------:R-:W-:Y:S01]  /*9cd0*/  FMUL.FTZ R148, R148, R219.reuse ;  /* 0x000000db94947220 */ /* 0x080fe20000410000 */
[----:B------:R0:W-:Y:S01]  /*9ce0*/  MUFU.EX2 R202, R162 ;  /* 0x000000a200ca7308 */ /* 0x0001e20000000800 */
[----:B------:R-:W-:Y:S01]  /*9cf0*/  FMUL.FTZ R149, R149, R219 ;  /* 0x000000db95957220 */ /* 0x000fe20000410000 */
[-C--:B------:R-:W-:Y:S01]  /*9d00*/  FMUL.FTZ R150, R150, R218.reuse ;  /* 0x000000da96967220 */ /* 0x080fe20000410000 */
[----:B------:R-:W-:Y:S01]  /*9d10*/  FMUL.FTZ R151, R151, R218 ;  /* 0x000000da97977220 */ /* 0x000fe20000410000 */
[----:B------:R-:W-:Y:S01]  /*9d20*/  FFMA.FTZ R170, R219, R21, R170 ;  /* 0x00000015dbaa7223 */ /* 0x000fe200000100aa */
[----:B------:R-:W-:Y:S01]  /*9d30*/  FFMA.FTZ R205, R218, R22, R205 ;  /* 0x00000016dacd7223 */ /* 0x000fe200000100cd */
[----:B------:R-:W-:Y:S01]  /*9d40*/  ISETP.GT.AND P3, PT, R198, UR7, PT ;  /* 0x00000007c6007c0c */ /* 0x000fe2000bf64270 */
[----:B------:R-:W-:Y:S01]  /*9d50*/  @!P2 VIADD R197, R197, 0x38860 ;  /* 0x00038860c5c5a836 */ /* 0x000fe20000000000 */
[----:B------:R-:W1:Y:S01]  /*9d60*/  MUFU.EX2 R217, R217 ;  /* 0x000000d900d97308 */ /* 0x000e620000000800 */
[----:B0-----:R-:W-:Y:S01]  /*9d70*/  F2FP.F16.F32.PACK_AB R162, R181, R180 ;  /* 0x000000b4b5a2723e */ /* 0x001fe200000000ff */
[----:B------:R-:W-:Y:S01]  /*9d80*/  FADD.FTZ R171, R171, R170 ;  /* 0x000000aaabab7221 */ /* 0x000fe20000010000 */
[----:B--2---:R-:W-:Y:S01]  /*9d90*/  F2FP.F16.F32.PACK_AB R165, R199, R200 ;  /* 0x000000c8c7a5723e */ /* 0x004fe200000000ff */
[----:B------:R-:W-:Y:S01]  /*9da0*/  FADD.FTZ R206, R206, R205 ;  /* 0x000000cdcece7221 */ /* 0x000fe20000010000 */
[----:B------:R-:W-:Y:S01]  /*9db0*/  @!P2 PRMT R197, RZ, 0x654, R197 ;  /* 0x00000654ffc5a816 */ /* 0x000fe200000000c5 */
[----:B------:R-:W-:-:S02]  /*9dc0*/  FADD.FTZ R172, R172, R171 ;  /* 0x000000abacac7221 */ /* 0x000fc40000010000 */
[----:B------:R-:W-:Y:S01]  /*9dd0*/  FADD.FTZ R207, R207, R206 ;  /* 0x000000cecfcf7221 */ /* 0x000fe20000010000 */
[----:B------:R0:W-:Y:S01]  /*9de0*/  STSM.16.M88.4 [R184+0x36400], R152 ;  /* 0x03640098b8007844 */ /* 0x0001e20000000200 */
[----:B------:R-:W-:Y:S02]  /*9df0*/  FADD.FTZ R173, R173, R172 ;  /* 0x000000acadad7221 */ /* 0x000fe40000010000 */
[----:B------:R-:W-:Y:S01]  /*9e00*/  FADD.FTZ R208, R208, R207 ;  /* 0x000000cfd0d07221 */ /* 0x000fe20000010000 */
[----:B------:R2:W-:Y:S01]  /*9e10*/  STSM.16.M88.4 [R20], R156 ;  /* 0x0000009c14007844 */ /* 0x0005e20000000200 */
[----:B------:R-:W-:Y:S02]  /*9e20*/  FADD.FTZ R174, R174, R173 ;  /* 0x000000adaeae7221 */ /* 0x000fe40000010000 */
[----:B------:R-:W-:Y:S01]  /*9e30*/  FADD.FTZ R209, R209, R208 ;  /* 0x000000d0d1d17221 */ /* 0x000fe20000010000 */
[----:B-1----:R-:W-:Y:S01]  /*9e40*/  F2FP.F16.F32.PACK_AB R167, R217, R202 ;  /* 0x000000cad9a7723e */ /* 0x002fe200000000ff */
[----:B------:R2:W-:Y:S01]  /*9e50*/  STSM.16.M88.4 [R187], R160 ;  /* 0x000000a0bb007844 */ /* 0x0005e20000000200 */
[----:B------:R-:W-:Y:S01]  /*9e60*/  FADD.FTZ R175, R175, R174 ;  /* 0x000000aeafaf7221 */ /* 0x000fe20000010000 */
[----:B------:R-:W-:-:S02]  /*9e70*/  FADD.FTZ R210, R210, R209 ;  /* 0x000000d1d2d27221 */ /* 0x000fc40000010000 */
[----:B------:R2:W-:Y:S01]  /*9e80*/  STSM.16.M88.4 [R185], R164 ;  /* 0x000000a4b9007844 */ /* 0x0005e20000000200 */
[----:B------:R-:W-:Y:S01]  /*9e90*/  WARPGROUP.ARRIVE ;  /* 0x00000000000079c5 */ /* 0x000fe20000000000 */
[----:B------:R-:W-:Y:S01]  /*9ea0*/  FADD.FTZ R176, R176, R175 ;  /* 0x000000afb0b07221 */ /* 0x000fe20000010000 */
[----:B------:R-:W-:-:S03]  /*9eb0*/  FADD.FTZ R211, R211, R210 ;  /* 0x000000d2d3d37221 */ /* 0x000fc60000010000 */
[----:B------:R-:W-:Y:S01]  /*9ec0*/  FADD.FTZ R177, R177, R176 ;  /* 0x000000b0b1b17221 */ /* 0x000fe20000010000 */
[----:B------:R-:W-:Y:S01]  /*9ed0*/  HGMMA.64x256x16.F32 R24, R152, gdesc[UR8].tnspB, R24, gsb0 ;  /* 0x43e0000898187df0 */ /* 0x000fe20008000818 */
[----:B------:R-:W-:Y:S01]  /*9ee0*/  R2UR UR10, R221 ;  /* 0x00000000dd0a72ca */ /* 0x000fe200000e0000 */
[----:B------:R-:W-:Y:S01]  /*9ef0*/  UMOV UR11, 0x40000040 ;  /* 0x40000040000b7882 */ /* 0x000fe20000000000 */
[----:B------:R-:W-:Y:S02]  /*9f00*/  VIADD R221, R220, 0x100 ;  /* 0x00000100dcdd7836 */ /* 0x000fe40000000000 */
[----:B------:R-:W-:Y:S01]  /*9f10*/  FADD.FTZ R216, R216, R211 ;  /* 0x000000d3d8d87221 */ /* 0x000fe20000010000 */
[----:B------:R-:W-:Y:S02]  /*9f20*/  VIADD R220, R220, 0x180 ;  /* 0x00000180dcdc7836 */ /* 0x000fe40000000000 */
[----:B------:R-:W-:Y:S01]  /*9f30*/  FADD.FTZ R178, R178, R177 ;  /* 0x000000b1b2b27221 */ /* 0x000fe20000010000 */
[----:B------:R-:W-:-:S03]  /*9f40*/  FADD.FTZ R213, R213, R216 ;  /* 0x000000d8d5d57221 */ /* 0x000fc60000010000 */
        /* <DEDUP_REMOVED lines=9> */
[----:B------:R-:W-:Y:S01]  /*9fe0*/  FADD.FTZ R199, R199, R200 ;  /* 0x000000c8c7c77221 */ /* 0x000fe20000010000 */
[----:B------:R-:W-:Y:S02]  /*9ff0*/  IMAD.MOV.U32 R200, RZ, RZ, R168 ;  /* 0x000000ffffc87224 */ /* 0x000fe400078e00a8 */
[----:B------:R-:W-:Y:S01]  /*a000*/  FADD.FTZ R21, R203, R182 ;  /* 0x000000b6cb157221 */ /* 0x000fe20000010000 */
[----:B------:R-:W-:Y:S01]  /*a010*/  FADD.FTZ R22, R202, R199 ;  /* 0x000000c7ca167221 */ /* 0x000fe20000010000 */
[----:B------:R-:W-:Y:S02]  /*a020*/  IMAD.MOV.U32 R202, RZ, RZ, R23 ;  /* 0x000000ffffca7224 */ /* 0x000fe400078e0017 */
[----:B------:R-:W-:Y:S01]  /*a030*/  FADD.FTZ R21, R204, R21 ;  /* 0x00000015cc157221 */ /* 0x000fe20000010000 */
[----:B------:R-:W-:Y:S02]  /*a040*/  IMAD.MOV.U32 R199, RZ, RZ, R169 ;  /* 0x000000ffffc77224 */ /* 0x000fe400078e00a9 */
[----:B------:R-:W-:Y:S01]  /*a050*/  FADD.FTZ R22, R217, R22 ;  /* 0x00000016d9167221 */ /* 0x000fe20000010000 */
[----:B------:R-:W-:-:S02]  /*a060*/  WARPGROUP.DEPBAR.LE gsb0, 0x0 ;  /* 0x00008000000079c5 */ /* 0x000fc40000010000 */
[----:B------:R-:W-:Y:S01]  /*a070*/  WARPGROUP.ARRIVE ;  /* 0x00000000000079c5 */ /* 0x000fe20000000000 */
[----:B0-----:R-:W-:-:S04]  /*a080*/  VIADD R152, R198, 0xffffffff ;  /* 0xffffffffc6987836 */ /* 0x001fc80000000000 */
[----:B------:R-:W-:Y:S01]  /*a090*/  IMAD.MOV.U32 R198, RZ, RZ, R152 ;  /* 0x000000ffffc67224 */ /* 0x000fe200078e0098 */
        /* <DEDUP_REMOVED lines=24> */
[----:B------:R-:W-:-:S07]  /*a220*/  IMAD.MOV.U32 R198, RZ, RZ, R152 ;  /* 0x000000ffffc67224 */ /* 0x000fce00078e0098 */
.L_x_4398:
[----:B------:R-:W-:-:S13]  /*a230*/  R2UR UR7, R194 ;  /* 0x00000000c20772ca */ /* 0x000fda00000e0000 */
[----:B------:R-:W-:-:S13]  /*a240*/  ISETP.GE.AND P1, PT, R198, UR7, PT ;  /* 0x00000007c6007c0c */ /* 0x000fda000bf26270 */
[----:B------:R-:W-:Y:S05]  /*a250*/  @!P1 BRA `(.L_x_4408) ;  /* 0x0000002c00cc9947 */ /* 0x000fea0003800000 */
[----:B------:R-:W-:Y:S01]  /*a260*/  IMAD.MOV.U32 R200, RZ, RZ, R169 ;  /* 0x000000ffffc87224 */ /* 0x000fe200078e00a9 */
[----:B------:R-:W-:Y:S01]  /*a270*/  ULDC UR60, c[0x0][0xad0] ;  /* 0x0002b400003c7ab9 */ /* 0x000fe20000000800 */
[----:B------:R-:W-:Y:S02]  /*a280*/  IMAD.MOV.U32 R193, RZ, RZ, R168 ;  /* 0x000000ffffc17224 */ /* 0x000fe400078e00a8 */
[----:B------:R-:W-:-:S07]  /*a290*/  IMAD.MOV.U32 R192, RZ, RZ, R23 ;  /* 0x000000ffffc07224 */ /* 0x000fce00078e0017 */
.L_x_4417:
[----:B------:R-:W-:-:S05]  /*a2a0*/  VIADD R23, R192, 0x1 ;  /* 0x00000001c0177836 */ /* 0x000fca0000000000 */
[----:B------:R-:W-:-:S04]  /*a2b0*/  ISETP.NE.AND P1, PT, R23, 0x2, PT ;  /* 0x000000021700780c */ /* 0x000fc80003f25270 */
[----:B------:R-:W-:Y:S02]  /*a2c0*/  SEL R152, RZ, 0x1, P1 ;  /* 0x00000001ff987807 */ /* 0x000fe40000800000 */
[----:B------:R-:W-:Y:S02]  /*a2d0*/  SEL R23, R23, RZ, P1 ;  /* 0x000000ff17177207 */ /* 0x000fe40000800000 */
[----:B------:R-:W-:-:S13]  /*a2e0*/  R2UR UR6, R152 ;  /* 0x00000000980672ca */ /* 0x000fda00000e0000 */
[----:B------:R-:W-:Y:S01]  /*a2f0*/  ULOP3.LUT UR61, UR61, UR6, URZ, 0x3c, !UPT ;  /* 0x000000063d3d7292 */ /* 0x000fe2000f8e3c3f */
[----:B---3--:R-:W-:Y:S11]  /*a300*/  @!P0 BRA `(.L_x_4409) ;  /* 0x0000000000048947 */ /* 0x008ff60003800000 */
[----:B------:R-:W-:Y:S01]  /*a310*/  BPT.TRAP 0x1 ;  /* 0x000000040000795c */ /* 0x000fe20000300000 */
.L_x_4409:
[----:B--2---:R-:W-:Y:S02]  /*a320*/  IMAD.U32 R197, RZ, RZ, UR61 ;  /* 0x0000003dffc57e24 */ /* 0x004fe4000f8e00ff */
[----:B------:R-:W-:-:S03]  /*a330*/  IMAD R186, R23, 0x8, R195 ;  /* 0x0000000817ba7824 */ /* 0x000fc600078e02c3 */
[----:B------:R-:W-:-:S04]  /*a340*/  SHF.L.U32 R197, R197, 0x1f, RZ ;  /* 0x0000001fc5c57819 */ /* 0x000fc800000006ff */
[----:B------:R0:W1:Y:S01]  /*a350*/  SYNCS.PHASECHK.TRANS64.TRYWAIT P1, [R186+URZ+0x38830], R197 ;  /* 0x038830c5ba0075a7 */ /* 0x000062000802017f */
[----:B------:R-:W-:Y:S05]  /*a360*/  @!P0 BRA `(.L_x_4410) ;  /* 0x0000000000048947 */ /* 0x000fea0003800000 */
[----:B------:R-:W-:Y:S01]  /*a370*/  BPT.TRAP 0x1 ;  /* 0x000000040000795c */ /* 0x000fe20000300000 */
.L_x_4410:
[----:B------:R-:W-:Y:S01]  /*a380*/  IMAD R199, R23, 0x200, R188 ;  /* 0x0000020017c77824 */ /* 0x000fe200078e02bc */
[----:B-1----:R-:W-:Y:S06]  /*a390*/  @P1 BRA `(.L_x_4411) ;  /* 0x0000000000081947 */ /* 0x002fec0003800000 */
[----:B------:R-:W1:Y:S02]  /*a3a0*/  SYNCS.PHASECHK.TRANS64.TRYWAIT P1, [R186+URZ+0x38830], R197 ;  /* 0x038830c5ba0075a7 */ /* 0x000e64000802017f */
[----:B-1----:R-:W-:Y:S05]  /*a3b0*/  @!P1 BRA `(.L_x_4412) ;  /* 0x000000b800b89947 */ /* 0x002fea0003800000 */
.L_x_4411:
[----:B------:R-:W-:Y:S01]  /*a3c0*/  R2UR UR58, R199 ;  /* 0x00000000c73a72ca */ /* 0x000fe200000e0000 */
[----:B------:R-:W-:Y:S01]  /*a3d0*/  WARPGROUP.ARRIVE ;  /* 0x00000000000079c5 */ /* 0x000fe20000000000 */
[----:B------:R-:W-:Y:S01]  /*a3e0*/  R2UR UR56, R6 ;  /* 0x00000000063872ca */ /* 0x000fe200000e0000 */
[----:B------:R-:W-:Y:S01]  /*a3f0*/  UMOV UR59, 0x40000040 ;  /* 0x40000040003b7882 */ /* 0x000fe20000000000 */
[----:B------:R-:W-:Y:S01]  /*a400*/  R2UR UR57, R7 ;  /* 0x00000000073972ca */ /* 0x000fe200000e0000 */
[----:B------:R-:W-:-:S12]  /*a410*/  VIADD R201, R199, 0x2 ;  /* 0x00000002c7c97836 */ /* 0x000fd80000000000 */
[----:B------:R-:W-:Y:S01]  /*a420*/  HGMMA.64x64x16.F32 R152, gdesc[UR56], RZ, !UPT, gsb0 ;  /* 0x00e00000389879f0 */ /* 0x000fe2000c0008ff */
[----:B------:R-:W-:Y:S01]  /*a430*/  R2UR UR58, R201 ;  /* 0x00000000c93a72ca */ /* 0x000fe200000e0000 */
[----:B------:R-:W-:Y:S01]  /*a440*/  UMOV UR59, 0x40000040 ;  /* 0x40000040003b7882 */ /* 0x000fe20000000000 */
[----:B------:R-:W-:Y:S01]  /*a450*/  R2UR UR56, R14 ;  /* 0x000000000e3872ca */ /* 0x000fe200000e0000 */
[----:B------:R-:W-:Y:S01]  /*a460*/  VIADD R201, R199, 0x4 ;  /* 0x00000004c7c97836 */ /* 0x000fe20000000000 */
[----:B------:R-:W-:Y:S01]  /*a470*/  R2UR UR57, R15 ;  /* 0x000000000f3972ca */ /* 0x000fe200000e0000 */
[----:B------:R-:W-:Y:S01]  /*a480*/  VIADD R199, R199, 0x6 ;  /* 0x00000006c7c77836 */ /* 0x000fe20000000000 */
[----:B------:R-:W-:Y:S02]  /*a490*/  WARPGROUP.DEPBAR.LE gsb0, 0x0 ;  /* 0x00008000000079c5 */ /* 0x000fe40000010000 */
[----:B------:R-:W-:-:S09]  /*a4a0*/  WARPGROUP.ARRIVE ;  /* 0x00000000000079c5 */ /* 0x000fd20000000000 */
[----:B------:R-:W-:Y:S01]  /*a4b0*/  HGMMA.64x64x16.F32 R152, gdesc[UR56], R152, gsb0 ;  /* 0x00e00000389879f0 */ /* 0x000fe20008000898 */
[----:B------:R-:W-:Y:S01]  /*a4c0*/  R2UR UR58, R201 ;  /* 0x00000000c93a72ca */ /* 0x000fe200000e0000 */
[----:B------:R-:W-:Y:S01]  /*a4d0*/  UMOV UR59, 0x40000040 ;  /* 0x40000040003b7882 */ /* 0x000fe20000000000 */
[----:B------:R-:W-:Y:S02]  /*a4e0*/  R2UR UR56, R4 ;  /* 0x00000000043872ca */ /* 0x000fe400000e0000 */
[----:B------:R-:W-:Y:S01]  /*a4f0*/  R2UR UR57, R5 ;  /* 0x00000000053972ca */ /* 0x000fe200000e0000 */
[----:B------:R-:W-:Y:S02]  /*a500*/  WARPGROUP.DEPBAR.LE gsb0, 0x0 ;  /* 0x00008000000079c5 */ /* 0x000fe40000010000 */
[----:B------:R-:W-:-:S10]  /*a510*/  WARPGROUP.ARRIVE ;  /* 0x00000000000079c5 */ /* 0x000fd40000000000 */
[----:B------:R-:W-:Y:S01]  /*a520*/  HGMMA.64x64x16.F32 R152, gdesc[UR56], R152, gsb0 ;  /* 0x00e00000389879f0 */ /* 0x000fe20008000898 */
[----:B------:R-:W-:Y:S01]  /*a530*/  R2UR UR58, R199 ;  /* 0x00000000c73a72ca */ /* 0x000fe200000e0000 */
[----:B------:R-:W-:Y:S01]  /*a540*/  UMOV UR59, 0x40000040 ;  /* 0x40000040003b7882 */ /* 0x000fe20000000000 */
[----:B------:R-:W-:Y:S02]  /*a550*/  R2UR UR56, R2 ;  /* 0x00000000023872ca */ /* 0x000fe400000e0000 */
[----:B------:R-:W-:Y:S01]  /*a560*/  R2UR UR57, R3 ;  /* 0x00000000033972ca */ /* 0x000fe200000e0000 */
[----:B------:R-:W-:Y:S02]  /*a570*/  WARPGROUP.DEPBAR.LE gsb0, 0x0 ;  /* 0x00008000000079c5 */ /* 0x000fe40000010000 */
[----:B------:R-:W-:-:S10]  /*a580*/  WARPGROUP.ARRIVE ;  /* 0x00000000000079c5 */ /* 0x000fd40000000000 */
[----:B------:R-:W-:Y:S03]  /*a590*/  HGMMA.64x64x16.F32 R152, gdesc[UR56], R152, gsb0 ;  /* 0x00e00000389879f0 */ /* 0x000fe60008000898 */
[----:B------:R-:W-:Y:S02]  /*a5a0*/  WARPGROUP.DEPBAR.LE gsb0, 0x0 ;  /* 0x00008000000079c5 */ /* 0x000fe40000010000 */
[----:B------:R-:W-:Y:S05]  /*a5b0*/  @!P0 BRA `(.L_x_4413) ;  /* 0x0000000000048947 */ /* 0x000fea0003800000 */
[----:B------:R-:W-:Y:S01]  /*a5c0*/  BPT.TRAP 0x1 ;  /* 0x000000040000795c */ /* 0x000fe20000300000 */
.L_x_4413:
[----:B------:R2:W3:Y:S01]  /*a5d0*/  SYNCS.PHASECHK.TRANS64.TRYWAIT P1, [R186+URZ+0x38850], R197 ;  /* 0x038850c5ba0075a7 */ /* 0x0004e2000802017f */
[----:B------:R-:W-:Y:S05]  /*a5e0*/  @!P0 BRA `(.L_x_4414) ;  /* 0x0000000000048947 */ /* 0x000fea0003800000 */
[----:B------:R-:W-:Y:S01]  /*a5f0*/  BPT.TRAP 0x1 ;  /* 0x000000040000795c */ /* 0x000fe20000300000 */
.L_x_4414:
[----:B---3--:R-:W-:Y:S05]  /*a600*/  @P1 BRA `(.L_x_4415) ;  /* 0x0000000000081947 */ /* 0x008fea0003800000 */
[----:B------:R-:W3:Y:S02]  /*a610*/  SYNCS.PHASECHK.TRANS64.TRYWAIT P1, [R186+URZ+0x38850], R197 ;  /* 0x038850c5ba0075a7 */ /* 0x000ee4000802017f */
[----:B---3--:R-:W-:Y:S05]  /*a620*/  @!P1 BRA `(.L_x_4416) ;  /* 0x000000b800309947 */ /* 0x008fea0003800000 */
.L_x_4415:
[----:B0123--:R-:W-:Y:S01]  /*a630*/  IMAD R197, R23, 0x1000, R16 ;  /* 0x0000100017c57824 */ /* 0x00ffe200078e0210 */
[----:B------:R-:W-:Y:S01]  /*a640*/  R2UR UR56, R8 ;  /* 0x00000000083872ca */ /* 0x000fe200000e0000 */
[----:B------:R-:W-:Y:S01]  /*a650*/  WARPGROUP.ARRIVE ;  /* 0x00000000000079c5 */ /* 0x000fe20000000000 */
[----:B------:R-:W-:Y:S01]  /*a660*/  R2UR UR57, R9 ;  /* 0x00000000093972ca */ /* 0x000fe200000e0000 */
[----:B------:R-:W-:Y:S01]  /*a670*/  UMOV UR59, 0x40000040 ;  /* 0x40000040003b7882 */ /* 0x000fe20000000000 */
[C---:B------:R-:W-:Y:S01]  /*a680*/  R2UR UR58, R197.reuse ;  /* 0x00000000c53a72ca */ /* 0x040fe200000e0000 */
[----:B------:R-:W-:Y:S01]  /*a690*/  VIADD R199, R197, 0x2 ;  /* 0x00000002c5c77836 */ /* 0x000fe20000000000 */
        /* <DEDUP_REMOVED lines=11> */
[----:B------:R-:W-:Y:S01]  /*a750*/  HGMMA.64x64x16.F32 R152, gdesc[UR56], R152, gsb0 ;  /* 0x00e00000389879f0 */ /* 0x000fe20008000898 */
[----:B------:R-:W-:Y:S01]  /*a760*/  R2UR UR58, R199 ;  /* 0x00000000c73a72ca */ /* 0x000fe200000e0000 */
[----:B------:R-:W-:Y:S01]  /*a770*/  UMOV UR59, 0x40000040 ;  /* 0x40000040003b7882 */ /* 0x000fe20000000000 */
[----:B------:R-:W-:Y:S01]  /*a780*/  R2UR UR56, R10 ;  /* 0x000000000a3872ca */ /* 0x000fe200000e0000 */
[----:B------:R-:W-:Y:S01]  /*a790*/  VIADD R199, R197, 0x4 ;  /* 0x00000004c5c77836 */ /* 0x000fe20000000000 */
[----:B------:R-:W-:Y:S01]  /*a7a0*/  R2UR UR57, R11 ;  /* 0x000000000b3972ca */ /* 0x000fe200000e0000 */
[----:B------:R-:W-:Y:S01]  /*a7b0*/  UMOV UR51, 0x40000040 ;  /* 0x4000004000337882 */ /* 0x000fe20000000000 */
[----:B------:R-:W0:Y:S01]  /*a7c0*/  S2R R201, SR_TID.X ;  /* 0x0000000000c97919 */ /* 0x000e220000002100 */
[----:B------:R-:W-:Y:S01]  /*a7d0*/  UMOV UR55, 0x40000040 ;  /* 0x4000004000377882 */ /* 0x000fe20000000000 */
[----:B------:R-:W-:-:S02]  /*a7e0*/  VIADD R204, R197, 0x800 ;  /* 0x00000800c5cc7836 */ /* 0x000fc40000000000 */
[----:B------:R-:W-:-:S04]  /*a7f0*/  IMAD R215, R23, 0x1000, R190 ;  /* 0x0000100017d77824 */ /* 0x000fc800078e02be */
[----:B------:R-:W-:Y:S01]  /*a800*/  VIADD R217, R215, 0x80 ;  /* 0x00000080d7d97836 */ /* 0x000fe20000000000 */
[----:B0-----:R-:W-:Y:S01]  /*a810*/  SHF.R.U32.HI R201, RZ, 0x7, R201 ;  /* 0x00000007ffc97819 */ /* 0x001fe200000116c9 */
[----:B------:R-:W-:Y:S02]  /*a820*/  WARPGROUP.DEPBAR.LE gsb0, 0x0 ;  /* 0x00008000000079c5 */ /* 0x000fe40000010000 */
[----:B------:R-:W-:-:S06]  /*a830*/  WARPGROUP.ARRIVE ;  /* 0x00000000000079c5 */ /* 0x000fcc0000000000 */
[----:B------:R-:W-:Y:S01]  /*a840*/  HGMMA.64x64x16.F32 R152, gdesc[UR56], R152, gsb0 ;  /* 0x00e00000389879f0 */ /* 0x000fe20008000898 */
[----:B------:R-:W-:Y:S01]  /*a850*/  R2UR UR58, R199 ;  /* 0x00000000c73a72ca */ /* 0x000fe200000e0000 */
[----:B------:R-:W-:Y:S01]  /*a860*/  UMOV UR59, 0x40000040 ;  /* 0x40000040003b7882 */ /* 0x000fe20000000000 */
[----:B------:R-:W-:Y:S01]  /*a870*/  R2UR UR56, R12 ;  /* 0x000000000c3872ca */ /* 0x000fe200000e0000 */
[----:B------:R-:W-:Y:S01]  /*a880*/  VIADD R199, R197, 0x6 ;  /* 0x00000006c5c77836 */ /* 0x000fe20000000000 */
[----:B------:R-:W-:-:S04]  /*a890*/  R2UR UR57, R13 ;  /* 0x000000000d3972ca */ /* 0x000fc800000e0000 */
        /* <DEDUP_REMOVED lines=14> */
[----:B------:R-:W-:Y:S02]  /*a980*/  R2UR UR34, R199 ;  /* 0x00000000c72272ca */ /* 0x000fe400000e0000 */
[----:B------:R-:W-:-:S04]  /*a990*/  IADD3 R199, R197, 0x406, RZ ;  /* 0x00000406c5c77810 */ /* 0x000fc80007ffe0ff */
[----:B------:R-:W-:Y:S01]  /*a9a0*/  R2UR UR38, R199 ;  /* 0x00000000c72672ca */ /* 0x000fe200000e0000 */
[----:B------:R-:W-:-:S05]  /*a9b0*/  VIADD R199, R197, 0x600 ;  /* 0x00000600c5c77836 */ /* 0x000fca0000000000 */
[----:B------:R-:W-:Y:S01]  /*a9c0*/  R2UR UR42, R199 ;  /* 0x00000000c72a72ca */ /* 0x000fe200000e0000 */
[----:B------:R-:W-:-:S05]  /*a9d0*/  VIADD R199, R197, 0x602 ;  /* 0x00000602c5c77836 */ /* 0x000fca0000000000 */
[----:B------:R-:W-:Y:S01]  /*a9e0*/  R2UR UR46, R199 ;  /* 0x00000000c72e72ca */ /* 0x000fe200000e0000 */
[----:B------:R-:W-:-:S05]  /*a9f0*/  VIADD R199, R197, 0x604 ;  /* 0x00000604c5c77836 */ /* 0x000fca0000000000 */
[----:B------:R-:W-:Y:S01]  /*aa00*/  R2UR UR50, R199 ;  /* 0x00000000c73272ca */ /* 0x000fe200000e0000 */
[----:B------:R-:W-:Y:S02]  /*aa10*/  WARPGROUP.DEPBAR.LE gsb0, 0x0 ;  /* 0x00008000000079c5 */ /* 0x000fe40000010000 */
[----:B------:R-:W-:Y:S01]  /*aa20*/  WARPGROUP.ARRIVE ;  /* 0x00000000000079c5 */ /* 0x000fe20000000000 */
[----:B------:R-:W-:-:S05]  /*aa30*/  VIADD R199, R197, 0x606 ;  /* 0x00000606c5c77836 */ /* 0x000fca0000000000 */
[----:B------:R-:W-:Y:S01]  /*aa40*/  HGMMA.64x64x16.F32 R152, gdesc[UR56], R152, gsb0 ;  /* 0x00e00000389879f0 */ /* 0x000fe20008000898 */
[----:B------:R-:W-:Y:S01]  /*aa50*/  R2UR UR54, R199 ;  /* 0x00000000c73672ca */ /* 0x000fe200000e0000 */
[----:B------:R-:W-:Y:S01]  /*aa60*/  UMOV UR57, 0x40000040 ;  /* 0x4000004000397882 */ /* 0x000fe20000000000 */
[----:B------:R-:W0:Y:S01]  /*aa70*/  SHFL.IDX PT, R199, R201, RZ, 0x1f ;  /* 0x00001fffc9c77589 */ /* 0x000e2200000e0000 */
[----:B------:R-:W-:Y:S01]  /*aa80*/  UMOV UR59, 0x40000040 ;  /* 0x40000040003b7882 */ /* 0x000fe20000000000 */
[----:B0-----:R-:W-:-:S04]  /*aa90*/  ISETP.GT.AND P1, PT, R199, 0x7f, PT ;  /* 0x0000007fc700780c */ /* 0x001fc80003f24270 */
[----:B------:R-:W-:-:S05]  /*aaa0*/  SEL R199, RZ, 0x2, !P1 ;  /* 0x00000002ffc77807 */ /* 0x000fca0004800000 */
[----:B------:R-:W-:Y:S02]  /*aab0*/  IMAD.IADD R201, R19, 0x1, R199 ;  /* 0x0000000113c97824 */ /* 0x000fe400078e02c7 */
[----:B------:R-:W-:-:S03]  /*aac0*/  IMAD.IADD R202, R199, 0x1, R204 ;  /* 0x00000001c7ca7824 */ /* 0x000fc600078e02cc */
[----:B------:R-:W-:Y:S02]  /*aad0*/  R2UR UR56, R201 ;  /* 0x00000000c93872ca */ /* 0x000fe400000e0000 */
[----:B------:R-:W-:Y:S01]  /*aae0*/  R2UR UR58, R202 ;  /* 0x00000000ca3a72ca */ /* 0x000fe200000e0000 */
        /* <DEDUP_REMOVED lines=11> */
[----:B------:R-:W-:Y:S01]  /*aba0*/  R2UR UR7, R194 ;  /* 0x00000000c20772ca */ /* 0x000fe200000e0000 */
        /* <DEDUP_REMOVED lines=61> */
[----:B------:R-:W-:Y:S01]  /*af80*/  VIADD R204, R197, 0xa00 ;  /* 0x00000a00c5cc7836 */ /* 0x000fe20000000000 */
        /* <DEDUP_REMOVED lines=77> */
[----:B------:R-:W-:Y:S01]  /*b460*/  IMAD.MOV.U32 R204, RZ, RZ, 0xe00 ;  /* 0x00000e00ffcc7424 */ /* 0x000fe200078e00ff */
[----:B------:R-:W-:-:S04]  /*b470*/  MOV R203, 0x38 ;  /* 0x0000003800cb7802 */ /* 0x000fc80000000f00 */
        /* <DEDUP_REMOVED lines=33> */
[----:B------:R-:W-:Y:S02]  /*b690*/  IMAD.IADD R202, R202, 0x1, R204 ;  /* 0x00000001caca7824 */ /* 0x000fe400078e02cc */
[----:B------:R-:W-:-:S05]  /*b6a0*/  IMAD.MOV.U32 R201, RZ, RZ, 0x1000 ;  /* 0x00001000ffc97424 */ /* 0x000fca00078e00ff */
[----:B------:R-:W-:Y:S01]  /*b6b0*/  SEL R201, R201, 0xf80, P1 ;  /* 0x00000f80c9c97807 */ /* 0x000fe20000800000 */
[----:B------:R-:W-:Y:S02]  /*b6c0*/  WARPGROUP.DEPBAR.LE gsb0, 0x0 ;  /* 0x00008000000079c5 */ /* 0x000fe40000010000 */
[----:B------:R-:W-:-:S06]  /*b6d0*/  WARPGROUP.ARRIVE ;  /* 0x00000000000079c5 */ /* 0x000fcc0000000000 */
[----:B------:R-:W-:Y:S01]  /*b6e0*/  HGMMA.64x64x16.F32 R152, gdesc[UR56], R152, gsb0 ;  /* 0x00e00000389879f0 */ /* 0x000fe20008000898 */
[----:B------:R-:W-:Y:S01]  /*b6f0*/  R2UR UR56, R199 ;  /* 0x00000000c73872ca */ /* 0x000fe200000e0000 */
[----:B------:R-:W-:Y:S01]  /*b700*/  UMOV UR57, 0x40000040 ;  /* 0x4000004000397882 */ /* 0x000fe20000000000 */
[----:B------:R-:W-:Y:S01]  /*b710*/  R2UR UR58, R202 ;  /* 0x00000000ca3a72ca */ /* 0x000fe200000e0000 */
[----:B------:R-:W-:Y:S01]  /*b720*/  UMOV UR59, 0x40000040 ;  /* 0x40000040003b7882 */ /* 0x000fe20000000000 */
[----:B------:R-:W-:Y:S01]  /*b730*/  IMAD.MOV.U32 R199, RZ, RZ, 0x40 ;  /* 0x00000040ffc77424 */ /* 0x000fe200078e00ff */
[----:B------:R-:W-:-:S04]  /*b740*/  LOP3.LUT R202, R201, 0x1e00, RZ, 0xc0, !PT ;  /* 0x00001e00c9ca7812 */ /* 0x000fc800078ec0ff */
[----:B------:R-:W-:Y:S02]  /*b750*/  SEL R199, R199, 0x3e, P1 ;  /* 0x0000003ec7c77807 */ /* 0x000fe40000800000 */
[----:B------:R-:W-:Y:S02]  /*b760*/  ISETP.NE.AND P1, PT, R191, RZ, PT ;  /* 0x000000ffbf00720c */ /* 0x000fe40003f25270 */
        /* <DEDUP_REMOVED lines=59> */
[----:B-1----:R-:W-:Y:S01]  /*bb20*/  FMNMX.FTZ R157, R209, R156, !PT ;  /* 0x0000009cd19d7209 */ /* 0x002fe20007810000 */
[----:B------:R-:W-:Y:S01]  /*bb30*/  FMUL.FTZ R156, R162, UR60 ;  /* 0x0000003ca29c7c20 */ /* 0x000fe20008410000 */
[----:B------:R-:W-:-:S05]  /*bb40*/  FMUL.FTZ R162, R174, UR60 ;  /* 0x0000003caea27c20 */ /* 0x000fca0008410000 */
[----:B------:R-:W1:Y:S01]  /*bb50*/  MUFU.TANH R212, R212 ;  /* 0x000000d400d47308 */ /* 0x000e620000002400 */
[----:B--2---:R-:W-:Y:S01]  /*bb60*/  FMNMX.FTZ R158, R210, R157, !PT ;  /* 0x0000009dd29e7209 */ /* 0x004fe20007810000 */
[----:B------:R-:W-:-:S06]  /*bb70*/  FMUL.FTZ R157, R163, UR60 ;  /* 0x0000003ca39d7c20 */ /* 0x000fcc0008410000 */
[----:B------:R-:W2:Y:S01]  /*bb80*/  MUFU.TANH R213, R213 ;  /* 0x000000d500d57308 */ /* 0x000ea20000002400 */
[----:B0-----:R-:W-:-:S07]  /*bb90*/  FMNMX.FTZ R159, R211, R158, !PT ;  /* 0x0000009ed39f7209 */ /* 0x001fce0007810000 */
[----:B------:R-:W0:Y:S01]  /*bba0*/  MUFU.TANH R207, R207 ;  /* 0x000000cf00cf7308 */ /* 0x000e220000002400 */
[----:B-1----:R-:W-:Y:S01]  /*bbb0*/  FMNMX.FTZ R158, R212, R159, !PT ;  /* 0x0000009fd49e7209 */ /* 0x002fe20007810000 */
[----:B------:R-:W-:-:S06]  /*bbc0*/  FMUL.FTZ R159, R167, UR60 ;  /* 0x0000003ca79f7c20 */ /* 0x000fcc0008410000 */
[----:B------:R-:W1:Y:S01]  /*bbd0*/  MUFU.TANH R153, R153 ;  /* 0x0000009900997308 */ /* 0x000e620000002400 */
[----:B--2---:R-:W-:Y:S01]  /*bbe0*/  FMNMX.FTZ R160, R213, R158, !PT ;  /* 0x0000009ed5a07209 */ /* 0x004fe20007810000 */
[----:B------:R-:W-:Y:S01]  /*bbf0*/  FMUL.FTZ R158, R166, UR60 ;  /* 0x0000003ca69e7c20 */ /* 0x000fe20008410000 */
[----:B------:R-:W-:-:S05]  /*bc00*/  FMUL.FTZ R166, R182, UR60 ;  /* 0x0000003cb6a67c20 */ /* 0x000fca0008410000 */
[----:B------:R-:W2:Y:S01]  /*bc10*/  MUFU.TANH R152, R152 ;  /* 0x0000009800987308 */ /* 0x000ea20000002400 */
[----:B0-----:R-:W-:Y:S01]  /*bc20*/  FMNMX.FTZ R164, R207, R160, !PT ;  /* 0x000000a0cfa47209 */ /* 0x001fe20007810000 */
[----:B------:R-:W-:-:S04]  /*bc30*/  FMUL.FTZ R160, R170, UR60 ;  /* 0x0000003caaa07c20 */ /* 0x000fc80008410000 */
        /* <DEDUP_REMOVED lines=16> */
[----:B------:R-:W2:Y:S08]  /*bd40*/  MUFU.TANH R159, R159 ;  /* 0x0000009f009f7308 */ /* 0x000eb00000002400 */
[----:B------:R-:W4:Y:S01]  /*bd50*/  MUFU.TANH R160, R160 ;  /* 0x000000a000a07308 */ /* 0x000f220000002400 */
[----:B-1----:R-:W-:Y:S02]  /*bd60*/  FMNMX.FTZ R168, R171, R172, !PT ;  /* 0x000000acaba87209 */ /* 0x002fe40007810000 */
[----:B0-----:R-:W-:-:S05]  /*bd70*/  FMNMX.FTZ R171, R157, R170, !PT ;  /* 0x000000aa9dab7209 */ /* 0x001fca0007810000 */
[----:B------:R-:W0:Y:S01]  /*bd80*/  MUFU.TANH R161, R161 ;  /* 0x000000a100a17308 */ /* 0x000e220000002400 */
[----:B---3--:R-:W-:Y:S01]  /*bd90*/  FMNMX.FTZ R170, R158, R171, !PT ;  /* 0x000000ab9eaa7209 */ /* 0x008fe20007810000 */
[C---:B------:R-:W-:Y:S01]  /*bda0*/  FADD.FTZ R172, -R168.reuse, R193 ;  /* 0x000000c1a8ac7221 */ /* 0x040fe20000010100 */
[----:B------:R-:W-:Y:S02]  /*bdb0*/  FMUL.FTZ R214, R168, UR6 ;  /* 0x00000006a8d67c20 */ /* 0x000fe40008410000 */
[----:B--2---:R-:W-:Y:S01]  /*bdc0*/  FMNMX.FTZ R171, R159, R170, !PT ;  /* 0x000000aa9fab7209 */ /* 0x004fe20007810000 */
[----:B------:R-:W-:Y:S01]  /*bdd0*/  FMUL.FTZ R175, R172, UR6 ;  /* 0x00000006acaf7c20 */ /* 0x000fe20008410000 */
[--C-:B------:R-:W-:Y:S01]  /*bde0*/  FFMA.FTZ R176, R204, UR6, -R214.reuse ;  /* 0x00000006ccb07c23 */ /* 0x100fe200080108d6 */
[----:B------:R-:W1:Y:S01]  /*bdf0*/  MUFU.TANH R162, R162 ;  /* 0x000000a200a27308 */ /* 0x000e620000002400 */
        /* <DEDUP_REMOVED lines=9> */
[--C-:B------:R-:W-:Y:S01]  /*be90*/  FFMA.FTZ R182, R210, UR6, -R214.reuse ;  /* 0x00000006d2b67c23 */ /* 0x100fe200080108d6 */
[--C-:B------:R-:W-:Y:S01]  /*bea0*/  FFMA.FTZ R183, R211, UR6, -R214.reuse ;  /* 0x00000006d3b77c23 */ /* 0x100fe200080108d6 */
[--C-:B------:R-:W-:Y:S01]  /*beb0*/  FFMA.FTZ R202, R212, UR6, -R214.reuse ;  /* 0x00000006d4ca7c23 */ /* 0x100fe200080108d6 */
[----:B------:R-:W-:-:S03]  /*bec0*/  FFMA.FTZ R213, R213, UR6, -R214 ;  /* 0x00000006d5d57c23 */ /* 0x000fc600080108d6 */
[----:B------:R-:W0:Y:S01]  /*bed0*/  MUFU.TANH R164, R164 ;  /* 0x000000a400a47308 */ /* 0x000e220000002400 */
[----:B-1----:R-:W-:-:S07]  /*bee0*/  FMNMX.FTZ R172, R162, R173, !PT ;  /* 0x000000ada2ac7209 */ /* 0x002fce0007810000 */
[----:B------:R-:W1:Y:S01]  /*bef0*/  MUFU.TANH R165, R165 ;  /* 0x000000a500a57308 */ /* 0x000e620000002400 */
[----:B--2---:R-:W-:-:S07]  /*bf00*/  FMNMX.FTZ R173, R163, R172, !PT ;  /* 0x000000aca3ad7209 */ /* 0x004fce0007810000 */
[----:B------:R-:W2:Y:S01]  /*bf10*/  MUFU.TANH R166, R166 ;  /* 0x000000a600a67308 */ /* 0x000ea20000002400 */
[----:B0-----:R-:W-:Y:S01]  /*bf20*/  FMNMX.FTZ R174, R164, R173, !PT ;  /* 0x000000ada4ae7209 */ /* 0x001fe20007810000 */
[----:B------:R-:W-:-:S06]  /*bf30*/  FFMA.FTZ R173, R199, UR6, -R214 ;  /* 0x00000006c7ad7c23 */ /* 0x000fcc00080108d6 */
[----:B------:R-:W0:Y:S08]  /*bf40*/  MUFU.TANH R167, R167 ;  /* 0x000000a700a77308 */ /* 0x000e300000002400 */
[----:B------:R1:W3:Y:S08]  /*bf50*/  MUFU.EX2 R170, R175 ;  /* 0x000000af00aa7308 */ /* 0x0002f00000000800 */
[----:B------:R4:W-:Y:S01]  /*bf60*/  MUFU.EX2 R172, R197 ;  /* 0x000000c500ac7308 */ /* 0x0009e20000000800 */
[----:B-1----:R-:W-:-:S04]  /*bf70*/  FMNMX.FTZ R175, R165, R174, !PT ;  /* 0x000000aea5af7209 */ /* 0x002fc80007810000 */
[----:B--2---:R-:W-:Y:S01]  /*bf80*/  FMNMX.FTZ R174, R166, R175, !PT ;  /* 0x000000afa6ae7209 */ /* 0x004fe20007810000 */
[--C-:B------:R-:W-:Y:S02]  /*bf90*/  FFMA.FTZ R175, R203, UR6, -R214.reuse ;  /* 0x00000006cbaf7c23 */ /* 0x100fe400080108d6 */
[----:B------:R-:W-:Y:S01]  /*bfa0*/  MUFU.EX2 R171, R171 ;  /* 0x000000ab00ab7308 */ /* 0x000fe20000000800 */
[----:B0-----:R-:W-:Y:S01]  /*bfb0*/  FMNMX.FTZ R180, R167, R174, !PT ;  /* 0x000000aea7b47209 */ /* 0x001fe20007810000 */
[-C--:B---3--:R-:W-:Y:S01]  /*bfc0*/  FMUL.FTZ R24, R24, R170.reuse ;  /* 0x000000aa18187220 */ /* 0x088fe20000410000 */
[-C--:B------:R-:W-:Y:S01]  /*bfd0*/  FMUL.FTZ R25, R25, R170.reuse ;  /* 0x000000aa19197220 */ /* 0x080fe20000410000 */
[-C--:B------:R-:W-:Y:S01]  /*bfe0*/  FMUL.FTZ R28, R28, R170.reuse ;  /* 0x000000aa1c1c7220 */ /* 0x080fe20000410000 */
[-C--:B------:R-:W-:Y:S01]  /*bff0*/  FMUL.FTZ R29, R29, R170.reuse ;  /* 0x000000aa1d1d7220 */ /* 0x080fe20000410000 */
[----:B------:R-:W0:Y:S01]  /*c000*/  SHFL.BFLY PT, R181, R180, 0x2, 0x1f ;  /* 0x0c401f00b4b57f89 */ /* 0x000e2200000e0000 */
        /* <DEDUP_REMOVED lines=23> */
[----:B0-----:R-:W-:Y:S01]  /*c180*/  FMNMX.FTZ R193, R180, R181, !PT ;  /* 0x000000b5b4c17209 */ /* 0x001fe20007810000 */
[--C-:B------:R-:W-:Y:S01]  /*c190*/  FFMA.FTZ R180, R169, UR6, -R214.reuse ;  /* 0x00000006a9b47c23 */ /* 0x100fe200080108d6 */
[--C-:B------:R-:W-:Y:S01]  /*c1a0*/  FFMA.FTZ R181, R209, UR6, -R214.reuse ;  /* 0x00000006d1b57c23 */ /* 0x100fe200080108d6 */
[----:B------:R-:W-:Y:S01]  /*c1b0*/  FFMA.FTZ R214, R207, UR6, -R214 ;  /* 0x00000006cfd67c23 */ /* 0x000fe200080108d6 */
        /* <DEDUP_REMOVED lines=24> */
[----:B------:R-:W-:Y:S01]  /*c340*/  MUFU.EX2 R179, R179 ;  /* 0x000000b300b37308 */ /* 0x000fe20000000800 */
[----:B0-----:R-:W-:Y:S01]  /*c350*/  FMNMX.FTZ R169, R193, R204, !PT ;  /* 0x000000ccc1a97209 */ /* 0x001fe20007810000 */
[-C--:B------:R-:W-:Y:S01]  /*c360*/  FMUL.FTZ R112, R112, R170.reuse ;  /* 0x000000aa70707220 */ /* 0x080fe20000410000 */
[-C--:B------:R-:W-:Y:S01]  /*c370*/  FMUL.FTZ R113, R113, R170.reuse ;  /* 0x000000aa71717220 */ /* 0x080fe20000410000 */
[-C--:B------:R-:W-:Y:S01]  /*c380*/  FMUL.FTZ R116, R116, R170.reuse ;  /* 0x000000aa74747220 */ /* 0x080fe20000410000 */
[-C--:B------:R-:W-:Y:S01]  /*c390*/  FMUL.FTZ R117, R117, R170.reuse ;  /* 0x000000aa75757220 */ /* 0x080fe20000410000 */
[C---:B----4-:R-:W-:Y:S01]  /*c3a0*/  FADD.FTZ R197, -R169.reuse, R200 ;  /* 0x000000c8a9c57221 */ /* 0x050fe20000010100 */
[----:B------:R-:W-:Y:S01]  /*c3b0*/  FMUL.FTZ R207, R169, UR6 ;  /* 0x00000006a9cf7c20 */ /* 0x000fe20008410000 */
[----:B------:R0:W-:Y:S01]  /*c3c0*/  MUFU.EX2 R193, R213 ;  /* 0x000000d500c17308 */ /* 0x0001e20000000800 */
[----:B------:R-:W-:Y:S01]  /*c3d0*/  FMUL.FTZ R120, R120, R170 ;  /* 0x000000aa78787220 */ /* 0x000fe20000410000 */
[----:B------:R-:W-:Y:S01]  /*c3e0*/  FMUL.FTZ R197, R197, UR6 ;  /* 0x00000006c5c57c20 */ /* 0x000fe20008410000 */
[--C-:B------:R-:W-:Y:S01]  /*c3f0*/  FFMA.FTZ R199, R152, UR6, -R207.reuse ;  /* 0x0000000698c77c23 */ /* 0x100fe200080108cf */
[----:B-1----:R-:W-:Y:S01]  /*c400*/  FFMA.FTZ R201, R154, UR6, -R207 ;  /* 0x000000069ac97c23 */ /* 0x002fe200080108cf */
[----:B------:R-:W-:-:S02]  /*c410*/  @!P2 VIADD R152, R186, 0x38840 ;  /* 0x00038840ba98a836 */ /* 0x000fc40000000000 */
[----:B------:R-:W-:Y:S01]  /*c420*/  FFMA.FTZ R204, R153, UR6, -R207 ;  /* 0x0000000699cc7c23 */ /* 0x000fe200080108cf */
[----:B------:R-:W-:Y:S01]  /*c430*/  @!P1 IMAD R154, R192, 0x40, R189 ;  /* 0x00000040c09a9824 */ /* 0x000fe200078e02bd */
[----:B------:R-:W1:Y:S01]  /*c440*/  MUFU.EX2 R197, R197 ;  /* 0x000000c500c57308 */ /* 0x000e620000000800 */
[----:B------:R-:W-:Y:S01]  /*c450*/  FFMA.FTZ R206, R155, UR6, -R207 ;  /* 0x000000069bce7c23 */ /* 0x000fe200080108cf */
[----:B------:R-:W-:Y:S01]  /*c460*/  @!P2 PRMT R152, RZ, 0x654, R152 ;  /* 0x00000654ff98a816 */ /* 0x000fe20000000098 */
[----:B------:R-:W-:Y:S02]  /*c470*/  @!P1 IMAD R154, R154, 0x4, R195 ;  /* 0x000000049a9a9824 */ /* 0x000fe400078e02c3 */
        /* <DEDUP_REMOVED lines=8> */
[--C-:B0-----:R-:W-:Y:S01]  /*c500*/  FFMA.FTZ R213, R164, UR6, -R207.reuse ;  /* 0x00000006a4d57c23 */ /* 0x101fe200080108cf */
[--C-:B------:R-:W-:Y:S01]  /*c510*/  FFMA.FTZ R216, R165, UR6, -R207.reuse ;  /* 0x00000006a5d87c23 */ /* 0x100fe200080108cf */
[--C-:B------:R-:W-:Y:S01]  /*c520*/  FFMA.FTZ R192, R166, UR6, -R207.reuse ;  /* 0x00000006a6c07c23 */ /* 0x100fe200080108cf */
[----:B------:R0:W-:Y:S01]  /*c530*/  @!P2 SYNCS.ARRIVE.TRANS64.RED.A1T0 RZ, [R152+URZ], RZ ;  /* 0x000000ff98ffa9a7 */ /* 0x0001e2000810043f */
[----:B------:R-:W-:Y:S01]  /*c540*/  @!P1 STS [R154+0x38400], R170 ;  /* 0x038400aa9a009388 */ /* 0x000fe20000000800 */
[--C-:B--2---:R-:W-:Y:S01]  /*c550*/  FFMA.FTZ R214, R163, UR6, -R207.reuse ;  /* 0x00000006a3d67c23 */ /* 0x104fe200080108cf */
[----:B------:R-:W-:Y:S01]  /*c560*/  FFMA.FTZ R207, R167, UR6, -R207 ;  /* 0x00000006a7cf7c23 */ /* 0x000fe200080108cf */
[----:B------:R-:W-:Y:S01]  /*c570*/  MUFU.EX2 R204, R204 ;  /* 0x000000cc00cc7308 */ /* 0x000fe20000000800 */
[----:B-1----:R1:W-:Y:S01]  /*c580*/  @!P1 STS [R154+0x38420], R197 ;  /* 0x038420c59a009388 */ /* 0x0023e20000000800 */
[----:B------:R-:W-:Y:S01]  /*c590*/  F2FP.F16.F32.PACK_AB R156, R176, R175 ;  /* 0x000000afb09c723e */ /* 0x000fe200000000ff */
[----:B------:R-:W-:Y:S01]  /*c5a0*/  FMUL.FTZ R26, R26, R197 ;  /* 0x000000c51a1a7220 */ /* 0x000fe20000410000 */
[----:B0-----:R-:W-:Y:S01]  /*c5b0*/  F2FP.F16.F32.PACK_AB R152, R172, R171 ;  /* 0x000000abac98723e */ /* 0x001fe200000000ff */
[----:B------:R-:W-:Y:S01]  /*c5c0*/  FMUL.FTZ R27, R27, R197 ;  /* 0x000000c51b1b7220 */ /* 0x000fe20000410000 */
[----:B------:R-:W-:Y:S01]  /*c5d0*/  F2FP.F16.F32.PACK_AB R158, R178, R177 ;  /* 0x000000b1b29e723e */ /* 0x000fe200000000ff */
[-C--:B------:R-:W-:Y:S01]  /*c5e0*/  FMUL.FTZ R30, R30, R197.reuse ;  /* 0x000000c51e1e7220 */ /* 0x080fe20000410000 */
[----:B------:R-:W0:Y:S01]  /*c5f0*/  MUFU.EX2 R199, R199 ;  /* 0x000000c700c77308 */ /* 0x000e220000000800 */
[-C--:B------:R-:W-:Y:S01]  /*c600*/  FMUL.FTZ R31, R31, R197.reuse ;  /* 0x000000c51f1f7220 */ /* 0x080fe20000410000 */
[----:B------:R-:W-:Y:S01]  /*c610*/  FMUL.FTZ R34, R34, R197 ;  /* 0x000000c522227220 */ /* 0x000fe20000410000 */
[----:B-1----:R-:W-:Y:S01]  /*c620*/  F2FP.F16.F32.PACK_AB R154, R174, R173 ;  /* 0x000000adae9a723e */ /* 0x002fe200000000ff */
        /* <DEDUP_REMOVED lines=61> */
[----:B-1----:R-:W-:Y:S01]  /*ca00*/  F2FP.F16.F32.PACK_AB R159, R210, R205 ;  /* 0x000000cdd29f723e */ /* 0x002fe200000000ff */
[-C--:B------:R-:W-:Y:S01]  /*ca10*/  FMUL.FTZ R127, R127, R197.reuse ;  /* 0x000000c57f7f7220 */ /* 0x080fe20000410000 */
[-C--:B------:R-:W-:Y:S01]  /*ca20*/  FMUL.FTZ R128, R128, R170.reuse ;  /* 0x000000aa80807220 */ /* 0x080fe20000410000 */
[-C--:B------:R-:W-:Y:S01]  /*ca30*/  FMUL.FTZ R129, R129, R170.reuse ;  /* 0x000000aa81817220 */ /* 0x080fe20000410000 */
[-C--:B------:R-:W-:Y:S01]  /*ca40*/  FMUL.FTZ R130, R130, R197.reuse ;  /* 0x000000c582827220 */ /* 0x080fe20000410000 */
[----:B------:R-:W-:Y:S01]  /*ca50*/  FMUL.FTZ R131, R131, R197 ;  /* 0x000000c583837220 */ /* 0x000fe20000410000 */
        /* <DEDUP_REMOVED lines=15> */
[-C--:B------:R-:W-:Y:S01]  /*cb50*/  FMUL.FTZ R144, R144, R170.reuse ;  /* 0x000000aa90907220 */ /* 0x080fe20000410000 */
[-C--:B------:R-:W-:Y:S01]  /*cb60*/  FMUL.FTZ R145, R145, R170.reuse ;  /* 0x000000aa91917220 */ /* 0x080fe20000410000 */
[----:B------:R-:W0:Y:S01]  /*cb70*/  MUFU.EX2 R212, R212 ;  /* 0x000000d400d47308 */ /* 0x000e220000000800 */
[----:B-1----:R-:W-:Y:S01]  /*cb80*/  F2FP.F16.F32.PACK_AB R162, R182, R181 ;  /* 0x000000b5b6a2723e */ /* 0x002fe200000000ff */
[-C--:B------:R-:W-:Y:S01]  /*cb90*/  FMUL.FTZ R146, R146, R197.reuse ;  /* 0x000000c592927220 */ /* 0x080fe20000410000 */
[-C--:B------:R-:W-:Y:S01]  /*cba0*/  FMUL.FTZ R147, R147, R197.reuse ;  /* 0x000000c593937220 */ /* 0x080fe20000410000 */
[-C--:B------:R-:W-:Y:S01]  /*cbb0*/  FMUL.FTZ R148, R148, R170.reuse ;  /* 0x000000aa94947220 */ /* 0x080fe20000410000 */
[----:B------:R-:W-:Y:S01]  /*cbc0*/  FMUL.FTZ R149, R149, R170 ;  /* 0x000000aa95957220 */ /* 0x000fe20000410000 */
[-C--:B------:R-:W-:Y:S01]  /*cbd0*/  FMUL.FTZ R150, R150, R197.reuse ;  /* 0x000000c596967220 */ /* 0x080fe20000410000 */
[----:B------:R-:W-:Y:S01]  /*cbe0*/  FMUL.FTZ R151, R151, R197 ;  /* 0x000000c597977220 */ /* 0x000fe20000410000 */
[----:B------:R-:W-:Y:S01]  /*cbf0*/  MUFU.EX2 R211, R211 ;  /* 0x000000d300d37308 */ /* 0x000fe20000000800 */
[----:B------:R-:W-:Y:S01]  /*cc00*/  F2FP.F16.F32.PACK_AB R166, R200, R193 ;  /* 0x000000c1c8a6723e */ /* 0x000fe200000000ff */
[----:B------:R1:W-:Y:S01]  /*cc10*/  STSM.16.M88.4 [R184+0x36400], R152 ;  /* 0x03640098b8007844 */ /* 0x0003e20000000200 */
[----:B------:R-:W-:Y:S01]  /*cc20*/  FFMA.FTZ R21, R170, R21, R171 ;  /* 0x00000015aa157223 */ /* 0x000fe200000100ab */
[----:B------:R-:W-:Y:S01]  /*cc30*/  FFMA.FTZ R22, R197, R22, R204 ;  /* 0x00000016c5167223 */ /* 0x000fe200000100cc */
[----:B------:R-:W-:Y:S01]  /*cc40*/  ISETP.GT.AND P1, PT, R198, UR7, PT ;  /* 0x00000007c6007c0c */ /* 0x000fe2000bf24270 */
[----:B------:R3:W-:Y:S01]  /*cc50*/  STSM.16.M88.4 [R20], R156 ;  /* 0x0000009c14007844 */ /* 0x0007e20000000200 */
[----:B------:R-:W-:Y:S01]  /*cc60*/  FADD.FTZ R172, R172, R21 ;  /* 0x00000015acac7221 */ /* 0x000fe20000010000 */
[----:B------:R-:W2:Y:S01]  /*cc70*/  MUFU.EX2 R214, R214 ;  /* 0x000000d600d67308 */ /* 0x000ea20000000800 */
[----:B0-----:R-:W-:Y:S01]  /*cc80*/  F2FP.F16.F32.PACK_AB R161, R212, R209 ;  /* 0x000000d1d4a1723e */ /* 0x001fe200000000ff */
[----:B------:R-:W-:Y:S01]  /*cc90*/  FADD.FTZ R22, R199, R22 ;  /* 0x00000016c7167221 */ /* 0x000fe20000010000 */
[----:B------:R-:W-:Y:S01]  /*cca0*/  FADD.FTZ R173, R173, R172 ;  /* 0x000000acadad7221 */ /* 0x000fe20000010000 */
[----:B------:R-:W-:-:S02]  /*ccb0*/  @!P2 VIADD R186, R186, 0x38860 ;  /* 0x00038860babaa836 */ /* 0x000fc40000000000 */
[----:B------:R-:W-:Y:S01]  /*ccc0*/  FADD.FTZ R201, R201, R22 ;  /* 0x00000016c9c97221 */ /* 0x000fe20000010000 */
[----:B------:R-:W-:Y:S01]  /*ccd0*/  FADD.FTZ R174, R174, R173 ;  /* 0x000000adaeae7221 */ /* 0x000fe20000010000 */
[----:B------:R-:W-:Y:S01]  /*cce0*/  MUFU.EX2 R183, R183 ;  /* 0x000000b700b77308 */ /* 0x000fe20000000800 */
[----:B------:R-:W-:Y:S01]  /*ccf0*/  @!P2 PRMT R186, RZ, 0x654, R186 ;  /* 0x00000654ffbaa816 */ /* 0x000fe200000000ba */
        /* <DEDUP_REMOVED lines=10> */
[----:B------:R-:W-:Y:S01]  /*cda0*/  MUFU.EX2 R213, R213 ;  /* 0x000000d500d57308 */ /* 0x000fe20000000800 */
[----:B------:R-:W-:Y:S02]  /*cdb0*/  FADD.FTZ R178, R178, R177 ;  /* 0x000000b1b2b27221 */ /* 0x000fe40000010000 */
[----:B------:R-:W-:Y:S02]  /*cdc0*/  FADD.FTZ R210, R210, R205 ;  /* 0x000000cdd2d27221 */ /* 0x000fe40000010000 */
[----:B------:R-:W-:Y:S02]  /*cdd0*/  FADD.FTZ R179, R179, R178 ;  /* 0x000000b2b3b37221 */ /* 0x000fe40000010000 */
[----:B------:R-:W-:Y:S01]  /*cde0*/  FADD.FTZ R209, R209, R210 ;  /* 0x000000d2d1d17221 */ /* 0x000fe20000010000 */
[----:B------:R-:W2:Y:S01]  /*cdf0*/  MUFU.EX2 R216, R216 ;  /* 0x000000d800d87308 */ /* 0x000ea20000000800 */
[----:B0-----:R-:W-:Y:S01]  /*ce00*/  F2FP.F16.F32.PACK_AB R164, R202, R183 ;  /* 0x000000b7caa4723e */ /* 0x001fe200000000ff */
[----:B------:R-:W-:Y:S01]  /*ce10*/  FADD.FTZ R180, R180, R179 ;  /* 0x000000b3b4b47221 */ /* 0x000fe20000010000 */
[----:B------:R-:W-:-:S03]  /*ce20*/  FADD.FTZ R212, R212, R209 ;  /* 0x000000d1d4d47221 */ /* 0x000fc60000010000 */
[----:B------:R-:W-:Y:S01]  /*ce30*/  FADD.FTZ R181, R181, R180 ;  /* 0x000000b4b5b57221 */ /* 0x000fe20000010000 */
[----:B------:R-:W-:Y:S01]  /*ce40*/  FADD.FTZ R211, R211, R212 ;  /* 0x000000d4d3d37221 */ /* 0x000fe20000010000 */
[----:B------:R-:W0:Y:S02]  /*ce50*/  MUFU.EX2 R192, R192 ;  /* 0x000000c000c07308 */ /* 0x000e240000000800 */
[----:B------:R-:W-:Y:S01]  /*ce60*/  FADD.FTZ R182, R182, R181 ;  /* 0x000000b5b6b67221 */ /* 0x000fe20000010000 */
[----:B------:R-:W-:-:S03]  /*ce70*/  FADD.FTZ R214, R214, R211 ;  /* 0x000000d3d6d67221 */ /* 0x000fc60000010000 */
[----:B------:R-:W-:Y:S02]  /*ce80*/  FADD.FTZ R183, R183, R182 ;  /* 0x000000b6b7b77221 */ /* 0x000fe40000010000 */
[----:B------:R-:W4:Y:S01]  /*ce90*/  MUFU.EX2 R207, R207 ;  /* 0x000000cf00cf7308 */ /* 0x000f220000000800 */
[----:B--2---:R-:W-:Y:S01]  /*cea0*/  F2FP.F16.F32.PACK_AB R165, R216, R213 ;  /* 0x000000d5d8a5723e */ /* 0x004fe200000000ff */
[----:B------:R-:W-:Y:S01]  /*ceb0*/  FADD.FTZ R213, R213, R214 ;  /* 0x000000d6d5d57221 */ /* 0x000fe20000010000 */
[----:B------:R-:W-:-:S03]  /*cec0*/  FADD.FTZ R202, R202, R183 ;  /* 0x000000b7caca7221 */ /* 0x000fc60000010000 */
[----:B------:R-:W-:Y:S01]  /*ced0*/  FADD.FTZ R213, R216, R213 ;  /* 0x000000d5d8d57221 */ /* 0x000fe20000010000 */
[----:B------:R-:W-:Y:S01]  /*cee0*/  FADD.FTZ R21, R193, R202 ;  /* 0x000000cac1157221 */ /* 0x000fe20000010000 */
[----:B------:R-:W-:Y:S02]  /*cef0*/  IMAD.MOV.U32 R193, RZ, RZ, R168 ;  /* 0x000000ffffc17224 */ /* 0x000fe400078e00a8 */
[----:B0-----:R-:W-:Y:S01]  /*cf00*/  FADD.FTZ R22, R192, R213 ;  /* 0x000000d5c0167221 */ /* 0x001fe20000010000 */
[----:B------:R-:W-:Y:S01]  /*cf10*/  FADD.FTZ R21, R200, R21 ;  /* 0x00000015c8157221 */ /* 0x000fe20000010000 */
[----:B------:R-:W-:Y:S01]  /*cf20*/  IMAD.MOV.U32 R200, RZ, RZ, R169 ;  /* 0x000000ffffc87224 */ /* 0x000fe200078e00a9 */
[C---:B----4-:R-:W-:Y:S01]  /*cf30*/  F2FP.F16.F32.PACK_AB R167, R207.reuse, R192 ;  /* 0x000000c0cfa7723e */ /* 0x050fe200000000ff */
[----:B------:R-:W-:Y:S01]  /*cf40*/  FADD.FTZ R22, R207, R22 ;  /* 0x00000016cf167221 */ /* 0x000fe20000010000 */
[----:B------:R-:W-:-:S03]  /*cf50*/  IMAD.MOV.U32 R192, RZ, RZ, R23 ;  /* 0x000000ffffc07224 */ /* 0x000fc600078e0017 */
        /* <DEDUP_REMOVED lines=8> */
[----:B------:R-:W-:Y:S01]  /*cfe0*/  WARPGROUP.ARRIVE ;  /* 0x00000000000079c5 */ /* 0x000fe20000000000 */
[----:B-1----:R-:W-:-:S04]  /*cff0*/  VIADD R152, R198, 0xffffffff ;  /* 0xffffffffc6987836 */ /* 0x002fc80000000000 */
[----:B------:R-:W-:-:S15]  /*d000*/  IMAD.MOV.U32 R198, RZ, RZ, R152 ;  /* 0x000000ffffc67224 */ /* 0x000fde00078e0098 */
        /* <DEDUP_REMOVED lines=24> */
.L_x_4408:
[----:B------:R-:W0:Y:S01]  /*d190*/  SHFL.BFLY PT, R0, R21, 0x2, 0x1f ;  /* 0x0c401f0015007f89 */ /* 0x000e2200000e0000 */
[----:B------:R-:W-:Y:S08]  /*d1a0*/  BAR.ARV 0x8, 0x100 ;  /* 0x0204000000007b1d */ /* 0x000ff00000002000 */
[----:B------:R-:W-:Y:S01]  /*d1b0*/  BAR.SYNC.DEFER_BLOCKING 0xf, 0x100 ;  /* 0x03c4000000007b1d */ /* 0x000fe20000010000 */
[----:B------:R-:W-:Y:S01]  /*d1c0*/  ISETP.NE.AND P0, PT, R191, RZ, PT ;  /* 0x000000ffbf00720c */ /* 0x000fe20003f05270 */
[----:B------:R-:W-:-:S04]  /*d1d0*/  IMAD.U32 R9, RZ, RZ, UR6 ;  /* 0x00000006ff097e24 */ /* 0x000fc8000f8e00ff */
[----:B------:R-:W1:Y:S01]  /*d1e0*/  SHFL.BFLY PT, R5, R22, 0x2, 0x1f ;  /* 0x0c401f0016057f89 */ /* 0x000e6200000e0000 */
[----:B0-----:R-:W-:-:S05]  /*d1f0*/  FADD.FTZ R2, R0, R21 ;  /* 0x0000001500027221 */ /* 0x001fca0000010000 */
[----:B------:R-:W0:Y:S01]  /*d200*/  SHFL.BFLY PT, R3, R2, 0x1, 0x1f ;  /* 0x0c201f0002037f89 */ /* 0x000e2200000e0000 */
[----:B-1----:R-:W-:-:S05]  /*d210*/  FADD.FTZ R5, R5, R22 ;  /* 0x0000001605057221 */ /* 0x002fca0000010000 */
[----:B------:R-:W1:Y:S01]  /*d220*/  SHFL.BFLY PT, R0, R5, 0x1, 0x1f ;  /* 0x0c201f0005007f89 */ /* 0x000e6200000e0000 */
[----:B0-----:R-:W-:Y:S01]  /*d230*/  FADD.FTZ R4, R2, R3 ;  /* 0x0000000302047221 */ /* 0x001fe20000010000 */
[----:B------:R-:W-:Y:S02]  /*d240*/  IMAD.MOV.U32 R3, RZ, RZ, RZ ;  /* 0x000000ffff037224 */ /* 0x000fe400078e00ff */
[----:B------:R-:W-:Y:S02]  /*d250*/  IMAD R2, R23, 0x40, R189 ;  /* 0x0000004017027824 */ /* 0x000fe400078e02bd */
[----:B------:R-:W-:Y:S02]  /*d260*/  FSETP.NE.FTZ.AND P1, PT, R4, RZ, PT ;  /* 0x000000ff0400720b */ /* 0x000fe40003f35000 */
[----:B------:R-:W-:Y:S02]  /*d270*/  @!P0 IMAD R195, R2, 0x4, R195 ;  /* 0x0000000402c38824 */ /* 0x000fe400078e02c3 */
[----:B------:R-:W-:-:S09]  /*d280*/  IMAD.MOV.U32 R2, RZ, RZ, -0x800000 ;  /* 0xff800000ff027424 */ /* 0x000fd200078e00ff */
[----:B------:R-:W0:Y:S01]  /*d290*/  @P1 MUFU.RCP R3, R4 ;  /* 0x0000000400031308 */ /* 0x000e220000001000 */
[----:B-1----:R-:W-:Y:S01]  /*d2a0*/  FADD.FTZ R6, R5, R0 ;  /* 0x0000000005067221 */ /* 0x002fe20000010000 */
[----:B------:R-:W-:-:S04]  /*d2b0*/  IMAD.MOV.U32 R0, RZ, RZ, RZ ;  /* 0x000000ffff007224 */ /* 0x000fc800078e00ff */
[----:B------:R-:W-:Y:S02]  /*d2c0*/  FSETP.NE.FTZ.AND P2, PT, R6, RZ, PT ;  /* 0x000000ff0600720b */ /* 0x000fe40003f55000 */
[----:B------:R-:W-:Y:S01]  /*d2d0*/  @P1 MUFU.LG2 R5, R4 ;  /* 0x0000000400051308 */ /* 0x000fe20000000c00 */
[----:B0-----:R0:W-:Y:S01]  /*d2e0*/  @!P0 STS [R195+0x38400], R3 ;  /* 0x03840003c3008388 */ /* 0x0011e20000000800 */
        /* <DEDUP_REMOVED lines=10> */
[----:B------:R4:W5:Y:S01]  /*d390*/  @P2 MUFU.LG2 R7, R6 ;  /* 0x0000000600072308 */ /* 0x0009620000000c00 */
        /* <DEDUP_REMOVED lines=56> */
[----:B0-----:R-:W-:-:S02]  /*d720*/  IMAD.U32 R3, RZ, RZ, UR6 ;  /* 0x00000006ff037e24 */ /* 0x001fc4000f8e00ff */
[----:B------:R-:W-:Y:S01]  /*d730*/  @P2 FMUL.FTZ R9, R9, 0.69314718246459960938 ;  /* 0x3f31721809092820 */ /* 0x000fe20000410000 */
[----:B----4-:R-:W-:Y:S01]  /*d740*/  @P1 FMUL.FTZ R6, R5, 0.69314718246459960938 ;  /* 0x3f31721805061820 */ /* 0x010fe20000410000 */
[----:B-----5:R-:W-:Y:S01]  /*d750*/  @P2 FMUL.FTZ R8, R7, 0.69314718246459960938 ;  /* 0x3f31721807082820 */ /* 0x020fe20000410000 */
[----:B------:R-:W-:Y:S01]  /*d760*/  @P1 FMUL.FTZ R3, R3, 0.69314718246459960938 ;  /* 0x3f31721803031820 */ /* 0x000fe20000410000 */
[----:B------:R-:W-:Y:S01]  /*d770*/  MOV R4, 0xff800000 ;  /* 0xff80000000047802 */ /* 0x000fe20000000f00 */
[-C--:B------:R-:W-:Y:S01]  /*d780*/  FMUL.FTZ R26, R26, R0.reuse ;  /* 0x000000001a1a7220 */ /* 0x080fe20000410000 */
        /* <DEDUP_REMOVED lines=66> */
[----:B-1----:R-:W-:Y:S06]  /*dbb0*/  BAR.ARV 0xe, 0x100 ;  /* 0x0384000000007b1d */ /* 0x002fec0000002000 */
.L_x_4383:
[----:B------:R-:W-:Y:S05]  /*dbc0*/  @P0 BRA `(.L_x_4418) ;  /* 0x0000002400180947 */ /* 0x000fea0003800000 */
[----:B--23--:R-:W2:Y:S01]  /*dbd0*/  LDL R156, [R1] ;  /* 0x00000000019c7983 */ /* 0x00cea20000100800 */
        /* <DEDUP_REMOVED lines=19> */
[----:B------:R-:W-:-:S02]  /*dd10*/  SHF.R.S32.HI R155, RZ, 0x1f, R8 ;  /* 0x0000001fff9b7819 */ /* 0x000fc40000011408 */
[----:B-1----:R-:W-:Y:S02]  /*dd20*/  ISETP.NE.AND P0, PT, R7, RZ, PT ;  /* 0x000000ff0700720c */ /* 0x002fe40003f05270 */
[----:B------:R-:W-:-:S04]  /*dd30*/  LEA.HI R7, R155, R8, RZ, 0x2 ;  /* 0x000000089b077211 */ /* 0x000fc800078f10ff */
[----:B------:R-:W-:Y:S02]  /*dd40*/  SHF.R.S32.HI R154, RZ, 0x2, R7 ;  /* 0x00000002ff9a7819 */ /* 0x000fe40000011407 */
        /* <DEDUP_REMOVED lines=9> */
[----:B------:R-:W-:Y:S01]  /*dde0*/  LEA.HI R11, R21, R20, RZ, 0x2 ;  /* 0x00000014150b7211 */ /* 0x000fe200078f10ff */
[----:B------:R-:W-:Y:S01]  /*ddf0*/  ULDC.64 UR4, c[0x0][0xcd0] ;  /* 0x0003340000047ab9 */ /* 0x000fe20000000a00 */
[----:B------:R-:W-:Y:S01]  /*de00*/  R2UR UR10, R156 ;  /* 0x000000009c0a72ca */ /* 0x000fe200000e0000 */
[C---:B------:R-:W-:Y:S01]  /*de10*/  IMAD.IADD R23, R20.reuse, 0x1, -R9 ;  /* 0x0000000114177824 */ /* 0x040fe200078e0a09 */
[----:B------:R-:W-:Y:S01]  /*de20*/  LOP3.LUT R11, R11, 0xfffffffc, RZ, 0xc0, !PT ;  /* 0xfffffffc0b0b7812 */ /* 0x000fe200078ec0ff */
[----:B------:R-:W2:Y:S03]  /*de30*/  S2UR UR7, SR_CTAID.Z ;  /* 0x00000000000779c3 */ /* 0x000ea60000002700 */
[----:B------:R-:W-:Y:S01]  /*de40*/  SHF.R.S32.HI R10, RZ, 0x1f, R23 ;  /* 0x0000001fff0a7819 */ /* 0x000fe20000011417 */
[----:B------:R-:W-:-:S03]  /*de50*/  IMAD.IADD R11, R20, 0x1, -R11 ;  /* 0x00000001140b7824 */ /* 0x000fc600078e0a0b */
[CC--:B------:R-:W-:Y:S01]  /*de60*/  LEA.HI R152, R10.reuse, R23.reuse, RZ, 0x2 ;  /* 0x000000170a987211 */ /* 0x0c0fe200078f10ff */
[----:B------:R-:W3:Y:S01]  /*de70*/  LDC.64 R18, c[0x0][0xcd8] ;  /* 0x00033600ff127b82 */ /* 0x000ee20000000a00 */
[----:B------:R-:W-:Y:S01]  /*de80*/  LEA.HI R10, R10, R23, RZ, 0x5 ;  /* 0x000000170a0a7211 */ /* 0x000fe200078f28ff */
[----:B------:R-:W-:Y:S01]  /*de90*/  UIMAD.WIDE.U32 UR8, UR10, UR4, URZ ;  /* 0x000000040a0872a5 */ /* 0x000fe2000f8e003f */
[--C-:B------:R-:W-:Y:S01]  /*dea0*/  SHF.R.S32.HI R9, RZ, 0x2, R152.reuse ;  /* 0x00000002ff097819 */ /* 0x100fe20000011498 */
[----:B------:R-:W-:Y:S01]  /*deb0*/  UIMAD UR4, UR6, UR4, URZ ;  /* 0x00000004060472a4 */ /* 0x000fe2000f8e023f */
[----:B------:R-:W-:Y:S02]  /*dec0*/  SHF.R.S32.HI R12, RZ, 0x1f, R152 ;  /* 0x0000001fff0c7819 */ /* 0x000fe40000011498 */
[----:B------:R-:W-:Y:S01]  /*ded0*/  SHF.R.S32.HI R10, RZ, 0x5, R10 ;  /* 0x00000005ff0a7819 */ /* 0x000fe2000001140a */
[----:B------:R-:W-:Y:S01]  /*dee0*/  UIMAD UR4, UR10, UR5, UR4 ;  /* 0x000000050a0472a4 */ /* 0x000fe2000f8e0204 */
[----:B0-----:R-:W-:-:S02]  /*def0*/  ISETP.NE.AND P0, PT, R16, 0x1, PT ;  /* 0x000000011000780c */ /* 0x001fc40003f05270 */
[----:B------:R-:W-:Y:S01]  /*df00*/  LEA.HI R12, R12, R9, RZ, 0x3 ;  /* 0x000000090c0c7211 */ /* 0x000fe200078f18ff */
[----:B------:R-:W-:Y:S01]  /*df10*/  UIADD3 UR4, UR9, UR4, URZ ;  /* 0x0000000409047290 */ /* 0x000fe2000fffe03f */
[----:B------:R-:W-:Y:S01]  /*df20*/  LOP3.LUT R152, R152, 0x7ffffffc, RZ, 0xc0, !PT ;  /* 0x7ffffffc98987812 */ /* 0x000fe200078ec0ff */
[----:B------:R-:W-:Y:S01]  /*df30*/  ULDC.64 UR10, c[0x0][0x208] ;  /* 0x00008200000a7ab9 */ /* 0x000fe20000000a00 */
[----:B------:R-:W-:Y:S01]  /*df40*/  LOP3.LUT R12, R12, 0xfffffff8, RZ, 0xc0, !PT ;  /* 0xfffffff80c0c7812 */ /* 0x000fe200078ec0ff */
[----:B--2---:R-:W-:Y:S02]  /*df50*/  USHF.R.S32.HI UR5, URZ, 0x1f, UR7 ;  /* 0x0000001f3f057899 */ /* 0x004fe40008011407 */
[----:B------:R-:W-:Y:S02]  /*df60*/  IMAD.IADD R152, R23, 0x1, -R152 ;  /* 0x0000000117987824 */ /* 0x000fe400078e0a98 */
[----:B------:R-:W-:Y:S01]  /*df70*/  IMAD.IADD R9, R9, 0x1, -R12 ;  /* 0x0000000109097824 */ /* 0x000fe200078e0a0c */
[----:B------:R-:W-:Y:S01]  /*df80*/  LEA.HI R12, R11, R11, RZ, 0x1 ;  /* 0x0000000b0b0c7211 */ /* 0x000fe200078f08ff */
[----:B------:R-:W0:Y:S01]  /*df90*/  @P0 LDC R14, c[0x0][0xcec] ;  /* 0x00033b00ff0e0b82 */ /* 0x000e220000000800 */
[----:B------:R-:W-:-:S02]  /*dfa0*/  IMAD.SHL.U32 R152, R152, 0x2, RZ ;  /* 0x0000000298987824 */ /* 0x000fc400078e00ff */
[----:B------:R-:W-:Y:S01]  /*dfb0*/  LOP3.LUT R12, R12, 0x1ffffffe, RZ, 0xc0, !PT ;  /* 0x1ffffffe0c0c7812 */ /* 0x000fe200078ec0ff */
[----:B------:R-:W-:Y:S02]  /*dfc0*/  IMAD R153, R10, 0x10, R9 ;  /* 0x000000100a997824 */ /* 0x000fe400078e0209 */
[----:B------:R-:W-:Y:S02]  /*dfd0*/  IMAD.U32 R10, RZ, RZ, UR8 ;  /* 0x00000008ff0a7e24 */ /* 0x000fe4000f8e00ff */
[----:B------:R-:W2:Y:S01]  /*dfe0*/  @P0 LDC R17, c[0x0][0xcf0] ;  /* 0x00033c00ff110b82 */ /* 0x000ea20000000800 */
[----:B------:R-:W-:Y:S02]  /*dff0*/  IMAD.IADD R12, R11, 0x1, -R12 ;  /* 0x000000010b0c7824 */ /* 0x000fe400078e0a0c */
[----:B------:R-:W-:Y:S02]  /*e000*/  IMAD.U32 R11, RZ, RZ, UR9 ;  /* 0x00000009ff0b7e24 */ /* 0x000fe4000f8e00ff */
[----:B------:R-:W-:-:S02]  /*e010*/  IMAD R9, R12, 0x8, R153 ;  /* 0x000000080c097824 */ /* 0x000fc400078e0299 */
[----:B---3--:R-:W-:Y:S02]  /*e020*/  IMAD R12, R18, UR5, RZ ;  /* 0x00000005120c7c24 */ /* 0x008fe4000f8e02ff */
[----:B-1----:R-:W-:Y:S02]  /*e030*/  IMAD R9, R22, 0x40, R9 ;  /* 0x0000004016097824 */ /* 0x002fe400078e0209 */
[----:B------:R-:W-:Y:S02]  /*e040*/  IMAD R15, R19, UR7, R12 ;  /* 0x00000007130f7c24 */ /* 0x000fe4000f8e020c */
[----:B------:R-:W-:Y:S01]  /*e050*/  IMAD.U32 R11, RZ, RZ, UR4 ;  /* 0x00000004ff0b7e24 */ /* 0x000fe2000f8e00ff */
[----:B------:R-:W-:Y:S01]  /*e060*/  ULDC.64 UR4, c[0x0][0xce0] ;  /* 0x0003380000047ab9 */ /* 0x000fe20000000a00 */
[----:B------:R-:W-:Y:S02]  /*e070*/  IMAD.MOV.U32 R13, RZ, RZ, R9 ;  /* 0x000000ffff0d7224 */ /* 0x000fe400078e0009 */
[----:B0-----:R-:W-:-:S04]  /*e080*/  @P0 IMAD.HI.U32 R12, R9, R14, RZ ;  /* 0x0000000e090c0227 */ /* 0x001fc800078e00ff */
[----:B------:R-:W-:Y:S01]  /*e090*/  IMAD.WIDE.U32 R10, R18, UR7, R10 ;  /* 0x00000007120a7c25 */ /* 0x000fe2000f8e000a */
[----:B--2---:R-:W-:-:S03]  /*e0a0*/  @P0 SHF.R.U32.HI R13, RZ, R17, R12 ;  /* 0x00000011ff0d0219 */ /* 0x004fc6000001160c */
[----:B------:R-:W-:Y:S02]  /*e0b0*/  IMAD.IADD R11, R11, 0x1, R15 ;  /* 0x000000010b0b7824 */ /* 0x000fe400078e020f */
[----:B------:R-:W-:Y:S01]  /*e0c0*/  IMAD R12, R5, UR4, RZ ;  /* 0x00000004050c7c24 */ /* 0x000fe2000f8e02ff */
[--C-:B------:R-:W-:Y:S01]  /*e0d0*/  SHF.R.S32.HI R15, RZ, 0x1f, R13.reuse ;  /* 0x0000001fff0f7819 */ /* 0x100fe2000001140d */
[----:B------:R-:W-:Y:S02]  /*e0e0*/  IMAD.MOV R14, RZ, RZ, -R13 ;  /* 0x000000ffff0e7224 */ /* 0x000fe400078e0a0d */
[----:B------:R-:W-:-:S04]  /*e0f0*/  IMAD.WIDE.U32 R10, R3, UR4, R10 ;  /* 0x00000004030a7c25 */ /* 0x000fc8000f8e000a */
        /* <DEDUP_REMOVED lines=18> */
[----:B------:R-:W-:-:S02]  /*e220*/  IMAD R9, R22, 0x40, R153 ;  /* 0x0000004016097824 */ /* 0x000fc400078e0299 */
[----:B------:R-:W-:Y:S01]  /*e230*/  IMAD.IADD R15, R0, 0x1, -R11 ;  /* 0x00000001000f7824 */ /* 0x000fe200078e0a0b */
[----:B------:R-:W-:Y:S03]  /*e240*/  SHFL.IDX PT, R10, R17, RZ, 0x1c1f ;  /* 0x001c1fff110a7589 */ /* 0x000fe600000e0000 */
        /* <DEDUP_REMOVED lines=9> */
.L_x_4419:
[----:B------:R-:W1:Y:S01]  /*e2e0*/  S2R R14, SR_CTAID.X ;  /* 0x00000000000e7919 */ /* 0x000e620000002500 */
[----:B------:R-:W-:Y:S01]  /*e2f0*/  LEA.HI R21, R21, R20, RZ, 0x2 ;  /* 0x0000001415157211 */ /* 0x000fe200078f10ff */
[----:B------:R-:W2:Y:S01]  /*e300*/  S2UR UR7, SR_CTAID.Z ;  /* 0x00000000000779c3 */ /* 0x000ea20000002700 */
[----:B------:R-:W-:Y:S01]  /*e310*/  SHF.R.S32.HI R9, RZ, 0x1f, R7 ;  /* 0x0000001fff097819 */ /* 0x000fe20000011407 */
[----:B------:R-:W-:Y:S01]  /*e320*/  ULDC.64 UR8, c[0x0][0xc38] ;  /* 0x00030e0000087ab9 */ /* 0x000fe20000000a00 */
[----:B------:R-:W-:Y:S01]  /*e330*/  LOP3.LUT R21, R21, 0xfffffffc, RZ, 0xc0, !PT ;  /* 0xfffffffc15157812 */ /* 0x000fe200078ec0ff */
[----:B------:R-:W-:Y:S01]  /*e340*/  UIMAD UR6, UR6, UR8, URZ ;  /* 0x00000008060672a4 */ /* 0x000fe2000f8e023f */
[----:B------:R-:W-:Y:S01]  /*e350*/  R2UR UR10, R156 ;  /* 0x000000009c0a72ca */ /* 0x000fe200000e0000 */
[----:B------:R-:W-:Y:S01]  /*e360*/  BSSY B0, `(.L_x_4420) ;  /* 0x0000103000007945 */ /* 0x000fe20003800000 */
[----:B------:R-:W-:Y:S01]  /*e370*/  LEA.HI R9, R9, R154, RZ, 0x3 ;  /* 0x0000009a09097211 */ /* 0x000fe200078f18ff */
[----:B------:R-:W-:Y:S01]  /*e380*/  IMAD.IADD R21, R20, 0x1, -R21 ;  /* 0x0000000114157824 */ /* 0x000fe200078e0a15 */
[----:B0-----:R-:W0:Y:S01]  /*e390*/  LDC.64 R12, c[0x0][0xc40] ;  /* 0x00031000ff0c7b82 */ /* 0x001e220000000a00 */
[----:B------:R-:W-:-:S02]  /*e3a0*/  LEA.HI R155, R155, R8, RZ, 0x5 ;  /* 0x000000089b9b7211 */ /* 0x000fc400078f28ff */
[----:B------:R-:W-:Y:S02]  /*e3b0*/  LOP3.LUT R9, R9, 0xfffffff8, RZ, 0xc0, !PT ;  /* 0xfffffff809097812 */ /* 0x000fe400078ec0ff */
[C---:B------:R-:W-:Y:S02]  /*e3c0*/  LEA.HI R2, R21.reuse, R21, RZ, 0x1 ;  /* 0x0000001515027211 */ /* 0x040fe400078f08ff */
[----:B------:R-:W-:Y:S01]  /*e3d0*/  SHF.R.S32.HI R155, RZ, 0x5, R155 ;  /* 0x00000005ff9b7819 */ /* 0x000fe2000001149b */
[----:B------:R-:W3:Y:S01]  /*e3e0*/  @P1 LDC R4, c[0x0][0xcec] ;  /* 0x00033b00ff041b82 */ /* 0x000ee20000000800 */
[----:B------:R-:W-:Y:S01]  /*e3f0*/  LOP3.LUT R2, R2, 0x1ffffffe, RZ, 0xc0, !PT ;  /* 0x1ffffffe02027812 */ /* 0x000fe200078ec0ff */
[----:B------:R-:W-:Y:S01]  /*e400*/  IMAD.IADD R154, R154, 0x1, -R9 ;  /* 0x000000019a9a7824 */ /* 0x000fe200078e0a09 */
[----:B------:R-:W-:Y:S02]  /*e410*/  UIMAD.WIDE.U32 UR4, UR10, UR8, URZ ;  /* 0x000000080a0472a5 */ /* 0x000fe4000f8e003f */
[----:B------:R-:W-:Y:S01]  /*e420*/  UIMAD UR6, UR10, UR9, UR6 ;  /* 0x000000090a0672a4 */ /* 0x000fe2000f8e0206 */
[----:B------:R-:W-:Y:S01]  /*e430*/  IMAD.IADD R2, R21, 0x1, -R2 ;  /* 0x0000000115027824 */ /* 0x000fe200078e0a02 */
[----:B--2---:R-:W-:Y:S01]  /*e440*/  USHF.R.S32.HI UR8, URZ, 0x1f, UR7 ;  /* 0x0000001f3f087899 */ /* 0x004fe20008011407 */
[----:B------:R-:W2:Y:S01]  /*e450*/  @P1 LDC R17, c[0x0][0xcf0] ;  /* 0x00033c00ff111b82 */ /* 0x000ea20000000800 */
[----:B------:R-:W-:Y:S01]  /*e460*/  IMAD R155, R155, 0x10, R154 ;  /* 0x000000109b9b7824 */ /* 0x000fe200078e029a */
[----:B------:R-:W-:-:S02]  /*e470*/  UIADD3 UR6, UR5, UR6, URZ ;  /* 0x0000000605067290 */ /* 0x000fc4000fffe03f */
[----:B------:R-:W-:Y:S02]  /*e480*/  IMAD.U32 R11, RZ, RZ, UR5 ;  /* 0x00000005ff0b7e24 */ /* 0x000fe4000f8e00ff */
[----:B------:R-:W-:Y:S02]  /*e490*/  IMAD R9, R2, 0x8, R155 ;  /* 0x0000000802097824 */ /* 0x000fe400078e029b */
[----:B------:R-:W-:Y:S01]  /*e4a0*/  IMAD.U32 R10, RZ, RZ, UR4 ;  /* 0x00000004ff0a7e24 */ /* 0x000fe2000f8e00ff */
[----:B------:R-:W-:Y:S01]  /*e4b0*/  MOV R11, UR6 ;  /* 0x00000006000b7c02 */ /* 0x000fe20008000f00 */
[----:B-1----:R-:W-:Y:S01]  /*e4c0*/  IMAD R15, R14, 0x40, R9 ;  /* 0x000000400e0f7824 */ /* 0x002fe200078e0209 */
[----:B------:R-:W-:Y:S01]  /*e4d0*/  ULDC.64 UR4, c[0x0][0xc48] ;  /* 0x0003120000047ab9 */ /* 0x000fe20000000a00 */
[C---:B0-----:R-:W-:Y:S02]  /*e4e0*/  IMAD R2, R12.reuse, UR8, RZ ;  /* 0x000000080c027c24 */ /* 0x041fe4000f8e02ff */
[----:B------:R-:W-:-:S04]  /*e4f0*/  IMAD.WIDE.U32 R10, R12, UR7, R10 ;  /* 0x000000070c0a7c25 */ /* 0x000fc8000f8e000a */
[----:B---3--:R-:W-:-:S04]  /*e500*/  @P1 IMAD.HI.U32 R4, R15, R4, RZ ;  /* 0x000000040f041227 */ /* 0x008fc800078e00ff */
[----:B------:R-:W-:Y:S02]  /*e510*/  IMAD R13, R13, UR7, R2 ;  /* 0x000000070d0d7c24 */ /* 0x000fe4000f8e0202 */
[----:B------:R-:W-:Y:S01]  /*e520*/  IMAD.MOV.U32 R9, RZ, RZ, R15 ;  /* 0x000000ffff097224 */ /* 0x000fe200078e000f */
[----:B--2---:R-:W-:Y:S01]  /*e530*/  @P1 SHF.R.U32.HI R9, RZ, R17, R4 ;  /* 0x00000011ff091219 */ /* 0x004fe20000011604 */
[----:B------:R-:W-:Y:S02]  /*e540*/  IMAD R2, R5, UR4, RZ ;  /* 0x0000000405027c24 */ /* 0x000fe4000f8e02ff */
[----:B------:R-:W-:Y:S01]  /*e550*/  IMAD.IADD R11, R11, 0x1, R13 ;  /* 0x000000010b0b7824 */ /* 0x000fe200078e020d */
[--C-:B------:R-:W-:Y:S01]  /*e560*/  SHF.R.S32.HI R4, RZ, 0x1f, R9.reuse ;  /* 0x0000001fff047819 */ /* 0x100fe20000011409 */
[----:B------:R-:W-:Y:S02]  /*e570*/  IMAD R13, R3, UR5, R2 ;  /* 0x00000005030d7c24 */ /* 0x000fe4000f8e0202 */
[----:B------:R-:W-:-:S02]  /*e580*/  IMAD.MOV R5, RZ, RZ, -R9 ;  /* 0x000000ffff057224 */ /* 0x000fc400078e0a09 */
        /* <DEDUP_REMOVED lines=224> */
.L_x_4421:
[----:B------:R-:W-:Y:S05]  /*f390*/  BSYNC B0 ;  /* 0x0000000000007941 */ /* 0x000fea0003800000 */
.L_x_4420:
        /* <DEDUP_REMOVED lines=201> */
.L_x_4418:
[----:B------:R-:W1:Y:S02]  /*10030*/  S2R R0, SR_TID.X ;  /* 0x0000000000007919 */ /* 0x000e640000002100 */
[----:B-1----:R-:W-:-:S05]  /*10040*/  VIADD R2, R0, 0xffffff80 ;  /* 0xffffff8000027836 */ /* 0x002fca0000000000 */
[----:B------:R-:W-:-:S13]  /*10050*/  ISETP.GT.AND P0, PT, R2, 0x3f, PT ;  /* 0x0000003f0200780c */ /* 0x000fda0003f04270 */
[----:B------:R-:W-:Y:S05]  /*10060*/  @P0 BRA `(.L_x_4380) ;  /* 0x0000005c000c0947 */ /* 0x000fea0003800000 */
[----:B------:R-:W1:Y:S01]  /*10070*/  S2R R3, SR_CTAID.X ;  /* 0x0000000000037919 */ /* 0x000e620000002500 */
[----:B------:R-:W4:Y:S01]  /*10080*/  LDC R6, c[0x0][0xce8] ;  /* 0x00033a00ff067b82 */ /* 0x000f220000000800 */
[----:B------:R-:W-:Y:S01]  /*10090*/  ULDC UR4, c[0x0][0xb88] ;  /* 0x0002e20000047ab9 */ /* 0x000fe20000000800 */
[----:B-1----:R-:W-:Y:S02]  /*100a0*/  IMAD R0, R3, 0x40, R0 ;  /* 0x0000004003007824 */ /* 0x002fe400078e0200 */
[----:B----4-:R-:W-:Y:S02]  /*100b0*/  IMAD R3, R6, UR4, RZ ;  /* 0x0000000406037c24 */ /* 0x010fe4000f8e02ff */
[----:B------:R-:W-:-:S05]  /*100c0*/  VIADD R0, R0, 0xffffff80 ;  /* 0xffffff8000007836 */ /* 0x000fca0000000000 */
[----:B------:R-:W-:-:S13]  /*100d0*/  ISETP.GE.AND P0, PT, R0, R3, PT ;  /* 0x000000030000720c */ /* 0x000fda0003f06270 */
[----:B------:R-:W-:Y:S05]  /*100e0*/  @P0 BRA `(.L_x_4380) ;  /* 0x0000005800ec0947 */ /* 0x000fea0003800000 */
[----:B------:R-:W4:Y:S01]  /*100f0*/  LDL R4, [R1] ;  /* 0x0000000001047983 */ /* 0x000f220000100800 */
[----:B------:R-:W-:Y:S01]  /*10100*/  ISETP.NE.AND P0, PT, R6, 0x1, PT ;  /* 0x000000010600780c */ /* 0x000fe20003f05270 */
[----:B------:R-:W-:Y:S01]  /*10110*/  S2UR UR7, SR_CTAID.Z ;  /* 0x00000000000779c3 */ /* 0x000fe20000002700 */
[----:B------:R-:W-:Y:S01]  /*10120*/  ULDC.64 UR8, c[0x0][0xcd0] ;  /* 0x0003340000087ab9 */ /* 0x000fe20000000a00 */
[----:B------:R-:W-:Y:S01]  /*10130*/  IMAD.MOV.U32 R5, RZ, RZ, R0 ;  /* 0x000000ffff057224 */ /* 0x000fe200078e0000 */
[----:B------:R-:W-:-:S05]  /*10140*/  ULDC.64 UR12, c[0x0][0x208] ;  /* 0x00008200000c7ab9 */ /* 0x000fca0000000a00 */
[----:B------:R-:W1:Y:S08]  /*10150*/  LDC.64 R10, c[0x0][0xcd8] ;  /* 0x00033600ff0a7b82 */ /* 0x000e700000000a00 */
[----:B------:R-:W5:Y:S08]  /*10160*/  @P0 LDC R7, c[0x0][0xcec] ;  /* 0x00033b00ff070b82 */ /* 0x000f700000000800 */
[----:B------:R-:W2:Y:S08]  /*10170*/  @P0 LDC R9, c[0x0][0xcf0] ;  /* 0x00033c00ff090b82 */ /* 0x000eb00000000800 */
[----:B------:R-:W3:Y:S08]  /*10180*/  S2UR UR10, SR_CTAID.Y ;  /* 0x00000000000a79c3 */ /* 0x000ef00000002600 */
[----:B0-----:R-:W3:Y:S01]  /*10190*/  LDC R8, c[0x0][0xd50] ;  /* 0x00035400ff087b82 */ /* 0x001ee20000000800 */
[----:B----4-:R-:W-:Y:S01]  /*101a0*/  R2UR UR11, R4 ;  /* 0x00000000040b72ca */ /* 0x010fe200000e0000 */
[----:B-----5:R-:W-:-:S05]  /*101b0*/  @P0 IMAD.HI.U32 R4, R0, R7, RZ ;  /* 0x0000000700040227 */ /* 0x020fca00078e00ff */
[----:B--2---:R-:W-:-:S07]  /*101c0*/  @P0 SHF.R.U32.HI R5, RZ, R9, R4 ;  /* 0x00000009ff050219 */ /* 0x004fce0000011604 */
[----:B------:R-:W-:Y:S02]  /*101d0*/  USHF.R.S32.HI UR6, URZ, 0x1f, UR11 ;  /* 0x0000001f3f067899 */ /* 0x000fe4000801140b */
[----:B------:R-:W-:Y:S01]  /*101e0*/  IMAD R7, RZ, RZ, -UR11 ;  /* 0x8000000bff077e24 */ /* 0x000fe2000f8e02ff */
[----:B------:R-:W-:Y:S02]  /*101f0*/  UIMAD.WIDE.U32 UR4, UR11, UR8, URZ ;  /* 0x000000080b0472a5 */ /* 0x000fe4000f8e003f */
[----:B------:R-:W-:Y:S01]  /*10200*/  UIMAD UR6, UR6, UR8, URZ ;  /* 0x00000008060672a4 */ /* 0x000fe2000f8e023f */
[----:B---3--:R-:W-:Y:S01]  /*10210*/  IMAD R9, R8, R7, UR10 ;  /* 0x0000000a08097e24 */ /* 0x008fe2000f8e0207 */
[----:B------:R-:W-:Y:S01]  /*10220*/  USHF.R.S32.HI UR8, URZ, 0x1f, UR7 ;  /* 0x0000001f3f087899 */ /* 0x000fe20008011407 */
[----:B------:R-:W-:Y:S01]  /*10230*/  IMAD.MOV R7, RZ, RZ, -R5 ;  /* 0x000000ffff077224 */ /* 0x000fe200078e0a05 */
[----:B------:R-:W-:Y:S01]  /*10240*/  UIMAD UR6, UR11, UR9, UR6 ;  /* 0x000000090b0672a4 */ /* 0x000fe2000f8e0206 */
[----:B------:R-:W-:Y:S01]  /*10250*/  IMAD.U32 R3, RZ, RZ, UR5 ;  /* 0x00000005ff037e24 */ /* 0x000fe2000f8e00ff */
[----:B------:R-:W-:Y:S01]  /*10260*/  SHF.R.S32.HI R4, RZ, 0x1f, R9 ;  /* 0x0000001fff047819 */ /* 0x000fe20000011409 */
[----:B------:R-:W-:Y:S01]  /*10270*/  IMAD.U32 R2, RZ, RZ, UR4 ;  /* 0x00000004ff027e24 */ /* 0x000fe2000f8e00ff */
[----:B------:R-:W-:Y:S01]  /*10280*/  UIADD3 UR6, UR5, UR6, URZ ;  /* 0x0000000605067290 */ /* 0x000fe2000fffe03f */
[----:B-1----:R-:W-:-:S02]  /*10290*/  IMAD R12, R10, UR8, RZ ;  /* 0x000000080a0c7c24 */ /* 0x002fc4000f8e02ff */
        /* <DEDUP_REMOVED lines=24> */
.L_x_4378:
        /* <DEDUP_REMOVED lines=18> */
.L_x_4422:
[----:B------:R-:W-:Y:S01]  /*10540*/  ULDC UR43, c[0x0][0xd50] ;  /* 0x00035400002b7ab9 */ /* 0x000fe20000000800 */
[----:B------:R-:W-:Y:S01]  /*10550*/  UMOV UR36, UR6 ;  /* 0x0000000600247c82 */ /* 0x000fe20008000000 */
[----:B------:R-:W-:-:S11]  /*10560*/  UISETP.NE.AND UP0, UPT, UR43, 0x1, UPT ;  /* 0x000000012b00788c */ /* 0x000fd6000bf05270 */
[----:B------:R-:W-:Y:S01]  /*10570*/  @UP0 ULDC UR4, c[0x0][0xd54] ;  /* 0x0003550000040ab9 */ /* 0x000fe20000000800 */
[----:B------:R-:W-:Y:S01]  /*10580*/  @UP0 ULDC UR7, c[0x0][0xd58] ;  /* 0x0003560000070ab9 */ /* 0x000fe20000000800 */
[----:B------:R-:W-:-:S04]  /*10590*/  UIMAD.WIDE.U32 UR4, UR6, UR4, URZ ;  /* 0x00000004060472a5 */ /* 0x000fc8000f8e003f */
[----:B------:R-:W-:-:S12]  /*105a0*/  @UP0 USHF.R.U32.HI UR36, URZ, UR7, UR5 ;  /* 0x000000073f240299 */ /* 0x000fd80008011605 */
.L_x_4423:
[----:B------:R-:W-:Y:S01]  /*105b0*/  ISETP.LE.AND P0, PT, RZ, UR44, PT ;  /* 0x0000002cff007c0c */ /* 0x000fe2000bf03270 */
[----:B------:R-:W-:Y:S01]  /*105c0*/  UIADD3 UR4, -UR36, URZ, URZ ;  /* 0x0000003f24047290 */ /* 0x000fe2000fffe13f */
[----:B------:R-:W-:Y:S02]  /*105d0*/  IMAD.MOV.U32 R0, RZ, RZ, 0x1 ;  /* 0x00000001ff007424 */ /* 0x000fe400078e00ff */
[----:B------:R-:W-:Y:S01]  /*105e0*/  IMAD.MOV.U32 R6, RZ, RZ, RZ ;  /* 0x000000ffff067224 */ /* 0x000fe200078e00ff */
[----:B------:R-:W-:Y:S01]  /*105f0*/  UIMAD UR43, UR43, UR4, UR6 ;  /* 0x000000042b2b72a4 */ /* 0x000fe2000f8e0206 */
[----:B------:R-:W-:-:S07]  /*10600*/  IMAD.MOV.U32 R9, RZ, RZ, 0x1 ;  /* 0x00000001ff097424 */ /* 0x000fce00078e00ff */
        /* <DEDUP_REMOVED lines=40> */
[----:B------:R-:W-:Y:S02]  /*10890*/  IABS R5, R4 ;  /* 0x0000000400057213 */ /* 0x000fe40000000000 */
[----:B------:R-:W-:Y:S02]  /*108a0*/  R2UR UR11, R2 ;  /* 0x00000000020b72ca */ /* 0x000fe400000e0000 */
[----:B------:R-:W-:Y:S01]  /*108b0*/  MOV R4, UR6 ;  /* 0x0000000600047c02 */ /* 0x000fe20008000f00 */
[----:B------:R-:W-:Y:S01]  /*108c0*/  IMAD.MOV R5, RZ, RZ, -R5 ;  /* 0x000000ffff057224 */ /* 0x000fe200078e0a05 */
[----:B------:R-:W-:-:S09]  /*108d0*/  ULOP3.LUT UR6, UR6, UR10, URZ, 0x3c, !UPT ;  /* 0x0000000a06067292 */ /* 0x000fd2000f8e3c3f */
        /* <DEDUP_REMOVED lines=24> */
.L_x_4425:
        /* <DEDUP_REMOVED lines=32> */
.L_x_4426:
        /* <DEDUP_REMOVED lines=20> */
.L_x_4428:
[----:B------:R0:W1:Y:S01]  /*10da0*/  LDC.64 R2, c[0x4][R16] ;  /* 0x0100000010027b82 */ /* 0x0000620000000a00 */
[----:B------:R-:W-:Y:S01]  /*10db0*/  ULDC.64 UR6, c[0x4][0x90] ;  /* 0x0100240000067ab9 */ /* 0x000fe20000000a00 */
[----:B------:R-:W-:Y:S01]  /*10dc0*/  ULDC.64 UR8, c[0x4][0x98] ;  /* 0x0100260000087ab9 */ /* 0x000fe20000000a00 */
[----:B------:R-:W-:Y:S01]  /*10dd0*/  ULDC.64 UR4, c[0x4][0x18] ;  /* 0x0100060000047ab9 */ /* 0x000fe20000000a00 */
[----:B------:R-:W-:Y:S01]  /*10de0*/  IMAD.U32 R4, RZ, RZ, UR6 ;  /* 0x00000006ff047e24 */ /* 0x000fe2000f8e00ff */
[----:B------:R-:W-:Y:S01]  /*10df0*/  MOV R8, 0x70 ;  /* 0x0000007000087802 */ /* 0x000fe20000000f00 */
[----:B------:R-:W-:Y:S02]  /*10e00*/  IMAD.U32 R5, RZ, RZ, UR7 ;  /* 0x00000007ff057e24 */ /* 0x000fe4000f8e00ff */
[----:B------:R-:W-:Y:S02]  /*10e10*/  IMAD.U32 R6, RZ, RZ, UR8 ;  /* 0x00000008ff067e24 */ /* 0x000fe4000f8e00ff */
[----:B------:R-:W-:-:S02]  /*10e20*/  IMAD.U32 R7, RZ, RZ, UR9 ;  /* 0x00000009ff077e24 */ /* 0x000fc4000f8e00ff */
[----:B------:R-:W-:Y:S02]  /*10e30*/  IMAD.U32 R10, RZ, RZ, UR4 ;  /* 0x00000004ff0a7e24 */ /* 0x000fe4000f8e00ff */
[----:B------:R-:W-:Y:S02]  /*10e40*/  IMAD.U32 R11, RZ, RZ, UR5 ;  /* 0x00000005ff0b7e24 */ /* 0x000fe4000f8e00ff */
[----:B------:R-:W-:Y:S02]  /*10e50*/  IMAD.MOV.U32 R12, RZ, RZ, 0x1 ;  /* 0x00000001ff0c7424 */ /* 0x000fe400078e00ff */
[----:B0-----:R-:W-:-:S07]  /*10e60*/  IMAD.MOV.U32 R13, RZ, RZ, RZ ;  /* 0x000000ffff0d7224 */ /* 0x001fce00078e00ff */
[----:B------:R-:W-:-:S07]  /*10e70*/  LEPC R20, `(.L_x_4427) ;  /* 0x000000001014794e */ /* 0x000fce0000000000 */
[----:B-1----:R-:W-:Y:S05]  /*10e80*/  CALL.ABS.NOINC R2 ;  /* 0x0000000002007343 */ /* 0x002fea0003c00000 */
.L_x_4427:
        /* <DEDUP_REMOVED lines=25> */
.L_x_4529:
        /* <DEDUP_REMOVED lines=9> */
.L_x_4532:
[----:B------:R-:W-:Y:S05]  /*110b0*/  @!P6 BRA `(.L_x_4430) ;  /* 0x0000000000dce947 */ /* 0x000fea0003800000 */
[----:B------:R-:W-:Y:S01]  /*110c0*/  IMAD.MOV.U32 R16, RZ, RZ, R18 ;  /* 0x000000ffff107224 */ /* 0x000fe200078e0012 */
[----:B------:R-:W-:Y:S06]  /*110d0*/  @!P1 BRA `(.L_x_4432) ;  /* 0x0000000000549947 */ /* 0x000fec0003800000 */
[----:B0-----:R-:W-:Y:S01]  /*110e0*/  IMAD.MOV.U32 R6, RZ, RZ, R0 ;  /* 0x000000ffff067224 */ /* 0x001fe200078e0000 */
[----:B------:R-:W-:Y:S01]  /*110f0*/  ULDC.64 UR4, c[0x0][0x428] ;  /* 0x00010a0000047ab9 */ /* 0x000fe20000000a00 */
[----:B------:R-:W0:Y:S01]  /*11100*/  LDC R0, c[0x0][0x43c] ;  /* 0x00010f00ff007b82 */ /* 0x000e220000000800 */
[----:B------:R-:W-:Y:S01]  /*11110*/  IMAD R9, R19, UR4, RZ ;  /* 0x0000000413097c24 */ /* 0x000fe2000f8e02ff */
[----:B------:R-:W-:Y:S01]  /*11120*/  ULDC.64 UR6, c[0x0][0x208] ;  /* 0x0000820000067ab9 */ /* 0x000fe20000000a00 */
[----:B------:R-:W-:Y:S02]  /*11130*/  IMAD.MOV.U32 R7, RZ, RZ, R6 ;  /* 0x000000ffff077224 */ /* 0x000fe400078e0006 */
        /* <DEDUP_REMOVED lines=15> */
.L_x_4432:
[----:B------:R-:W-:Y:S01]  /*11230*/  IMAD.MOV.U32 R0, RZ, RZ, 0x1 ;  /* 0x00000001ff007424 */ /* 0x000fe200078e00ff */
[----:B01----:R-:W0:Y:S04]  /*11240*/  S2R R6, SR_TID.X ;  /* 0x0000000000067919 */ /* 0x003e280000002100 */
[----:B------:R-:W-:-:S04]  /*11250*/  SHF.L.U32 R0, R0, 0x1f, RZ ;  /* 0x0000001f00007819 */ /* 0x000fc800000006ff */
[----:B------:R-:W1:Y:S01]  /*11260*/  SYNCS.PHASECHK.TRANS64.TRYWAIT P0, [UR38+0x38840], R0 ;  /* 0x03884000ff0075a7 */ /* 0x000e620008000166 */
[----:B0-----:R-:W-:-:S04]  /*11270*/  LOP3.LUT R2, R6, 0x7f, RZ, 0xc0, !PT ;  /* 0x0000007f06027812 */ /* 0x001fc800078ec0ff */
[----:B------:R-:W-:Y:S01]  /*11280*/  ISETP.NE.AND P1, PT, R2, RZ, PT ;  /* 0x000000ff0200720c */ /* 0x000fe20003f25270 */
[----:B-1----:R-:W-:-:S12]  /*11290*/  @!P0 BRA `(.L_x_4433) ;  /* 0x0000004c00688947 */ /* 0x002fd80003800000 */
.L_x_4533:
[----:B------:R-:W-:Y:S05]  /*112a0*/  @P1 BRA `(.L_x_4434) ;  /* 0x0000000000181947 */ /* 0x000fea0003800000 */
[----:B------:R-:W1:Y:S01]  /*112b0*/  S2R R2, SR_TID.X ;  /* 0x0000000000027919 */ /* 0x000e620000002100 */
[----:B0-----:R-:W-:-:S04]  /*112c0*/  IMAD.MOV.U32 R0, RZ, RZ, 0x2000 ;  /* 0x00002000ff007424 */ /* 0x001fc800078e00ff */
[----:B------:R2:W-:Y:S01]  /*112d0*/  SYNCS.ARRIVE.TRANS64 RZ, [UR38+0x38830], R0 ;  /* 0x03883000ffff79a7 */ /* 0x0005e20008000026 */
[----:B-1----:R-:W-:-:S13]  /*112e0*/  LOP3.LUT P0, RZ, R2, 0x1f, RZ, 0xc0, !PT ;  /* 0x0000001f02ff7812 */ /* 0x002fda000780c0ff */
[----:B--2---:R-:W-:Y:S05]  /*112f0*/  @!P0 BRA `(.L_x_4434) ;  /* 0x0000000000048947 */ /* 0x004fea0003800000 */
[----:B------:R-:W-:Y:S01]  /*11300*/  BPT.TRAP 0x1 ;  /* 0x000000040000795c */ /* 0x000fe20000300000 */
.L_x_4434:
[----:B0-----:R-:W2:Y:S01]  /*11310*/  LDL R0, [R1+0xc] ;  /* 0x00000c0001007983 */ /* 0x001ea20000100800 */
        /* <DEDUP_REMOVED lines=17> */
.L_x_4430:
        /* <DEDUP_REMOVED lines=24> */
.L_x_4435:
        /* <DEDUP_REMOVED lines=24> */
[----:B------:R-:W-:Y:S01]  /*11730*/  IMAD.MOV.U32 R9, RZ, RZ, R11 ;  /* 0x000000ffff097224 */ /* 0x000fe200078e000b */
[----:B------:R2:W-:Y:S01]  /*11740*/  STL [R1+0x8], R11 ;  /* 0x0000080b01007387 */ /* 0x0005e20000100800 */
[----:B-1----:R-:W-:-:S05]  /*11750*/  @P0 IMAD.HI.U32 R0, R11, R0, RZ ;  /* 0x000000000b000227 */ /* 0x002fca00078e00ff */
[----:B0-----:R-:W-:Y:S01]  /*11760*/  @P0 SHF.R.U32.HI R9, RZ, R5, R0 ;  /* 0x00000005ff090219 */ /* 0x001fe20000011600 */
[----:B------:R-:W-:Y:S01]  /*11770*/  IMAD.U32 R5, RZ, RZ, UR5 ;  /* 0x00000005ff057e24 */ /* 0x000fe2000f8e00ff */
[----:B------:R-:W-:Y:S02]  /*11780*/  ULDC.64 UR4, c[0x0][0x2d0] ;  /* 0x0000b40000047ab9 */ /* 0x000fe40000000a00 */
[----:B------:R-:W-:Y:S01]  /*11790*/  SHF.R.S32.HI R0, RZ, 0x1f, R9 ;  /* 0x0000001fff007819 */ /* 0x000fe20000011409 */
[C---:B------:R-:W-:Y:S01]  /*117a0*/  IMAD.WIDE.U32 R2, R9.reuse, UR4, R2 ;  /* 0x0000000409027c25 */ /* 0x040fe2000f8e0002 */
[----:B------:R-:W-:-:S03]  /*117b0*/  IADD3 R4, -R9, RZ, RZ ;  /* 0x000000ff09047210 */ /* 0x000fc60007ffe1ff */
[----:B------:R-:W-:Y:S02]  /*117c0*/  IMAD R0, R0, UR4, RZ ;  /* 0x0000000400007c24 */ /* 0x000fe4000f8e02ff */
[----:B------:R-:W-:Y:S02]  /*117d0*/  IMAD R5, R7, R4, R11 ;  /* 0x0000000407057224 */ /* 0x000fe400078e020b */
[----:B--2---:R-:W-:Y:S01]  /*117e0*/  IMAD R11, R9, UR5, R0 ;  /* 0x00000005090b7c24 */ /* 0x004fe2000f8e0200 */
[----:B------:R-:W-:Y:S02]  /*117f0*/  ULDC.64 UR4, c[0x0][0x2c8] ;  /* 0x0000b20000047ab9 */ /* 0x000fe40000000a00 */
[----:B------:R-:W-:Y:S01]  /*11800*/  SHF.R.S32.HI R0, RZ, 0x1f, R5 ;  /* 0x0000001fff007819 */ /* 0x000fe20000011405 */
[----:B------:R-:W-:-:S04]  /*11810*/  IMAD.IADD R3, R3, 0x1, R11 ;  /* 0x0000000103037824 */ /* 0x000fc800078e020b */
[----:B------:R-:W-:Y:S02]  /*11820*/  IMAD R0, R0, UR4, RZ ;  /* 0x0000000400007c24 */ /* 0x000fe4000f8e02ff */
[----:B------:R-:W-:-:S04]  /*11830*/  IMAD.WIDE.U32 R2, R5, UR4, R2 ;  /* 0x0000000405027c25 */ /* 0x000fc8000f8e0002 */
[----:B------:R-:W-:Y:S01]  /*11840*/  IMAD R9, R5, UR5, R0 ;  /* 0x0000000505097c24 */ /* 0x000fe2000f8e0200 */
[----:B------:R-:W-:Y:S02]  /*11850*/  ULDC.64 UR4, c[0x0][0x280] ;  /* 0x0000a00000047ab9 */ /* 0x000fe40000000a00 */
[C---:B------:R-:W-:Y:S01]  /*11860*/  LEA R0, P0, R2.reuse, UR4, 0x1 ;  /* 0x0000000402007c11 */ /* 0x040fe2000f8008ff */
[----:B------:R-:W-:Y:S01]  /*11870*/  IMAD.IADD R3, R3, 0x1, R9 ;  /* 0x0000000103037824 */ /* 0x000fe200078e0209 */
[----:B------:R-:W-:Y:S01]  /*11880*/  ULDC UR4, c[0x0][0x2b8] ;  /* 0x0000ae0000047ab9 */ /* 0x000fe20000000800 */
[----:B------:R-:W0:Y:S03]  /*11890*/  S2R R9, SR_TID.X ;  /* 0x0000000000097919 */ /* 0x000e260000002100 */
[----:B------:R-:W-:Y:S01]  /*118a0*/  LEA.HI.X R3, R2, UR5, R3, 0x1, P0 ;  /* 0x0000000502037c11 */ /* 0x000fe200080f0c03 */
[----:B0-----:R-:W-:-:S05]  /*118b0*/  IMAD.SHL.U32 R2, R9, 0x8, RZ ;  /* 0x0000000809027824 */ /* 0x001fca00078e00ff */
        /* <DEDUP_REMOVED lines=8> */
[----:B------:R-:W0:Y:S01]  /*11940*/  S2R R4, SR_TID.X ;  /* 0x0000000000047919 */ /* 0x000e220000002100 */
[----:B------:R-:W-:Y:S01]  /*11950*/  ULDC UR4, c[0x0][0x288] ;  /* 0x0000a20000047ab9 */ /* 0x000fe20000000800 */
[----:B------:R-:W-:Y:S01]  /*11960*/  IMAD R8, R8, 0x40, R6 ;  /* 0x0000004008087824 */ /* 0x000fe200078e0206 */
[----:B------:R-:W-:Y:S01]  /*11970*/  ULDC.64 UR6, c[0x0][0x208] ;  /* 0x0000820000067ab9 */ /* 0x000fe20000000a00 */
[----:B------:R-:W1:Y:S01]  /*11980*/  SHFL.IDX PT, R14, R0, RZ, 0x181f ;  /* 0x00181fff000e7589 */ /* 0x000e6200000e0000 */
[----:B------:R-:W-:Y:S02]  /*11990*/  IMAD R2, R7, UR4, RZ ;  /* 0x0000000407027c24 */ /* 0x000fe4000f8e02ff */
[C---:B------:R-:W-:Y:S01]  /*119a0*/  VIADD R6, R8.reuse, 0x10 ;  /* 0x0000001008067836 */ /* 0x040fe20000000000 */
[----:B------:R2:W-:Y:S02]  /*119b0*/  STL [R1+0x4], R8 ;  /* 0x0000040801007387 */ /* 0x0005e40000100800 */
[----:B------:R-:W-:-:S02]  /*119c0*/  ISETP.GE.AND P1, PT, R8, R2, PT ;  /* 0x000000020800720c */ /* 0x000fc40003f26270 */
[----:B------:R-:W-:Y:S01]  /*119d0*/  STL [R1+0x10], R6 ;  /* 0x0000100601007387 */ /* 0x000fe20000100800 */
[----:B--2---:R-:W-:-:S10]  /*119e0*/  VIADD R8, R8, 0x20 ;  /* 0x0000002008087836 */ /* 0x004fd40000000000 */
[----:B------:R-:W-:Y:S01]  /*119f0*/  @!P1 LEA R9, R10, UR38, 0x1 ;  /* 0x000000260a099c11 */ /* 0x000fe2000f8e08ff */
[----:B------:R-:W-:Y:S01]  /*11a00*/  STL [R1+0x14], R8 ;  /* 0x0000140801007387 */ /* 0x000fe20000100800 */
[----:B0-----:R-:W-:-:S03]  /*11a10*/  IMAD.SHL.U32 R11, R4, 0x8, RZ ;  /* 0x00000008040b7824 */ /* 0x001fc600078e00ff */
[----:B------:R-:W0:Y:S02]  /*11a20*/  SHFL.IDX PT, R4, R3, RZ, 0x181f ;  /* 0x00181fff03047589 */ /* 0x000e2400000e0000 */
[----:B------:R-:W-:-:S04]  /*11a30*/  LOP3.LUT R11, R11, 0x38, RZ, 0xc0, !PT ;  /* 0x000000380b0b7812 */ /* 0x000fc800078ec0ff */
[----:B-1----:R-:W-:-:S05]  /*11a40*/  @!P1 LEA R14, P2, R11, R14, 0x1 ;  /* 0x0000000e0b0e9211 */ /* 0x002fca00078408ff */
[----:B0-----:R-:W-:Y:S02]  /*11a50*/  @!P1 IMAD.X R5, RZ, RZ, R4, P2 ;  /* 0x000000ffff059224 */ /* 0x001fe400010e0604 */
[----:B------:R-:W-:Y:S02]  /*11a60*/  @!P1 IMAD.MOV.U32 R4, RZ, RZ, R14 ;  /* 0x000000ffff049224 */ /* 0x000fe400078e000e */
[----:B------:R-:W0:Y:S04]  /*11a70*/  SHFL.IDX PT, R14, R0, 0x1, 0x181f ;  /* 0x00381f00000e7f89 */ /* 0x000e2800000e0000 */
[----:B------:R1:W-:Y:S01]  /*11a80*/  @!P1 LDGSTS.E.BYPASS.LTC128B.128 [R9+0x20400], desc[UR6][R4.64], !P0 ;  /* 0x2040000004099fae */ /* 0x0003e2000c101d46 */
[----:B------:R-:W-:-:S03]  /*11a90*/  ISETP.GE.AND P1, PT, R6, R2, PT ;  /* 0x000000020600720c */ /* 0x000fc60003f26270 */
[----:B-1----:R-:W1:Y:S10]  /*11aa0*/  SHFL.IDX PT, R4, R3, 0x1, 0x181f ;  /* 0x00381f0003047f89 */ /* 0x002e7400000e0000 */
[----:B------:R-:W-:-:S02]  /*11ab0*/  @!P1 LEA R7, R10, UR38, 0x1 ;  /* 0x000000260a079c11 */ /* 0x000fc4000f8e08ff */
[----:B0-----:R-:W-:Y:S02]  /*11ac0*/  @!P1 LEA R6, P2, R11, R14, 0x1 ;  /* 0x0000000e0b069211 */ /* 0x001fe400078408ff */
[----:B------:R-:W0:Y:S03]  /*11ad0*/  SHFL.IDX PT, R14, R0, 0x2, 0x181f ;  /* 0x00581f00000e7f89 */ /* 0x000e2600000e0000 */
        /* <DEDUP_REMOVED lines=14> */
.L_x_4542:
[----:B--2---:R-:W2:Y:S01]  /*11bc0*/  LDL R4, [R1+0x4] ;  /* 0x0000040001047983 */ /* 0x004ea20000100800 */
[----:B------:R-:W-:Y:S01]  /*11bd0*/  ULDC.64 UR4, c[0x0][0x208] ;  /* 0x0000820000047ab9 */ /* 0x000fe20000000a00 */
[----:B------:R-:W0:Y:S02]  /*11be0*/  S2R R0, SR_TID.X ;  /* 0x0000000000007919 */ /* 0x000e240000002100 */
[----:B0-----:R-:W-:-:S05]  /*11bf0*/  IMAD.SHL.U32 R0, R0, 0x8, RZ ;  /* 0x0000000800007824 */ /* 0x001fca00078e00ff */
[----:B------:R-:W-:Y:S01]  /*11c00*/  LOP3.LUT R0, R0, 0x38, RZ, 0xc0, !PT ;  /* 0x0000003800007812 */ /* 0x000fe200078ec0ff */
        /* <DEDUP_REMOVED lines=42> */
.L_x_4437:
[----:B------:R-:W2:Y:S01]  /*11eb0*/  LDL.LU.64 R6, [R1+0x20] ;  /* 0x0000200001067983 */ /* 0x000ea20000300a00 */
[----:B------:R-:W-:-:S03]  /*11ec0*/  ULDC.64 UR8, c[0x0][0x3e0] ;  /* 0x0000f80000087ab9 */ /* 0x000fc60000000a00 */
[----:B------:R-:W3:Y:S04]  /*11ed0*/  LDL.LU R2, [R1+0x2c] ;  /* 0x00002c0001027983 */ /* 0x000ee80000300800 */
[----:B0-----:R-:W4:Y:S01]  /*11ee0*/  LDL.LU R4, [R1+0x8] ;  /* 0x0000080001047983 */ /* 0x001f220000300800 */
[----:B------:R-:W-:Y:S01]  /*11ef0*/  UIMAD UR6, UR45, UR8, URZ ;  /* 0x000000082d0672a4 */ /* 0x000fe2000f8e023f */
[----:B------:R-:W-:Y:S01]  /*11f00*/  LOP3.LUT R17, R17, 0xfffffff7, RZ, 0xc0, !PT ;  /* 0xfffffff711117812 */ /* 0x000fe200078ec0ff */
[----:B------:R-:W0:Y:S02]  /*11f10*/  S2R R8, SR_TID.X ;  /* 0x0000000000087919 */ /* 0x000e240000002100 */
[----:B------:R-:W-:Y:S01]  /*11f20*/  UIMAD UR6, UR44, UR9, UR6 ;  /* 0x000000092c0672a4 */ /* 0x000fe2000f8e0206 */
[----:B0-----:R-:W-:-:S04]  /*11f30*/  SHF.L.U32 R10, R8, 0x3, RZ ;  /* 0x00000003080a7819 */ /* 0x001fc800000006ff */
[----:B------:R-:W-:Y:S02]  /*11f40*/  LOP3.LUT R10, R10, 0x38, RZ, 0xc0, !PT ;  /* 0x000000380a0a7812 */ /* 0x000fe400078ec0ff */
[----:B--2---:R-:W-:Y:S02]  /*11f50*/  R2UR UR5, R7 ;  /* 0x00000000070572ca */ /* 0x004fe400000e0000 */
[----:B------:R-:W0:Y:S01]  /*11f60*/  LDC R7, c[0x0][0x448] ;  /* 0x00011200ff077b82 */ /* 0x000e220000000800 */
[----:B------:R-:W-:Y:S02]  /*11f70*/  R2UR UR4, R6 ;  /* 0x00000000060472ca */ /* 0x000fe400000e0000 */
[----:B---3--:R-:W-:-:S13]  /*11f80*/  R2UR UR5, R2 ;  /* 0x00000000020572ca */ /* 0x008fda00000e0000 */
[----:B------:R-:W-:-:S03]  /*11f90*/  UIMAD.WIDE.U32 UR4, UR44, UR8, UR4 ;  /* 0x000000082c0472a5 */ /* 0x000fc6000f8e0004 */
[----:B------:R-:W-:Y:S01]  /*11fa0*/  ULDC.64 UR8, c[0x0][0x3d0] ;  /* 0x0000f40000087ab9 */ /* 0x000fe20000000a00 */
[----:B------:R-:W-:Y:S01]  /*11fb0*/  UIADD3 UR5, UR5, UR6, URZ ;  /* 0x0000000605057290 */ /* 0x000fe2000fffe03f */
[----:B0-----:R-:W-:-:S13]  /*11fc0*/  ISETP.NE.AND P0, PT, R7, 0x1, PT ;  /* 0x000000010700780c */ /* 0x001fda0003f05270 */
[----:B------:R-:W4:Y:S08]  /*11fd0*/  @P0 LDC R2, c[0x0][0x44c] ;  /* 0x00011300ff020b82 */ /* 0x000f300000000800 */
[----:B------:R-:W0:Y:S01]  /*11fe0*/  @P0 LDC R0, c[0x0][0x450] ;  /* 0x00011400ff000b82 */ /* 0x000e220000000800 */
[----:B----4-:R-:W-:-:S04]  /*11ff0*/  @P0 IMAD.HI.U32 R3, R4, R2, RZ ;  /* 0x0000000204030227 */ /* 0x010fc800078e00ff */
[----:B------:R-:W-:Y:S01]  /*12000*/  IMAD.MOV.U32 R2, RZ, RZ, R4 ;  /* 0x000000ffff027224 */ /* 0x000fe200078e0004 */
[----:B0-----:R-:W-:-:S04]  /*12010*/  @P0 SHF.R.U32.HI R2, RZ, R0, R3 ;  /* 0x00000000ff020219 */ /* 0x001fc80000011603 */
[--C-:B------:R-:W-:Y:S01]  /*12020*/  SHF.R.S32.HI R3, RZ, 0x1f, R2.reuse ;  /* 0x0000001fff037819 */ /* 0x100fe20000011402 */
[----:B------:R-:W-:-:S04]  /*12030*/  IMAD.MOV R0, RZ, RZ, -R2 ;  /* 0x000000ffff007224 */ /* 0x000fc800078e0a02 */
[----:B------:R-:W-:Y:S02]  /*12040*/  IMAD R0, R7, R0, R4 ;  /* 0x0000000007007224 */ /* 0x000fe400078e0204 */
[----:B------:R-:W-:Y:S02]  /*12050*/  IMAD R5, R3, UR8, RZ ;  /* 0x0000000803057c24 */ /* 0x000fe4000f8e02ff */
[----:B------:R-:W-:Y:S01]  /*12060*/  IMAD.U32 R3, RZ, RZ, UR8 ;  /* 0x00000008ff037e24 */ /* 0x000fe2000f8e00ff */
[----:B------:R-:W-:Y:S01]  /*12070*/  SHF.R.S32.HI R4, RZ, 0x1f, R0 ;  /* 0x0000001fff047819 */ /* 0x000fe20000011400 */
[C---:B------:R-:W-:Y:S02]  /*12080*/  IMAD R5, R2.reuse, UR9, R5 ;  /* 0x0000000902057c24 */ /* 0x040fe4000f8e0205 */
        /* <DEDUP_REMOVED lines=9> */
[----:B------:R-:W-:Y:S02]  /*12120*/  ULDC UR4, c[0x0][0x3b8] ;  /* 0x0000ee0000047ab9 */ /* 0x000fe40000000800 */
[----:B------:R-:W-:Y:S02]  /*12130*/  ISETP.GE.AND P3, PT, R10, UR4, PT ;  /* 0x000000040a007c0c */ /* 0x000fe4000bf66270 */
[----:B------:R-:W-:Y:S02]  /*12140*/  LEA.HI.X R6, R2, UR5, R3, 0x1, P0 ;  /* 0x0000000502067c11 */ /* 0x000fe400080f0c03 */
[----:B------:R-:W-:-:S04]  /*12150*/  LOP3.LUT R2, R10, 0x40, RZ, 0xfc, !PT ;  /* 0x000000400a027812 */ /* 0x000fc800078efcff */
[----:B------:R-:W-:Y:S02]  /*12160*/  ISETP.GE.AND P1, PT, R2, UR4, PT ;  /* 0x0000000402007c0c */ /* 0x000fe4000bf26270 */
[----:B------:R-:W-:Y:S02]  /*12170*/  LOP3.LUT R2, R10, 0x80, RZ, 0xfc, !PT ;  /* 0x000000800a027812 */ /* 0x000fe400078efcff */
[----:B------:R-:W-:Y:S02]  /*12180*/  SEL R4, RZ, 0x2, P1 ;  /* 0x00000002ff047807 */ /* 0x000fe40000800000 */
[----:B------:R-:W-:Y:S02]  /*12190*/  ISETP.GE.AND P2, PT, R2, UR4, PT ;  /* 0x0000000402007c0c */ /* 0x000fe4000bf46270 */
[----:B------:R-:W-:Y:S02]  /*121a0*/  SEL R2, RZ, 0x1, P3 ;  /* 0x00000001ff027807 */ /* 0x000fe40001800000 */
[----:B------:R-:W-:-:S03]  /*121b0*/  SEL R3, RZ, 0x4, P2 ;  /* 0x00000004ff037807 */ /* 0x000fc60001000000 */
[----:B------:R-:W-:Y:S02]  /*121c0*/  @P1 LOP3.LUT R17, R17, 0x8, RZ, 0xfc, !PT ;  /* 0x0000000811111812 */ /* 0x000fe400078efcff */
[----:B------:R-:W-:Y:S02]  /*121d0*/  IADD3 R2, R3, R4, R2 ;  /* 0x0000000403027210 */ /* 0x000fe40007ffe002 */
[C---:B------:R-:W-:Y:S02]  /*121e0*/  LOP3.LUT R3, R10.reuse, 0xc0, RZ, 0xfc, !PT ;  /* 0x000000c00a037812 */ /* 0x040fe400078efcff */
[----:B------:R-:W-:Y:S02]  /*121f0*/  LOP3.LUT R17, R17, 0xfffffffb, RZ, 0xc0, !PT ;  /* 0xfffffffb11117812 */ /* 0x000fe400078ec0ff */
[----:B------:R-:W-:Y:S02]  /*12200*/  ISETP.GE.AND P5, PT, R3, UR4, PT ;  /* 0x0000000403007c0c */ /* 0x000fe4000bfa6270 */
[----:B------:R-:W-:-:S02]  /*12210*/  LOP3.LUT R3, R10, 0x100, RZ, 0xfc, !PT ;  /* 0x000001000a037812 */ /* 0x000fc400078efcff */
[----:B------:R-:W-:Y:S02]  /*12220*/  SEL R4, RZ, 0x8, P5 ;  /* 0x00000008ff047807 */ /* 0x000fe40002800000 */
[----:B------:R-:W-:Y:S02]  /*12230*/  ISETP.GE.AND P0, PT, R3, UR4, PT ;  /* 0x0000000403007c0c */ /* 0x000fe4000bf06270 */
[----:B------:R-:W-:Y:S02]  /*12240*/  LOP3.LUT R17, R17, 0xffffffef, RZ, 0xc0, !PT ;  /* 0xffffffef11117812 */ /* 0x000fe400078ec0ff */
[----:B------:R-:W-:Y:S02]  /*12250*/  SEL R3, RZ, 0x10, P0 ;  /* 0x00000010ff037807 */ /* 0x000fe40000000000 */
[----:B------:R-:W-:Y:S02]  /*12260*/  @P3 LOP3.LUT R17, R17, 0x10, RZ, 0xfc, !PT ;  /* 0x0000001011113812 */ /* 0x000fe400078efcff */
[----:B------:R-:W-:-:S02]  /*12270*/  IADD3 R2, R3, R2, R4 ;  /* 0x0000000203027210 */ /* 0x000fc40007ffe004 */
[C---:B------:R-:W-:Y:S02]  /*12280*/  LOP3.LUT R3, R10.reuse, 0x180, RZ, 0xfc, !PT ;  /* 0x000001800a037812 */ /* 0x040fe400078efcff */
[----:B------:R-:W-:Y:S02]  /*12290*/  @P2 LOP3.LUT R17, R17, 0x4, RZ, 0xfc, !PT ;  /* 0x0000000411112812 */ /* 0x000fe400078efcff */
[----:B------:R-:W-:Y:S02]  /*122a0*/  ISETP.GE.AND P1, PT, R3, UR4, PT ;  /* 0x0000000403007c0c */ /* 0x000fe4000bf26270 */
[----:B------:R-:W-:Y:S02]  /*122b0*/  LOP3.LUT R3, R10, 0x140, RZ, 0xfc, !PT ;  /* 0x000001400a037812 */ /* 0x000fe400078efcff */
[----:B------:R-:W-:Y:S02]  /*122c0*/  SEL R4, RZ, 0x40, P1 ;  /* 0x00000040ff047807 */ /* 0x000fe40000800000 */
[----:B------:R-:W-:-:S04]  /*122d0*/  ISETP.GE.AND P1, PT, R3, UR4, PT ;  /* 0x0000000403007c0c */ /* 0x000fc8000bf26270 */
[----:B------:R-:W-:-:S04]  /*122e0*/  SEL R3, RZ, 0x20, P1 ;  /* 0x00000020ff037807 */ /* 0x000fc80000800000 */
[----:B------:R-:W-:Y:S02]  /*122f0*/  IADD3 R4, R4, R2, R3 ;  /* 0x0000000204047210 */ /* 0x000fe40007ffe003 */
[----:B------:R-:W-:-:S04]  /*12300*/  LOP3.LUT R2, R10, 0x1c0, RZ, 0xfc, !PT ;  /* 0x000001c00a027812 */ /* 0x000fc800078efcff */
        /* <DEDUP_REMOVED lines=104> */
.L_x_4552:
        /* <DEDUP_REMOVED lines=38> */
.L_x_4440:
[----:B------:R-:W-:Y:S05]  /*12bf0*/  BSYNC B0 ;  /* 0x0000000000007941 */ /* 0x000fea0003800000 */
.L_x_4439:
        /* <DEDUP_REMOVED lines=9> */
.L_x_4553:
        /* <DEDUP_REMOVED lines=9> */
.L_x_4554:
        /* <DEDUP_REMOVED lines=8> */
.L_x_4446:
[----:B------:R-:W-:Y:S05]  /*12da0*/  BSYNC B1 ;  /* 0x0000000000017941 */ /* 0x000fea0003800000 */
.L_x_4445:
        /* <DEDUP_REMOVED lines=11> */
.L_x_4447:
        /* <DEDUP_REMOVED lines=13> */
.L_x_4448:
        /* <DEDUP_REMOVED lines=13> */
.L_x_4449:
        /* <DEDUP_REMOVED lines=13> */
.L_x_4450:
        /* <DEDUP_REMOVED lines=13> */
.L_x_4451:
        /* <DEDUP_REMOVED lines=13> */
.L_x_4452:
        /* <DEDUP_REMOVED lines=13> */
.L_x_4453:
        /* <DEDUP_REMOVED lines=13> */
.L_x_4454:
        /* <DEDUP_REMOVED lines=8> */
.L_x_4443:
[----:B------:R-:W-:Y:S05]  /*13490*/  BSYNC B0 ;  /* 0x0000000000007941 */ /* 0x000fea0003800000 */
.L_x_4442:
        /* <DEDUP_REMOVED lines=30> */
.L_x_4496:
        /* <DEDUP_REMOVED lines=9> */
[----:B------:R-:W-:Y:S01]  /*13710*/  MOV R13, R8 ;  /* 0x00000008000d7202 */ /* 0x000fe20000000f00 */
        /* <DEDUP_REMOVED lines=18> */
.L_x_4458:
[----:B------:R-:W1:Y:S01]  /*13840*/  S2R R2, SR_TID.X ;  /* 0x0000000000027919 */ /* 0x000e620000002100 */
[----:B------:R-:W-:Y:S01]  /*13850*/  BSSY B2, `(.L_x_4459) ;  /* 0x0000006000027945 */ /* 0x000fe20003800000 */
[----:B-1----:R-:W-:Y:S02]  /*13860*/  LOP3.LUT R3, R2, 0x7f, RZ, 0xc0, !PT ;  /* 0x0000007f02037812 */ /* 0x002fe400078ec0ff */
[----:B------:R-:W-:Y:S02]  /*13870*/  SHF.L.U32 R2, R0, 0x1f, RZ ;  /* 0x0000001f00027819 */ /* 0x000fe400000006ff */
[----:B------:R-:W-:Y:S02]  /*13880*/  ISETP.NE.AND P2, PT, R3, RZ, PT ;  /* 0x000000ff0300720c */ /* 0x000fe40003f45270 */
[----:B------:R-:W1:Y:S02]  /*13890*/  SYNCS.PHASECHK.TRANS64.TRYWAIT P0, [UR38+0x38848], R2 ;  /* 0x03884802ff0075a7 */ /* 0x000e640008000166 */
[----:B-1----:R-:W-:Y:S09]  /*138a0*/  @!P0 BRA `(.L_x_4460) ;  /* 0x0000003400f88947 */ /* 0x002ff20003800000 */
.L_x_4555:
[----:B------:R-:W-:Y:S05]  /*138b0*/  BSYNC B2 ;  /* 0x0000000000027941 */ /* 0x000fea0003800000 */
.L_x_4459:
[----:B------:R-:W-:Y:S04]  /*138c0*/  BSSY B2, `(.L_x_4461) ;  /* 0x0000007000027945 */ /* 0x000fe80003800000 */
[----:B------:R-:W-:Y:S05]  /*138d0*/  @P2 BRA `(.L_x_4462) ;  /* 0x0000000000142947 */ /* 0x000fea0003800000 */
[----:B------:R-:W-:Y:S01]  /*138e0*/  ISETP.NE.AND P0, PT, R10, RZ, PT ;  /* 0x000000ff0a00720c */ /* 0x000fe20003f05270 */
[----:B-1----:R-:W-:-:S04]  /*138f0*/  IMAD.MOV.U32 R3, RZ, RZ, 0x2000 ;  /* 0x00002000ff037424 */ /* 0x002fc800078e00ff */
[----:B------:R3:W-:Y:S08]  /*13900*/  SYNCS.ARRIVE.TRANS64 RZ, [UR38+0x38838], R3 ;  /* 0x03883803ffff79a7 */ /* 0x0007f00008000026 */
[----:B---3--:R-:W-:Y:S05]  /*13910*/  @!P0 BRA `(.L_x_4462) ;  /* 0x0000000000048947 */ /* 0x008fea0003800000 */
[----:B------:R-:W-:Y:S01]  /*13920*/  BPT.TRAP 0x1 ;  /* 0x000000040000795c */ /* 0x000fe20000300000 */
.L_x_4462:
[----:B------:R-:W-:Y:S05]  /*13930*/  BSYNC B2 ;  /* 0x0000000000027941 */ /* 0x000fea0003800000 */
.L_x_4461:
        /* <DEDUP_REMOVED lines=11> */
.L_x_4463:
        /* <DEDUP_REMOVED lines=10> */
.L_x_4556:
[----:B------:R-:W-:Y:S05]  /*13a90*/  BSYNC B2 ;  /* 0x0000000000027941 */ /* 0x000fea0003800000 */
.L_x_4464:
        /* <DEDUP_REMOVED lines=9> */
.L_x_4467:
[----:B------:R-:W-:Y:S05]  /*13b30*/  BSYNC B2 ;  /* 0x0000000000027941 */ /* 0x000fea0003800000 */
.L_x_4466:
        /* <DEDUP_REMOVED lines=9> */
.L_x_4468:
        /* <DEDUP_REMOVED lines=13> */
.L_x_4469:
        /* <DEDUP_REMOVED lines=13> */
.L_x_4470:
        /* <DEDUP_REMOVED lines=13> */
.L_x_4471:
        /* <DEDUP_REMOVED lines=13> */
.L_x_4472:
        /* <DEDUP_REMOVED lines=13> */
.L_x_4473:
        /* <DEDUP_REMOVED lines=13> */
.L_x_4474:
        /* <DEDUP_REMOVED lines=13> */
.L_x_4475:
        /* <DEDUP_REMOVED lines=8> */
.L_x_4457:
[----:B------:R-:W-:Y:S05]  /*14200*/  BSYNC B1 ;  /* 0x0000000000017941 */ /* 0x000fea0003800000 */
.L_x_4456:
        /* <DEDUP_REMOVED lines=27> */
.L_x_4478:
[----:B------:R-:W1:Y:S01]  /*143c0*/  S2R R2, SR_TID.X ;  /* 0x0000000000027919 */ /* 0x000e620000002100 */
[----:B------:R-:W-:Y:S01]  /*143d0*/  BSSY B2, `(.L_x_4479) ;  /* 0x0000006000027945 */ /* 0x000fe20003800000 */
[----:B-1----:R-:W-:Y:S02]  /*143e0*/  LOP3.LUT R3, R2, 0x7f, RZ, 0xc0, !PT ;  /* 0x0000007f02037812 */ /* 0x002fe400078ec0ff */
[----:B------:R-:W-:Y:S02]  /*143f0*/  SHF.L.U32 R2, R0, 0x1f, RZ ;  /* 0x0000001f00027819 */ /* 0x000fe400000006ff */
[----:B------:R-:W-:Y:S02]  /*14400*/  ISETP.NE.AND P2, PT, R3, RZ, PT ;  /* 0x000000ff0300720c */ /* 0x000fe40003f45270 */
[----:B------:R-:W1:Y:S02]  /*14410*/  SYNCS.PHASECHK.TRANS64.TRYWAIT P0, [UR38+0x38840], R2 ;  /* 0x03884002ff0075a7 */ /* 0x000e640008000166 */
[----:B-1----:R-:W-:Y:S09]  /*14420*/  @!P0 BRA `(.L_x_4480) ;  /* 0x0000002c00488947 */ /* 0x002ff20003800000 */
.L_x_4557:
[----:B------:R-:W-:Y:S05]  /*14430*/  BSYNC B2 ;  /* 0x0000000000027941 */ /* 0x000fea0003800000 */
.L_x_4479:
[----:B------:R-:W-:Y:S04]  /*14440*/  BSSY B2, `(.L_x_4481) ;  /* 0x0000007000027945 */ /* 0x000fe80003800000 */
[----:B------:R-:W-:Y:S05]  /*14450*/  @P2 BRA `(.L_x_4482) ;  /* 0x0000000000142947 */ /* 0x000fea0003800000 */
[----:B------:R-:W-:Y:S01]  /*14460*/  ISETP.NE.AND P0, PT, R10, RZ, PT ;  /* 0x000000ff0a00720c */ /* 0x000fe20003f05270 */
[----:B-1----:R-:W-:-:S04]  /*14470*/  IMAD.MOV.U32 R3, RZ, RZ, 0x2000 ;  /* 0x00002000ff037424 */ /* 0x002fc800078e00ff */
[----:B------:R3:W-:Y:S08]  /*14480*/  SYNCS.ARRIVE.TRANS64 RZ, [UR38+0x38830], R3 ;  /* 0x03883003ffff79a7 */ /* 0x0007f00008000026 */
[----:B---3--:R-:W-:Y:S05]  /*14490*/  @!P0 BRA `(.L_x_4482) ;  /* 0x0000000000048947 */ /* 0x008fea0003800000 */
[----:B------:R-:W-:Y:S01]  /*144a0*/  BPT.TRAP 0x1 ;  /* 0x000000040000795c */ /* 0x000fe20000300000 */
.L_x_4482:
[----:B------:R-:W-:Y:S05]  /*144b0*/  BSYNC B2 ;  /* 0x0000000000027941 */ /* 0x000fea0003800000 */
.L_x_4481:
        /* <DEDUP_REMOVED lines=11> */
.L_x_4483:
        /* <DEDUP_REMOVED lines=11> */
.L_x_4558:
[----:B------:R-:W-:Y:S05]  /*14620*/  BSYNC B2 ;  /* 0x0000000000027941 */ /* 0x000fea0003800000 */
.L_x_4484:
        /* <DEDUP_REMOVED lines=9> */
.L_x_4487:
[----:B------:R-:W-:Y:S05]  /*146c0*/  BSYNC B2 ;  /* 0x0000000000027941 */ /* 0x000fea0003800000 */
.L_x_4486:
        /* <DEDUP_REMOVED lines=9> */
.L_x_4488:
        /* <DEDUP_REMOVED lines=13> */
.L_x_4489:
        /* <DEDUP_REMOVED lines=13> */
.L_x_4490:
        /* <DEDUP_REMOVED lines=13> */
.L_x_4491:
        /* <DEDUP_REMOVED lines=13> */
.L_x_4492:
        /* <DEDUP_REMOVED lines=13> */
.L_x_4493:
        /* <DEDUP_REMOVED lines=13> */
.L_x_4494:
        /* <DEDUP_REMOVED lines=13> */
.L_x_4495:
        /* <DEDUP_REMOVED lines=8> */
.L_x_4477:
[----:B------:R-:W-:Y:S05]  /*14d90*/  BSYNC B1 ;  /* 0x0000000000017941 */ /* 0x000fea0003800000 */
.L_x_4476:
[----:B------:R-:W-:Y:S01]  /*14da0*/  VIADD R8, R8, 0xfffffffe ;  /* 0xfffffffe08087836 */ /* 0x000fe20000000000 */
[----:B------:R-:W-:Y:S06]  /*14db0*/  @P1 BRA `(.L_x_4496) ;  /* 0xffffffe800301947 */ /* 0x000fec000383ffff */
[----:B------:R-:W-:Y:S05]  /*14dc0*/  BSYNC B0 ;  /* 0x0000000000007941 */ /* 0x000fea0003800000 */
.L_x_4455:
        /* <DEDUP_REMOVED lines=26> */
.L_x_4499:
[----:B------:R-:W1:Y:S01]  /*14f70*/  S2R R2, SR_TID.X ;  /* 0x0000000000027919 */ /* 0x000e620000002100 */
[----:B------:R-:W-:Y:S01]  /*14f80*/  BSSY B1, `(.L_x_4500) ;  /* 0x0000006000017945 */ /* 0x000fe20003800000 */
[----:B-1----:R-:W-:Y:S02]  /*14f90*/  LOP3.LUT R3, R2, 0x7f, RZ, 0xc0, !PT ;  /* 0x0000007f02037812 */ /* 0x002fe400078ec0ff */
[----:B------:R-:W-:Y:S02]  /*14fa0*/  SHF.L.U32 R2, R0, 0x1f, RZ ;  /* 0x0000001f00027819 */ /* 0x000fe400000006ff */
[----:B------:R-:W-:Y:S02]  /*14fb0*/  ISETP.NE.AND P1, PT, R3, RZ, PT ;  /* 0x000000ff0300720c */ /* 0x000fe40003f25270 */
[----:B------:R-:W1:Y:S02]  /*14fc0*/  SYNCS.PHASECHK.TRANS64.TRYWAIT P0, [UR38+0x38848], R2 ;  /* 0x03884802ff0075a7 */ /* 0x000e640008000166 */
[----:B-1----:R-:W-:Y:S09]  /*14fd0*/  @!P0 BRA `(.L_x_4501) ;  /* 0x00000020008c8947 */ /* 0x002ff20003800000 */
.L_x_4559:
[----:B------:R-:W-:Y:S05]  /*14fe0*/  BSYNC B1 ;  /* 0x0000000000017941 */ /* 0x000fea0003800000 */
.L_x_4500:
[----:B------:R-:W-:Y:S04]  /*14ff0*/  BSSY B1, `(.L_x_4502) ;  /* 0x0000007000017945 */ /* 0x000fe80003800000 */
[----:B------:R-:W-:Y:S05]  /*15000*/  @P1 BRA `(.L_x_4503) ;  /* 0x0000000000141947 */ /* 0x000fea0003800000 */
[----:B------:R-:W-:Y:S01]  /*15010*/  ISETP.NE.AND P0, PT, R10, RZ, PT ;  /* 0x000000ff0a00720c */ /* 0x000fe20003f05270 */
[----:B-1----:R-:W-:-:S04]  /*15020*/  IMAD.MOV.U32 R3, RZ, RZ, 0x2000 ;  /* 0x00002000ff037424 */ /* 0x002fc800078e00ff */
[----:B------:R3:W-:Y:S08]  /*15030*/  SYNCS.ARRIVE.TRANS64 RZ, [UR38+0x38838], R3 ;  /* 0x03883803ffff79a7 */ /* 0x0007f00008000026 */
[----:B---3--:R-:W-:Y:S05]  /*15040*/  @!P0 BRA `(.L_x_4503) ;  /* 0x0000000000048947 */ /* 0x008fea0003800000 */
[----:B------:R-:W-:Y:S01]  /*15050*/  BPT.TRAP 0x1 ;  /* 0x000000040000795c */ /* 0x000fe20000300000 */
.L_x_4503:
[----:B------:R-:W-:Y:S05]  /*15060*/  BSYNC B1 ;  /* 0x0000000000017941 */ /* 0x000fea0003800000 */
.L_x_4502:
        /* <DEDUP_REMOVED lines=11> */
.L_x_4504:
        /* <DEDUP_REMOVED lines=11> */
.L_x_4560:
[----:B------:R-:W-:Y:S05]  /*151d0*/  BSYNC B1 ;  /* 0x0000000000017941 */ /* 0x000fea0003800000 */
.L_x_4505:
        /* <DEDUP_REMOVED lines=9> */
.L_x_4508:
[----:B------:R-:W-:Y:S05]  /*15270*/  BSYNC B1 ;  /* 0x0000000000017941 */ /* 0x000fea0003800000 */
.L_x_4507:
        /* <DEDUP_REMOVED lines=9> */
.L_x_4509:
        /* <DEDUP_REMOVED lines=13> */
.L_x_4510:
        /* <DEDUP_REMOVED lines=13> */
.L_x_4511:
        /* <DEDUP_REMOVED lines=13> */
.L_x_4512:
        /* <DEDUP_REMOVED lines=13> */
.L_x_4513:
        /* <DEDUP_REMOVED lines=13> */
.L_x_4514:
        /* <DEDUP_REMOVED lines=13> */
.L_x_4515:
        /* <DEDUP_REMOVED lines=13> */
.L_x_4516:
        /* <DEDUP_REMOVED lines=8> */
.L_x_4498:
[----:B------:R-:W-:Y:S05]  /*15940*/  BSYNC B0 ;  /* 0x0000000000007941 */ /* 0x000fea0003800000 */
.L_x_4497:
[----:B------:R-:W-:Y:S01]  /*15950*/  LOP3.LUT R0, R0, 0x1, RZ, 0x3c, !PT ;  /* 0x0000000100007812 */ /* 0x000fe200078e3cff */
[----:B------:R-:W-:Y:S01]  /*15960*/  IMAD.MOV.U32 R9, RZ, RZ, RZ ;  /* 0x000000ffff097224 */ /* 0x000fe200078e00ff */
[----:B------:R-:W-:-:S07]  /*15970*/  MOV R6, RZ ;  /* 0x000000ff00067202 */ /* 0x000fce0000000f00 */
.L_x_4424:
[----:B------:R-:W1:Y:S01]  /*15980*/  S2R R3, SR_CgaCtaId ;  /* 0x0000000000037919 */ /* 0x000e620000008800 */
[----:B------:R-:W-:Y:S02]  /*15990*/  MOV R2, 0x400 ;  /* 0x0000040000027802 */ /* 0x000fe40000000f00 */
[----:B------:R-:W-:Y:S02]  /*159a0*/  SHF.L.U32 R9, R9, 0x1f, RZ ;  /* 0x0000001f09097819 */ /* 0x000fe400000006ff */
[----:B-1----:R-:W-:-:S04]  /*159b0*/  LEA R2, R3, R2, 0x18 ;  /* 0x0000000203027211 */ /* 0x002fc800078ec0ff */
[----:B------:R-:W1:Y:S02]  /*159c0*/  SYNCS.PHASECHK.TRANS64.TRYWAIT P0, [R2+URZ+0x38820], R9 ;  /* 0x03882009020075a7 */ /* 0x000e64000800017f */
[----:B-1----:R-:W-:Y:S05]  /*159d0*/  @!P0 BRA `(.L_x_4517) ;  /* 0x00000018003c8947 */ /* 0x002fea0003800000 */
.L_x_4561:
[----:B------:R-:W-:-:S03]  /*159e0*/  UMOV UR4, 0xffffffff ;  /* 0xffffffff00047882 */ /* 0x000fc60000000000 */
[----:B------:R-:W-:Y:S05]  /*159f0*/  BRA.DIV UR4, `(.L_x_4518) ;  /* 0x0000001a04487947 */ /* 0x000fea000b800000 */
[----:B------:R-:W3:Y:S02]  /*15a00*/  S2R R3, SR_TID.X ;  /* 0x0000000000037919 */ /* 0x000ee40000002100 */
[----:B---3--:R-:W-:-:S04]  /*15a10*/  SHF.R.U32.HI R3, RZ, 0x5, R3 ;  /* 0x00000005ff037819 */ /* 0x008fc80000011603 */
[----:B------:R-:W-:-:S05]  /*15a20*/  LOP3.LUT R3, R3, 0x3, RZ, 0xc0, !PT ;  /* 0x0000000303037812 */ /* 0x000fca00078ec0ff */
[----:B--2---:R2:W3:Y:S02]  /*15a30*/  SHFL.IDX PT, R14, R3, RZ, 0x1f ;  /* 0x00001fff030e7589 */ /* 0x0044e400000e0000 */
.L_x_4564:
[----:B---3--:R-:W-:-:S13]  /*15a40*/  ISETP.NE.AND P0, PT, R14, RZ, PT ;  /* 0x000000ff0e00720c */ /* 0x008fda0003f05270 */
[----:B------:R-:W-:Y:S05]  /*15a50*/  @P0 BRA `(.L_x_4380) ;  /* 0x0000000000900947 */ /* 0x000fea0003800000 */
[----:B------:R-:W-:-:S03]  /*15a60*/  UMOV UR4, 0xffffffff ;  /* 0xffffffff00047882 */ /* 0x000fc60000000000 */
[----:B------:R-:W-:Y:S05]  /*15a70*/  BRA.DIV UR4, `(.L_x_4519) ;  /* 0x0000001a045c7947 */ /* 0x000fea000b800000 */
[----:B------:R-:W-:-:S13]  /*15a80*/  ELECT P6, URZ, PT ;  /* 0x00000000003f782f */ /* 0x000fda00038c0000 */
.L_x_4567:
        /* <DEDUP_REMOVED lines=8> */
.L_x_4520:
        /* <DEDUP_REMOVED lines=12> */
.L_x_4568:
[----:B------:R-:W3:Y:S02]  /*15bd0*/  SYNCS.PHASECHK.TRANS64.TRYWAIT P0, [R5+URZ], R0 ;  /* 0x00000000050075a7 */ /* 0x000ee4000800017f */
[----:B---3--:R-:W-:Y:S05]  /*15be0*/  @!P0 BRA `(.L_x_4522) ;  /* 0x0000001800348947 */ /* 0x008fea0003800000 */
.L_x_4569:
[----:B------:R-:W-:Y:S05]  /*15bf0*/  @!P2 BRA `(.L_x_4523) ;  /* 0x000000000004a947 */ /* 0x000fea0003800000 */
[----:B------:R-:W-:Y:S01]  /*15c00*/  BPT.TRAP 0x1 ;  /* 0x000000040000795c */ /* 0x000fe20000300000 */
.L_x_4523:
[----:B-1----:R-:W-:-:S04]  /*15c10*/  VIADD R2, R2, 0x38860 ;  /* 0x0003886002027836 */ /* 0x002fc80000000000 */
[----:B---3--:R-:W-:-:S04]  /*15c20*/  IMAD R5, R6, 0x8, R2 ;  /* 0x0000000806057824 */ /* 0x008fc800078e0202 */
[----:B------:R-:W1:Y:S02]  /*15c30*/  SYNCS.PHASECHK.TRANS64.TRYWAIT P0, [R5+URZ], R4 ;  /* 0x00000004050075a7 */ /* 0x000e64000800017f */
[----:B-1----:R-:W-:Y:S05]  /*15c40*/  @!P0 BRA `(.L_x_4524) ;  /* 0x0000001800308947 */ /* 0x002fea0003800000 */
.L_x_4570:
[----:B------:R-:W-:-:S07]  /*15c50*/  IMAD R3, R3, 0x8, R2 ;  /* 0x0000000803037824 */ /* 0x000fce00078e0202 */
.L_x_4525:
[----:B---3--:R3:W4:Y:S02]  /*15c60*/  SYNCS.PHASECHK.TRANS64.TRYWAIT P0, [R3+URZ], R0 ;  /* 0x00000000030075a7 */ /* 0x008724000800017f */
[----:B----4-:R-:W-:Y:S05]  /*15c70*/  @!P0 NANOSLEEP.SYNCS 0x989680 ;  /* 0x009896800000895d */ /* 0x010fea0003900000 */
[----:B------:R-:W4:Y:S02]  /*15c80*/  @!P0 SYNCS.PHASECHK.TRANS64 P0, [R3+URZ], R0 ;  /* 0x00000000030085a7 */ /* 0x000f24000800007f */
[----:B----4-:R-:W-:Y:S05]  /*15c90*/  @!P0 BRA `(.L_x_4525) ;  /* 0xfffffffc00f08947 */ /* 0x010fea000383ffff */
.L_x_4380:
[----:B------:R-:W-:Y:S05]  /*15ca0*/  BSYNC B6 ;  /* 0x0000000000067941 */ /* 0x000fea0003800000 */
.L_x_4377:
[----:B------:R-:W-:Y:S05]  /*15cb0*/  EXIT ;  /* 0x000000000000794d */ /* 0x000fea0003800000 */
.L_x_4388:
[----:B0-----:R0:W1:Y:S02]  /*15cc0*/  SYNCS.PHASECHK.TRANS64.TRYWAIT P0, [R195+URZ+0x38800], R10 ;  /* 0x0388000ac30075a7 */ /* 0x001064000800017f */
[----:B-1----:R-:W-:Y:S05]  /*15cd0*/  @!P0 NANOSLEEP.SYNCS 0x989680 ;  /* 0x009896800000895d */ /* 0x002fea0003900000 */
[----:B------:R-:W1:Y:S02]  /*15ce0*/  @!P0 SYNCS.PHASECHK.TRANS64 P0, [R195+URZ+0x38800], R10 ;  /* 0x0388000ac30085a7 */ /* 0x000e64000800007f */
[----:B-1----:R-:W-:Y:S05]  /*15cf0*/  @!P0 BRA `(.L_x_4388) ;  /* 0xfffffffc00f08947 */ /* 0x002fea000383ffff */
[----:B------:R-:W-:Y:S05]  /*15d00*/  BRA `(.L_x_4526) ;  /* 0xfffffed800647947 */ /* 0x000fea000383ffff */
.L_x_4392:
[----:B--2---:R2:W3:Y:S02]  /*15d10*/  SYNCS.PHASECHK.TRANS64.TRYWAIT P1, [R195+URZ+0x38830], R10 ;  /* 0x0388300ac30075a7 */ /* 0x0044e4000802017f */
[----:B---3--:R-:W-:Y:S05]  /*15d20*/  @!P1 NANOSLEEP.SYNCS 0x989680 ;  /* 0x009896800000995d */ /* 0x008fea0003900000 */
[----:B------:R-:W3:Y:S02]  /*15d30*/  @!P1 SYNCS.PHASECHK.TRANS64 P1, [R195+URZ+0x38830], R10 ;  /* 0x0388300ac30095a7 */ /* 0x000ee4000802007f */
[----:B---3--:R-:W-:Y:S05]  /*15d40*/  @!P1 BRA `(.L_x_4392) ;  /* 0xfffffffc00f09947 */ /* 0x008fea000383ffff */
[----:B------:R-:W-:Y:S05]  /*15d50*/  BRA `(.L_x_4391) ;  /* 0xfffffed800b07947 */ /* 0x000fea000383ffff */
.L_x_4393:
[----:B---3--:R3:W4:Y:S02]  /*15d60*/  SYNCS.PHASECHK.TRANS64.TRYWAIT P1, [R195+URZ+0x38810], R10 ;  /* 0x0388100ac30075a7 */ /* 0x008724000802017f */
[----:B----4-:R-:W-:Y:S05]  /*15d70*/  @!P1 NANOSLEEP.SYNCS 0x989680 ;  /* 0x009896800000995d */ /* 0x010fea0003900000 */
[----:B------:R-:W4:Y:S02]  /*15d80*/  @!P1 SYNCS.PHASECHK.TRANS64 P1, [R195+URZ+0x38810], R10 ;  /* 0x0388100ac30095a7 */ /* 0x000f24000802007f */
[----:B----4-:R-:W-:Y:S05]  /*15d90*/  @!P1 BRA `(.L_x_4393) ;  /* 0xfffffffc00f09947 */ /* 0x010fea000383ffff */
[----:B------:R-:W-:Y:S05]  /*15da0*/  BRA `(.L_x_4527) ;  /* 0xfffffedc00a07947 */ /* 0x000fea000383ffff */
.L_x_4397:
[----:B------:R0:W0:Y:S02]  /*15db0*/  SYNCS.PHASECHK.TRANS64.TRYWAIT P1, [R195+URZ+0x38850], R10 ;  /* 0x0388500ac30075a7 */ /* 0x000024000802017f */
[----:B0-----:R-:W-:Y:S05]  /*15dc0*/  @!P1 NANOSLEEP.SYNCS 0x989680 ;  /* 0x009896800000995d */ /* 0x001fea0003900000 */
[----:B------:R-:W0:Y:S02]  /*15dd0*/  @!P1 SYNCS.PHASECHK.TRANS64 P1, [R195+URZ+0x38850], R10 ;  /* 0x0388500ac30095a7 */ /* 0x000e24000802007f */
[----:B0-----:R-:W-:Y:S05]  /*15de0*/  @!P1 BRA `(.L_x_4397) ;  /* 0xfffffffc00f09947 */ /* 0x001fea000383ffff */
[----:B------:R-:W-:Y:S05]  /*15df0*/  BRA `(.L_x_4396) ;  /* 0xfffffedc00cc7947 */ /* 0x000fea000383ffff */
.L_x_4402:
[----:B-1----:R1:W2:Y:S02]  /*15e00*/  SYNCS.PHASECHK.TRANS64.TRYWAIT P3, [R197+URZ+0x38830], R204 ;  /* 0x038830ccc50075a7 */ /* 0x0022a4000806017f */
[----:B--2---:R-:W-:Y:S05]  /*15e10*/  @!P3 NANOSLEEP.SYNCS 0x989680 ;  /* 0x009896800000b95d */ /* 0x004fea0003900000 */
[----:B------:R-:W2:Y:S02]  /*15e20*/  @!P3 SYNCS.PHASECHK.TRANS64 P3, [R197+URZ+0x38830], R204 ;  /* 0x038830ccc500b5a7 */ /* 0x000ea4000806007f */
[----:B--2---:R-:W-:Y:S05]  /*15e30*/  @!P3 BRA `(.L_x_4402) ;  /* 0xfffffffc00f0b947 */ /* 0x004fea000383ffff */
[----:B------:R-:W-:Y:S05]  /*15e40*/  BRA `(.L_x_4401) ;  /* 0xffffff0c00c47947 */ /* 0x000fea000383ffff */
.L_x_4406:
[----:B---3--:R3:W4:Y:S02]  /*15e50*/  SYNCS.PHASECHK.TRANS64.TRYWAIT P3, [R197+URZ+0x38850], R204 ;  /* 0x038850ccc50075a7 */ /* 0x008724000806017f */
[----:B----4-:R-:W-:Y:S05]  /*15e60*/  @!P3 NANOSLEEP.SYNCS 0x989680 ;  /* 0x009896800000b95d */ /* 0x010fea0003900000 */
[----:B------:R-:W4:Y:S02]  /*15e70*/  @!P3 SYNCS.PHASECHK.TRANS64 P3, [R197+URZ+0x38850], R204 ;  /* 0x038850ccc500b5a7 */ /* 0x000f24000806007f */
[----:B----4-:R-:W-:Y:S05]  /*15e80*/  @!P3 BRA `(.L_x_4406) ;  /* 0xfffffffc00f0b947 */ /* 0x010fea000383ffff */
[----:B------:R-:W-:Y:S05]  /*15e90*/  BRA `(.L_x_4405) ;  /* 0xffffff10008c7947 */ /* 0x000fea000383ffff */
.L_x_4412:
[----:B-1----:R1:W2:Y:S02]  /*15ea0*/  SYNCS.PHASECHK.TRANS64.TRYWAIT P1, [R186+URZ+0x38830], R197 ;  /* 0x038830c5ba0075a7 */ /* 0x0022a4000802017f */
[----:B--2---:R-:W-:Y:S05]  /*15eb0*/  @!P1 NANOSLEEP.SYNCS 0x989680 ;  /* 0x009896800000995d */ /* 0x004fea0003900000 */
[----:B------:R-:W2:Y:S02]  /*15ec0*/  @!P1 SYNCS.PHASECHK.TRANS64 P1, [R186+URZ+0x38830], R197 ;  /* 0x038830c5ba0095a7 */ /* 0x000ea4000802007f */
[----:B--2---:R-:W-:Y:S05]  /*15ed0*/  @!P1 BRA `(.L_x_4412) ;  /* 0xfffffffc00f09947 */ /* 0x004fea000383ffff */
[----:B------:R-:W-:Y:S05]  /*15ee0*/  BRA `(.L_x_4411) ;  /* 0xffffff4400347947 */ /* 0x000fea000383ffff */
.L_x_4416:
[----:B---3--:R3:W4:Y:S02]  /*15ef0*/  SYNCS.PHASECHK.TRANS64.TRYWAIT P1, [R186+URZ+0x38850], R197 ;  /* 0x038850c5ba0075a7 */ /* 0x008724000802017f */
[----:B----4-:R-:W-:Y:S05]  /*15f00*/  @!P1 NANOSLEEP.SYNCS 0x989680 ;  /* 0x009896800000995d */ /* 0x010fea0003900000 */
[----:B------:R-:W4:Y:S02]  /*15f10*/  @!P1 SYNCS.PHASECHK.TRANS64 P1, [R186+URZ+0x38850], R197 ;  /* 0x038850c5ba0095a7 */ /* 0x000f24000802007f */
[----:B----4-:R-:W-:Y:S05]  /*15f20*/  @!P1 BRA `(.L_x_4416) ;  /* 0xfffffffc00f09947 */ /* 0x010fea000383ffff */
[----:B------:R-:W-:Y:S05]  /*15f30*/  BRA `(.L_x_4415) ;  /* 0xffffff4400bc7947 */ /* 0x000fea000383ffff */
.L_x_4429:
[----:B------:R-:W-:Y:S02]  /*15f40*/  IMAD.MOV.U32 R13, RZ, RZ, R6 ;  /* 0x000000ffff0d7224 */ /* 0x000fe400078e0006 */
[----:B------:R-:W-:Y:S02]  /*15f50*/  IMAD.MOV.U32 R12, RZ, RZ, RZ ;  /* 0x000000ffff0c7224 */ /* 0x000fe400078e00ff */
[----:B------:R-:W-:Y:S02]  /*15f60*/  IMAD.MOV.U32 R11, RZ, RZ, 0x1f ;  /* 0x0000001fff0b7424 */ /* 0x000fe400078e00ff */
[----:B------:R-:W-:-:S07]  /*15f70*/  IMAD.MOV.U32 R15, RZ, RZ, -0x1 ;  /* 0xffffffffff0f7424 */ /* 0x000fce00078e00ff */
[----:B------:R-:W-:Y:S05]  /*15f80*/  WARPSYNC.COLLECTIVE R15, `(.L_x_4528) ;  /* 0x000000000f087348 */ /* 0x000fea0003c00000 */
[----:B------:R0:W1:Y:S02]  /*15f90*/  SHFL.IDX P6, R14, R13, R12, R11 ;  /* 0x0000000c0d0e7389 */ /* 0x00006400000c000b */
[----:B01----:R-:W-:Y:S01]  /*15fa0*/  ENDCOLLECTIVE ;  /* 0x000000000000791b */ /* 0x003fe20003800000 */
.L_x_4528:
[----:B------:R-:W-:Y:S05]  /*15fb0*/  BRA `(.L_x_4529) ;  /* 0xffffffb000187947 */ /* 0x000fea000383ffff */
.L_x_4431:
[----:B------:R-:W-:Y:S01]  /*15fc0*/  BSSY B0, `(.L_x_4530) ;  /* 0x0000006000007945 */ /* 0x000fe20003800000 */
[----:B------:R-:W-:-:S07]  /*15fd0*/  IMAD.MOV.U32 R15, RZ, RZ, -0x1 ;  /* 0xffffffffff0f7424 */ /* 0x000fce00078e00ff */
[----:B0-----:R-:W-:Y:S05]  /*15fe0*/  WARPSYNC.COLLECTIVE R15, `(.L_x_4531) ;  /* 0x000000000f0c7348 */ /* 0x001fea0003c00000 */
[----:B------:R-:W-:Y:S02]  /*15ff0*/  ELECT P6, UR62, PT ;  /* 0x00000000003e782f */ /* 0x000fe400038c0000 */
[----:B------:R-:W-:Y:S01]  /*16000*/  MOV R14, UR62 ;  /* 0x0000003e000e7c02 */ /* 0x000fe20008000f00 */
[----:B0-----:R-:W-:Y:S10]  /*16010*/  ENDCOLLECTIVE ;  /* 0x000000000000791b */ /* 0x001ff40003800000 */
.L_x_4531:
[----:B------:R-:W-:Y:S05]  /*16020*/  BSYNC B0 ;  /* 0x0000000000007941 */ /* 0x000fea0003800000 */
.L_x_4530:
[----:B------:R-:W-:Y:S05]  /*16030*/  BRA `(.L_x_4532) ;  /* 0xffffffb0001c7947 */ /* 0x000fea000383ffff */
.L_x_4433:
[----:B0-----:R-:W-:-:S04]  /*16040*/  IMAD.U32 R3, RZ, RZ, UR38 ;  /* 0x00000026ff037e24 */ /* 0x001fc8000f8e00ff */
[----:B------:R0:W1:Y:S03]  /*16050*/  SYNCS.PHASECHK.TRANS64.TRYWAIT P0, [R3+URZ+0x38840], R0 ;  /* 0x03884000030075a7 */ /* 0x000066000800017f */
[----:B-1----:R-:W-:Y:S05]  /*16060*/  @!P0 NANOSLEEP.SYNCS 0x989680 ;  /* 0x009896800000895d */ /* 0x002fea0003900000 */
[----:B------:R-:W1:Y:S02]  /*16070*/  @!P0 SYNCS.PHASECHK.TRANS64 P0, [R3+URZ+0x38840], R0 ;  /* 0x03884000030085a7 */ /* 0x000e64000800007f */
[----:B-1----:R-:W-:Y:S05]  /*16080*/  @!P0 BRA `(.L_x_4433) ;  /* 0xfffffffc00ec8947 */ /* 0x002fea000383ffff */
[----:B------:R-:W-:Y:S05]  /*16090*/  BRA `(.L_x_4533) ;  /* 0xffffffb000807947 */ /* 0x000fea000383ffff */
.L_x_4436:
[----:B------:R-:W-:Y:S02]  /*160a0*/  IMAD.MOV.U32 R13, RZ, RZ, R3 ;  /* 0x000000ffff0d7224 */ /* 0x000fe400078e0003 */
[----:B------:R-:W-:Y:S02]  /*160b0*/  IMAD.MOV.U32 R12, RZ, RZ, RZ ;  /* 0x000000ffff0c7224 */ /* 0x000fe400078e00ff */
[----:B------:R-:W-:Y:S02]  /*160c0*/  IMAD.MOV.U32 R11, RZ, RZ, 0x181f ;  /* 0x0000181fff0b7424 */ /* 0x000fe400078e00ff */
[----:B------:R-:W-:Y:S02]  /*160d0*/  IMAD.MOV.U32 R15, RZ, RZ, -0x1 ;  /* 0xffffffffff0f7424 */ /* 0x000fe400078e00ff */
[----:B------:R-:W-:Y:S02]  /*160e0*/  IMAD R6, R8, 0x40, R6 ;  /* 0x0000004008067824 */ /* 0x000fe400078e0206 */
[----:B------:R-:W-:-:S07]  /*160f0*/  IMAD.SHL.U32 R8, R9, 0x8, RZ ;  /* 0x0000000809087824 */ /* 0x000fce00078e00ff */
[----:B------:R-:W-:Y:S05]  /*16100*/  WARPSYNC.COLLECTIVE R15, `(.L_x_4534) ;  /* 0x000000000f087348 */ /* 0x000fea0003c00000 */
[----:B------:R0:W1:Y:S02]  /*16110*/  SHFL.IDX P6, R14, R13, R12, R11 ;  /* 0x0000000c0d0e7389 */ /* 0x00006400000c000b */
[----:B01----:R-:W-:Y:S01]  /*16120*/  ENDCOLLECTIVE ;  /* 0x000000000000791b */ /* 0x003fe20003800000 */
.L_x_4534:
[----:B------:R-:W-:Y:S01]  /*16130*/  LOP3.LUT R8, R8, 0x38, RZ, 0xc0, !PT ;  /* 0x0000003808087812 */ /* 0x000fe200078ec0ff */
[----:B------:R0:W-:Y:S01]  /*16140*/  STL [R1+0x4], R6 ;  /* 0x0000040601007387 */ /* 0x0001e20000100800 */
[----:B------:R-:W-:Y:S02]  /*16150*/  IMAD.MOV.U32 R13, RZ, RZ, R0 ;  /* 0x000000ffff0d7224 */ /* 0x000fe400078e0000 */
[----:B------:R-:W-:-:S07]  /*16160*/  IMAD.MOV.U32 R4, RZ, RZ, R14 ;  /* 0x000000ffff047224 */ /* 0x000fce00078e000e */
[----:B0-----:R-:W-:Y:S05]  /*16170*/  WARPSYNC.COLLECTIVE R15, `(.L_x_4535) ;  /* 0x000000000f087348 */ /* 0x001fea0003c00000 */
[----:B------:R1:W2:Y:S02]  /*16180*/  SHFL.IDX P6, R14, R13, R12, R11 ;  /* 0x0000000c0d0e7389 */ /* 0x0002a400000c000b */
[----:B012---:R-:W-:Y:S01]  /*16190*/  ENDCOLLECTIVE ;  /* 0x000000000000791b */ /* 0x007fe20003800000 */
.L_x_4535:
        /* <DEDUP_REMOVED lines=17> */
.L_x_4536:
[----:B------:R-:W-:-:S05]  /*162b0*/  IMAD.MOV.U32 R9, RZ, RZ, R6 ;  /* 0x000000ffff097224 */ /* 0x000fca00078e0006 */
[C---:B------:R-:W-:Y:S01]  /*162c0*/  IADD3 R5, R9.reuse, 0x10, RZ ;  /* 0x0000001009057810 */ /* 0x040fe20007ffe0ff */
        /* <DEDUP_REMOVED lines=9> */
.L_x_4537:
        /* <DEDUP_REMOVED lines=15> */
.L_x_4538:
[----:B------:R-:W-:Y:S01]  /*16450*/  @!P1 LEA R6, R10, UR38, 0x1 ;  /* 0x000000260a069c11 */ /* 0x000fe2000f8e08ff */
[----:B------:R-:W-:Y:S02]  /*16460*/  IMAD.MOV.U32 R13, RZ, RZ, R0 ;  /* 0x000000ffff0d7224 */ /* 0x000fe400078e0000 */
[----:B------:R-:W-:-:S07]  /*16470*/  IMAD.MOV.U32 R4, RZ, RZ, R14 ;  /* 0x000000ffff047224 */ /* 0x000fce00078e000e */
[----:B------:R-:W-:Y:S05]  /*16480*/  WARPSYNC.COLLECTIVE R15, `(.L_x_4539) ;  /* 0x000000000f087348 */ /* 0x000fea0003c00000 */
[----:B------:R0:W1:Y:S02]  /*16490*/  SHFL.IDX P6, R14, R13, R12, R11 ;  /* 0x0000000c0d0e7389 */ /* 0x00006400000c000b */
[----:B01----:R-:W-:Y:S01]  /*164a0*/  ENDCOLLECTIVE ;  /* 0x000000000000791b */ /* 0x003fe20003800000 */
.L_x_4539:
        /* <DEDUP_REMOVED lines=15> */
.L_x_4540:
[----:B------:R-:W-:Y:S02]  /*165a0*/  IMAD.MOV.U32 R13, RZ, RZ, R0 ;  /* 0x000000ffff0d7224 */ /* 0x000fe400078e0000 */
[----:B------:R-:W-:-:S07]  /*165b0*/  IMAD.MOV.U32 R3, RZ, RZ, R14 ;  /* 0x000000ffff037224 */ /* 0x000fce00078e000e */
[----:B------:R-:W-:Y:S05]  /*165c0*/  WARPSYNC.COLLECTIVE R15, `(.L_x_4541) ;  /* 0x000000000f087348 */ /* 0x000fea0003c00000 */
[----:B------:R0:W1:Y:S02]  /*165d0*/  SHFL.IDX P6, R14, R13, R12, R11 ;  /* 0x0000000c0d0e7389 */ /* 0x00006400000c000b */
[----:B01----:R-:W-:Y:S01]  /*165e0*/  ENDCOLLECTIVE ;  /* 0x000000000000791b */ /* 0x003fe20003800000 */
.L_x_4541:
[----:B------:R-:W-:Y:S05]  /*165f0*/  BRA `(.L_x_4542) ;  /* 0xffffffb400707947 */ /* 0x000fea000383ffff */
.L_x_4438:
        /* <DEDUP_REMOVED lines=8> */
.L_x_4544:
[----:B------:R-:W-:Y:S05]  /*16680*/  BSYNC B0 ;  /* 0x0000000000007941 */ /* 0x000fea0003800000 */
.L_x_4543:
        /* <DEDUP_REMOVED lines=17> */
.L_x_4545:
        /* <DEDUP_REMOVED lines=41> */
[----:B------:R-:W-:-:S02]  /*16a30*/  @!P4 ISETP.NE.U32.AND P6, PT, R8, RZ, PT ;  /* 0x000000ff0800c20c */ /* 0x000fc40003fc5070 */
[----:B------:R-:W-:-:S11]  /*16a40*/  MOV R11, 0x181f ;  /* 0x0000181f000b7802 */ /* 0x000fd60000000f00 */
[----:B------:R0:W-:Y:S02]  /*16a50*/  @!P4 LDGSTS.E.BYPASS.LTC128B.128 [R9+0x34400], desc[UR6][R2.64+0x380], P6 ;  /* 0x344003800209cfae */ /* 0x0001e4000b101d46 */
[----:B0-----:R-:W-:Y:S02]  /*16a60*/  IMAD.MOV.U32 R9, RZ, RZ, R15 ;  /* 0x000000ffff097224 */ /* 0x001fe400078e000f */
[----:B------:R-:W-:-:S07]  /*16a70*/  IMAD.MOV.U32 R15, RZ, RZ, -0x1 ;  /* 0xffffffffff0f7424 */ /* 0x000fce00078e00ff */
[----:B------:R-:W-:Y:S05]  /*16a80*/  WARPSYNC.COLLECTIVE R15, `(.L_x_4546) ;  /* 0x000000000f087348 */ /* 0x000fea0003c00000 */
[----:B------:R0:W1:Y:S02]  /*16a90*/  SHFL.IDX P6, R14, R13, R12, R11 ;  /* 0x0000000c0d0e7389 */ /* 0x00006400000c000b */
[----:B01----:R-:W-:Y:S01]  /*16aa0*/  ENDCOLLECTIVE ;  /* 0x000000000000791b */ /* 0x003fe20003800000 */
.L_x_4546:
[----:B------:R-:W-:Y:S02]  /*16ab0*/  IMAD.MOV.U32 R13, RZ, RZ, R0 ;  /* 0x000000ffff0d7224 */ /* 0x000fe400078e0000 */
[----:B------:R-:W-:-:S07]  /*16ac0*/  IMAD.MOV.U32 R8, RZ, RZ, R14 ;  /* 0x000000ffff087224 */ /* 0x000fce00078e000e */
[----:B------:R-:W-:Y:S05]  /*16ad0*/  WARPSYNC.COLLECTIVE R15, `(.L_x_4547) ;  /* 0x000000000f087348 */ /* 0x000fea0003c00000 */
[----:B------:R0:W1:Y:S02]  /*16ae0*/  SHFL.IDX P6, R14, R13, R12, R11 ;  /* 0x0000000c0d0e7389 */ /* 0x00006400000c000b */
[----:B01----:R-:W-:Y:S01]  /*16af0*/  ENDCOLLECTIVE ;  /* 0x000000000000791b */ /* 0x003fe20003800000 */
.L_x_4547:
        /* <DEDUP_REMOVED lines=31> */
.L_x_4548:
[----:B------:R-:W-:Y:S02]  /*16cf0*/  IMAD.MOV.U32 R13, RZ, RZ, R0 ;  /* 0x000000ffff0d7224 */ /* 0x000fe400078e0000 */
[----:B------:R-:W-:-:S07]  /*16d00*/  IMAD.MOV.U32 R2, RZ, RZ, R14 ;  /* 0x000000ffff027224 */ /* 0x000fce00078e000e */
[----:B------:R-:W-:Y:S05]  /*16d10*/  WARPSYNC.COLLECTIVE R15, `(.L_x_4549) ;  /* 0x000000000f087348 */ /* 0x000fea0003c00000 */
[----:B------:R0:W1:Y:S02]  /*16d20*/  SHFL.IDX P6, R14, R13, R12, R11 ;  /* 0x0000000c0d0e7389 */ /* 0x00006400000c000b */
[----:B01----:R-:W-:Y:S01]  /*16d30*/  ENDCOLLECTIVE ;  /* 0x000000000000791b */ /* 0x003fe20003800000 */
.L_x_4549:
        /* <DEDUP_REMOVED lines=35> */
.L_x_4550:
[----:B------:R-:W-:Y:S02]  /*16f70*/  IMAD.MOV.U32 R13, RZ, RZ, R0 ;  /* 0x000000ffff0d7224 */ /* 0x000fe400078e0000 */
[----:B------:R-:W-:-:S07]  /*16f80*/  IMAD.MOV.U32 R6, RZ, RZ, R14 ;  /* 0x000000ffff067224 */ /* 0x000fce00078e000e */
[----:B------:R-:W-:Y:S05]  /*16f90*/  WARPSYNC.COLLECTIVE R15, `(.L_x_4551) ;  /* 0x000000000f087348 */ /* 0x000fea0003c00000 */
[----:B------:R0:W1:Y:S02]  /*16fa0*/  SHFL.IDX P6, R14, R13, R12, R11 ;  /* 0x0000000c0d0e7389 */ /* 0x00006400000c000b */
[----:B01----:R-:W-:Y:S01]  /*16fb0*/  ENDCOLLECTIVE ;  /* 0x000000000000791b */ /* 0x003fe20003800000 */
.L_x_4551:
[----:B------:R-:W-:Y:S05]  /*16fc0*/  BRA `(.L_x_4552) ;  /* 0xffffffb800707947 */ /* 0x000fea000383ffff */
.L_x_4441:
[----:B0-----:R-:W-:-:S04]  /*16fd0*/  IMAD.U32 R3, RZ, RZ, UR38 ;  /* 0x00000026ff037e24 */ /* 0x001fc8000f8e00ff */
[----:B------:R0:W3:Y:S03]  /*16fe0*/  SYNCS.PHASECHK.TRANS64.TRYWAIT P0, [R3+URZ+0x38820], R2 ;  /* 0x03882002030075a7 */ /* 0x0000e6000800017f */
[----:B---3--:R-:W-:Y:S05]  /*16ff0*/  @!P0 NANOSLEEP.SYNCS 0x989680 ;  /* 0x009896800000895d */ /* 0x008fea0003900000 */
[----:B------:R-:W3:Y:S02]  /*17000*/  @!P0 SYNCS.PHASECHK.TRANS64 P0, [R3+URZ+0x38820], R2 ;  /* 0x03882002030085a7 */ /* 0x000ee4000800007f */
[----:B---3--:R-:W-:Y:S05]  /*17010*/  @!P0 BRA `(.L_x_4441) ;  /* 0xfffffffc00ec8947 */ /* 0x008fea000383ffff */
[----:B------:R-:W-:Y:S05]  /*17020*/  BRA `(.L_x_4553) ;  /* 0xffffffbc00187947 */ /* 0x000fea000383ffff */
.L_x_4444:
[----:B0-----:R-:W-:-:S04]  /*17030*/  IMAD.U32 R3, RZ, RZ, UR38 ;  /* 0x00000026ff037e24 */ /* 0x001fc8000f8e00ff */
[----:B------:R0:W3:Y:S03]  /*17040*/  SYNCS.PHASECHK.TRANS64.TRYWAIT P0, [R3+URZ+0x38860], R2 ;  /* 0x03886002030075a7 */ /* 0x0000e6000800017f */
[----:B---3--:R-:W-:Y:S05]  /*17050*/  @!P0 NANOSLEEP.SYNCS 0x989680 ;  /* 0x009896800000895d */ /* 0x008fea0003900000 */
[----:B------:R-:W3:Y:S02]  /*17060*/  @!P0 SYNCS.PHASECHK.TRANS64 P0, [R3+URZ+0x38860], R2 ;  /* 0x03886002030085a7 */ /* 0x000ee4000800007f */
[----:B---3--:R-:W-:Y:S05]  /*17070*/  @!P0 BRA `(.L_x_4444) ;  /* 0xfffffffc00ec8947 */ /* 0x008fea000383ffff */
[----:B------:R-:W-:Y:S05]  /*17080*/  BRA `(.L_x_4554) ;  /* 0xffffffbc00247947 */ /* 0x000fea000383ffff */
.L_x_4460:
[----:B-1----:R-:W-:-:S04]  /*17090*/  IMAD.U32 R3, RZ, RZ, UR38 ;  /* 0x00000026ff037e24 */ /* 0x002fc8000f8e00ff */
[----:B------:R1:W3:Y:S03]  /*170a0*/  SYNCS.PHASECHK.TRANS64.TRYWAIT P0, [R3+URZ+0x38848], R2 ;  /* 0x03884802030075a7 */ /* 0x0002e6000800017f */
[----:B---3--:R-:W-:Y:S05]  /*170b0*/  @!P0 NANOSLEEP.SYNCS 0x989680 ;  /* 0x009896800000895d */ /* 0x008fea0003900000 */
[----:B------:R-:W3:Y:S02]  /*170c0*/  @!P0 SYNCS.PHASECHK.TRANS64 P0, [R3+URZ+0x38848], R2 ;  /* 0x03884802030085a7 */ /* 0x000ee4000800007f */
[----:B---3--:R-:W-:Y:S05]  /*170d0*/  @!P0 BRA `(.L_x_4460) ;  /* 0xfffffffc00ec8947 */ /* 0x008fea000383ffff */
[----:B------:R-:W-:Y:S05]  /*170e0*/  BRA `(.L_x_4555) ;  /* 0xffffffc400f07947 */ /* 0x000fea000383ffff */
.L_x_4465:
[----:B01----:R-:W-:-:S04]  /*170f0*/  IMAD.U32 R3, RZ, RZ, UR38 ;  /* 0x00000026ff037e24 */ /* 0x003fc8000f8e00ff */
[----:B------:R0:W1:Y:S03]  /*17100*/  SYNCS.PHASECHK.TRANS64.TRYWAIT P0, [R3+URZ+0x38868], R2 ;  /* 0x03886802030075a7 */ /* 0x000066000800017f */
[----:B-1----:R-:W-:Y:S05]  /*17110*/  @!P0 NANOSLEEP.SYNCS 0x989680 ;  /* 0x009896800000895d */ /* 0x002fea0003900000 */
[----:B------:R-:W1:Y:S02]  /*17120*/  @!P0 SYNCS.PHASECHK.TRANS64 P0, [R3+URZ+0x38868], R2 ;  /* 0x03886802030085a7 */ /* 0x000e64000800007f */
[----:B-1----:R-:W-:Y:S05]  /*17130*/  @!P0 BRA `(.L_x_4465) ;  /* 0xfffffffc00ec8947 */ /* 0x002fea000383ffff */
[----:B------:R-:W-:Y:S05]  /*17140*/  BRA `(.L_x_4556) ;  /* 0xffffffc800507947 */ /* 0x000fea000383ffff */
.L_x_4480:
[----:B-1----:R-:W-:-:S04]  /*17150*/  IMAD.U32 R3, RZ, RZ, UR38 ;  /* 0x00000026ff037e24 */ /* 0x002fc8000f8e00ff */
[----:B------:R1:W3:Y:S03]  /*17160*/  SYNCS.PHASECHK.TRANS64.TRYWAIT P0, [R3+URZ+0x38840], R2 ;  /* 0x03884002030075a7 */ /* 0x0002e6000800017f */
[----:B---3--:R-:W-:Y:S05]  /*17170*/  @!P0 NANOSLEEP.SYNCS 0x989680 ;  /* 0x009896800000895d */ /* 0x008fea0003900000 */
[----:B------:R-:W3:Y:S02]  /*17180*/  @!P0 SYNCS.PHASECHK.TRANS64 P0, [R3+URZ+0x38840], R2 ;  /* 0x03884002030085a7 */ /* 0x000ee4000800007f */
[----:B---3--:R-:W-:Y:S05]  /*17190*/  @!P0 BRA `(.L_x_4480) ;  /* 0xfffffffc00ec8947 */ /* 0x008fea000383ffff */
[----:B------:R-:W-:Y:S05]  /*171a0*/  BRA `(.L_x_4557) ;  /* 0xffffffd000a07947 */ /* 0x000fea000383ffff */
.L_x_4485:
[----:B01----:R-:W-:-:S04]  /*171b0*/  IMAD.U32 R3, RZ, RZ, UR38 ;  /* 0x00000026ff037e24 */ /* 0x003fc8000f8e00ff */
[----:B------:R0:W1:Y:S03]  /*171c0*/  SYNCS.PHASECHK.TRANS64.TRYWAIT P0, [R3+URZ+0x38860], R2 ;  /* 0x03886002030075a7 */ /* 0x000066000800017f */
[----:B-1----:R-:W-:Y:S05]  /*171d0*/  @!P0 NANOSLEEP.SYNCS 0x989680 ;  /* 0x009896800000895d */ /* 0x002fea0003900000 */
[----:B------:R-:W1:Y:S02]  /*171e0*/  @!P0 SYNCS.PHASECHK.TRANS64 P0, [R3+URZ+0x38860], R2 ;  /* 0x03886002030085a7 */ /* 0x000e64000800007f */
[----:B-1----:R-:W-:Y:S05]  /*171f0*/  @!P0 BRA `(.L_x_4485) ;  /* 0xfffffffc00ec8947 */ /* 0x002fea000383ffff */
[----:B------:R-:W-:Y:S05]  /*17200*/  BRA `(.L_x_4558) ;  /* 0xffffffd400047947 */ /* 0x000fea000383ffff */
.L_x_4501:
[----:B-1----:R-:W-:-:S04]  /*17210*/  IMAD.U32 R3, RZ, RZ, UR38 ;  /* 0x00000026ff037e24 */ /* 0x002fc8000f8e00ff */
[----:B------:R1:W3:Y:S03]  /*17220*/  SYNCS.PHASECHK.TRANS64.TRYWAIT P0, [R3+URZ+0x38848], R2 ;  /* 0x03884802030075a7 */ /* 0x0002e6000800017f */
[----:B---3--:R-:W-:Y:S05]  /*17230*/  @!P0 NANOSLEEP.SYNCS 0x989680 ;  /* 0x009896800000895d */ /* 0x008fea0003900000 */
[----:B------:R-:W3:Y:S02]  /*17240*/  @!P0 SYNCS.PHASECHK.TRANS64 P0, [R3+URZ+0x38848], R2 ;  /* 0x03884802030085a7 */ /* 0x000ee4000800007f */
[----:B---3--:R-:W-:Y:S05]  /*17250*/  @!P0 BRA `(.L_x_4501) ;  /* 0xfffffffc00ec8947 */ /* 0x008fea000383ffff */
[----:B------:R-:W-:Y:S05]  /*17260*/  BRA `(.L_x_4559) ;  /* 0xffffffdc005c7947 */ /* 0x000fea000383ffff */
.L_x_4506:
[----:B-1----:R-:W-:-:S04]  /*17270*/  IMAD.U32 R3, RZ, RZ, UR38 ;  /* 0x00000026ff037e24 */ /* 0x002fc8000f8e00ff */
[----:B------:R1:W3:Y:S03]  /*17280*/  SYNCS.PHASECHK.TRANS64.TRYWAIT P0, [R3+URZ+0x38868], R2 ;  /* 0x03886802030075a7 */ /* 0x0002e6000800017f */
[----:B---3--:R-:W-:Y:S05]  /*17290*/  @!P0 NANOSLEEP.SYNCS 0x989680 ;  /* 0x009896800000895d */ /* 0x008fea0003900000 */
[----:B------:R-:W3:Y:S02]  /*172a0*/  @!P0 SYNCS.PHASECHK.TRANS64 P0, [R3+URZ+0x38868], R2 ;  /* 0x03886802030085a7 */ /* 0x000ee4000800007f */
[----:B---3--:R-:W-:Y:S05]  /*172b0*/  @!P0 BRA `(.L_x_4506) ;  /* 0xfffffffc00ec8947 */ /* 0x008fea000383ffff */
[----:B------:R-:W-:Y:S05]  /*172c0*/  BRA `(.L_x_4560) ;  /* 0xffffffdc00c07947 */ /* 0x000fea000383ffff */
.L_x_4517:
[----:B-1----:R1:W3:Y:S02]  /*172d0*/  SYNCS.PHASECHK.TRANS64.TRYWAIT P0, [R2+URZ+0x38820], R9 ;  /* 0x03882009020075a7 */ /* 0x0022e4000800017f */
[----:B---3--:R-:W-:Y:S05]  /*172e0*/  @!P0 NANOSLEEP.SYNCS 0x989680 ;  /* 0x009896800000895d */ /* 0x008fea0003900000 */
[----:B------:R-:W3:Y:S02]  /*172f0*/  @!P0 SYNCS.PHASECHK.TRANS64 P0, [R2+URZ+0x38820], R9 ;  /* 0x03882009020085a7 */ /* 0x000ee4000800007f */
[----:B---3--:R-:W-:Y:S05]  /*17300*/  @!P0 BRA `(.L_x_4517) ;  /* 0xfffffffc00f08947 */ /* 0x008fea000383ffff */
[----:B------:R-:W-:Y:S05]  /*17310*/  BRA `(.L_x_4561) ;  /* 0xffffffe400b07947 */ /* 0x000fea000383ffff */
.L_x_4518:
        /* <DEDUP_REMOVED lines=11> */
.L_x_4563:
[----:B------:R-:W-:Y:S05]  /*173d0*/  BSYNC B0 ;  /* 0x0000000000007941 */ /* 0x000fea0003800000 */
.L_x_4562:
[----:B------:R-:W-:Y:S05]  /*173e0*/  BRA `(.L_x_4564) ;  /* 0xffffffe400947947 */ /* 0x000fea000383ffff */
.L_x_4519:
[----:B------:R-:W-:Y:S01]  /*173f0*/  BSSY B0, `(.L_x_4565) ;  /* 0x0000006000007945 */ /* 0x000fe20003800000 */
[----:B------:R-:W-:-:S07]  /*17400*/  IMAD.MOV.U32 R15, RZ, RZ, -0x1 ;  /* 0xffffffffff0f7424 */ /* 0x000fce00078e00ff */
[----:B012---:R-:W-:Y:S05]  /*17410*/  WARPSYNC.COLLECTIVE R15, `(.L_x_4566) ;  /* 0x000000000f0c7348 */ /* 0x007fea0003c00000 */
[----:B------:R-:W-:Y:S02]  /*17420*/  ELECT P6, UR62, PT ;  /* 0x00000000003e782f */ /* 0x000fe400038c0000 */
[----:B------:R-:W-:Y:S01]  /*17430*/  MOV R14, UR62 ;  /* 0x0000003e000e7c02 */ /* 0x000fe20008000f00 */
[----:B012---:R-:W-:Y:S10]  /*17440*/  ENDCOLLECTIVE ;  /* 0x000000000000791b */ /* 0x007ff40003800000 */
.L_x_4566:
[----:B------:R-:W-:Y:S05]  /*17450*/  BSYNC B0 ;  /* 0x0000000000007941 */ /* 0x000fea0003800000 */
.L_x_4565:
[----:B------:R-:W-:Y:S05]  /*17460*/  BRA `(.L_x_4567) ;  /* 0xffffffe400887947 */ /* 0x000fea000383ffff */
.L_x_4521:
[----:B--2---:R2:W3:Y:S02]  /*17470*/  SYNCS.PHASECHK.TRANS64.TRYWAIT P0, [R7+URZ], R4 ;  /* 0x00000004070075a7 */ /* 0x0044e4000800017f */
[----:B---3--:R-:W-:Y:S05]  /*17480*/  @!P0 NANOSLEEP.SYNCS 0x989680 ;  /* 0x009896800000895d */ /* 0x008fea0003900000 */
[----:B------:R-:W3:Y:S02]  /*17490*/  @!P0 SYNCS.PHASECHK.TRANS64 P0, [R7+URZ], R4 ;  /* 0x00000004070085a7 */ /* 0x000ee4000800007f */
[----:B---3--:R-:W-:Y:S05]  /*174a0*/  @!P0 BRA `(.L_x_4521) ;  /* 0xfffffffc00f08947 */ /* 0x008fea000383ffff */
[----:B------:R-:W-:Y:S05]  /*174b0*/  BRA `(.L_x_4568) ;  /* 0xffffffe400c47947 */ /* 0x000fea000383ffff */
.L_x_4522:
[----:B---3--:R3:W4:Y:S02]  /*174c0*/  SYNCS.PHASECHK.TRANS64.TRYWAIT P0, [R5+URZ], R0 ;  /* 0x00000000050075a7 */ /* 0x008724000800017f */
[----:B----4-:R-:W-:Y:S05]  /*174d0*/  @!P0 NANOSLEEP.SYNCS 0x989680 ;  /* 0x009896800000895d */ /* 0x010fea0003900000 */
[----:B------:R-:W4:Y:S02]  /*174e0*/  @!P0 SYNCS.PHASECHK.TRANS64 P0, [R5+URZ], R0 ;  /* 0x00000000050085a7 */ /* 0x000f24000800007f */
[----:B----4-:R-:W-:Y:S05]  /*174f0*/  @!P0 BRA `(.L_x_4522) ;  /* 0xfffffffc00f08947 */ /* 0x010fea000383ffff */
[----:B------:R-:W-:Y:S05]  /*17500*/  BRA `(.L_x_4569) ;  /* 0xffffffe400b87947 */ /* 0x000fea000383ffff */
.L_x_4524:
[----:B-1----:R1:W3:Y:S02]  /*17510*/  SYNCS.PHASECHK.TRANS64.TRYWAIT P0, [R5+URZ], R4 ;  /* 0x00000004050075a7 */ /* 0x0022e4000800017f */
[----:B---3--:R-:W-:Y:S05]  /*17520*/  @!P0 NANOSLEEP.SYNCS 0x989680 ;  /* 0x009896800000895d */ /* 0x008fea0003900000 */
[----:B------:R-:W3:Y:S02]  /*17530*/  @!P0 SYNCS.PHASECHK.TRANS64 P0, [R5+URZ], R4 ;  /* 0x00000004050085a7 */ /* 0x000ee4000800007f */
[----:B---3--:R-:W-:Y:S05]  /*17540*/  @!P0 BRA `(.L_x_4524) ;  /* 0xfffffffc00f08947 */ /* 0x008fea000383ffff */
[----:B------:R-:W-:Y:S05]  /*17550*/  BRA `(.L_x_4570) ;  /* 0xffffffe400bc7947 */ /* 0x000fea000383ffff */
.L_x_4571:
        /* <DEDUP_REMOVED lines=10> */
.L_x_6054:


//--------------------- .text._ZN7cutlass13device_kernelIN5flash11enable_sm90INS1_16FlashAttnFwdSm90INS1_25CollectiveMainloopFwdSm90ILi2EN4cute5tupleIJNS5_1CILi1EEES8_S8_EEENS6_IJNS7_ILi64EEESA_SA_EEELi512ENS_6half_tEfNS_4arch4Sm90ELb1ELb0ELb1ELb1ELb0ELb0ELb0ELb0ELb0ELb1ELb1ELb0EEENS1_21CollectiveEpilogueFwdINS6_IJSA_NS7_ILi512EEESA_EEES9_SC_SE_Li256ELb1ELb1ELb1ELb0EEENS1_36VarlenDynamicPersistentTileSchedulerILi64ELi64ELi256ELi128ELb1ELb1ELb1ELb1ELb1ELb1EEEEEEEEEvNT_6ParamsE --------------------------
	.section	.text._ZN7cutlass13device_kernelIN5flash11enable_sm90INS1_16FlashAttnFwdSm90INS1_25CollectiveMainloopFwdSm90ILi2EN4cute5tupleIJNS5_1CILi1EEES8_S8_EEENS6_IJNS7_ILi64EEESA_SA_EEELi512ENS_6half_tEfNS_4arch4Sm90ELb1ELb0ELb1ELb1ELb0ELb0ELb0ELb0ELb0ELb1ELb1ELb0EEENS1_21CollectiveEpilogueFwdINS6_IJSA_NS7_ILi512EEESA_EEES9_SC_SE_Li256ELb1ELb1ELb1ELb0EEENS1_36VarlenDynamicPersistentTileSchedulerILi64ELi64ELi256ELi128ELb1ELb1ELb1ELb1ELb1ELb1EEEEEEEEEvNT_6ParamsE,"ax",@progbits
	.align	128
.text._ZN7cutlass13device_kernelIN5flash11enable_sm90INS1_16FlashAttnFwdSm90INS1_25CollectiveMainloopFwdSm90ILi2EN4cute5tupleIJNS5_1CILi1EEES8_S8_EEENS6_IJNS7_ILi64EEESA_SA_EEELi512ENS_6half_tEfNS_4arch4Sm90ELb1ELb0ELb1ELb1ELb0ELb0ELb0ELb0ELb0ELb1ELb1ELb0EEENS1_21CollectiveEpilogueFwdINS6_IJSA_NS7_ILi512EEESA_EEES9_SC_SE_Li256ELb1ELb1ELb1ELb0EEENS1_36VarlenDynamicPersistentTileSchedulerILi64ELi64ELi256ELi128ELb1ELb1ELb1ELb1ELb1ELb1EEEEEEEEEvNT_6ParamsE:
        .type           _ZN7cutlass13device_kernelIN5flash11enable_sm90INS1_16FlashAttnFwdSm90INS1_25CollectiveMainloopFwdSm90ILi2EN4cute5tupleIJNS5_1CILi1EEES8_S8_EEENS6_IJNS7_ILi64EEESA_SA_EEELi512ENS_6half_tEfNS_4arch4Sm90ELb1ELb0ELb1ELb1ELb0ELb0ELb0ELb0ELb0ELb1ELb1ELb0EEENS1_21CollectiveEpilogueFwdINS6_IJSA_NS7_ILi512EEESA_EEES9_SC_SE_Li256ELb1ELb1ELb1ELb0EEENS1_36VarlenDynamicPersistentTileSchedulerILi64ELi64ELi256ELi128ELb1ELb1ELb1ELb1ELb1ELb1EEEEEEEEEvNT_6ParamsE,@function
        .size           _ZN7cutlass13device_kernelIN5flash11enable_sm90INS1_16FlashAttnFwdSm90INS1_25CollectiveMainloopFwdSm90ILi2EN4cute5tupleIJNS5_1CILi1EEES8_S8_EEENS6_IJNS7_ILi64EEESA_SA_EEELi512ENS_6half_tEfNS_4arch4Sm90ELb1ELb0ELb1ELb1ELb0ELb0ELb0ELb0ELb0ELb1ELb1ELb0EEENS1_21CollectiveEpilogueFwdINS6_IJSA_NS7_ILi512EEESA_EEES9_SC_SE_Li256ELb1ELb1ELb1ELb0EEENS1_36VarlenDynamicPersistentTileSchedulerILi64ELi64ELi256ELi128ELb1ELb1ELb1ELb1ELb1ELb1EEEEEEEEEvNT_6ParamsE,(.L_x_6055 - _ZN7cutlass13device_kernelIN5flash11enable_sm90INS1_16FlashAttnFwdSm90INS1_25CollectiveMainloopFwdSm90ILi2EN4cute5tupleIJNS5_1CILi1EEES8_S8_EEENS6_IJNS7_ILi64EEESA_SA_EEELi512ENS_6half_tEfNS_4arch4Sm90ELb1ELb0ELb1ELb1ELb0ELb0ELb0ELb0ELb0ELb1ELb1ELb0EEENS1_21CollectiveEpilogueFwdINS6_IJSA_NS7_ILi512EEESA_EEES9_SC_SE_Li256ELb1ELb1ELb1ELb0EEENS1_36VarlenDynamicPersistentTileSchedulerILi64ELi64ELi256ELi128ELb1ELb1ELb1ELb1ELb1ELb1EEEEEEEEEvNT_6ParamsE)
        .other          _ZN7cutlass13device_kernelIN5flash11enable_sm90INS1_16FlashAttnFwdSm90INS1_25CollectiveMainloopFwdSm90ILi2EN4cute5tupleIJNS5_1CILi1EEES8_S8_EEENS6_IJNS7_ILi64EEESA_SA_EEELi512ENS_6half_tEfNS_4arch4Sm90ELb1ELb0ELb1ELb1ELb0ELb0ELb0ELb0ELb0ELb1ELb1ELb0EEENS1_21CollectiveEpilogueFwdINS6_IJSA_NS7_ILi512EEESA_EEES9_SC_SE_Li256ELb1ELb1ELb1ELb0EEENS1_36VarlenDynamicPersistentTileSchedulerILi64ELi64ELi256ELi128ELb1ELb1ELb1ELb1ELb1ELb1EEEEEEEEEvNT_6ParamsE,@"STO_CUDA_ENTRY STV_DEFAULT"
_ZN7cutlass13device_kernelIN5flash11enable_sm90INS1_16FlashAttnFwdSm90INS1_25CollectiveMainloopFwdSm90ILi2EN4cute5tupleIJNS5_1CILi1EEES8_S8_EEENS6_IJNS7_ILi64EEESA_SA_EEELi512ENS_6half_tEfNS_4arch4Sm90ELb1ELb0ELb1ELb1ELb0ELb0ELb0ELb0ELb0ELb1ELb1ELb0EEENS1_21CollectiveEpilogueFwdINS6_IJSA_NS7_ILi512EEESA_EEES9_SC_SE_Li256ELb1ELb1ELb1ELb0EEENS1_36VarlenDynamicPersistentTileSchedulerILi64ELi64ELi256ELi128ELb1ELb1ELb1ELb1ELb1ELb1EEEEEEEEEvNT_6ParamsE:
        /* <DEDUP_REMOVED lines=18> */
.L_x_4573:
[----:B------:R-:W-:Y:S05]  /*0120*/  BSYNC B0 ;  /* 0x0000000000007941 */ /* 0x000fea0003800000 */
.L_x_4572:
        /* <DEDUP_REMOVED lines=37> */
.L_x_4574:
        /* <DEDUP_REMOVED lines=22> */
.L_x_4575:
        /* <DEDUP_REMOVED lines=18> */
.L_x_4576:
        /* <DEDUP_REMOVED lines=22> */
.L_x_4577:
        /* <DEDUP_REMOVED lines=22> */
.L_x_4578:
[----:B------:R-:W-:Y:S01]  /*08c0*/  PLOP3.LUT P0, PT, PT, PT, UP0, 0x80, 0x0 ;  /* 0x000000000000781c */ /* 0x000fe20003f0f008 */
[----:B------:R-:W-:Y:S01]  /*08d0*/  UMOV UR36, 0x1 ;  /* 0x0000000100247882 */ /* 0x000fe20000000000 */
[----:B------:R-:W-:Y:S01]  /*08e0*/  NOP ;  /* 0x0000000000007918 */ /* 0x000fe20000000000 */
[----:B------:R-:W-:Y:S01]  /*08f0*/  USEL UR36, UR36, 0x2, !UP0 ;  /* 0x0000000224247887 */ /* 0x000fe2000c000000 */
[----:B------:R-:W-:Y:S01]  /*0900*/  ULDC.64 UR40, c[0x0][0x208] ;  /* 0x0000820000287ab9 */ /* 0x000fe20000000a00 */
[----:B012-4-:R-:W-:Y:S08]  /*0910*/  BAR.SYNC.DEFER_BLOCKING 0x0 ;  /* 0x0000000000007b1d */ /* 0x017ff00000010000 */
[----:B------:R-:W-:Y:S05]  /*0920*/  @!P0 BRA `(.L_x_4579) ;  /* 0x000000e800888947 */ /* 0x000fea0003800000 */
.L_x_4580:
        /* <DEDUP_REMOVED lines=32> */
[----:B------:R-:W-:Y:S02]  /*0b30*/  LOP3.LUT R11, R7, 0xfffffff8, RZ, 0xc0, !PT ;  /* 0xfffffff8070b7812 */ /* 0x000fe400078ec0ff */
[----:B------:R-:W-:Y:S02]  /*0b40*/  LOP3.LUT R13, R3, 0xfffffffc, RZ, 0xc0, !PT ;  /* 0xfffffffc030d7812 */ /* 0x000fe400078ec0ff */
[----:B------:R-:W-:Y:S01]  /*0b50*/  SHF.R.S32.HI R7, RZ, 0x4, R2 ;  /* 0x00000004ff077819 */ /* 0x000fe20000011402 */
[----:B------:R-:W-:Y:S01]  /*0b60*/  IMAD.IADD R10, R6, 0x1, -R11 ;  /* 0x00000001060a7824 */ /* 0x000fe200078e0a0b */
[----:B------:R-:W-:Y:S01]  /*0b70*/  LOP3.LUT R3, R2, 0xfffffff0, RZ, 0xc0, !PT ;  /* 0xfffffff002037812 */ /* 0x000fe200078ec0ff */
[----:B------:R-:W-:Y:S01]  /*0b80*/  IMAD.IADD R13, R6, 0x1, -R13 ;  /* 0x00000001060d7824 */ /* 0x000fe200078e0a0d */
[----:B------:R-:W-:-:S02]  /*0b90*/  SHF.R.S32.HI R5, RZ, 0x5, R4 ;  /* 0x00000005ff057819 */ /* 0x000fc40000011404 */
[----:B------:R-:W-:Y:S02]  /*0ba0*/  SHF.R.S32.HI R8, RZ, 0x1f, R4 ;  /* 0x0000001fff087819 */ /* 0x000fe40000011404 */
[----:B------:R-:W-:Y:S02]  /*0bb0*/  LOP3.LUT R9, R0, 0xffffff80, RZ, 0xc0, !PT ;  /* 0xffffff8000097812 */ /* 0x000fe400078ec0ff */
[----:B------:R-:W-:Y:S01]  /*0bc0*/  LEA.HI R4, R2, R7, RZ, 0x1 ;  /* 0x0000000702047211 */ /* 0x000fe200078f08ff */
[----:B------:R-:W-:Y:S01]  /*0bd0*/  IMAD.IADD R2, R6, 0x1, -R3 ;  /* 0x0000000106027824 */ /* 0x000fe200078e0a03 */
[----:B------:R-:W-:Y:S01]  /*0be0*/  LEA.HI R8, R8, R5, RZ, 0x2 ;  /* 0x0000000508087211 */ /* 0x000fe200078f10ff */
[----:B------:R-:W-:Y:S01]  /*0bf0*/  IMAD.IADD R9, R6, 0x1, -R9 ;  /* 0x0000000106097824 */ /* 0x000fe200078e0a09 */
[----:B------:R-:W-:Y:S02]  /*0c00*/  LOP3.LUT R4, R4, 0x1ffffffe, RZ, 0xc0, !PT ;  /* 0x1ffffffe04047812 */ /* 0x000fe400078ec0ff */
[----:B------:R-:W-:-:S02]  /*0c10*/  SHF.R.S32.HI R3, RZ, 0x1f, R2 ;  /* 0x0000001fff037819 */ /* 0x000fc40000011402 */
[----:B------:R-:W-:Y:S01]  /*0c20*/  SHF.R.S32.HI R223, RZ, 0x7, R0 ;  /* 0x00000007ffdf7819 */ /* 0x000fe20000011400 */
[----:B------:R-:W-:Y:S01]  /*0c30*/  IMAD.IADD R4, R7, 0x1, -R4 ;  /* 0x0000000107047824 */ /* 0x000fe200078e0a04 */
[----:B------:R-:W-:Y:S02]  /*0c40*/  LOP3.LUT R8, R8, 0x3ffffc, RZ, 0xc0, !PT ;  /* 0x003ffffc08087812 */ /* 0x000fe400078ec0ff */
[----:B------:R-:W-:Y:S01]  /*0c50*/  SHF.R.S32.HI R6, RZ, 0x1f, R9 ;  /* 0x0000001fff067819 */ /* 0x000fe20000011409 */
[----:B------:R-:W-:Y:S01]  /*0c60*/  IMAD R15, R223, 0x100, R2 ;  /* 0x00000100df0f7824 */ /* 0x000fe200078e0202 */
[----:B------:R-:W-:Y:S01]  /*0c70*/  LEA.HI R11, R13, R13, RZ, 0x1 ;  /* 0x0000000d0d0b7211 */ /* 0x000fe200078f08ff */
[----:B------:R-:W-:Y:S01]  /*0c80*/  IMAD.IADD R8, R5, 0x1, -R8 ;  /* 0x0000000105087824 */ /* 0x000fe200078e0a08 */
[----:B------:R-:W-:Y:S01]  /*0c90*/  LEA.HI R7, R3, R2, RZ, 0x3 ;  /* 0x0000000203077211 */ /* 0x000fe200078f18ff */
[----:B------:R-:W-:Y:S01]  /*0ca0*/  IMAD.SHL.U32 R4, R4, 0x8, RZ ;  /* 0x0000000804047824 */ /* 0x000fe200078e00ff */
[----:B------:R-:W-:Y:S01]  /*0cb0*/  LEA.HI R3, R6, R9, RZ, 0x2 ;  /* 0x0000000906037211 */ /* 0x000fe200078f10ff */
[----:B------:R-:W-:Y:S01]  /*0cc0*/  IMAD R15, R8, 0x10, R15 ;  /* 0x00000010080f7824 */ /* 0x000fe200078e020f */
[----:B------:R-:W-:-:S02]  /*0cd0*/  LOP3.LUT R12, R11, 0x1ffffffe, RZ, 0xc0, !PT ;  /* 0x1ffffffe0b0c7812 */ /* 0x000fc400078ec0ff */
[----:B------:R-:W-:Y:S02]  /*0ce0*/  LOP3.LUT R11, R7, 0xfffffff8, RZ, 0xc0, !PT ;  /* 0xfffffff8070b7812 */ /* 0x000fe400078ec0ff */
[----:B------:R-:W-:Y:S01]  /*0cf0*/  LOP3.LUT R8, R3, 0x7ffffffc, RZ, 0xc0, !PT ;  /* 0x7ffffffc03087812 */ /* 0x000fe200078ec0ff */
[----:B------:R-:W-:Y:S01]  /*0d00*/  IMAD.IADD R13, R13, 0x1, -R12 ;  /* 0x000000010d0d7824 */ /* 0x000fe200078e0a0c */
[----:B------:R-:W-:Y:S01]  /*0d10*/  LEA.HI R6, R6, R9, RZ, 0x5 ;  /* 0x0000000906067211 */ /* 0x000fe200078f28ff */
[----:B------:R-:W-:Y:S01]  /*0d20*/  IMAD.IADD R11, R2, 0x1, -R11 ;  /* 0x00000001020b7824 */ /* 0x000fe200078e0a0b */
[----:B------:R-:W-:Y:S01]  /*0d30*/  LEA.HI R0, R0, R223, RZ, 0x1 ;  /* 0x000000df00007211 */ /* 0x000fe200078f08ff */
[----:B------:R-:W-:Y:S01]  /*0d40*/  IMAD.IADD R185, R9, 0x1, -R8 ;  /* 0x0000000109b97824 */ /* 0x000fe200078e0a08 */
[--C-:B------:R-:W-:Y:S01]  /*0d50*/  SHF.R.S32.HI R2, RZ, 0x2, R3.reuse ;  /* 0x00000002ff027819 */ /* 0x100fe20000011403 */
[----:B------:R-:W-:Y:S01]  /*0d60*/  IMAD.SHL.U32 R8, R11, 0x40, RZ ;  /* 0x000000400b087824 */ /* 0x000fe200078e00ff */
[----:B------:R-:W-:Y:S01]  /*0d70*/  LOP3.LUT R0, R0, 0xfffffe, RZ, 0xc0, !PT ;  /* 0x00fffffe00007812 */ /* 0x000fe200078ec0ff */
[----:B------:R-:W-:Y:S01]  /*0d80*/  IMAD.SHL.U32 R9, R7, 0x40, RZ ;  /* 0x0000004007097824 */ /* 0x000fe200078e00ff */
[----:B------:R-:W-:Y:S01]  /*0d90*/  SHF.R.S32.HI R3, RZ, 0x1f, R3 ;  /* 0x0000001fff037819 */ /* 0x000fe20000011403 */
[----:B------:R-:W-:Y:S01]  /*0da0*/  IMAD.SHL.U32 R185, R185, 0x2, RZ ;  /* 0x00000002b9b97824 */ /* 0x000fe200078e00ff */
[----:B------:R-:W-:Y:S01]  /*0db0*/  LOP3.LUT R7, R8, 0x1c0, RZ, 0xc0, !PT ;  /* 0x000001c008077812 */ /* 0x000fe200078ec0ff */
[----:B------:R-:W-:Y:S01]  /*0dc0*/  IMAD.IADD R0, R223, 0x1, -R0 ;  /* 0x00000001df007824 */ /* 0x000fe200078e0a00 */
[----:B------:R-:W-:Y:S01]  /*0dd0*/  LOP3.LUT R8, R9, 0x7ffffe00, RZ, 0xc0, !PT ;  /* 0x7ffffe0009087812 */ /* 0x000fe200078ec0ff */
[--C-:B------:R-:W-:Y:S01]  /*0de0*/  IMAD.U32 R9, R15, 0x40, R4.reuse ;  /* 0x000000400f097824 */ /* 0x100fe200078e0004 */
[----:B------:R-:W-:-:S02]  /*0df0*/  LOP3.LUT R4, R7, 0x8, R4, 0xf8, !PT ;  /* 0x0000000807047812 */ /* 0x000fc400078ef804 */
[----:B------:R-:W-:Y:S01]  /*0e00*/  SHF.R.U32.HI R7, RZ, 0x3, R7 ;  /* 0x00000003ff077819 */ /* 0x000fe20000011607 */
[----:B------:R-:W-:Y:S01]  /*0e10*/  IMAD R8, R5, 0x400, R8 ;  /* 0x0000040005087824 */ /* 0x000fe200078e0208 */
[----:B------:R0:W-:Y:S01]  /*0e20*/  STL [R1+0x54], R9 ;  /* 0x0000540901007387 */ /* 0x0001e20000100800 */
[----:B------:R-:W-:Y:S02]  /*0e30*/  LEA.HI R3, R3, R2, RZ, 0x3 ;  /* 0x0000000203037211 */ /* 0x000fe400078f18ff */
[----:B------:R-:W-:Y:S02]  /*0e40*/  LOP3.LUT R7, R4, R7, RZ, 0x3c, !PT ;  /* 0x0000000704077212 */ /* 0x000fe400078e3cff */
[----:B------:R-:W-:Y:S02]  /*0e50*/  LOP3.LUT R3, R3, 0xfffffff8, RZ, 0xc0, !PT ;  /* 0xfffffff803037812 */ /* 0x000fe400078ec0ff */
[----:B------:R-:W-:Y:S01]  /*0e60*/  R2P PR, R11, 0x6 ;  /* 0x000000060b007804 */ /* 0x000fe20000000000 */
[----:B------:R-:W-:Y:S01]  /*0e70*/  IMAD.IADD R7, R8, 0x1, R7 ;  /* 0x0000000108077824 */ /* 0x000fe200078e0207 */
[----:B------:R-:W-:Y:S01]  /*0e80*/  SHF.R.S32.HI R6, RZ, 0x5, R6 ;  /* 0x00000005ff067819 */ /* 0x000fe20000011406 */
[----:B0-----:R-:W-:-:S02]  /*0e90*/  IMAD.SHL.U32 R9, R0, 0x100, RZ ;  /* 0x0000010000097824 */ /* 0x001fc400078e00ff */
[----:B------:R-:W-:Y:S01]  /*0ea0*/  IMAD.IADD R3, R2, 0x1, -R3 ;  /* 0x0000000102037824 */ /* 0x000fe200078e0a03 */
[----:B------:R-:W-:Y:S01]  /*0eb0*/  LEA R19, R7, UR46, 0x1 ;  /* 0x0000002e07137c11 */ /* 0x000fe2000f8e08ff */
[----:B------:R-:W-:Y:S01]  /*0ec0*/  IMAD.SHL.U32 R2, R10, 0x8, RZ ;  /* 0x000000080a027824 */ /* 0x000fe200078e00ff */
[----:B------:R0:W-:Y:S01]  /*0ed0*/  STL [R1+0x50], R9 ;  /* 0x0000500901007387 */ /* 0x0001e20000100800 */
[----:B------:R-:W-:Y:S01]  /*0ee0*/  IMAD.IADD R17, R185, 0x1, R9 ;  /* 0x00000001b9117824 */ /* 0x000fe200078e0209 */
[----:B------:R-:W-:Y:S01]  /*0ef0*/  SEL R23, R23, 0xffffffc0, !P2 ;  /* 0xffffffc017177807 */ /* 0x000fe20005000000 */
[----:B------:R-:W-:Y:S02]  /*0f00*/  VIADD R191, R2, 0x40 ;  /* 0x0000004002bf7836 */ /* 0x000fe40000000000 */
[C---:B------:R-:W-:Y:S01]  /*0f10*/  VIADD R222, R17.reuse, 0x8 ;  /* 0x0000000811de7836 */ /* 0x040fe20000000000 */
[----:B------:R-:W-:Y:S01]  /*0f20*/  SHF.R.S32.HI R0, RZ, 0x1f, R17 ;  /* 0x0000001fff007819 */ /* 0x000fe20000011411 */
[----:B------:R-:W-:-:S02]  /*0f30*/  VIADD R221, R17, 0x10 ;  /* 0x0000001011dd7836 */ /* 0x000fc40000000000 */
[C---:B------:R-:W-:Y:S01]  /*0f40*/  VIADD R220, R17.reuse, 0x18 ;  /* 0x0000001811dc7836 */ /* 0x040fe20000000000 */
[----:B------:R-:W-:Y:S01]  /*0f50*/  SHF.R.S32.HI R0, RZ, 0x1f, R222 ;  /* 0x0000001fff007819 */ /* 0x000fe200000114de */
[C---:B------:R-:W-:Y:S01]  /*0f60*/  VIADD R219, R17.reuse, 0x20 ;  /* 0x0000002011db7836 */ /* 0x040fe20000000000 */
[----:B------:R-:W-:Y:S01]  /*0f70*/  SHF.R.S32.HI R4, RZ, 0x1f, R221 ;  /* 0x0000001fff047819 */ /* 0x000fe200000114dd */
[C---:B------:R-:W-:Y:S02]  /*0f80*/  VIADD R218, R17.reuse, 0x28 ;  /* 0x0000002811da7836 */ /* 0x040fe40000000000 */
[C---:B------:R-:W-:Y:S01]  /*0f90*/  VIADD R217, R17.reuse, 0x30 ;  /* 0x0000003011d97836 */ /* 0x040fe20000000000 */
[----:B------:R-:W-:Y:S01]  /*0fa0*/  SHF.R.S32.HI R0, RZ, 0x1f, R219 ;  /* 0x0000001fff007819 */ /* 0x000fe200000114db */
[C---:B------:R-:W-:Y:S01]  /*0fb0*/  VIADD R216, R17.reuse, 0x38 ;  /* 0x0000003811d87836 */ /* 0x040fe20000000000 */
[----:B------:R-:W-:Y:S01]  /*0fc0*/  SHF.R.S32.HI R4, RZ, 0x1f, R218 ;  /* 0x0000001fff047819 */ /* 0x000fe200000114da */
[----:B------:R-:W-:-:S02]  /*0fd0*/  VIADD R215, R17, 0x40 ;  /* 0x0000004011d77836 */ /* 0x000fc40000000000 */
[C---:B------:R-:W-:Y:S01]  /*0fe0*/  VIADD R214, R17.reuse, 0x48 ;  /* 0x0000004811d67836 */ /* 0x040fe20000000000 */
[----:B------:R-:W-:Y:S01]  /*0ff0*/  SHF.R.S32.HI R0, RZ, 0x1f, R216 ;  /* 0x0000001fff007819 */ /* 0x000fe200000114d8 */
[----:B------:R-:W-:Y:S01]  /*1000*/  VIADD R213, R17, 0x50 ;  /* 0x0000005011d57836 */ /* 0x000fe20000000000 */
[----:B------:R-:W-:Y:S01]  /*1010*/  SHF.R.S32.HI R4, RZ, 0x1f, R215 ;  /* 0x0000001fff047819 */ /* 0x000fe200000114d7 */
[----:B------:R-:W-:Y:S02]  /*1020*/  VIADD R184, R19, 0x26800 ;  /* 0x0002680013b87836 */ /* 0x000fe40000000000 */
        /* <DEDUP_REMOVED lines=57> */
[----:B------:R-:W-:Y:S02]  /*13c0*/  IMAD R186, R13, 0x8, R16 ;  /* 0x000000080dba7824 */ /* 0x000fe400078e0210 */
[----:B0-----:R-:W-:-:S07]  /*13d0*/  IMAD.IADD R23, R23, 0x1, R22 ;  /* 0x0000000117177824 */ /* 0x001fce00078e0216 */
.L_x_4641:
[----:B------:R-:W-:Y:S01]  /*13e0*/  ULDC.64 UR8, c[0x0][0xc88] ;  /* 0x0003220000087ab9 */ /* 0x000fe20000000a00 */
[----:B------:R-:W-:Y:S01]  /*13f0*/  ULDC.64 UR10, c[0x0][0xa18] ;  /* 0x00028600000a7ab9 */ /* 0x000fe20000000a00 */
[----:B------:R-:W-:Y:S02]  /*1400*/  UIMAD.WIDE UR8, UR7, 0x4, UR8 ;  /* 0x00000004070878a5 */ /* 0x000fe4000f8e0208 */
[----:B------:R-:W-:Y:S02]  /*1410*/  UISETP.NE.U32.AND UP1, UPT, UR10, URZ, UPT ;  /* 0x0000003f0a00728c */ /* 0x000fe4000bf25070 */
[----:B------:R-:W-:Y:S02]  /*1420*/  ULOP3.LUT UR4, UR6, 0xff000000, URZ, 0xc0, !UPT ;  /* 0xff00000006047892 */ /* 0x000fe4000f8ec03f */
[----:B0-234-:R-:W-:Y:S01]  /*1430*/  IMAD.U32 R4, RZ, RZ, UR8 ;  /* 0x00000008ff047e24 */ /* 0x01dfe2000f8e00ff */
[----:B------:R-:W-:Y:S01]  /*1440*/  ULDC UR7, c[0x0][0x424] ;  /* 0x0001090000077ab9 */ /* 0x000fe20000000800 */
[----:B------:R-:W-:Y:S01]  /*1450*/  IMAD.U32 R5, RZ, RZ, UR9 ;  /* 0x00000009ff057e24 */ /* 0x000fe2000f8e00ff */
        /* <DEDUP_REMOVED lines=16> */
[----:B-1----:R-:W-:-:S03]  /*1560*/  IMAD.U32 R6, RZ, RZ, UR10 ;  /* 0x0000000aff067e24 */ /* 0x002fc6000f8e00ff */
[----:B------:R-:W-:Y:S01]  /*1570*/  IMAD.U32 R7, RZ, RZ, UR11 ;  /* 0x0000000bff077e24 */ /* 0x000fe2000f8e00ff */
[----:B------:R-:W2:Y:S01]  /*1580*/  @P0 LDG.E R4, desc[UR40][R4.64] ;  /* 0x0000002804040981 */ /* 0x000ea2000c1e1900 */
[----:B------:R-:W-:Y:S01]  /*1590*/  UISETP.NE.U32.AND UP0, UPT, UR8, URZ, UPT ;  /* 0x0000003f0800728c */ /* 0x000fe2000bf05070 */
[----:B------:R-:W-:Y:S02]  /*15a0*/  ULDC.64 UR10, c[0x0][0xa20] ;  /* 0x00028800000a7ab9 */ /* 0x000fe40000000a00 */
[----:B------:R-:W3:Y:S01]  /*15b0*/  @P2 LDG.E R6, desc[UR40][R6.64] ;  /* 0x0000002806062981 */ /* 0x000ee2000c1e1900 */
[----:B------:R-:W-:Y:S01]  /*15c0*/  UISETP.NE.AND.EX UP0, UPT, UR9, URZ, UPT, UP0 ;  /* 0x0000003f0900728c */ /* 0x000fe2000bf05300 */
[----:B------:R-:W-:Y:S01]  /*15d0*/  ISETP.NE.U32.AND P1, PT, RZ, UR10, PT ;  /* 0x0000000aff007c0c */ /* 0x000fe2000bf25070 */
[----:B------:R-:W-:Y:S02]  /*15e0*/  ULOP3.LUT UR43, UR6, 0xff0000, URZ, 0xc0, !UPT ;  /* 0x00ff0000062b7892 */ /* 0x000fe4000f8ec03f */
[----:B------:R-:W-:Y:S01]  /*15f0*/  USHF.R.U32.HI UR4, URZ, 0x8, UR4 ;  /* 0x000000083f047899 */ /* 0x000fe20008011604 */
[----:B------:R-:W-:Y:S01]  /*1600*/  ISETP.NE.AND.EX P1, PT, RZ, UR11, PT, P1 ;  /* 0x0000000bff007c0c */ /* 0x000fe2000bf25310 */
        /* <DEDUP_REMOVED lines=23> */
.L_x_4581:
[----:B------:R-:W-:Y:S05]  /*1780*/  @!P1 BRA `(.L_x_4582) ;  /* 0x00000000001c9947 */ /* 0x000fea0003800000 */
[----:B------:R-:W-:-:S04]  /*1790*/  ULEA UR4, UP0, UR45, UR10, 0x2 ;  /* 0x0000000a2d047291 */ /* 0x000fc8000f80103f */
[----:B------:R-:W-:Y:S02]  /*17a0*/  ULEA.HI.X UR6, UR45, UR11, UR44, 0x2, UP0 ;  /* 0x0000000b2d067291 */ /* 0x000fe400080f142c */
[----:B------:R-:W-:-:S04]  /*17b0*/  IMAD.U32 R4, RZ, RZ, UR4 ;  /* 0x00000004ff047e24 */ /* 0x000fc8000f8e00ff */
[----:B------:R-:W-:-:S05]  /*17c0*/  IMAD.U32 R5, RZ, RZ, UR6 ;  /* 0x00000006ff057e24 */ /* 0x000fca000f8e00ff */
[----:B------:R-:W2:Y:S02]  /*17d0*/  LDG.E R4, desc[UR40][R4.64] ;  /* 0x0000002804047981 */ /* 0x000ea4000c1e1900 */
[----:B--2---:R-:W-:Y:S01]  /*17e0*/  R2UR UR4, R4 ;  /* 0x00000000040472ca */ /* 0x004fe200000e0000 */
[----:B------:R-:W-:-:S14]  /*17f0*/  BRA `(.L_x_4583) ;  /* 0x0000000000347947 */ /* 0x000fdc0003800000 */
.L_x_4582:
        /* <DEDUP_REMOVED lines=13> */
.L_x_4583:
[----:B------:R-:W-:Y:S02]  /*18d0*/  UISETP.NE.AND UP0, UPT, UR48, 0x1, UPT ;  /* 0x000000013000788c */ /* 0x000fe4000bf05270 */
[----:B------:R-:W-:Y:S02]  /*18e0*/  UIADD3 UR51, -UR51, UR4, URZ ;  /* 0x0000000433337290 */ /* 0x000fe4000fffe13f */
        /* <DEDUP_REMOVED lines=10> */
[----:B------:R-:W-:Y:S02]  /*1990*/  UIADD3 UR51, UR51, 0x40, -UR52 ;  /* 0x0000004033337890 */ /* 0x000fe4000fffe834 */
[----:B------:R-:W-:-:S07]  /*19a0*/  ULOP3.LUT UR20, UR43, 0xff, URZ, 0xc0, !UPT ;  /* 0x000000ff2b147892 */ /* 0x000fce000f8ec03f */
[----:B------:R-:W-:Y:S01]  /*19b0*/  @UP0 ULDC UR4, c[0x0][0x44c] ;  /* 0x0001130000040ab9 */ /* 0x000fe20000000800 */
[----:B------:R-:W-:Y:S01]  /*19c0*/  @UP0 ULDC UR8, c[0x0][0x450] ;  /* 0x0001140000080ab9 */ /* 0x000fe20000000800 */
[----:B------:R-:W-:-:S04]  /*19d0*/  UIMAD.WIDE.U32 UR4, UR6, UR4, URZ ;  /* 0x00000004060472a5 */ /* 0x000fc8000f8e003f */
[----:B------:R-:W-:-:S04]  /*19e0*/  @UP0 USHF.R.U32.HI UR6, URZ, UR8, UR5 ;  /* 0x000000083f060299 */ /* 0x000fc80008011605 */
[----:B------:R-:W-:-:S04]  /*19f0*/  UIADD3 UR6, UR51, UR6, URZ ;  /* 0x0000000633067290 */ /* 0x000fc8000fffe03f */
[----:B------:R-:W-:-:S04]  /*1a00*/  USHF.R.S32.HI UR4, URZ, 0x1f, UR6 ;  /* 0x0000001f3f047899 */ /* 0x000fc80008011406 */
[----:B------:R-:W-:-:S04]  /*1a10*/  ULEA.HI UR4, UR4, UR6, URZ, 0x6 ;  /* 0x0000000604047291 */ /* 0x000fc8000f8f303f */
[----:B------:R-:W-:-:S04]  /*1a20*/  USHF.R.S32.HI UR4, URZ, 0x6, UR4 ;  /* 0x000000063f047899 */ /* 0x000fc80008011404 */
[----:B------:R-:W-:-:S04]  /*1a30*/  UISETP.LT.AND UP0, UPT, UR7, UR4, UPT ;  /* 0x000000040700728c */ /* 0x000fc8000bf01270 */
[----:B------:R-:W-:-:S03]  /*1a40*/  USEL UR9, UR7, UR4, UP0 ;  /* 0x0000000407097287 */ /* 0x000fc60008000000 */
[----:B------:R-:W-:Y:S01]  /*1a50*/  UMOV UR4, URZ ;  /* 0x0000003f00047c82 */ /* 0x000fe20008000000 */
[----:B------:R-:W-:-:S06]  /*1a60*/  UISETP.GE.AND UP0, UPT, UR9, 0x1, UPT ;  /* 0x000000010900788c */ /* 0x000fcc000bf06270 */
[----:B------:R-:W-:-:S13]  /*1a70*/  PLOP3.LUT P0, PT, PT, PT, UP0, 0x80, 0x0 ;  /* 0x000000000000781c */ /* 0x000fda0003f0f008 */
[----:B------:R-:W-:Y:S05]  /*1a80*/  @!P0 BRA `(.L_x_4585) ;  /* 0x0000000000908947 */ /* 0x000fea0003800000 */
[----:B------:R-:W-:Y:S01]  /*1a90*/  USHF.R.U32.HI UR10, URZ, 0x10, UR43 ;  /* 0x000000103f0a7899 */ /* 0x000fe2000801162b */
[----:B------:R-:W-:-:S03]  /*1aa0*/  UMOV UR4, URZ ;  /* 0x0000003f00047c82 */ /* 0x000fc60008000000 */
[----:B------:R-:W-:-:S11]  /*1ab0*/  UISETP.NE.AND UP0, UPT, UR10, URZ, UPT ;  /* 0x0000003f0a00728c */ /* 0x000fd6000bf05270 */
[----:B------:R-:W-:Y:S02]  /*1ac0*/  @!UP0 ULDC UR10, c[0x0][0x9f0] ;  /* 0x00027c00000a8ab9 */ /* 0x000fe40000000800 */
[----:B------:R-:W-:Y:S01]  /*1ad0*/  IMAD.U32 R4, RZ, RZ, UR10 ;  /* 0x0000000aff047e24 */ /* 0x000fe2000f8e00ff */
[----:B------:R-:W-:-:S04]  /*1ae0*/  UIADD3 UR6, UR10, -0x1, UR9 ;  /* 0xffffffff0a067890 */ /* 0x000fc8000fffe009 */
        /* <DEDUP_REMOVED lines=30> */
.L_x_4585:
        /* <DEDUP_REMOVED lines=91> */
.L_x_4587:
[----:B------:R-:W-:Y:S01]  /*2280*/  ULEA UR23, UR37, UR46, 0x3 ;  /* 0x0000002e25177291 */ /* 0x000fe2000f8e183f */
[----:B------:R-:W-:-:S05]  /*2290*/  IMAD.U32 R0, RZ, RZ, UR38 ;  /* 0x00000026ff007e24 */ /* 0x000fca000f8e00ff */
[----:B------:R-:W-:-:S04]  /*22a0*/  SHF.L.U32 R0, R0, 0x1f, RZ ;  /* 0x0000001f00007819 */ /* 0x000fc800000006ff */
[----:B------:R-:W0:Y:S02]  /*22b0*/  SYNCS.PHASECHK.TRANS64.TRYWAIT P1, [UR23+0x28c50], R0 ;  /* 0x028c5000ff0075a7 */ /* 0x000e240008020157 */
[----:B0-----:R-:W-:Y:S05]  /*22c0*/  @!P1 BRA `(.L_x_4588) ;  /* 0x0000014c000c9947 */ /* 0x001fea0003800000 */
.L_x_4784:
        /* <DEDUP_REMOVED lines=46> */
.L_x_4594:
        /* <DEDUP_REMOVED lines=144> */
.L_x_4590:
[----:B------:R-:W-:Y:S01]  /*2eb0*/  ULEA UR23, UR37, UR46, 0x3 ;  /* 0x0000002e25177291 */ /* 0x000fe2000f8e183f */
[----:B------:R-:W-:-:S05]  /*2ec0*/  IMAD.U32 R0, RZ, RZ, UR38 ;  /* 0x00000026ff007e24 */ /* 0x000fca000f8e00ff */
[----:B------:R-:W-:-:S04]  /*2ed0*/  SHF.L.U32 R0, R0, 0x1f, RZ ;  /* 0x0000001f00007819 */ /* 0x000fc800000006ff */
[----:B------:R0:W1:Y:S01]  /*2ee0*/  SYNCS.PHASECHK.TRANS64.TRYWAIT P1, [UR23+0x28c50], R0 ;  /* 0x028c5000ff0075a7 */ /* 0x0000620008020157 */
[----:B------:R-:W-:Y:S05]  /*2ef0*/  @!P0 BRA `(.L_x_4591) ;  /* 0x0000000000048947 */ /* 0x000fea0003800000 */
[----:B------:R-:W-:Y:S01]  /*2f00*/  BPT.TRAP 0x1 ;  /* 0x000000040000795c */ /* 0x000fe20000300000 */
.L_x_4591:
[----:B-1----:R-:W-:Y:S05]  /*2f10*/  @P1 BRA `(.L_x_4592) ;  /* 0x0000000000081947 */ /* 0x002fea0003800000 */
[----:B------:R-:W1:Y:S02]  /*2f20*/  SYNCS.PHASECHK.TRANS64.TRYWAIT P1, [UR23+0x28c50], R0 ;  /* 0x028c5000ff0075a7 */ /* 0x000e640008020157 */
[----:B-1----:R-:W-:Y:S05]  /*2f30*/  @!P1 BRA `(.L_x_4593) ;  /* 0x0000014000089947 */ /* 0x002fea0003800000 */
.L_x_4592:
        /* <DEDUP_REMOVED lines=30> */
.L_x_4589:
[----:B------:R-:W-:Y:S01]  /*3120*/  BAR.SYNC.DEFER_BLOCKING 0xe, 0x100 ;  /* 0x0384000000007b1d */ /* 0x000fe20000010000 */
[----:B------:R-:W-:Y:S01]  /*3130*/  IMAD.U32 R3, RZ, RZ, UR37 ;  /* 0x00000025ff037e24 */ /* 0x000fe2000f8e00ff */
[----:B------:R-:W-:Y:S01]  /*3140*/  UIADD3 UR37, UR37, 0x1, URZ ;  /* 0x0000000125257890 */ /* 0x000fe2000fffe03f */
[----:B------:R-:W-:Y:S02]  /*3150*/  PLOP3.LUT P0, PT, PT, PT, PT, 0x8, 0x0 ;  /* 0x000000000000781c */ /* 0x000fe40003f0e170 */
[----:B------:R-:W-:Y:S01]  /*3160*/  CS2R R12, SRZ ;  /* 0x00000000000c7805 */ /* 0x000fe2000001ff00 */
        /* <DEDUP_REMOVED lines=138> */
.L_x_4584:
        /* <DEDUP_REMOVED lines=55> */
.L_x_4595:
        /* <DEDUP_REMOVED lines=104> */
.L_x_4596:
        /* <DEDUP_REMOVED lines=12> */
.L_x_4785:
[----:B------:R-:W-:Y:S05]  /*44c0*/  @!P0 BRA `(.L_x_4598) ;  /* 0x0000000000048947 */ /* 0x000fea0003800000 */
[----:B------:R-:W-:Y:S01]  /*44d0*/  BPT.TRAP 0x1 ;  /* 0x000000040000795c */ /* 0x000fe20000300000 */
.L_x_4598:
[----:B------:R-:W-:Y:S02]  /*44e0*/  IMAD.U32 R7, RZ, RZ, UR37 ;  /* 0x00000025ff077e24 */ /* 0x000fe4000f8e00ff */
[----:B------:R-:W-:-:S03]  /*44f0*/  IMAD.U32 R8, RZ, RZ, UR38 ;  /* 0x00000026ff087e24 */ /* 0x000fc6000f8e00ff */
[----:B------:R-:W-:Y:S02]  /*4500*/  LEA R7, R7, UR46, 0x3 ;  /* 0x0000002e07077c11 */ /* 0x000fe4000f8e18ff */
[----:B------:R-:W-:-:S04]  /*4510*/  SHF.L.U32 R8, R8, 0x1f, RZ ;  /* 0x0000001f08087819 */ /* 0x000fc800000006ff */
[----:B------:R1:W2:Y:S01]  /*4520*/  SYNCS.PHASECHK.TRANS64.TRYWAIT P1, [R7+URZ+0x28c30], R8 ;  /* 0x028c3008070075a7 */ /* 0x0002a2000802017f */
[----:B------:R-:W-:Y:S05]  /*4530*/  @!P0 BRA `(.L_x_4599) ;  /* 0x0000000000048947 */ /* 0x000fea0003800000 */
[----:B------:R-:W-:Y:S01]  /*4540*/  BPT.TRAP 0x1 ;  /* 0x000000040000795c */ /* 0x000fe20000300000 */
.L_x_4599:
[----:B--2---:R-:W-:Y:S05]  /*4550*/  @P1 BRA `(.L_x_4600) ;  /* 0x0000000000081947 */ /* 0x004fea0003800000 */
[----:B------:R-:W2:Y:S02]  /*4560*/  SYNCS.PHASECHK.TRANS64.TRYWAIT P1, [R7+URZ+0x28c30], R8 ;  /* 0x028c3008070075a7 */ /* 0x000ea4000802017f */
[----:B--2---:R-:W-:Y:S05]  /*4570*/  @!P1 BRA `(.L_x_4601) ;  /* 0x0000012800a89947 */ /* 0x004fea0003800000 */
.L_x_4600:
        /* <DEDUP_REMOVED lines=19> */
[----:B------:R-:W-:Y:S01]  /*46b0*/  LOP3.LUT R18, R18, 0xfffff7ff, RZ, 0xc0, !PT ;  /* 0xfffff7ff12127812 */ /* 0x000fe200078ec0ff */
[----:B------:R-:W-:Y:S01]  /*46c0*/  UMOV UR11, 0x40000040 ;  /* 0x40000040000b7882 */ /* 0x000fe20000000000 */
[----:B------:R-:W-:Y:S01]  /*46d0*/  UMOV UR9, 0x40000040 ;  /* 0x4000004000097882 */ /* 0x000fe20000000000 */
[----:B------:R-:W-:-:S02]  /*46e0*/  ULEA UR18, UR37, UR18, 0x9 ;  /* 0x0000001225127291 */ /* 0x000fc4000f8e483f */
[----:B------:R-:W-:Y:S02]  /*46f0*/  ULOP3.LUT UR16, UR4, 0x10000, URZ, 0xfc, !UPT ;  /* 0x0001000004107892 */ /* 0x000fe4000f8efc3f */
[----:B------:R-:W-:Y:S02]  /*4700*/  UIADD3 UR6, UR18, 0x2, URZ ;  /* 0x0000000212067890 */ /* 0x000fe4000fffe03f */
[----:B------:R-:W-:Y:S02]  /*4710*/  UIADD3 UR4, UR16, 0x2, URZ ;  /* 0x0000000210047890 */ /* 0x000fe4000fffe03f */
[----:B------:R-:W-:Y:S02]  /*4720*/  UIADD3 UR10, UR18, 0x4, URZ ;  /* 0x00000004120a7890 */ /* 0x000fe4000fffe03f */
[----:B------:R-:W-:Y:S02]  /*4730*/  UIADD3 UR8, UR16, 0x4, URZ ;  /* 0x0000000410087890 */ /* 0x000fe4000fffe03f */
[----:B------:R-:W-:Y:S01]  /*4740*/  HGMMA.64x64x16.F32 R24, gdesc[UR16], RZ, !UPT, gsb0 ;  /* 0x00e00000101879f0 */ /* 0x000fe2000c0008ff */
[----:B------:R-:W-:-:S02]  /*4750*/  UIADD3 UR14, UR18, 0x6, URZ ;  /* 0x00000006120e7890 */ /* 0x000fc4000fffe03f */
[----:B------:R-:W-:Y:S01]  /*4760*/  UIADD3 UR12, UR16, 0x6, URZ ;  /* 0x00000006100c7890 */ /* 0x000fe2000fffe03f */
[----:B------:R-:W-:Y:S01]  /*4770*/  UMOV UR15, 0x40000040 ;  /* 0x40000040000f7882 */ /* 0x000fe20000000000 */
[----:B------:R-:W-:Y:S01]  /*4780*/  UMOV UR13, 0x40000040 ;  /* 0x40000040000d7882 */ /* 0x000fe20000000000 */
[----:B------:R-:W-:Y:S02]  /*4790*/  WARPGROUP.DEPBAR.LE gsb0, 0x0 ;  /* 0x00008000000079c5 */ /* 0x000fe40000010000 */
[----:B------:R-:W-:-:S06]  /*47a0*/  WARPGROUP.ARRIVE ;  /* 0x00000000000079c5 */ /* 0x000fcc0000000000 */
[----:B------:R-:W-:Y:S01]  /*47b0*/  HGMMA.64x64x16.F32 R24, gdesc[UR4], R24, gsb0 ;  /* 0x00e00000041879f0 */ /* 0x000fe20008000818 */
[----:B------:R-:W-:Y:S02]  /*47c0*/  ULDC UR6, c[0x0][0x448] ;  /* 0x0001120000067ab9 */ /* 0x000fe40000000800 */
[----:B------:R-:W-:-:S06]  /*47d0*/  UISETP.NE.AND UP0, UPT, UR6, 0x1, UPT ;  /* 0x000000010600788c */ /* 0x000fcc000bf05270 */
[----:B------:R-:W-:-:S05]  /*47e0*/  PLOP3.LUT P2, PT, PT, PT, UP0, 0x80, 0x0 ;  /* 0x000000000000781c */ /* 0x000fca0003f4f008 */
[----:B------:R-:W-:-:S08]  /*47f0*/  @UP0 ULDC UR6, c[0x0][0x44c] ;  /* 0x0001130000060ab9 */ /* 0x000fd00000000800 */
[----:B------:R-:W-:Y:S01]  /*4800*/  @P2 IMAD.HI.U32 R4, R0, UR6, RZ ;  /* 0x0000000600042c27 */ /* 0x000fe2000f8e00ff */
[----:B------:R-:W-:Y:S01]  /*4810*/  @UP0 ULDC UR6, c[0x0][0x450] ;  /* 0x0001140000060ab9 */ /* 0x000fe20000000800 */
[----:B------:R-:W-:-:S03]  /*4820*/  @P2 LOP3.LUT R18, R18, 0x800, RZ, 0xfc, !PT ;  /* 0x0000080012122812 */ /* 0x000fc600078efcff */
[----:B------:R-:W-:Y:S01]  /*4830*/  @P2 SHF.R.U32.HI R0, RZ, UR6, R4 ;  /* 0x00000006ff002c19 */ /* 0x000fe20008011604 */
[----:B------:R-:W-:Y:S02]  /*4840*/  UMOV UR6, 0xffffffc0 ;  /* 0xffffffc000067882 */ /* 0x000fe40000000000 */
[----:B------:R-:W-:Y:S02]  /*4850*/  UIMAD UR6, UR53, UR6, 0x40 ;  /* 0x00000040350674a4 */ /* 0x000fe4000f8e0206 */
[----:B------:R-:W0:Y:S02]  /*4860*/  SHFL.IDX PT, R6, R0, 0x1, 0x1c1f ;  /* 0x003c1f0000067f89 */ /* 0x000e2400000e0000 */
[----:B------:R-:W-:Y:S02]  /*4870*/  UIADD3 UR7, UR51, 0x1, UR6 ;  /* 0x0000000133077890 */ /* 0x000fe4000fffe006 */
[----:B------:R-:W-:Y:S01]  /*4880*/  IMAD.U32 R4, RZ, RZ, UR6 ;  /* 0x00000006ff047e24 */ /* 0x000fe2000f8e00ff */
[----:B------:R-:W3:Y:S04]  /*4890*/  SHFL.IDX PT, R0, R0, RZ, 0x1c1f ;  /* 0x001c1fff00007589 */ /* 0x000ee800000e0000 */
[----:B------:R-:W-:Y:S01]  /*48a0*/  IADD3 R4, -R185, UR51, R4 ;  /* 0x00000033b9047c10 */ /* 0x000fe2000fffe104 */
[----:B------:R-:W-:-:S02]  /*48b0*/  WARPGROUP.DEPBAR.LE gsb0, 0x0 ;  /* 0x00008000000079c5 */ /* 0x000fc40000010000 */
[----:B------:R-:W-:-:S06]  /*48c0*/  WARPGROUP.ARRIVE ;  /* 0x00000000000079c5 */ /* 0x000fcc0000000000 */
[----:B------:R-:W-:Y:S01]  /*48d0*/  HGMMA.64x64x16.F32 R24, gdesc[UR8], R24, gsb0 ;  /* 0x00e00000081879f0 */ /* 0x000fe20008000818 */
[----:B------:R-:W-:Y:S02]  /*48e0*/  ULDC UR10, c[0x0][0x9d8] ;  /* 0x00027600000a7ab9 */ /* 0x000fe40000000800 */
        /* <DEDUP_REMOVED lines=18> */
[----:B----4-:R-:W-:-:S02]  /*4a10*/  IMAD.U32 R30, RZ, RZ, UR7 ;  /* 0x00000007ff1e7e24 */ /* 0x010fc4000f8e00ff */
[----:B------:R-:W-:Y:S01]  /*4a20*/  FMUL.FTZ R50, R50, UR10 ;  /* 0x0000000a32327c20 */ /* 0x000fe20008410000 */
[----:B------:R-:W-:Y:S01]  /*4a30*/  FMUL.FTZ R51, R51, UR10 ;  /* 0x0000000a33337c20 */ /* 0x000fe20008410000 */
[----:B------:R-:W-:Y:S01]  /*4a40*/  FMUL.FTZ R54, R54, UR10 ;  /* 0x0000000a36367c20 */ /* 0x000fe20008410000 */
[----:B------:R-:W-:Y:S01]  /*4a50*/  FMUL.FTZ R55, R55, UR10 ;  /* 0x0000000a37377c20 */ /* 0x000fe20008410000 */
[----:B------:R-:W-:Y:S01]  /*4a60*/  IADD3 R5, R30, -UR52, -R185 ;  /* 0x800000341e057c10 */ /* 0x000fe2000fffe8b9 */
[----:B------:R-:W-:Y:S01]  /*4a70*/  FMUL.FTZ R24, R24, UR10 ;  /* 0x0000000a18187c20 */ /* 0x000fe20008410000 */
[----:B------:R5:W4:Y:S01]  /*4a80*/  MUFU.TANH R9, R27 ;  /* 0x0000001b00097308 */ /* 0x000b220000002400 */
[----:B------:R-:W-:Y:S01]  /*4a90*/  FMUL.FTZ R25, R25, UR10 ;  /* 0x0000000a19197c20 */ /* 0x000fe20008410000 */
[----:B0-----:R-:W-:Y:S01]  /*4aa0*/  VIADDMNMX R6, R6, R5, R4, PT ;  /* 0x0000000506067246 */ /* 0x001fe20003800104 */
[----:B------:R-:W-:Y:S01]  /*4ab0*/  FMUL.FTZ R28, R28, UR10 ;  /* 0x0000000a1c1c7c20 */ /* 0x000fe20008410000 */
[----:B------:R-:W-:Y:S01]  /*4ac0*/  FMUL.FTZ R29, R29, UR10 ;  /* 0x0000000a1d1d7c20 */ /* 0x000fe20008410000 */
[----:B------:R-:W-:Y:S01]  /*4ad0*/  FMUL.FTZ R32, R32, UR10 ;  /* 0x0000000a20207c20 */ /* 0x000fe20008410000 */
[C---:B------:R-:W-:Y:S01]  /*4ae0*/  ISETP.GT.AND P2, PT, R6.reuse, RZ, PT ;  /* 0x000000ff0600720c */ /* 0x040fe20003f44270 */
[----:B------:R-:W-:Y:S01]  /*4af0*/  FMUL.FTZ R33, R33, UR10 ;  /* 0x0000000a21217c20 */ /* 0x000fe20008410000 */
[----:B------:R0:W1:Y:S01]  /*4b00*/  MUFU.TANH R11, R31 ;  /* 0x0000001f000b7308 */ /* 0x0000620000002400 */
[----:B------:R-:W-:Y:S01]  /*4b10*/  ISETP.GT.AND P3, PT, R6, 0x1, PT ;  /* 0x000000010600780c */ /* 0x000fe20003f64270 */
[----:B------:R-:W-:Y:S01]  /*4b20*/  FMUL.FTZ R36, R36, UR10 ;  /* 0x0000000a24247c20 */ /* 0x000fe20008410000 */
[----:B------:R-:W-:Y:S01]  /*4b30*/  ISETP.GT.AND P4, PT, R6, 0x8, PT ;  /* 0x000000080600780c */ /* 0x000fe20003f84270 */
[----:B------:R-:W-:Y:S01]  /*4b40*/  FMUL.FTZ R37, R37, UR10 ;  /* 0x0000000a25257c20 */ /* 0x000fe20008410000 */
[----:B-----5:R-:W-:Y:S01]  /*4b50*/  FSEL R27, R26, -INF , P2 ;  /* 0xff8000001a1b7808 */ /* 0x020fe20001000000 */
[----:B------:R-:W-:Y:S01]  /*4b60*/  FMUL.FTZ R40, R40, UR10 ;  /* 0x0000000a28287c20 */ /* 0x000fe20008410000 */
[----:B------:R-:W-:Y:S01]  /*4b70*/  ISETP.GT.AND P2, PT, R6, 0x9, PT ;  /* 0x000000090600780c */ /* 0x000fe20003f44270 */
[----:B------:R1:W5:Y:S01]  /*4b80*/  MUFU.TANH R12, R34 ;  /* 0x00000022000c7308 */ /* 0x0003620000002400 */
[----:B----4-:R-:W-:Y:S01]  /*4b90*/  FSEL R30, R9, -INF , P3 ;  /* 0xff800000091e7808 */ /* 0x010fe20001800000 */
[----:B------:R-:W-:Y:S01]  /*4ba0*/  FMUL.FTZ R41, R41, UR10 ;  /* 0x0000000a29297c20 */ /* 0x000fe20008410000 */
[----:B0-----:R-:W-:Y:S01]  /*4bb0*/  FSEL R31, R10, -INF , P4 ;  /* 0xff8000000a1f7808 */ /* 0x001fe20002000000 */
[----:B------:R-:W-:Y:S01]  /*4bc0*/  FMUL.FTZ R44, R44, UR10 ;  /* 0x0000000a2c2c7c20 */ /* 0x000fe20008410000 */
[----:B------:R-:W-:Y:S01]  /*4bd0*/  FMNMX.FTZ R10, R27, R30, !PT ;  /* 0x0000001e1b0a7209 */ /* 0x000fe20007810000 */
[----:B------:R-:W-:Y:S01]  /*4be0*/  FMUL.FTZ R45, R45, UR10 ;  /* 0x0000000a2d2d7c20 */ /* 0x000fe20008410000 */
[----:B------:R-:W-:Y:S01]  /*4bf0*/  ISETP.GT.AND P3, PT, R6, 0x10, PT ;  /* 0x000000100600780c */ /* 0x000fe20003f64270 */
[----:B------:R5:W0:Y:S01]  /*4c00*/  MUFU.TANH R13, R35 ;  /* 0x00000023000d7308 */ /* 0x000a220000002400 */
[----:B-1----:R-:W-:Y:S01]  /*4c10*/  FSEL R34, R11, -INF , P2 ;  /* 0xff8000000b227808 */ /* 0x002fe20001000000 */
[----:B------:R-:W-:Y:S01]  /*4c20*/  FMUL.FTZ R48, R48, UR10 ;  /* 0x0000000a30307c20 */ /* 0x000fe20008410000 */
[----:B------:R-:W-:Y:S01]  /*4c30*/  FMNMX.FTZ R9, R31, R10, !PT ;  /* 0x0000000a1f097209 */ /* 0x000fe20007810000 */
[----:B------:R-:W-:Y:S01]  /*4c40*/  FMUL.FTZ R49, R49, UR10 ;  /* 0x0000000a31317c20 */ /* 0x000fe20008410000 */
[----:B------:R-:W-:Y:S01]  /*4c50*/  ISETP.GT.AND P2, PT, R6, 0x11, PT ;  /* 0x000000110600780c */ /* 0x000fe20003f44270 */
[----:B------:R-:W-:Y:S01]  /*4c60*/  FMUL.FTZ R52, R52, UR10 ;  /* 0x0000000a34347c20 */ /* 0x000fe20008410000 */
[----:B------:R-:W-:Y:S01]  /*4c70*/  FMNMX.FTZ R10, R34, R9, !PT ;  /* 0x00000009220a7209 */ /* 0x000fe20007810000 */
[----:B------:R0:W1:Y:S01]  /*4c80*/  MUFU.TANH R14, R38 ;  /* 0x00000026000e7308 */ /* 0x0000620000002400 */
[----:B-----5:R-:W-:Y:S01]  /*4c90*/  FSEL R35, R12, -INF , P3 ;  /* 0xff8000000c237808 */ /* 0x020fe20001800000 */
[----:B------:R-:W-:Y:S01]  /*4ca0*/  FMUL.FTZ R53, R53, UR10 ;  /* 0x0000000a35357c20 */ /* 0x000fe20008410000 */
[----:B------:R-:W-:Y:S01]  /*4cb0*/  ISETP.GT.AND P3, PT, R6, 0x18, PT ;  /* 0x000000180600780c */ /* 0x000fe20003f64270 */
[----:B------:R-:W-:Y:S01]  /*4cc0*/  ULDC UR10, c[0x0][0x988] ;  /* 0x00026200000a7ab9 */ /* 0x000fe20000000800 */
[----:B------:R-:W-:-:S02]  /*4cd0*/  FMNMX.FTZ R9, R35, R10, !PT ;  /* 0x0000000a23097209 */ /* 0x000fc40007810000 */
[----:B---3--:R-:W-:Y:S01]  /*4ce0*/  VIADDMNMX R4, R0, R5, R4, PT ;  /* 0x0000000500047246 */ /* 0x008fe20003800104 */
[----:B------:R1:W3:Y:S01]  /*4cf0*/  MUFU.TANH R15, R39 ;  /* 0x00000027000f7308 */ /* 0x0002e20000002400 */
[----:B0-----:R-:W-:Y:S02]  /*4d00*/  FSEL R38, R13, -INF , P2 ;  /* 0xff8000000d267808 */ /* 0x001fe40001000000 */
[----:B------:R-:W-:Y:S02]  /*4d10*/  ISETP.GT.AND P2, PT, R6, 0x19, PT ;  /* 0x000000190600780c */ /* 0x000fe40003f44270 */
[----:B------:R-:W-:Y:S02]  /*4d20*/  FMNMX.FTZ R10, R38, R9, !PT ;  /* 0x00000009260a7209 */ /* 0x000fe40007810000 */
[----:B------:R-:W-:Y:S01]  /*4d30*/  ISETP.GT.AND P4, PT, R4, 0x8, PT ;  /* 0x000000080400780c */ /* 0x000fe20003f84270 */
[----:B------:R3:W0:Y:S01]  /*4d40*/  MUFU.TANH R20, R42 ;  /* 0x0000002a00147308 */ /* 0x0006220000002400 */
[----:B-1----:R-:W-:-:S02]  /*4d50*/  FSEL R39, R14, -INF , P3 ;  /* 0xff8000000e277808 */ /* 0x002fc40001800000 */
[----:B------:R-:W-:Y:S02]  /*4d60*/  ISETP.GT.AND P3, PT, R6, 0x20, PT ;  /* 0x000000200600780c */ /* 0x000fe40003f64270 */
[----:B------:R-:W-:Y:S02]  /*4d70*/  FMNMX.FTZ R9, R39, R10, !PT ;  /* 0x0000000a27097209 */ /* 0x000fe40007810000 */
[----:B------:R-:W-:Y:S01]  /*4d80*/  ISETP.GT.AND P5, PT, R4, 0x20, PT ;  /* 0x000000200400780c */ /* 0x000fe20003fa4270 */
[----:B------:R0:W1:Y:S01]  /*4d90*/  MUFU.TANH R21, R43 ;  /* 0x0000002b00157308 */ /* 0x0000620000002400 */
[----:B---3--:R-:W-:Y:S02]  /*4da0*/  FSEL R42, R15, -INF , P2 ;  /* 0xff8000000f2a7808 */ /* 0x008fe40001000000 */
[----:B------:R-:W-:Y:S02]  /*4db0*/  ISETP.GT.AND P2, PT, R6, 0x21, PT ;  /* 0x000000210600780c */ /* 0x000fe40003f44270 */
[----:B------:R-:W-:-:S03]  /*4dc0*/  FMNMX.FTZ R10, R42, R9, !PT ;  /* 0x000000092a0a7209 */ /* 0x000fc60007810000 */
[----:B------:R1:W3:Y:S01]  /*4dd0*/  MUFU.TANH R56, R46 ;  /* 0x0000002e00387308 */ /* 0x0002e20000002400 */
[----:B0-----:R-:W-:Y:S02]  /*4de0*/  FSEL R43, R20, -INF , P3 ;  /* 0xff800000142b7808 */ /* 0x001fe40001800000 */
[----:B------:R-:W-:Y:S02]  /*4df0*/  ISETP.GT.AND P3, PT, R6, 0x28, PT ;  /* 0x000000280600780c */ /* 0x000fe40003f64270 */
[----:B------:R-:W-:-:S03]  /*4e00*/  FMNMX.FTZ R9, R43, R10, !PT ;  /* 0x0000000a2b097209 */ /* 0x000fc60007810000 */
[----:B------:R3:W0:Y:S01]  /*4e10*/  MUFU.TANH R26, R47 ;  /* 0x0000002f001a7308 */ /* 0x0006220000002400 */
[----:B-1----:R-:W-:Y:S02]  /*4e20*/  FSEL R46, R21, -INF , P2 ;  /* 0xff800000152e7808 */ /* 0x002fe40001000000 */
[----:B------:R-:W-:Y:S02]  /*4e30*/  ISETP.GT.AND P2, PT, R6, 0x29, PT ;  /* 0x000000290600780c */ /* 0x000fe40003f44270 */
[----:B------:R-:W-:-:S03]  /*4e40*/  FMNMX.FTZ R10, R46, R9, !PT ;  /* 0x000000092e0a7209 */ /* 0x000fc60007810000 */
        /* <DEDUP_REMOVED lines=16> */
[----:B------:R-:W3:Y:S01]  /*4f50*/  MUFU.TANH R24, R24 ;  /* 0x0000001800187308 */ /* 0x000ee20000002400 */
[----:B0-----:R-:W-:Y:S02]  /*4f60*/  FSEL R55, R13, -INF , P3 ;  /* 0xff8000000d377808 */ /* 0x001fe40001800000 */
[----:B------:R-:W-:Y:S02]  /*4f70*/  ISETP.GT.AND P3, PT, R4, 0x1, PT ;  /* 0x000000010400780c */ /* 0x000fe40003f64270 */
[----:B------:R-:W-:-:S03]  /*4f80*/  FMNMX.FTZ R9, R55, R6, !PT ;  /* 0x0000000637097209 */ /* 0x000fc60007810000 */
[----:B------:R-:W0:Y:S01]  /*4f90*/  MUFU.TANH R10, R25 ;  /* 0x00000019000a7308 */ /* 0x000e220000002400 */
[----:B-1----:R-:W-:Y:S02]  /*4fa0*/  FSEL R56, R56, -INF , P2 ;  /* 0xff80000038387808 */ /* 0x002fe40001000000 */
[----:B------:R-:W-:Y:S02]  /*4fb0*/  ISETP.GT.AND P2, PT, R4, RZ, PT ;  /* 0x000000ff0400720c */ /* 0x000fe40003f44270 */
[----:B------:R-:W-:-:S03]  /*4fc0*/  FMNMX.FTZ R9, R56, R9, !PT ;  /* 0x0000000938097209 */ /* 0x000fc60007810000 */
[----:B------:R-:W-:Y:S01]  /*4fd0*/  MUFU.TANH R28, R28 ;  /* 0x0000001c001c7308 */ /* 0x000fe20000002400 */
[----:B---3--:R-:W-:Y:S01]  /*4fe0*/  FSEL R5, R24, -INF , P2 ;  /* 0xff80000018057808 */ /* 0x008fe20001000000 */
[----:B------:R-:W1:Y:S01]  /*4ff0*/  SHFL.BFLY PT, R6, R9, 0x2, 0x1f ;  /* 0x0c401f0009067f89 */ /* 0x000e6200000e0000 */
[----:B------:R-:W-:-:S05]  /*5000*/  ISETP.GT.AND P2, PT, R4, 0x9, PT ;  /* 0x000000090400780c */ /* 0x000fca0003f44270 */
[----:B------:R-:W3:Y:S01]  /*5010*/  MUFU.TANH R11, R29 ;  /* 0x0000001d000b7308 */ /* 0x000ee20000002400 */
[----:B0-----:R-:W-:Y:S02]  /*5020*/  FSEL R10, R10, -INF , P3 ;  /* 0xff8000000a0a7808 */ /* 0x001fe40001800000 */
[----:B------:R-:W-:-:S05]  /*5030*/  ISETP.GT.AND P3, PT, R4, 0x10, PT ;  /* 0x000000100400780c */ /* 0x000fca0003f64270 */
[----:B------:R-:W0:Y:S08]  /*5040*/  MUFU.TANH R12, R32 ;  /* 0x00000020000c7308 */ /* 0x000e300000002400 */
[----:B------:R-:W4:Y:S01]  /*5050*/  MUFU.TANH R13, R33 ;  /* 0x00000021000d7308 */ /* 0x000f220000002400 */
[----:B---3--:R-:W-:Y:S02]  /*5060*/  FSEL R11, R11, -INF , P2 ;  /* 0xff8000000b0b7808 */ /* 0x008fe40001000000 */
[----:B-1----:R-:W-:-:S02]  /*5070*/  FMNMX.FTZ R6, R9, R6, !PT ;  /* 0x0000000609067209 */ /* 0x002fc40007810000 */
[----:B------:R-:W-:-:S03]  /*5080*/  ISETP.GT.AND P2, PT, R4, 0x11, PT ;  /* 0x000000110400780c */ /* 0x000fc60003f44270 */
[----:B------:R-:W1:Y:S01]  /*5090*/  SHFL.BFLY PT, R9, R6, 0x1, 0x1f ;  /* 0x0c201f0006097f89 */ /* 0x000e6200000e0000 */
[----:B------:R-:W3:Y:S01]  /*50a0*/  MUFU.TANH R14, R36 ;  /* 0x00000024000e7308 */ /* 0x000ee20000002400 */
[----:B0-----:R-:W-:Y:S02]  /*50b0*/  FSEL R12, R12, -INF , P3 ;  /* 0xff8000000c0c7808 */ /* 0x001fe40001800000 */
[----:B------:R-:W-:-:S05]  /*50c0*/  ISETP.GT.AND P3, PT, R4, 0x18, PT ;  /* 0x000000180400780c */ /* 0x000fca0003f64270 */
[----:B------:R-:W-:Y:S01]  /*50d0*/  MUFU.TANH R37, R37 ;  /* 0x0000002500257308 */ /* 0x000fe20000002400 */
[----:B----4-:R-:W-:Y:S02]  /*50e0*/  FSEL R13, R13, -INF , P2 ;  /* 0xff8000000d0d7808 */ /* 0x010fe40001000000 */
[----:B------:R-:W-:-:S05]  /*50f0*/  ISETP.GT.AND P2, PT, R4, 0x19, PT ;  /* 0x000000190400780c */ /* 0x000fca0003f44270 */
[----:B------:R-:W0:Y:S01]  /*5100*/  MUFU.TANH R20, R40 ;  /* 0x0000002800147308 */ /* 0x000e220000002400 */
[----:B---3--:R-:W-:Y:S02]  /*5110*/  FSEL R14, R14, -INF , P3 ;  /* 0xff8000000e0e7808 */ /* 0x008fe40001800000 */
[----:B------:R-:W-:Y:S02]  /*5120*/  ISETP.GT.AND P3, PT, R4, 0x28, PT ;  /* 0x000000280400780c */ /* 0x000fe40003f64270 */
[----:B-1----:R-:W-:-:S03]  /*5130*/  FMNMX.FTZ R0, R6, R9, !PT ;  /* 0x0000000906007209 */ /* 0x002fc60007810000 */
[----:B------:R-:W1:Y:S01]  /*5140*/  MUFU.TANH R41, R41 ;  /* 0x0000002900297308 */ /* 0x000e620000002400 */
[----:B------:R-:W-:Y:S02]  /*5150*/  FSEL R9, R28, -INF , P4 ;  /* 0xff8000001c097808 */ /* 0x000fe40002000000 */
[----:B------:R-:W-:Y:S02]  /*5160*/  FMNMX.FTZ R6, R5, R10, !PT ;  /* 0x0000000a05067209 */ /* 0x000fe40007810000 */
[----:B------:R-:W-:Y:S02]  /*5170*/  ISETP.GT.AND P4, PT, R4, 0x21, PT ;  /* 0x000000210400780c */ /* 0x000fe40003f84270 */
[----:B------:R-:W-:Y:S01]  /*5180*/  FMNMX.FTZ R6, R9, R6, !PT ;  /* 0x0000000609067209 */ /* 0x000fe20007810000 */
[----:B------:R-:W3:Y:S01]  /*5190*/  MUFU.TANH R44, R44 ;  /* 0x0000002c002c7308 */ /* 0x000ee20000002400 */
[----:B0-----:R-:W-:Y:S02]  /*51a0*/  FSEL R20, R20, -INF , P5 ;  /* 0xff80000014147808 */ /* 0x001fe40002800000 */
[----:B------:R-:W-:-:S02]  /*51b0*/  FMNMX.FTZ R15, R11, R6, !PT ;  /* 0x000000060b0f7209 */ /* 0x000fc40007810000 */
[----:B------:R-:W-:Y:S02]  /*51c0*/  ISETP.GT.AND P5, PT, R4, 0x30, PT ;  /* 0x000000300400780c */ /* 0x000fe40003fa4270 */
[----:B------:R-:W-:Y:S01]  /*51d0*/  FMNMX.FTZ R6, R12, R15, !PT ;  /* 0x0000000f0c067209 */ /* 0x000fe20007810000 */
[----:B------:R-:W0:Y:S01]  /*51e0*/  MUFU.TANH R45, R45 ;  /* 0x0000002d002d7308 */ /* 0x000e220000002400 */
[----:B------:R-:W-:Y:S02]  /*51f0*/  FSEL R15, R37, -INF , P2 ;  /* 0xff800000250f7808 */ /* 0x000fe40001000000 */
[----:B------:R-:W-:Y:S02]  /*5200*/  FMNMX.FTZ R21, R13, R6, !PT ;  /* 0x000000060d157209 */ /* 0x000fe40007810000 */
[----:B------:R-:W-:Y:S02]  /*5210*/  ISETP.GT.AND P2, PT, R4, 0x29, PT ;  /* 0x000000290400780c */ /* 0x000fe40003f44270 */
[----:B------:R-:W-:Y:S01]  /*5220*/  FMNMX.FTZ R6, R14, R21, !PT ;  /* 0x000000150e067209 */ /* 0x000fe20007810000 */
[----:B------:R-:W4:Y:S01]  /*5230*/  MUFU.TANH R26, R48 ;  /* 0x00000030001a7308 */ /* 0x000f220000002400 */
[----:B-1----:R-:W-:-:S02]  /*5240*/  FSEL R21, R41, -INF , P4 ;  /* 0xff80000029157808 */ /* 0x002fc40002000000 */
[----:B------:R-:W-:Y:S02]  /*5250*/  FMNMX.FTZ R25, R15, R6, !PT ;  /* 0x000000060f197209 */ /* 0x000fe40007810000 */
[----:B------:R-:W-:Y:S02]  /*5260*/  FSETP.NEU.FTZ.AND P4, PT, R0, -INF , PT ;  /* 0xff8000000000780b */ /* 0x000fe40003f9d000 */
[----:B------:R-:W-:Y:S01]  /*5270*/  FMNMX.FTZ R6, R20, R25, !PT ;  /* 0x0000001914067209 */ /* 0x000fe20007810000 */
[----:B------:R-:W1:Y:S01]  /*5280*/  MUFU.TANH R49, R49 ;  /* 0x0000003100317308 */ /* 0x000e620000002400 */
[----:B------:R-:W-:Y:S01]  /*5290*/  FMUL.FTZ R25, R0, UR10 ;  /* 0x0000000a00197c20 */ /* 0x000fe20008410000 */
[----:B---3--:R-:W-:Y:S02]  /*52a0*/  FSEL R24, R44, -INF , P3 ;  /* 0xff8000002c187808 */ /* 0x008fe40001800000 */
[----:B------:R-:W-:Y:S02]  /*52b0*/  FMNMX.FTZ R29, R21, R6, !PT ;  /* 0x00000006151d7209 */ /* 0x000fe40007810000 */
[----:B------:R-:W-:-:S02]  /*52c0*/  FSEL R32, R25, RZ, P4 ;  /* 0x000000ff19207208 */ /* 0x000fc40002000000 */
[----:B------:R-:W3:Y:S01]  /*52d0*/  MUFU.TANH R28, R52 ;  /* 0x00000034001c7308 */ /* 0x000ee20000002400 */
[----:B0-----:R-:W-:Y:S02]  /*52e0*/  FSEL R25, R45, -INF , P2 ;  /* 0xff8000002d197808 */ /* 0x001fe40001000000 */
[----:B------:R-:W-:Y:S01]  /*52f0*/  FMNMX.FTZ R6, R24, R29, !PT ;  /* 0x0000001d18067209 */ /* 0x000fe20007810000 */
[--C-:B------:R-:W-:Y:S01]  /*5300*/  FFMA.FTZ R36, R27, UR10, -R32.reuse ;  /* 0x0000000a1b247c23 */ /* 0x100fe20008010820 */
[----:B------:R-:W-:Y:S01]  /*5310*/  ISETP.GT.AND P2, PT, R4, 0x31, PT ;  /* 0x000000310400780c */ /* 0x000fe20003f44270 */
[--C-:B------:R-:W-:Y:S01]  /*5320*/  FFMA.FTZ R30, R30, UR10, -R32.reuse ;  /* 0x0000000a1e1e7c23 */ /* 0x100fe20008010820 */
[----:B----4-:R-:W-:Y:S01]  /*5330*/  FSEL R26, R26, -INF , P5 ;  /* 0xff8000001a1a7808 */ /* 0x010fe20002800000 */
[----:B------:R-:W0:Y:S01]  /*5340*/  MUFU.TANH R53, R53 ;  /* 0x0000003500357308 */ /* 0x000e220000002400 */
[----:B------:R-:W-:Y:S01]  /*5350*/  FMNMX.FTZ R29, R25, R6, !PT ;  /* 0x00000006191d7209 */ /* 0x000fe20007810000 */
[--C-:B------:R-:W-:Y:S01]  /*5360*/  FFMA.FTZ R34, R34, UR10, -R32.reuse ;  /* 0x0000000a22227c23 */ /* 0x100fe20008010820 */
[----:B------:R-:W-:Y:S01]  /*5370*/  ISETP.GT.AND P3, PT, R4, 0x38, PT ;  /* 0x000000380400780c */ /* 0x000fe20003f64270 */
[--C-:B------:R-:W-:Y:S01]  /*5380*/  FFMA.FTZ R35, R35, UR10, -R32.reuse ;  /* 0x0000000a23237c23 */ /* 0x100fe20008010820 */
[----:B-1----:R-:W-:Y:S01]  /*5390*/  FSEL R27, R49, -INF , P2 ;  /* 0xff800000311b7808 */ /* 0x002fe20001000000 */
[--C-:B------:R-:W-:Y:S01]  /*53a0*/  FFMA.FTZ R38, R38, UR10, -R32.reuse ;  /* 0x0000000a26267c23 */ /* 0x100fe20008010820 */
[----:B------:R-:W-:Y:S01]  /*53b0*/  FMNMX.FTZ R6, R26, R29, !PT ;  /* 0x0000001d1a067209 */ /* 0x000fe20007810000 */
[----:B------:R-:W-:Y:S01]  /*53c0*/  MUFU.EX2 R153, R30 ;  /* 0x0000001e00997308 */ /* 0x000fe20000000800 */
[----:B------:R-:W-:Y:S01]  /*53d0*/  ISETP.GT.AND P2, PT, R4, 0x39, PT ;  /* 0x000000390400780c */ /* 0x000fe20003f44270 */
[--C-:B------:R-:W-:Y:S01]  /*53e0*/  FFMA.FTZ R39, R39, UR10, -R32.reuse ;  /* 0x0000000a27277c23 */ /* 0x100fe20008010820 */
[----:B---3--:R-:W-:Y:S01]  /*53f0*/  FSEL R28, R28, -INF , P3 ;  /* 0xff8000001c1c7808 */ /* 0x008fe20001800000 */
[--C-:B------:R-:W-:Y:S01]  /*5400*/  FFMA.FTZ R42, R42, UR10, -R32.reuse ;  /* 0x0000000a2a2a7c23 */ /* 0x100fe20008010820 */
[----:B------:R-:W-:Y:S01]  /*5410*/  FMNMX.FTZ R33, R27, R6, !PT ;  /* 0x000000061b217209 */ /* 0x000fe20007810000 */
[--C-:B------:R-:W-:Y:S01]  /*5420*/  FFMA.FTZ R6, R31, UR10, -R32.reuse ;  /* 0x0000000a1f067c23 */ /* 0x100fe20008010820 */
[--C-:B------:R-:W-:Y:S01]  /*5430*/  FFMA.FTZ R43, R43, UR10, -R32.reuse ;  /* 0x0000000a2b2b7c23 */ /* 0x100fe20008010820 */
[----:B------:R-:W-:Y:S01]  /*5440*/  MUFU.EX2 R36, R36 ;  /* 0x0000002400247308 */ /* 0x000fe20000000800 */
[----:B0-----:R-:W-:Y:S01]  /*5450*/  FSEL R29, R53, -INF , P2 ;  /* 0xff800000351d7808 */ /* 0x001fe20001000000 */
[--C-:B------:R-:W-:Y:S01]  /*5460*/  FFMA.FTZ R46, R46, UR10, -R32.reuse ;  /* 0x0000000a2e2e7c23 */ /* 0x100fe20008010820 */
[----:B------:R-:W-:Y:S01]  /*5470*/  FMNMX.FTZ R4, R28, R33, !PT ;  /* 0x000000211c047209 */ /* 0x000fe20007810000 */
[--C-:B------:R-:W-:Y:S01]  /*5480*/  FFMA.FTZ R47, R47, UR10, -R32.reuse ;  /* 0x0000000a2f2f7c23 */ /* 0x100fe20008010820 */
[--C-:B------:R-:W-:Y:S01]  /*5490*/  FFMA.FTZ R50, R50, UR10, -R32.reuse ;  /* 0x0000000a32327c23 */ /* 0x100fe20008010820 */
[--C-:B------:R-:W-:Y:S01]  /*54a0*/  FFMA.FTZ R51, R51, UR10, -R32.reuse ;  /* 0x0000000a33337c23 */ /* 0x100fe20008010820 */
[----:B------:R-:W-:Y:S01]  /*54b0*/  FMNMX.FTZ R4, R29, R4, !PT ;  /* 0x000000041d047209 */ /* 0x000fe20007810000 */
[----:B------:R0:W-:Y:S01]  /*54c0*/  MUFU.EX2 R155, R6 ;  /* 0x00000006009b7308 */ /* 0x0001e20000000800 */
[--C-:B------:R-:W-:Y:S01]  /*54d0*/  FFMA.FTZ R54, R54, UR10, -R32.reuse ;  /* 0x0000000a36367c23 */ /* 0x100fe20008010820 */
[--C-:B------:R-:W-:Y:S01]  /*54e0*/  FFMA.FTZ R55, R55, UR10, -R32.reuse ;  /* 0x0000000a37377c23 */ /* 0x100fe20008010820 */
[----:B------:R-:W-:Y:S01]  /*54f0*/  FFMA.FTZ R32, R56, UR10, -R32 ;  /* 0x0000000a38207c23 */ /* 0x000fe20008010820 */
[----:B------:R-:W1:Y:S04]  /*5500*/  SHFL.BFLY PT, R31, R4, 0x2, 0x1f ;  /* 0x0c401f00041f7f89 */ /* 0x000e6800000e0000 */
[----:B------:R-:W-:Y:S08]  /*5510*/  MUFU.EX2 R34, R34 ;  /* 0x0000002200227308 */ /* 0x000ff00000000800 */
[----:B------:R-:W-:Y:S08]  /*5520*/  MUFU.EX2 R35, R35 ;  /* 0x0000002300237308 */ /* 0x000ff00000000800 */
[----:B------:R-:W3:Y:S01]  /*5530*/  MUFU.EX2 R38, R38 ;  /* 0x0000002600267308 */ /* 0x000ee20000000800 */
[----:B-1----:R-:W-:-:S07]  /*5540*/  FMNMX.FTZ R31, R4, R31, !PT ;  /* 0x0000001f041f7209 */ /* 0x002fce0007810000 */
[----:B------:R-:W-:Y:S01]  /*5550*/  MUFU.EX2 R39, R39 ;  /* 0x0000002700277308 */ /* 0x000fe20000000800 */
[----:B0-----:R-:W0:Y:S07]  /*5560*/  SHFL.BFLY PT, R6, R31, 0x1, 0x1f ;  /* 0x0c201f001f067f89 */ /* 0x001e2e00000e0000 */
[----:B------:R-:W1:Y:S01]  /*5570*/  MUFU.EX2 R42, R42 ;  /* 0x0000002a002a7308 */ /* 0x000e620000000800 */
[----:B---3--:R-:W-:-:S07]  /*5580*/  F2FP.F16.F32.PACK_AB R157, R38, R35 ;  /* 0x00000023269d723e */ /* 0x008fce00000000ff */
[----:B------:R-:W-:Y:S08]  /*5590*/  MUFU.EX2 R43, R43 ;  /* 0x0000002b002b7308 */ /* 0x000ff00000000800 */
[----:B------:R-:W3:Y:S01]  /*55a0*/  MUFU.EX2 R46, R46 ;  /* 0x0000002e002e7308 */ /* 0x000ee20000000800 */
[----:B0-----:R-:W-:Y:S02]  /*55b0*/  FMNMX.FTZ R6, R31, R6, !PT ;  /* 0x000000061f067209 */ /* 0x001fe40007810000 */
[----:B-1----:R-:W-:-:S02]  /*55c0*/  F2FP.F16.F32.PACK_AB R159, R42, R39 ;  /* 0x000000272a9f723e */ /* 0x002fc400000000ff */
[C---:B------:R-:W-:Y:S01]  /*55d0*/  FSETP.NEU.FTZ.AND P2, PT, R6.reuse, -INF , PT ;  /* 0xff8000000600780b */ /* 0x040fe20003f5d000 */
[----:B------:R-:W-:Y:S02]  /*55e0*/  FMUL.FTZ R4, R6, UR10 ;  /* 0x0000000a06047c20 */ /* 0x000fe40008410000 */
[----:B------:R-:W-:Y:S03]  /*55f0*/  MUFU.EX2 R47, R47 ;  /* 0x0000002f002f7308 */ /* 0x000fe60000000800 */
[----:B------:R-:W-:Y:S01]  /*5600*/  FSEL R30, R4, RZ, P2 ;  /* 0x000000ff041e7208 */ /* 0x000fe20001000000 */
[----:B------:R-:W-:Y:S01]  /*5610*/  FADD.FTZ R4, R36, R153 ;  /* 0x0000009924047221 */ /* 0x000fe20000010000 */
[----:B------:R-:W-:-:S03]  /*5620*/  F2FP.F16.F32.PACK_AB R153, R153, R36 ;  /* 0x000000249999723e */ /* 0x000fc600000000ff */
        /* <DEDUP_REMOVED lines=17> */
[----:B------:R-:W-:Y:S01]  /*5740*/  FFMA.FTZ R29, R29, UR10, -R30 ;  /* 0x0000000a1d1d7c23 */ /* 0x000fe2000801081e */
[----:B---3--:R-:W-:-:S04]  /*5750*/  F2FP.F16.F32.PACK_AB R161, R46, R43 ;  /* 0x0000002b2ea1723e */ /* 0x008fc800000000ff */
[----:B------:R-:W1:Y:S08]  /*5760*/  MUFU.EX2 R9, R9 ;  /* 0x0000000900097308 */ /* 0x000e700000000800 */
[----:B------:R3:W4:Y:S01]  /*5770*/  MUFU.EX2 R154, R11 ;  /* 0x0000000b009a7308 */ /* 0x0007220000000800 */
[----:B0-----:R-:W-:Y:S01]  /*5780*/  FADD.FTZ R40, R5, R10 ;  /* 0x0000000a05287221 */ /* 0x001fe20000010000 */
[----:B------:R-:W-:-:S06]  /*5790*/  F2FP.F16.F32.PACK_AB R152, R10, R5 ;  /* 0x000000050a98723e */ /* 0x000fcc00000000ff */
[----:B------:R-:W0:Y:S01]  /*57a0*/  MUFU.EX2 R12, R12 ;  /* 0x0000000c000c7308 */ /* 0x000e220000000800 */
[----:B---3--:R-:W-:Y:S01]  /*57b0*/  FADD.FTZ R11, R155, R4 ;  /* 0x000000049b0b7221 */ /* 0x008fe20000010000 */
[----:B------:R-:W-:Y:S01]  /*57c0*/  @!P1 VIADD R4, R7, 0x28c40 ;  /* 0x00028c4007049836 */ /* 0x000fe20000000000 */
[C---:B------:R-:W-:Y:S02]  /*57d0*/  F2FP.F16.F32.PACK_AB R155, R34.reuse, R155 ;  /* 0x0000009b229b723e */ /* 0x040fe400000000ff */
[----:B------:R-:W-:Y:S01]  /*57e0*/  FADD.FTZ R44, R34, R11 ;  /* 0x0000000b222c7221 */ /* 0x000fe20000010000 */
[----:B-1----:R-:W-:Y:S01]  /*57f0*/  FADD.FTZ R11, R9, R40 ;  /* 0x00000028090b7221 */ /* 0x002fe20000010000 */
[----:B------:R-:W-:Y:S01]  /*5800*/  @!P1 PRMT R4, RZ, 0x654, R4 ;  /* 0x00000654ff049816 */ /* 0x000fe20000000004 */
[----:B------:R-:W1:Y:S01]  /*5810*/  MUFU.EX2 R13, R13 ;  /* 0x0000000d000d7308 */ /* 0x000e620000000800 */
[----:B------:R-:W-:Y:S01]  /*5820*/  FADD.FTZ R31, R35, R44 ;  /* 0x0000002c231f7221 */ /* 0x000fe20000010000 */
[C---:B----4-:R-:W-:Y:S01]  /*5830*/  FADD.FTZ R11, R154.reuse, R11 ;  /* 0x0000000b9a0b7221 */ /* 0x050fe20000010000 */
[----:B------:R0:W-:Y:S01]  /*5840*/  @!P1 SYNCS.ARRIVE.TRANS64.RED.A1T0 RZ, [R4+URZ], RZ ;  /* 0x000000ff04ff99a7 */ /* 0x0001e2000810043f */
[----:B------:R-:W-:Y:S01]  /*5850*/  F2FP.F16.F32.PACK_AB R154, R154, R9 ;  /* 0x000000099a9a723e */ /* 0x000fe200000000ff */
[----:B------:R-:W-:Y:S01]  /*5860*/  FADD.FTZ R40, R38, R31 ;  /* 0x0000001f26287221 */ /* 0x000fe20000010000 */
[----:B------:R-:W-:Y:S03]  /*5870*/  BAR.SYNC.DEFER_BLOCKING 0xf, 0x100 ;  /* 0x03c4000000007b1d */ /* 0x000fe60000010000 */
[----:B------:R-:W-:Y:S01]  /*5880*/  FADD.FTZ R31, R39, R40 ;  /* 0x00000028271f7221 */ /* 0x000fe20000010000 */
[----:B0-----:R-:W-:-:S02]  /*5890*/  FADD.FTZ R4, R12, R11 ;  /* 0x0000000b0c047221 */ /* 0x001fc40000010000 */
[----:B------:R-:W0:Y:S01]  /*58a0*/  MUFU.EX2 R14, R14 ;  /* 0x0000000e000e7308 */ /* 0x000e220000000800 */
[----:B------:R-:W-:Y:S01]  /*58b0*/  FADD.FTZ R30, R42, R31 ;  /* 0x0000001f2a1e7221 */ /* 0x000fe20000010000 */
[----:B-1----:R-:W-:-:S03]  /*58c0*/  FADD.FTZ R11, R13, R4 ;  /* 0x000000040d0b7221 */ /* 0x002fc60000010000 */
[----:B------:R-:W-:Y:S01]  /*58d0*/  FADD.FTZ R31, R43, R30 ;  /* 0x0000001e2b1f7221 */ /* 0x000fe20000010000 */
[----:B------:R-:W-:Y:S02]  /*58e0*/  F2FP.F16.F32.PACK_AB R156, R13, R12 ;  /* 0x0000000c0d9c723e */ /* 0x000fe400000000ff */
[----:B------:R-:W1:Y:S01]  /*58f0*/  MUFU.EX2 R15, R15 ;  /* 0x0000000f000f7308 */ /* 0x000e620000000800 */
[----:B------:R-:W-:-:S04]  /*5900*/  FADD.FTZ R30, R46, R31 ;  /* 0x0000001f2e1e7221 */ /* 0x000fc80000010000 */
[----:B------:R-:W-:-:S03]  /*5910*/  FADD.FTZ R9, R47, R30 ;  /* 0x0000001e2f097221 */ /* 0x000fc60000010000 */
[----:B------:R-:W3:Y:S01]  /*5920*/  MUFU.EX2 R20, R20 ;  /* 0x0000001400147308 */ /* 0x000ee20000000800 */
[----:B0-----:R-:W-:Y:S01]  /*5930*/  FADD.FTZ R4, R14, R11 ;  /* 0x0000000b0e047221 */ /* 0x001fe20000010000 */
[----:B------:R0:W-:Y:S06]  /*5940*/  STSM.16.M88.4 [R19+0x26800], R152 ;  /* 0x0268009813007844 */ /* 0x0001ec0000000200 */
[----:B------:R-:W4:Y:S01]  /*5950*/  MUFU.EX2 R21, R21 ;  /* 0x0000001500157308 */ /* 0x000f220000000800 */
[C---:B-1----:R-:W-:Y:S01]  /*5960*/  FADD.FTZ R11, R15.reuse, R4 ;  /* 0x000000040f0b7221 */ /* 0x042fe20000010000 */
[----:B------:R-:W-:-:S05]  /*5970*/  F2FP.F16.F32.PACK_AB R158, R15, R14 ;  /* 0x0000000e0f9e723e */ /* 0x000fca00000000ff */
[----:B------:R0:W-:Y:S01]  /*5980*/  STSM.16.M88.4 [R22], R156 ;  /* 0x0000009c16007844 */ /* 0x0001e20000000200 */
[----:B------:R-:W1:Y:S01]  /*5990*/  MUFU.EX2 R24, R24 ;  /* 0x0000001800187308 */ /* 0x000e620000000800 */
[----:B---3--:R-:W-:-:S07]  /*59a0*/  FADD.FTZ R4, R20, R11 ;  /* 0x0000000b14047221 */ /* 0x008fce0000010000 */
[----:B------:R-:W3:Y:S01]  /*59b0*/  MUFU.EX2 R50, R50 ;  /* 0x0000003200327308 */ /* 0x000ee20000000800 */
[C---:B----4-:R-:W-:Y:S01]  /*59c0*/  FADD.FTZ R5, R21.reuse, R4 ;  /* 0x0000000415057221 */ /* 0x050fe20000010000 */
[----:B------:R-:W-:-:S06]  /*59d0*/  F2FP.F16.F32.PACK_AB R160, R21, R20 ;  /* 0x0000001415a0723e */ /* 0x000fcc00000000ff */
[----:B------:R-:W4:Y:S01]  /*59e0*/  MUFU.EX2 R25, R25 ;  /* 0x0000001900197308 */ /* 0x000f220000000800 */
[----:B-1----:R-:W-:-:S07]  /*59f0*/  FADD.FTZ R4, R24, R5 ;  /* 0x0000000518047221 */ /* 0x002fce0000010000 */
[----:B------:R-:W-:Y:S01]  /*5a00*/  MUFU.EX2 R51, R51 ;  /* 0x0000003300337308 */ /* 0x000fe20000000800 */
[C---:B---3--:R-:W-:Y:S01]  /*5a10*/  F2FP.F16.F32.PACK_AB R163, R50.reuse, R47 ;  /* 0x0000002f32a3723e */ /* 0x048fe200000000ff */
        /* <DEDUP_REMOVED lines=26> */
.L_x_4602:
[----:B------:R1:W3:Y:S01]  /*5bc0*/  SYNCS.PHASECHK.TRANS64.TRYWAIT P2, [R7+URZ+0x28c50], R8 ;  /* 0x028c5008070075a7 */ /* 0x0002e2000804017f */
[----:B------:R-:W-:Y:S05]  /*5bd0*/  @!P0 BRA `(.L_x_4603) ;  /* 0x0000000000048947 */ /* 0x000fea0003800000 */
[----:B------:R-:W-:Y:S01]  /*5be0*/  BPT.TRAP 0x1 ;  /* 0x000000040000795c */ /* 0x000fe20000300000 */
.L_x_4603:
[----:B---3--:R-:W-:Y:S05]  /*5bf0*/  @P2 BRA `(.L_x_4604) ;  /* 0x0000000000082947 */ /* 0x008fea0003800000 */
[----:B------:R-:W3:Y:S02]  /*5c00*/  SYNCS.PHASECHK.TRANS64.TRYWAIT P2, [R7+URZ+0x28c50], R8 ;  /* 0x028c5008070075a7 */ /* 0x000ee4000804017f */
[----:B---3--:R-:W-:Y:S05]  /*5c10*/  @!P2 BRA `(.L_x_4605) ;  /* 0x000001140014a947 */ /* 0x008fea0003800000 */
.L_x_4604:
[----:B------:R-:W-:Y:S01]  /*5c20*/  ULEA UR11, UR37, UR50, 0xc ;  /* 0x00000032250b7291 */ /* 0x000fe2000f8e603f */
[----:B------:R-:W-:Y:S01]  /*5c30*/  WARPGROUP.ARRIVE ;  /* 0x00000000000079c5 */ /* 0x000fe20000000000 */
[----:B------:R-:W-:Y:S01]  /*5c40*/  UMOV UR7, 0x40000040 ;  /* 0x4000004000077882 */ /* 0x000fe20000000000 */
[----:B------:R-:W-:Y:S01]  /*5c50*/  @UP0 ULDC UR14, c[0x0][0x450] ;  /* 0x00011400000e0ab9 */ /* 0x000fe20000000800 */
[----:B------:R-:W-:Y:S01]  /*5c60*/  UIADD3 UR21, UR53, -0x2, URZ ;  /* 0xfffffffe35157890 */ /* 0x000fe2000fffe03f */
[----:B-123--:R-:W-:Y:S02]  /*5c70*/  @!P1 VIADD R7, R7, 0x28c60 ;  /* 0x00028c6007079836 */ /* 0x00efe40000000000 */
[----:B------:R-:W-:Y:S02]  /*5c80*/  UMOV UR6, UR11 ;  /* 0x0000000b00067c82 */ /* 0x000fe40008000000 */
[----:B------:R-:W-:Y:S01]  /*5c90*/  HGMMA.64x256x16.F32 R24, R152, gdesc[UR4].tnspB, RZ, !UPT, gsb0 ;  /* 0x43e0000498187df0 */ /* 0x000fe2000c0008ff */
        /* <DEDUP_REMOVED lines=24> */
[----:B------:R-:W-:-:S04]  /*5e20*/  USHF.R.S32.HI UR7, URZ, 0x1f, UR6 ;  /* 0x0000001f3f077899 */ /* 0x000fc80008011406 */
[----:B------:R-:W-:-:S04]  /*5e30*/  ULEA.HI UR7, UR7, UR6, URZ, 0x6 ;  /* 0x0000000607077291 */ /* 0x000fc8000f8f303f */
[----:B------:R-:W-:-:S04]  /*5e40*/  USHF.R.S32.HI UR7, URZ, 0x6, UR7 ;  /* 0x000000063f077899 */ /* 0x000fc80008011407 */
[----:B------:R-:W-:-:S04]  /*5e50*/  UISETP.LT.AND UP1, UPT, UR49, UR7, UPT ;  /* 0x000000073100728c */ /* 0x000fc8000bf21270 */
[----:B------:R-:W-:-:S04]  /*5e60*/  USEL UR20, UR49, UR7, !UP1 ;  /* 0x0000000731147287 */ /* 0x000fc8000c800000 */
        /* <DEDUP_REMOVED lines=18> */
.L_x_4615:
[----:B------:R-:W-:-:S04]  /*5f90*/  UIADD3 UR37, UR23, 0x1, URZ ;  /* 0x0000000117257890 */ /* 0x000fc8000fffe03f */
[----:B------:R-:W-:-:S04]  /*5fa0*/  UISETP.NE.AND UP1, UPT, UR37, 0x2, UPT ;  /* 0x000000022500788c */ /* 0x000fc8000bf25270 */
[----:B------:R-:W-:Y:S02]  /*5fb0*/  USEL UR6, URZ, 0x1, UP1 ;  /* 0x000000013f067887 */ /* 0x000fe40008800000 */
[----:B------:R-:W-:Y:S02]  /*5fc0*/  USEL UR37, UR37, URZ, UP1 ;  /* 0x0000003f25257287 */ /* 0x000fe40008800000 */
[----:B------:R-:W-:Y:S01]  /*5fd0*/  ULOP3.LUT UR38, UR38, UR6, URZ, 0x3c, !UPT ;  /* 0x0000000626267292 */ /* 0x000fe2000f8e3c3f */
[----:B0-23--:R-:W-:Y:S11]  /*5fe0*/  @!P0 BRA `(.L_x_4607) ;  /* 0x0000000000048947 */ /* 0x00dff60003800000 */
[----:B------:R-:W-:Y:S01]  /*5ff0*/  BPT.TRAP 0x1 ;  /* 0x000000040000795c */ /* 0x000fe20000300000 */
.L_x_4607:
[----:B------:R-:W-:Y:S01]  /*6000*/  ULEA UR25, UR37, UR46, 0x3 ;  /* 0x0000002e25197291 */ /* 0x000fe2000f8e183f */
[----:B-1----:R-:W-:-:S05]  /*6010*/  IMAD.U32 R7, RZ, RZ, UR38 ;  /* 0x00000026ff077e24 */ /* 0x002fca000f8e00ff */
[----:B------:R-:W-:-:S04]  /*6020*/  SHF.L.U32 R7, R7, 0x1f, RZ ;  /* 0x0000001f07077819 */ /* 0x000fc800000006ff */
[----:B------:R1:W2:Y:S01]  /*6030*/  SYNCS.PHASECHK.TRANS64.TRYWAIT P2, [UR25+0x28c30], R7 ;  /* 0x028c3007ff0075a7 */ /* 0x0002a20008040159 */
[----:B------:R-:W-:Y:S05]  /*6040*/  @!P0 BRA `(.L_x_4608) ;  /* 0x0000000000048947 */ /* 0x000fea0003800000 */
[----:B------:R-:W-:Y:S01]  /*6050*/  BPT.TRAP 0x1 ;  /* 0x000000040000795c */ /* 0x000fe20000300000 */
.L_x_4608:
[----:B------:R-:W-:Y:S01]  /*6060*/  VIADD R10, R186, UR39 ;  /* 0x00000027ba0a7c36 */ /* 0x000fe20008000000 */
[----:B--2---:R-:W-:Y:S06]  /*6070*/  @P2 BRA `(.L_x_4609) ;  /* 0x0000000000082947 */ /* 0x004fec0003800000 */
[----:B------:R-:W2:Y:S02]  /*6080*/  SYNCS.PHASECHK.TRANS64.TRYWAIT P2, [UR25+0x28c30], R7 ;  /* 0x028c3007ff0075a7 */ /* 0x000ea40008040159 */
[----:B--2---:R-:W-:Y:S05]  /*6090*/  @!P2 BRA `(.L_x_4610) ;  /* 0x000001100008a947 */ /* 0x004fea0003800000 */
.L_x_4609:
[----:B------:R-:W-:Y:S01]  /*60a0*/  R2UR UR18, R3 ;  /* 0x00000000031272ca */ /* 0x000fe200000e0000 */
[----:B0-----:R-:W-:Y:S01]  /*60b0*/  WARPGROUP.ARRIVE ;  /* 0x00000000000079c5 */ /* 0x001fe20000000000 */
[----:B------:R-:W-:Y:S01]  /*60c0*/  UMOV UR19, 0x40000040 ;  /* 0x4000004000137882 */ /* 0x000fe20000000000 */
[----:B------:R-:W-:Y:S01]  /*60d0*/  PLOP3.LUT P2, PT, PT, PT, UP0, 0x80, 0x0 ;  /* 0x000000000000781c */ /* 0x000fe20003f4f008 */
[----:B------:R-:W-:Y:S01]  /*60e0*/  @UP0 ULDC UR6, c[0x0][0x44c] ;  /* 0x0001130000060ab9 */ /* 0x000fe20000000800 */
[----:B------:R-:W-:Y:S01]  /*60f0*/  UMOV UR7, 0x40000040 ;  /* 0x4000004000077882 */ /* 0x000fe20000000000 */
[----:B------:R-:W-:Y:S01]  /*6100*/  UMOV UR11, 0x40000040 ;  /* 0x40000040000b7882 */ /* 0x000fe20000000000 */
[----:B------:R-:W-:Y:S01]  /*6110*/  UMOV UR15, 0x40000040 ;  /* 0x40000040000f7882 */ /* 0x000fe20000000000 */
[----:B------:R-:W-:-:S04]  /*6120*/  LOP3.LUT R18, R18, 0xffffdfff, RZ, 0xc0, !PT ;  /* 0xffffdfff12127812 */ /* 0x000fc800078ec0ff */
[----:B------:R-:W-:Y:S01]  /*6130*/  @P1 LOP3.LUT R18, R18, 0x2000, RZ, 0xfc, !PT ;  /* 0x0000200012121812 */ /* 0x000fe200078efcff */
[----:B------:R-:W-:-:S03]  /*6140*/  ULEA UR18, UR37, UR18, 0x9 ;  /* 0x0000001225127291 */ /* 0x000fc6000f8e483f */
[----:B--2---:R-:W-:Y:S01]  /*6150*/  @P2 IMAD.HI.U32 R0, R10, UR6, RZ ;  /* 0x000000060a002c27 */ /* 0x004fe2000f8e00ff */
[----:B------:R-:W-:Y:S01]  /*6160*/  @UP0 ULDC UR6, c[0x0][0x450] ;  /* 0x0001140000060ab9 */ /* 0x000fe20000000800 */
[----:B------:R-:W-:Y:S01]  /*6170*/  UIADD3 UR10, UR18, 0x4, URZ ;  /* 0x00000004120a7890 */ /* 0x000fe2000fffe03f */
[----:B------:R-:W-:Y:S01]  /*6180*/  LOP3.LUT R18, R18, 0xffffefff, RZ, 0xc0, !PT ;  /* 0xffffefff12127812 */ /* 0x000fe200078ec0ff */
[----:B------:R-:W-:Y:S01]  /*6190*/  UIADD3 UR14, UR18, 0x6, URZ ;  /* 0x00000006120e7890 */ /* 0x000fe2000fffe03f */
[----:B------:R-:W-:Y:S01]  /*61a0*/  @P2 SHF.R.U32.HI R10, RZ, UR6, R0 ;  /* 0x00000006ff0a2c19 */ /* 0x000fe20008011600 */
[----:B------:R-:W-:Y:S01]  /*61b0*/  HGMMA.64x64x16.F32 R152, gdesc[UR16], RZ, !UPT, gsb0 ;  /* 0x00e00000109879f0 */ /* 0x000fe2000c0008ff */
[----:B------:R-:W-:Y:S01]  /*61c0*/  UMOV UR6, 0xffffffc0 ;  /* 0xffffffc000067882 */ /* 0x000fe20000000000 */
[----:B------:R-:W-:Y:S01]  /*61d0*/  IMAD.U32 R0, RZ, RZ, UR51 ;  /* 0x00000033ff007e24 */ /* 0x000fe2000f8e00ff */
[----:B------:R-:W-:Y:S01]  /*61e0*/  UIMAD UR6, UR21, UR6, 0x1 ;  /* 0x00000001150674a4 */ /* 0x000fe2000f8e0206 */
[----:B------:R-:W0:Y:S01]  /*61f0*/  SHFL.IDX PT, R11, R10, RZ, 0x1c1f ;  /* 0x001c1fff0a0b7589 */ /* 0x000e2200000e0000 */
[----:B------:R-:W-:-:S03]  /*6200*/  @P0 LOP3.LUT R18, R18, 0x1000, RZ, 0xfc, !PT ;  /* 0x0000100012120812 */ /* 0x000fc600078efcff */
[----:B------:R-:W2:Y:S01]  /*6210*/  SHFL.IDX PT, R13, R10, 0x1, 0x1c1f ;  /* 0x003c1f000a0d7f89 */ /* 0x000ea200000e0000 */
[----:B------:R-:W-:Y:S01]  /*6220*/  IADD3 R0, R0, UR6, -R185 ;  /* 0x0000000600007c10 */ /* 0x000fe2000fffe8b9 */
[----:B------:R-:W-:Y:S01]  /*6230*/  UIADD3 UR6, UR18, 0x2, URZ ;  /* 0x0000000212067890 */ /* 0x000fe2000fffe03f */
[----:B------:R-:W-:-:S03]  /*6240*/  LOP3.LUT R18, R18, 0xffffbfff, RZ, 0xc0, !PT ;  /* 0xffffbfff12127812 */ /* 0x000fc600078ec0ff */
[----:B------:R-:W-:-:S04]  /*6250*/  VIADD R0, R0, -UR52 ;  /* 0x8000003400007c36 */ /* 0x000fc80008000000 */
[C---:B0-----:R-:W-:Y:S02]  /*6260*/  IMAD.IADD R6, R0.reuse, 0x1, R11 ;  /* 0x0000000100067824 */ /* 0x041fe400078e020b */
[----:B--2---:R-:W-:-:S03]  /*6270*/  IMAD.IADD R0, R0, 0x1, R13 ;  /* 0x0000000100007824 */ /* 0x004fc600078e020d */
[C---:B------:R-:W-:Y:S02]  /*6280*/  ISETP.GT.AND P1, PT, R6.reuse, 0x19, PT ;  /* 0x000000190600780c */ /* 0x040fe40003f24270 */
[C---:B------:R-:W-:Y:S02]  /*6290*/  ISETP.GT.AND P0, PT, R6.reuse, 0x20, PT ;  /* 0x000000200600780c */ /* 0x040fe40003f04270 */
[C---:B------:R-:W-:Y:S02]  /*62a0*/  ISETP.GT.AND P4, PT, R6.reuse, 0x29, PT ;  /* 0x000000290600780c */ /* 0x040fe40003f84270 */
[C---:B------:R-:W-:Y:S02]  /*62b0*/  ISETP.GT.AND P5, PT, R6.reuse, 0x30, PT ;  /* 0x000000300600780c */ /* 0x040fe40003fa4270 */
[C---:B------:R-:W-:Y:S02]  /*62c0*/  ISETP.GT.AND P2, PT, R6.reuse, 0x21, PT ;  /* 0x000000210600780c */ /* 0x040fe40003f44270 */
[----:B------:R-:W-:-:S02]  /*62d0*/  ISETP.GT.AND P3, PT, R6, 0x28, PT ;  /* 0x000000280600780c */ /* 0x000fc40003f64270 */
[----:B------:R-:W-:Y:S02]  /*62e0*/  ISETP.GT.AND P6, PT, R6, 0x31, PT ;  /* 0x000000310600780c */ /* 0x000fe40003fc4270 */
[----:B------:R-:W-:Y:S02]  /*62f0*/  @P1 LOP3.LUT R18, R18, 0x4000, RZ, 0xfc, !PT ;  /* 0x0000400012121812 */ /* 0x000fe400078efcff */
[----:B------:R-:W-:Y:S02]  /*6300*/  ISETP.GT.AND P1, PT, R6, RZ, PT ;  /* 0x000000ff0600720c */ /* 0x000fe40003f24270 */
[----:B------:R-:W-:-:S04]  /*6310*/  LOP3.LUT R18, R18, 0xffff7fff, RZ, 0xc0, !PT ;  /* 0xffff7fff12127812 */ /* 0x000fc800078ec0ff */
[----:B------:R-:W-:Y:S02]  /*6320*/  @P0 LOP3.LUT R18, R18, 0x8000, RZ, 0xfc, !PT ;  /* 0x0000800012120812 */ /* 0x000fe400078efcff */
[----:B------:R-:W-:Y:S01]  /*6330*/  ISETP.GT.AND P0, PT, R6, 0x1, PT ;  /* 0x000000010600780c */ /* 0x000fe20003f04270 */
        /* <DEDUP_REMOVED lines=32> */
[----:B--2---:R-:W-:Y:S01]  /*6540*/  FMUL.FTZ R160, R176, UR24 ;  /* 0x00000018b0a07c20 */ /* 0x004fe20008410000 */
[----:B0-----:R-:W-:Y:S01]  /*6550*/  FSEL R10, R10, -INF , P1 ;  /* 0xff8000000a0a7808 */ /* 0x001fe20000800000 */
[----:B------:R-:W-:Y:S01]  /*6560*/  FMUL.FTZ R159, R159, UR24 ;  /* 0x000000189f9f7c20 */ /* 0x000fe20008410000 */
[----:B------:R-:W-:Y:S01]  /*6570*/  ISETP.GT.AND P1, PT, R6, 0x8, PT ;  /* 0x000000080600780c */ /* 0x000fe20003f24270 */
[----:B------:R-:W-:Y:S01]  /*6580*/  FMUL.FTZ R166, R166, UR24 ;  /* 0x00000018a6a67c20 */ /* 0x000fe20008410000 */
[----:B------:R-:W-:Y:S01]  /*6590*/  FMUL.FTZ R167, R167, UR24 ;  /* 0x00000018a7a77c20 */ /* 0x000fe20008410000 */
[----:B------:R-:W-:Y:S01]  /*65a0*/  FMUL.FTZ R175, R175, UR24 ;  /* 0x00000018afaf7c20 */ /* 0x000fe20008410000 */
[----:B------:R-:W0:Y:S08]  /*65b0*/  MUFU.TANH R12, R156 ;  /* 0x0000009c000c7308 */ /* 0x000e300000002400 */
[----:B------:R-:W2:Y:S01]  /*65c0*/  MUFU.TANH R13, R157 ;  /* 0x0000009d000d7308 */ /* 0x000ea20000002400 */
[----:B---3--:R-:W-:-:S02]  /*65d0*/  FSEL R11, R11, -INF , P0 ;  /* 0xff8000000b0b7808 */ /* 0x008fc40000000000 */
[----:B------:R-:W-:-:S05]  /*65e0*/  ISETP.GT.AND P0, PT, R6, 0x9, PT ;  /* 0x000000090600780c */ /* 0x000fca0003f04270 */
[----:B------:R-:W3:Y:S01]  /*65f0*/  MUFU.TANH R157, R173 ;  /* 0x000000ad009d7308 */ /* 0x000ee20000002400 */
[----:B0-----:R-:W-:Y:S02]  /*6600*/  FSEL R12, R12, -INF , P1 ;  /* 0xff8000000c0c7808 */ /* 0x001fe40000800000 */
[----:B------:R-:W-:-:S04]  /*6610*/  ISETP.GT.AND P1, PT, R6, 0x10, PT ;  /* 0x000000100600780c */ /* 0x000fc80003f24270 */
[----:B------:R-:W-:Y:S01]  /*6620*/  FSEL R14, R14, -INF , P1 ;  /* 0xff8000000e0e7808 */ /* 0x000fe20000800000 */
[----:B------:R-:W0:Y:S01]  /*6630*/  MUFU.TANH R160, R160 ;  /* 0x000000a000a07308 */ /* 0x000e220000002400 */
[----:B--2---:R-:W-:Y:S02]  /*6640*/  FSEL R13, R13, -INF , P0 ;  /* 0xff8000000d0d7808 */ /* 0x004fe40000000000 */
[C---:B------:R-:W-:Y:S02]  /*6650*/  ISETP.GT.AND P0, PT, R6.reuse, 0x11, PT ;  /* 0x000000110600780c */ /* 0x040fe40003f04270 */
[----:B------:R-:W-:-:S03]  /*6660*/  ISETP.GT.AND P1, PT, R6, 0x18, PT ;  /* 0x000000180600780c */ /* 0x000fc60003f24270 */
[----:B------:R2:W4:Y:S01]  /*6670*/  MUFU.TANH R153, R169 ;  /* 0x000000a900997308 */ /* 0x0005220000002400 */
[----:B---3--:R-:W-:Y:S02]  /*6680*/  FSEL R157, R157, -INF , P4 ;  /* 0xff8000009d9d7808 */ /* 0x008fe40002000000 */
[----:B------:R-:W-:-:S05]  /*6690*/  ISETP.GT.AND P4, PT, R6, 0x38, PT ;  /* 0x000000380600780c */ /* 0x000fca0003f84270 */
[----:B------:R-:W3:Y:S01]  /*66a0*/  MUFU.TANH R156, R172 ;  /* 0x000000ac009c7308 */ /* 0x000ee20000002400 */
[----:B0-----:R-:W-:Y:S01]  /*66b0*/  FSEL R160, R160, -INF , P5 ;  /* 0xff800000a0a07808 */ /* 0x001fe20002800000 */
[----:B--2---:R-:W-:Y:S01]  /*66c0*/  FMUL.FTZ R169, R174, UR24 ;  /* 0x00000018aea97c20 */ /* 0x004fe20008410000 */
[----:B------:R-:W-:Y:S01]  /*66d0*/  ISETP.GT.AND P5, PT, R6, 0x39, PT ;  /* 0x000000390600780c */ /* 0x000fe20003fa4270 */
[----:B------:R-:W-:-:S04]  /*66e0*/  FMUL.FTZ R174, R182, UR24 ;  /* 0x00000018b6ae7c20 */ /* 0x000fc80008410000 */
[----:B------:R-:W0:Y:S01]  /*66f0*/  MUFU.TANH R154, R154 ;  /* 0x0000009a009a7308 */ /* 0x000e220000002400 */
[----:B----4-:R-:W-:Y:S02]  /*6700*/  FSEL R153, R153, -INF , P2 ;  /* 0xff80000099997808 */ /* 0x010fe40001000000 */
[----:B------:R-:W-:-:S05]  /*6710*/  ISETP.GT.AND P2, PT, R0, RZ, PT ;  /* 0x000000ff0000720c */ /* 0x000fca0003f44270 */
[----:B------:R-:W2:Y:S01]  /*6720*/  MUFU.TANH R155, R155 ;  /* 0x0000009b009b7308 */ /* 0x000ea20000002400 */
[----:B---3--:R-:W-:Y:S02]  /*6730*/  FSEL R156, R156, -INF , P3 ;  /* 0xff8000009c9c7808 */ /* 0x008fe40001800000 */
[----:B------:R-:W-:-:S05]  /*6740*/  ISETP.GT.AND P3, PT, R0, 0x1, PT ;  /* 0x000000010000780c */ /* 0x000fca0003f64270 */
[----:B------:R3:W-:Y:S01]  /*6750*/  MUFU.TANH R152, R168 ;  /* 0x000000a800987308 */ /* 0x0007e20000002400 */
[----:B0-----:R-:W-:Y:S02]  /*6760*/  FSEL R154, R154, -INF , P2 ;  /* 0xff8000009a9a7808 */ /* 0x001fe40001000000 */
[----:B------:R-:W-:-:S05]  /*6770*/  ISETP.GT.AND P2, PT, R0, 0x10, PT ;  /* 0x000000100000780c */ /* 0x000fca0003f44270 */
[----:B------:R-:W0:Y:S01]  /*6780*/  MUFU.TANH R162, R162 ;  /* 0x000000a200a27308 */ /* 0x000e220000002400 */
[----:B---3--:R-:W-:Y:S01]  /*6790*/  FMUL.FTZ R168, R170, UR24 ;  /* 0x00000018aaa87c20 */ /* 0x008fe20008410000 */
[----:B--2---:R-:W-:Y:S02]  /*67a0*/  FSEL R155, R155, -INF , P3 ;  /* 0xff8000009b9b7808 */ /* 0x004fe40001800000 */
[----:B------:R-:W-:-:S04]  /*67b0*/  ISETP.GT.AND P3, PT, R0, 0x11, PT ;  /* 0x000000110000780c */ /* 0x000fc80003f64270 */
[----:B------:R-:W2:Y:S08]  /*67c0*/  MUFU.TANH R163, R163 ;  /* 0x000000a300a37308 */ /* 0x000eb00000002400 */
[----:B------:R-:W3:Y:S01]  /*67d0*/  MUFU.TANH R168, R168 ;  /* 0x000000a800a87308 */ /* 0x000ee20000002400 */
[----:B0-----:R-:W-:Y:S02]  /*67e0*/  FSEL R162, R162, -INF , P2 ;  /* 0xff800000a2a27808 */ /* 0x001fe40001000000 */
[----:B------:R-:W-:-:S05]  /*67f0*/  ISETP.GT.AND P2, PT, R0, 0x20, PT ;  /* 0x000000200000780c */ /* 0x000fca0003f44270 */
[----:B------:R-:W0:Y:S01]  /*6800*/  MUFU.TANH R6, R171 ;  /* 0x000000ab00067308 */ /* 0x000e220000002400 */
[----:B--2---:R-:W-:Y:S02]  /*6810*/  FSEL R163, R163, -INF , P3 ;  /* 0xff800000a3a37808 */ /* 0x004fe40001800000 */
[----:B------:R-:W-:-:S05]  /*6820*/  ISETP.GT.AND P3, PT, R0, 0x21, PT ;  /* 0x000000210000780c */ /* 0x000fca0003f64270 */
[----:B------:R2:W4:Y:S01]  /*6830*/  MUFU.TANH R15, R161 ;  /* 0x000000a1000f7308 */ /* 0x0005220000002400 */
[----:B---3--:R-:W-:Y:S02]  /*6840*/  FSEL R170, R168, -INF , P2 ;  /* 0xff800000a8aa7808 */ /* 0x008fe40001000000 */
[----:B------:R-:W-:-:S05]  /*6850*/  ISETP.GT.AND P2, PT, R0, 0x30, PT ;  /* 0x000000300000780c */ /* 0x000fca0003f44270 */
[----:B------:R3:W5:Y:S01]  /*6860*/  MUFU.TANH R20, R164 ;  /* 0x000000a400147308 */ /* 0x0007620000002400 */
[----:B0-----:R-:W-:Y:S01]  /*6870*/  FSEL R168, R6, -INF , P3 ;  /* 0xff80000006a87808 */ /* 0x001fe20001800000 */
[----:B--2---:R-:W-:Y:S01]  /*6880*/  FMUL.FTZ R161, R177, UR24 ;  /* 0x00000018b1a17c20 */ /* 0x004fe20008410000 */
[----:B------:R-:W-:Y:S02]  /*6890*/  FMNMX.FTZ R6, R10, R9, !PT ;  /* 0x000000090a067209 */ /* 0x000fe40007810000 */
[----:B------:R-:W-:Y:S02]  /*68a0*/  ISETP.GT.AND P3, PT, R0, 0x31, PT ;  /* 0x000000310000780c */ /* 0x000fe40003f64270 */
[----:B------:R-:W-:Y:S01]  /*68b0*/  FMNMX.FTZ R6, R11, R6, !PT ;  /* 0x000000060b067209 */ /* 0x000fe20007810000 */
[----:B------:R0:W2:Y:S01]  /*68c0*/  MUFU.TANH R21, R165 ;  /* 0x000000a500157308 */ /* 0x0000a20000002400 */
[----:B----4-:R-:W-:Y:S01]  /*68d0*/  FSEL R15, R15, -INF , P0 ;  /* 0xff8000000f0f7808 */ /* 0x010fe20000000000 */
[----:B---3--:R-:W-:Y:S01]  /*68e0*/  FMUL.FTZ R164, R180, UR24 ;  /* 0x00000018b4a47c20 */ /* 0x008fe20008410000 */
[----:B------:R-:W-:-:S02]  /*68f0*/  FMNMX.FTZ R6, R12, R6, !PT ;  /* 0x000000060c067209 */ /* 0x000fc40007810000 */
[----:B------:R-:W-:Y:S02]  /*6900*/  LOP3.LUT P0, RZ, R18, 0x8000, RZ, 0xc0, !PT ;  /* 0x0000800012ff7812 */ /* 0x000fe4000780c0ff */
[----:B------:R-:W-:Y:S01]  /*6910*/  FMNMX.FTZ R6, R13, R6, !PT ;  /* 0x000000060d067209 */ /* 0x000fe20007810000 */
[----:B------:R-:W3:Y:S01]  /*6920*/  MUFU.TANH R161, R161 ;  /* 0x000000a100a17308 */ /* 0x000ee20000002400 */
[----:B-----5:R-:W-:Y:S01]  /*6930*/  FSEL R20, R20, -INF , P1 ;  /* 0xff80000014147808 */ /* 0x020fe20000800000 */
[----:B0-----:R-:W-:Y:S01]  /*6940*/  FMUL.FTZ R165, R181, UR24 ;  /* 0x00000018b5a57c20 */ /* 0x001fe20008410000 */
[----:B------:R-:W-:Y:S02]  /*6950*/  FMNMX.FTZ R6, R14, R6, !PT ;  /* 0x000000060e067209 */ /* 0x000fe40007810000 */
[----:B------:R-:W-:Y:S02]  /*6960*/  LOP3.LUT P1, RZ, R18, 0x4000, RZ, 0xc0, !PT ;  /* 0x0000400012ff7812 */ /* 0x000fe4000782c0ff */
[----:B------:R-:W-:Y:S01]  /*6970*/  FMNMX.FTZ R6, R15, R6, !PT ;  /* 0x000000060f067209 */ /* 0x000fe20007810000 */
[----:B------:R-:W0:Y:S01]  /*6980*/  MUFU.TANH R164, R164 ;  /* 0x000000a400a47308 */ /* 0x000e220000002400 */
[----:B--2---:R-:W-:-:S02]  /*6990*/  FSEL R21, R21, -INF , P1 ;  /* 0xff80000015157808 */ /* 0x004fc40000800000 */
[----:B------:R-:W-:Y:S02]  /*69a0*/  FMNMX.FTZ R6, R20, R6, !PT ;  /* 0x0000000614067209 */ /* 0x000fe40007810000 */
[----:B------:R-:W-:Y:S02]  /*69b0*/  FSEL R152, R152, -INF , P0 ;  /* 0xff80000098987808 */ /* 0x000fe40000000000 */
[----:B------:R-:W-:Y:S01]  /*69c0*/  FMNMX.FTZ R6, R21, R6, !PT ;  /* 0x0000000615067209 */ /* 0x000fe20007810000 */
[----:B------:R-:W2:Y:S01]  /*69d0*/  MUFU.TANH R165, R165 ;  /* 0x000000a500a57308 */ /* 0x000ea20000002400 */
[----:B---3--:R-:W-:Y:S02]  /*69e0*/  FSEL R161, R161, -INF , P6 ;  /* 0xff800000a1a17808 */ /* 0x008fe40003000000 */
[----:B------:R-:W-:Y:S02]  /*69f0*/  FMNMX.FTZ R6, R152, R6, !PT ;  /* 0x0000000698067209 */ /* 0x000fe40007810000 */
[----:B------:R-:W-:-:S02]  /*6a00*/  LOP3.LUT P1, RZ, R18, 0x2000, RZ, 0xc0, !PT ;  /* 0x0000200012ff7812 */ /* 0x000fc4000782c0ff */
[----:B------:R-:W-:Y:S01]  /*6a10*/  FMNMX.FTZ R6, R153, R6, !PT ;  /* 0x0000000699067209 */ /* 0x000fe20007810000 */
[----:B------:R-:W3:Y:S01]  /*6a20*/  MUFU.TANH R158, R158 ;  /* 0x0000009e009e7308 */ /* 0x000ee20000002400 */
[----:B0-----:R-:W-:Y:S02]  /*6a30*/  FSEL R164, R164, -INF , P4 ;  /* 0xff800000a4a47808 */ /* 0x001fe40002000000 */
[----:B------:R-:W-:Y:S02]  /*6a40*/  FMNMX.FTZ R6, R156, R6, !PT ;  /* 0x000000069c067209 */ /* 0x000fe40007810000 */
[----:B------:R-:W-:Y:S02]  /*6a50*/  ISETP.GT.AND P4, PT, R0, 0x8, PT ;  /* 0x000000080000780c */ /* 0x000fe40003f84270 */
[----:B------:R-:W-:Y:S01]  /*6a60*/  FMNMX.FTZ R6, R157, R6, !PT ;  /* 0x000000069d067209 */ /* 0x000fe20007810000 */
[----:B------:R-:W0:Y:S01]  /*6a70*/  MUFU.TANH R159, R159 ;  /* 0x0000009f009f7308 */ /* 0x000e220000002400 */
[----:B--2---:R-:W-:-:S02]  /*6a80*/  FSEL R165, R165, -INF , P5 ;  /* 0xff800000a5a57808 */ /* 0x004fc40002800000 */
[----:B------:R-:W-:Y:S02]  /*6a90*/  FMNMX.FTZ R6, R160, R6, !PT ;  /* 0x00000006a0067209 */ /* 0x000fe40007810000 */
[----:B------:R-:W-:Y:S02]  /*6aa0*/  ISETP.GT.AND P5, PT, R0, 0x9, PT ;  /* 0x000000090000780c */ /* 0x000fe40003fa4270 */
[----:B------:R-:W-:Y:S01]  /*6ab0*/  FMNMX.FTZ R6, R161, R6, !PT ;  /* 0x00000006a1067209 */ /* 0x000fe20007810000 */
[----:B------:R-:W2:Y:S01]  /*6ac0*/  MUFU.TANH R166, R166 ;  /* 0x000000a600a67308 */ /* 0x000ea20000002400 */
[----:B---3--:R-:W-:Y:S02]  /*6ad0*/  FSEL R158, R158, -INF , P4 ;  /* 0xff8000009e9e7808 */ /* 0x008fe40002000000 */
[----:B------:R-:W-:Y:S02]  /*6ae0*/  FMNMX.FTZ R6, R164, R6, !PT ;  /* 0x00000006a4067209 */ /* 0x000fe40007810000 */
[----:B------:R-:W-:-:S02]  /*6af0*/  ISETP.GT.AND P4, PT, R0, 0x18, PT ;  /* 0x000000180000780c */ /* 0x000fc40003f84270 */
[----:B------:R-:W-:Y:S01]  /*6b00*/  FMNMX.FTZ R6, R165, R6, !PT ;  /* 0x00000006a5067209 */ /* 0x000fe20007810000 */
[----:B------:R-:W3:Y:S01]  /*6b10*/  MUFU.TANH R167, R167 ;  /* 0x000000a700a77308 */ /* 0x000ee20000002400 */
[----:B0-----:R-:W-:Y:S02]  /*6b20*/  FSEL R159, R159, -INF , P5 ;  /* 0xff8000009f9f7808 */ /* 0x001fe40002800000 */
[----:B------:R-:W-:Y:S01]  /*6b30*/  ISETP.GT.AND P5, PT, R0, 0x19, PT ;  /* 0x000000190000780c */ /* 0x000fe20003fa4270 */
[----:B------:R-:W0:Y:S01]  /*6b40*/  SHFL.BFLY PT, R171, R6, 0x2, 0x1f ;  /* 0x0c401f0006ab7f89 */ /* 0x000e2200000e0000 */
[----:B------:R-:W-:-:S03]  /*6b50*/  LOP3.LUT P0, RZ, R18, 0x1000, RZ, 0xc0, !PT ;  /* 0x0000100012ff7812 */ /* 0x000fc6000780c0ff */
[----:B------:R-:W4:Y:S01]  /*6b60*/  MUFU.TANH R169, R169 ;  /* 0x000000a900a97308 */ /* 0x000f220000002400 */
[----:B--2---:R-:W-:Y:S02]  /*6b70*/  FSEL R166, R166, -INF , P4 ;  /* 0xff800000a6a67808 */ /* 0x004fe40002000000 */
[----:B------:R-:W-:-:S05]  /*6b80*/  ISETP.GT.AND P4, PT, R0, 0x28, PT ;  /* 0x000000280000780c */ /* 0x000fca0003f84270 */
[----:B------:R-:W2:Y:S01]  /*6b90*/  MUFU.TANH R174, R174 ;  /* 0x000000ae00ae7308 */ /* 0x000ea20000002400 */
[----:B---3--:R-:W-:Y:S02]  /*6ba0*/  FSEL R167, R167, -INF , P5 ;  /* 0xff800000a7a77808 */ /* 0x008fe40002800000 */
[C---:B------:R-:W-:Y:S02]  /*6bb0*/  ISETP.GT.AND P5, PT, R0.reuse, 0x39, PT ;  /* 0x000000390000780c */ /* 0x040fe40003fa4270 */
[----:B----4-:R-:W-:Y:S02]  /*6bc0*/  FSEL R169, R169, -INF , P4 ;  /* 0xff800000a9a97808 */ /* 0x010fe40002000000 */
[----:B------:R-:W-:Y:S02]  /*6bd0*/  ISETP.GT.AND P4, PT, R0, 0x38, PT ;  /* 0x000000380000780c */ /* 0x000fe40003f84270 */
[----:B0-----:R-:W-:Y:S02]  /*6be0*/  FMNMX.FTZ R6, R6, R171, !PT ;  /* 0x000000ab06067209 */ /* 0x001fe40007810000 */
[----:B--2---:R-:W-:-:S03]  /*6bf0*/  FSEL R174, R174, -INF , P4 ;  /* 0xff800000aeae7808 */ /* 0x004fc60002000000 */
[----:B------:R-:W0:Y:S02]  /*6c00*/  SHFL.BFLY PT, R171, R6, 0x1, 0x1f ;  /* 0x0c201f0006ab7f89 */ /* 0x000e2400000e0000 */
[----:B0-----:R-:W-:-:S04]  /*6c10*/  FMNMX.FTZ R6, R6, R171, !PT ;  /* 0x000000ab06067209 */ /* 0x001fc80007810000 */
[C---:B------:R-:W-:Y:S01]  /*6c20*/  FSETP.NEU.FTZ.AND P6, PT, R6.reuse, -INF , PT ;  /* 0xff8000000600780b */ /* 0x040fe20003fdd000 */
[----:B------:R-:W-:-:S03]  /*6c30*/  FMUL.FTZ R171, R6, UR10 ;  /* 0x0000000a06ab7c20 */ /* 0x000fc60008410000 */
[----:B------:R-:W-:Y:S02]  /*6c40*/  FSEL R172, R6, RZ, P6 ;  /* 0x000000ff06ac7208 */ /* 0x000fe40003000000 */
[----:B------:R-:W-:Y:S02]  /*6c50*/  FSEL R171, R171, RZ, P6 ;  /* 0x000000ffabab7208 */ /* 0x000fe40003000000 */
[----:B------:R-:W-:Y:S01]  /*6c60*/  ISETP.GT.AND P6, PT, R0, 0x29, PT ;  /* 0x000000290000780c */ /* 0x000fe20003fc4270 */
[----:B------:R-:W-:Y:S02]  /*6c70*/  FADD.FTZ R172, -R172, R9 ;  /* 0x00000009acac7221 */ /* 0x000fe40000010100 */
        /* <DEDUP_REMOVED lines=13> */
[----:B0-----:R-:W-:Y:S01]  /*6d50*/  FMUL.FTZ R10, R172, UR10 ;  /* 0x0000000aac0a7c20 */ /* 0x001fe20008410000 */
[--C-:B------:R-:W-:Y:S01]  /*6d60*/  FFMA.FTZ R157, R157, UR10, -R171.reuse ;  /* 0x0000000a9d9d7c23 */ /* 0x100fe200080108ab */
[--C-:B------:R-:W-:Y:S01]  /*6d70*/  FFMA.FTZ R160, R160, UR10, -R171.reuse ;  /* 0x0000000aa0a07c23 */ /* 0x100fe200080108ab */
[--C-:B------:R-:W-:Y:S01]  /*6d80*/  FFMA.FTZ R161, R161, UR10, -R171.reuse ;  /* 0x0000000aa1a17c23 */ /* 0x100fe200080108ab */
[--C-:B------:R-:W-:Y:S01]  /*6d90*/  FFMA.FTZ R164, R164, UR10, -R171.reuse ;  /* 0x0000000aa4a47c23 */ /* 0x100fe200080108ab */
[----:B------:R-:W-:Y:S01]  /*6da0*/  FFMA.FTZ R165, R165, UR10, -R171 ;  /* 0x0000000aa5a57c23 */ /* 0x000fe200080108ab */
[----:B------:R-:W-:Y:S01]  /*6db0*/  FMUL.FTZ R171, R178, UR24 ;  /* 0x00000018b2ab7c20 */ /* 0x000fe20008410000 */
[----:B------:R-:W0:Y:S01]  /*6dc0*/  MUFU.EX2 R10, R10 ;  /* 0x0000000a000a7308 */ /* 0x000e220000000800 */
[----:B------:R-:W-:-:S07]  /*6dd0*/  FMUL.FTZ R172, R179, UR24 ;  /* 0x00000018b3ac7c20 */ /* 0x000fce0008410000 */
[----:B------:R2:W3:Y:S08]  /*6de0*/  MUFU.TANH R9, R175 ;  /* 0x000000af00097308 */ /* 0x0004f00000002400 */
[----:B------:R-:W4:Y:S01]  /*6df0*/  MUFU.TANH R171, R171 ;  /* 0x000000ab00ab7308 */ /* 0x000f220000002400 */
[----:B0-----:R-:W-:Y:S01]  /*6e00*/  FFMA.FTZ R4, R10, R4, R152 ;  /* 0x000000040a047223 */ /* 0x001fe20000010098 */
[----:B------:R-:W-:Y:S01]  /*6e10*/  F2FP.F16.F32.PACK_AB R152, R11, R152 ;  /* 0x000000980b98723e */ /* 0x000fe200000000ff */
[----:B--2---:R-:W-:Y:S01]  /*6e20*/  FMUL.FTZ R175, R183, UR24 ;  /* 0x00000018b7af7c20 */ /* 0x004fe20008410000 */
[----:B------:R-:W-:Y:S01]  /*6e30*/  FMUL.FTZ R24, R24, R10 ;  /* 0x0000000a18187220 */ /* 0x000fe20000410000 */
[----:B------:R-:W-:Y:S01]  /*6e40*/  FADD.FTZ R4, R11, R4 ;  /* 0x000000040b047221 */ /* 0x000fe20000010000 */
[----:B------:R-:W-:-:S02]  /*6e50*/  IMAD.U32 R11, RZ, RZ, UR25 ;  /* 0x00000019ff0b7e24 */ /* 0x000fc4000f8e00ff */
[-C--:B------:R-:W-:Y:S01]  /*6e60*/  FMUL.FTZ R25, R25, R10.reuse ;  /* 0x0000000a19197220 */ /* 0x080fe20000410000 */
[----:B------:R-:W0:Y:S01]  /*6e70*/  MUFU.TANH R172, R172 ;  /* 0x000000ac00ac7308 */ /* 0x000e220000002400 */
[----:B---3--:R-:W-:Y:S01]  /*6e80*/  FSEL R9, R9, -INF , P6 ;  /* 0xff80000009097808 */ /* 0x008fe20003000000 */
[----:B------:R-:W-:Y:S02]  /*6e90*/  @!P1 VIADD R0, R11, 0x28c40 ;  /* 0x00028c400b009836 */ /* 0x000fe40000000000 */
[-C--:B------:R-:W-:Y:S01]  /*6ea0*/  FMUL.FTZ R28, R28, R10.reuse ;  /* 0x0000000a1c1c7220 */ /* 0x080fe20000410000 */
[-C--:B------:R-:W-:Y:S01]  /*6eb0*/  FMUL.FTZ R29, R29, R10.reuse ;  /* 0x0000000a1d1d7220 */ /* 0x080fe20000410000 */
[-C--:B------:R-:W-:Y:S01]  /*6ec0*/  FMUL.FTZ R32, R32, R10.reuse ;  /* 0x0000000a20207220 */ /* 0x080fe20000410000 */
[-C--:B------:R-:W-:Y:S01]  /*6ed0*/  FMUL.FTZ R33, R33, R10.reuse ;  /* 0x0000000a21217220 */ /* 0x080fe20000410000 */
[----:B------:R-:W-:Y:S01]  /*6ee0*/  @!P1 PRMT R0, RZ, 0x654, R0 ;  /* 0x00000654ff009816 */ /* 0x000fe20000000000 */
[----:B------:R-:W2:Y:S01]  /*6ef0*/  MUFU.TANH R175, R175 ;  /* 0x000000af00af7308 */ /* 0x000ea20000002400 */
[----:B----4-:R-:W-:Y:S01]  /*6f00*/  FSEL R171, R171, -INF , P2 ;  /* 0xff800000abab7808 */ /* 0x010fe20001000000 */
[-C--:B------:R-:W-:Y:S01]  /*6f10*/  FMUL.FTZ R36, R36, R10.reuse ;  /* 0x0000000a24247220 */ /* 0x080fe20000410000 */
[----:B------:R3:W-:Y:S01]  /*6f20*/  @!P1 SYNCS.ARRIVE.TRANS64.RED.A1T0 RZ, [R0+URZ], RZ ;  /* 0x000000ff00ff99a7 */ /* 0x0007e2000810043f */
[----:B------:R-:W-:Y:S01]  /*6f30*/  ISETP.NE.AND P2, PT, R17, RZ, PT ;  /* 0x000000ff1100720c */ /* 0x000fe20003f45270 */
[-C--:B------:R-:W-:Y:S01]  /*6f40*/  FMUL.FTZ R37, R37, R10.reuse ;  /* 0x0000000a25257220 */ /* 0x080fe20000410000 */
[-C--:B------:R-:W-:Y:S01]  /*6f50*/  FMUL.FTZ R40, R40, R10.reuse ;  /* 0x0000000a28287220 */ /* 0x080fe20000410000 */
[-C--:B------:R-:W-:Y:S01]  /*6f60*/  FMUL.FTZ R41, R41, R10.reuse ;  /* 0x0000000a29297220 */ /* 0x080fe20000410000 */
[----:B------:R-:W4:Y:S01]  /*6f70*/  MUFU.EX2 R12, R12 ;  /* 0x0000000c000c7308 */ /* 0x000f220000000800 */
[----:B0-----:R-:W-:Y:S01]  /*6f80*/  FSEL R172, R172, -INF , P3 ;  /* 0xff800000acac7808 */ /* 0x001fe20001800000 */
[----:B------:R-:W-:Y:S01]  /*6f90*/  FMUL.FTZ R44, R44, R10 ;  /* 0x0000000a2c2c7220 */ /* 0x000fe20000410000 */
[----:B---3--:R-:W-:Y:S01]  /*6fa0*/  FMNMX.FTZ R0, R154, R8, !PT ;  /* 0x000000089a007209 */ /* 0x008fe20007810000 */
[-C--:B------:R-:W-:Y:S01]  /*6fb0*/  FMUL.FTZ R45, R45, R10.reuse ;  /* 0x0000000a2d2d7220 */ /* 0x080fe20000410000 */
[-C--:B------:R-:W-:Y:S01]  /*6fc0*/  FMUL.FTZ R48, R48, R10.reuse ;  /* 0x0000000a30307220 */ /* 0x080fe20000410000 */
[----:B------:R-:W-:Y:S01]  /*6fd0*/  FMUL.FTZ R49, R49, R10 ;  /* 0x0000000a31317220 */ /* 0x000fe20000410000 */
[----:B------:R-:W-:Y:S01]  /*6fe0*/  FMNMX.FTZ R0, R155, R0, !PT ;  /* 0x000000009b007209 */ /* 0x000fe20007810000 */
[----:B------:R-:W-:Y:S01]  /*6ff0*/  MUFU.EX2 R180, R157 ;  /* 0x0000009d00b47308 */ /* 0x000fe20000000800 */
[----:B--2---:R-:W-:Y:S01]  /*7000*/  FSEL R175, R175, -INF , P5 ;  /* 0xff800000afaf7808 */ /* 0x004fe20002800000 */
[----:B------:R-:W-:Y:S01]  /*7010*/  FMUL.FTZ R52, R52, R10 ;  /* 0x0000000a34347220 */ /* 0x000fe20000410000 */
[----:B------:R-:W-:Y:S01]  /*7020*/  FMNMX.FTZ R0, R158, R0, !PT ;  /* 0x000000009e007209 */ /* 0x000fe20007810000 */
[-C--:B------:R-:W-:Y:S01]  /*7030*/  FMUL.FTZ R53, R53, R10.reuse ;  /* 0x0000000a35357220 */ /* 0x080fe20000410000 */
[-C--:B------:R-:W-:Y:S01]  /*7040*/  FMUL.FTZ R56, R56, R10.reuse ;  /* 0x0000000a38387220 */ /* 0x080fe20000410000 */
[----:B------:R-:W-:Y:S01]  /*7050*/  FMUL.FTZ R57, R57, R10 ;  /* 0x0000000a39397220 */ /* 0x000fe20000410000 */
[----:B------:R-:W-:Y:S01]  /*7060*/  FMNMX.FTZ R0, R159, R0, !PT ;  /* 0x000000009f007209 */ /* 0x000fe20007810000 */
[----:B------:R-:W0:Y:S01]  /*7070*/  MUFU.EX2 R13, R13 ;  /* 0x0000000d000d7308 */ /* 0x000e220000000800 */
[----:B----4-:R-:W-:Y:S01]  /*7080*/  FADD.FTZ R4, R12, R4 ;  /* 0x000000040c047221 */ /* 0x010fe20000010000 */
[----:B------:R-:W-:Y:S01]  /*7090*/  FMUL.FTZ R60, R60, R10 ;  /* 0x0000000a3c3c7220 */ /* 0x000fe20000410000 */
[----:B------:R-:W-:Y:S01]  /*70a0*/  FMNMX.FTZ R0, R162, R0, !PT ;  /* 0x00000000a2007209 */ /* 0x000fe20007810000 */
[-C--:B------:R-:W-:Y:S01]  /*70b0*/  FMUL.FTZ R61, R61, R10.reuse ;  /* 0x0000000a3d3d7220 */ /* 0x080fe20000410000 */
[-C--:B------:R-:W-:Y:S01]  /*70c0*/  FMUL.FTZ R64, R64, R10.reuse ;  /* 0x0000000a40407220 */ /* 0x080fe20000410000 */
[----:B------:R-:W-:Y:S01]  /*70d0*/  FMUL.FTZ R65, R65, R10 ;  /* 0x0000000a41417220 */ /* 0x000fe20000410000 */
[----:B------:R-:W-:Y:S01]  /*70e0*/  FMNMX.FTZ R0, R163, R0, !PT ;  /* 0x00000000a3007209 */ /* 0x000fe20007810000 */
[----:B------:R-:W2:Y:S01]  /*70f0*/  MUFU.EX2 R14, R14 ;  /* 0x0000000e000e7308 */ /* 0x000ea20000000800 */
[-C--:B------:R-:W-:Y:S01]  /*7100*/  FMUL.FTZ R68, R68, R10.reuse ;  /* 0x0000000a44447220 */ /* 0x080fe20000410000 */
        /* <DEDUP_REMOVED lines=15> */
[----:B--2---:R-:W-:Y:S01]  /*7200*/  FADD.FTZ R4, R14, R4 ;  /* 0x000000040e047221 */ /* 0x004fe20000010000 */
[----:B------:R-:W-:Y:S01]  /*7210*/  FMUL.FTZ R85, R85, R10 ;  /* 0x0000000a55557220 */ /* 0x000fe20000410000 */
[----:B------:R-:W-:Y:S01]  /*7220*/  FMNMX.FTZ R0, R169, R0, !PT ;  /* 0x00000000a9007209 */ /* 0x000fe20007810000 */
[-C--:B------:R-:W-:Y:S01]  /*7230*/  FMUL.FTZ R88, R88, R10.reuse ;  /* 0x0000000a58587220 */ /* 0x080fe20000410000 */
[-C--:B------:R-:W-:Y:S01]  /*7240*/  FMUL.FTZ R89, R89, R10.reuse ;  /* 0x0000000a59597220 */ /* 0x080fe20000410000 */
[----:B------:R-:W-:Y:S01]  /*7250*/  FMUL.FTZ R92, R92, R10 ;  /* 0x0000000a5c5c7220 */ /* 0x000fe20000410000 */
[----:B------:R-:W-:Y:S01]  /*7260*/  FMNMX.FTZ R0, R9, R0, !PT ;  /* 0x0000000009007209 */ /* 0x000fe20007810000 */
[----:B------:R-:W-:Y:S01]  /*7270*/  MUFU.EX2 R181, R161 ;  /* 0x000000a100b57308 */ /* 0x000fe20000000800 */
[----:B---3--:R-:W-:Y:S01]  /*7280*/  FADD.FTZ R4, R15, R4 ;  /* 0x000000040f047221 */ /* 0x008fe20000010000 */
        /* <DEDUP_REMOVED lines=15> */
[-C--:B------:R-:W-:Y:S01]  /*7380*/  FMUL.FTZ R109, R109, R10.reuse ;  /* 0x0000000a6d6d7220 */ /* 0x080fe20000410000 */
[-C--:B------:R-:W-:Y:S01]  /*7390*/  FMUL.FTZ R112, R112, R10.reuse ;  /* 0x0000000a70707220 */ /* 0x080fe20000410000 */
[-C--:B------:R-:W-:Y:S01]  /*73a0*/  FMUL.FTZ R113, R113, R10.reuse ;  /* 0x0000000a71717220 */ /* 0x080fe20000410000 */
[----:B------:R-:W3:Y:S01]  /*73b0*/  SHFL.BFLY PT, R176, R0, 0x2, 0x1f ;  /* 0x0c401f0000b07f89 */ /* 0x000ee200000e0000 */
[-C--:B------:R-:W-:Y:S01]  /*73c0*/  FMUL.FTZ R116, R116, R10.reuse ;  /* 0x0000000a74747220 */ /* 0x080fe20000410000 */
[-C--:B------:R-:W-:Y:S01]  /*73d0*/  FMUL.FTZ R117, R117, R10.reuse ;  /* 0x0000000a75757220 */ /* 0x080fe20000410000 */
[-C--:B------:R-:W-:Y:S01]  /*73e0*/  FMUL.FTZ R120, R120, R10.reuse ;  /* 0x0000000a78787220 */ /* 0x080fe20000410000 */
[----:B------:R-:W-:Y:S01]  /*73f0*/  MUFU.EX2 R179, R165 ;  /* 0x000000a500b37308 */ /* 0x000fe20000000800 */
[----:B--2---:R-:W-:Y:S01]  /*7400*/  FADD.FTZ R4, R21, R4 ;  /* 0x0000000415047221 */ /* 0x004fe20000010000 */
        /* <DEDUP_REMOVED lines=16> */
[----:B---3--:R-:W-:-:S05]  /*7510*/  FMNMX.FTZ R0, R0, R176, !PT ;  /* 0x000000b000007209 */ /* 0x008fca0007810000 */
[----:B------:R-:W0:Y:S02]  /*7520*/  SHFL.BFLY PT, R176, R0, 0x1, 0x1f ;  /* 0x0c201f0000b07f89 */ /* 0x000e2400000e0000 */
[----:B0-----:R-:W-:-:S04]  /*7530*/  FMNMX.FTZ R0, R0, R176, !PT ;  /* 0x000000b000007209 */ /* 0x001fc80007810000 */
[C---:B------:R-:W-:Y:S01]  /*7540*/  FSETP.NEU.FTZ.AND P3, PT, R0.reuse, -INF , PT ;  /* 0xff8000000000780b */ /* 0x040fe20003f7d000 */
[----:B------:R-:W-:-:S03]  /*7550*/  FMUL.FTZ R177, R0, UR10 ;  /* 0x0000000a00b17c20 */ /* 0x000fc60008410000 */
[----:B------:R-:W-:Y:S02]  /*7560*/  FSEL R176, R0, RZ, P3 ;  /* 0x000000ff00b07208 */ /* 0x000fe40001800000 */
[----:B------:R-:W-:-:S03]  /*7570*/  FSEL R177, R177, RZ, P3 ;  /* 0x000000ffb1b17208 */ /* 0x000fc60001800000 */
[----:B------:R-:W-:Y:S02]  /*7580*/  FADD.FTZ R176, -R176, R8 ;  /* 0x00000008b0b07221 */ /* 0x000fe40000010100 */
[--C-:B------:R-:W-:Y:S01]  /*7590*/  FFMA.FTZ R154, R154, UR10, -R177.reuse ;  /* 0x0000000a9a9a7c23 */ /* 0x100fe200080108b1 */
[--C-:B------:R-:W-:Y:S01]  /*75a0*/  FFMA.FTZ R155, R155, UR10, -R177.reuse ;  /* 0x0000000a9b9b7c23 */ /* 0x100fe200080108b1 */
[----:B------:R-:W-:Y:S01]  /*75b0*/  FMUL.FTZ R8, R176, UR10 ;  /* 0x0000000ab0087c20 */ /* 0x000fe20008410000 */
[----:B------:R-:W-:Y:S02]  /*75c0*/  IMAD.U32 R176, RZ, RZ, UR23 ;  /* 0x00000017ffb07e24 */ /* 0x000fe4000f8e00ff */
[--C-:B------:R-:W-:Y:S01]  /*75d0*/  FFMA.FTZ R158, R158, UR10, -R177.reuse ;  /* 0x0000000a9e9e7c23 */ /* 0x100fe200080108b1 */
[--C-:B------:R-:W-:Y:S01]  /*75e0*/  FFMA.FTZ R159, R159, UR10, -R177.reuse ;  /* 0x0000000a9f9f7c23 */ /* 0x100fe200080108b1 */
[--C-:B------:R-:W-:Y:S01]  /*75f0*/  FFMA.FTZ R178, R162, UR10, -R177.reuse ;  /* 0x0000000aa2b27c23 */ /* 0x100fe200080108b1 */
[----:B------:R-:W-:Y:S01]  /*7600*/  @!P2 IMAD R176, R176, 0x40, R16 ;  /* 0x00000040b0b0a824 */ /* 0x000fe200078e0210 */
[----:B------:R-:W0:Y:S01]  /*7610*/  MUFU.EX2 R8, R8 ;  /* 0x0000000800087308 */ /* 0x000e220000000800 */
[--C-:B------:R-:W-:Y:S01]  /*7620*/  FFMA.FTZ R163, R163, UR10, -R177.reuse ;  /* 0x0000000aa3a37c23 */ /* 0x100fe200080108b1 */
[--C-:B------:R-:W-:Y:S01]  /*7630*/  FFMA.FTZ R166, R166, UR10, -R177.reuse ;  /* 0x0000000aa6a67c23 */ /* 0x100fe200080108b1 */
[--C-:B------:R-:W-:Y:S01]  /*7640*/  FFMA.FTZ R167, R167, UR10, -R177.reuse ;  /* 0x0000000aa7a77c23 */ /* 0x100fe200080108b1 */
[----:B------:R-:W-:Y:S01]  /*7650*/  @!P2 LEA R176, R176, UR46, 0x2 ;  /* 0x0000002eb0b0ac11 */ /* 0x000fe2000f8e10ff */
[--C-:B------:R-:W-:Y:S01]  /*7660*/  FFMA.FTZ R170, R170, UR10, -R177.reuse ;  /* 0x0000000aaaaa7c23 */ /* 0x100fe200080108b1 */
[--C-:B------:R-:W-:Y:S01]  /*7670*/  FFMA.FTZ R168, R168, UR10, -R177.reuse ;  /* 0x0000000aa8a87c23 */ /* 0x100fe200080108b1 */
[--C-:B------:R-:W-:Y:S01]  /*7680*/  FFMA.FTZ R9, R9, UR10, -R177.reuse ;  /* 0x0000000a09097c23 */ /* 0x100fe200080108b1 */
[----:B------:R-:W-:Y:S01]  /*7690*/  MUFU.EX2 R155, R155 ;  /* 0x0000009b009b7308 */ /* 0x000fe20000000800 */
[----:B------:R-:W-:Y:S01]  /*76a0*/  @!P2 STS [R176+0x28800], R10 ;  /* 0x0288000ab000a388 */ /* 0x000fe20000000800 */
[--C-:B------:R-:W-:Y:S01]  /*76b0*/  FFMA.FTZ R171, R171, UR10, -R177.reuse ;  /* 0x0000000aabab7c23 */ /* 0x100fe200080108b1 */
[--C-:B------:R-:W-:Y:S01]  /*76c0*/  FFMA.FTZ R172, R172, UR10, -R177.reuse ;  /* 0x0000000aacac7c23 */ /* 0x100fe200080108b1 */
[--C-:B------:R-:W-:Y:S01]  /*76d0*/  FFMA.FTZ R174, R174, UR10, -R177.reuse ;  /* 0x0000000aaeae7c23 */ /* 0x100fe200080108b1 */
[----:B------:R-:W-:-:S03]  /*76e0*/  FFMA.FTZ R175, R175, UR10, -R177 ;  /* 0x0000000aafaf7c23 */ /* 0x000fc600080108b1 */
[----:B------:R-:W-:Y:S01]  /*76f0*/  MUFU.EX2 R157, R178 ;  /* 0x000000b2009d7308 */ /* 0x000fe20000000800 */
[----:B0-----:R0:W-:Y:S01]  /*7700*/  @!P2 STS [R176+0x28820], R8 ;  /* 0x02882008b000a388 */ /* 0x0011e20000000800 */
        /* <DEDUP_REMOVED lines=14> */
[----:B0-----:R-:W0:Y:S01]  /*77f0*/  MUFU.EX2 R176, R153 ;  /* 0x0000009900b07308 */ /* 0x001e220000000800 */
[----:B--2---:R-:W-:Y:S01]  /*7800*/  FFMA.FTZ R156, R169, UR10, -R177 ;  /* 0x0000000aa99c7c23 */ /* 0x004fe200080108b1 */
[-C--:B------:R-:W-:Y:S01]  /*7810*/  FMUL.FTZ R51, R51, R8.reuse ;  /* 0x0000000833337220 */ /* 0x080fe20000410000 */
[-C--:B------:R-:W-:Y:S01]  /*7820*/  FMUL.FTZ R54, R54, R8.reuse ;  /* 0x0000000836367220 */ /* 0x080fe20000410000 */
[-C--:B------:R-:W-:Y:S01]  /*7830*/  FMUL.FTZ R55, R55, R8.reuse ;  /* 0x0000000837377220 */ /* 0x080fe20000410000 */
[-C--:B------:R-:W-:Y:S01]  /*7840*/  FMUL.FTZ R58, R58, R8.reuse ;  /* 0x000000083a3a7220 */ /* 0x080fe20000410000 */
[-C--:B------:R-:W-:Y:S01]  /*7850*/  FMUL.FTZ R59, R59, R8.reuse ;  /* 0x000000083b3b7220 */ /* 0x080fe20000410000 */
[-C--:B------:R-:W-:Y:S01]  /*7860*/  FMUL.FTZ R62, R62, R8.reuse ;  /* 0x000000083e3e7220 */ /* 0x080fe20000410000 */
[----:B------:R2:W3:Y:S01]  /*7870*/  MUFU.EX2 R153, R154 ;  /* 0x0000009a00997308 */ /* 0x0004e20000000800 */
[-C--:B------:R-:W-:Y:S01]  /*7880*/  FMUL.FTZ R63, R63, R8.reuse ;  /* 0x000000083f3f7220 */ /* 0x080fe20000410000 */
[-C--:B------:R-:W-:Y:S01]  /*7890*/  FMUL.FTZ R66, R66, R8.reuse ;  /* 0x0000000842427220 */ /* 0x080fe20000410000 */
[-C--:B------:R-:W-:Y:S01]  /*78a0*/  FMUL.FTZ R67, R67, R8.reuse ;  /* 0x0000000843437220 */ /* 0x080fe20000410000 */
[-C--:B------:R-:W-:Y:S01]  /*78b0*/  FMUL.FTZ R70, R70, R8.reuse ;  /* 0x0000000846467220 */ /* 0x080fe20000410000 */
[-C--:B------:R-:W-:Y:S01]  /*78c0*/  FMUL.FTZ R71, R71, R8.reuse ;  /* 0x0000000847477220 */ /* 0x080fe20000410000 */
[-C--:B------:R-:W-:Y:S01]  /*78d0*/  FMUL.FTZ R74, R74, R8.reuse ;  /* 0x000000084a4a7220 */ /* 0x080fe20000410000 */
[----:B------:R-:W-:Y:S01]  /*78e0*/  FMUL.FTZ R75, R75, R8 ;  /* 0x000000084b4b7220 */ /* 0x000fe20000410000 */
[----:B------:R-:W4:Y:S01]  /*78f0*/  MUFU.EX2 R177, R160 ;  /* 0x000000a000b17308 */ /* 0x000f220000000800 */
[----:B0-----:R-:W-:Y:S01]  /*7900*/  FADD.FTZ R4, R176, R4 ;  /* 0x00000004b0047221 */ /* 0x001fe20000010000 */
[----:B--2---:R-:W-:Y:S01]  /*7910*/  F2FP.F16.F32.PACK_AB R154, R13, R12 ;  /* 0x0000000c0d9a723e */ /* 0x004fe200000000ff */
[-C--:B------:R-:W-:Y:S01]  /*7920*/  FMUL.FTZ R78, R78, R8.reuse ;  /* 0x000000084e4e7220 */ /* 0x080fe20000410000 */
[----:B------:R-:W-:Y:S01]  /*7930*/  FMUL.FTZ R79, R79, R8 ;  /* 0x000000084f4f7220 */ /* 0x000fe20000410000 */
[----:B------:R-:W-:Y:S01]  /*7940*/  FADD.FTZ R4, R162, R4 ;  /* 0x00000004a2047221 */ /* 0x000fe20000010000 */
[----:B------:R-:W-:Y:S01]  /*7950*/  F2FP.F16.F32.PACK_AB R162, R180, R162 ;  /* 0x000000a2b4a2723e */ /* 0x000fe200000000ff */
[-C--:B------:R-:W-:Y:S01]  /*7960*/  FMUL.FTZ R82, R82, R8.reuse ;  /* 0x0000000852527220 */ /* 0x080fe20000410000 */
[----:B------:R-:W-:Y:S01]  /*7970*/  MUFU.EX2 R160, R163 ;  /* 0x000000a300a07308 */ /* 0x000fe20000000800 */
[----:B---3--:R-:W-:Y:S01]  /*7980*/  FFMA.FTZ R5, R8, R5, R153 ;  /* 0x0000000508057223 */ /* 0x008fe20000010099 */
[----:B------:R-:W-:Y:S01]  /*7990*/  F2FP.F16.F32.PACK_AB R153, R155, R153 ;  /* 0x000000999b99723e */ /* 0x000fe200000000ff */
[----:B------:R-:W-:Y:S01]  /*79a0*/  FADD.FTZ R4, R180, R4 ;  /* 0x00000004b4047221 */ /* 0x000fe20000010000 */
[-C--:B------:R-:W-:Y:S01]  /*79b0*/  FMUL.FTZ R83, R83, R8.reuse ;  /* 0x0000000853537220 */ /* 0x080fe20000410000 */
[----:B------:R-:W-:Y:S01]  /*79c0*/  FADD.FTZ R5, R155, R5 ;  /* 0x000000059b057221 */ /* 0x000fe20000010000 */
[-C--:B------:R-:W-:Y:S01]  /*79d0*/  FMUL.FTZ R86, R86, R8.reuse ;  /* 0x0000000856567220 */ /* 0x080fe20000410000 */
[-C--:B------:R-:W-:Y:S01]  /*79e0*/  FMUL.FTZ R87, R87, R8.reuse ;  /* 0x0000000857577220 */ /* 0x080fe20000410000 */
[----:B------:R-:W0:Y:S01]  /*79f0*/  MUFU.EX2 R155, R158 ;  /* 0x0000009e009b7308 */ /* 0x000e220000000800 */
[----:B----4-:R-:W-:Y:S01]  /*7a00*/  FADD.FTZ R4, R177, R4 ;  /* 0x00000004b1047221 */ /* 0x010fe20000010000 */
[-C--:B------:R-:W-:Y:S01]  /*7a10*/  FMUL.FTZ R90, R90, R8.reuse ;  /* 0x000000085a5a7220 */ /* 0x080fe20000410000 */
[-C--:B------:R-:W-:Y:S01]  /*7a20*/  FMUL.FTZ R91, R91, R8.reuse ;  /* 0x000000085b5b7220 */ /* 0x080fe20000410000 */
[-C--:B------:R-:W-:Y:S01]  /*7a30*/  FMUL.FTZ R94, R94, R8.reuse ;  /* 0x000000085e5e7220 */ /* 0x080fe20000410000 */
[----:B------:R-:W-:Y:S01]  /*7a40*/  FADD.FTZ R4, R181, R4 ;  /* 0x00000004b5047221 */ /* 0x000fe20000010000 */
        /* <DEDUP_REMOVED lines=21> */
[----:B------:R-:W-:Y:S01]  /*7ba0*/  BAR.SYNC.DEFER_BLOCKING 0xf, 0x100 ;  /* 0x03c4000000007b1d */ /* 0x000fe20000010000 */
[----:B------:R-:W-:Y:S01]  /*7bb0*/  F2FP.F16.F32.PACK_AB R158, R21, R20 ;  /* 0x00000014159e723e */ /* 0x000fe200000000ff */
[----:B------:R-:W-:Y:S01]  /*7bc0*/  FADD.FTZ R5, R157, R5 ;  /* 0x000000059d057221 */ /* 0x000fe20000010000 */
[----:B------:R-:W-:Y:S01]  /*7bd0*/  F2FP.F16.F32.PACK_AB R157, R160, R157 ;  /* 0x0000009da09d723e */ /* 0x000fe200000000ff */
[-C--:B------:R-:W-:Y:S01]  /*7be0*/  FMUL.FTZ R126, R126, R8.reuse ;  /* 0x000000087e7e7220 */ /* 0x080fe20000410000 */
[-C--:B------:R-:W-:Y:S01]  /*7bf0*/  FMUL.FTZ R127, R127, R8.reuse ;  /* 0x000000087f7f7220 */ /* 0x080fe20000410000 */
[----:B------:R-:W2:Y:S01]  /*7c00*/  MUFU.EX2 R161, R170 ;  /* 0x000000aa00a17308 */ /* 0x000ea20000000800 */
[----:B------:R-:W-:Y:S01]  /*7c10*/  FADD.FTZ R5, R160, R5 ;  /* 0x00000005a0057221 */ /* 0x000fe20000010000 */
[----:B------:R-:W-:Y:S01]  /*7c20*/  F2FP.F16.F32.PACK_AB R160, R176, R173 ;  /* 0x000000adb0a0723e */ /* 0x000fe200000000ff */
[-C--:B------:R-:W-:Y:S01]  /*7c30*/  FMUL.FTZ R130, R130, R8.reuse ;  /* 0x0000000882827220 */ /* 0x080fe20000410000 */
[-C--:B------:R-:W-:Y:S01]  /*7c40*/  FMUL.FTZ R131, R131, R8.reuse ;  /* 0x0000000883837220 */ /* 0x080fe20000410000 */
[----:B---3--:R-:W-:Y:S01]  /*7c50*/  FADD.FTZ R5, R159, R5 ;  /* 0x000000059f057221 */ /* 0x008fe20000010000 */
        /* <DEDUP_REMOVED lines=10> */
[----:B------:R0:W4:Y:S01]  /*7d00*/  MUFU.EX2 R163, R156 ;  /* 0x0000009c00a37308 */ /* 0x0001220000000800 */
[----:B--2---:R-:W-:Y:S01]  /*7d10*/  FADD.FTZ R5, R161, R5 ;  /* 0x00000005a1057221 */ /* 0x004fe20000010000 */
[----:B------:R2:W-:Y:S01]  /*7d20*/  STSM.16.M88.4 [R19+0x26800], R152 ;  /* 0x0268009813007844 */ /* 0x0005e20000000200 */
[-C--:B------:R-:W-:Y:S01]  /*7d30*/  FMUL.FTZ R147, R147, R8.reuse ;  /* 0x0000000893937220 */ /* 0x080fe20000410000 */
[-C--:B------:R-:W-:Y:S01]  /*7d40*/  FMUL.FTZ R150, R150, R8.reuse ;  /* 0x0000000896967220 */ /* 0x080fe20000410000 */
[----:B------:R-:W-:-:S03]  /*7d50*/  FMUL.FTZ R151, R151, R8 ;  /* 0x0000000897977220 */ /* 0x000fc60000410000 */
[----:B------:R-:W5:Y:S01]  /*7d60*/  MUFU.EX2 R9, R9 ;  /* 0x0000000900097308 */ /* 0x000f620000000800 */
[C---:B---3--:R-:W-:Y:S01]  /*7d70*/  FADD.FTZ R5, R168.reuse, R5 ;  /* 0x00000005a8057221 */ /* 0x048fe20000010000 */
[----:B0-----:R-:W-:Y:S02]  /*7d80*/  F2FP.F16.F32.PACK_AB R156, R15, R14 ;  /* 0x0000000e0f9c723e */ /* 0x001fe400000000ff */
[----:B------:R-:W-:-:S03]  /*7d90*/  F2FP.F16.F32.PACK_AB R161, R168, R161 ;  /* 0x000000a1a8a1723e */ /* 0x000fc600000000ff */
[----:B------:R2:W-:Y:S01]  /*7da0*/  STSM.16.M88.4 [R22], R156 ;  /* 0x0000009c16007844 */ /* 0x0005e20000000200 */
[----:B------:R-:W0:Y:S01]  /*7db0*/  MUFU.EX2 R165, R171 ;  /* 0x000000ab00a57308 */ /* 0x000e220000000800 */
[----:B----4-:R-:W-:-:S07]  /*7dc0*/  FADD.FTZ R5, R163, R5 ;  /* 0x00000005a3057221 */ /* 0x010fce0000010000 */
[----:B------:R-:W3:Y:S01]  /*7dd0*/  MUFU.EX2 R172, R172 ;  /* 0x000000ac00ac7308 */ /* 0x000ee20000000800 */
[C---:B-----5:R-:W-:Y:S01]  /*7de0*/  FADD.FTZ R5, R9.reuse, R5 ;  /* 0x0000000509057221 */ /* 0x060fe20000010000 */
[----:B------:R-:W-:-:S05]  /*7df0*/  F2FP.F16.F32.PACK_AB R163, R9, R163 ;  /* 0x000000a309a3723e */ /* 0x000fca00000000ff */
[----:B------:R2:W-:Y:S01]  /*7e00*/  STSM.16.M88.4 [R184], R160 ;  /* 0x000000a0b8007844 */ /* 0x0005e20000000200 */
[----:B------:R-:W4:Y:S01]  /*7e10*/  MUFU.EX2 R167, R174 ;  /* 0x000000ae00a77308 */ /* 0x000f220000000800 */
[----:B0-----:R-:W-:-:S07]  /*7e20*/  FADD.FTZ R5, R165, R5 ;  /* 0x00000005a5057221 */ /* 0x001fce0000010000 */
[----:B------:R0:W5:Y:S01]  /*7e30*/  MUFU.EX2 R169, R164 ;  /* 0x000000a400a97308 */ /* 0x0001620000000800 */
[C---:B---3--:R-:W-:Y:S01]  /*7e40*/  FADD.FTZ R5, R172.reuse, R5 ;  /* 0x00000005ac057221 */ /* 0x048fe20000010000 */
[----:B------:R-:W-:-:S06]  /*7e50*/  F2FP.F16.F32.PACK_AB R165, R172, R165 ;  /* 0x000000a5aca5723e */ /* 0x000fcc00000000ff */
[----:B------:R-:W3:Y:S01]  /*7e60*/  MUFU.EX2 R175, R175 ;  /* 0x000000af00af7308 */ /* 0x000ee20000000800 */
[----:B----4-:R-:W-:Y:S01]  /*7e70*/  FADD.FTZ R5, R167, R5 ;  /* 0x00000005a7057221 */ /* 0x010fe20000010000 */
[----:B0-----:R-:W-:Y:S02]  /*7e80*/  F2FP.F16.F32.PACK_AB R164, R181, R177 ;  /* 0x000000b1b5a4723e */ /* 0x001fe400000000ff */
[----:B-----5:R-:W-:Y:S01]  /*7e90*/  F2FP.F16.F32.PACK_AB R166, R179, R169 ;  /* 0x000000a9b3a6723e */ /* 0x020fe200000000ff */
[----:B------:R-:W-:-:S04]  /*7ea0*/  FADD.FTZ R4, R169, R4 ;  /* 0x00000004a9047221 */ /* 0x000fc80000010000 */
[----:B------:R-:W-:Y:S01]  /*7eb0*/  FADD.FTZ R4, R179, R4 ;  /* 0x00000004b3047221 */ /* 0x000fe20000010000 */
[C---:B---3--:R-:W-:Y:S01]  /*7ec0*/  F2FP.F16.F32.PACK_AB R167, R175.reuse, R167 ;  /* 0x000000a7afa7723e */ /* 0x048fe200000000ff */
[----:B------:R-:W-:-:S04]  /*7ed0*/  FADD.FTZ R5, R175, R5 ;  /* 0x00000005af057221 */ /* 0x000fc80000010000 */
[----:B------:R2:W-:Y:S01]  /*7ee0*/  STSM.16.M88.4 [R23], R164 ;  /* 0x000000a417007844 */ /* 0x0005e20000000200 */
[----:B------:R-:W-:Y:S05]  /*7ef0*/  @!P0 BRA `(.L_x_4611) ;  /* 0x0000000000048947 */ /* 0x000fea0003800000 */
[----:B------:R-:W-:Y:S01]  /*7f00*/  BPT.TRAP 0x1 ;  /* 0x000000040000795c */ /* 0x000fe20000300000 */
.L_x_4611:
[----:B------:R0:W3:Y:S01]  /*7f10*/  SYNCS.PHASECHK.TRANS64.TRYWAIT P2, [UR25+0x28c50], R7 ;  /* 0x028c5007ff0075a7 */ /* 0x0000e20008040159 */
[----:B------:R-:W-:Y:S05]  /*7f20*/  @!P0 BRA `(.L_x_4612) ;  /* 0x0000000000048947 */ /* 0x000fea0003800000 */
[----:B------:R-:W-:Y:S01]  /*7f30*/  BPT.TRAP 0x1 ;  /* 0x000000040000795c */ /* 0x000fe20000300000 */
.L_x_4612:
[----:B---3--:R-:W-:Y:S05]  /*7f40*/  @P2 BRA `(.L_x_4613) ;  /* 0x0000000000082947 */ /* 0x008fea0003800000 */
[----:B------:R-:W3:Y:S02]  /*7f50*/  SYNCS.PHASECHK.TRANS64.TRYWAIT P2, [UR25+0x28c50], R7 ;  /* 0x028c5007ff0075a7 */ /* 0x000ee40008040159 */
[----:B---3--:R-:W-:Y:S05]  /*7f60*/  @!P2 BRA `(.L_x_4614) ;  /* 0x000000f0006ca947 */ /* 0x008fea0003800000 */
.L_x_4613:
[----:B------:R-:W-:Y:S01]  /*7f70*/  ULEA UR11, UR37, UR50, 0xc ;  /* 0x00000032250b7291 */ /* 0x000fe2000f8e603f */
[----:B------:R-:W-:Y:S01]  /*7f80*/  WARPGROUP.ARRIVE ;  /* 0x00000000000079c5 */ /* 0x000fe20000000000 */
[----:B------:R-:W-:Y:S01]  /*7f90*/  UMOV UR7, 0x40000040 ;  /* 0x4000004000077882 */ /* 0x000fe20000000000 */
[----:B------:R-:W-:Y:S01]  /*7fa0*/  UISETP.GT.AND UP1, UPT, UR21, UR20, UPT ;  /* 0x000000141500728c */ /* 0x000fe2000bf24270 */
[----:B---3--:R-:W-:Y:S01]  /*7fb0*/  @!P1 VIADD R11, R11, 0x28c60 ;  /* 0x00028c600b0b9836 */ /* 0x008fe20000000000 */
        /* <DEDUP_REMOVED lines=36> */
[----:B------:R-:W-:Y:S05]  /*8200*/  @P2 BRA `(.L_x_4615) ;  /* 0xffffffdc00602947 */ /* 0x000fea000383ffff */
.L_x_4606:
        /* <DEDUP_REMOVED lines=8> */
.L_x_4625:
[----:B------:R-:W-:-:S04]  /*8290*/  UIADD3 UR37, UR22, 0x1, URZ ;  /* 0x0000000116257890 */ /* 0x000fc8000fffe03f */
[----:B------:R-:W-:-:S04]  /*82a0*/  UISETP.NE.AND UP0, UPT, UR37, 0x2, UPT ;  /* 0x000000022500788c */ /* 0x000fc8000bf05270 */
[----:B------:R-:W-:Y:S02]  /*82b0*/  USEL UR6, URZ, 0x1, UP0 ;  /* 0x000000013f067887 */ /* 0x000fe40008000000 */
[----:B------:R-:W-:Y:S02]  /*82c0*/  USEL UR37, UR37, URZ, UP0 ;  /* 0x0000003f25257287 */ /* 0x000fe40008000000 */
[----:B------:R-:W-:Y:S01]  /*82d0*/  ULOP3.LUT UR38, UR38, UR6, URZ, 0x3c, !UPT ;  /* 0x0000000626267292 */ /* 0x000fe2000f8e3c3f */
[----:B------:R-:W-:Y:S11]  /*82e0*/  @!P0 BRA `(.L_x_4617) ;  /* 0x0000000000048947 */ /* 0x000ff60003800000 */
[----:B------:R-:W-:Y:S01]  /*82f0*/  BPT.TRAP 0x1 ;  /* 0x000000040000795c */ /* 0x000fe20000300000 */
.L_x_4617:
[----:B------:R-:W-:Y:S01]  /*8300*/  ULEA UR24, UR37, UR46, 0x3 ;  /* 0x0000002e25187291 */ /* 0x000fe2000f8e183f */
[----:B01----:R-:W-:-:S05]  /*8310*/  IMAD.U32 R7, RZ, RZ, UR38 ;  /* 0x00000026ff077e24 */ /* 0x003fca000f8e00ff */
[----:B------:R-:W-:-:S04]  /*8320*/  SHF.L.U32 R7, R7, 0x1f, RZ ;  /* 0x0000001f07077819 */ /* 0x000fc800000006ff */
[----:B------:R0:W1:Y:S01]  /*8330*/  SYNCS.PHASECHK.TRANS64.TRYWAIT P2, [UR24+0x28c30], R7 ;  /* 0x028c3007ff0075a7 */ /* 0x0000620008040158 */
[----:B------:R-:W-:Y:S05]  /*8340*/  @!P0 BRA `(.L_x_4618) ;  /* 0x0000000000048947 */ /* 0x000fea0003800000 */
[----:B------:R-:W-:Y:S01]  /*8350*/  BPT.TRAP 0x1 ;  /* 0x000000040000795c */ /* 0x000fe20000300000 */
.L_x_4618:
[----:B-1----:R-:W-:Y:S05]  /*8360*/  @P2 BRA `(.L_x_4619) ;  /* 0x0000000000082947 */ /* 0x002fea0003800000 */
[----:B------:R-:W1:Y:S02]  /*8370*/  SYNCS.PHASECHK.TRANS64.TRYWAIT P2, [UR24+0x28c30], R7 ;  /* 0x028c3007ff0075a7 */ /* 0x000e640008040158 */
[----:B-1----:R-:W-:Y:S05]  /*8380*/  @!P2 BRA `(.L_x_4620) ;  /* 0x000000ec0078a947 */ /* 0x002fea0003800000 */
.L_x_4619:
[----:B------:R-:W-:Y:S01]  /*8390*/  R2UR UR18, R3 ;  /* 0x00000000031272ca */ /* 0x000fe200000e0000 */
[----:B--2---:R-:W-:Y:S01]  /*83a0*/  WARPGROUP.ARRIVE ;  /* 0x00000000000079c5 */ /* 0x004fe20000000000 */
        /* <DEDUP_REMOVED lines=21> */
[----:B-1----:R-:W-:Y:S01]  /*8500*/  FMUL.FTZ R0, R152, UR23 ;  /* 0x0000001798007c20 */ /* 0x002fe20008410000 */
[----:B------:R-:W-:Y:S01]  /*8510*/  FMUL.FTZ R10, R153, UR23 ;  /* 0x00000017990a7c20 */ /* 0x000fe20008410000 */
[----:B---3--:R-:W-:Y:S01]  /*8520*/  FMUL.FTZ R11, R156, UR23 ;  /* 0x000000179c0b7c20 */ /* 0x008fe20008410000 */
        /* <DEDUP_REMOVED lines=365> */
.L_x_4621:
[----:B------:R1:W2:Y:S01]  /*9c00*/  SYNCS.PHASECHK.TRANS64.TRYWAIT P2, [UR24+0x28c50], R7 ;  /* 0x028c5007ff0075a7 */ /* 0x0002a20008040158 */
[----:B------:R-:W-:Y:S05]  /*9c10*/  @!P0 BRA `(.L_x_4622) ;  /* 0x0000000000048947 */ /* 0x000fea0003800000 */
[----:B------:R-:W-:Y:S01]  /*9c20*/  BPT.TRAP 0x1 ;  /* 0x000000040000795c */ /* 0x000fe20000300000 */
.L_x_4622:
[----:B--2---:R-:W-:Y:S05]  /*9c30*/  @P2 BRA `(.L_x_4623) ;  /* 0x0000000000082947 */ /* 0x004fea0003800000 */
[----:B------:R-:W2:Y:S02]  /*9c40*/  SYNCS.PHASECHK.TRANS64.TRYWAIT P2, [UR24+0x28c50], R7 ;  /* 0x028c5007ff0075a7 */ /* 0x000ea40008040158 */
[----:B--2---:R-:W-:Y:S05]  /*9c50*/  @!P2 BRA `(.L_x_4624) ;  /* 0x000000d4005ca947 */ /* 0x004fea0003800000 */
.L_x_4623:
        /* <DEDUP_REMOVED lines=42> */
.L_x_4616:
[----:B------:R-:W4:Y:S01]  /*9f00*/  SHFL.BFLY PT, R3, R4, 0x2, 0x1f ;  /* 0x0c401f0004037f89 */ /* 0x000f2200000e0000 */
[----:B------:R-:W-:Y:S08]  /*9f10*/  BAR.ARV 0x8, 0x100 ;  /* 0x0204000000007b1d */ /* 0x000ff00000002000 */
[----:B------:R-:W-:Y:S01]  /*9f20*/  BAR.SYNC.DEFER_BLOCKING 0xf, 0x100 ;  /* 0x03c4000000007b1d */ /* 0x000fe20000010000 */
[----:B------:R-:W-:Y:S01]  /*9f30*/  ISETP.NE.AND P2, PT, R17, RZ, PT ;  /* 0x000000ff1100720c */ /* 0x000fe20003f45270 */
[----:B------:R-:W-:Y:S01]  /*9f40*/  IMAD.MOV.U32 R13, RZ, RZ, -0x800000 ;  /* 0xff800000ff0d7424 */ /* 0x000fe200078e00ff */
[----:B------:R-:W-:Y:S01]  /*9f50*/  UIADD3 UR47, UR47, 0x1, URZ ;  /* 0x000000012f2f7890 */ /* 0x000fe2000fffe03f */
[----:B------:R-:W-:-:S02]  /*9f60*/  IMAD.MOV.U32 R12, RZ, RZ, -0x800000 ;  /* 0xff800000ff0c7424 */ /* 0x000fc400078e00ff */
[----:B------:R-:W5:Y:S01]  /*9f70*/  SHFL.BFLY PT, R10, R5, 0x2, 0x1f ;  /* 0x0c401f00050a7f89 */ /* 0x000f6200000e0000 */
[----:B----4-:R-:W-:Y:S01]  /*9f80*/  FADD.FTZ R3, R3, R4 ;  /* 0x0000000403037221 */ /* 0x010fe20000010000 */
[----:B------:R-:W-:-:S04]  /*9f90*/  IMAD.MOV.U32 R4, RZ, RZ, RZ ;  /* 0x000000ffff047224 */ /* 0x000fc800078e00ff */
[----:B------:R-:W4:Y:S01]  /*9fa0*/  SHFL.BFLY PT, R8, R3, 0x1, 0x1f ;  /* 0x0c201f0003087f89 */ /* 0x000f2200000e0000 */
[----:B-----5:R-:W-:Y:S01]  /*9fb0*/  FADD.FTZ R10, R10, R5 ;  /* 0x000000050a0a7221 */ /* 0x020fe20000010000 */
[----:B------:R-:W-:-:S04]  /*9fc0*/  IMAD.U32 R5, RZ, RZ, UR10 ;  /* 0x0000000aff057e24 */ /* 0x000fc8000f8e00ff */
[----:B01----:R-:W0:Y:S01]  /*9fd0*/  SHFL.BFLY PT, R7, R10, 0x1, 0x1f ;  /* 0x0c201f000a077f89 */ /* 0x003e2200000e0000 */
[----:B----4-:R-:W-:Y:S01]  /*9fe0*/  FADD.FTZ R9, R3, R8 ;  /* 0x0000000803097221 */ /* 0x010fe20000010000 */
        /* <DEDUP_REMOVED lines=82> */
[----:B----4-:R-:W-:Y:S01]  /*a510*/  IMAD.U32 R4, RZ, RZ, UR10 ;  /* 0x0000000aff047e24 */ /* 0x010fe2000f8e00ff */
        /* <DEDUP_REMOVED lines=72> */
.L_x_4586:
        /* <DEDUP_REMOVED lines=12> */
[----:B------:R-:W4:Y:S01]  /*aa60*/  LDL R0, [R1+0x54] ;  /* 0x0000540001007983 */ /* 0x000f220000100800 */
[----:B------:R-:W0:Y:S01]  /*aa70*/  S2UR UR4, SR_SWINHI ;  /* 0x00000000000479c3 */ /* 0x000e220000002f00 */
[----:B------:R-:W-:Y:S01]  /*aa80*/  F2FP.F16.F32.PACK_AB R6, R29, R28 ;  /* 0x0000001c1d06723e */ /* 0x000fe200000000ff */
[----:B------:R-:W-:Y:S01]  /*aa90*/  USHF.L.U64.HI UR8, UR45, 0x2, UR44 ;  /* 0x000000022d087899 */ /* 0x000fe2000801022c */
[----:B------:R-:W-:Y:S01]  /*aaa0*/  F2FP.F16.F32.PACK_AB R7, R31, R30 ;  /* 0x0000001e1f07723e */ /* 0x000fe200000000ff */
[----:B------:R-:W-:Y:S01]  /*aab0*/  ULDC.64 UR12, c[0x0][0xc00] ;  /* 0x00030000000c7ab9 */ /* 0x000fe20000000a00 */
[----:B------:R-:W-:Y:S02]  /*aac0*/  F2FP.F16.F32.PACK_AB R9, R35, R34 ;  /* 0x000000222309723e */ /* 0x000fe400000000ff */
[----:B------:R-:W-:Y:S02]  /*aad0*/  F2FP.F16.F32.PACK_AB R10, R37, R36 ;  /* 0x00000024250a723e */ /* 0x000fe400000000ff */
[----:B---3--:R-:W-:Y:S01]  /*aae0*/  F2FP.F16.F32.PACK_AB R11, R39, R38 ;  /* 0x00000026270b723e */ /* 0x008fe200000000ff */
        /* <DEDUP_REMOVED lines=12> */
[----:B------:R-:W-:-:S04]  /*abb0*/  UIADD3 UR4, UP0, UR4, UR12, URZ ;  /* 0x0000000c04047290 */ /* 0x000fc8000ff1e03f */
[----:B------:R-:W-:Y:S01]  /*abc0*/  UIADD3.X UR8, UR8, UR13, URZ, UP0, !UPT ;  /* 0x0000000d08087290 */ /* 0x000fe200087fe43f */
[----:B----4-:R-:W-:-:S03]  /*abd0*/  IMAD.WIDE R20, R0, 0x2, R14 ;  /* 0x0000000200147825 */ /* 0x010fc600078e020e */
        /* <DEDUP_REMOVED lines=172> */
[----:B0-----:R-:W-:Y:S02]  /*b6a0*/  IMAD.U32 R4, RZ, RZ, UR10 ;  /* 0x0000000aff047e24 */ /* 0x001fe4000f8e00ff */
[----:B------:R-:W-:Y:S01]  /*b6b0*/  IMAD.U32 R5, RZ, RZ, UR11 ;  /* 0x0000000bff057e24 */ /* 0x000fe2000f8e00ff */
[----:B------:R-:W-:Y:S06]  /*b6c0*/  BAR.SYNC.DEFER_BLOCKING 0x1, 0x100 ;  /* 0x0044000000007b1d */ /* 0x000fec0000010000 */
[----:B------:R0:W3:Y:S02]  /*b6d0*/  @P1 LDG.E R3, desc[UR40][R4.64] ;  /* 0x0000002804031981 */ /* 0x0000e4000c1e1900 */
[----:B0-----:R-:W-:Y:S01]  /*b6e0*/  IMAD.U32 R4, RZ, RZ, UR4 ;  /* 0x00000004ff047e24 */ /* 0x001fe2000f8e00ff */
[----:B------:R-:W-:Y:S01]  /*b6f0*/  UISETP.NE.AND UP0, UPT, UR9, URZ, UPT ;  /* 0x0000003f0900728c */ /* 0x000fe2000bf05270 */
[----:B------:R-:W-:Y:S01]  /*b700*/  IMAD.U32 R5, RZ, RZ, UR8 ;  /* 0x00000008ff057e24 */ /* 0x000fe2000f8e00ff */
[----:B------:R-:W-:-:S04]  /*b710*/  ULDC UR4, c[0x0][0xad4] ;  /* 0x0002b50000047ab9 */ /* 0x000fc80000000800 */
[----:B------:R0:W5:Y:S01]  /*b720*/  @P0 LDG.E R0, desc[UR40][R4.64] ;  /* 0x0000002804000981 */ /* 0x000162000c1e1900 */
[----:B------:R-:W-:Y:S01]  /*b730*/  ULDC UR8, c[0x0][0xa88] ;  /* 0x0002a20000087ab9 */ /* 0x000fe20000000800 */
[----:B------:R-:W-:Y:S02]  /*b740*/  ULOP3.LUT UR43, UR43, 0xff, URZ, 0xc0, !UPT ;  /* 0x000000ff2b2b7892 */ /* 0x000fe4000f8ec03f */
[----:B------:R-:W-:Y:S01]  /*b750*/  USEL UR10, UR9, UR4, UP0 ;  /* 0x00000004090a7287 */ /* 0x000fe20008000000 */
[----:B---3--:R-:W-:Y:S01]  /*b760*/  @P1 R2UR UR8, R3 ;  /* 0x00000000030812ca */ /* 0x008fe200000e0000 */
[----:B0-----:R-:W-:-:S14]  /*b770*/  @P1 BRA `(.L_x_4628) ;  /* 0x0000000000181947 */ /* 0x001fdc0003800000 */
[----:B------:R-:W-:Y:S05]  /*b780*/  @!P0 BRA `(.L_x_4628) ;  /* 0x0000000000148947 */ /* 0x000fea0003800000 */
[----:B------:R-:W3:Y:S04]  /*b790*/  LDG.E R6, desc[UR40][R4.64] ;  /* 0x0000002804067981 */ /* 0x000ee8000c1e1900 */
[----:B------:R-:W4:Y:S01]  /*b7a0*/  LDG.E R3, desc[UR40][R4.64+0x4] ;  /* 0x0000042804037981 */ /* 0x000f22000c1e1900 */
[----:B---3--:R-:W-:Y:S02]  /*b7b0*/  R2UR UR4, R6 ;  /* 0x00000000060472ca */ /* 0x008fe400000e0000 */
[----:B----4-:R-:W-:-:S13]  /*b7c0*/  R2UR UR8, R3 ;  /* 0x00000000030872ca */ /* 0x010fda00000e0000 */
[----:B------:R-:W-:-:S12]  /*b7d0*/  UIADD3 UR8, -UR4, UR8, URZ ;  /* 0x0000000804087290 */ /* 0x000fd8000fffe13f */
.L_x_4628:
        /* <DEDUP_REMOVED lines=16> */
[----:B------:R-:W-:Y:S02]  /*b8e0*/  UISETP.NE.U32.AND UP0, UPT, UR12, URZ, UPT ;  /* 0x0000003f0c00728c */ /* 0x000fe4000bf05070 */
[----:B------:R-:W-:Y:S01]  /*b8f0*/  USEL UR18, UR18, 0x978, UP1 ;  /* 0x0000097812127887 */ /* 0x000fe20008800000 */
[----:B------:R-:W-:Y:S01]  /*b900*/  IMAD.MOV.U32 R3, RZ, RZ, R9 ;  /* 0x000000ffff037224 */ /* 0x000fe200078e0009 */
[----:B------:R-:W-:Y:S02]  /*b910*/  UISETP.NE.AND.EX UP0, UPT, UR13, URZ, UPT, UP0 ;  /* 0x0000003f0d00728c */ /* 0x000fe4000bf05300 */
[----:B------:R-:W-:-:S02]  /*b920*/  USEL UR16, UR43, URZ, UP1 ;  /* 0x0000003f2b107287 */ /* 0x000fc40008800000 */
[----:B------:R-:W-:Y:S02]  /*b930*/  USEL UR45, UR45, URZ, !UP0 ;  /* 0x0000003f2d2d7287 */ /* 0x000fe4000c000000 */
[----:B------:R-:W-:-:S04]  /*b940*/  USEL UR44, UR44, URZ, !UP0 ;  /* 0x0000003f2c2c7287 */ /* 0x000fc8000c000000 */
[----:B------:R-:W-:Y:S01]  /*b950*/  ULDC.64 UR14, c[0x0][UR18+0x228] ;  /* 0x00008a00120e7abb */ /* 0x000fe20008000a00 */
[----:B------:R-:W-:Y:S01]  /*b960*/  ULDC.64 UR12, c[0x0][UR18+0x220] ;  /* 0x00008800120c7abb */ /* 0x000fe20008000a00 */
[----:B------:R-:W-:Y:S02]  /*b970*/  UIMAD.WIDE.U32 UR20, UR14, UR16, URZ ;  /* 0x000000100e1472a5 */ /* 0x000fe4000f8e003f */
[----:B------:R-:W-:Y:S01]  /*b980*/  UIMAD UR19, UR15, UR16, URZ ;  /* 0x000000100f1372a4 */ /* 0x000fe2000f8e023f */
[----:B0-----:R-:W-:Y:S01]  /*b990*/  ISETP.NE.AND P0, PT, R0, 0x1, PT ;  /* 0x000000010000780c */ /* 0x001fe20003f05270 */
[----:B------:R-:W-:Y:S01]  /*b9a0*/  UIMAD.WIDE.U32 UR14, UR12, UR45, URZ ;  /* 0x0000002d0c0e72a5 */ /* 0x000fe2000f8e003f */
[----:B------:R-:W-:Y:S01]  /*b9b0*/  ULDC.64 UR10, c[0x0][UR18+0x218] ;  /* 0x00008600120a7abb */ /* 0x000fe20008000a00 */
[----:B------:R-:W-:Y:S02]  /*b9c0*/  UIMAD UR45, UR13, UR45, URZ ;  /* 0x0000002d0d2d72a4 */ /* 0x000fe4000f8e023f */
[----:B------:R-:W-:-:S02]  /*b9d0*/  UIMAD.WIDE.U32 UR16, UR10, UR42, URZ ;  /* 0x0000002a0a1072a5 */ /* 0x000fc4000f8e003f */
[----:B------:R-:W-:Y:S02]  /*b9e0*/  UIMAD UR10, UR11, UR42, URZ ;  /* 0x0000002a0b0a72a4 */ /* 0x000fe4000f8e023f */
[----:B------:R-:W-:Y:S02]  /*b9f0*/  UIMAD UR44, UR12, UR44, UR45 ;  /* 0x0000002c0c2c72a4 */ /* 0x000fe4000f8e022d */
[----:B------:R-:W-:Y:S02]  /*ba00*/  UIADD3 UR19, UR21, UR19, URZ ;  /* 0x0000001315137290 */ /* 0x000fe4000fffe03f */
[----:B------:R-:W0:Y:S01]  /*ba10*/  @P0 LDC R4, c[0x0][0xbec] ;  /* 0x0002fb00ff040b82 */ /* 0x000e220000000800 */
[----:B------:R-:W-:Y:S02]  /*ba20*/  UIADD3 UR11, UR17, UR10, URZ ;  /* 0x0000000a110b7290 */ /* 0x000fe4000fffe03f */
[----:B------:R-:W-:Y:S02]  /*ba30*/  UIADD3 UR16, UP0, UP2, UR14, UR16, UR4 ;  /* 0x000000100e107290 */ /* 0x000fe4000fa1e004 */
[----:B------:R-:W-:Y:S01]  /*ba40*/  UIADD3 UR10, UR15, UR44, URZ ;  /* 0x0000002c0f0a7290 */ /* 0x000fe2000fffe03f */
[----:B------:R-:W-:-:S02]  /*ba50*/  IMAD.U32 R6, RZ, RZ, UR19 ;  /* 0x00000013ff067e24 */ /* 0x000fc4000f8e00ff */
[----:B------:R-:W1:Y:S01]  /*ba60*/  @P0 LDC R5, c[0x0][0xbf0] ;  /* 0x0002fc00ff050b82 */ /* 0x000e620000000800 */
[----:B------:R-:W-:Y:S01]  /*ba70*/  UIADD3.X UR10, UR10, UR11, UR22, UP0, UP2 ;  /* 0x0000000b0a0a7290 */ /* 0x000fe200087e4416 */
[----:B0-----:R-:W-:-:S05]  /*ba80*/  @P0 IMAD.HI.U32 R4, R9, R4, RZ ;  /* 0x0000000409040227 */ /* 0x001fca00078e00ff */
[----:B-1----:R-:W-:Y:S01]  /*ba90*/  @P0 SHF.R.U32.HI R3, RZ, R5, R4 ;  /* 0x00000005ff030219 */ /* 0x002fe20000011604 */
[----:B------:R-:W-:-:S04]  /*baa0*/  IMAD.U32 R4, RZ, RZ, UR20 ;  /* 0x00000014ff047e24 */ /* 0x000fc8000f8e00ff */
[--C-:B------:R-:W-:Y:S01]  /*bab0*/  IMAD.MOV R7, RZ, RZ, -R3.reuse ;  /* 0x000000ffff077224 */ /* 0x100fe200078e0a03 */
[----:B------:R-:W-:Y:S02]  /*bac0*/  IADD3 R4, P0, P2, R3, UR16, R4 ;  /* 0x0000001003047c10 */ /* 0x000fe4000fa1e004 */
[----:B------:R-:W-:Y:S01]  /*bad0*/  SHF.R.S32.HI R3, RZ, 0x1f, R3 ;  /* 0x0000001fff037819 */ /* 0x000fe20000011403 */
[C---:B------:R-:W-:Y:S02]  /*bae0*/  IMAD R7, R0.reuse, R7, R9 ;  /* 0x0000000700077224 */ /* 0x040fe400078e0209 */
[----:B------:R-:W-:Y:S01]  /*baf0*/  IMAD R9, R0, UR8, RZ ;  /* 0x0000000800097c24 */ /* 0x000fe2000f8e02ff */
[----:B------:R-:W-:Y:S01]  /*bb00*/  IADD3.X R5, R3, UR10, R6, P0, P2 ;  /* 0x0000000a03057c10 */ /* 0x000fe200087e4406 */
[----:B------:R-:W-:Y:S01]  /*bb10*/  ULDC.64 UR10, c[0x0][UR18+0x210] ;  /* 0x00008400120a7abb */ /* 0x000fe20008000a00 */
[----:B------:R-:W-:Y:S01]  /*bb20*/  SHF.R.S32.HI R3, RZ, 0x1f, R7 ;  /* 0x0000001fff037819 */ /* 0x000fe20000011407 */
[----:B------:R-:W-:-:S02]  /*bb30*/  IMAD R6, R7, UR11, RZ ;  /* 0x0000000b07067c24 */ /* 0x000fc4000f8e02ff */
[----:B------:R-:W-:-:S04]  /*bb40*/  IMAD.WIDE.U32 R4, R7, UR10, R4 ;  /* 0x0000000a07047c25 */ /* 0x000fc8000f8e0004 */
[----:B------:R-:W-:Y:S01]  /*bb50*/  IMAD R3, R3, UR10, R6 ;  /* 0x0000000a03037c24 */ /* 0x000fe2000f8e0206 */
[----:B------:R-:W-:Y:S01]  /*bb60*/  ULDC.64 UR10, c[0x0][0xba8] ;  /* 0x0002ea00000a7ab9 */ /* 0x000fe20000000a00 */
[----:B------:R-:W-:Y:S01]  /*bb70*/  @!UP1 ULDC UR10, c[0x0][0xb50] ;  /* 0x0002d400000a9ab9 */ /* 0x000fe20000000800 */
[----:B------:R-:W-:Y:S01]  /*bb80*/  @!UP1 ULDC UR11, c[0x0][0xb54] ;  /* 0x0002d500000b9ab9 */ /* 0x000fe20000000800 */
[----:B------:R-:W-:Y:S01]  /*bb90*/  IMAD.IADD R3, R5, 0x1, R3 ;  /* 0x0000000105037824 */ /* 0x000fe200078e0203 */
[----:B------:R-:W-:Y:S01]  /*bba0*/  LEA R8, P0, R4, UR10, 0x2 ;  /* 0x0000000a04087c11 */ /* 0x000fe2000f8010ff */
[----:B------:R-:W-:-:S03]  /*bbb0*/  VIADD R0, R16, UR39 ;  /* 0x0000002710007c36 */ /* 0x000fc60008000000 */
[----:B------:R-:W-:Y:S01]  /*bbc0*/  LEA.HI.X R3, R4, UR11, R3, 0x2, P0 ;  /* 0x0000000b04037c11 */ /* 0x000fe200080f1403 */
[----:B------:R-:W-:Y:S04]  /*bbd0*/  SHFL.IDX PT, R6, R8, 0x1, 0x1c1f ;  /* 0x003c1f0008067f89 */ /* 0x000fe800000e0000 */
[----:B------:R-:W-:Y:S04]  /*bbe0*/  SHFL.IDX PT, R5, R3, RZ, 0x1c1f ;  /* 0x001c1fff03057589 */ /* 0x000fe800000e0000 */
[----:B------:R-:W-:Y:S01]  /*bbf0*/  SHFL.IDX PT, R7, R3, 0x1, 0x1c1f ;  /* 0x003c1f0003077f89 */ /* 0x000fe200000e0000 */
[----:B---3--:R-:W-:-:S05]  /*bc00*/  IMAD.MOV R4, RZ, RZ, -R10 ;  /* 0x000000ffff047224 */ /* 0x008fca00078e0a0a */
[----:B------:R-:W-:Y:S02]  /*bc10*/  ISETP.NE.AND P0, PT, R185, R4, PT ;  /* 0x00000004b900720c */ /* 0x000fe40003f05270 */
[----:B------:R-:W0:Y:S02]  /*bc20*/  SHFL.IDX PT, R4, R8, RZ, 0x1c1f ;  /* 0x001c1fff08047589 */ /* 0x000e2400000e0000 */
[C---:B------:R-:W-:Y:S01]  /*bc30*/  ISETP.GE.OR P2, PT, R0.reuse, R9, P0 ;  /* 0x000000090000720c */ /* 0x040fe20000746670 */
[----:B------:R-:W-:-:S05]  /*bc40*/  VIADD R0, R0, 0x8 ;  /* 0x0000000800007836 */ /* 0x000fca0000000000 */
[----:B------:R-:W-:-:S07]  /*bc50*/  ISETP.GE.OR P0, PT, R0, R9, P0 ;  /* 0x000000090000720c */ /* 0x000fce0000706670 */
[----:B0-----:R0:W-:Y:S06]  /*bc60*/  @!P2 ST.E desc[UR40][R4.64], R13 ;  /* 0x0000000d0400a985 */ /* 0x0011ec000c101928 */
[----:B------:R0:W-:Y:S02]  /*bc70*/  @!P0 ST.E desc[UR40][R6.64], R12 ;  /* 0x0000000c06008985 */ /* 0x0001e4000c101928 */
.L_x_4629:
[----:B------:R-:W-:Y:S05]  /*bc80*/  @P1 BRA `(.L_x_4630) ;  /* 0x00000010004c1947 */ /* 0x000fea0003800000 */
[----:B------:R-:W1:Y:S01]  /*bc90*/  S2R R0, SR_TID.X ;  /* 0x0000000000007919 */ /* 0x000e620000002100 */
[----:B------:R-:W3:Y:S01]  /*bca0*/  LDC R82, c[0x0][0xbe8] ;  /* 0x0002fa00ff527b82 */ /* 0x000ee20000000800 */
        /* <DEDUP_REMOVED lines=11> */
[----:B------:R-:W-:Y:S02]  /*bd60*/  LOP3.LUT R32, R33, 0x380, RZ, 0xc0, !PT ;  /* 0x0000038021207812 */ /* 0x000fe400078ec0ff */
[----:B------:R-:W-:Y:S02]  /*bd70*/  IADD3 R37, P1, R14, 0x6000, RZ ;  /* 0x000060000e257810 */ /* 0x000fe40007f3e0ff */
[----:B------:R-:W-:-:S02]  /*bd80*/  SHF.R.U64 R40, R40, 0x3, RZ ;  /* 0x0000000328287819 */ /* 0x000fc400000012ff */
[----:B------:R-:W-:Y:S02]  /*bd90*/  SHF.R.U64 R32, R32, 0x3, RZ ;  /* 0x0000000320207819 */ /* 0x000fe400000012ff */
[----:B------:R-:W-:Y:S02]  /*bda0*/  LOP3.LUT R36, R37, 0x380, RZ, 0xc0, !PT ;  /* 0x0000038025247812 */ /* 0x000fe400078ec0ff */
[----:B------:R-:W-:Y:S01]  /*bdb0*/  LOP3.LUT R40, R40, R41, RZ, 0x3c, !PT ;  /* 0x0000002928287212 */ /* 0x000fe200078e3cff */
[--C-:B------:R-:W-:Y:S01]  /*bdc0*/  IMAD.X R41, RZ, RZ, R15.reuse, P2 ;  /* 0x000000ffff297224 */ /* 0x100fe200010e060f */
[----:B------:R-:W-:Y:S01]  /*bdd0*/  LOP3.LUT R32, R32, R33, RZ, 0x3c, !PT ;  /* 0x0000002120207212 */ /* 0x000fe200078e3cff */
[--C-:B------:R-:W-:Y:S01]  /*bde0*/  IMAD.X R33, RZ, RZ, R15.reuse, P0 ;  /* 0x000000ffff217224 */ /* 0x100fe200000e060f */
[----:B------:R-:W-:Y:S02]  /*bdf0*/  IADD3 R69, P2, R14, 0xe000, RZ ;  /* 0x0000e0000e457810 */ /* 0x000fe40007f5e0ff */
[----:B------:R-:W-:Y:S01]  /*be00*/  SHF.R.U64 R36, R36, 0x3, RZ ;  /* 0x0000000324247819 */ /* 0x000fe200000012ff */
[----:B------:R-:W-:Y:S01]  /*be10*/  UIMAD UR12, UR22, UR14, URZ ;  /* 0x0000000e160c72a4 */ /* 0x000fe2000f8e023f */
[----:B------:R-:W-:Y:S01]  /*be20*/  IADD3 R61, P0, R14, 0xc000, RZ ;  /* 0x0000c0000e3d7810 */ /* 0x000fe20007f1e0ff */
[----:B------:R-:W-:Y:S01]  /*be30*/  UIMAD.WIDE.U32 UR10, UR4, UR14, URZ ;  /* 0x0000000e040a72a5 */ /* 0x000fe2000f8e003f */
[----:B------:R-:W-:Y:S01]  /*be40*/  LOP3.LUT R68, R69, 0x380, RZ, 0xc0, !PT ;  /* 0x0000038045447812 */ /* 0x000fe200078ec0ff */
[----:B------:R-:W5:Y:S01]  /*be50*/  LD.E.128 R32, desc[UR40][R32.64] ;  /* 0x0000002820207980 */ /* 0x000f62000c101d00 */
[----:B------:R-:W-:Y:S01]  /*be60*/  LOP3.LUT R36, R36, R37, RZ, 0x3c, !PT ;  /* 0x0000002524247212 */ /* 0x000fe200078e3cff */
[----:B------:R-:W-:Y:S01]  /*be70*/  IMAD.X R37, RZ, RZ, R15, P1 ;  /* 0x000000ffff257224 */ /* 0x000fe200008e060f */
[----:B------:R-:W-:Y:S01]  /*be80*/  LOP3.LUT R60, R61, 0x380, RZ, 0xc0, !PT ;  /* 0x000003803d3c7812 */ /* 0x000fe200078ec0ff */
[----:B------:R-:W5:Y:S01]  /*be90*/  LD.E.128 R40, desc[UR40][R40.64] ;  /* 0x0000002828287980 */ /* 0x000f62000c101d00 */
[----:B------:R-:W-:-:S02]  /*bea0*/  IADD3 R65, P1, R14, 0xd000, RZ ;  /* 0x0000d0000e417810 */ /* 0x000fc40007f3e0ff */
[----:B------:R-:W-:Y:S02]  /*beb0*/  SHF.R.U64 R68, R68, 0x3, RZ ;  /* 0x0000000344447819 */ /* 0x000fe400000012ff */
[----:B------:R-:W-:Y:S02]  /*bec0*/  IADD3 R9, P3, R14, 0x1000, RZ ;  /* 0x000010000e097810 */ /* 0x000fe40007f7e0ff */
[----:B------:R-:W-:Y:S02]  /*bed0*/  LOP3.LUT R81, R20, 0xfffffff8, RZ, 0xc0, !PT ;  /* 0xfffffff814517812 */ /* 0x000fe400078ec0ff */
[C---:B------:R-:W-:Y:S02]  /*bee0*/  IADD3 R13, P4, R14.reuse, 0x2000, RZ ;  /* 0x000020000e0d7810 */ /* 0x040fe40007f9e0ff */
[C---:B------:R-:W-:Y:S02]  /*bef0*/  IADD3 R25, P5, R14.reuse, 0x3000, RZ ;  /* 0x000030000e197810 */ /* 0x040fe40007fbe0ff */
[----:B------:R-:W-:Y:S01]  /*bf00*/  IADD3 R29, P6, R14, 0x4000, RZ ;  /* 0x000040000e1d7810 */ /* 0x000fe20007fde0ff */
[----:B------:R-:W-:Y:S01]  /*bf10*/  UIMAD UR12, UR4, UR15, UR12 ;  /* 0x0000000f040c72a4 */ /* 0x000fe2000f8e020c */
[----:B------:R-:W-:Y:S01]  /*bf20*/  SHF.R.U64 R60, R60, 0x3, RZ ;  /* 0x000000033c3c7819 */ /* 0x000fe200000012ff */
[----:B------:R-:W5:Y:S01]  /*bf30*/  LD.E.128 R36, desc[UR40][R36.64] ;  /* 0x0000002824247980 */ /* 0x000f62000c101d00 */
[----:B------:R-:W-:-:S02]  /*bf40*/  LOP3.LUT R64, R65, 0x380, RZ, 0xc0, !PT ;  /* 0x0000038041407812 */ /* 0x000fc400078ec0ff */
[----:B------:R-:W-:Y:S01]  /*bf50*/  LOP3.LUT R68, R68, R69, RZ, 0x3c, !PT ;  /* 0x0000004544447212 */ /* 0x000fe200078e3cff */
[--C-:B------:R-:W-:Y:S01]  /*bf60*/  IMAD.X R69, RZ, RZ, R15.reuse, P2 ;  /* 0x000000ffff457224 */ /* 0x100fe200010e060f */
[----:B------:R-:W-:Y:S01]  /*bf70*/  LOP3.LUT R60, R60, R61, RZ, 0x3c, !PT ;  /* 0x0000003d3c3c7212 */ /* 0x000fe200078e3cff */
[----:B------:R-:W-:Y:S01]  /*bf80*/  IMAD.X R61, RZ, RZ, R15, P0 ;  /* 0x000000ffff3d7224 */ /* 0x000fe200000e060f */
[----:B---3--:R-:W-:Y:S02]  /*bf90*/  ISETP.NE.AND P2, PT, R82, 0x1, PT ;  /* 0x000000015200780c */ /* 0x008fe40003f45270 */
[----:B------:R-:W-:Y:S02]  /*bfa0*/  SHF.R.U64 R64, R64, 0x3, RZ ;  /* 0x0000000340407819 */ /* 0x000fe400000012ff */
[----:B------:R-:W-:Y:S01]  /*bfb0*/  LOP3.LUT R8, R9, 0x380, RZ, 0xc0, !PT ;  /* 0x0000038009087812 */ /* 0x000fe200078ec0ff */
[----:B------:R-:W-:Y:S01]  /*bfc0*/  IMAD.IADD R20, R0, 0x1, -R81 ;  /* 0x0000000100147824 */ /* 0x000fe200078e0a51 */
[----:B------:R-:W-:-:S02]  /*bfd0*/  ISETP.GE.AND P0, PT, R191, UR16, PT ;  /* 0x00000010bf007c0c */ /* 0x000fc4000bf06270 */
[----:B------:R-:W-:Y:S02]  /*bfe0*/  LOP3.LUT R12, R13, 0x380, RZ, 0xc0, !PT ;  /* 0x000003800d0c7812 */ /* 0x000fe400078ec0ff */
[----:B------:R-:W-:Y:S02]  /*bff0*/  LOP3.LUT R24, R25, 0x380, RZ, 0xc0, !PT ;  /* 0x0000038019187812 */ /* 0x000fe400078ec0ff */
[----:B------:R-:W-:Y:S01]  /*c000*/  LOP3.LUT R28, R29, 0x380, RZ, 0xc0, !PT ;  /* 0x000003801d1c7812 */ /* 0x000fe200078ec0ff */
[----:B------:R-:W0:Y:S01]  /*c010*/  @P2 LDC R77, c[0x0][0xbec] ;  /* 0x0002fb00ff4d2b82 */ /* 0x000e220000000800 */
[----:B------:R-:W-:Y:S01]  /*c020*/  LOP3.LUT R64, R64, R65, RZ, 0x3c, !PT ;  /* 0x0000004140407212 */ /* 0x000fe200078e3cff */
[----:B------:R-:W-:Y:S01]  /*c030*/  IMAD.X R65, RZ, RZ, R15, P1 ;  /* 0x000000ffff417224 */ /* 0x000fe200008e060f */
[----:B------:R-:W-:Y:S01]  /*c040*/  SEL R76, RZ, 0xffffffff, P0 ;  /* 0xffffffffff4c7807 */ /* 0x000fe20000000000 */
[----:B------:R-:W-:Y:S01]  /*c050*/  UIADD3 UR11, UR11, UR12, URZ ;  /* 0x0000000c0b0b7290 */ /* 0x000fe2000fffe03f */
[----:B------:R-:W-:Y:S01]  /*c060*/  ISETP.GE.AND P1, PT, R2, UR16, PT ;  /* 0x0000001002007c0c */ /* 0x000fe2000bf26270 */
[----:B------:R-:W-:Y:S01]  /*c070*/  USHF.R.S32.HI UR4, URZ, 0x1f, UR9 ;  /* 0x0000001f3f047899 */ /* 0x000fe20008011409 */
[----:B------:R-:W-:Y:S01]  /*c080*/  SHF.R.U64 R8, R8, 0x3, RZ ;  /* 0x0000000308087819 */ /* 0x000fe200000012ff */
[----:B------:R-:W-:Y:S01]  /*c090*/  IMAD.SHL.U32 R76, R76, 0x2, RZ ;  /* 0x000000024c4c7824 */ /* 0x000fe200078e00ff */
[----:B------:R-:W-:Y:S01]  /*c0a0*/  SEL R21, RZ, 0x1, P1 ;  /* 0x00000001ff157807 */ /* 0x000fe20000800000 */
[----:B------:R-:W1:Y:S01]  /*c0b0*/  @P2 LDC R79, c[0x0][0xbf0] ;  /* 0x0002fc00ff4f2b82 */ /* 0x000e620000000800 */
[----:B------:R-:W-:Y:S01]  /*c0c0*/  ISETP.GE.AND P1, PT, R190, UR16, PT ;  /* 0x00000010be007c0c */ /* 0x000fe2000bf26270 */
[----:B------:R-:W-:Y:S01]  /*c0d0*/  ULDC.64 UR12, c[0x0][0xae8] ;  /* 0x0002ba00000c7ab9 */ /* 0x000fe20000000a00 */
[----:B------:R-:W-:Y:S01]  /*c0e0*/  LOP3.LUT R21, R76, 0x2, R21, 0xe2, !PT ;  /* 0x000000024c157812 */ /* 0x000fe200078ee215 */
[----:B------:R-:W5:Y:S01]  /*c0f0*/  LD.E.128 R60, desc[UR40][R60.64] ;  /* 0x000000283c3c7980 */ /* 0x000f62000c101d00 */
[----:B------:R-:W-:-:S02]  /*c100*/  SEL R76, RZ, 0xffffffff, P1 ;  /* 0xffffffffff4c7807 */ /* 0x000fc40000800000 */
[----:B------:R-:W-:Y:S01]  /*c110*/  ISETP.GE.AND P0, PT, R189, UR16, PT ;  /* 0x00000010bd007c0c */ /* 0x000fe2000bf06270 */
[----:B------:R-:W5:Y:S01]  /*c120*/  LD.E.128 R64, desc[UR40][R64.64] ;  /* 0x0000002840407980 */ /* 0x000f62000c101d00 */
[----:B------:R-:W-:Y:S01]  /*c130*/  LOP3.LUT R8, R8, R9, RZ, 0x3c, !PT ;  /* 0x0000000908087212 */ /* 0x000fe200078e3cff */
[----:B------:R-:W-:Y:S01]  /*c140*/  IMAD.X R9, RZ, RZ, R15, P3 ;  /* 0x000000ffff097224 */ /* 0x000fe200018e060f */
[----:B------:R-:W-:Y:S01]  /*c150*/  IADD3 R45, P3, R14, 0x8000, RZ ;  /* 0x000080000e2d7810 */ /* 0x000fe20007f7e0ff */
[----:B------:R-:W-:Y:S01]  /*c160*/  IMAD.SHL.U32 R76, R76, 0x4, RZ ;  /* 0x000000044c4c7824 */ /* 0x000fe200078e00ff */
[----:B------:R-:W-:Y:S01]  /*c170*/  SEL R0, RZ, 0xffffffff, P0 ;  /* 0xffffffffff007807 */ /* 0x000fe20000000000 */
[----:B------:R-:W5:Y:S01]  /*c180*/  LD.E.128 R68, desc[UR40][R68.64] ;  /* 0x0000002844447980 */ /* 0x000f62000c101d00 */
[----:B------:R-:W-:Y:S02]  /*c190*/  LOP3.LUT R44, R45, 0x380, RZ, 0xc0, !PT ;  /* 0x000003802d2c7812 */ /* 0x000fe400078ec0ff */
[----:B------:R-:W-:Y:S01]  /*c1a0*/  LOP3.LUT R21, R76, 0x4, R21, 0xe2, !PT ;  /* 0x000000044c157812 */ /* 0x000fe200078ee215 */
[----:B------:R-:W-:Y:S01]  /*c1b0*/  IMAD.SHL.U32 R76, R0, 0x8, RZ ;  /* 0x00000008004c7824 */ /* 0x000fe200078e00ff */
[----:B------:R-:W-:Y:S01]  /*c1c0*/  SHF.R.U64 R12, R12, 0x3, RZ ;  /* 0x000000030c0c7819 */ /* 0x000fe200000012ff */
[----:B------:R-:W-:Y:S01]  /*c1d0*/  IMAD R0, R20, 0x20, R3 ;  /* 0x0000002014007824 */ /* 0x000fe200078e0203 */
[----:B------:R-:W-:-:S02]  /*c1e0*/  SHF.R.U64 R24, R24, 0x3, RZ ;  /* 0x0000000318187819 */ /* 0x000fc400000012ff */
[----:B------:R-:W-:Y:S01]  /*c1f0*/  SHF.R.U64 R28, R28, 0x3, RZ ;  /* 0x000000031c1c7819 */ /* 0x000fe200000012ff */
[----:B------:R-:W-:Y:S01]  /*c200*/  UIMAD.WIDE.U32 UR10, UR42, UR12, UR10 ;  /* 0x0000000c2a0a72a5 */ /* 0x000fe2000f8e000a */
[----:B------:R-:W-:Y:S01]  /*c210*/  SHF.R.U64 R44, R44, 0x3, RZ ;  /* 0x000000032c2c7819 */ /* 0x000fe200000012ff */
[----:B------:R-:W-:Y:S01]  /*c220*/  VIADD R80, R0, UR39 ;  /* 0x0000002700507c36 */ /* 0x000fe20008000000 */
        /* <DEDUP_REMOVED lines=9> */
[----:B------:R-:W-:Y:S01]  /*c2c0*/  UIMAD UR11, UR42, UR13, UR11 ;  /* 0x0000000d2a0b72a4 */ /* 0x000fe2000f8e020b */
[C---:B------:R-:W-:Y:S01]  /*c2d0*/  IADD3 R53, P5, R14.reuse, 0xa000, RZ ;  /* 0x0000a0000e357810 */ /* 0x040fe20007fbe0ff */
[----:B------:R-:W5:Y:S01]  /*c2e0*/  LD.E.128 R8, desc[UR40][R8.64] ;  /* 0x0000002808087980 */ /* 0x000f62000c101d00 */
[----:B------:R-:W-:Y:S01]  /*c2f0*/  IADD3 R57, P6, R14, 0xb000, RZ ;  /* 0x0000b0000e397810 */ /* 0x000fe20007fde0ff */
[----:B------:R-:W-:Y:S01]  /*c300*/  ULDC.64 UR12, c[0x0][0xaf0] ;  /* 0x0002bc00000c7ab9 */ /* 0x000fe20000000a00 */
[----:B------:R-:W-:Y:S01]  /*c310*/  ISETP.GE.AND P0, PT, R188, UR16, PT ;  /* 0x00000010bc007c0c */ /* 0x000fe2000bf06270 */
[----:B0-----:R-:W-:Y:S01]  /*c320*/  @P2 IMAD.HI.U32 R0, R80, R77, RZ ;  /* 0x0000004d50002227 */ /* 0x001fe200078e00ff */
[----:B------:R-:W-:Y:S01]  /*c330*/  IADD3 R7, P3, R14, 0xf000, RZ ;  /* 0x0000f0000e077810 */ /* 0x000fe20007f7e0ff */
[----:B------:R-:W-:Y:S01]  /*c340*/  UIMAD UR4, UR4, UR12, URZ ;  /* 0x0000000c040472a4 */ /* 0x000fe2000f8e023f */
[----:B------:R-:W-:Y:S01]  /*c350*/  LOP3.LUT R48, R49, 0x380, RZ, 0xc0, !PT ;  /* 0x0000038031307812 */ /* 0x000fe200078ec0ff */
[----:B------:R-:W5:Y:S01]  /*c360*/  LD.E.128 R24, desc[UR40][R24.64] ;  /* 0x0000002818187980 */ /* 0x000f62000c101d00 */
[----:B------:R-:W-:-:S02]  /*c370*/  LOP3.LUT R52, R53, 0x380, RZ, 0xc0, !PT ;  /* 0x0000038035347812 */ /* 0x000fc400078ec0ff */
[----:B------:R-:W-:Y:S01]  /*c380*/  LOP3.LUT R56, R57, 0x380, RZ, 0xc0, !PT ;  /* 0x0000038039387812 */ /* 0x000fe200078ec0ff */
[----:B------:R-:W5:Y:S01]  /*c390*/  LD.E.128 R28, desc[UR40][R28.64] ;  /* 0x000000281c1c7980 */ /* 0x000f62000c101d00 */
[----:B------:R-:W-:Y:S02]  /*c3a0*/  LOP3.LUT R5, R14, 0x380, RZ, 0xc0, !PT ;  /* 0x000003800e057812 */ /* 0x000fe400078ec0ff */
[----:B------:R-:W-:Y:S01]  /*c3b0*/  SEL R20, RZ, 0xffffffff, P0 ;  /* 0xffffffffff147807 */ /* 0x000fe20000000000 */
[----:B------:R-:W-:Y:S01]  /*c3c0*/  IMAD.MOV.U32 R77, RZ, RZ, R80 ;  /* 0x000000ffff4d7224 */ /* 0x000fe200078e0050 */
[----:B------:R-:W-:Y:S01]  /*c3d0*/  LOP3.LUT R6, R7, 0x380, RZ, 0xc0, !PT ;  /* 0x0000038007067812 */ /* 0x000fe200078ec0ff */
[----:B------:R-:W-:Y:S01]  /*c3e0*/  UIMAD UR4, UR9, UR13, UR4 ;  /* 0x0000000d090472a4 */ /* 0x000fe2000f8e0204 */
[----:B-1----:R-:W-:Y:S01]  /*c3f0*/  @P2 SHF.R.U32.HI R77, RZ, R79, R0 ;  /* 0x0000004fff4d2219 */ /* 0x002fe20000011600 */
[----:B------:R-:W-:Y:S01]  /*c400*/  UIMAD.WIDE.U32 UR10, UR9, UR12, UR10 ;  /* 0x0000000c090a72a5 */ /* 0x000fe2000f8e000a */
[----:B------:R-:W-:Y:S01]  /*c410*/  SHF.R.U64 R48, R48, 0x3, RZ ;  /* 0x0000000330307819 */ /* 0x000fe200000012ff */
[----:B------:R-:W-:Y:S01]  /*c420*/  IMAD.SHL.U32 R20, R20, 0x10, RZ ;  /* 0x0000001014147824 */ /* 0x000fe200078e00ff */
[----:B------:R-:W-:Y:S01]  /*c430*/  SHF.R.U64 R52, R52, 0x3, RZ ;  /* 0x0000000334347819 */ /* 0x000fe200000012ff */
[----:B------:R-:W-:Y:S01]  /*c440*/  IMAD.X R73, RZ, RZ, R15, P3 ;  /* 0x000000ffff497224 */ /* 0x000fe200018e060f */
[----:B------:R-:W-:Y:S01]  /*c450*/  SHF.R.U64 R56, R56, 0x3, RZ ;  /* 0x0000000338387819 */ /* 0x000fe200000012ff */
[----:B------:R-:W5:Y:S01]  /*c460*/  LD.E.128 R44, desc[UR40][R44.64] ;  /* 0x000000282c2c7980 */ /* 0x000f62000c101d00 */
[----:B------:R-:W-:-:S02]  /*c470*/  SHF.R.U64 R5, R5, 0x3, RZ ;  /* 0x0000000305057819 */ /* 0x000fc400000012ff */
[----:B------:R-:W-:Y:S02]  /*c480*/  SHF.R.U64 R6, R6, 0x3, RZ ;  /* 0x0000000306067819 */ /* 0x000fe400000012ff */
[----:B------:R-:W-:Y:S01]  /*c490*/  LOP3.LUT R21, R76, 0x8, R21, 0xe2, !PT ;  /* 0x000000084c157812 */ /* 0x000fe200078ee215 */
[----:B------:R-:W-:Y:S01]  /*c4a0*/  UIADD3 UR4, UR11, UR4, URZ ;  /* 0x000000040b047290 */ /* 0x000fe2000fffe03f */
[----:B------:R-:W-:Y:S01]  /*c4b0*/  ISETP.GE.AND P0, PT, R187, UR16, PT ;  /* 0x00000010bb007c0c */ /* 0x000fe2000bf06270 */
        /* <DEDUP_REMOVED lines=9> */
[----:B------:R-:W-:-:S02]  /*c550*/  LOP3.LUT R72, R6, R7, RZ, 0x3c, !PT ;  /* 0x0000000706487212 */ /* 0x000fc400078e3cff */
[----:B------:R-:W-:Y:S02]  /*c560*/  SHF.R.S32.HI R78, RZ, 0x1f, R77 ;  /* 0x0000001fff4e7819 */ /* 0x000fe4000001144d */
[----:B------:R-:W-:Y:S01]  /*c570*/  LOP3.LUT R76, R20, 0x10, R21, 0xe2, !PT ;  /* 0x00000010144c7812 */ /* 0x000fe200078ee215 */
[----:B------:R-:W-:Y:S01]  /*c580*/  IMAD.U32 R20, RZ, RZ, UR10 ;  /* 0x0000000aff147e24 */ /* 0x000fe2000f8e00ff */
[----:B------:R-:W-:Y:S01]  /*c590*/  SEL R0, RZ, 0xffffffff, P0 ;  /* 0xffffffffff007807 */ /* 0x000fe20000000000 */
[----:B------:R-:W-:Y:S01]  /*c5a0*/  IMAD.U32 R21, RZ, RZ, UR11 ;  /* 0x0000000bff157e24 */ /* 0x000fe2000f8e00ff */
[----:B------:R-:W-:Y:S01]  /*c5b0*/  ULDC.64 UR10, c[0x0][0xae0] ;  /* 0x0002b800000a7ab9 */ /* 0x000fe20000000a00 */
[----:B------:R-:W-:Y:S01]  /*c5c0*/  IMAD R79, R82, R79, R80 ;  /* 0x0000004f524f7224 */ /* 0x000fe200078e0250 */
[----:B------:R-:W5:Y:S01]  /*c5d0*/  LD.E.128 R4, desc[UR40][R4.64] ;  /* 0x0000002804047980 */ /* 0x000f62000c101d00 */
[----:B------:R-:W-:Y:S02]  /*c5e0*/  IMAD.U32 R21, RZ, RZ, UR4 ;  /* 0x00000004ff157e24 */ /* 0x000fe4000f8e00ff */
[----:B------:R-:W-:Y:S01]  /*c5f0*/  IMAD R78, R78, UR10, RZ ;  /* 0x0000000a4e4e7c24 */ /* 0x000fe2000f8e02ff */
[----:B------:R-:W5:Y:S01]  /*c600*/  LD.E.128 R12, desc[UR40][R12.64] ;  /* 0x000000280c0c7980 */ /* 0x000f62000c101d00 */
[----:B------:R-:W-:Y:S01]  /*c610*/  IMAD.SHL.U32 R83, R0, 0x20, RZ ;  /* 0x0000002000537824 */ /* 0x000fe200078e00ff */
[----:B------:R-:W-:-:S02]  /*c620*/  ISETP.GE.AND P0, PT, R225, UR16, PT ;  /* 0x00000010e1007c0c */ /* 0x000fc4000bf06270 */
[----:B------:R-:W5:Y:S01]  /*c630*/  LD.E.128 R48, desc[UR40][R48.64] ;  /* 0x0000002830307980 */ /* 0x000f62000c101d00 */
[----:B------:R-:W-:-:S03]  /*c640*/  SHF.R.S32.HI R0, RZ, 0x1f, R79 ;  /* 0x0000001fff007819 */ /* 0x000fc6000001144f */
[----:B------:R-:W5:Y:S01]  /*c650*/  LD.E.128 R52, desc[UR40][R52.64] ;  /* 0x0000002834347980 */ /* 0x000f62000c101d00 */
[----:B------:R-:W-:-:S03]  /*c660*/  IMAD.WIDE.U32 R20, R77, UR10, R20 ;  /* 0x0000000a4d147c25 */ /* 0x000fc6000f8e0014 */
[----:B------:R-:W5:Y:S01]  /*c670*/  LD.E.128 R56, desc[UR40][R56.64] ;  /* 0x0000002838387980 */ /* 0x000f62000c101d00 */
[----:B------:R-:W-:Y:S01]  /*c680*/  IMAD R81, R77, UR11, R78 ;  /* 0x0000000b4d517c24 */ /* 0x000fe2000f8e024e */
[----:B------:R-:W-:Y:S02]  /*c690*/  ULDC.64 UR10, c[0x0][0xad8] ;  /* 0x0002b600000a7ab9 */ /* 0x000fe40000000a00 */
        /* <DEDUP_REMOVED lines=8> */
[----:B------:R-:W-:Y:S01]  /*c720*/  IMAD.IADD R21, R21, 0x1, R81 ;  /* 0x0000000115157824 */ /* 0x000fe200078e0251 */
[----:B------:R-:W-:Y:S01]  /*c730*/  SEL R77, RZ, 0x40, P0 ;  /* 0x00000040ff4d7807 */ /* 0x000fe20000000000 */
[----:B------:R-:W-:Y:S01]  /*c740*/  IMAD R78, R0, UR10, RZ ;  /* 0x0000000a004e7c24 */ /* 0x000fe2000f8e02ff */
[----:B------:R-:W-:Y:S01]  /*c750*/  ISETP.GE.AND P0, PT, R224, UR16, PT ;  /* 0x00000010e0007c0c */ /* 0x000fe2000bf06270 */
[----:B------:R-:W-:-:S02]  /*c760*/  IMAD R83, R82, UR8, RZ ;  /* 0x0000000852537c24 */ /* 0x000fc4000f8e02ff */
[----:B------:R-:W-:Y:S01]  /*c770*/  VIADD R82, R3, UR39 ;  /* 0x0000002703527c36 */ /* 0x000fe20008000000 */
        /* <DEDUP_REMOVED lines=14> */
[----:B------:R0:W3:Y:S01]  /*c860*/  SHFL.IDX PT, R21, R81, RZ, 0x181f ;  /* 0x00181fff51157589 */ /* 0x0000e200000e0000 */
[----:B------:R-:W-:Y:S02]  /*c870*/  LOP3.LUT R3, R0, R3, RZ, 0xfc, !PT ;  /* 0x0000000300037212 */ /* 0x000fe400078efcff */
[----:B--2---:R-:W-:Y:S01]  /*c880*/  SHF.R.S32.HI R152, RZ, 0x1f, R191 ;  /* 0x0000001fff987819 */ /* 0x004fe200000114bf */
        /* <DEDUP_REMOVED lines=9> */
[----:B---3--:R-:W-:-:S03]  /*c920*/  @!P0 IMAD.WIDE R78, R2, 0x2, R20 ;  /* 0x00000002024e8825 */ /* 0x008fc600078e0214 */
[----:B------:R-:W-:Y:S02]  /*c930*/  @!P1 LEA.HI.X R77, R191, R21, R152, 0x1, P2 ;  /* 0x00000015bf4d9211 */ /* 0x000fe400010f0c98 */
[----:B------:R-:W-:Y:S01]  /*c940*/  ISETP.GE.AND P2, PT, R188, UR16, PT ;  /* 0x00000010bc007c0c */ /* 0x000fe2000bf46270 */
[----:B-----5:R1:W-:Y:S01]  /*c950*/  @!P0 ST.E.128 desc[UR40][R78.64], R4 ;  /* 0x000000044e008985 */ /* 0x0203e2000c101d28 */
[----:B------:R-:W-:-:S03]  /*c960*/  LOP3.LUT P0, RZ, R0, 0x40, RZ, 0xc0, !PT ;  /* 0x0000004000ff7812 */ /* 0x000fc6000780c0ff */
[----:B------:R2:W-:Y:S01]  /*c970*/  @!P1 ST.E.128 desc[UR40][R76.64], R12 ;  /* 0x0000000c4c009985 */ /* 0x0005e2000c101d28 */
[----:B------:R-:W-:Y:S02]  /*c980*/  ISETP.GE.AND P1, PT, R187, UR16, PT ;  /* 0x00000010bb007c0c */ /* 0x000fe4000bf26270 */
[----:B-1----:R-:W-:Y:S02]  /*c990*/  SHF.R.S32.HI R4, RZ, 0x1f, R187 ;  /* 0x0000001fff047819 */ /* 0x002fe400000114bb */
[----:B------:R-:W-:Y:S02]  /*c9a0*/  SHF.R.S32.HI R5, RZ, 0x1f, R225 ;  /* 0x0000001fff057819 */ /* 0x000fe400000114e1 */
[CC--:B--2---:R-:W-:Y:S02]  /*c9b0*/  @!P4 LEA R76, P5, R190.reuse, R20.reuse, 0x1 ;  /* 0x00000014be4cc211 */ /* 0x0c4fe400078a08ff */
[----:B------:R-:W-:Y:S02]  /*c9c0*/  @!P3 LEA R14, P6, R189, R20, 0x1 ;  /* 0x00000014bd0eb211 */ /* 0x000fe400078c08ff */
[----:B------:R-:W-:-:S02]  /*c9d0*/  @!P4 LEA.HI.X R77, R190, R21, R85, 0x1, P5 ;  /* 0x00000015be4dc211 */ /* 0x000fc400028f0c55 */
[CC--:B------:R-:W-:Y:S02]  /*c9e0*/  @!P2 LEA R12, P5, R188.reuse, R20.reuse, 0x1 ;  /* 0x00000014bc0ca211 */ /* 0x0c0fe400078a08ff */
[-C--:B------:R-:W-:Y:S01]  /*c9f0*/  @!P3 LEA.HI.X R15, R189, R21.reuse, R84, 0x1, P6 ;  /* 0x00000015bd0fb211 */ /* 0x080fe200030f0c54 */
[----:B------:R2:W-:Y:S01]  /*ca00*/  @!P4 ST.E.128 desc[UR40][R76.64], R28 ;  /* 0x0000001c4c00c985 */ /* 0x0005e2000c101d28 */
[----:B------:R-:W-:Y:S02]  /*ca10*/  LOP3.LUT P6, RZ, R3, 0x80, RZ, 0xc0, !PT ;  /* 0x0000008003ff7812 */ /* 0x000fe400078cc0ff */
[-C--:B------:R-:W-:Y:S01]  /*ca20*/  @!P2 LEA.HI.X R13, R188, R21.reuse, R87, 0x1, P5 ;  /* 0x00000015bc0da211 */ /* 0x080fe200028f0c57 */
[----:B------:R2:W-:Y:S01]  /*ca30*/  @!P3 ST.E.128 desc[UR40][R14.64], R36 ;  /* 0x000000240e00b985 */ /* 0x0005e2000c101d28 */
[C---:B------:R-:W-:Y:S02]  /*ca40*/  @!P1 LEA R6, P5, R187.reuse, R20, 0x1 ;  /* 0x00000014bb069211 */ /* 0x040fe400078a08ff */
[----:B------:R-:W-:Y:S01]  /*ca50*/  SHF.R.S32.HI R79, RZ, 0x1f, R224 ;  /* 0x0000001fff4f7819 */ /* 0x000fe200000114e0 */
[----:B------:R2:W-:Y:S01]  /*ca60*/  @!P2 ST.E.128 desc[UR40][R12.64], R44 ;  /* 0x0000002c0c00a985 */ /* 0x0005e2000c101d28 */
[----:B------:R-:W-:-:S02]  /*ca70*/  @!P1 LEA.HI.X R7, R187, R21, R4, 0x1, P5 ;  /* 0x00000015bb079211 */ /* 0x000fc400028f0c04 */
[----:B------:R-:W-:-:S03]  /*ca80*/  @P0 LEA R4, P5, R225, R20, 0x1 ;  /* 0x00000014e1040211 */ /* 0x000fc600078a08ff */
[----:B------:R2:W-:Y:S01]  /*ca90*/  @!P1 ST.E.128 desc[UR40][R6.64], R52 ;  /* 0x0000003406009985 */ /* 0x0005e2000c101d28 */
[----:B------:R-:W-:Y:S02]  /*caa0*/  @P0 LEA.HI.X R5, R225, R21, R5, 0x1, P5 ;  /* 0x00000015e1050211 */ /* 0x000fe400028f0c05 */
[----:B------:R-:W-:-:S03]  /*cab0*/  @P6 LEA R20, P5, R224, R20, 0x1 ;  /* 0x00000014e0146211 */ /* 0x000fc600078a08ff */
[----:B------:R2:W-:Y:S01]  /*cac0*/  @P0 ST.E.128 desc[UR40][R4.64], R60 ;  /* 0x0000003c04000985 */ /* 0x0005e2000c101d28 */
[----:B------:R-:W-:-:S05]  /*cad0*/  @P6 LEA.HI.X R21, R224, R21, R79, 0x1, P5 ;  /* 0x00000015e0156211 */ /* 0x000fca00028f0c4f */
[----:B------:R2:W-:Y:S04]  /*cae0*/  @P6 ST.E.128 desc[UR40][R20.64], R68 ;  /* 0x0000004414006985 */ /* 0x0005e8000c101d28 */
.L_x_4632:
[----:B------:R-:W-:Y:S05]  /*caf0*/  BSYNC B1 ;  /* 0x0000000000017941 */ /* 0x000fea0003800000 */
.L_x_4631:
[----:B--2--5:R-:W-:Y:S01]  /*cb00*/  VIADD R6, R82, 0x20 ;  /* 0x0000002052067836 */ /* 0x024fe20000000000 */
[----:B------:R2:W4:Y:S04]  /*cb10*/  SHFL.IDX PT, R5, R81, 0x1, 0x181f ;  /* 0x00381f0051057f89 */ /* 0x00052800000e0000 */
[----:B------:R-:W-:Y:S01]  /*cb20*/  ISETP.GE.AND P0, PT, R6, R83, PT ;  /* 0x000000530600720c */ /* 0x000fe20003f06270 */
[----:B------:R2:W0:-:S12]  /*cb30*/  SHFL.IDX PT, R4, R80, 0x1, 0x181f ;  /* 0x00381f0050047f89 */ /* 0x00041800000e0000 */
[----:B--2---:R-:W-:Y:S05]  /*cb40*/  @P0 BRA `(.L_x_4633) ;  /* 0x0000002400e80947 */ /* 0x004fea0003800000 */
[----:B------:R-:W-:Y:S02]  /*cb50*/  ISETP.GE.AND P0, PT, R191, UR16, PT ;  /* 0x00000010bf007c0c */ /* 0x000fe4000bf06270 */
[----:B------:R-:W-:Y:S02]  /*cb60*/  ISETP.GE.AND P5, PT, R2, UR16, PT ;  /* 0x0000001002007c0c */ /* 0x000fe4000bfa6270 */
[----:B------:R-:W-:Y:S02]  /*cb70*/  ISETP.GE.AND P2, PT, R190, UR16, PT ;  /* 0x00000010be007c0c */ /* 0x000fe4000bf46270 */
[----:B------:R-:W-:Y:S02]  /*cb80*/  ISETP.GE.AND P1, PT, R189, UR16, PT ;  /* 0x00000010bd007c0c */ /* 0x000fe4000bf26270 */
[----:B------:R-:W-:Y:S02]  /*cb90*/  ISETP.GE.AND P3, PT, R188, UR16, PT ;  /* 0x00000010bc007c0c */ /* 0x000fe4000bf66270 */
[----:B------:R-:W-:-:S02]  /*cba0*/  SHF.R.S32.HI R15, RZ, 0x1f, R190 ;  /* 0x0000001fff0f7819 */ /* 0x000fc400000114be */
[----:B---3--:R-:W-:Y:S02]  /*cbb0*/  SHF.R.S32.HI R21, RZ, 0x1f, R189 ;  /* 0x0000001fff157819 */ /* 0x008fe400000114bd */
[C---:B0-----:R-:W-:Y:S01]  /*cbc0*/  @!P0 LEA R12, P4, R191.reuse, R4, 0x1 ;  /* 0x00000004bf0c8211 */ /* 0x041fe200078808ff */
        /* <DEDUP_REMOVED lines=31> */
.L_x_4630:
        /* <DEDUP_REMOVED lines=10> */
[----:B--2---:R-:W-:Y:S01]  /*ce60*/  SHF.R.S32.HI R152, RZ, 0x1f, R205 ;  /* 0x0000001fff987819 */ /* 0x004fe200000114cd */
        /* <DEDUP_REMOVED lines=49> */
[----:B------:R-:W-:Y:S01]  /*d180*/  IMAD.IADD R5, R5, 0x1, R9 ;  /* 0x0000000105057824 */ /* 0x000fe200078e0209 */
[----:B------:R-:W-:Y:S01]  /*d190*/  SHF.R.S32.HI R13, RZ, 0x1f, R220 ;  /* 0x0000001fff0d7819 */ /* 0x000fe200000114dc */
[C---:B------:R-:W-:Y:S01]  /*d1a0*/  IMAD R3, R7.reuse, UR11, R0 ;  /* 0x0000000b07037c24 */ /* 0x040fe2000f8e0200 */
[----:B------:R-:W-:Y:S01]  /*d1b0*/  SHF.R.S32.HI R167, RZ, 0x1f, R221 ;  /* 0x0000001fffa77819 */ /* 0x000fe200000114dd */
[----:B------:R-:W-:Y:S01]  /*d1c0*/  VIADD R0, R16, UR39 ;  /* 0x0000002710007c36 */ /* 0x000fe20008000000 */
[----:B------:R-:W-:Y:S01]  /*d1d0*/  SHF.R.S32.HI R168, RZ, 0x1f, R222 ;  /* 0x0000001fffa87819 */ /* 0x000fe200000114de */
[----:B------:R-:W-:Y:S01]  /*d1e0*/  IMAD.WIDE.U32 R4, R7, UR10, R4 ;  /* 0x0000000a07047c25 */ /* 0x000fe2000f8e0004 */
[----:B------:R-:W-:Y:S01]  /*d1f0*/  ULDC.64 UR10, c[0x0][0xb00] ;  /* 0x0002c000000a7ab9 */ /* 0x000fe20000000a00 */
[----:B------:R-:W-:-:S02]  /*d200*/  SHF.R.S32.HI R169, RZ, 0x1f, R17 ;  /* 0x0000001fffa97819 */ /* 0x000fc40000011411 */
[----:B------:R-:W-:Y:S01]  /*d210*/  ISETP.GE.AND P0, PT, R0, UR8, PT ;  /* 0x0000000800007c0c */ /* 0x000fe2000bf06270 */
[----:B------:R-:W-:Y:S01]  /*d220*/  IMAD.IADD R5, R5, 0x1, R3 ;  /* 0x0000000105057824 */ /* 0x000fe200078e0203 */
[----:B------:R-:W-:-:S04]  /*d230*/  LEA R3, P1, R4, UR10, 0x2 ;  /* 0x0000000a04037c11 */ /* 0x000fc8000f8210ff */
[----:B------:R-:W-:Y:S01]  /*d240*/  LEA.HI.X R10, R4, UR11, R5, 0x2, P1 ;  /* 0x0000000b040a7c11 */ /* 0x000fe200088f1405 */
[----:B------:R0:W1:Y:S04]  /*d250*/  SHFL.IDX PT, R11, R3, RZ, 0x1c1f ;  /* 0x001c1fff030b7589 */ /* 0x00006800000e0000 */
[----:B------:R0:W2:Y:S02]  /*d260*/  SHFL.IDX PT, R12, R10, RZ, 0x1c1f ;  /* 0x001c1fff0a0c7589 */ /* 0x0000a400000e0000 */
[----:B------:R-:W-:Y:S05]  /*d270*/  @P0 BRA `(.L_x_4635) ;  /* 0x0000000800040947 */ /* 0x000fea0003800000 */
[----:B------:R-:W-:Y:S02]  /*d280*/  ULDC UR4, c[0x0][0xac8] ;  /* 0x0002b20000047ab9 */ /* 0x000fe40000000800 */
[----:B------:R-:W-:Y:S02]  /*d290*/  ISETP.GE.AND P3, PT, R17, UR4, PT ;  /* 0x0000000411007c0c */ /* 0x000fe4000bf66270 */
[----:B------:R-:W-:Y:S02]  /*d2a0*/  ISETP.GE.AND P4, PT, R222, UR4, PT ;  /* 0x00000004de007c0c */ /* 0x000fe4000bf86270 */
[----:B------:R-:W-:Y:S02]  /*d2b0*/  ISETP.GE.AND P2, PT, R221, UR4, PT ;  /* 0x00000004dd007c0c */ /* 0x000fe4000bf46270 */
[----:B------:R-:W-:-:S07]  /*d2c0*/  ISETP.GE.AND P1, PT, R220, UR4, PT ;  /* 0x00000004dc007c0c */ /* 0x000fce000bf26270 */
[CC--:B-1----:R-:W-:Y:S02]  /*d2d0*/  @!P3 LEA R4, P0, R17.reuse, R11.reuse, 0x2 ;  /* 0x0000000b1104b211 */ /* 0x0c2fe400078010ff */
[C---:B------:R-:W-:Y:S02]  /*d2e0*/  @!P4 LEA R6, P5, R222.reuse, R11, 0x2 ;  /* 0x0000000bde06c211 */ /* 0x040fe400078a10ff */
        /* <DEDUP_REMOVED lines=122> */
.L_x_4635:
[----:B------:R-:W-:Y:S05]  /*da90*/  BSYNC B1 ;  /* 0x0000000000017941 */ /* 0x000fea0003800000 */
.L_x_4634:
[----:B------:R-:W-:Y:S01]  /*daa0*/  VIADD R0, R0, 0x8 ;  /* 0x0000000800007836 */ /* 0x000fe20000000000 */
[----:B------:R4:W1:Y:S04]  /*dab0*/  SHFL.IDX PT, R20, R10, 0x1, 0x1c1f ;  /* 0x003c1f000a147f89 */ /* 0x00086800000e0000 */
[----:B------:R-:W-:Y:S01]  /*dac0*/  ISETP.GE.AND P0, PT, R0, UR8, PT ;  /* 0x0000000800007c0c */ /* 0x000fe2000bf06270 */
[----:B0-----:R-:W0:-:S12]  /*dad0*/  SHFL.IDX PT, R3, R3, 0x1, 0x1c1f ;  /* 0x003c1f0003037f89 */ /* 0x001e1800000e0000 */
[----:B----4-:R-:W-:Y:S05]  /*dae0*/  @P0 BRA `(.L_x_4633) ;  /* 0x0000001800000947 */ /* 0x010fea0003800000 */
[----:B------:R-:W-:Y:S02]  /*daf0*/  ULDC UR4, c[0x0][0xac8] ;  /* 0x0002b20000047ab9 */ /* 0x000fe40000000800 */
[----:B------:R-:W-:Y:S02]  /*db00*/  ISETP.GE.AND P4, PT, R17, UR4, PT ;  /* 0x0000000411007c0c */ /* 0x000fe4000bf86270 */
[----:B------:R-:W-:Y:S02]  /*db10*/  ISETP.GE.AND P2, PT, R222, UR4, PT ;  /* 0x00000004de007c0c */ /* 0x000fe4000bf46270 */
[----:B------:R-:W-:Y:S02]  /*db20*/  ISETP.GE.AND P1, PT, R221, UR4, PT ;  /* 0x00000004dd007c0c */ /* 0x000fe4000bf26270 */
[----:B------:R-:W-:-:S07]  /*db30*/  ISETP.GE.AND P0, PT, R220, UR4, PT ;  /* 0x00000004dc007c0c */ /* 0x000fce000bf06270 */
[CC--:B0-----:R-:W-:Y:S02]  /*db40*/  @!P4 LEA R10, P3, R17.reuse, R3.reuse, 0x2 ;  /* 0x00000003110ac211 */ /* 0x0c1fe400078610ff */
[-C--:B---3--:R-:W-:Y:S02]  /*db50*/  @!P2 LEA R4, P6, R222, R3.reuse, 0x2 ;  /* 0x00000003de04a211 */ /* 0x088fe400078c10ff */
[----:B-1----:R-:W-:Y:S02]  /*db60*/  @!P4 LEA.HI.X R11, R17, R20, R169, 0x2, P3 ;  /* 0x00000014110bc211 */ /* 0x002fe400018f14a9 */
[----:B------:R-:W-:Y:S02]  /*db70*/  ISETP.GE.AND P3, PT, R219, UR4, PT ;  /* 0x00000004db007c0c */ /* 0x000fe4000bf66270 */
[----:B------:R-:W-:Y:S01]  /*db80*/  @!P1 LEA R6, P5, R221, R3, 0x2 ;  /* 0x00000003dd069211 */ /* 0x000fe200078a10ff */
[----:B------:R0:W-:Y:S01]  /*db90*/  @!P4 ST.E.64 desc[UR40][R10.64], R26 ;  /* 0x0000001a0a00c985 */ /* 0x0001e2000c101b28 */
[----:B------:R-:W-:-:S02]  /*dba0*/  ISETP.GE.AND P4, PT, R218, UR4, PT ;  /* 0x00000004da007c0c */ /* 0x000fc4000bf86270 */
[-C--:B------:R-:W-:Y:S02]  /*dbb0*/  @!P2 LEA.HI.X R5, R222, R20.reuse, R168, 0x2, P6 ;  /* 0x00000014de05a211 */ /* 0x080fe400030f14a8 */
[CC--:B------:R-:W-:Y:S02]  /*dbc0*/  @!P0 LEA R8, P6, R220.reuse, R3.reuse, 0x2 ;  /* 0x00000003dc088211 */ /* 0x0c0fe400078c10ff */
        /* <DEDUP_REMOVED lines=14> */
[-C--:B------:R-:W-:Y:S01]  /*dcb0*/  @!P5 LEA R14, P6, R217, R3.reuse, 0x2 ;  /* 0x00000003d90ed211 */ /* 0x080fe200078c10ff */
[----:B------:R4:W-:Y:S01]  /*dcc0*/  @!P4 ST.E.64 desc[UR40][R12.64], R46 ;  /* 0x0000002e0c00c985 */ /* 0x0009e2000c101b28 */
[----:B------:R-:W-:Y:S02]  /*dcd0*/  ISETP.GE.AND P3, PT, R213, UR4, PT ;  /* 0x00000004d5007c0c */ /* 0x000fe4000bf66270 */
[----:B------:R-:W-:Y:S02]  /*dce0*/  @!P5 LEA.HI.X R15, R217, R20, R164, 0x2, P6 ;  /* 0x00000014d90fd211 */ /* 0x000fe400030f14a4 */
[-C--:B-1----:R-:W-:Y:S02]  /*dcf0*/  @!P0 LEA R4, P6, R216, R3.reuse, 0x2 ;  /* 0x00000003d8048211 */ /* 0x082fe400078c10ff */
[----:B------:R-:W-:Y:S01]  /*dd00*/  ISETP.GE.AND P4, PT, R212, UR4, PT ;  /* 0x00000004d4007c0c */ /* 0x000fe2000bf86270 */
[----:B------:R1:W-:Y:S01]  /*dd10*/  @!P5 ST.E.64 desc[UR40][R14.64], R50 ;  /* 0x000000320e00d985 */ /* 0x0003e2000c101b28 */
[----:B---3--:R-:W-:-:S02]  /*dd20*/  @!P1 LEA R6, P5, R215, R3, 0x2 ;  /* 0x00000003d7069211 */ /* 0x008fc400078a10ff */
[-C--:B------:R-:W-:Y:S02]  /*dd30*/  @!P0 LEA.HI.X R5, R216, R20.reuse, R163, 0x2, P6 ;  /* 0x00000014d8058211 */ /* 0x080fe400030f14a3 */
        /* <DEDUP_REMOVED lines=9> */
[CC--:B----4-:R-:W-:Y:S02]  /*ddd0*/  @!P4 LEA R12, P2, R212.reuse, R3.reuse, 0x2 ;  /* 0x00000003d40cc211 */ /* 0x0d0fe400078410ff */
[----:B------:R-:W-:Y:S02]  /*dde0*/  ISETP.GE.AND P1, PT, R209, UR4, PT ;  /* 0x00000004d1007c0c */ /* 0x000fe4000bf26270 */
[-C--:B------:R-:W-:Y:S02]  /*ddf0*/  @!P3 LEA.HI.X R11, R213, R20.reuse, R160, 0x2, P6 ;  /* 0x00000014d50bb211 */ /* 0x080fe400030f14a0 */
[----:B------:R-:W-:Y:S02]  /*de00*/  @!P4 LEA.HI.X R13, R212, R20, R159, 0x2, P2 ;  /* 0x00000014d40dc211 */ /* 0x000fe400010f149f */
[----:B------:R-:W-:Y:S01]  /*de10*/  ISETP.GE.AND P2, PT, R208, UR4, PT ;  /* 0x00000004d0007c0c */ /* 0x000fe2000bf46270 */
[----:B------:R-:W-:Y:S01]  /*de20*/  @!P3 ST.E.64 desc[UR40][R10.64], R66 ;  /* 0x000000420a00b985 */ /* 0x000fe2000c101b28 */
[----:B-1----:R-:W-:-:S03]  /*de30*/  @!P5 LEA R14, P6, R211, R3, 0x2 ;  /* 0x00000003d30ed211 */ /* 0x002fc600078c10ff */
[----:B------:R1:W-:Y:S01]  /*de40*/  @!P4 ST.E.64 desc[UR40][R12.64], R70 ;  /* 0x000000460c00c985 */ /* 0x0003e2000c101b28 */
[-C--:B------:R-:W-:Y:S02]  /*de50*/  @!P5 LEA.HI.X R15, R211, R20.reuse, R158, 0x2, P6 ;  /* 0x00000014d30fd211 */ /* 0x080fe400030f149e */
[CC--:B0-----:R-:W-:Y:S02]  /*de60*/  @!P0 LEA R4, P4, R210.reuse, R3.reuse, 0x2 ;  /* 0x00000003d2048211 */ /* 0x0c1fe400078810ff */
[-C--:B---3--:R-:W-:Y:S01]  /*de70*/  @!P1 LEA R6, P3, R209, R3.reuse, 0x2 ;  /* 0x00000003d1069211 */ /* 0x088fe200078610ff */
        /* <DEDUP_REMOVED lines=14> */
[CC--:B------:R-:W-:Y:S02]  /*df60*/  @!P5 LEA R10, P6, R207.reuse, R3.reuse, 0x2 ;  /* 0x00000003cf0ad211 */ /* 0x0c0fe400078c10ff */
[-C--:B------:R-:W-:Y:S02]  /*df70*/  @!P4 LEA.HI.X R13, R206, R20.reuse, R153, 0x2, P0 ;  /* 0x00000014ce0dc211 */ /* 0x080fe400000f1499 */
[----:B------:R-:W-:Y:S02]  /*df80*/  @!P5 LEA.HI.X R11, R207, R20, R154, 0x2, P6 ;  /* 0x00000014cf0bd211 */ /* 0x000fe400030f149a */
[----:B------:R-:W-:Y:S02]  /*df90*/  ISETP.GE.AND P0, PT, R202, UR4, PT ;  /* 0x00000004ca007c0c */ /* 0x000fe4000bf06270 */
[----:B0-----:R-:W-:Y:S01]  /*dfa0*/  @!P3 LEA R14, P6, R205, R3, 0x2 ;  /* 0x00000003cd0eb211 */ /* 0x001fe200078c10ff */
[----:B------:R0:W-:Y:S01]  /*dfb0*/  @!P5 ST.E.64 desc[UR40][R10.64], R90 ;  /* 0x0000005a0a00d985 */ /* 0x0001e2000c101b28 */
[----:B------:R-:W-:-:S02]  /*dfc0*/  ISETP.GE.AND P5, PT, R201, UR4, PT ;  /* 0x00000004c9007c0c */ /* 0x000fc4000bfa6270 */
[-C--:B------:R-:W-:Y:S01]  /*dfd0*/  @!P3 LEA.HI.X R15, R205, R20.reuse, R152, 0x2, P6 ;  /* 0x00000014cd0fb211 */ /* 0x080fe200030f1498 */
[----:B------:R4:W-:Y:S01]  /*dfe0*/  @!P4 ST.E.64 desc[UR40][R12.64], R94 ;  /* 0x0000005e0c00c985 */ /* 0x0009e2000c101b28 */
[-C--:B---3--:R-:W-:Y:S02]  /*dff0*/  @!P2 LEA R4, P6, R204, R3.reuse, 0x2 ;  /* 0x00000003cc04a211 */ /* 0x088fe400078c10ff */
[----:B------:R-:W-:Y:S01]  /*e000*/  ISETP.GE.AND P4, PT, R200, UR4, PT ;  /* 0x00000004c8007c0c */ /* 0x000fe2000bf86270 */
[----:B------:R3:W-:Y:S01]  /*e010*/  @!P3 ST.E.64 desc[UR40][R14.64], R98 ;  /* 0x000000620e00b985 */ /* 0x0007e2000c101b28 */
[-C--:B--2---:R-:W-:Y:S02]  /*e020*/  @!P1 LEA R6, P3, R203, R3.reuse, 0x2 ;  /* 0x00000003cb069211 */ /* 0x084fe400078610ff */
        /* <DEDUP_REMOVED lines=11> */
[-C--:B------:R-:W-:Y:S02]  /*e0e0*/  @!P5 LEA.HI.X R11, R201, R20.reuse, R235, 0x2, P1 ;  /* 0x00000014c90bd211 */ /* 0x080fe400008f14eb */
        /* <DEDUP_REMOVED lines=8> */
[CC--:B-1----:R-:W-:Y:S01]  /*e170*/  @!P0 LEA R4, P5, R198.reuse, R3.reuse, 0x2 ;  /* 0x00000003c6048211 */ /* 0x0c2fe200078a10ff */
[----:B------:R1:W-:Y:S01]  /*e180*/  @!P3 ST.E.64 desc[UR40][R14.64], R122 ;  /* 0x0000007a0e00b985 */ /* 0x0003e2000c101b28 */
[----:B------:R-:W-:Y:S02]  /*e190*/  ISETP.GE.AND P3, PT, R195, UR4, PT ;  /* 0x00000004c3007c0c */ /* 0x000fe4000bf66270 */
[----:B------:R-:W-:Y:S02]  /*e1a0*/  @!P0 LEA.HI.X R5, R198, R20, R232, 0x2, P5 ;  /* 0x00000014c6058211 */ /* 0x000fe400028f14e8 */
[----:B------:R-:W-:Y:S02]  /*e1b0*/  ISETP.GE.AND P5, PT, R193, UR4, PT ;  /* 0x00000004c1007c0c */ /* 0x000fe4000bfa6270 */
[-C--:B--2---:R-:W-:Y:S01]  /*e1c0*/  @!P1 LEA R6, P6, R197, R3.reuse, 0x2 ;  /* 0x00000003c5069211 */ /* 0x084fe200078c10ff */
[----:B------:R2:W-:Y:S02]  /*e1d0*/  @!P0 ST.E.64 desc[UR40][R4.64], R126 ;  /* 0x0000007e04008985 */ /* 0x0005e4000c101b28 */
[----:B0-----:R-:W-:-:S02]  /*e1e0*/  @!P4 LEA R8, P0, R196, R3, 0x2 ;  /* 0x00000003c408c211 */ /* 0x001fc400078010ff */
[-C--:B------:R-:W-:Y:S02]  /*e1f0*/  @!P1 LEA.HI.X R7, R197, R20.reuse, R231, 0x2, P6 ;  /* 0x00000014c5079211 */ /* 0x080fe400030f14e7 */
[-C--:B---3--:R-:W-:Y:S02]  /*e200*/  @!P3 LEA R10, P6, R195, R3.reuse, 0x2 ;  /* 0x00000003c30ab211 */ /* 0x088fe400078c10ff */
[-C--:B------:R-:W-:Y:S01]  /*e210*/  @!P4 LEA.HI.X R9, R196, R20.reuse, R230, 0x2, P0 ;  /* 0x00000014c409c211 */ /* 0x080fe200000f14e6 */
        /* <DEDUP_REMOVED lines=16> */
.L_x_4627:
        /* <DEDUP_REMOVED lines=10> */
[----:B------:R-:W4:Y:S01]  /*e3c0*/  @P1 LDG.E R8, desc[UR40][R4.64] ;  /* 0x0000002804081981 */ /* 0x000f22000c1e1900 */
        /* <DEDUP_REMOVED lines=13> */
[----:B----4-:R-:W-:Y:S01]  /*e4a0*/  @P1 R2UR UR4, R8 ;  /* 0x00000000080412ca */ /* 0x010fe200000e0000 */
[----:B-1----:R-:W-:-:S05]  /*e4b0*/  VIADD R8, R3, 0xffffff80 ;  /* 0xffffff8003087836 */ /* 0x002fca0000000000 */
[----:B------:R-:W-:-:S07]  /*e4c0*/  ISETP.GT.AND P0, PT, R8, 0x3f, PT ;  /* 0x0000003f0800780c */ /* 0x000fce0003f04270 */
[----:B------:R-:W-:Y:S01]  /*e4d0*/  USHF.R.S32.HI UR22, URZ, 0x1f, UR4 ;  /* 0x0000001f3f167899 */ /* 0x000fe20008011404 */
[----:B0-----:R-:W-:Y:S11]  /*e4e0*/  @P2 BRA `(.L_x_4636) ;  /* 0x0000000000102947 */ /* 0x001ff60003800000 */
[----:B------:R-:W-:Y:S05]  /*e4f0*/  @!P1 BRA `(.L_x_4636) ;  /* 0x00000000000c9947 */ /* 0x000fea0003800000 */
[----:B------:R-:W4:Y:S04]  /*e500*/  LDG.E R3, desc[UR40][R4.64] ;  /* 0x0000002804037981 */ /* 0x000f28000c1e1900 */
[----:B-----5:R-:W4:Y:S02]  /*e510*/  LDG.E R0, desc[UR40][R4.64+0x4] ;  /* 0x0000042804007981 */ /* 0x020f24000c1e1900 */
[----:B----4-:R-:W-:-:S07]  /*e520*/  IMAD.IADD R0, R0, 0x1, -R3 ;  /* 0x0000000100007824 */ /* 0x010fce00078e0a03 */
.L_x_4636:
[----:B------:R-:W-:Y:S01]  /*e530*/  USEL UR45, UR45, URZ, !UP0 ;  /* 0x0000003f2d2d7287 */ /* 0x000fe2000c000000 */
[----:B------:R-:W-:Y:S01]  /*e540*/  BSSY B1, `(.L_x_4637) ;  /* 0x0000039000017945 */ /* 0x000fe20003800000 */
[----:B------:R-:W-:-:S03]  /*e550*/  USEL UR44, UR44, URZ, !UP0 ;  /* 0x0000003f2c2c7287 */ /* 0x000fc6000c000000 */
[----:B------:R-:W-:Y:S09]  /*e560*/  @P0 BRA `(.L_x_4638) ;  /* 0x0000000000d80947 */ /* 0x000ff20003800000 */
[----:B------:R-:W0:Y:S01]  /*e570*/  S2R R6, SR_TID.X ;  /* 0x0000000000067919 */ /* 0x000e220000002100 */
[----:B------:R-:W1:Y:S01]  /*e580*/  LDC R9, c[0x0][0xbe8] ;  /* 0x0002fa00ff097b82 */ /* 0x000e620000000800 */
[----:B------:R-:W-:Y:S02]  /*e590*/  IMAD.U32 R5, RZ, RZ, UR39 ;  /* 0x00000027ff057e24 */ /* 0x000fe4000f8e00ff */
[----:B-1---5:R-:W-:-:S03]  /*e5a0*/  IMAD R3, R0, R9, RZ ;  /* 0x0000000900037224 */ /* 0x022fc600078e02ff */
[----:B0-----:R-:W-:-:S04]  /*e5b0*/  IADD3 R6, R5, -0x80, R6 ;  /* 0xffffff8005067810 */ /* 0x001fc80007ffe006 */
        /* <DEDUP_REMOVED lines=34> */
[----:B------:R-:W-:Y:S01]  /*e7e0*/  ULDC.64 UR10, c[0x0][UR18+0x210] ;  /* 0x00008400120a7abb */ /* 0x000fe20008000a00 */
[----:B------:R-:W-:Y:S01]  /*e7f0*/  ULDC.64 UR12, c[0x0][0xba8] ;  /* 0x0002ea00000c7ab9 */ /* 0x000fe20000000a00 */
[----:B------:R-:W-:Y:S01]  /*e800*/  IMAD R7, R9, R7, R6 ;  /* 0x0000000709077224 */ /* 0x000fe200078e0206 */
[----:B------:R-:W-:Y:S01]  /*e810*/  IADD3.X R5, R5, UR8, R10, P0, P1 ;  /* 0x0000000805057c10 */ /* 0x000fe200087e240a */
[----:B------:R-:W-:Y:S01]  /*e820*/  @!UP0 ULDC UR12, c[0x0][0xb50] ;  /* 0x0002d400000c8ab9 */ /* 0x000fe20000000800 */
[----:B------:R-:W-:Y:S01]  /*e830*/  @!UP0 ULDC UR13, c[0x0][0xb54] ;  /* 0x0002d500000d8ab9 */ /* 0x000fe20000000800 */
[C---:B------:R-:W-:Y:S01]  /*e840*/  IMAD R6, R7.reuse, UR11, RZ ;  /* 0x0000000b07067c24 */ /* 0x040fe2000f8e02ff */
[----:B------:R-:W-:Y:S01]  /*e850*/  SHF.R.S32.HI R3, RZ, 0x1f, R7 ;  /* 0x0000001fff037819 */ /* 0x000fe20000011407 */
[----:B------:R-:W-:-:S04]  /*e860*/  IMAD.WIDE.U32 R4, R7, UR10, R4 ;  /* 0x0000000a07047c25 */ /* 0x000fc8000f8e0004 */
[----:B------:R-:W-:Y:S01]  /*e870*/  IMAD R3, R3, UR10, R6 ;  /* 0x0000000a03037c24 */ /* 0x000fe2000f8e0206 */
[----:B------:R-:W-:-:S03]  /*e880*/  LEA R6, P0, R4, UR12, 0x2 ;  /* 0x0000000c04067c11 */ /* 0x000fc6000f8010ff */
[----:B------:R-:W-:-:S05]  /*e890*/  IMAD.IADD R3, R5, 0x1, R3 ;  /* 0x0000000105037824 */ /* 0x000fca00078e0203 */
[----:B------:R-:W-:Y:S01]  /*e8a0*/  LEA.HI.X R7, R4, UR13, R3, 0x2, P0 ;  /* 0x0000000d04077c11 */ /* 0x000fe200080f1403 */
[----:B------:R-:W-:-:S05]  /*e8b0*/  IMAD.MOV.U32 R3, RZ, RZ, -0x800000 ;  /* 0xff800000ff037424 */ /* 0x000fca00078e00ff */
[----:B------:R0:W-:Y:S02]  /*e8c0*/  STG.E desc[UR40][R6.64], R3 ;  /* 0x0000000306007986 */ /* 0x0001e4000c101928 */
.L_x_4638:
[----:B------:R-:W-:Y:S05]  /*e8d0*/  BSYNC B1 ;  /* 0x0000000000017941 */ /* 0x000fea0003800000 */
.L_x_4637:
[----:B------:R-:W-:-:S06]  /*e8e0*/  UISETP.GT.AND UP0, UPT, UR9, 0x1, UPT ;  /* 0x000000010900788c */ /* 0x000fcc000bf04270 */
[----:B------:R-:W-:-:S13]  /*e8f0*/  PLOP3.LUT P0, PT, PT, PT, UP0, 0x80, 0x0 ;  /* 0x000000000000781c */ /* 0x000fda0003f0f008 */
[----:B------:R-:W-:Y:S05]  /*e900*/  @P0 BRA `(.L_x_4633) ;  /* 0x0000000800780947 */ /* 0x000fea0003800000 */
[----:B---3--:R-:W1:Y:S01]  /*e910*/  LDC R11, c[0x0][0xbe8] ;  /* 0x0002fa00ff0b7b82 */ /* 0x008e620000000800 */
        /* <DEDUP_REMOVED lines=15> */
[----:B------:R-:W-:Y:S01]  /*ea10*/  ISETP.GE.AND P1, PT, R190, UR12, PT ;  /* 0x0000000cbe007c0c */ /* 0x000fe2000bf26270 */
[----:B------:R-:W-:Y:S01]  /*ea20*/  UIMAD.WIDE.U32 UR8, UR42, UR10, UR8 ;  /* 0x0000000a2a0872a5 */ /* 0x000fe2000f8e0008 */
[----:B------:R-:W-:Y:S01]  /*ea30*/  IMAD R3, R9, 0x20, R26 ;  /* 0x0000002009037824 */ /* 0x000fe200078e021a */
[----:B------:R-:W-:Y:S01]  /*ea40*/  SEL R4, RZ, 0xffffffff, P2 ;  /* 0xffffffffff047807 */ /* 0x000fe20001000000 */
[----:B------:R-:W-:Y:S01]  /*ea50*/  VIADD R26, R26, UR39 ;  /* 0x000000271a1a7c36 */ /* 0x000fe20008000000 */
[----:B------:R-:W-:Y:S01]  /*ea60*/  ISETP.GE.AND P3, PT, R2, UR12, PT ;  /* 0x0000000c02007c0c */ /* 0x000fe2000bf66270 */
[----:B------:R-:W-:Y:S01]  /*ea70*/  VIADD R8, R3, UR39 ;  /* 0x0000002703087c36 */ /* 0x000fe20008000000 */
[----:B------:R-:W-:Y:S01]  /*ea80*/  UIMAD UR9, UR42, UR11, UR9 ;  /* 0x0000000b2a0972a4 */ /* 0x000fe2000f8e0209 */
[----:B-1----:R-:W-:Y:S01]  /*ea90*/  ISETP.NE.AND P0, PT, R11, 0x1, PT ;  /* 0x000000010b00780c */ /* 0x002fe20003f05270 */
[----:B------:R-:W-:Y:S01]  /*eaa0*/  IMAD.SHL.U32 R13, R4, 0x2, RZ ;  /* 0x00000002040d7824 */ /* 0x000fe200078e00ff */
[----:B------:R-:W-:Y:S01]  /*eab0*/  SEL R9, RZ, 0xffffffff, P1 ;  /* 0xffffffffff097807 */ /* 0x000fe20000800000 */
[----:B------:R-:W-:Y:S01]  /*eac0*/  ULDC.64 UR10, c[0x0][0xaf0] ;  /* 0x0002bc00000a7ab9 */ /* 0x000fe20000000a00 */
[----:B------:R-:W-:Y:S01]  /*ead0*/  SEL R6, RZ, 0x1, P3 ;  /* 0x00000001ff067807 */ /* 0x000fe20001800000 */
[----:B------:R-:W-:Y:S01]  /*eae0*/  UIMAD UR44, UR44, UR10, URZ ;  /* 0x0000000a2c2c72a4 */ /* 0x000fe2000f8e023f */
[----:B------:R-:W-:Y:S01]  /*eaf0*/  IMAD.MOV.U32 R3, RZ, RZ, R8 ;  /* 0x000000ffff037224 */ /* 0x000fe200078e0008 */
[----:B------:R-:W-:Y:S01]  /*eb00*/  UIMAD.WIDE.U32 UR8, UR45, UR10, UR8 ;  /* 0x0000000a2d0872a5 */ /* 0x000fe2000f8e0008 */
[----:B------:R-:W-:Y:S01]  /*eb10*/  IMAD.SHL.U32 R9, R9, 0x4, RZ ;  /* 0x0000000409097824 */ /* 0x000fe200078e00ff */
[----:B------:R-:W-:Y:S01]  /*eb20*/  LOP3.LUT R6, R13, 0x2, R6, 0xe2, !PT ;  /* 0x000000020d067812 */ /* 0x000fe200078ee206 */
[----:B------:R-:W-:Y:S01]  /*eb30*/  UIMAD UR4, UR45, UR11, UR44 ;  /* 0x0000000b2d0472a4 */ /* 0x000fe2000f8e022c */
[----:B-----5:R-:W-:Y:S01]  /*eb40*/  IMAD R25, R0, R11, RZ ;  /* 0x0000000b00197224 */ /* 0x020fe200078e02ff */
[----:B------:R-:W-:Y:S01]  /*eb50*/  ISETP.GE.AND P1, PT, R224, UR12, PT ;  /* 0x0000000ce0007c0c */ /* 0x000fe2000bf26270 */
[----:B------:R-:W0:Y:S01]  /*eb60*/  @P0 LDC R5, c[0x0][0xbec] ;  /* 0x0002fb00ff050b82 */ /* 0x000e220000000800 */
[----:B------:R-:W-:Y:S01]  /*eb70*/  LOP3.LUT R10, R9, 0x4, R6, 0xe2, !PT ;  /* 0x00000004090a7812 */ /* 0x000fe200078ee206 */
[----:B------:R-:W-:Y:S01]  /*eb80*/  UIADD3 UR4, UR9, UR4, URZ ;  /* 0x0000000409047290 */ /* 0x000fe2000fffe03f */
[----:B------:R-:W-:-:S02]  /*eb90*/  SEL R0, RZ, 0x80, P1 ;  /* 0x00000080ff007807 */ /* 0x000fc40000800000 */
[----:B------:R-:W-:Y:S02]  /*eba0*/  SHF.R.S32.HI R29, RZ, 0x1f, R188 ;  /* 0x0000001fff1d7819 */ /* 0x000fe400000114bc */
[----:B------:R-:W-:Y:S01]  /*ebb0*/  SHF.R.S32.HI R31, RZ, 0x1f, R224 ;  /* 0x0000001fff1f7819 */ /* 0x000fe200000114e0 */
[----:B------:R-:W1:Y:S01]  /*ebc0*/  @P0 LDC R7, c[0x0][0xbf0] ;  /* 0x0002fc00ff070b82 */ /* 0x000e620000000800 */
[----:B------:R-:W-:Y:S02]  /*ebd0*/  SHF.R.S32.HI R28, RZ, 0x1f, R189 ;  /* 0x0000001fff1c7819 */ /* 0x000fe400000114bd */
[----:B------:R-:W-:Y:S02]  /*ebe0*/  SHF.R.S32.HI R30, RZ, 0x1f, R225 ;  /* 0x0000001fff1e7819 */ /* 0x000fe400000114e1 */
        /* <DEDUP_REMOVED lines=27> */
[----:B------:R-:W-:Y:S02]  /*eda0*/  SEL R8, RZ, 0xffffffff, P0 ;  /* 0xffffffffff087807 */ /* 0x000fe40000000000 */
[----:B------:R-:W-:Y:S01]  /*edb0*/  ISETP.GE.AND P0, PT, R225, UR12, PT ;  /* 0x0000000ce1007c0c */ /* 0x000fe2000bf06270 */
[----:B------:R-:W-:Y:S01]  /*edc0*/  IMAD R3, R7, UR9, R6 ;  /* 0x0000000907037c24 */ /* 0x000fe2000f8e0206 */
[----:B------:R-:W-:Y:S01]  /*edd0*/  ULDC.64 UR8, c[0x0][0xa80] ;  /* 0x0002a00000087ab9 */ /* 0x000fe20000000a00 */
[----:B------:R-:W-:Y:S01]  /*ede0*/  IMAD.SHL.U32 R9, R8, 0x20, RZ ;  /* 0x0000002008097824 */ /* 0x000fe200078e00ff */
[----:B------:R-:W-:Y:S01]  /*edf0*/  SEL R7, RZ, 0x40, P0 ;  /* 0x00000040ff077807 */ /* 0x000fe20000000000 */
[----:B------:R-:W-:Y:S01]  /*ee00*/  IMAD.IADD R3, R5, 0x1, R3 ;  /* 0x0000000105037824 */ /* 0x000fe200078e0203 */
[----:B------:R-:W-:Y:S02]  /*ee10*/  LEA R20, P0, R4, UR8, 0x1 ;  /* 0x0000000804147c11 */ /* 0x000fe4000f8008ff */
[----:B------:R-:W-:-:S02]  /*ee20*/  LOP3.LUT R10, R13, 0x10, R10, 0xe2, !PT ;  /* 0x000000100d0a7812 */ /* 0x000fc400078ee20a */
[----:B------:R-:W-:Y:S01]  /*ee30*/  LEA.HI.X R3, R4, UR9, R3, 0x1, P0 ;  /* 0x0000000904037c11 */ /* 0x000fe200080f0c03 */
[----:B------:R0:W1:Y:S01]  /*ee40*/  SHFL.IDX PT, R6, R20, RZ, 0x181f ;  /* 0x00181fff14067589 */ /* 0x00006200000e0000 */
[----:B------:R-:W-:Y:S02]  /*ee50*/  ISETP.GE.AND P0, PT, R26, R25, PT ;  /* 0x000000191a00720c */ /* 0x000fe40003f06270 */
[----:B------:R-:W-:-:S04]  /*ee60*/  LOP3.LUT R10, R9, 0x20, R10, 0xe2, !PT ;  /* 0x00000020090a7812 */ /* 0x000fc800078ee20a */
[----:B------:R-:W-:Y:S02]  /*ee70*/  LOP3.LUT R21, R10, R7, RZ, 0xfc, !PT ;  /* 0x000000070a157212 */ /* 0x000fe400078efcff */
[----:B------:R0:W3:Y:S02]  /*ee80*/  SHFL.IDX PT, R7, R3, RZ, 0x181f ;  /* 0x00181fff03077589 */ /* 0x0000e400000e0000 */
[----:B------:R-:W-:-:S03]  /*ee90*/  LOP3.LUT R24, R21, R0, RZ, 0xfc, !PT ;  /* 0x0000000015187212 */ /* 0x000fc600078efcff */
[----:B------:R-:W-:Y:S05]  /*eea0*/  @P0 BRA `(.L_x_4640) ;  /* 0x00000000007c0947 */ /* 0x000fea0003800000 */
        /* <DEDUP_REMOVED lines=18> */
[----:B-1----:R-:W-:-:S02]  /*efd0*/  @!P1 LEA R8, P6, R187, R6, 0x1 ;  /* 0x00000006bb089211 */ /* 0x002fc400078c08ff */
        /* <DEDUP_REMOVED lines=12> */
.L_x_4640:
[----:B------:R-:W-:Y:S05]  /*f0a0*/  BSYNC B1 ;  /* 0x0000000000017941 */ /* 0x000fea0003800000 */
.L_x_4639:
[----:B------:R-:W-:Y:S01]  /*f0b0*/  VIADD R0, R26, 0x20 ;  /* 0x000000201a007836 */ /* 0x000fe20000000000 */
[----:B---34-:R4:W3:Y:S04]  /*f0c0*/  SHFL.IDX PT, R7, R3, 0x1, 0x181f ;  /* 0x00381f0003077f89 */ /* 0x0188e800000e0000 */
        /* <DEDUP_REMOVED lines=8> */
[----:B-1-3--:R-:W-:Y:S02]  /*f150*/  @!P1 IMAD.WIDE R4, R2, 0x2, R6 ;  /* 0x0000000202049825 */ /* 0x00afe400078e0206 */
        /* <DEDUP_REMOVED lines=15> */
[----:B-1----:R-:W-:-:S03]  /*f250*/  @!P1 LEA R4, P6, R187, R6, 0x1 ;  /* 0x00000006bb049211 */ /* 0x002fc600078c08ff */
        /* <DEDUP_REMOVED lines=9> */
.L_x_4633:
[----:B------:R-:W-:Y:S05]  /*f2f0*/  BSYNC B0 ;  /* 0x0000000000007941 */ /* 0x000fea0003800000 */
.L_x_4626:
[----:B------:R-:W-:Y:S02]  /*f300*/  ULDC UR4, c[0x0][0xc3c] ;  /* 0x00030f0000047ab9 */ /* 0x000fe40000000800 */
[----:B------:R-:W-:-:S06]  /*f310*/  UISETP.GE.AND UP0, UPT, UR7, UR4, UPT ;  /* 0x000000040700728c */ /* 0x000fcc000bf06270 */
[----:B------:R-:W-:-:S13]  /*f320*/  PLOP3.LUT P0, PT, PT, PT, UP0, 0x80, 0x0 ;  /* 0x000000000000781c */ /* 0x000fda0003f0f008 */
[----:B------:R-:W-:Y:S05]  /*f330*/  @!P0 BRA `(.L_x_4641) ;  /* 0xffffff2000288947 */ /* 0x000fea000383ffff */
[----:B------:R-:W-:Y:S05]  /*f340*/  EXIT ;  /* 0x000000000000794d */ /* 0x000fea0003800000 */
.L_x_4579:
        /* <DEDUP_REMOVED lines=18> */
.L_x_4642:
        /* <DEDUP_REMOVED lines=43> */
.L_x_4646:
        /* <DEDUP_REMOVED lines=39> */
.L_x_4644:
        /* <DEDUP_REMOVED lines=12> */
.L_x_4647:
        /* <DEDUP_REMOVED lines=63> */
.L_x_4648:
        /* <DEDUP_REMOVED lines=61> */
.L_x_4649:
[----:B01----:R-:W-:-:S05]  /*10210*/  LOP3.LUT R3, RZ, R2, RZ, 0x33, !PT ;  /* 0x00000002ff037212 */ /* 0x003fca00078e33ff */
[----:B------:R-:W-:-:S05]  /*10220*/  IMAD.IADD R2, R4, 0x1, R3 ;  /* 0x0000000104027824 */ /* 0x000fca00078e0203 */
[----:B------:R1:W-:Y:S01]  /*10230*/  STL [R1+0x4], R2 ;  /* 0x0000040201007387 */ /* 0x0003e20000100800 */
[----:B------:R-:W-:Y:S05]  /*10240*/  BRA `(.L_x_4650) ;  /* 0x0000000000107947 */ /* 0x000fea0003800000 */
.L_x_4645:
[----:B------:R-:W-:Y:S01]  /*10250*/  IMAD.U32 R2, RZ, RZ, UR6 ;  /* 0x00000006ff027e24 */ /* 0x000fe2000f8e00ff */
[----:B------:R0:W-:Y:S04]  /*10260*/  STL [R1+0x4], RZ ;  /* 0x000004ff01007387 */ /* 0x0001e80000100800 */
[----:B------:R0:W-:Y:S04]  /*10270*/  STL [R1+0x8], RZ ;  /* 0x000008ff01007387 */ /* 0x0001e80000100800 */
[----:B------:R0:W-:Y:S02]  /*10280*/  STL [R1], R2 ;  /* 0x0000000201007387 */ /* 0x0001e40000100800 */
.L_x_4650:
        /* <DEDUP_REMOVED lines=10> */
.L_x_4643:
        /* <DEDUP_REMOVED lines=30> */
.L_x_4771:
[----:B0-2---:R-:W2:Y:S01]  /*10510*/  LDL R0, [R1+0xc] ;  /* 0x00000c0001007983 */ /* 0x005ea20000100800 */
[----:B---3--:R-:W2:Y:S01]  /*10520*/  LDC.64 R2, c[0x0][0xc88] ;  /* 0x00032200ff027b82 */ /* 0x008ea20000000a00 */
[----:B------:R-:W-:Y:S05]  /*10530*/  YIELD ;  /* 0x0000000000007946 */ /* 0x000fea0003800000 */
[----:B------:R-:W-:Y:S01]  /*10540*/  ULDC.64 UR4, c[0x0][0xa28] ;  /* 0x00028a0000047ab9 */ /* 0x000fe20000000a00 */
[----:B-1----:R-:W-:Y:S01]  /*10550*/  IMAD.MOV.U32 R6, RZ, RZ, RZ ;  /* 0x000000ffff067224 */ /* 0x002fe200078e00ff */
[----:B------:R-:W-:Y:S01]  /*10560*/  ISETP.NE.U32.AND P0, PT, RZ, UR4, PT ;  /* 0x00000004ff007c0c */ /* 0x000fe2000bf05070 */
[----:B------:R-:W-:Y:S01]  /*10570*/  ULDC.64 UR8, c[0x0][0xa18] ;  /* 0x0002860000087ab9 */ /* 0x000fe20000000a00 */
[----:B------:R-:W-:Y:S01]  /*10580*/  ULDC.64 UR6, c[0x0][0xa08] ;  /* 0x0002820000067ab9 */ /* 0x000fe20000000a00 */
[----:B--2---:R-:W-:-:S05]  /*10590*/  IMAD.WIDE R2, R0, 0x4, R2 ;  /* 0x0000000400027825 */ /* 0x004fca00078e0202 */
[----:B------:R-:W2:Y:S01]  /*105a0*/  LDG.E R11, desc[UR40][R2.64] ;  /* 0x00000028020b7981 */ /* 0x000ea2000c1e1900 */
        /* <DEDUP_REMOVED lines=46> */
.L_x_4652:
[----:B------:R-:W2:Y:S01]  /*10890*/  LDL.LU R7, [R1+0x8] ;  /* 0x0000080001077983 */ /* 0x000ea20000300800 */
[----:B------:R-:W-:Y:S02]  /*108a0*/  ULDC.64 UR4, c[0x0][0xa20] ;  /* 0x0002880000047ab9 */ /* 0x000fe40000000a00 */
[----:B------:R-:W-:-:S04]  /*108b0*/  ISETP.NE.U32.AND P1, PT, RZ, UR4, PT ;  /* 0x00000004ff007c0c */ /* 0x000fc8000bf25070 */
[----:B------:R-:W-:Y:S02]  /*108c0*/  ISETP.NE.AND.EX P1, PT, RZ, UR5, PT, P1 ;  /* 0x00000005ff007c0c */ /* 0x000fe4000bf25310 */
[C---:B--2---:R-:W-:Y:S02]  /*108d0*/  LOP3.LUT R2, R7.reuse, 0xff000000, RZ, 0xc0, !PT ;  /* 0xff00000007027812 */ /* 0x044fe400078ec0ff */
        /* <DEDUP_REMOVED lines=10> */
[----:B--2---:R-:W-:-:S05]  /*10980*/  IADD3.X R7, R10, UR5, RZ, P0, !PT ;  /* 0x000000050a077c10 */ /* 0x004fca00087fe4ff */
[----:B------:R2:W5:Y:S01]  /*10990*/  LDG.E R6, desc[UR40][R6.64] ;  /* 0x0000002806067981 */ /* 0x000562000c1e1900 */
[----:B------:R-:W-:Y:S05]  /*109a0*/  BRA `(.L_x_4654) ;  /* 0x0000000000107947 */ /* 0x000fea0003800000 */
.L_x_4653:
[----:B------:R-:W-:Y:S05]  /*109b0*/  @!P0 BRA `(.L_x_4654) ;  /* 0x00000000000c8947 */ /* 0x000fea0003800000 */
[----:B------:R-:W3:Y:S04]  /*109c0*/  LDG.E R6, desc[UR40][R4.64] ;  /* 0x0000002804067981 */ /* 0x000ee8000c1e1900 */
[----:B------:R-:W3:Y:S02]  /*109d0*/  LDG.E R4, desc[UR40][R4.64+0x4] ;  /* 0x0000042804047981 */ /* 0x000ee4000c1e1900 */
[----:B---3--:R-:W-:-:S07]  /*109e0*/  IMAD.IADD R6, R4, 0x1, -R6 ;  /* 0x0000000104067824 */ /* 0x008fce00078e0a06 */
.L_x_4654:
[----:B------:R-:W3:Y:S01]  /*109f0*/  LDL R5, [R1+0x4] ;  /* 0x0000040001057983 */ /* 0x000ee20000100800 */
[----:B-----5:R-:W-:Y:S01]  /*10a00*/  IMAD.IADD R6, R6, 0x1, -R0 ;  /* 0x0000000106067824 */ /* 0x020fe200078e0a00 */
[----:B------:R-:W-:Y:S01]  /*10a10*/  BSSY B0, `(.L_x_4655) ;  /* 0x000003a000007945 */ /* 0x000fe20003800000 */
[----:B------:R-:W4:Y:S02]  /*10a20*/  LDC R0, c[0x0][0x448] ;  /* 0x00011200ff007b82 */ /* 0x000f240000000800 */
[----:B----4-:R-:W-:-:S13]  /*10a30*/  ISETP.NE.AND P0, PT, R0, 0x1, PT ;  /* 0x000000010000780c */ /* 0x010fda0003f05270 */
[----:B--2---:R-:W2:Y:S08]  /*10a40*/  @P0 LDC R3, c[0x0][0x44c] ;  /* 0x00011300ff030b82 */ /* 0x004eb00000000800 */
[----:B------:R-:W4:Y:S01]  /*10a50*/  @P0 LDC R4, c[0x0][0x450] ;  /* 0x00011400ff040b82 */ /* 0x000f220000000800 */
[----:B---3--:R-:W-:Y:S02]  /*10a60*/  IMAD.SHL.U32 R0, R5, 0x40, RZ ;  /* 0x0000004005007824 */ /* 0x008fe400078e00ff */
[----:B------:R-:W-:-:S02]  /*10a70*/  IMAD.MOV.U32 R5, RZ, RZ, RZ ;  /* 0x000000ffff057224 */ /* 0x000fc400078e00ff */
[----:B------:R-:W-:Y:S02]  /*10a80*/  VIADD R0, R0, 0x3f ;  /* 0x0000003f00007836 */ /* 0x000fe40000000000 */
[----:B------:R-:W-:Y:S02]  /*10a90*/  IMAD.MOV.U32 R10, RZ, RZ, R5 ;  /* 0x000000ffff0a7224 */ /* 0x000fe400078e0005 */
[----:B--2---:R-:W-:-:S05]  /*10aa0*/  @P0 IMAD.HI.U32 R3, R0, R3, RZ ;  /* 0x0000000300030227 */ /* 0x004fca00078e00ff */
[----:B----4-:R-:W-:Y:S01]  /*10ab0*/  @P0 SHF.R.U32.HI R0, RZ, R4, R3 ;  /* 0x00000004ff000219 */ /* 0x010fe20000011603 */
[C---:B------:R-:W-:Y:S01]  /*10ac0*/  VIADD R4, R6.reuse, 0x3f ;  /* 0x0000003f06047836 */ /* 0x040fe20000000000 */
[----:B------:R-:W-:Y:S02]  /*10ad0*/  IADD3 R3, R6, 0x40, -R9 ;  /* 0x0000004006037810 */ /* 0x000fe40007ffe809 */
[----:B01----:R-:W-:-:S03]  /*10ae0*/  LOP3.LUT R9, R2, 0xff, RZ, 0xc0, !PT ;  /* 0x000000ff02097812 */ /* 0x003fc600078ec0ff */
[----:B------:R-:W-:Y:S01]  /*10af0*/  IMAD.IADD R0, R3, 0x1, R0 ;  /* 0x0000000103007824 */ /* 0x000fe200078e0200 */
[----:B------:R-:W-:-:S04]  /*10b00*/  SHF.R.S32.HI R3, RZ, 0x1f, R4 ;  /* 0x0000001fff037819 */ /* 0x000fc80000011404 */
[----:B------:R-:W-:Y:S02]  /*10b10*/  LEA.HI R4, R3, R4, RZ, 0x6 ;  /* 0x0000000403047211 */ /* 0x000fe400078f30ff */
[----:B------:R-:W-:Y:S02]  /*10b20*/  SHF.R.S32.HI R3, RZ, 0x1f, R0 ;  /* 0x0000001fff037819 */ /* 0x000fe40000011400 */
[----:B------:R-:W-:Y:S02]  /*10b30*/  SHF.R.S32.HI R4, RZ, 0x6, R4 ;  /* 0x00000006ff047819 */ /* 0x000fe40000011404 */
[----:B------:R-:W-:Y:S02]  /*10b40*/  LEA.HI R3, R3, R0, RZ, 0x6 ;  /* 0x0000000003037211 */ /* 0x000fe400078f30ff */
[----:B------:R-:W-:Y:S02]  /*10b50*/  SHF.R.U32.HI R0, RZ, 0x10, R2 ;  /* 0x00000010ff007819 */ /* 0x000fe40000011602 */
[----:B------:R-:W-:-:S02]  /*10b60*/  SHF.R.S32.HI R3, RZ, 0x6, R3 ;  /* 0x00000006ff037819 */ /* 0x000fc40000011403 */
[----:B------:R-:W-:Y:S02]  /*10b70*/  ISETP.NE.AND P0, PT, R0, RZ, PT ;  /* 0x000000ff0000720c */ /* 0x000fe40003f05270 */
[----:B------:R-:W-:-:S04]  /*10b80*/  VIMNMX R8, R4, R3, PT ;  /* 0x0000000304087248 */ /* 0x000fc80003fe0100 */
[----:B------:R-:W-:Y:S01]  /*10b90*/  ISETP.GE.AND P1, PT, R8, 0x1, PT ;  /* 0x000000010800780c */ /* 0x000fe20003f26270 */
[----:B------:R0:W-:Y:S04]  /*10ba0*/  STL [R1+0x30], R8 ;  /* 0x0000300801007387 */ /* 0x0001e80000100800 */
[----:B------:R0:W-:Y:S02]  /*10bb0*/  STL [R1+0x3c], R5 ;  /* 0x00003c0501007387 */ /* 0x0001e40000100800 */
[----:B------:R-:W1:Y:S02]  /*10bc0*/  @!P0 LDC R0, c[0x0][0x9f0] ;  /* 0x00027c00ff008b82 */ /* 0x000e640000000800 */
[----:B------:R0:W-:Y:S04]  /*10bd0*/  STL [R1+0x54], R9 ;  /* 0x0000540901007387 */ /* 0x0001e80000100800 */
[----:B------:R-:W-:Y:S05]  /*10be0*/  @!P1 BRA `(.L_x_4656) ;  /* 0x0000000000709947 */ /* 0x000fea0003800000 */
[----:B-1----:R-:W-:-:S04]  /*10bf0*/  IABS R4, R0 ;  /* 0x0000000000047213 */ /* 0x002fc80000000000 */
[----:B------:R-:W1:Y:S08]  /*10c00*/  I2F.RP R2, R4 ;  /* 0x0000000400027306 */ /* 0x000e700000209400 */
[----:B-1----:R-:W1:Y:S02]  /*10c10*/  MUFU.RCP R2, R2 ;  /* 0x0000000200027308 */ /* 0x002e640000001000 */
[----:B-1----:R-:W-:-:S06]  /*10c20*/  VIADD R2, R2, 0xffffffe ;  /* 0x0ffffffe02027836 */ /* 0x002fcc0000000000 */
[----:B------:R-:W1:Y:S02]  /*10c30*/  F2I.FTZ.U32.TRUNC.NTZ R3, R2 ;  /* 0x0000000200037305 */ /* 0x000e64000021f000 */
[----:B-1----:R-:W-:-:S04]  /*10c40*/  IMAD.MOV R2, RZ, RZ, -R3 ;  /* 0x000000ffff027224 */ /* 0x002fc800078e0a03 */
[----:B0-----:R-:W-:Y:S02]  /*10c50*/  IMAD R5, R2, R4, RZ ;  /* 0x0000000402057224 */ /* 0x001fe400078e02ff */
[----:B------:R-:W-:-:S04]  /*10c60*/  IMAD.MOV.U32 R2, RZ, RZ, RZ ;  /* 0x000000ffff027224 */ /* 0x000fc800078e00ff */
[----:B------:R-:W-:Y:S01]  /*10c70*/  IMAD.HI.U32 R7, R3, R5, R2 ;  /* 0x0000000503077227 */ /* 0x000fe200078e0002 */
        /* <DEDUP_REMOVED lines=19> */
.L_x_4656:
[----:B------:R-:W-:Y:S05]  /*10db0*/  BSYNC B0 ;  /* 0x0000000000007941 */ /* 0x000fea0003800000 */
.L_x_4655:
[----:B-1----:R-:W-:Y:S01]  /*10dc0*/  IMAD.MOV.U32 R0, RZ, RZ, R10 ;  /* 0x000000ffff007224 */ /* 0x002fe200078e000a */
[----:B------:R-:W-:Y:S03]  /*10dd0*/  BSSY B7, `(.L_x_4657) ;  /* 0x00004b7000077945 */ /* 0x000fe60003800000 */
[----:B------:R-:W-:-:S05]  /*10de0*/  IMAD R2, R9, R0, RZ ;  /* 0x0000000009027224 */ /* 0x000fca00078e02ff */
[----:B------:R-:W-:Y:S01]  /*10df0*/  VIADDMNMX R0, R2, R0, R8, PT ;  /* 0x0000000002007246 */ /* 0x000fe20003800108 */
[----:B------:R1:W-:Y:S03]  /*10e00*/  STL [R1+0x20], R2 ;  /* 0x0000200201007387 */ /* 0x0003e60000100800 */
[----:B------:R-:W-:Y:S01]  /*10e10*/  ISETP.GT.AND P0, PT, R0, R2, PT ;  /* 0x000000020000720c */ /* 0x000fe20003f04270 */
[----:B------:R1:W-:-:S12]  /*10e20*/  STL [R1+0x34], R0 ;  /* 0x0000340001007387 */ /* 0x0003d80000100800 */
[----:B------:R-:W-:Y:S05]  /*10e30*/  @P0 BRA `(.L_x_4658) ;  /* 0x0000000000480947 */ /* 0x000fea0003800000 */
[----:B-1----:R-:W1:Y:S02]  /*10e40*/  S2R R0, SR_TID.X ;  /* 0x0000000000007919 */ /* 0x002e640000002100 */
[----:B-1----:R-:W-:-:S04]  /*10e50*/  LOP3.LUT R0, R0, 0x7f, RZ, 0xc0, !PT ;  /* 0x0000007f00007812 */ /* 0x002fc800078ec0ff */
[----:B------:R-:W-:-:S13]  /*10e60*/  ISETP.NE.AND P0, PT, R0, RZ, PT ;  /* 0x000000ff0000720c */ /* 0x000fda0003f05270 */
[----:B------:R-:W-:Y:S05]  /*10e70*/  @P0 BRA `(.L_x_4659) ;  /* 0x0000004800b00947 */ /* 0x000fea0003800000 */
[----:B0-----:R-:W0:Y:S01]  /*10e80*/  S2R R5, SR_LANEID ;  /* 0x0000000000057919 */ /* 0x001e220000000000 */
[----:B------:R-:W-:Y:S01]  /*10e90*/  VOTEU.ANY UR4, UPT, PT ;  /* 0x0000000000047886 */ /* 0x000fe200038e0100 */
[----:B------:R-:W1:Y:S01]  /*10ea0*/  LDC.64 R2, c[0x0][0xc60] ;  /* 0x00031800ff027b82 */ /* 0x000e620000000a00 */
[----:B------:R-:W0:Y:S02]  /*10eb0*/  FLO.U32 R0, UR4 ;  /* 0x0000000400007d00 */ /* 0x000e2400080e0000 */
[----:B0-----:R-:W-:-:S06]  /*10ec0*/  ISETP.EQ.U32.AND P0, PT, R0, R5, PT ;  /* 0x000000050000720c */ /* 0x001fcc0003f02070 */
[----:B------:R-:W1:Y:S07]  /*10ed0*/  POPC R5, UR4 ;  /* 0x0000000400057d09 */ /* 0x000e6e0008000000 */
[----:B-1----:R-:W3:Y:S01]  /*10ee0*/  @P0 ATOMG.E.ADD.STRONG.GPU PT, R3, desc[UR40][R2.64], R5 ;  /* 0x00000005020309a8 */ /* 0x002ee200081ee1e8 */
[----:B------:R-:W0:Y:S02]  /*10ef0*/  S2R R4, SR_LTMASK ;  /* 0x0000000000047919 */ /* 0x000e240000003900 */
[----:B0-----:R-:W-:-:S04]  /*10f00*/  LOP3.LUT R4, R4, UR4, RZ, 0xc0, !PT ;  /* 0x0000000404047c12 */ /* 0x001fc8000f8ec0ff */
[----:B------:R-:W0:Y:S01]  /*10f10*/  POPC R7, R4 ;  /* 0x0000000400077309 */ /* 0x000e220000000000 */
[----:B---3--:R-:W0:Y:S02]  /*10f20*/  SHFL.IDX PT, R0, R3, R0, 0x1f ;  /* 0x00001f0003007589 */ /* 0x008e2400000e0000 */
[----:B0-----:R-:W-:-:S05]  /*10f30*/  IADD3 R0, R0, UR37, R7 ;  /* 0x0000002500007c10 */ /* 0x001fca000fffe007 */
[----:B------:R1:W-:Y:S01]  /*10f40*/  STL [R1], R0 ;  /* 0x0000000001007387 */ /* 0x0003e20000100800 */
[----:B------:R-:W-:Y:S05]  /*10f50*/  BRA `(.L_x_4659) ;  /* 0x0000004800787947 */ /* 0x000fea0003800000 */
.L_x_4658:
[----:B-1----:R-:W-:Y:S01]  /*10f60*/  VIADD R0, R19, 0x22400 ;  /* 0x0002240013007836 */ /* 0x002fe20000000000 */
        /* <DEDUP_REMOVED lines=19> */
.L_x_4661:
[----:B------:R-:W-:Y:S05]  /*110a0*/  BSYNC B6 ;  /* 0x0000000000067941 */ /* 0x000fea0003800000 */
.L_x_4660:
        /* <DEDUP_REMOVED lines=9> */
[----:B------:R-:W-:Y:S02]  /*11140*/  IMAD.U32 R4, RZ, RZ, UR6 ;  /* 0x00000006ff047e24 */ /* 0x000fe4000f8e00ff */
[----:B0-----:R-:W-:Y:S02]  /*11150*/  IMAD.U32 R5, RZ, RZ, UR7 ;  /* 0x00000007ff057e24 */ /* 0x001fe4000f8e00ff */
[----:B------:R-:W-:Y:S02]  /*11160*/  IMAD.U32 R6, RZ, RZ, UR8 ;  /* 0x00000008ff067e24 */ /* 0x000fe4000f8e00ff */
[----:B------:R-:W-:-:S02]  /*11170*/  IMAD.U32 R7, RZ, RZ, UR9 ;  /* 0x00000009ff077e24 */ /* 0x000fc4000f8e00ff */
[----:B--2---:R-:W-:Y:S02]  /*11180*/  IMAD.U32 R10, RZ, RZ, UR4 ;  /* 0x00000004ff0a7e24 */ /* 0x004fe4000f8e00ff */
[----:B------:R-:W-:Y:S02]  /*11190*/  IMAD.U32 R11, RZ, RZ, UR5 ;  /* 0x00000005ff0b7e24 */ /* 0x000fe4000f8e00ff */
[----:B------:R-:W-:Y:S02]  /*111a0*/  IMAD.MOV.U32 R8, RZ, RZ, 0x70 ;  /* 0x00000070ff087424 */ /* 0x000fe400078e00ff */
[----:B------:R-:W-:Y:S02]  /*111b0*/  IMAD.MOV.U32 R12, RZ, RZ, 0x1 ;  /* 0x00000001ff0c7424 */ /* 0x000fe400078e00ff */
[----:B-1----:R-:W-:-:S07]  /*111c0*/  IMAD.MOV.U32 R13, RZ, RZ, RZ ;  /* 0x000000ffff0d7224 */ /* 0x002fce00078e00ff */
[----:B------:R-:W-:-:S07]  /*111d0*/  LEPC R20, `(.L_x_4664) ;  /* 0x000000001014794e */ /* 0x000fce0000000000 */
[----:B---3--:R-:W-:Y:S05]  /*111e0*/  CALL.ABS.NOINC R2 ;  /* 0x0000000002007343 */ /* 0x008fea0003c00000 */
.L_x_4664:
        /* <DEDUP_REMOVED lines=16> */
.L_x_4663:
[----:B------:R-:W-:Y:S05]  /*112f0*/  BSYNC B6 ;  /* 0x0000000000067941 */ /* 0x000fea0003800000 */
.L_x_4662:
[----:B------:R-:W3:Y:S01]  /*11300*/  LDL.LU R4, [R1+0x18] ;  /* 0x0000180001047983 */ /* 0x000ee20000300800 */
[----:B------:R-:W-:-:S03]  /*11310*/  ULDC.64 UR4, c[0x0][0x9f8] ;  /* 0x00027e0000047ab9 */ /* 0x000fc60000000a00 */
[----:B------:R-:W4:Y:S01]  /*11320*/  LDL R7, [R1+0x8] ;  /* 0x0000080001077983 */ /* 0x000f220000100800 */
[----:B------:R-:W-:-:S03]  /*11330*/  ISETP.NE.U32.AND P0, PT, RZ, UR4, PT ;  /* 0x00000004ff007c0c */ /* 0x000fc6000bf05070 */
[----:B------:R-:W5:Y:S01]  /*11340*/  LDL R0, [R1+0x34] ;  /* 0x0000340001007983 */ /* 0x000f620000100800 */
[----:B------:R-:W-:-:S13]  /*11350*/  ISETP.NE.AND.EX P0, PT, RZ, UR5, PT, P0 ;  /* 0x00000005ff007c0c */ /* 0x000fda000bf05300 */
[----:B------:R-:W-:-:S04]  /*11360*/  @P0 IADD3 R2, P1, R16, UR4, RZ ;  /* 0x0000000410020c10 */ /* 0x000fc8000ff3e0ff */
[----:B---3--:R-:W-:Y:S01]  /*11370*/  @P0 IADD3.X R3, R4, UR5, RZ, P1, !PT ;  /* 0x0000000504030c10 */ /* 0x008fe20008ffe4ff */
[----:B------:R-:W-:-:S04]  /*11380*/  ULDC.64 UR4, c[0x0][0xa08] ;  /* 0x0002820000047ab9 */ /* 0x000fc80000000a00 */
[----:B----4-:R1:W0:Y:S02]  /*11390*/  @P0 LDG.E R7, desc[UR40][R2.64] ;  /* 0x0000002802070981 */ /* 0x010224000c1e1900 */
[----:B-1----:R-:W1:Y:S01]  /*113a0*/  LDC.64 R2, c[0x0][0x418] ;  /* 0x00010600ff027b82 */ /* 0x002e620000000a00 */
[----:B-----5:R-:W-:Y:S01]  /*113b0*/  VIADD R0, R0, 0xffffffff ;  /* 0xffffffff00007836 */ /* 0x020fe20000000000 */
[----:B0-----:R-:W-:Y:S01]  /*113c0*/  SHF.R.S32.HI R8, RZ, 0x1f, R7 ;  /* 0x0000001fff087819 */ /* 0x001fe20000011407 */
[----:B------:R0:W-:Y:S04]  /*113d0*/  @P0 STL [R1+0x8], R7 ;  /* 0x0000080701000387 */ /* 0x0001e80000100800 */
[----:B------:R0:W-:Y:S01]  /*113e0*/  STL [R1+0x18], R8 ;  /* 0x0000180801007387 */ /* 0x0001e20000100800 */
[----:B-1----:R-:W-:Y:S01]  /*113f0*/  LOP3.LUT P0, RZ, R2, UR4, RZ, 0xfc, !PT ;  /* 0x0000000402ff7c12 */ /* 0x002fe2000f80fcff */
[----:B------:R-:W-:-:S03]  /*11400*/  UMOV UR4, 0xffffffff ;  /* 0xffffffff00047882 */ /* 0x000fc60000000000 */
[----:B------:R-:W-:-:S04]  /*11410*/  LOP3.LUT P0, RZ, R3, UR5, RZ, 0xfc, P0 ;  /* 0x0000000503ff7c12 */ /* 0x000fc8000800fcff */
[----:B------:R-:W-:Y:S01]  /*11420*/  SEL R16, R7, RZ, !P0 ;  /* 0x000000ff07107207 */ /* 0x000fe20004000000 */
[----:B0-----:R-:W-:Y:S08]  /*11430*/  BRA.DIV UR4, `(.L_x_4665) ;  /* 0x0000005e04787947 */ /* 0x001ff0000b800000 */
[----:B------:R-:W0:Y:S02]  /*11440*/  S2R R4, SR_TID.X ;  /* 0x0000000000047919 */ /* 0x000e240000002100 */
[----:B0-----:R-:W-:-:S04]  /*11450*/  SHF.R.U32.HI R4, RZ, 0x5, R4 ;  /* 0x00000005ff047819 */ /* 0x001fc80000011604 */
[----:B------:R-:W-:-:S05]  /*11460*/  LOP3.LUT R4, R4, 0x3, RZ, 0xc0, !PT ;  /* 0x0000000304047812 */ /* 0x000fca00078ec0ff */
[----:B------:R0:W1:Y:S02]  /*11470*/  SHFL.IDX PT, R14, R4, RZ, 0x1f ;  /* 0x00001fff040e7589 */ /* 0x00006400000e0000 */
.L_x_4788:
[----:B------:R3:W-:Y:S01]  /*11480*/  STL [R1+0x28], R0 ;  /* 0x0000280001007387 */ /* 0x0007e20000100800 */
[----:B-1----:R-:W-:Y:S02]  /*11490*/  ISETP.NE.AND P0, PT, R14, RZ, PT ;  /* 0x000000ff0e00720c */ /* 0x002fe40003f05270 */
[----:B------:R-:W-:Y:S02]  /*114a0*/  PLOP3.LUT P1, PT, PT, PT, PT, 0x8, 0x0 ;  /* 0x000000000000781c */ /* 0x000fe40003f2e170 */
[----:B------:R-:W-:-:S11]  /*114b0*/  LOP3.LUT R18, R18, 0xfffffffe, RZ, 0xc0, !PT ;  /* 0xfffffffe12127812 */ /* 0x000fd600078ec0ff */
[----:B------:R-:W-:Y:S01]  /*114c0*/  @P1 LOP3.LUT R18, R18, 0x1, RZ, 0xfc, !PT ;  /* 0x0000000112121812 */ /* 0x000fe200078efcff */
[----:B---3--:R-:W-:Y:S06]  /*114d0*/  @P0 BRA `(.L_x_4666) ;  /* 0x00000004000c0947 */ /* 0x008fec0003800000 */
[----:B------:R-:W-:-:S03]  /*114e0*/  UMOV UR4, 0xffffffff ;  /* 0xffffffff00047882 */ /* 0x000fc60000000000 */
[----:B------:R-:W-:Y:S05]  /*114f0*/  BRA.DIV UR4, `(.L_x_4667) ;  /* 0x0000005e047c7947 */ /* 0x000fea000b800000 */
[----:B------:R-:W-:-:S13]  /*11500*/  ELECT P6, URZ, PT ;  /* 0x00000000003f782f */ /* 0x000fda00038c0000 */
.L_x_4791:
[----:B------:R-:W-:Y:S05]  /*11510*/  @!P6 BRA `(.L_x_4666) ;  /* 0x0000000000fce947 */ /* 0x000fea0003800000 */
[----:B------:R-:W-:-:S04]  /*11520*/  ISETP.NE.U32.AND P0, PT, R2, RZ, PT ;  /* 0x000000ff0200720c */ /* 0x000fc80003f05070 */
[----:B------:R-:W-:-:S13]  /*11530*/  ISETP.NE.AND.EX P0, PT, R3, RZ, PT, P0 ;  /* 0x000000ff0300720c */ /* 0x000fda0003f05300 */
[----:B------:R-:W-:Y:S05]  /*11540*/  @!P0 BRA `(.L_x_4668) ;  /* 0x0000000000508947 */ /* 0x000fea0003800000 */
[----:B------:R-:W1:Y:S01]  /*11550*/  LDC R6, c[0x0][0x43c] ;  /* 0x00010f00ff067b82 */ /* 0x000e620000000800 */
[----:B------:R-:W-:Y:S01]  /*11560*/  IMAD.MOV.U32 R9, RZ, RZ, R0 ;  /* 0x000000ffff097224 */ /* 0x000fe200078e0000 */
[----:B------:R-:W-:-:S03]  /*11570*/  ULDC.64 UR4, c[0x0][0x428] ;  /* 0x00010a0000047ab9 */ /* 0x000fc60000000a00 */
[----:B------:R-:W-:Y:S01]  /*11580*/  IMAD.MOV.U32 R0, RZ, RZ, R9 ;  /* 0x000000ffff007224 */ /* 0x000fe200078e0009 */
[----:B-1----:R-:W-:-:S13]  /*11590*/  ISETP.NE.AND P0, PT, R6, 0x1, PT ;  /* 0x000000010600780c */ /* 0x002fda0003f05270 */
[----:B0-----:R-:W0:Y:S02]  /*115a0*/  @P0 LDC.64 R4, c[0x0][0x440] ;  /* 0x00011000ff040b82 */ /* 0x001e240000000a00 */
        /* <DEDUP_REMOVED lines=14> */
.L_x_4668:
[----:B------:R-:W3:Y:S04]  /*11690*/  LDL R0, [R1+0x10] ;  /* 0x0000100001007983 */ /* 0x000ee80000100800 */
[----:B-1----:R-:W4:Y:S01]  /*116a0*/  LDL R2, [R1+0x14] ;  /* 0x0000140001027983 */ /* 0x002f220000100800 */
[----:B---3--:R-:W-:Y:S01]  /*116b0*/  IMAD R0, R0, 0x8, R19 ;  /* 0x0000000800007824 */ /* 0x008fe200078e0213 */
[----:B----4-:R-:W-:-:S04]  /*116c0*/  SHF.L.U32 R2, R2, 0x1f, RZ ;  /* 0x0000001f02027819 */ /* 0x010fc800000006ff */
[----:B------:R-:W1:Y:S02]  /*116d0*/  SYNCS.PHASECHK.TRANS64.TRYWAIT P0, [R0+URZ+0x28c40], R2 ;  /* 0x028c4002000075a7 */ /* 0x000e64000800017f */
[----:B-1----:R-:W-:Y:S05]  /*116e0*/  @!P0 BRA `(.L_x_4669) ;  /* 0x0000005c00208947 */ /* 0x002fea0003800000 */
.L_x_4792:
        /* <DEDUP_REMOVED lines=11> */
.L_x_4670:
[----:B------:R-:W3:Y:S04]  /*117a0*/  LDL R3, [R1+0x10] ;  /* 0x0000100001037983 */ /* 0x000ee80000100800 */
[----:B0-----:R-:W4:Y:S04]  /*117b0*/  LDL R4, [R1+0x28] ;  /* 0x0000280001047983 */ /* 0x001f280000100800 */
[----:B-1----:R-:W2:Y:S01]  /*117c0*/  LDL R2, [R1+0x1c] ;  /* 0x00001c0001027983 */ /* 0x002ea20000100800 */
        /* <DEDUP_REMOVED lines=11> */
[----:B---3--:R-:W-:Y:S01]  /*11880*/  IMAD R0, R3, 0x2000, R19 ;  /* 0x0000200003007824 */ /* 0x008fe200078e0213 */
[----:B----4-:R-:W-:-:S04]  /*11890*/  R2UR UR11, R4 ;  /* 0x00000000040b72ca */ /* 0x010fc800000e0000 */
[----:B------:R-:W-:Y:S02]  /*118a0*/  R2UR UR8, R0 ;  /* 0x00000000000872ca */ /* 0x000fe400000e0000 */
[----:B--2---:R-:W-:-:S11]  /*118b0*/  R2UR UR4, R2 ;  /* 0x00000000020472ca */ /* 0x004fd600000e0000 */
[----:B------:R-:W-:Y:S02]  /*118c0*/  UIADD3 UR8, UR8, 0x22400, URZ ;  /* 0x0002240008087890 */ /* 0x000fe4000fffe03f */
[----:B------:R-:W-:-:S03]  /*118d0*/  ULEA UR11, UR11, UR4, 0x6 ;  /* 0x000000040b0b7291 */ /* 0x000fc6000f8e303f */
[----:B------:R-:W-:-:S06]  /*118e0*/  UMOV UR4, 0x0 ;  /* 0x0000000000047882 */ /* 0x000fcc0000000000 */
[----:B------:R1:W-:Y:S02]  /*118f0*/  UTMALDG.4D [UR8], [UR6], desc[UR4] ;  /* 0x00000408060075b4 */ /* 0x0003e40008019000 */
[----:B-1----:R-:W-:Y:S01]  /*11900*/  NOP ;  /* 0x0000000000007918 */ /* 0x002fe20000000000 */
.L_x_4666:
[----:B------:R-:W3:Y:S04]  /*11910*/  LDL.LU R3, [R1+0x38] ;  /* 0x0000380001037983 */ /* 0x000ee80000300800 */
[----:B------:R-:W4:Y:S04]  /*11920*/  LDL.LU R5, [R1+0x24] ;  /* 0x0000240001057983 */ /* 0x000f280000300800 */
[----:B0-----:R-:W5:Y:S01]  /*11930*/  LDL.LU R4, [R1+0x44] ;  /* 0x0000440001047983 */ /* 0x001f620000300800 */
        /* <DEDUP_REMOVED lines=9> */
[----:B---3--:R-:W-:Y:S02]  /*119d0*/  SHF.R.S32.HI R0, RZ, 0x1f, R3 ;  /* 0x0000001fff007819 */ /* 0x008fe40000011403 */
[----:B----4-:R-:W-:-:S03]  /*119e0*/  SEL R5, R5, RZ, !P0 ;  /* 0x000000ff05057207 */ /* 0x010fc60004000000 */
[----:B------:R-:W-:Y:S01]  /*119f0*/  IMAD R0, R0, UR4, RZ ;  /* 0x0000000400007c24 */ /* 0x000fe2000f8e02ff */
[----:B-----5:R-:W-:-:S03]  /*11a00*/  SEL R4, R4, RZ, !P0 ;  /* 0x000000ff04047207 */ /* 0x020fc60004000000 */
        /* <DEDUP_REMOVED lines=23> */
[----:B0-----:R-:W-:Y:S05]  /*11b80*/  CALL.ABS.NOINC R2 ;  /* 0x0000000002007343 */ /* 0x001fea0003c00000 */
.L_x_4672:
[----:B------:R-:W-:Y:S05]  /*11b90*/  BSYNC B6 ;  /* 0x0000000000067941 */ /* 0x000fea0003800000 */
.L_x_4671:
[----:B0-----:R-:W3:Y:S01]  /*11ba0*/  LDL.LU R0, [R1+0x44] ;  /* 0x0000440001007983 */ /* 0x001ee20000300800 */
[----:B------:R-:W-:Y:S01]  /*11bb0*/  ULDC.64 UR4, c[0x0][0x2d8] ;  /* 0x0000b60000047ab9 */ /* 0x000fe20000000a00 */
[----:B------:R-:W0:Y:S01]  /*11bc0*/  LDC R7, c[0x0][0x448] ;  /* 0x00011200ff077b82 */ /* 0x000e220000000800 */
[----:B------:R-:W-:Y:S01]  /*11bd0*/  ULDC UR6, c[0x0][0x2b8] ;  /* 0x0000ae0000067ab9 */ /* 0x000fe20000000800 */
[----:B------:R-:W4:Y:S04]  /*11be0*/  LDL.LU R4, [R1+0x38] ;  /* 0x0000380001047983 */ /* 0x000f280000300800 */
[----:B------:R-:W4:Y:S04]  /*11bf0*/  LDL.LU.64 R2, [R1+0x48] ;  /* 0x0000480001027983 */ /* 0x000f280000300a00 */
[----:B------:R-:W3:Y:S04]  /*11c00*/  LDL.LU R5, [R1+0x24] ;  /* 0x0000240001057983 */ /* 0x000ee80000300800 */
[----:B--2---:R-:W2:Y:S04]  /*11c10*/  LDL R10, [R1+0x4] ;  /* 0x00000400010a7983 */ /* 0x004ea80000100800 */
[----:B------:R1:W5:Y:S01]  /*11c20*/  LDL R8, [R1+0x58] ;  /* 0x0000580001087983 */ /* 0x0003620000100800 */
[----:B0-----:R-:W-:-:S13]  /*11c30*/  ISETP.NE.AND P0, PT, R7, 0x1, PT ;  /* 0x000000010700780c */ /* 0x001fda0003f05270 */
[----:B------:R-:W0:Y:S01]  /*11c40*/  @P0 LDC R6, c[0x0][0x450] ;  /* 0x00011400ff060b82 */ /* 0x000e220000000800 */
[----:B------:R-:W1:Y:S02]  /*11c50*/  S2R R9, SR_TID.X ;  /* 0x0000000000097919 */ /* 0x000e640000002100 */
[----:B-1----:R-:W-:-:S05]  /*11c60*/  IMAD.SHL.U32 R9, R9, 0x8, RZ ;  /* 0x0000000809097824 */ /* 0x002fca00078e00ff */
[----:B------:R-:W-:Y:S01]  /*11c70*/  LOP3.LUT R9, R9, 0x38, RZ, 0xc0, !PT ;  /* 0x0000003809097812 */ /* 0x000fe200078ec0ff */
[----:B----4-:R-:W-:Y:S02]  /*11c80*/  IMAD.MOV.U32 R3, RZ, RZ, R4 ;  /* 0x000000ffff037224 */ /* 0x010fe400078e0004 */
[----:B------:R-:W1:Y:S01]  /*11c90*/  S2R R4, SR_TID.X ;  /* 0x0000000000047919 */ /* 0x000e620000002100 */
[----:B------:R-:W-:-:S04]  /*11ca0*/  IMAD.WIDE.U32 R2, R17, UR4, R2 ;  /* 0x0000000411027c25 */ /* 0x000fc8000f8e0002 */
[----:B------:R-:W-:Y:S01]  /*11cb0*/  IMAD R3, R17, UR5, R3 ;  /* 0x0000000511037c24 */ /* 0x000fe2000f8e0203 */
[----:B------:R-:W-:Y:S02]  /*11cc0*/  ULDC.64 UR4, c[0x0][0x2e0] ;  /* 0x0000b80000047ab9 */ /* 0x000fe40000000a00 */
[----:B---3--:R-:W-:Y:S02]  /*11cd0*/  IMAD R0, R0, UR4, RZ ;  /* 0x0000000400007c24 */ /* 0x008fe4000f8e02ff */
[----:B------:R-:W-:-:S04]  /*11ce0*/  IMAD.WIDE.U32 R2, R5, UR4, R2 ;  /* 0x0000000405027c25 */ /* 0x000fc8000f8e0002 */
        /* <DEDUP_REMOVED lines=9> */
[----:B--2---:R-:W-:-:S04]  /*11d80*/  IMAD R4, R10, 0x40, R4 ;  /* 0x000000400a047824 */ /* 0x004fc800078e0204 */
        /* <DEDUP_REMOVED lines=27> */
[C---:B------:R-:W-:Y:S02]  /*11f40*/  VIADD R5, R3.reuse, 0x10 ;  /* 0x0000001003057836 */ /* 0x040fe40000000000 */
        /* <DEDUP_REMOVED lines=26> */
[----:B------:R-:W-:Y:S01]  /*120f0*/  @!P1 IMAD.MOV.U32 R6, RZ, RZ, R5 ;  /* 0x000000ffff069224 */ /* 0x000fe200078e0005 */
[----:B------:R-:W0:Y:S04]  /*12100*/  SHFL.IDX PT, R0, R0, 0x3, 0x181f ;  /* 0x00781f0000007f89 */ /* 0x000e2800000e0000 */
[----:B------:R1:W-:Y:S04]  /*12110*/  @!P1 LDGSTS.E.BYPASS.LTC128B.128 [R8+0x21400], desc[UR40][R6.64], !P0 ;  /* 0x2140000006089fae */ /* 0x0003e8000c101d68 */
[----:B------:R-:W2:Y:S02]  /*12120*/  SHFL.IDX PT, R4, R4, 0x3, 0x181f ;  /* 0x00781f0004047f89 */ /* 0x000ea400000e0000 */
.L_x_4801:
[----:B------:R-:W-:-:S05]  /*12130*/  VIADD R3, R3, 0x30 ;  /* 0x0000003003037836 */ /* 0x000fca0000000000 */
[----:B------:R-:W-:-:S13]  /*12140*/  ISETP.GE.AND P1, PT, R3, R2, PT ;  /* 0x000000020300720c */ /* 0x000fda0003f26270 */
[----:B--2---:R-:W-:-:S05]  /*12150*/  @!P1 LEA R2, P2, R9, R4, 0x1 ;  /* 0x0000000409029211 */ /* 0x004fca00078408ff */
[----:B0-----:R-:W-:-:S05]  /*12160*/  @!P1 IMAD.X R3, RZ, RZ, R0, P2 ;  /* 0x000000ffff039224 */ /* 0x001fca00010e0600 */
[----:B------:R-:W-:Y:S01]  /*12170*/  @!PT LDS RZ, [RZ] ;  /* 0x00000000fffff984 */ /* 0x000fe20000000800 */
[----:B------:R-:W-:Y:S01]  /*12180*/  @!PT LDS RZ, [RZ] ;  /* 0x00000000fffff984 */ /* 0x000fe20000000800 */
[----:B------:R-:W-:Y:S01]  /*12190*/  @!PT LDS RZ, [RZ] ;  /* 0x00000000fffff984 */ /* 0x000fe20000000800 */
[----:B------:R0:W-:Y:S01]  /*121a0*/  @!P1 LDGSTS.E.BYPASS.LTC128B.128 [R8+0x21c00], desc[UR40][R2.64], !P0 ;  /* 0x21c0000002089fae */ /* 0x0001e2000c101d68 */
[----:B------:R-:W-:Y:S01]  /*121b0*/  PLOP3.LUT P0, PT, PT, PT, PT, 0x80, 0x0 ;  /* 0x000000000000781c */ /* 0x000fe20003f0f070 */
[----:B------:R-:W-:-:S12]  /*121c0*/  NOP ;  /* 0x0000000000007918 */ /* 0x000fd80000000000 */
.L_x_4674:
        /* <DEDUP_REMOVED lines=18> */
.L_x_4802:
[----:B------:R-:W-:Y:S05]  /*122f0*/  BSYNC B0 ;  /* 0x0000000000007941 */ /* 0x000fea0003800000 */
.L_x_4675:
[----:B------:R-:W-:Y:S01]  /*12300*/  LOP3.LUT P0, RZ, R18, 0x1, RZ, 0xc0, !PT ;  /* 0x0000000112ff7812 */ /* 0x000fe2000780c0ff */
[----:B------:R-:W-:-:S12]  /*12310*/  BSSY B0, `(.L_x_4677) ;  /* 0x0000097000007945 */ /* 0x000fd80003800000 */
[----:B------:R-:W-:Y:S05]  /*12320*/  @!P0 BRA `(.L_x_4678) ;  /* 0x0000000800548947 */ /* 0x000fea0003800000 */
[----:B------:R-:W0:Y:S04]  /*12330*/  LDL R4, [R1+0x10] ;  /* 0x0000100001047983 */ /* 0x000e280000100800 */
[----:B------:R-:W2:Y:S01]  /*12340*/  LDL R2, [R1+0x14] ;  /* 0x0000140001027983 */ /* 0x000ea20000100800 */
[----:B------:R-:W-:Y:S01]  /*12350*/  BSSY B1, `(.L_x_4679) ;  /* 0x0000008000017945 */ /* 0x000fe20003800000 */
[----:B------:R-:W3:Y:S02]  /*12360*/  S2R R3, SR_TID.X ;  /* 0x0000000000037919 */ /* 0x000ee40000002100 */
[----:B---3--:R-:W-:-:S04]  /*12370*/  LOP3.LUT R3, R3, 0x7f, RZ, 0xc0, !PT ;  /* 0x0000007f03037812 */ /* 0x008fc800078ec0ff */
[----:B------:R-:W-:Y:S01]  /*12380*/  ISETP.NE.AND P1, PT, R3, RZ, PT ;  /* 0x000000ff0300720c */ /* 0x000fe20003f25270 */
[----:B0-----:R-:W-:Y:S01]  /*12390*/  IMAD R0, R4, 0x8, R19 ;  /* 0x0000000804007824 */ /* 0x001fe200078e0213 */
[----:B--2---:R-:W-:-:S04]  /*123a0*/  SHF.L.U32 R2, R2, 0x1f, RZ ;  /* 0x0000001f02027819 */ /* 0x004fc800000006ff */
[----:B------:R-:W0:Y:S02]  /*123b0*/  SYNCS.PHASECHK.TRANS64.TRYWAIT P0, [R0+URZ+0x28c60], R2 ;  /* 0x028c6002000075a7 */ /* 0x000e24000800017f */
[----:B0-----:R-:W-:Y:S05]  /*123c0*/  @!P0 BRA `(.L_x_4680) ;  /* 0x00000054005c8947 */ /* 0x001fea0003800000 */
.L_x_4803:
[----:B------:R-:W-:Y:S05]  /*123d0*/  BSYNC B1 ;  /* 0x0000000000017941 */ /* 0x000fea0003800000 */
.L_x_4679:
        /* <DEDUP_REMOVED lines=9> */
.L_x_4682:
[----:B------:R-:W-:Y:S05]  /*12470*/  BSYNC B1 ;  /* 0x0000000000017941 */ /* 0x000fea0003800000 */
.L_x_4681:
        /* <DEDUP_REMOVED lines=13> */
.L_x_4683:
        /* <DEDUP_REMOVED lines=15> */
.L_x_4684:
        /* <DEDUP_REMOVED lines=15> */
.L_x_4685:
        /* <DEDUP_REMOVED lines=15> */
.L_x_4686:
        /* <DEDUP_REMOVED lines=15> */
.L_x_4687:
        /* <DEDUP_REMOVED lines=15> */
.L_x_4688:
        /* <DEDUP_REMOVED lines=15> */
.L_x_4689:
        /* <DEDUP_REMOVED lines=15> */
.L_x_4690:
        /* <DEDUP_REMOVED lines=10> */
.L_x_4678:
[----:B------:R-:W-:Y:S05]  /*12c80*/  BSYNC B0 ;  /* 0x0000000000007941 */ /* 0x000fea0003800000 */
.L_x_4677:
[----:B------:R-:W0:Y:S04]  /*12c90*/  LDL R4, [R1+0x34] ;  /* 0x0000340001047983 */ /* 0x000e280000100800 */
[----:B------:R-:W2:Y:S01]  /*12ca0*/  LDL R5, [R1+0x20] ;  /* 0x0000200001057983 */ /* 0x000ea20000100800 */
[----:B------:R-:W-:Y:S01]  /*12cb0*/  BSSY B0, `(.L_x_4691) ;  /* 0x00002ac000007945 */ /* 0x000fe20003800000 */
[----:B0-----:R-:W-:-:S05]  /*12cc0*/  VIADD R0, R4, 0xfffffffe ;  /* 0xfffffffe04007836 */ /* 0x001fca0000000000 */
[----:B--2---:R-:W-:-:S13]  /*12cd0*/  ISETP.GE.AND P0, PT, R0, R5, PT ;  /* 0x000000050000720c */ /* 0x004fda0003f06270 */
[----:B------:R-:W-:Y:S05]  /*12ce0*/  @!P0 BRA `(.L_x_4692) ;  /* 0x0000002800a08947 */ /* 0x000fea0003800000 */
[----:B-1----:R-:W2:Y:S04]  /*12cf0*/  LDL.LU R7, [R1+0x54] ;  /* 0x0000540001077983 */ /* 0x002ea80000300800 */
        /* <DEDUP_REMOVED lines=48> */
.L_x_4697:
        /* <DEDUP_REMOVED lines=8> */
.L_x_4804:
[----:B------:R-:W-:Y:S05]  /*13080*/  BSYNC B3 ;  /* 0x0000000000037941 */ /* 0x000fea0003800000 */
.L_x_4698:
        /* <DEDUP_REMOVED lines=9> */
.L_x_4701:
[----:B------:R-:W-:Y:S05]  /*13120*/  BSYNC B3 ;  /* 0x0000000000037941 */ /* 0x000fea0003800000 */
.L_x_4700:
        /* <DEDUP_REMOVED lines=13> */
.L_x_4702:
        /* <DEDUP_REMOVED lines=13> */
.L_x_4805:
[----:B------:R-:W-:Y:S05]  /*132d0*/  BSYNC B3 ;  /* 0x0000000000037941 */ /* 0x000fea0003800000 */
.L_x_4703:
        /* <DEDUP_REMOVED lines=11> */
.L_x_4706:
[----:B------:R-:W-:Y:S05]  /*13390*/  BSYNC B3 ;  /* 0x0000000000037941 */ /* 0x000fea0003800000 */
.L_x_4705:
        /* <DEDUP_REMOVED lines=10> */
.L_x_4707:
        /* <DEDUP_REMOVED lines=15> */
.L_x_4708:
        /* <DEDUP_REMOVED lines=15> */
.L_x_4709:
        /* <DEDUP_REMOVED lines=15> */
.L_x_4710:
        /* <DEDUP_REMOVED lines=15> */
.L_x_4711:
        /* <DEDUP_REMOVED lines=15> */
.L_x_4712:
        /* <DEDUP_REMOVED lines=15> */
.L_x_4713:
        /* <DEDUP_REMOVED lines=15> */
.L_x_4714:
        /* <DEDUP_REMOVED lines=10> */
.L_x_4696:
[----:B------:R-:W-:Y:S05]  /*13b70*/  BSYNC B1 ;  /* 0x0000000000017941 */ /* 0x000fea0003800000 */
.L_x_4695:
[----:B------:R-:W2:Y:S02]  /*13b80*/  LDL.LU R6, [R1+0x34] ;  /* 0x0000340001067983 */ /* 0x000ea40000300800 */
[----:B--2---:R-:W-:-:S07]  /*13b90*/  VIADD R0, R6, 0xfffffffd ;  /* 0xfffffffd06007836 */ /* 0x004fce0000000000 */
.L_x_4694:
[----:B------:R-:W-:Y:S05]  /*13ba0*/  BSYNC B2 ;  /* 0x0000000000027941 */ /* 0x000fea0003800000 */
.L_x_4693:
[----:B------:R-:W-:Y:S01]  /*13bb0*/  VIADD R5, R5, 0xfffffffe ;  /* 0xfffffffe05057836 */ /* 0x000fe20000000000 */
[----:B------:R-:W-:-:S04]  /*13bc0*/  LOP3.LUT R4, RZ, R4, RZ, 0x33, !PT ;  /* 0x00000004ff047212 */ /* 0x000fc800078e33ff */
[----:B------:R-:W-:-:S13]  /*13bd0*/  ISETP.NE.AND P0, PT, R5, R4, PT ;  /* 0x000000040500720c */ /* 0x000fda0003f05270 */
[----:B------:R-:W-:Y:S05]  /*13be0*/  @!P0 BRA `(.L_x_4692) ;  /* 0x0000001800e08947 */ /* 0x000fea0003800000 */
.L_x_4755:
        /* <DEDUP_REMOVED lines=35> */
.L_x_4717:
        /* <DEDUP_REMOVED lines=8> */
.L_x_4806:
[----:B------:R-:W-:Y:S05]  /*13ea0*/  BSYNC B2 ;  /* 0x0000000000027941 */ /* 0x000fea0003800000 */
.L_x_4718:
        /* <DEDUP_REMOVED lines=9> */
.L_x_4721:
[----:B------:R-:W-:Y:S05]  /*13f40*/  BSYNC B2 ;  /* 0x0000000000027941 */ /* 0x000fea0003800000 */
.L_x_4720:
        /* <DEDUP_REMOVED lines=12> */
.L_x_4722:
        /* <DEDUP_REMOVED lines=13> */
.L_x_4807:
[----:B------:R-:W-:Y:S05]  /*140e0*/  BSYNC B2 ;  /* 0x0000000000027941 */ /* 0x000fea0003800000 */
.L_x_4723:
        /* <DEDUP_REMOVED lines=11> */
.L_x_4726:
[----:B------:R-:W-:Y:S05]  /*141a0*/  BSYNC B2 ;  /* 0x0000000000027941 */ /* 0x000fea0003800000 */
.L_x_4725:
        /* <DEDUP_REMOVED lines=9> */
.L_x_4727:
        /* <DEDUP_REMOVED lines=15> */
.L_x_4728:
        /* <DEDUP_REMOVED lines=15> */
.L_x_4729:
        /* <DEDUP_REMOVED lines=15> */
.L_x_4730:
        /* <DEDUP_REMOVED lines=15> */
.L_x_4731:
        /* <DEDUP_REMOVED lines=15> */
.L_x_4732:
        /* <DEDUP_REMOVED lines=15> */
.L_x_4733:
        /* <DEDUP_REMOVED lines=15> */
.L_x_4734:
        /* <DEDUP_REMOVED lines=10> */
.L_x_4716:
[----:B------:R-:W-:Y:S05]  /*14970*/  BSYNC B1 ;  /* 0x0000000000017941 */ /* 0x000fea0003800000 */
.L_x_4715:
        /* <DEDUP_REMOVED lines=35> */
.L_x_4737:
        /* <DEDUP_REMOVED lines=8> */
.L_x_4808:
[----:B------:R-:W-:Y:S05]  /*14c30*/  BSYNC B2 ;  /* 0x0000000000027941 */ /* 0x000fea0003800000 */
.L_x_4738:
        /* <DEDUP_REMOVED lines=9> */
.L_x_4741:
[----:B------:R-:W-:Y:S05]  /*14cd0*/  BSYNC B2 ;  /* 0x0000000000027941 */ /* 0x000fea0003800000 */
.L_x_4740:
        /* <DEDUP_REMOVED lines=13> */
.L_x_4742:
        /* <DEDUP_REMOVED lines=13> */
.L_x_4809:
[----:B------:R-:W-:Y:S05]  /*14e80*/  BSYNC B2 ;  /* 0x0000000000027941 */ /* 0x000fea0003800000 */
.L_x_4743:
        /* <DEDUP_REMOVED lines=11> */
.L_x_4746:
[----:B------:R-:W-:Y:S05]  /*14f40*/  BSYNC B2 ;  /* 0x0000000000027941 */ /* 0x000fea0003800000 */
.L_x_4745:
        /* <DEDUP_REMOVED lines=10> */
.L_x_4747:
        /* <DEDUP_REMOVED lines=15> */
.L_x_4748:
        /* <DEDUP_REMOVED lines=15> */
.L_x_4749:
        /* <DEDUP_REMOVED lines=15> */
.L_x_4750:
        /* <DEDUP_REMOVED lines=15> */
.L_x_4751:
        /* <DEDUP_REMOVED lines=15> */
.L_x_4752:
        /* <DEDUP_REMOVED lines=15> */
.L_x_4753:
        /* <DEDUP_REMOVED lines=15> */
.L_x_4754:
        /* <DEDUP_REMOVED lines=10> */
.L_x_4736:
[----:B------:R-:W-:Y:S05]  /*15720*/  BSYNC B1 ;  /* 0x0000000000017941 */ /* 0x000fea0003800000 */
.L_x_4735:
[----:B------:R-:W2:Y:S01]  /*15730*/  LDL R2, [R1+0x20] ;  /* 0x0000200001027983 */ /* 0x000ea20000100800 */
[----:B------:R-:W-:Y:S01]  /*15740*/  VIADD R0, R0, 0xfffffffe ;  /* 0xfffffffe00007836 */ /* 0x000fe20000000000 */
[----:B--2---:R-:W-:-:S13]  /*15750*/  ISETP.GT.AND P0, PT, R6, R2, PT ;  /* 0x000000020600720c */ /* 0x004fda0003f04270 */
[----:B------:R-:W-:Y:S05]  /*15760*/  @P0 BRA `(.L_x_4755) ;  /* 0xffffffe400200947 */ /* 0x000fea000383ffff */
.L_x_4692:
[----:B------:R-:W-:Y:S05]  /*15770*/  BSYNC B0 ;  /* 0x0000000000007941 */ /* 0x000fea0003800000 */
.L_x_4691:
[----:B------:R-:W2:Y:S04]  /*15780*/  LDL.LU R4, [R1+0x10] ;  /* 0x0000100001047983 */ /* 0x000ea80000300800 */
[----:B------:R-:W3:Y:S01]  /*15790*/  LDL.LU R3, [R1+0x14] ;  /* 0x0000140001037983 */ /* 0x000ee20000300800 */
[----:B------:R-:W4:Y:S01]  /*157a0*/  S2R R2, SR_TID.X ;  /* 0x0000000000027919 */ /* 0x000f220000002100 */
[----:B------:R-:W-:Y:S01]  /*157b0*/  BSSY B0, `(.L_x_4756) ;  /* 0x0000016000007945 */ /* 0x000fe20003800000 */
[----:B----4-:R-:W-:-:S04]  /*157c0*/  LOP3.LUT R2, R2, 0x7f, RZ, 0xc0, !PT ;  /* 0x0000007f02027812 */ /* 0x010fc800078ec0ff */
[----:B------:R-:W-:Y:S01]  /*157d0*/  ISETP.NE.AND P1, PT, R2, RZ, PT ;  /* 0x000000ff0200720c */ /* 0x000fe20003f25270 */
[----:B--2---:R-:W-:-:S05]  /*157e0*/  VIADD R0, R4, 0x1 ;  /* 0x0000000104007836 */ /* 0x004fca0000000000 */
[----:B------:R-:W-:-:S04]  /*157f0*/  ISETP.NE.AND P0, PT, R0, 0x2, PT ;  /* 0x000000020000780c */ /* 0x000fc80003f05270 */
[----:B------:R-:W-:-:S04]  /*15800*/  SEL R2, RZ, 0x1, P0 ;  /* 0x00000001ff027807 */ /* 0x000fc80000000000 */
[----:B---3--:R-:W-:-:S05]  /*15810*/  LOP3.LUT R3, R3, R2, RZ, 0x3c, !PT ;  /* 0x0000000203037212 */ /* 0x008fca00078e3cff */
[----:B------:R2:W-:Y:S01]  /*15820*/  STL [R1+0x14], R3 ;  /* 0x0000140301007387 */ /* 0x0005e20000100800 */
[----:B------:R-:W-:Y:S05]  /*15830*/  @P1 BRA `(.L_x_4757) ;  /* 0x0000000000341947 */ /* 0x000fea0003800000 */
[----:B------:R-:W3:Y:S01]  /*15840*/  S2R R5, SR_LANEID ;  /* 0x0000000000057919 */ /* 0x000ee20000000000 */
[----:B------:R-:W-:Y:S01]  /*15850*/  VOTEU.ANY UR4, UPT, PT ;  /* 0x0000000000047886 */ /* 0x000fe200038e0100 */
[----:B--2---:R-:W2:Y:S01]  /*15860*/  LDC.64 R2, c[0x0][0xc60] ;  /* 0x00031800ff027b82 */ /* 0x004ea20000000a00 */
[----:B------:R-:W3:Y:S02]  /*15870*/  FLO.U32 R4, UR4 ;  /* 0x0000000400047d00 */ /* 0x000ee400080e0000 */
[----:B---3--:R-:W-:-:S06]  /*15880*/  ISETP.EQ.U32.AND P1, PT, R4, R5, PT ;  /* 0x000000050400720c */ /* 0x008fcc0003f22070 */
[----:B------:R-:W2:Y:S07]  /*15890*/  POPC R5, UR4 ;  /* 0x0000000400057d09 */ /* 0x000eae0008000000 */
[----:B--2---:R-:W2:Y:S01]  /*158a0*/  @P1 ATOMG.E.ADD.STRONG.GPU PT, R3, desc[UR40][R2.64], R5 ;  /* 0x00000005020319a8 */ /* 0x004ea200081ee1e8 */
[----:B-1----:R-:W1:Y:S02]  /*158b0*/  S2R R6, SR_LTMASK ;  /* 0x0000000000067919 */ /* 0x002e640000003900 */
[----:B-1----:R-:W-:-:S04]  /*158c0*/  LOP3.LUT R6, R6, UR4, RZ, 0xc0, !PT ;  /* 0x0000000406067c12 */ /* 0x002fc8000f8ec0ff */
[----:B------:R-:W1:Y:S01]  /*158d0*/  POPC R7, R6 ;  /* 0x0000000600077309 */ /* 0x000e620000000000 */
[----:B--2---:R-:W1:Y:S02]  /*158e0*/  SHFL.IDX PT, R4, R3, R4, 0x1f ;  /* 0x00001f0403047589 */ /* 0x004e6400000e0000 */
[----:B-1----:R-:W-:-:S05]  /*158f0*/  IADD3 R2, R4, UR37, R7 ;  /* 0x0000002504027c10 */ /* 0x002fca000fffe007 */
[----:B------:R3:W-:Y:S02]  /*15900*/  STL [R1], R2 ;  /* 0x0000000201007387 */ /* 0x0007e40000100800 */
.L_x_4757:
[----:B------:R-:W-:Y:S05]  /*15910*/  BSYNC B0 ;  /* 0x0000000000007941 */ /* 0x000fea0003800000 */
.L_x_4756:
[----:B------:R-:W-:-:S05]  /*15920*/  SEL R0, R0, RZ, P0 ;  /* 0x000000ff00007207 */ /* 0x000fca0000000000 */
[----:B------:R4:W-:Y:S02]  /*15930*/  STL [R1+0x10], R0 ;  /* 0x0000100001007387 */ /* 0x0009e40000100800 */
.L_x_4659:
[----:B------:R-:W-:Y:S05]  /*15940*/  BSYNC B7 ;  /* 0x0000000000077941 */ /* 0x000fea0003800000 */
.L_x_4657:
        /* <DEDUP_REMOVED lines=13> */
.L_x_4758:
[----:B------:R-:W5:Y:S01]  /*15a20*/  S2R R16, SR_TID.X ;  /* 0x0000000000107919 */ /* 0x000f620000002100 */
[----:B------:R-:W-:Y:S01]  /*15a30*/  UMOV UR4, 0xffffffff ;  /* 0xffffffff00047882 */ /* 0x000fe20000000000 */
[----:B-----5:R-:W-:-:S04]  /*15a40*/  LOP3.LUT R16, R16, 0x1f, RZ, 0xc0, !PT ;  /* 0x0000001f10107812 */ /* 0x020fc800078ec0ff */
[----:B------:R-:W-:Y:S01]  /*15a50*/  ISETP.NE.AND P0, PT, R16, 0x1f, PT ;  /* 0x0000001f1000780c */ /* 0x000fe20003f05270 */
[----:B------:R-:W-:-:S12]  /*15a60*/  BRA.DIV UR4, `(.L_x_4760) ;  /* 0x0000002204407947 */ /* 0x000fd8000b800000 */
[----:B--2---:R-:W2:Y:S01]  /*15a70*/  LDL.LU R3, [R1] ;  /* 0x0000000001037983 */ /* 0x004ea20000300800 */
[----:B------:R-:W-:-:S03]  /*15a80*/  ULDC UR4, c[0x0][0xc3c] ;  /* 0x00030f0000047ab9 */ /* 0x000fc60000000800 */
[----:B01----:R-:W4:Y:S01]  /*15a90*/  LDL R8, [R1+0xc] ;  /* 0x00000c0001087983 */ /* 0x003f220000100800 */
[----:B--2---:R-:W-:Y:S02]  /*15aa0*/  IMAD.MOV.U32 R10, RZ, RZ, R3 ;  /* 0x000000ffff0a7224 */ /* 0x004fe400078e0003 */
[----:B----4-:R-:W-:-:S05]  /*15ab0*/  IMAD.IADD R0, R8, 0x1, R16 ;  /* 0x0000000108007824 */ /* 0x010fca00078e0210 */
[----:B------:R-:W-:-:S13]  /*15ac0*/  ISETP.GE.OR P1, PT, R0, UR4, !P0 ;  /* 0x0000000400007c0c */ /* 0x000fda000c726670 */
[----:B---3--:R-:W0:Y:S08]  /*15ad0*/  @!P1 LDC.64 R2, c[0x0][0xc80] ;  /* 0x00032000ff029b82 */ /* 0x008e300000000a00 */
        /* <DEDUP_REMOVED lines=34> */
.L_x_4819:
[----:B------:R-:W-:Y:S02]  /*15d00*/  ULDC UR4, c[0x0][0xc38] ;  /* 0x00030e0000047ab9 */ /* 0x000fe40000000800 */
[----:B------:R-:W-:-:S04]  /*15d10*/  IMAD.U32 R8, RZ, RZ, UR4 ;  /* 0x00000004ff087e24 */ /* 0x000fc8000f8e00ff */
[----:B-1----:R-:W-:-:S04]  /*15d20*/  IMAD R9, R14, R8, RZ ;  /* 0x000000080e097224 */ /* 0x002fc800078e02ff */
[----:B------:R-:W-:-:S05]  /*15d30*/  IMAD.IADD R0, R0, 0x1, R9 ;  /* 0x0000000100007824 */ /* 0x000fca00078e0209 */
[----:B------:R-:W-:-:S13]  /*15d40*/  ISETP.GT.AND P6, PT, R0, R4, PT ;  /* 0x000000040000720c */ /* 0x000fda0003fc4270 */
[----:B------:R-:W-:Y:S05]  /*15d50*/  @P6 BRA `(.L_x_4761) ;  /* 0x0000000000ac6947 */ /* 0x000fea0003800000 */
.L_x_4764:
        /* <DEDUP_REMOVED lines=37> */
.L_x_4827:
[----:B------:R-:W-:Y:S02]  /*15fb0*/  ULDC UR4, c[0x0][0xc38] ;  /* 0x00030e0000047ab9 */ /* 0x000fe40000000800 */
[----:B------:R-:W-:-:S04]  /*15fc0*/  IMAD.U32 R8, RZ, RZ, UR4 ;  /* 0x00000004ff087e24 */ /* 0x000fc8000f8e00ff */
[----:B-1----:R-:W-:-:S04]  /*15fd0*/  IMAD R9, R14, R8, RZ ;  /* 0x000000080e097224 */ /* 0x002fc800078e02ff */
[----:B------:R-:W-:-:S05]  /*15fe0*/  IMAD.IADD R0, R9, 0x1, R0 ;  /* 0x0000000109007824 */ /* 0x000fca00078e0200 */
[----:B------:R-:W-:-:S13]  /*15ff0*/  ISETP.GT.AND P6, PT, R0, R4, PT ;  /* 0x000000040000720c */ /* 0x000fda0003fc4270 */
[----:B------:R-:W-:Y:S05]  /*16000*/  @!P6 BRA `(.L_x_4764) ;  /* 0xfffffffc0054e947 */ /* 0x000fea000383ffff */
.L_x_4761:
        /* <DEDUP_REMOVED lines=12> */
.L_x_4832:
[----:B------:R-:W-:-:S13]  /*160d0*/  ISETP.NE.AND P0, PT, R3, RZ, PT ;  /* 0x000000ff0300720c */ /* 0x000fda0003f05270 */
[----:B------:R-:W-:Y:S05]  /*160e0*/  @!P0 BRA `(.L_x_4766) ;  /* 0x0000000000108947 */ /* 0x000fea0003800000 */
[----:B------:R-:W-:Y:S01]  /*160f0*/  UMOV UR4, 0xffffffff ;  /* 0xffffffff00047882 */ /* 0x000fe20000000000 */
[----:B------:R-:W-:Y:S02]  /*16100*/  VIADD R12, R10, 0xffffffff ;  /* 0xffffffff0a0c7836 */ /* 0x000fe40000000000 */
[----:B------:R-:W-:Y:S05]  /*16110*/  BRA.DIV UR4, `(.L_x_4767) ;  /* 0x0000002604047947 */ /* 0x000fea000b800000 */
[----:B------:R1:W2:Y:S02]  /*16120*/  SHFL.IDX PT, R6, R2, R12, 0x1f ;  /* 0x00001f0c02067589 */ /* 0x0002a400000e0000 */
.L_x_4766:
[----:B--2---:R-:W-:Y:S01]  /*16130*/  IMAD R3, R6, R8, R9 ;  /* 0x0000000806037224 */ /* 0x004fe200078e0209 */
[----:B------:R-:W-:-:S03]  /*16140*/  ISETP.NE.AND P0, PT, R7, 0x1, PT ;  /* 0x000000010700780c */ /* 0x000fc60003f05270 */
[----:B------:R-:W-:Y:S01]  /*16150*/  IMAD.IADD R4, R4, 0x1, -R3 ;  /* 0x0000000104047824 */ /* 0x000fe200078e0a03 */
[----:B------:R2:W-:Y:S09]  /*16160*/  STL [R1], R3 ;  /* 0x0000000301007387 */ /* 0x0005f20000100800 */
[----:B------:R-:W-:Y:S05]  /*16170*/  @!P0 BRA `(.L_x_4768) ;  /* 0x0000000000e48947 */ /* 0x000fea0003800000 */
[----:B0--3--:R-:W-:-:S04]  /*16180*/  IABS R5, R0 ;  /* 0x0000000000057213 */ /* 0x009fc80000000000 */
[----:B------:R-:W0:Y:S08]  /*16190*/  I2F.RP R6, R5 ;  /* 0x0000000500067306 */ /* 0x000e300000209400 */
[----:B0-----:R-:W0:Y:S02]  /*161a0*/  MUFU.RCP R6, R6 ;  /* 0x0000000600067308 */ /* 0x001e240000001000 */
[----:B0-----:R-:W-:-:S06]  /*161b0*/  VIADD R9, R6, 0xffffffe ;  /* 0x0ffffffe06097836 */ /* 0x001fcc0000000000 */
[----:B--2---:R-:W1:Y:S02]  /*161c0*/  F2I.FTZ.U32.TRUNC.NTZ R3, R9 ;  /* 0x0000000900037305 */ /* 0x004e64000021f000 */
[----:B-1----:R-:W-:-:S04]  /*161d0*/  IMAD.MOV R2, RZ, RZ, -R3 ;  /* 0x000000ffff027224 */ /* 0x002fc800078e0a03 */
        /* <DEDUP_REMOVED lines=51> */
.L_x_4768:
[----:B0--3--:R-:W3:Y:S01]  /*16510*/  LDL R5, [R1+0xc] ;  /* 0x00000c0001057983 */ /* 0x009ee20000100800 */
[----:B-12---:R-:W3:Y:S02]  /*16520*/  LDC.64 R2, c[0x0][0xc90] ;  /* 0x00032400ff027b82 */ /* 0x006ee40000000a00 */
        /* <DEDUP_REMOVED lines=61> */
.L_x_4769:
[----:B0-----:R-:W-:-:S05]  /*16900*/  LOP3.LUT R3, RZ, R4, RZ, 0x33, !PT ;  /* 0x00000004ff037212 */ /* 0x001fca00078e33ff */
[----:B------:R-:W-:-:S05]  /*16910*/  IMAD.IADD R0, R0, 0x1, R3 ;  /* 0x0000000100007824 */ /* 0x000fca00078e0203 */
[----:B------:R2:W-:Y:S01]  /*16920*/  STL [R1+0x4], R0 ;  /* 0x0000040001007387 */ /* 0x0005e20000100800 */
[----:B------:R-:W-:Y:S05]  /*16930*/  BRA `(.L_x_4770) ;  /* 0x0000000000287947 */ /* 0x000fea0003800000 */
.L_x_4762:
        /* <DEDUP_REMOVED lines=10> */
.L_x_4770:
[----:B0-----:R-:W3:Y:S04]  /*169e0*/  LDL R3, [R1+0x8] ;  /* 0x0000080001037983 */ /* 0x001ee80000100800 */
[----:B-1----:R-:W4:Y:S04]  /*169f0*/  LDL R2, [R1+0xc] ;  /* 0x00000c0001027983 */ /* 0x002f280000100800 */
[----:B------:R-:W5:Y:S04]  /*16a00*/  LDL R5, [R1+0x4] ;  /* 0x0000040001057983 */ /* 0x000f680000100800 */
[----:B------:R-:W5:Y:S01]  /*16a10*/  LDL R4, [R1] ;  /* 0x0000000001047983 */ /* 0x000f620000100800 */
[----:B--2---:R-:W0:Y:S01]  /*16a20*/  S2R R0, SR_TID.X ;  /* 0x0000000000007919 */ /* 0x004e220000002100 */
[----:B------:R-:W-:Y:S05]  /*16a30*/  WARPSYNC.ALL ;  /* 0x0000000000007948 */ /* 0x000fea0003800000 */
[----:B0-----:R-:W-:Y:S01]  /*16a40*/  LOP3.LUT R0, R0, 0x1f, RZ, 0xc0, !PT ;  /* 0x0000001f00007812 */ /* 0x001fe200078ec0ff */
[----:B------:R-:W-:Y:S03]  /*16a50*/  BAR.SYNC.DEFER_BLOCKING 0x4, 0x180 ;  /* 0x0106000000007b1d */ /* 0x000fe60000010000 */
[----:B------:R-:W-:-:S13]  /*16a60*/  ISETP.NE.AND P0, PT, R0, RZ, PT ;  /* 0x000000ff0000720c */ /* 0x000fda0003f05270 */
[----:B------:R-:W-:Y:S01]  /*16a70*/  @!P0 MOV R0, 0x400 ;  /* 0x0000040000008802 */ /* 0x000fe20000000f00 */
[----:B---3--:R-:W-:Y:S02]  /*16a80*/  IMAD.MOV.U32 R6, RZ, RZ, R3 ;  /* 0x000000ffff067224 */ /* 0x008fe400078e0003 */
[----:B------:R-:W0:Y:S01]  /*16a90*/  @!P0 S2R R3, SR_CgaCtaId ;  /* 0x0000000000038919 */ /* 0x000e220000008800 */
[----:B----4-:R-:W-:Y:S01]  /*16aa0*/  IMAD.MOV.U32 R7, RZ, RZ, R2 ;  /* 0x000000ffff077224 */ /* 0x010fe200078e0002 */
[----:B0-----:R-:W-:-:S05]  /*16ab0*/  @!P0 LEA R19, R3, R0, 0x18 ;  /* 0x0000000003138211 */ /* 0x001fca00078ec0ff */
[----:B-----5:R1:W-:Y:S01]  /*16ac0*/  @!P0 STS.128 [R19+0x28cd0], R4 ;  /* 0x028cd00413008388 */ /* 0x0203e20000000c00 */
[----:B------:R-:W-:Y:S06]  /*16ad0*/  BAR.ARV 0x5, 0x180 ;  /* 0x0146000000007b1d */ /* 0x000fec0000002000 */
.L_x_4759:
[----:B----4-:R-:W4:Y:S01]  /*16ae0*/  LDL R0, [R1+0xc] ;  /* 0x00000c0001007983 */ /* 0x010f220000100800 */
[----:B------:R-:W-:Y:S02]  /*16af0*/  ULDC UR4, c[0x0][0xc3c] ;  /* 0x00030f0000047ab9 */ /* 0x000fe40000000800 */
[----:B----4-:R-:W-:-:S13]  /*16b00*/  ISETP.GE.AND P0, PT, R0, UR4, PT ;  /* 0x0000000400007c0c */ /* 0x010fda000bf06270 */
[----:B------:R-:W-:Y:S05]  /*16b10*/  @!P0 BRA `(.L_x_4771) ;  /* 0xffffff98007c8947 */ /* 0x000fea000383ffff */
[----:B------:R-:W-:Y:S05]  /*16b20*/  BSYNC B8 ;  /* 0x0000000000087941 */ /* 0x000fea0003800000 */
.L_x_4651:
[----:B---3--:R-:W3:Y:S01]  /*16b30*/  LDL.LU R0, [R1+0x50] ;  /* 0x0000500001007983 */ /* 0x008ee20000300800 */
[----:B------:R-:W-:Y:S01]  /*16b40*/  BSSY B0, `(.L_x_4772) ;  /* 0x000000b000007945 */ /* 0x000fe20003800000 */
[----:B01----:R-:W0:Y:S01]  /*16b50*/  S2R R5, SR_CgaCtaId ;  /* 0x0000000000057919 */ /* 0x003e220000008800 */
[----:B---3--:R-:W-:-:S05]  /*16b60*/  VIADD R0, R0, 0x1 ;  /* 0x0000000100007836 */ /* 0x008fca0000000000 */
[----:B------:R-:W-:-:S04]  /*16b70*/  LEA.HI R2, R0, R0, RZ, 0x1 ;  /* 0x0000000000027211 */ /* 0x000fc800078f08ff */
[----:B--2---:R-:W-:-:S05]  /*16b80*/  LOP3.LUT R3, R2, 0xfffffffe, RZ, 0xc0, !PT ;  /* 0xfffffffe02037812 */ /* 0x004fca00078ec0ff */
[----:B------:R-:W-:Y:S01]  /*16b90*/  IMAD.IADD R3, R0, 0x1, -R3 ;  /* 0x0000000100037824 */ /* 0x000fe200078e0a03 */
[----:B------:R-:W-:-:S04]  /*16ba0*/  MOV R0, 0x400 ;  /* 0x0000040000007802 */ /* 0x000fc80000000f00 */
[----:B0-----:R-:W-:Y:S02]  /*16bb0*/  LEA R0, R5, R0, 0x18 ;  /* 0x0000000005007211 */ /* 0x001fe400078ec0ff */
[----:B------:R-:W-:-:S04]  /*16bc0*/  SHF.L.U32 R3, R3, 0x1f, RZ ;  /* 0x0000001f03037819 */ /* 0x000fc800000006ff */
[----:B------:R-:W0:Y:S02]  /*16bd0*/  SYNCS.PHASECHK.TRANS64.TRYWAIT P0, [R0+URZ+0x28c20], R3 ;  /* 0x028c2003000075a7 */ /* 0x000e24000800017f */
[----:B0-----:R-:W-:Y:S05]  /*16be0*/  @!P0 BRA `(.L_x_4773) ;  /* 0x0000001800788947 */ /* 0x001fea0003800000 */
.L_x_4835:
[----:B------:R-:W-:Y:S05]  /*16bf0*/  BSYNC B0 ;  /* 0x0000000000007941 */ /* 0x000fea0003800000 */
.L_x_4772:
[----:B------:R-:W-:-:S03]  /*16c00*/  UMOV UR4, 0xffffffff ;  /* 0xffffffff00047882 */ /* 0x000fc60000000000 */
[----:B------:R-:W-:Y:S05]  /*16c10*/  BRA.DIV UR4, `(.L_x_4774) ;  /* 0x0000001a04807947 */ /* 0x000fea000b800000 */
[----:B------:R-:W1:Y:S02]  /*16c20*/  S2R R2, SR_TID.X ;  /* 0x0000000000027919 */ /* 0x000e640000002100 */
[----:B-1----:R-:W-:-:S04]  /*16c30*/  SHF.R.U32.HI R2, RZ, 0x5, R2 ;  /* 0x00000005ff027819 */ /* 0x002fc80000011602 */
[----:B------:R-:W-:-:S05]  /*16c40*/  LOP3.LUT R2, R2, 0x3, RZ, 0xc0, !PT ;  /* 0x0000000302027812 */ /* 0x000fca00078ec0ff */
[----:B------:R1:W2:Y:S02]  /*16c50*/  SHFL.IDX PT, R14, R2, RZ, 0x1f ;  /* 0x00001fff020e7589 */ /* 0x0002a400000e0000 */
.L_x_4838:
[----:B--2---:R-:W-:Y:S01]  /*16c60*/  ISETP.NE.AND P0, PT, R14, RZ, PT ;  /* 0x000000ff0e00720c */ /* 0x004fe20003f05270 */
[----:B------:R-:W-:-:S12]  /*16c70*/  BSSY B0, `(.L_x_4775) ;  /* 0x0000027000007945 */ /* 0x000fd80003800000 */
[----:B------:R-:W-:Y:S05]  /*16c80*/  @P0 BRA `(.L_x_4776) ;  /* 0x0000000000940947 */ /* 0x000fea0003800000 */
[----:B------:R-:W-:-:S03]  /*16c90*/  UMOV UR4, 0xffffffff ;  /* 0xffffffff00047882 */ /* 0x000fc60000000000 */
[----:B------:R-:W-:Y:S05]  /*16ca0*/  BRA.DIV UR4, `(.L_x_4777) ;  /* 0x0000001a04907947 */ /* 0x000fea000b800000 */
[----:B------:R-:W-:-:S13]  /*16cb0*/  ELECT P6, URZ, PT ;  /* 0x00000000003f782f */ /* 0x000fda00038c0000 */
.L_x_4841:
[----:B------:R-:W-:Y:S05]  /*16cc0*/  @!P6 BRA `(.L_x_4776) ;  /* 0x000000000084e947 */ /* 0x000fea0003800000 */
[----:B------:R-:W-:-:S06]  /*16cd0*/  ULOP3.LUT UR4, UR36, 0x2, URZ, 0xfc, !UPT ;  /* 0x0000000224047892 */ /* 0x000fcc000f8efc3f */
[----:B-1----:R-:W-:-:S05]  /*16ce0*/  IMAD.U32 R2, RZ, RZ, UR4 ;  /* 0x00000004ff027e24 */ /* 0x002fca000f8e00ff */
[----:B------:R-:W-:-:S13]  /*16cf0*/  ISETP.NE.AND P2, PT, R2, 0x3, PT ;  /* 0x000000030200780c */ /* 0x000fda0003f45270 */
[----:B------:R-:W-:Y:S05]  /*16d00*/  @!P2 BRA `(.L_x_4778) ;  /* 0x000000000004a947 */ /* 0x000fea0003800000 */
[----:B------:R-:W-:Y:S01]  /*16d10*/  BPT.TRAP 0x1 ;  /* 0x000000040000795c */ /* 0x000fe20000300000 */
.L_x_4778:
        /* <DEDUP_REMOVED lines=14> */
.L_x_4842:
[----:B------:R-:W1:Y:S02]  /*16e00*/  SYNCS.PHASECHK.TRANS64.TRYWAIT P0, [R7+URZ], R2 ;  /* 0x00000002070075a7 */ /* 0x000e64000800017f */
[----:B-1----:R-:W-:Y:S05]  /*16e10*/  @!P0 BRA `(.L_x_4780) ;  /* 0x0000001800688947 */ /* 0x002fea0003800000 */
.L_x_4843:
[----:B------:R-:W-:Y:S05]  /*16e20*/  @!P2 BRA `(.L_x_4781) ;  /* 0x000000000004a947 */ /* 0x000fea0003800000 */
[----:B------:R-:W-:Y:S01]  /*16e30*/  BPT.TRAP 0x1 ;  /* 0x000000040000795c */ /* 0x000fe20000300000 */
.L_x_4781:
[----:B------:R-:W2:Y:S01]  /*16e40*/  LDL.LU R4, [R1+0x10] ;  /* 0x0000100001047983 */ /* 0x000ea20000300800 */
[----:B------:R-:W-:-:S04]  /*16e50*/  VIADD R0, R0, 0x28c60 ;  /* 0x00028c6000007836 */ /* 0x000fc80000000000 */
[----:B--2---:R-:W-:-:S04]  /*16e60*/  IMAD R4, R4, 0x8, R0 ;  /* 0x0000000804047824 */ /* 0x004fc800078e0200 */
[----:B------:R-:W2:Y:S02]  /*16e70*/  SYNCS.PHASECHK.TRANS64.TRYWAIT P0, [R4+URZ], R5 ;  /* 0x00000005040075a7 */ /* 0x000ea4000800017f */
[----:B--2---:R-:W-:Y:S05]  /*16e80*/  @!P0 BRA `(.L_x_4782) ;  /* 0x0000001800608947 */ /* 0x004fea0003800000 */
.L_x_4844:
[----:B------:R-:W-:-:S07]  /*16e90*/  IMAD R3, R3, 0x8, R0 ;  /* 0x0000000803037824 */ /* 0x000fce00078e0200 */
.L_x_4783:
[----:B---3--:R3:W4:Y:S02]  /*16ea0*/  SYNCS.PHASECHK.TRANS64.TRYWAIT P0, [R3+URZ], R2 ;  /* 0x00000002030075a7 */ /* 0x008724000800017f */
[----:B----4-:R-:W-:Y:S05]  /*16eb0*/  @!P0 NANOSLEEP.SYNCS 0x989680 ;  /* 0x009896800000895d */ /* 0x010fea0003900000 */
[----:B------:R-:W4:Y:S02]  /*16ec0*/  @!P0 SYNCS.PHASECHK.TRANS64 P0, [R3+URZ], R2 ;  /* 0x00000002030085a7 */ /* 0x000f24000800007f */
[----:B----4-:R-:W-:Y:S05]  /*16ed0*/  @!P0 BRA `(.L_x_4783) ;  /* 0xfffffffc00f08947 */ /* 0x010fea000383ffff */
.L_x_4776:
[----:B------:R-:W-:Y:S05]  /*16ee0*/  BSYNC B0 ;  /* 0x0000000000007941 */ /* 0x000fea0003800000 */
.L_x_4775:
[----:B------:R-:W-:Y:S05]  /*16ef0*/  EXIT ;  /* 0x000000000000794d */ /* 0x000fea0003800000 */
.L_x_4588:
[----:B0-----:R-:W-:-:S04]  /*16f00*/  IMAD.U32 R3, RZ, RZ, UR23 ;  /* 0x00000017ff037e24 */ /* 0x001fc8000f8e00ff */
[----:B------:R0:W1:Y:S03]  /*16f10*/  SYNCS.PHASECHK.TRANS64.TRYWAIT P1, [R3+URZ+0x28c50], R0 ;  /* 0x028c5000030075a7 */ /* 0x000066000802017f */
[----:B-1----:R-:W-:Y:S05]  /*16f20*/  @!P1 NANOSLEEP.SYNCS 0x989680 ;  /* 0x009896800000995d */ /* 0x002fea0003900000 */
[----:B------:R-:W1:Y:S02]  /*16f30*/  @!P1 SYNCS.PHASECHK.TRANS64 P1, [R3+URZ+0x28c50], R0 ;  /* 0x028c5000030095a7 */ /* 0x000e64000802007f */
[----:B-1----:R-:W-:Y:S05]  /*16f40*/  @!P1 BRA `(.L_x_4588) ;  /* 0xfffffffc00ec9947 */ /* 0x002fea000383ffff */
[----:B------:R-:W-:Y:S05]  /*16f50*/  BRA `(.L_x_4784) ;  /* 0xfffffeb000dc7947 */ /* 0x000fea000383ffff */
.L_x_4593:
[----:B-1----:R-:W-:-:S04]  /*16f60*/  IMAD.U32 R3, RZ, RZ, UR23 ;  /* 0x00000017ff037e24 */ /* 0x002fc8000f8e00ff */
[----:B------:R1:W2:Y:S03]  /*16f70*/  SYNCS.PHASECHK.TRANS64.TRYWAIT P1, [R3+URZ+0x28c50], R0 ;  /* 0x028c5000030075a7 */ /* 0x0002a6000802017f */
[----:B--2---:R-:W-:Y:S05]  /*16f80*/  @!P1 NANOSLEEP.SYNCS 0x989680 ;  /* 0x009896800000995d */ /* 0x004fea0003900000 */
[----:B------:R-:W2:Y:S02]  /*16f90*/  @!P1 SYNCS.PHASECHK.TRANS64 P1, [R3+URZ+0x28c50], R0 ;  /* 0x028c5000030095a7 */ /* 0x000ea4000802007f */
[----:B--2---:R-:W-:Y:S05]  /*16fa0*/  @!P1 BRA `(.L_x_4593) ;  /* 0xfffffffc00ec9947 */ /* 0x004fea000383ffff */
[----:B------:R-:W-:Y:S05]  /*16fb0*/  BRA `(.L_x_4592) ;  /* 0xfffffebc00e07947 */ /* 0x000fea000383ffff */
.L_x_4597:
[----:B0-----:R-:W-:-:S04]  /*16fc0*/  IMAD.U32 R3, RZ, RZ, UR46 ;  /* 0x0000002eff037e24 */ /* 0x001fc8000f8e00ff */
[----:B------:R0:W1:Y:S03]  /*16fd0*/  SYNCS.PHASECHK.TRANS64.TRYWAIT P1, [R3+URZ+0x28c00], R0 ;  /* 0x028c0000030075a7 */ /* 0x000066000802017f */
[----:B-1----:R-:W-:Y:S05]  /*16fe0*/  @!P1 NANOSLEEP.SYNCS 0x989680 ;  /* 0x009896800000995d */ /* 0x002fea0003900000 */
[----:B------:R-:W1:Y:S02]  /*16ff0*/  @!P1 SYNCS.PHASECHK.TRANS64 P1, [R3+URZ+0x28c00], R0 ;  /* 0x028c0000030095a7 */ /* 0x000e64000802007f */
[----:B-1----:R-:W-:Y:S05]  /*17000*/  @!P1 BRA `(.L_x_4597) ;  /* 0xfffffffc00ec9947 */ /* 0x002fea000383ffff */
[----:B------:R-:W-:Y:S05]  /*17010*/  BRA `(.L_x_4785) ;  /* 0xfffffed400287947 */ /* 0x000fea000383ffff */
.L_x_4601:
[----:B--2---:R2:W3:Y:S02]  /*17020*/  SYNCS.PHASECHK.TRANS64.TRYWAIT P1, [R7+URZ+0x28c30], R8 ;  /* 0x028c3008070075a7 */ /* 0x0044e4000802017f */
[----:B---3--:R-:W-:Y:S05]  /*17030*/  @!P1 NANOSLEEP.SYNCS 0x989680 ;  /* 0x009896800000995d */ /* 0x008fea0003900000 */
[----:B------:R-:W3:Y:S02]  /*17040*/  @!P1 SYNCS.PHASECHK.TRANS64 P1, [R7+URZ+0x28c30], R8 ;  /* 0x028c3008070095a7 */ /* 0x000ee4000802007f */
[----:B---3--:R-:W-:Y:S05]  /*17050*/  @!P1 BRA `(.L_x_4601) ;  /* 0xfffffffc00f09947 */ /* 0x008fea000383ffff */
[----:B------:R-:W-:Y:S05]  /*17060*/  BRA `(.L_x_4600) ;  /* 0xfffffed400447947 */ /* 0x000fea000383ffff */
.L_x_4605:
[----:B---3--:R3:W4:Y:S02]  /*17070*/  SYNCS.PHASECHK.TRANS64.TRYWAIT P2, [R7+URZ+0x28c50], R8 ;  /* 0x028c5008070075a7 */ /* 0x008724000804017f */
[----:B----4-:R-:W-:Y:S05]  /*17080*/  @!P2 NANOSLEEP.SYNCS 0x989680 ;  /* 0x009896800000a95d */ /* 0x010fea0003900000 */
[----:B------:R-:W4:Y:S02]  /*17090*/  @!P2 SYNCS.PHASECHK.TRANS64 P2, [R7+URZ+0x28c50], R8 ;  /* 0x028c50080700a5a7 */ /* 0x000f24000804007f */
[----:B----4-:R-:W-:Y:S05]  /*170a0*/  @!P2 BRA `(.L_x_4605) ;  /* 0xfffffffc00f0a947 */ /* 0x010fea000383ffff */
[----:B------:R-:W-:Y:S05]  /*170b0*/  BRA `(.L_x_4604) ;  /* 0xfffffee800d87947 */ /* 0x000fea000383ffff */
.L_x_4610:
[----:B--2---:R-:W-:-:S04]  /*170c0*/  IMAD.U32 R0, RZ, RZ, UR25 ;  /* 0x00000019ff007e24 */ /* 0x004fc8000f8e00ff */
[----:B------:R2:W3:Y:S03]  /*170d0*/  SYNCS.PHASECHK.TRANS64.TRYWAIT P2, [R0+URZ+0x28c30], R7 ;  /* 0x028c3007000075a7 */ /* 0x0004e6000804017f */
[----:B---3--:R-:W-:Y:S05]  /*170e0*/  @!P2 NANOSLEEP.SYNCS 0x989680 ;  /* 0x009896800000a95d */ /* 0x008fea0003900000 */
[----:B------:R-:W3:Y:S02]  /*170f0*/  @!P2 SYNCS.PHASECHK.TRANS64 P2, [R0+URZ+0x28c30], R7 ;  /* 0x028c30070000a5a7 */ /* 0x000ee4000804007f */
[----:B---3--:R-:W-:Y:S05]  /*17100*/  @!P2 BRA `(.L_x_4610) ;  /* 0xfffffffc00eca947 */ /* 0x008fea000383ffff */
[----:B------:R-:W-:Y:S05]  /*17110*/  BRA `(.L_x_4609) ;  /* 0xfffffeec00e07947 */ /* 0x000fea000383ffff */
.L_x_4614:
[----:B---3--:R3:W4:Y:S02]  /*17120*/  SYNCS.PHASECHK.TRANS64.TRYWAIT P2, [R11+URZ+0x28c50], R7 ;  /* 0x028c50070b0075a7 */ /* 0x008724000804017f */
[----:B----4-:R-:W-:Y:S05]  /*17130*/  @!P2 NANOSLEEP.SYNCS 0x989680 ;  /* 0x009896800000a95d */ /* 0x010fea0003900000 */
[----:B------:R-:W4:Y:S02]  /*17140*/  @!P2 SYNCS.PHASECHK.TRANS64 P2, [R11+URZ+0x28c50], R7 ;  /* 0x028c50070b00a5a7 */ /* 0x000f24000804007f */
[----:B----4-:R-:W-:Y:S05]  /*17150*/  @!P2 BRA `(.L_x_4614) ;  /* 0xfffffffc00f0a947 */ /* 0x010fea000383ffff */
[----:B------:R-:W-:Y:S05]  /*17160*/  BRA `(.L_x_4613) ;  /* 0xffffff0c00807947 */ /* 0x000fea000383ffff */
.L_x_4620:
[----:B-1----:R-:W-:-:S04]  /*17170*/  IMAD.U32 R0, RZ, RZ, UR24 ;  /* 0x00000018ff007e24 */ /* 0x002fc8000f8e00ff */
[----:B------:R1:W4:Y:S03]  /*17180*/  SYNCS.PHASECHK.TRANS64.TRYWAIT P2, [R0+URZ+0x28c30], R7 ;  /* 0x028c3007000075a7 */ /* 0x000326000804017f */
[----:B----4-:R-:W-:Y:S05]  /*17190*/  @!P2 NANOSLEEP.SYNCS 0x989680 ;  /* 0x009896800000a95d */ /* 0x010fea0003900000 */
[----:B------:R-:W4:Y:S02]  /*171a0*/  @!P2 SYNCS.PHASECHK.TRANS64 P2, [R0+URZ+0x28c30], R7 ;  /* 0x028c30070000a5a7 */ /* 0x000f24000804007f */
[----:B----4-:R-:W-:Y:S05]  /*171b0*/  @!P2 BRA `(.L_x_4620) ;  /* 0xfffffffc00eca947 */ /* 0x010fea000383ffff */
[----:B------:R-:W-:Y:S05]  /*171c0*/  BRA `(.L_x_4619) ;  /* 0xffffff1000707947 */ /* 0x000fea000383ffff */
.L_x_4624:
[----:B--2---:R2:W3:Y:S02]  /*171d0*/  SYNCS.PHASECHK.TRANS64.TRYWAIT P2, [R9+URZ+0x28c50], R7 ;  /* 0x028c5007090075a7 */ /* 0x0044e4000804017f */
[----:B---3--:R-:W-:Y:S05]  /*171e0*/  @!P2 NANOSLEEP.SYNCS 0x989680 ;  /* 0x009896800000a95d */ /* 0x008fea0003900000 */
[----:B------:R-:W3:Y:S02]  /*171f0*/  @!P2 SYNCS.PHASECHK.TRANS64 P2, [R9+URZ+0x28c50], R7 ;  /* 0x028c50070900a5a7 */ /* 0x000ee4000804007f */
[----:B---3--:R-:W-:Y:S05]  /*17200*/  @!P2 BRA `(.L_x_4624) ;  /* 0xfffffffc00f0a947 */ /* 0x008fea000383ffff */
[----:B------:R-:W-:Y:S05]  /*17210*/  BRA `(.L_x_4623) ;  /* 0xffffff2800907947 */ /* 0x000fea000383ffff */
.L_x_4665:
[----:B------:R-:W0:Y:S01]  /*17220*/  S2R R4, SR_TID.X ;  /* 0x0000000000047919 */ /* 0x000e220000002100 */
[----:B------:R-:W-:Y:S01]  /*17230*/  BSSY B0, `(.L_x_4786) ;  /* 0x000000a000007945 */ /* 0x000fe20003800000 */
[----:B------:R-:W-:Y:S02]  /*17240*/  IMAD.MOV.U32 R12, RZ, RZ, RZ ;  /* 0x000000ffff0c7224 */ /* 0x000fe400078e00ff */
[----:B------:R-:W-:Y:S02]  /*17250*/  IMAD.MOV.U32 R11, RZ, RZ, 0x1f ;  /* 0x0000001fff0b7424 */ /* 0x000fe400078e00ff */
[----:B------:R-:W-:Y:S01]  /*17260*/  IMAD.MOV.U32 R15, RZ, RZ, -0x1 ;  /* 0xffffffffff0f7424 */ /* 0x000fe200078e00ff */
[----:B0-----:R-:W-:-:S04]  /*17270*/  SHF.R.U32.HI R4, RZ, 0x5, R4 ;  /* 0x00000005ff047819 */ /* 0x001fc80000011604 */
[----:B------:R-:W-:-:S05]  /*17280*/  LOP3.LUT R4, R4, 0x3, RZ, 0xc0, !PT ;  /* 0x0000000304047812 */ /* 0x000fca00078ec0ff */
[----:B------:R-:W-:-:S07]  /*17290*/  IMAD.MOV.U32 R13, RZ, RZ, R4 ;  /* 0x000000ffff0d7224 */ /* 0x000fce00078e0004 */
[----:B--2---:R-:W-:Y:S05]  /*172a0*/  WARPSYNC.COLLECTIVE R15, `(.L_x_4787) ;  /* 0x000000000f087348 */ /* 0x004fea0003c00000 */
[----:B------:R0:W1:Y:S02]  /*172b0*/  SHFL.IDX P6, R14, R13, R12, R11 ;  /* 0x0000000c0d0e7389 */ /* 0x00006400000c000b */
[----:B012---:R-:W-:Y:S01]  /*172c0*/  ENDCOLLECTIVE ;  /* 0x000000000000791b */ /* 0x007fe20003800000 */
.L_x_4787:
[----:B------:R-:W-:Y:S05]  /*172d0*/  BSYNC B0 ;  /* 0x0000000000007941 */ /* 0x000fea0003800000 */
.L_x_4786:
[----:B------:R-:W-:Y:S05]  /*172e0*/  BRA `(.L_x_4788) ;  /* 0xffffffa000647947 */ /* 0x000fea000383ffff */
.L_x_4667:
[----:B------:R-:W-:Y:S01]  /*172f0*/  BSSY B0, `(.L_x_4789) ;  /* 0x0000006000007945 */ /* 0x000fe20003800000 */
[----:B------:R-:W-:-:S07]  /*17300*/  IMAD.MOV.U32 R15, RZ, RZ, -0x1 ;  /* 0xffffffffff0f7424 */ /* 0x000fce00078e00ff */
[----:B0-2---:R-:W-:Y:S05]  /*17310*/  WARPSYNC.COLLECTIVE R15, `(.L_x_4790) ;  /* 0x000000000f0c7348 */ /* 0x005fea0003c00000 */
[----:B------:R-:W-:Y:S02]  /*17320*/  ELECT P6, UR62, PT ;  /* 0x00000000003e782f */ /* 0x000fe400038c0000 */
[----:B------:R-:W-:Y:S01]  /*17330*/  MOV R14, UR62 ;  /* 0x0000003e000e7c02 */ /* 0x000fe20008000f00 */
[----:B0-2---:R-:W-:Y:S10]  /*17340*/  ENDCOLLECTIVE ;  /* 0x000000000000791b */ /* 0x005ff40003800000 */
.L_x_4790:
[----:B------:R-:W-:Y:S05]  /*17350*/  BSYNC B0 ;  /* 0x0000000000007941 */ /* 0x000fea0003800000 */
.L_x_4789:
[----:B------:R-:W-:Y:S05]  /*17360*/  BRA `(.L_x_4791) ;  /* 0xffffffa000687947 */ /* 0x000fea000383ffff */
.L_x_4669:
[----:B-1----:R1:W3:Y:S02]  /*17370*/  SYNCS.PHASECHK.TRANS64.TRYWAIT P0, [R0+URZ+0x28c40], R2 ;  /* 0x028c4002000075a7 */ /* 0x0022e4000800017f */
[----:B---3--:R-:W-:Y:S05]  /*17380*/  @!P0 NANOSLEEP.SYNCS 0x989680 ;  /* 0x009896800000895d */ /* 0x008fea0003900000 */
[----:B------:R-:W3:Y:S02]  /*17390*/  @!P0 SYNCS.PHASECHK.TRANS64 P0, [R0+URZ+0x28c40], R2 ;  /* 0x028c4002000085a7 */ /* 0x000ee4000800007f */
[----:B---3--:R-:W-:Y:S05]  /*173a0*/  @!P0 BRA `(.L_x_4669) ;  /* 0xfffffffc00f08947 */ /* 0x008fea000383ffff */
[----:B------:R-:W-:Y:S05]  /*173b0*/  BRA `(.L_x_4792) ;  /* 0xffffffa000cc7947 */ /* 0x000fea000383ffff */
.L_x_4673:
        /* <DEDUP_REMOVED lines=15> */
.L_x_4793:
[----:B------:R-:W-:Y:S02]  /*174b0*/  IMAD.MOV.U32 R13, RZ, RZ, R4 ;  /* 0x000000ffff0d7224 */ /* 0x000fe400078e0004 */
[----:B------:R-:W-:-:S07]  /*174c0*/  IMAD.MOV.U32 R6, RZ, RZ, R14 ;  /* 0x000000ffff067224 */ /* 0x000fce00078e000e */
[----:B------:R-:W-:Y:S05]  /*174d0*/  WARPSYNC.COLLECTIVE R15, `(.L_x_4794) ;  /* 0x000000000f087348 */ /* 0x000fea0003c00000 */
[----:B------:R0:W1:Y:S02]  /*174e0*/  SHFL.IDX P6, R14, R13, R12, R11 ;  /* 0x0000000c0d0e7389 */ /* 0x00006400000c000b */
[----:B01----:R-:W-:Y:S01]  /*174f0*/  ENDCOLLECTIVE ;  /* 0x000000000000791b */ /* 0x003fe20003800000 */
.L_x_4794:
[----:B------:R-:W-:Y:S02]  /*17500*/  IMAD.MOV.U32 R13, RZ, RZ, R0 ;  /* 0x000000ffff0d7224 */ /* 0x000fe400078e0000 */
[----:B------:R-:W-:Y:S02]  /*17510*/  IMAD.MOV.U32 R12, RZ, RZ, 0x1 ;  /* 0x00000001ff0c7424 */ /* 0x000fe400078e00ff */
[----:B------:R-:W-:-:S07]  /*17520*/  IMAD.MOV.U32 R7, RZ, RZ, R14 ;  /* 0x000000ffff077224 */ /* 0x000fce00078e000e */
[----:B------:R-:W-:Y:S05]  /*17530*/  WARPSYNC.COLLECTIVE R15, `(.L_x_4795) ;  /* 0x000000000f087348 */ /* 0x000fea0003c00000 */
[----:B------:R0:W1:Y:S02]  /*17540*/  SHFL.IDX P6, R14, R13, R12, R11 ;  /* 0x0000000c0d0e7389 */ /* 0x00006400000c000b */
[----:B01----:R-:W-:Y:S01]  /*17550*/  ENDCOLLECTIVE ;  /* 0x000000000000791b */ /* 0x003fe20003800000 */
.L_x_4795:
        /* <DEDUP_REMOVED lines=15> */
.L_x_4796:
[----:B------:R-:W-:Y:S02]  /*17650*/  IMAD.MOV.U32 R13, RZ, RZ, R0 ;  /* 0x000000ffff0d7224 */ /* 0x000fe400078e0000 */
[----:B------:R-:W-:Y:S02]  /*17660*/  IMAD.MOV.U32 R12, RZ, RZ, 0x2 ;  /* 0x00000002ff0c7424 */ /* 0x000fe400078e00ff */
[----:B------:R-:W-:-:S07]  /*17670*/  IMAD.MOV.U32 R5, RZ, RZ, R14 ;  /* 0x000000ffff057224 */ /* 0x000fce00078e000e */
[----:B------:R-:W-:Y:S05]  /*17680*/  WARPSYNC.COLLECTIVE R15, `(.L_x_4797) ;  /* 0x000000000f087348 */ /* 0x000fea0003c00000 */
[----:B------:R0:W1:Y:S02]  /*17690*/  SHFL.IDX P6, R14, R13, R12, R11 ;  /* 0x0000000c0d0e7389 */ /* 0x00006400000c000b */
[----:B01----:R-:W-:Y:S01]  /*176a0*/  ENDCOLLECTIVE ;  /* 0x000000000000791b */ /* 0x003fe20003800000 */
.L_x_4797:
        /* <DEDUP_REMOVED lines=15> */
.L_x_4798:
[----:B------:R-:W-:Y:S02]  /*177a0*/  IMAD.MOV.U32 R13, RZ, RZ, R0 ;  /* 0x000000ffff0d7224 */ /* 0x000fe400078e0000 */
[----:B------:R-:W-:Y:S02]  /*177b0*/  IMAD.MOV.U32 R12, RZ, RZ, 0x3 ;  /* 0x00000003ff0c7424 */ /* 0x000fe400078e00ff */
[----:B------:R-:W-:-:S07]  /*177c0*/  IMAD.MOV.U32 R5, RZ, RZ, R14 ;  /* 0x000000ffff057224 */ /* 0x000fce00078e000e */
[----:B------:R-:W-:Y:S05]  /*177d0*/  WARPSYNC.COLLECTIVE R15, `(.L_x_4799) ;  /* 0x000000000f087348 */ /* 0x000fea0003c00000 */
[----:B------:R0:W1:Y:S02]  /*177e0*/  SHFL.IDX P6, R14, R13, R12, R11 ;  /* 0x0000000c0d0e7389 */ /* 0x00006400000c000b */
[----:B01----:R-:W-:Y:S01]  /*177f0*/  ENDCOLLECTIVE ;  /* 0x000000000000791b */ /* 0x003fe20003800000 */
.L_x_4799:
        /* <DEDUP_REMOVED lines=13> */
.L_x_4800:
[----:B------:R-:W-:Y:S01]  /*178d0*/  IMAD.MOV.U32 R4, RZ, RZ, R14 ;  /* 0x000000ffff047224 */ /* 0x000fe200078e000e */
[----:B------:R-:W-:Y:S06]  /*178e0*/  BRA `(.L_x_4801) ;  /* 0xffffffa800107947 */ /* 0x000fec000383ffff */
.L_x_4676:
[----:B0-----:R0:W2:Y:S02]  /*178f0*/  SYNCS.PHASECHK.TRANS64.TRYWAIT P0, [R19+URZ+0x28c20], R0 ;  /* 0x028c2000130075a7 */ /* 0x0010a4000800017f */
[----:B--2---:R-:W-:Y:S05]  /*17900*/  @!P0 NANOSLEEP.SYNCS 0x989680 ;  /* 0x009896800000895d */ /* 0x004fea0003900000 */
[----:B------:R-:W2:Y:S02]  /*17910*/  @!P0 SYNCS.PHASECHK.TRANS64 P0, [R19+URZ+0x28c20], R0 ;  /* 0x028c2000130085a7 */ /* 0x000ea4000800007f */
[----:B--2---:R-:W-:Y:S05]  /*17920*/  @!P0 BRA `(.L_x_4676) ;  /* 0xfffffffc00f08947 */ /* 0x004fea000383ffff */
[----:B------:R-:W-:Y:S05]  /*17930*/  BRA `(.L_x_4802) ;  /* 0xffffffa8006c7947 */ /* 0x000fea000383ffff */
.L_x_4680:
[----:B0-----:R0:W2:Y:S02]  /*17940*/  SYNCS.PHASECHK.TRANS64.TRYWAIT P0, [R0+URZ+0x28c60], R2 ;  /* 0x028c6002000075a7 */ /* 0x0010a4000800017f */
[----:B--2---:R-:W-:Y:S05]  /*17950*/  @!P0 NANOSLEEP.SYNCS 0x989680 ;  /* 0x009896800000895d */ /* 0x004fea0003900000 */
[----:B------:R-:W2:Y:S02]  /*17960*/  @!P0 SYNCS.PHASECHK.TRANS64 P0, [R0+URZ+0x28c60], R2 ;  /* 0x028c6002000085a7 */ /* 0x000ea4000800007f */
[----:B--2---:R-:W-:Y:S05]  /*17970*/  @!P0 BRA `(.L_x_4680) ;  /* 0xfffffffc00f08947 */ /* 0x004fea000383ffff */
[----:B------:R-:W-:Y:S05]  /*17980*/  BRA `(.L_x_4803) ;  /* 0xffffffa800907947 */ /* 0x000fea000383ffff */
.L_x_4699:
[----:B-1----:R1:W2:Y:S02]  /*17990*/  SYNCS.PHASECHK.TRANS64.TRYWAIT P0, [R3+URZ+0x28c40], R2 ;  /* 0x028c4002030075a7 */ /* 0x0022a4000800017f */
[----:B--2---:R-:W-:Y:S05]  /*179a0*/  @!P0 NANOSLEEP.SYNCS 0x989680 ;  /* 0x009896800000895d */ /* 0x004fea0003900000 */
[----:B------:R-:W2:Y:S02]  /*179b0*/  @!P0 SYNCS.PHASECHK.TRANS64 P0, [R3+URZ+0x28c40], R2 ;  /* 0x028c4002030085a7 */ /* 0x000ea4000800007f */
[----:B--2---:R-:W-:Y:S05]  /*179c0*/  @!P0 BRA `(.L_x_4699) ;  /* 0xfffffffc00f08947 */ /* 0x004fea000383ffff */
[----:B------:R-:W-:Y:S05]  /*179d0*/  BRA `(.L_x_4804) ;  /* 0xffffffb400a87947 */ /* 0x000fea000383ffff */
.L_x_4704:
[----:B--2---:R2:W3:Y:S02]  /*179e0*/  SYNCS.PHASECHK.TRANS64.TRYWAIT P0, [R3+URZ+0x28c60], R2 ;  /* 0x028c6002030075a7 */ /* 0x0044e4000800017f */
[----:B---3--:R-:W-:Y:S05]  /*179f0*/  @!P0 NANOSLEEP.SYNCS 0x989680 ;  /* 0x009896800000895d */ /* 0x008fea0003900000 */
[----:B------:R-:W3:Y:S02]  /*17a00*/  @!P0 SYNCS.PHASECHK.TRANS64 P0, [R3+URZ+0x28c60], R2 ;  /* 0x028c6002030085a7 */ /* 0x000ee4000800007f */
[----:B---3--:R-:W-:Y:S05]  /*17a10*/  @!P0 BRA `(.L_x_4704) ;  /* 0xfffffffc00f08947 */ /* 0x008fea000383ffff */
[----:B------:R-:W-:Y:S05]  /*17a20*/  BRA `(.L_x_4805) ;  /* 0xffffffb800287947 */ /* 0x000fea000383ffff */
.L_x_4719:
[----:B0-----:R0:W1:Y:S02]  /*17a30*/  SYNCS.PHASECHK.TRANS64.TRYWAIT P0, [R4+URZ+0x28c40], R2 ;  /* 0x028c4002040075a7 */ /* 0x001064000800017f */
[----:B-1----:R-:W-:Y:S05]  /*17a40*/  @!P0 NANOSLEEP.SYNCS 0x989680 ;  /* 0x009896800000895d */ /* 0x002fea0003900000 */
[----:B------:R-:W1:Y:S02]  /*17a50*/  @!P0 SYNCS.PHASECHK.TRANS64 P0, [R4+URZ+0x28c40], R2 ;  /* 0x028c4002040085a7 */ /* 0x000e64000800007f */
[----:B-1----:R-:W-:Y:S05]  /*17a60*/  @!P0 BRA `(.L_x_4719) ;  /* 0xfffffffc00f08947 */ /* 0x002fea000383ffff */
[----:B------:R-:W-:Y:S05]  /*17a70*/  BRA `(.L_x_4806) ;  /* 0xffffffc400087947 */ /* 0x000fea000383ffff */
.L_x_4724:
[----:B-1----:R1:W2:Y:S02]  /*17a80*/  SYNCS.PHASECHK.TRANS64.TRYWAIT P0, [R4+URZ+0x28c60], R2 ;  /* 0x028c6002040075a7 */ /* 0x0022a4000800017f */
[----:B--2---:R-:W-:Y:S05]  /*17a90*/  @!P0 NANOSLEEP.SYNCS 0x989680 ;  /* 0x009896800000895d */ /* 0x004fea0003900000 */
[----:B------:R-:W2:Y:S02]  /*17aa0*/  @!P0 SYNCS.PHASECHK.TRANS64 P0, [R4+URZ+0x28c60], R2 ;  /* 0x028c6002040085a7 */ /* 0x000ea4000800007f */
[----:B--2---:R-:W-:Y:S05]  /*17ab0*/  @!P0 BRA `(.L_x_4724) ;  /* 0xfffffffc00f08947 */ /* 0x004fea000383ffff */
[----:B------:R-:W-:Y:S05]  /*17ac0*/  BRA `(.L_x_4807) ;  /* 0xffffffc400847947 */ /* 0x000fea000383ffff */
.L_x_4739:
[----:B-1----:R1:W2:Y:S02]  /*17ad0*/  SYNCS.PHASECHK.TRANS64.TRYWAIT P0, [R4+URZ+0x28c40], R2 ;  /* 0x028c4002040075a7 */ /* 0x0022a4000800017f */
[----:B--2---:R-:W-:Y:S05]  /*17ae0*/  @!P0 NANOSLEEP.SYNCS 0x989680 ;  /* 0x009896800000895d */ /* 0x004fea0003900000 */
[----:B------:R-:W2:Y:S02]  /*17af0*/  @!P0 SYNCS.PHASECHK.TRANS64 P0, [R4+URZ+0x28c40], R2 ;  /* 0x028c4002040085a7 */ /* 0x000ea4000800007f */
[----:B--2---:R-:W-:Y:S05]  /*17b00*/  @!P0 BRA `(.L_x_4739) ;  /* 0xfffffffc00f08947 */ /* 0x004fea000383ffff */
[----:B------:R-:W-:Y:S05]  /*17b10*/  BRA `(.L_x_4808) ;  /* 0xffffffd000447947 */ /* 0x000fea000383ffff */
.L_x_4744:
[----:B0-----:R0:W2:Y:S02]  /*17b20*/  SYNCS.PHASECHK.TRANS64.TRYWAIT P0, [R4+URZ+0x28c60], R2 ;  /* 0x028c6002040075a7 */ /* 0x0010a4000800017f */
[----:B--2---:R-:W-:Y:S05]  /*17b30*/  @!P0 NANOSLEEP.SYNCS 0x989680 ;  /* 0x009896800000895d */ /* 0x004fea0003900000 */
[----:B------:R-:W2:Y:S02]  /*17b40*/  @!P0 SYNCS.PHASECHK.TRANS64 P0, [R4+URZ+0x28c60], R2 ;  /* 0x028c6002040085a7 */ /* 0x000ea4000800007f */
[----:B--2---:R-:W-:Y:S05]  /*17b50*/  @!P0 BRA `(.L_x_4744) ;  /* 0xfffffffc00f08947 */ /* 0x004fea000383ffff */
[----:B------:R-:W-:Y:S05]  /*17b60*/  BRA `(.L_x_4809) ;  /* 0xffffffd000c47947 */ /* 0x000fea000383ffff */
.L_x_4760:
[----:B-1--4-:R-:W4:Y:S01]  /*17b70*/  LDL R0, [R1] ;  /* 0x0000000001007983 */ /* 0x012f220000100800 */
[----:B------:R-:W-:Y:S01]  /*17b80*/  BSSY B0, `(.L_x_4810) ;  /* 0x0000008000007945 */ /* 0x000fe20003800000 */
[----:B------:R-:W-:Y:S02]  /*17b90*/  IMAD.MOV.U32 R12, RZ, RZ, RZ ;  /* 0x000000ffff0c7224 */ /* 0x000fe400078e00ff */
[----:B------:R-:W-:Y:S02]  /*17ba0*/  IMAD.MOV.U32 R11, RZ, RZ, 0x1f ;  /* 0x0000001fff0b7424 */ /* 0x000fe400078e00ff */
[----:B------:R-:W-:Y:S02]  /*17bb0*/  IMAD.MOV.U32 R15, RZ, RZ, -0x1 ;  /* 0xffffffffff0f7424 */ /* 0x000fe400078e00ff */
[----:B----4-:R-:W-:-:S07]  /*17bc0*/  IMAD.MOV.U32 R13, RZ, RZ, R0 ;  /* 0x000000ffff0d7224 */ /* 0x010fce00078e0000 */
[----:B0-23--:R-:W-:Y:S05]  /*17bd0*/  WARPSYNC.COLLECTIVE R15, `(.L_x_4811) ;  /* 0x000000000f087348 */ /* 0x00dfea0003c00000 */
[----:B------:R1:W4:Y:S02]  /*17be0*/  SHFL.IDX P6, R14, R13, R12, R11 ;  /* 0x0000000c0d0e7389 */ /* 0x00032400000c000b */
[----:B01234-:R-:W-:Y:S01]  /*17bf0*/  ENDCOLLECTIVE ;  /* 0x000000000000791b */ /* 0x01ffe20003800000 */
.L_x_4811:
[----:B------:R-:W-:Y:S05]  /*17c00*/  BSYNC B0 ;  /* 0x0000000000007941 */ /* 0x000fea0003800000 */
.L_x_4810:
        /* <DEDUP_REMOVED lines=9> */
.L_x_4812:
        /* <DEDUP_REMOVED lines=26> */
.L_x_4813:
[----:B------:R-:W-:Y:S01]  /*17e40*/  IMAD.MOV.U32 R12, RZ, RZ, 0x2 ;  /* 0x00000002ff0c7424 */ /* 0x000fe200078e00ff */
[----:B------:R-:W-:-:S05]  /*17e50*/  SEL R3, R14, RZ, P1 ;  /* 0x000000ff0e037207 */ /* 0x000fca0000800000 */
[----:B------:R-:W-:-:S04]  /*17e60*/  IMAD.IADD R2, R2, 0x1, R3 ;  /* 0x0000000102027824 */ /* 0x000fc800078e0203 */
[----:B------:R-:W-:-:S07]  /*17e70*/  IMAD.MOV.U32 R13, RZ, RZ, R2 ;  /* 0x000000ffff0d7224 */ /* 0x000fce00078e0002 */
[----:B------:R-:W-:Y:S05]  /*17e80*/  WARPSYNC.COLLECTIVE R15, `(.L_x_4814) ;  /* 0x000000000f087348 */ /* 0x000fea0003c00000 */
[----:B------:R0:W1:Y:S02]  /*17e90*/  SHFL.UP P6, R14, R13, R12, R11 ;  /* 0x0400000c0d0e7389 */ /* 0x00006400000c000b */
[----:B01----:R-:W-:Y:S01]  /*17ea0*/  ENDCOLLECTIVE ;  /* 0x000000000000791b */ /* 0x003fe20003800000 */
.L_x_4814:
[----:B------:R-:W-:Y:S01]  /*17eb0*/  IMAD.MOV.U32 R12, RZ, RZ, 0x4 ;  /* 0x00000004ff0c7424 */ /* 0x000fe200078e00ff */
[----:B------:R-:W-:-:S05]  /*17ec0*/  SEL R3, R14, RZ, P2 ;  /* 0x000000ff0e037207 */ /* 0x000fca0001000000 */
[----:B------:R-:W-:-:S04]  /*17ed0*/  IMAD.IADD R2, R2, 0x1, R3 ;  /* 0x0000000102027824 */ /* 0x000fc800078e0203 */
[----:B------:R-:W-:-:S07]  /*17ee0*/  IMAD.MOV.U32 R13, RZ, RZ, R2 ;  /* 0x000000ffff0d7224 */ /* 0x000fce00078e0002 */
[----:B------:R-:W-:Y:S05]  /*17ef0*/  WARPSYNC.COLLECTIVE R15, `(.L_x_4815) ;  /* 0x000000000f087348 */ /* 0x000fea0003c00000 */
[----:B------:R0:W1:Y:S02]  /*17f00*/  SHFL.UP P6, R14, R13, R12, R11 ;  /* 0x0400000c0d0e7389 */ /* 0x00006400000c000b */
[----:B01----:R-:W-:Y:S01]  /*17f10*/  ENDCOLLECTIVE ;  /* 0x000000000000791b */ /* 0x003fe20003800000 */
.L_x_4815:
[----:B------:R-:W-:Y:S01]  /*17f20*/  IMAD.MOV.U32 R12, RZ, RZ, 0x8 ;  /* 0x00000008ff0c7424 */ /* 0x000fe200078e00ff */
[----:B------:R-:W-:-:S05]  /*17f30*/  SEL R3, R14, RZ, P3 ;  /* 0x000000ff0e037207 */ /* 0x000fca0001800000 */
[----:B------:R-:W-:-:S04]  /*17f40*/  IMAD.IADD R2, R2, 0x1, R3 ;  /* 0x0000000102027824 */ /* 0x000fc800078e0203 */
[----:B------:R-:W-:-:S07]  /*17f50*/  IMAD.MOV.U32 R13, RZ, RZ, R2 ;  /* 0x000000ffff0d7224 */ /* 0x000fce00078e0002 */
[----:B------:R-:W-:Y:S05]  /*17f60*/  WARPSYNC.COLLECTIVE R15, `(.L_x_4816) ;  /* 0x000000000f087348 */ /* 0x000fea0003c00000 */
[----:B------:R0:W1:Y:S02]  /*17f70*/  SHFL.UP P6, R14, R13, R12, R11 ;  /* 0x0400000c0d0e7389 */ /* 0x00006400000c000b */
[----:B01----:R-:W-:Y:S01]  /*17f80*/  ENDCOLLECTIVE ;  /* 0x000000000000791b */ /* 0x003fe20003800000 */
.L_x_4816:
[----:B------:R-:W-:Y:S01]  /*17f90*/  IMAD.MOV.U32 R12, RZ, RZ, 0x10 ;  /* 0x00000010ff0c7424 */ /* 0x000fe200078e00ff */
[----:B------:R-:W-:-:S05]  /*17fa0*/  SEL R3, R14, RZ, P4 ;  /* 0x000000ff0e037207 */ /* 0x000fca0002000000 */
[----:B------:R-:W-:-:S04]  /*17fb0*/  IMAD.IADD R2, R2, 0x1, R3 ;  /* 0x0000000102027824 */ /* 0x000fc800078e0203 */
[----:B------:R-:W-:-:S07]  /*17fc0*/  IMAD.MOV.U32 R13, RZ, RZ, R2 ;  /* 0x000000ffff0d7224 */ /* 0x000fce00078e0002 */
[----:B------:R-:W-:Y:S05]  /*17fd0*/  WARPSYNC.COLLECTIVE R15, `(.L_x_4817) ;  /* 0x000000000f087348 */ /* 0x000fea0003c00000 */
[----:B------:R0:W1:Y:S02]  /*17fe0*/  SHFL.UP P6, R14, R13, R12, R11 ;  /* 0x0400000c0d0e7389 */ /* 0x00006400000c000b */
[----:B01----:R-:W-:Y:S01]  /*17ff0*/  ENDCOLLECTIVE ;  /* 0x000000000000791b */ /* 0x003fe20003800000 */
.L_x_4817:
        /* <DEDUP_REMOVED lines=8> */
.L_x_4818:
[----:B------:R-:W-:Y:S05]  /*18080*/  BRA `(.L_x_4819) ;  /* 0xffffffdc001c7947 */ /* 0x000fea000383ffff */
.L_x_4763:
        /* <DEDUP_REMOVED lines=8> */
.L_x_4821:
[----:B------:R-:W-:Y:S05]  /*18110*/  BSYNC B0 ;  /* 0x0000000000007941 */ /* 0x000fea0003800000 */
.L_x_4820:
        /* <DEDUP_REMOVED lines=9> */
.L_x_4822:
[----:B------:R-:W-:Y:S01]  /*181b0*/  IMAD.MOV.U32 R12, RZ, RZ, 0x4 ;  /* 0x00000004ff0c7424 */ /* 0x000fe200078e00ff */
[----:B------:R-:W-:-:S05]  /*181c0*/  SEL R3, R14, RZ, P2 ;  /* 0x000000ff0e037207 */ /* 0x000fca0001000000 */
[----:B------:R-:W-:-:S04]  /*181d0*/  IMAD.IADD R2, R2, 0x1, R3 ;  /* 0x0000000102027824 */ /* 0x000fc800078e0203 */
[----:B------:R-:W-:-:S07]  /*181e0*/  IMAD.MOV.U32 R13, RZ, RZ, R2 ;  /* 0x000000ffff0d7224 */ /* 0x000fce00078e0002 */
[----:B------:R-:W-:Y:S05]  /*181f0*/  WARPSYNC.COLLECTIVE R15, `(.L_x_4823) ;  /* 0x000000000f087348 */ /* 0x000fea0003c00000 */
[----:B------:R0:W1:Y:S02]  /*18200*/  SHFL.UP P6, R14, R13, R12, R11 ;  /* 0x0400000c0d0e7389 */ /* 0x00006400000c000b */
[----:B01----:R-:W-:Y:S01]  /*18210*/  ENDCOLLECTIVE ;  /* 0x000000000000791b */ /* 0x003fe20003800000 */
.L_x_4823:
[----:B------:R-:W-:Y:S01]  /*18220*/  IMAD.MOV.U32 R12, RZ, RZ, 0x8 ;  /* 0x00000008ff0c7424 */ /* 0x000fe200078e00ff */
[----:B------:R-:W-:-:S05]  /*18230*/  SEL R3, R14, RZ, P3 ;  /* 0x000000ff0e037207 */ /* 0x000fca0001800000 */
[----:B------:R-:W-:-:S04]  /*18240*/  IMAD.IADD R2, R2, 0x1, R3 ;  /* 0x0000000102027824 */ /* 0x000fc800078e0203 */
[----:B------:R-:W-:-:S07]  /*18250*/  IMAD.MOV.U32 R13, RZ, RZ, R2 ;  /* 0x000000ffff0d7224 */ /* 0x000fce00078e0002 */
[----:B------:R-:W-:Y:S05]  /*18260*/  WARPSYNC.COLLECTIVE R15, `(.L_x_4824) ;  /* 0x000000000f087348 */ /* 0x000fea0003c00000 */
[----:B------:R0:W1:Y:S02]  /*18270*/  SHFL.UP P6, R14, R13, R12, R11 ;  /* 0x0400000c0d0e7389 */ /* 0x00006400000c000b */
[----:B01----:R-:W-:Y:S01]  /*18280*/  ENDCOLLECTIVE ;  /* 0x000000000000791b */ /* 0x003fe20003800000 */
.L_x_4824:
[----:B------:R-:W-:Y:S01]  /*18290*/  IMAD.MOV.U32 R12, RZ, RZ, 0x10 ;  /* 0x00000010ff0c7424 */ /* 0x000fe200078e00ff */
[----:B------:R-:W-:-:S05]  /*182a0*/  SEL R3, R14, RZ, P4 ;  /* 0x000000ff0e037207 */ /* 0x000fca0002000000 */
[----:B------:R-:W-:-:S04]  /*182b0*/  IMAD.IADD R2, R2, 0x1, R3 ;  /* 0x0000000102027824 */ /* 0x000fc800078e0203 */
[----:B------:R-:W-:-:S07]  /*182c0*/  IMAD.MOV.U32 R13, RZ, RZ, R2 ;  /* 0x000000ffff0d7224 */ /* 0x000fce00078e0002 */
[----:B------:R-:W-:Y:S05]  /*182d0*/  WARPSYNC.COLLECTIVE R15, `(.L_x_4825) ;  /* 0x000000000f087348 */ /* 0x000fea0003c00000 */
[----:B------:R0:W1:Y:S02]  /*182e0*/  SHFL.UP P6, R14, R13, R12, R11 ;  /* 0x0400000c0d0e7389 */ /* 0x00006400000c000b */
[----:B01----:R-:W-:Y:S01]  /*182f0*/  ENDCOLLECTIVE ;  /* 0x000000000000791b */ /* 0x003fe20003800000 */
.L_x_4825:
        /* <DEDUP_REMOVED lines=8> */
.L_x_4826:
[----:B------:R-:W-:Y:S05]  /*18380*/  BRA `(.L_x_4827) ;  /* 0xffffffdc00087947 */ /* 0x000fea000383ffff */
.L_x_4765:
[----:B------:R-:W-:Y:S01]  /*18390*/  BSSY B0, `(.L_x_4828) ;  /* 0x0000006000007945 */ /* 0x000fe20003800000 */
[----:B------:R-:W-:Y:S01]  /*183a0*/  PLOP3.LUT P6, PT, P6, PT, PT, 0x8, 0x0 ;  /* 0x000000000000781c */ /* 0x000fe200037ce170 */
[----:B------:R-:W-:-:S12]  /*183b0*/  IMAD.MOV.U32 R15, RZ, RZ, -0x1 ;  /* 0xffffffffff0f7424 */ /* 0x000fd800078e00ff */
[----:B0-----:R-:W-:Y:S05]  /*183c0*/  WARPSYNC.COLLECTIVE R15, `(.L_x_4829) ;  /* 0x000000000f087348 */ /* 0x001fea0003c00000 */
[----:B------:R-:W-:Y:S01]  /*183d0*/  VOTE.ANY R14, PT, P6 ;  /* 0x00000000000e7806 */ /* 0x000fe200030e0100 */
[----:B0-----:R-:W-:Y:S06]  /*183e0*/  ENDCOLLECTIVE ;  /* 0x000000000000791b */ /* 0x001fec0003800000 */
.L_x_4829:
[----:B------:R-:W-:Y:S05]  /*183f0*/  BSYNC B0 ;  /* 0x0000000000007941 */ /* 0x000fea0003800000 */
.L_x_4828:
        /* <DEDUP_REMOVED lines=10> */
.L_x_4830:
[----:B------:R-:W-:Y:S02]  /*184a0*/  IMAD.MOV.U32 R13, RZ, RZ, R7 ;  /* 0x000000ffff0d7224 */ /* 0x000fe400078e0007 */
[----:B------:R-:W-:-:S07]  /*184b0*/  IMAD.MOV.U32 R0, RZ, RZ, R14 ;  /* 0x000000ffff007224 */ /* 0x000fce00078e000e */
[----:B------:R-:W-:Y:S05]  /*184c0*/  WARPSYNC.COLLECTIVE R15, `(.L_x_4831) ;  /* 0x000000000f087348 */ /* 0x000fea0003c00000 */
[----:B------:R0:W1:Y:S02]  /*184d0*/  SHFL.IDX P6, R14, R13, R12, R11 ;  /* 0x0000000c0d0e7389 */ /* 0x00006400000c000b */
[----:B01----:R-:W-:Y:S01]  /*184e0*/  ENDCOLLECTIVE ;  /* 0x000000000000791b */ /* 0x003fe20003800000 */
.L_x_4831:
[----:B------:R-:W-:Y:S02]  /*184f0*/  IMAD.MOV.U32 R7, RZ, RZ, R14 ;  /* 0x000000ffff077224 */ /* 0x000fe400078e000e */
[----:B------:R-:W-:-:S05]  /*18500*/  IMAD.IADD R5, R10, 0x1, R16 ;  /* 0x000000010a057824 */ /* 0x000fca00078e0210 */
[----:B------:R0:W-:Y:S01]  /*18510*/  STL [R1+0xc], R5 ;  /* 0x00000c0501007387 */ /* 0x0001e20000100800 */
[----:B------:R-:W-:Y:S05]  /*18520*/  BRA `(.L_x_4832) ;  /* 0xffffffd800e87947 */ /* 0x000fea000383ffff */
.L_x_4767:
[----:B------:R-:W-:Y:S01]  /*18530*/  BSSY B0, `(.L_x_4833) ;  /* 0x0000007000007945 */ /* 0x000fe20003800000 */
[----:B------:R-:W-:Y:S02]  /*18540*/  IMAD.MOV.U32 R13, RZ, RZ, R2 ;  /* 0x000000ffff0d7224 */ /* 0x000fe400078e0002 */
[----:B------:R-:W-:Y:S02]  /*18550*/  IMAD.MOV.U32 R11, RZ, RZ, 0x1f ;  /* 0x0000001fff0b7424 */ /* 0x000fe400078e00ff */
[----:B------:R-:W-:-:S07]  /*18560*/  IMAD.MOV.U32 R15, RZ, RZ, -0x1 ;  /* 0xffffffffff0f7424 */ /* 0x000fce00078e00ff */
[----:B0--3--:R-:W-:Y:S05]  /*18570*/  WARPSYNC.COLLECTIVE R15, `(.L_x_4834) ;  /* 0x000000000f087348 */ /* 0x009fea0003c00000 */
[----:B------:R1:W2:Y:S02]  /*18580*/  SHFL.IDX P6, R14, R13, R12, R11 ;  /* 0x0000000c0d0e7389 */ /* 0x0002a400000c000b */
[----:B0123--:R-:W-:Y:S01]  /*18590*/  ENDCOLLECTIVE ;  /* 0x000000000000791b */ /* 0x00ffe20003800000 */
.L_x_4834:
[----:B------:R-:W-:Y:S05]  /*185a0*/  BSYNC B0 ;  /* 0x0000000000007941 */ /* 0x000fea0003800000 */
.L_x_4833:
[----:B------:R-:W-:Y:S01]  /*185b0*/  IMAD.MOV.U32 R6, RZ, RZ, R14 ;  /* 0x000000ffff067224 */ /* 0x000fe200078e000e */
[----:B------:R-:W-:Y:S06]  /*185c0*/  BRA `(.L_x_4766) ;  /* 0xffffffd800d87947 */ /* 0x000fec000383ffff */
.L_x_4773:
[----:B0-----:R0:W1:Y:S02]  /*185d0*/  SYNCS.PHASECHK.TRANS64.TRYWAIT P0, [R0+URZ+0x28c20], R3 ;  /* 0x028c2003000075a7 */ /* 0x001064000800017f */
[----:B-1----:R-:W-:Y:S05]  /*185e0*/  @!P0 NANOSLEEP.SYNCS 0x989680 ;  /* 0x009896800000895d */ /* 0x002fea0003900000 */
[----:B------:R-:W1:Y:S02]  /*185f0*/  @!P0 SYNCS.PHASECHK.TRANS64 P0, [R0+URZ+0x28c20], R3 ;  /* 0x028c2003000085a7 */ /* 0x000e64000800007f */
[----:B-1----:R-:W-:Y:S05]  /*18600*/  @!P0 BRA `(.L_x_4773) ;  /* 0xfffffffc00f08947 */ /* 0x002fea000383ffff */
[----:B------:R-:W-:Y:S05]  /*18610*/  BRA `(.L_x_4835) ;  /* 0xffffffe400747947 */ /* 0x000fea000383ffff */
.L_x_4774:
        /* <DEDUP_REMOVED lines=11> */
.L_x_4837:
[----:B------:R-:W-:Y:S05]  /*186d0*/  BSYNC B0 ;  /* 0x0000000000007941 */ /* 0x000fea0003800000 */
.L_x_4836:
[----:B------:R-:W-:Y:S05]  /*186e0*/  BRA `(.L_x_4838) ;  /* 0xffffffe4005c7947 */ /* 0x000fea000383ffff */
.L_x_4777:
[----:B------:R-:W-:Y:S01]  /*186f0*/  BSSY B1, `(.L_x_4839) ;  /* 0x0000006000017945 */ /* 0x000fe20003800000 */
[----:B------:R-:W-:-:S07]  /*18700*/  IMAD.MOV.U32 R15, RZ, RZ, -0x1 ;  /* 0xffffffffff0f7424 */ /* 0x000fce00078e00ff */
[----:B01----:R-:W-:Y:S05]  /*18710*/  WARPSYNC.COLLECTIVE R15, `(.L_x_4840) ;  /* 0x000000000f0c7348 */ /* 0x003fea0003c00000 */
[----:B------:R-:W-:Y:S02]  /*18720*/  ELECT P6, UR62, PT ;  /* 0x00000000003e782f */ /* 0x000fe400038c0000 */
[----:B------:R-:W-:Y:S01]  /*18730*/  MOV R14, UR62 ;  /* 0x0000003e000e7c02 */ /* 0x000fe20008000f00 */
[----:B01----:R-:W-:Y:S10]  /*18740*/  ENDCOLLECTIVE ;  /* 0x000000000000791b */ /* 0x003ff40003800000 */
.L_x_4840:
[----:B------:R-:W-:Y:S05]  /*18750*/  BSYNC B1 ;  /* 0x0000000000017941 */ /* 0x000fea0003800000 */
.L_x_4839:
[----:B------:R-:W-:Y:S05]  /*18760*/  BRA `(.L_x_4841) ;  /* 0xffffffe400547947 */ /* 0x000fea000383ffff */
.L_x_4779:
[----:B0-----:R0:W1:Y:S02]  /*18770*/  SYNCS.PHASECHK.TRANS64.TRYWAIT P0, [R6+URZ], R5 ;  /* 0x00000005060075a7 */ /* 0x001064000800017f */
[----:B-1----:R-:W-:Y:S05]  /*18780*/  @!P0 NANOSLEEP.SYNCS 0x989680 ;  /* 0x009896800000895d */ /* 0x002fea0003900000 */
[----:B------:R-:W1:Y:S02]  /*18790*/  @!P0 SYNCS.PHASECHK.TRANS64 P0, [R6+URZ], R5 ;  /* 0x00000005060085a7 */ /* 0x000e64000800007f */
[----:B-1----:R-:W-:Y:S05]  /*187a0*/  @!P0 BRA `(.L_x_4779) ;  /* 0xfffffffc00f08947 */ /* 0x002fea000383ffff */
[----:B------:R-:W-:Y:S05]  /*187b0*/  BRA `(.L_x_4842) ;  /* 0xffffffe400907947 */ /* 0x000fea000383ffff */
.L_x_4780:
[----:B-1----:R1:W2:Y:S02]  /*187c0*/  SYNCS.PHASECHK.TRANS64.TRYWAIT P0, [R7+URZ], R2 ;  /* 0x00000002070075a7 */ /* 0x0022a4000800017f */
[----:B--2---:R-:W-:Y:S05]  /*187d0*/  @!P0 NANOSLEEP.SYNCS 0x989680 ;  /* 0x009896800000895d */ /* 0x004fea0003900000 */
[----:B------:R-:W2:Y:S02]  /*187e0*/  @!P0 SYNCS.PHASECHK.TRANS64 P0, [R7+URZ], R2 ;  /* 0x00000002070085a7 */ /* 0x000ea4000800007f */
[----:B--2---:R-:W-:Y:S05]  /*187f0*/  @!P0 BRA `(.L_x_4780) ;  /* 0xfffffffc00f08947 */ /* 0x004fea000383ffff */
[----:B------:R-:W-:Y:S05]  /*18800*/  BRA `(.L_x_4843) ;  /* 0xffffffe400847947 */ /* 0x000fea000383ffff */
.L_x_4782:
[----:B--2---:R2:W3:Y:S02]  /*18810*/  SYNCS.PHASECHK.TRANS64.TRYWAIT P0, [R4+URZ], R5 ;  /* 0x00000005040075a7 */ /* 0x0044e4000800017f */
[----:B---3--:R-:W-:Y:S05]  /*18820*/  @!P0 NANOSLEEP.SYNCS 0x989680 ;  /* 0x009896800000895d */ /* 0x008fea0003900000 */
[----:B------:R-:W3:Y:S02]  /*18830*/  @!P0 SYNCS.PHASECHK.TRANS64 P0, [R4+URZ], R5 ;  /* 0x00000005040085a7 */ /* 0x000ee4000800007f */
[----:B---3--:R-:W-:Y:S05]  /*18840*/  @!P0 BRA `(.L_x_4782) ;  /* 0xfffffffc00f08947 */ /* 0x008fea000383ffff */
[----:B------:R-:W-:Y:S05]  /*18850*/  BRA `(.L_x_4844) ;  /* 0xffffffe4008c7947 */ /* 0x000fea000383ffff */
.L_x_4845:
        /* <DEDUP_REMOVED lines=10> */
.L_x_6055:


//--------------------- .text._ZN7cutlass13device_kernelIN5flash11enable_sm90INS1_16FlashAttnFwdSm90INS1_25CollectiveMainloopFwdSm90ILi2EN4cute5tupleIJNS5_1CILi1EEES8_S8_EEENS6_IJNS7_ILi64EEESA_SA_EEELi512ENS_6half_tEfNS_4arch4Sm90ELb1ELb0ELb1ELb1ELb0ELb1ELb0ELb0ELb0ELb1ELb1ELb0EEENS1_21CollectiveEpilogueFwdINS6_IJSA_NS7_ILi512EEESA_EEES9_SC_SE_Li256ELb1ELb1ELb1ELb0EEENS1_36VarlenDynamicPersistentTileSchedulerILi64ELi64ELi256ELi128ELb1ELb1ELb1ELb1ELb1ELb1EEEEEEEEEvNT_6ParamsE --------------------------
	.section	.text._ZN7cutlass13device_kernelIN5flash11enable_sm90INS1_16FlashAttnFwdSm90INS1_25CollectiveMainloopFwdSm90ILi2EN4cute5tupleIJNS5_1CILi1EEES8_S8_EEENS6_IJNS7_ILi64EEESA_SA_EEELi512ENS_6half_tEfNS_4arch4Sm90ELb1ELb0ELb1ELb1ELb0ELb1ELb0ELb0ELb0ELb1ELb1ELb0EEENS1_21CollectiveEpilogueFwdINS6_IJSA_NS7_ILi512EEESA_EEES9_SC_SE_Li256ELb1ELb1ELb1ELb0EEENS1_36VarlenDynamicPersistentTileSchedulerILi64ELi64ELi256ELi128ELb1ELb1ELb1ELb1ELb1ELb1EEEEEEEEEvNT_6ParamsE,"ax",@progbits
	.align	128
.text._ZN7cutlass13device_kernelIN5flash11enable_sm90INS1_16FlashAttnFwdSm90INS1_25CollectiveMainloopFwdSm90ILi2EN4cute5tupleIJNS5_1CILi1EEES8_S8_EEENS6_IJNS7_ILi64EEESA_SA_EEELi512ENS_6half_tEfNS_4arch4Sm90ELb1ELb0ELb1ELb1ELb0ELb1ELb0ELb0ELb0ELb1ELb1ELb0EEENS1_21CollectiveEpilogueFwdINS6_IJSA_NS7_ILi512EEESA_EEES9_SC_SE_Li256ELb1ELb1ELb1ELb0EEENS1_36VarlenDynamicPersistentTileSchedulerILi64ELi64ELi256ELi128ELb1ELb1ELb1ELb1ELb1ELb1EEEEEEEEEvNT_6ParamsE:
        .type           _ZN7cutlass13device_kernelIN5flash11enable_sm90INS1_16FlashAttnFwdSm90INS1_25CollectiveMainloopFwdSm90ILi2EN4cute5tupleIJNS5_1CILi1EEES8_S8_EEENS6_IJNS7_ILi64EEESA_SA_EEELi512ENS_6half_tEfNS_4arch4Sm90ELb1ELb0ELb1ELb1ELb0ELb1ELb0ELb0ELb0ELb1ELb1ELb0EEENS1_21CollectiveEpilogueFwdINS6_IJSA_NS7_ILi512EEESA_EEES9_SC_SE_Li256ELb1ELb1ELb1ELb0EEENS1_36VarlenDynamicPersistentTileSchedulerILi64ELi64ELi256ELi128ELb1ELb1ELb1ELb1ELb1ELb1EEEEEEEEEvNT_6ParamsE,@function
        .size           _ZN7cutlass13device_kernelIN5flash11enable_sm90INS1_16FlashAttnFwdSm90INS1_25CollectiveMainloopFwdSm90ILi2EN4cute5tupleIJNS5_1CILi1EEES8_S8_EEENS6_IJNS7_ILi64EEESA_SA_EEELi512ENS_6half_tEfNS_4arch4Sm90ELb1ELb0ELb1ELb1ELb0ELb1ELb0ELb0ELb0ELb1ELb1ELb0EEENS1_21CollectiveEpilogueFwdINS6_IJSA_NS7_ILi512EEESA_EEES9_SC_SE_Li256ELb1ELb1ELb1ELb0EEENS1_36VarlenDynamicPersistentTileSchedulerILi64ELi64ELi256ELi128ELb1ELb1ELb1ELb1ELb1ELb1EEEEEEEEEvNT_6ParamsE,(.L_x_6056 - _ZN7cutlass13device_kernelIN5flash11enable_sm90INS1_16FlashAttnFwdSm90INS1_25CollectiveMainloopFwdSm90ILi2EN4cute5tupleIJNS5_1CILi1EEES8_S8_EEENS6_IJNS7_ILi64EEESA_SA_EEELi512ENS_6half_tEfNS_4arch4Sm90ELb1ELb0ELb1ELb1ELb0ELb1ELb0ELb0ELb0ELb1ELb1ELb0EEENS1_21CollectiveEpilogueFwdINS6_IJSA_NS7_ILi512EEESA_EEES9_SC_SE_Li256ELb1ELb1ELb1ELb0EEENS1_36VarlenDynamicPersistentTileSchedulerILi64ELi64ELi256ELi128ELb1ELb1ELb1ELb1ELb1ELb1EEEEEEEEEvNT_6ParamsE)
        .other          _ZN7cutlass13device_kernelIN5flash11enable_sm90INS1_16FlashAttnFwdSm90INS1_25CollectiveMainloopFwdSm90ILi2EN4cute5tupleIJNS5_1CILi1EEES8_S8_EEENS6_IJNS7_ILi64EEESA_SA_EEELi512ENS_6half_tEfNS_4arch4Sm90ELb1ELb0ELb1ELb1ELb0ELb1ELb0ELb0ELb0ELb1ELb1ELb0EEENS1_21CollectiveEpilogueFwdINS6_IJSA_NS7_ILi512EEESA_EEES9_SC_SE_Li256ELb1ELb1ELb1ELb0EEENS1_36VarlenDynamicPersistentTileSchedulerILi64ELi64ELi256ELi128ELb1ELb1ELb1ELb1ELb1ELb1EEEEEEEEEvNT_6ParamsE,@"STO_CUDA_ENTRY STV_DEFAULT"
_ZN7cutlass13device_kernelIN5flash11enable_sm90INS1_16FlashAttnFwdSm90INS1_25CollectiveMainloopFwdSm90ILi2EN4cute5tupleIJNS5_1CILi1EEES8_S8_EEENS6_IJNS7_ILi64EEESA_SA_EEELi512ENS_6half_tEfNS_4arch4Sm90ELb1ELb0ELb1ELb1ELb0ELb1ELb0ELb0ELb0ELb1ELb1ELb0EEENS1_21CollectiveEpilogueFwdINS6_IJSA_NS7_ILi512EEESA_EEES9_SC_SE_Li256ELb1ELb1ELb1ELb0EEENS1_36VarlenDynamicPersistentTileSchedulerILi64ELi64ELi256ELi128ELb1ELb1ELb1ELb1ELb1ELb1EEEEEEEEEvNT_6ParamsE:
        /* <DEDUP_REMOVED lines=24> */
.L_x_4847:
[----:B------:R-:W-:Y:S05]  /*0180*/  BSYNC B0 ;  /* 0x0000000000007941 */ /* 0x000fea0003800000 */
.L_x_4846:
        /* <DEDUP_REMOVED lines=37> */
.L_x_4848:
        /* <DEDUP_REMOVED lines=22> */
.L_x_4849:
        /* <DEDUP_REMOVED lines=18> */
.L_x_4850:
        /* <DEDUP_REMOVED lines=22> */
.L_x_4851:
        /* <DEDUP_REMOVED lines=22> */
.L_x_4852:
        /* <DEDUP_REMOVED lines=8> */
.L_x_4855:
        /* <DEDUP_REMOVED lines=24> */
[----:B------:R-:W-:-:S03]  /*0b20*/  IMAD.MOV.U32 R22, RZ, RZ, RZ ;  /* 0x000000ffff167224 */ /* 0x000fc600078e00ff */
[CC--:B------:R-:W-:Y:S02]  /*0b30*/  LEA.HI R4, R3.reuse, R6.reuse, RZ, 0x4 ;  /* 0x0000000603047211 */ /* 0x0c0fe400078f20ff */
[CC--:B------:R-:W-:Y:S02]  /*0b40*/  LEA.HI R5, R3.reuse, R6.reuse, RZ, 0x5 ;  /* 0x0000000603057211 */ /* 0x0c0fe400078f28ff */
[CC--:B------:R-:W-:Y:S02]  /*0b50*/  LEA.HI R0, R3.reuse, R6.reuse, RZ, 0x7 ;  /* 0x0000000603007211 */ /* 0x0c0fe400078f38ff */
[CC--:B------:R-:W-:Y:S02]  /*0b60*/  LEA.HI R13, R3.reuse, R6.reuse, RZ, 0x2 ;  /* 0x00000006030d7211 */ /* 0x0c0fe400078f10ff */
[----:B------:R-:W-:Y:S02]  /*0b70*/  LEA.HI R3, R3, R6, RZ, 0x3 ;  /* 0x0000000603037211 */ /* 0x000fe400078f18ff */
[----:B------:R-:W-:-:S02]  /*0b80*/  SHF.R.S32.HI R201, RZ, 0x5, R5 ;  /* 0x00000005ffc97819 */ /* 0x000fc40000011405 */
[----:B------:R-:W-:Y:S02]  /*0b90*/  LOP3.LUT R11, R3, 0xfffffff8, RZ, 0xc0, !PT ;  /* 0xfffffff8030b7812 */ /* 0x000fe400078ec0ff */
[----:B------:R-:W-:Y:S02]  /*0ba0*/  LOP3.LUT R3, R4, 0xfffffff0, RZ, 0xc0, !PT ;  /* 0xfffffff004037812 */ /* 0x000fe400078ec0ff */
[----:B------:R-:W-:Y:S01]  /*0bb0*/  SHF.R.S32.HI R8, RZ, 0x1f, R5 ;  /* 0x0000001fff087819 */ /* 0x000fe20000011405 */
[C---:B------:R-:W-:Y:S01]  /*0bc0*/  IMAD.IADD R188, R6.reuse, 0x1, -R11 ;  /* 0x0000000106bc7824 */ /* 0x040fe200078e0a0b */
[----:B------:R-:W-:Y:S01]  /*0bd0*/  SHF.R.S32.HI R7, RZ, 0x4, R4 ;  /* 0x00000004ff077819 */ /* 0x000fe20000011404 */
[----:B------:R-:W-:Y:S01]  /*0be0*/  IMAD.IADD R3, R6, 0x1, -R3 ;  /* 0x0000000106037824 */ /* 0x000fe200078e0a03 */
[----:B------:R-:W-:Y:S01]  /*0bf0*/  LOP3.LUT R5, R0, 0xffffff80, RZ, 0xc0, !PT ;  /* 0xffffff8000057812 */ /* 0x000fe200078ec0ff */
[----:B------:R-:W-:Y:S01]  /*0c00*/  IMAD.SHL.U32 R188, R188, 0x8, RZ ;  /* 0x00000008bcbc7824 */ /* 0x000fe200078e00ff */
[----:B------:R-:W-:-:S02]  /*0c10*/  LEA.HI R4, R4, R7, RZ, 0x1 ;  /* 0x0000000704047211 */ /* 0x000fc400078f08ff */
[----:B------:R-:W-:Y:S01]  /*0c20*/  SHF.R.S32.HI R10, RZ, 0x1f, R3 ;  /* 0x0000001fff0a7819 */ /* 0x000fe20000011403 */
[----:B------:R-:W-:Y:S01]  /*0c30*/  IMAD.IADD R5, R6, 0x1, -R5 ;  /* 0x0000000106057824 */ /* 0x000fe200078e0a05 */
[----:B------:R-:W-:Y:S01]  /*0c40*/  LOP3.LUT R9, R13, 0xfffffffc, RZ, 0xc0, !PT ;  /* 0xfffffffc0d097812 */ /* 0x000fe200078ec0ff */
[----:B------:R-:W-:Y:S01]  /*0c50*/  VIADD R212, R188, 0x80 ;  /* 0x00000080bcd47836 */ /* 0x000fe20000000000 */
[----:B------:R-:W-:Y:S01]  /*0c60*/  LEA.HI R8, R8, R201, RZ, 0x2 ;  /* 0x000000c908087211 */ /* 0x000fe200078f10ff */
[----:B------:R-:W-:Y:S01]  /*0c70*/  VIADD R210, R188, 0x100 ;  /* 0x00000100bcd27836 */ /* 0x000fe20000000000 */
[----:B------:R-:W-:Y:S01]  /*0c80*/  SHF.R.S32.HI R23, RZ, 0x2, R13 ;  /* 0x00000002ff177819 */ /* 0x000fe2000001140d */
[----:B------:R-:W-:Y:S01]  /*0c90*/  IMAD.IADD R186, R6, 0x1, -R9 ;  /* 0x0000000106ba7824 */ /* 0x000fe200078e0a09 */
[----:B------:R-:W-:Y:S01]  /*0ca0*/  LEA.HI R11, R10, R3, RZ, 0x3 ;  /* 0x000000030a0b7211 */ /* 0x000fe200078f18ff */
[----:B------:R-:W-:Y:S01]  /*0cb0*/  VIADD R213, R188, 0x40 ;  /* 0x00000040bcd57836 */ /* 0x000fe20000000000 */
[----:B------:R-:W-:Y:S01]  /*0cc0*/  LOP3.LUT R4, R4, 0x1ffffffe, RZ, 0xc0, !PT ;  /* 0x1ffffffe04047812 */ /* 0x000fe200078ec0ff */
[----:B------:R-:W-:Y:S01]  /*0cd0*/  VIADD R14, R23, 0x20 ;  /* 0x00000020170e7836 */ /* 0x000fe20000000000 */
[----:B------:R-:W-:Y:S01]  /*0ce0*/  SHF.R.S32.HI R20, RZ, 0x7, R0 ;  /* 0x00000007ff147819 */ /* 0x000fe20000011400 */
[----:B------:R-:W-:Y:S01]  /*0cf0*/  IMAD.SHL.U32 R16, R186, 0x8, RZ ;  /* 0x00000008ba107824 */ /* 0x000fe200078e00ff */
[----:B------:R-:W-:Y:S01]  /*0d00*/  LOP3.LUT R8, R8, 0x3ffffc, RZ, 0xc0, !PT ;  /* 0x003ffffc08087812 */ /* 0x000fe200078ec0ff */
[----:B------:R-:W-:Y:S01]  /*0d10*/  IMAD.IADD R4, R7, 0x1, -R4 ;  /* 0x0000000107047824 */ /* 0x000fe200078e0a04 */
[----:B------:R-:W-:Y:S01]  /*0d20*/  LOP3.LUT R12, R11, 0xfffffff8, RZ, 0xc0, !PT ;  /* 0xfffffff80b0c7812 */ /* 0x000fe200078ec0ff */
[----:B------:R-:W-:Y:S01]  /*0d30*/  IMAD R15, R20, 0x100, R3 ;  /* 0x00000100140f7824 */ /* 0x000fe200078e0203 */
[----:B------:R-:W-:Y:S01]  /*0d40*/  SHF.R.S32.HI R6, RZ, 0x1f, R5 ;  /* 0x0000001fff067819 */ /* 0x000fe20000011405 */
[----:B------:R-:W-:Y:S01]  /*0d50*/  IMAD.IADD R8, R201, 0x1, -R8 ;  /* 0x00000001c9087824 */ /* 0x000fe200078e0a08 */
[----:B------:R-:W-:Y:S01]  /*0d60*/  STL [R1+0x44], R20 ;  /* 0x0000441401007387 */ /* 0x000fe20000100800 */
[----:B------:R-:W-:Y:S01]  /*0d70*/  IMAD.IADD R12, R3, 0x1, -R12 ;  /* 0x00000001030c7824 */ /* 0x000fe200078e0a0c */
[----:B------:R-:W-:Y:S01]  /*0d80*/  LEA.HI R7, R6, R5, RZ, 0x2 ;  /* 0x0000000506077211 */ /* 0x000fe200078f10ff */
[----:B------:R-:W-:Y:S01]  /*0d90*/  IMAD R15, R8, 0x10, R15 ;  /* 0x00000010080f7824 */ /* 0x000fe200078e020f */
[----:B------:R-:W-:Y:S01]  /*0da0*/  SHF.R.S32.HI R3, RZ, 0x1f, R14 ;  /* 0x0000001fff037819 */ /* 0x000fe2000001140e */
[----:B------:R-:W-:Y:S01]  /*0db0*/  IMAD.SHL.U32 R4, R4, 0x8, RZ ;  /* 0x0000000804047824 */ /* 0x000fe200078e00ff */
[--C-:B------:R-:W-:Y:S01]  /*0dc0*/  SHF.R.S32.HI R9, RZ, 0x2, R7.reuse ;  /* 0x00000002ff097819 */ /* 0x100fe20000011407 */
[----:B------:R-:W-:Y:S01]  /*0dd0*/  IMAD.SHL.U32 R11, R11, 0x40, RZ ;  /* 0x000000400b0b7824 */ /* 0x000fe200078e00ff */
[----:B------:R-:W-:Y:S01]  /*0de0*/  SHF.R.S32.HI R10, RZ, 0x1f, R7 ;  /* 0x0000001fff0a7819 */ /* 0x000fe20000011407 */
[C---:B------:R-:W-:Y:S01]  /*0df0*/  VIADD R211, R188.reuse, 0xc0 ;  /* 0x000000c0bcd37836 */ /* 0x040fe20000000000 */
[----:B------:R-:W-:Y:S01]  /*0e00*/  LOP3.LUT R8, R7, 0x7ffffffc, RZ, 0xc0, !PT ;  /* 0x7ffffffc07087812 */ /* 0x000fe200078ec0ff */
[----:B------:R-:W-:Y:S01]  /*0e10*/  VIADD R209, R188, 0x140 ;  /* 0x00000140bcd17836 */ /* 0x000fe20000000000 */
[----:B------:R-:W-:Y:S01]  /*0e20*/  LEA.HI R7, R3, R14, RZ, 0x3 ;  /* 0x0000000e03077211 */ /* 0x000fe200078f18ff */
[----:B------:R-:W-:Y:S01]  /*0e30*/  IMAD.SHL.U32 R3, R12, 0x40, RZ ;  /* 0x000000400c037824 */ /* 0x000fe200078e00ff */
[----:B------:R-:W-:Y:S01]  /*0e40*/  LEA.HI R10, R10, R9, RZ, 0x3 ;  /* 0x000000090a0a7211 */ /* 0x000fe200078f18ff */
[----:B------:R-:W-:Y:S01]  /*0e50*/  IMAD.IADD R202, R5, 0x1, -R8 ;  /* 0x0000000105ca7824 */ /* 0x000fe200078e0a08 */
[----:B------:R-:W-:Y:S01]  /*0e60*/  LEA.HI R6, R6, R5, RZ, 0x5 ;  /* 0x0000000506067211 */ /* 0x000fe200078f28ff */
[--C-:B------:R-:W-:Y:S01]  /*0e70*/  IMAD.U32 R8, R15, 0x40, R4.reuse ;  /* 0x000000400f087824 */ /* 0x100fe200078e0004 */
[----:B------:R-:W-:Y:S01]  /*0e80*/  LOP3.LUT R3, R3, 0x1c0, RZ, 0xc0, !PT ;  /* 0x000001c003037812 */ /* 0x000fe200078ec0ff */
[----:B------:R-:W-:Y:S01]  /*0e90*/  IMAD.SHL.U32 R14, R14, 0x40, RZ ;  /* 0x000000400e0e7824 */ /* 0x000fe200078e00ff */
[----:B------:R-:W-:Y:S01]  /*0ea0*/  LOP3.LUT R10, R10, 0xfffffff8, RZ, 0xc0, !PT ;  /* 0xfffffff80a0a7812 */ /* 0x000fe200078ec0ff */
[----:B------:R-:W-:Y:S01]  /*0eb0*/  IMAD.SHL.U32 R7, R7, 0x40, RZ ;  /* 0x0000004007077824 */ /* 0x000fe200078e00ff */
[----:B------:R-:W-:Y:S01]  /*0ec0*/  LOP3.LUT R4, R3, 0x8, R4, 0xf8, !PT ;  /* 0x0000000803047812 */ /* 0x000fe200078ef804 */
[----:B------:R0:W-:Y:S01]  /*0ed0*/  STL [R1+0x6c], R8 ;  /* 0x00006c0801007387 */ /* 0x0001e20000100800 */
[----:B------:R-:W-:Y:S01]  /*0ee0*/  SHF.R.U32.HI R3, RZ, 0x3, R3 ;  /* 0x00000003ff037819 */ /* 0x000fe20000011603 */
[----:B------:R-:W-:Y:S01]  /*0ef0*/  IMAD.IADD R189, R9, 0x1, -R10 ;  /* 0x0000000109bd7824 */ /* 0x000fe200078e0a0a */
[----:B------:R-:W-:Y:S01]  /*0f00*/  LOP3.LUT R5, R14, 0x1c0, RZ, 0xc0, !PT ;  /* 0x000001c00e057812 */ /* 0x000fe200078ec0ff */
[----:B------:R-:W-:Y:S01]  /*0f10*/  IMAD.SHL.U32 R202, R202, 0x2, RZ ;  /* 0x00000002caca7824 */ /* 0x000fe200078e00ff */
[----:B------:R-:W-:-:S02]  /*0f20*/  LOP3.LUT R3, R4, R3, RZ, 0x3c, !PT ;  /* 0x0000000304037212 */ /* 0x000fc400078e3cff */
[----:B------:R-:W-:Y:S02]  /*0f30*/  LEA.HI R0, R0, R20, RZ, 0x1 ;  /* 0x0000001400007211 */ /* 0x000fe400078f08ff */
[----:B------:R-:W-:Y:S02]  /*0f40*/  SHF.R.U32.HI R9, RZ, 0x3, R5 ;  /* 0x00000003ff097819 */ /* 0x000fe40000011605 */
[----:B0-----:R-:W-:Y:S02]  /*0f50*/  LOP3.LUT R8, R11, 0x7ffffe00, RZ, 0xc0, !PT ;  /* 0x7ffffe000b087812 */ /* 0x001fe400078ec0ff */
[----:B------:R-:W-:Y:S02]  /*0f60*/  LOP3.LUT R5, R5, 0x38, R16, 0xf8, !PT ;  /* 0x0000003805057812 */ /* 0x000fe400078ef810 */
[----:B------:R-:W-:Y:S01]  /*0f70*/  LOP3.LUT R10, R7, 0xfffffe00, RZ, 0xc0, !PT ;  /* 0xfffffe00070a7812 */ /* 0x000fe200078ec0ff */
[----:B------:R-:W-:Y:S01]  /*0f80*/  IMAD R8, R201, 0x400, R8 ;  /* 0x00000400c9087824 */ /* 0x000fe200078e0208 */
[----:B------:R-:W-:Y:S01]  /*0f90*/  SHF.R.S32.HI R4, RZ, 0x1f, R13 ;  /* 0x0000001fff047819 */ /* 0x000fe2000001140d */
[----:B------:R-:W-:Y:S01]  /*0fa0*/  IMAD.MOV.U32 R7, RZ, RZ, R19 ;  /* 0x000000ffff077224 */ /* 0x000fe200078e0013 */
[----:B------:R-:W-:Y:S01]  /*0fb0*/  LOP3.LUT R0, R0, 0xfffffe, RZ, 0xc0, !PT ;  /* 0x00fffffe00007812 */ /* 0x000fe200078ec0ff */
[----:B------:R-:W-:Y:S01]  /*0fc0*/  IMAD.IADD R3, R8, 0x1, R3 ;  /* 0x0000000108037824 */ /* 0x000fe200078e0203 */
[----:B------:R-:W-:-:S02]  /*0fd0*/  LEA.HI R8, R186, R186, RZ, 0x1 ;  /* 0x000000baba087211 */ /* 0x000fc400078f08ff */
[----:B------:R-:W-:Y:S01]  /*0fe0*/  LOP3.LUT R11, R10, R5, R9, 0xf6, !PT ;  /* 0x000000050a0b7212 */ /* 0x000fe200078ef609 */
[----:B------:R-:W-:Y:S01]  /*0ff0*/  IMAD.IADD R0, R20, 0x1, -R0 ;  /* 0x0000000114007824 */ /* 0x000fe200078e0a00 */
[----:B------:R-:W-:Y:S01]  /*1000*/  LEA.HI R4, R4, R23, RZ, 0x3 ;  /* 0x0000001704047211 */ /* 0x000fe200078f18ff */
[----:B------:R-:W-:Y:S01]  /*1010*/  IMAD R196, R3, 0x2, R2 ;  /* 0x0000000203c47824 */ /* 0x000fe200078e0202 */
[----:B------:R-:W-:Y:S01]  /*1020*/  LOP3.LUT R9, R8, 0x1ffffffe, RZ, 0xc0, !PT ;  /* 0x1ffffffe08097812 */ /* 0x000fe200078ec0ff */
[----:B------:R-:W-:Y:S01]  /*1030*/  IMAD.MOV.U32 R5, RZ, RZ, R17 ;  /* 0x000000ffff057224 */ /* 0x000fe200078e0011 */
[----:B------:R-:W-:Y:S01]  /*1040*/  LOP3.LUT R4, R4, 0xfffffff8, RZ, 0xc0, !PT ;  /* 0xfffffff804047812 */ /* 0x000fe200078ec0ff */
[----:B------:R-:W-:Y:S01]  /*1050*/  VIADD R199, R196, 0x26800 ;  /* 0x00026800c4c77836 */ /* 0x000fe20000000000 */
[----:B------:R-:W-:Y:S01]  /*1060*/  R2P PR, R12, 0x6 ;  /* 0x000000060c007804 */ /* 0x000fe20000000000 */
[----:B------:R-:W-:Y:S01]  /*1070*/  IMAD.IADD R8, R186, 0x1, -R9 ;  /* 0x00000001ba087824 */ /* 0x000fe200078e0a09 */
[----:B------:R-:W-:Y:S01]  /*1080*/  SHF.R.S32.HI R6, RZ, 0x5, R6 ;  /* 0x00000005ff067819 */ /* 0x000fe20000011406 */
[----:B------:R-:W-:Y:S01]  /*1090*/  IMAD.SHL.U32 R9, R0, 0x100, RZ ;  /* 0x0000010000097824 */ /* 0x000fe200078e00ff */
[----:B------:R-:W-:Y:S01]  /*10a0*/  SHF.R.S32.HI R0, RZ, 0x1f, R213 ;  /* 0x0000001fff007819 */ /* 0x000fe200000114d5 */
[----:B------:R-:W-:Y:S01]  /*10b0*/  IMAD.IADD R190, R23, 0x1, -R4 ;  /* 0x0000000117be7824 */ /* 0x000fe200078e0a04 */
[----:B------:R-:W-:Y:S01]  /*10c0*/  SHF.R.S32.HI R4, RZ, 0x1f, R212 ;  /* 0x0000001fff047819 */ /* 0x000fe200000114d4 */
[----:B------:R-:W-:Y:S01]  /*10d0*/  IMAD.IADD R192, R202, 0x1, R9 ;  /* 0x00000001cac07824 */ /* 0x000fe200078e0209 */
[----:B------:R-:W-:Y:S01]  /*10e0*/  SHF.R.S32.HI R4, RZ, 0x1f, R210 ;  /* 0x0000001fff047819 */ /* 0x000fe200000114d2 */
[----:B------:R-:W-:Y:S01]  /*10f0*/  IMAD R4, R11, 0x2, R2 ;  /* 0x000000020b047824 */ /* 0x000fe200078e0202 */
[----:B------:R-:W-:Y:S01]  /*1100*/  SHF.R.S32.HI R0, RZ, 0x1f, R211 ;  /* 0x0000001fff007819 */ /* 0x000fe200000114d3 */
[----:B------:R-:W-:Y:S01]  /*1110*/  IMAD R189, R6, 0x10, R189 ;  /* 0x0000001006bd7824 */ /* 0x000fe200078e02bd */
[----:B------:R-:W-:Y:S01]  /*1120*/  SHF.R.S32.HI R0, RZ, 0x1f, R209 ;  /* 0x0000001fff007819 */ /* 0x000fe200000114d1 */
[----:B------:R-:W-:Y:S01]  /*1130*/  STL [R1+0x68], R9 ;  /* 0x0000680901007387 */ /* 0x000fe20000100800 */
[----:B------:R-:W-:Y:S01]  /*1140*/  SHF.R.S32.HI R0, RZ, 0x1f, R192 ;  /* 0x0000001fff007819 */ /* 0x000fe200000114c0 */
[----:B------:R-:W-:Y:S01]  /*1150*/  VIADD R26, R192, 0x18 ;  /* 0x00000018c01a7836 */ /* 0x000fe20000000000 */
[----:B------:R-:W-:Y:S01]  /*1160*/  SEL R198, R198, 0xffffffc0, !P2 ;  /* 0xffffffc0c6c67807 */ /* 0x000fe20005000000 */
[----:B------:R0:W-:Y:S01]  /*1170*/  STL [R1+0x64], R4 ;  /* 0x0000640401007387 */ /* 0x0001e20000100800 */
[----:B------:R-:W-:-:S02]  /*1180*/  VIADD R21, R192, 0x30 ;  /* 0x00000030c0157836 */ /* 0x000fc40000000000 */
[C---:B------:R-:W-:Y:S02]  /*1190*/  VIADD R0, R192.reuse, 0x88 ;  /* 0x00000088c0007836 */ /* 0x040fe40000000000 */
[C---:B------:R-:W-:Y:S02]  /*11a0*/  VIADD R15, R192.reuse, 0x48 ;  /* 0x00000048c00f7836 */ /* 0x040fe40000000000 */
[C---:B------:R-:W-:Y:S01]  /*11b0*/  VIADD R235, R192.reuse, 0xa0 ;  /* 0x000000a0c0eb7836 */ /* 0x040fe20000000000 */
[----:B------:R-:W-:Y:S01]  /*11c0*/  SHF.R.S32.HI R0, RZ, 0x1f, R0 ;  /* 0x0000001fff007819 */ /* 0x000fe20000011400 */
[C---:B------:R-:W-:Y:S02]  /*11d0*/  VIADD R12, R192.reuse, 0x60 ;  /* 0x00000060c00c7836 */ /* 0x040fe40000000000 */
[C---:B0-----:R-:W-:Y:S01]  /*11e0*/  VIADD R4, R192.reuse, 0x80 ;  /* 0x00000080c0047836 */ /* 0x041fe20000000000 */
[----:B------:R-:W-:Y:S01]  /*11f0*/  SHF.R.S32.HI R0, RZ, 0x1f, R235 ;  /* 0x0000001fff007819 */ /* 0x000fe200000114eb */
[----:B------:R-:W-:-:S02]  /*1200*/  VIADD R236, R192, 0x98 ;  /* 0x00000098c0ec7836 */ /* 0x000fc40000000000 */
[C---:B------:R-:W-:Y:S01]  /*1210*/  VIADD R231, R192.reuse, 0xb8 ;  /* 0x000000b8c0e77836 */ /* 0x040fe20000000000 */
[----:B------:R-:W-:Y:S01]  /*1220*/  SHF.R.S32.HI R4, RZ, 0x1f, R4 ;  /* 0x0000001fff047819 */ /* 0x000fe20000011404 */
[C---:B------:R-:W-:Y:S01]  /*1230*/  VIADD R9, R192.reuse, 0x78 ;  /* 0x00000078c0097836 */ /* 0x040fe20000000000 */
[----:B------:R-:W-:Y:S01]  /*1240*/  SHF.R.S32.HI R4, RZ, 0x1f, R236 ;  /* 0x0000001fff047819 */ /* 0x000fe200000114ec */
[C---:B------:R-:W-:Y:S01]  /*1250*/  VIADD R232, R192.reuse, 0xb0 ;  /* 0x000000b0c0e87836 */ /* 0x040fe20000000000 */
[----:B------:R-:W-:Y:S01]  /*1260*/  SHF.R.S32.HI R0, RZ, 0x1f, R231 ;  /* 0x0000001fff007819 */ /* 0x000fe200000114e7 */
[C---:B------:R-:W-:Y:S02]  /*1270*/  VIADD R229, R192.reuse, 0xc8 ;  /* 0x000000c8c0e57836 */ /* 0x040fe40000000000 */
        /* <DEDUP_REMOVED lines=46> */
[----:B------:R-:W-:Y:S01]  /*1560*/  IMAD.MOV.U32 R6, RZ, RZ, R18 ;  /* 0x000000ffff067224 */ /* 0x000fe200078e0012 */
[----:B------:R-:W-:Y:S01]  /*1570*/  SHF.R.S32.HI R4, RZ, 0x1f, R223 ;  /* 0x0000001fff047819 */ /* 0x000fe200000114df */
[----:B------:R-:W-:Y:S01]  /*1580*/  IMAD.IADD R199, R199, 0x1, R198 ;  /* 0x00000001c7c77824 */ /* 0x000fe200078e02c6 */
[----:B------:R-:W-:Y:S01]  /*1590*/  SHF.R.S32.HI R3, RZ, 0x1f, R219 ;  /* 0x0000001fff037819 */ /* 0x000fe200000114db */
[----:B------:R-:W-:Y:S01]  /*15a0*/  IMAD.MOV.U32 R18, RZ, RZ, RZ ;  /* 0x000000ffff127224 */ /* 0x000fe200078e00ff */
[----:B------:R-:W-:Y:S01]  /*15b0*/  SHF.R.S32.HI R0, RZ, 0x1f, R218 ;  /* 0x0000001fff007819 */ /* 0x000fe200000114da */
[----:B------:R-:W-:-:S02]  /*15c0*/  VIADD R191, R186, 0x10 ;  /* 0x00000010babf7836 */ /* 0x000fc40000000000 */
[----:B------:R-:W-:-:S07]  /*15d0*/  IMAD.IADD R198, R198, 0x1, R197 ;  /* 0x00000001c6c67824 */ /* 0x000fce00078e02c5 */
.L_x_5003:
[----:B0-----:R-:W0:Y:S01]  /*15e0*/  LDC.64 R206, c[0x0][0xc88] ;  /* 0x00032200ffce7b82 */ /* 0x001e220000000a00 */
[----:B------:R-:W-:Y:S01]  /*15f0*/  ULDC.64 UR4, c[0x0][0xa28] ;  /* 0x00028a0000047ab9 */ /* 0x000fe20000000a00 */
[----:B------:R-:W-:Y:S01]  /*1600*/  ULDC.64 UR8, c[0x0][0xa18] ;  /* 0x0002860000087ab9 */ /* 0x000fe20000000a00 */
[----:B------:R-:W-:Y:S01]  /*1610*/  ULDC.64 UR6, c[0x0][0xa08] ;  /* 0x0002820000067ab9 */ /* 0x000fe20000000a00 */
[----:B0-----:R-:W-:-:S06]  /*1620*/  IMAD.WIDE R206, R7, 0x4, R206 ;  /* 0x0000000407ce7825 */ /* 0x001fcc00078e02ce */
[----:B--2---:R-:W2:Y:S01]  /*1630*/  LDG.E R206, desc[UR42][R206.64] ;  /* 0x0000002acece7981 */ /* 0x004ea2000c1e1900 */
[----:B------:R-:W-:Y:S01]  /*1640*/  ISETP.NE.U32.AND P2, PT, RZ, UR4, PT ;  /* 0x00000004ff007c0c */ /* 0x000fe2000bf45070 */
[----:B-1-345:R-:W-:Y:S01]  /*1650*/  IMAD.MOV.U32 R15, RZ, RZ, RZ ;  /* 0x000000ffff0f7224 */ /* 0x03afe200078e00ff */
        /* <DEDUP_REMOVED lines=35> */
[----:B------:R-:W-:Y:S02]  /*1890*/  LEA.HI R205, R0, R3, RZ, 0x10 ;  /* 0x0000000300cd7211 */ /* 0x000fe400078f80ff */
        /* <DEDUP_REMOVED lines=11> */
.L_x_4857:
[----:B------:R-:W-:Y:S02]  /*1950*/  IMAD.U32 R40, RZ, RZ, UR5 ;  /* 0x00000005ff287e24 */ /* 0x000fe4000f8e00ff */
[----:B------:R-:W-:Y:S01]  /*1960*/  IMAD.U32 R24, RZ, RZ, UR4 ;  /* 0x00000004ff187e24 */ /* 0x000fe2000f8e00ff */
[----:B------:R-:W-:Y:S06]  /*1970*/  @!P2 BRA `(.L_x_4858) ;  /* 0x000000000010a947 */ /* 0x000fec0003800000 */
[----:B------:R-:W-:-:S04]  /*1980*/  IADD3 R6, P0, R207, UR8, RZ ;  /* 0x00000008cf067c10 */ /* 0x000fc8000ff1e0ff */
[----:B------:R-:W-:-:S05]  /*1990*/  IADD3.X R7, R208, UR9, RZ, P0, !PT ;  /* 0x00000009d0077c10 */ /* 0x000fca00087fe4ff */
[----:B------:R0:W5:Y:S01]  /*19a0*/  LDG.E R24, desc[UR42][R6.64] ;  /* 0x0000002a06187981 */ /* 0x000162000c1e1900 */
[----:B------:R-:W-:Y:S05]  /*19b0*/  BRA `(.L_x_4859) ;  /* 0x0000000000107947 */ /* 0x000fea0003800000 */
.L_x_4858:
[----:B------:R-:W-:Y:S05]  /*19c0*/  @!P0 BRA `(.L_x_4859) ;  /* 0x00000000000c8947 */ /* 0x000fea0003800000 */
[----:B------:R-:W2:Y:S04]  /*19d0*/  LDG.E R3, desc[UR42][R8.64] ;  /* 0x0000002a08037981 */ /* 0x000ea8000c1e1900 */
[----:B------:R-:W2:Y:S02]  /*19e0*/  LDG.E R24, desc[UR42][R8.64+0x4] ;  /* 0x0000042a08187981 */ /* 0x000ea4000c1e1900 */
[----:B--2---:R-:W-:-:S07]  /*19f0*/  IMAD.IADD R24, R24, 0x1, -R3 ;  /* 0x0000000118187824 */ /* 0x004fce00078e0a03 */
.L_x_4859:
[----:B------:R-:W-:Y:S01]  /*1a00*/  ULDC.64 UR4, c[0x0][0xa10] ;  /* 0x0002840000047ab9 */ /* 0x000fe20000000a00 */
[----:B------:R-:W1:Y:S01]  /*1a10*/  LDC R4, c[0x0][0x448] ;  /* 0x00011200ff047b82 */ /* 0x000e620000000800 */
[----:B------:R-:W-:-:S04]  /*1a20*/  ISETP.NE.U32.AND P0, PT, RZ, UR4, PT ;  /* 0x00000004ff007c0c */ /* 0x000fc8000bf05070 */
[----:B------:R-:W-:Y:S01]  /*1a30*/  ISETP.NE.AND.EX P0, PT, RZ, UR5, PT, P0 ;  /* 0x00000005ff007c0c */ /* 0x000fe2000bf05300 */
[----:B------:R-:W-:-:S12]  /*1a40*/  ULDC.64 UR4, c[0x0][0xa30] ;  /* 0x00028c0000047ab9 */ /* 0x000fd80000000a00 */
[----:B0-----:R-:W0:Y:S02]  /*1a50*/  @P0 LDC.64 R6, c[0x0][0xa10] ;  /* 0x00028400ff060b82 */ /* 0x001e240000000a00 */
[----:B0-----:R-:W-:-:S05]  /*1a60*/  @P0 IMAD.WIDE R6, R206, 0x4, R6 ;  /* 0x00000004ce060825 */ /* 0x001fca00078e0206 */
[----:B------:R-:W2:Y:S04]  /*1a70*/  @P0 LDG.E R0, desc[UR42][R6.64] ;  /* 0x0000002a06000981 */ /* 0x000ea8000c1e1900 */
[----:B------:R0:W2:Y:S01]  /*1a80*/  @P0 LDG.E R3, desc[UR42][R6.64+0x4] ;  /* 0x0000042a06030981 */ /* 0x0000a2000c1e1900 */
[----:B------:R-:W-:Y:S01]  /*1a90*/  ISETP.NE.U32.AND P1, PT, RZ, UR4, PT ;  /* 0x00000004ff007c0c */ /* 0x000fe2000bf25070 */
[----:B-----5:R-:W-:-:S03]  /*1aa0*/  IMAD.MOV.U32 R152, RZ, RZ, R24 ;  /* 0x000000ffff987224 */ /* 0x020fc600078e0018 */
[----:B------:R-:W-:-:S13]  /*1ab0*/  ISETP.NE.AND.EX P1, PT, RZ, UR5, PT, P1 ;  /* 0x00000005ff007c0c */ /* 0x000fda000bf25310 */
[----:B------:R-:W-:-:S04]  /*1ac0*/  @P1 IADD3 R8, P2, R207, UR4, RZ ;  /* 0x00000004cf081c10 */ /* 0x000fc8000ff5e0ff */
[----:B------:R-:W-:-:S05]  /*1ad0*/  @P1 IADD3.X R9, R208, UR5, RZ, P2, !PT ;  /* 0x00000005d0091c10 */ /* 0x000fca00097fe4ff */
[----:B------:R3:W5:Y:S01]  /*1ae0*/  @P1 LDG.E R152, desc[UR42][R8.64] ;  /* 0x0000002a08981981 */ /* 0x000762000c1e1900 */
[----:B-1----:R-:W-:Y:S01]  /*1af0*/  ISETP.NE.AND P1, PT, R4, 0x1, PT ;  /* 0x000000010400780c */ /* 0x002fe20003f25270 */
[----:B------:R-:W-:Y:S01]  /*1b00*/  IMAD.SHL.U32 R194, R5, 0x40, RZ ;  /* 0x0000004005c27824 */ /* 0x000fe200078e00ff */
[----:B------:R-:W-:Y:S01]  /*1b10*/  BSSY B0, `(.L_x_4860) ;  /* 0x0000035000007945 */ /* 0x000fe20003800000 */
[----:B------:R-:W-:Y:S01]  /*1b20*/  IMAD.IADD R15, R24, 0x1, -R15 ;  /* 0x00000001180f7824 */ /* 0x000fe200078e0a0f */
[----:B------:R-:W-:Y:S01]  /*1b30*/  LOP3.LUT R217, R205, 0xff, RZ, 0xc0, !PT ;  /* 0x000000ffcdd97812 */ /* 0x000fe200078ec0ff */
[----:B------:R-:W-:Y:S01]  /*1b40*/  VIADD R4, R194, 0x3f ;  /* 0x0000003fc2047836 */ /* 0x000fe20000000000 */
[----:B------:R-:W-:-:S07]  /*1b50*/  SHF.R.U32.HI R205, RZ, 0x10, R205 ;  /* 0x00000010ffcd7819 */ /* 0x000fce00000116cd */
[----:B------:R-:W1:Y:S08]  /*1b60*/  @P1 LDC R11, c[0x0][0x44c] ;  /* 0x00011300ff0b1b82 */ /* 0x000e700000000800 */
[----:B0-----:R-:W0:Y:S01]  /*1b70*/  @P1 LDC R7, c[0x0][0x450] ;  /* 0x00011400ff071b82 */ /* 0x001e220000000800 */
[----:B--2---:R-:W-:Y:S02]  /*1b80*/  @P0 IMAD.IADD R40, R3, 0x1, -R0 ;  /* 0x0000000103280824 */ /* 0x004fe400078e0a00 */
[----:B-1----:R-:W-:-:S04]  /*1b90*/  @P1 IMAD.HI.U32 R0, R4, R11, RZ ;  /* 0x0000000b04001227 */ /* 0x002fc800078e00ff */
[----:B------:R-:W-:Y:S01]  /*1ba0*/  IMAD.IADD R195, R15, 0x1, R40 ;  /* 0x000000010fc37824 */ /* 0x000fe200078e0228 */
[----:B0-----:R-:W-:-:S03]  /*1bb0*/  @P1 SHF.R.U32.HI R4, RZ, R7, R0 ;  /* 0x00000007ff041219 */ /* 0x001fc60000011600 */
[C---:B------:R-:W-:Y:S01]  /*1bc0*/  VIADD R0, R195.reuse, 0x3f ;  /* 0x0000003fc3007836 */ /* 0x040fe20000000000 */
[----:B------:R-:W-:-:S04]  /*1bd0*/  IADD3 R44, R195, 0x40, -R193 ;  /* 0x00000040c32c7810 */ /* 0x000fc80007ffe8c1 */
[----:B------:R-:W-:Y:S01]  /*1be0*/  SHF.R.S32.HI R3, RZ, 0x1f, R0 ;  /* 0x0000001fff037819 */ /* 0x000fe20000011400 */
[----:B------:R-:W-:-:S03]  /*1bf0*/  IMAD.IADD R4, R44, 0x1, R4 ;  /* 0x000000012c047824 */ /* 0x000fc600078e0204 */
[----:B------:R-:W-:Y:S02]  /*1c00*/  LEA.HI R3, R3, R0, RZ, 0x6 ;  /* 0x0000000003037211 */ /* 0x000fe400078f30ff */
[----:B------:R-:W-:Y:S02]  /*1c10*/  SHF.R.S32.HI R5, RZ, 0x1f, R4 ;  /* 0x0000001fff057819 */ /* 0x000fe40000011404 */
[----:B------:R-:W-:Y:S02]  /*1c20*/  SHF.R.S32.HI R43, RZ, 0x6, R3 ;  /* 0x00000006ff2b7819 */ /* 0x000fe40000011403 */
[----:B------:R-:W-:-:S04]  /*1c30*/  LEA.HI R5, R5, R4, RZ, 0x6 ;  /* 0x0000000405057211 */ /* 0x000fc800078f30ff */
[----:B------:R-:W-:-:S04]  /*1c40*/  SHF.R.S32.HI R0, RZ, 0x6, R5 ;  /* 0x00000006ff007819 */ /* 0x000fc80000011405 */
[----:B---3--:R-:W-:Y:S01]  /*1c50*/  VIMNMX R9, R43, R0, PT ;  /* 0x000000002b097248 */ /* 0x008fe20003fe0100 */
[----:B------:R-:W-:-:S03]  /*1c60*/  IMAD.MOV.U32 R0, RZ, RZ, RZ ;  /* 0x000000ffff007224 */ /* 0x000fc600078e00ff */
[----:B------:R-:W-:-:S13]  /*1c70*/  ISETP.GE.AND P0, PT, R9, 0x1, PT ;  /* 0x000000010900780c */ /* 0x000fda0003f06270 */
        /* <DEDUP_REMOVED lines=30> */
.L_x_4861:
[----:B------:R-:W-:Y:S05]  /*1e60*/  BSYNC B0 ;  /* 0x0000000000007941 */ /* 0x000fea0003800000 */
.L_x_4860:
        /* <DEDUP_REMOVED lines=36> */
.L_x_4864:
[----:B------:R-:W-:Y:S05]  /*20b0*/  BSYNC B6 ;  /* 0x0000000000067941 */ /* 0x000fea0003800000 */
.L_x_4863:
        /* <DEDUP_REMOVED lines=20> */
.L_x_4866:
[----:B------:R-:W-:Y:S05]  /*2200*/  BSYNC B6 ;  /* 0x0000000000067941 */ /* 0x000fea0003800000 */
.L_x_4865:
[----:B------:R-:W-:Y:S01]  /*2210*/  ULDC.64 UR4, c[0x0][0x9f8] ;  /* 0x00027e0000047ab9 */ /* 0x000fe20000000a00 */
[----:B------:R-:W-:Y:S01]  /*2220*/  IMAD.MOV.U32 R0, RZ, RZ, R206 ;  /* 0x000000ffff007224 */ /* 0x000fe200078e00ce */
[----:B------:R-:W-:Y:S01]  /*2230*/  ISETP.NE.U32.AND P0, PT, RZ, UR4, PT ;  /* 0x00000004ff007c0c */ /* 0x000fe2000bf05070 */
[----:B------:R-:W0:Y:S01]  /*2240*/  LDC.64 R6, c[0x0][0x300] ;  /* 0x0000c000ff067b82 */ /* 0x000e220000000a00 */
[----:B------:R-:W-:Y:S01]  /*2250*/  IMAD.IADD R38, R25, 0x1, R24 ;  /* 0x0000000119267824 */ /* 0x000fe200078e0218 */
[----:B------:R-:W-:Y:S01]  /*2260*/  ULDC.64 UR6, c[0x0][0xa08] ;  /* 0x0002820000067ab9 */ /* 0x000fe20000000a00 */
[----:B------:R-:W-:-:S05]  /*2270*/  ISETP.NE.AND.EX P0, PT, RZ, UR5, PT, P0 ;  /* 0x00000005ff007c0c */ /* 0x000fca000bf05300 */
[----:B------:R-:W1:Y:S08]  /*2280*/  LDC.64 R4, c[0x0][0x3f8] ;  /* 0x0000fe00ff047b82 */ /* 0x000e700000000a00 */
[----:B------:R-:W-:Y:S01]  /*2290*/  @P0 IADD3 R10, P1, R207, UR4, RZ ;  /* 0x00000004cf0a0c10 */ /* 0x000fe2000ff3e0ff */
[----:B------:R-:W2:Y:S03]  /*22a0*/  LDC R15, c[0x0][0x3f4] ;  /* 0x0000fd00ff0f7b82 */ /* 0x000ea60000000800 */
[----:B------:R-:W-:Y:S01]  /*22b0*/  @P0 IADD3.X R11, R208, UR5, RZ, P1, !PT ;  /* 0x00000005d00b0c10 */ /* 0x000fe20008ffe4ff */
[----:B------:R-:W-:-:S04]  /*22c0*/  ULDC.64 UR4, c[0x0][0x308] ;  /* 0x0000c20000047ab9 */ /* 0x000fc80000000a00 */
[----:B------:R3:W4:Y:S01]  /*22d0*/  @P0 LDG.E R0, desc[UR42][R10.64] ;  /* 0x0000002a0a000981 */ /* 0x000722000c1e1900 */
[----:B------:R-:W-:Y:S01]  /*22e0*/  SHF.R.S32.HI R12, RZ, 0x1f, R38 ;  /* 0x0000001fff0c7819 */ /* 0x000fe20000011426 */
[-C--:B0-----:R-:W-:Y:S01]  /*22f0*/  IMAD.WIDE.U32 R8, R38, R6.reuse, RZ ;  /* 0x0000000626087225 */ /* 0x081fe200078e00ff */
[----:B------:R-:W-:Y:S01]  /*2300*/  ISETP.NE.U32.AND P0, PT, RZ, UR6, PT ;  /* 0x00000006ff007c0c */ /* 0x000fe2000bf05070 */
[----:B------:R-:W0:Y:S01]  /*2310*/  LDC.64 R56, c[0x0][0x408] ;  /* 0x00010200ff387b82 */ /* 0x000e220000000a00 */
[----:B------:R-:W-:Y:S01]  /*2320*/  SHF.R.S32.HI R17, RZ, 0x1f, R16 ;  /* 0x0000001fff117819 */ /* 0x000fe20000011410 */
[-C--:B------:R-:W-:Y:S01]  /*2330*/  IMAD R3, R12, R6.reuse, RZ ;  /* 0x000000060c037224 */ /* 0x080fe200078e02ff */
[----:B------:R-:W-:Y:S01]  /*2340*/  ISETP.NE.AND.EX P0, PT, RZ, UR7, PT, P0 ;  /* 0x00000007ff007c0c */ /* 0x000fe2000bf05300 */
[----:B------:R-:W0:Y:S01]  /*2350*/  S2R R53, SR_TID.X ;  /* 0x0000000000357919 */ /* 0x000e220000002100 */
[----:B------:R-:W-:Y:S01]  /*2360*/  SHF.R.S32.HI R73, RZ, 0x1f, R23 ;  /* 0x0000001fff497819 */ /* 0x000fe20000011417 */
[----:B------:R-:W-:Y:S01]  /*2370*/  IMAD R3, R38, R7, R3 ;  /* 0x0000000726037224 */ /* 0x000fe200078e0203 */
[----:B------:R-:W-:Y:S01]  /*2380*/  SHF.R.S32.HI R187, RZ, 0x1f, R186 ;  /* 0x0000001fffbb7819 */ /* 0x000fe200000114ba */
[----:B------:R-:W-:Y:S01]  /*2390*/  IMAD.SHL.U32 R58, R190, 0x40, RZ ;  /* 0x00000040be3a7824 */ /* 0x000fe200078e00ff */
[----:B------:R-:W-:Y:S01]  /*23a0*/  SHF.L.U64.HI R62, R6, 0x6, R7 ;  /* 0x00000006063e7819 */ /* 0x000fe20000010207 */
[----:B------:R-:W-:Y:S01]  /*23b0*/  IMAD.IADD R9, R9, 0x1, R3 ;  /* 0x0000000109097824 */ /* 0x000fe200078e0203 */
[----:B-1----:R-:W-:Y:S01]  /*23c0*/  SHF.L.U64.HI R60, R4, 0x6, R5 ;  /* 0x00000006043c7819 */ /* 0x002fe20000010205 */
[----:B------:R-:W-:Y:S01]  /*23d0*/  IMAD R14, R73, R6, RZ ;  /* 0x00000006490e7224 */ /* 0x000fe200078e02ff */
[----:B--2---:R-:W-:Y:S01]  /*23e0*/  ISETP.GE.AND P2, PT, R16, R15, PT ;  /* 0x0000000f1000720c */ /* 0x004fe20003f46270 */
[----:B------:R-:W-:Y:S01]  /*23f0*/  IMAD.WIDE.U32 R20, R204, UR4, R8 ;  /* 0x00000004cc147c25 */ /* 0x000fe2000f8e0008 */
[----:B------:R-:W-:-:S02]  /*2400*/  LOP3.LUT R58, R58, 0x1c0, RZ, 0xc0, !PT ;  /* 0x000001c03a3a7812 */ /* 0x000fc400078ec0ff */
[----:B------:R-:W-:Y:S01]  /*2410*/  P2R R74, PR, RZ, 0x4 ;  /* 0x00000004ff4a7803 */ /* 0x000fe20000000000 */
[C---:B------:R-:W-:Y:S01]  /*2420*/  IMAD R21, R204.reuse, UR5, R21 ;  /* 0x00000005cc157c24 */ /* 0x040fe2000f8e0215 */
[----:B------:R-:W-:Y:S01]  /*2430*/  ULDC.64 UR4, c[0x0][0x330] ;  /* 0x0000cc0000047ab9 */ /* 0x000fe20000000a00 */
[----:B------:R-:W-:Y:S01]  /*2440*/  IMAD R8, R73, R4, RZ ;  /* 0x0000000449087224 */ /* 0x000fe200078e02ff */
[----:B------:R-:W-:Y:S01]  /*2450*/  SHF.R.U32.HI R54, RZ, 0x3, R58 ;  /* 0x00000003ff367819 */ /* 0x000fe2000001163a */
[----:B------:R-:W-:-:S04]  /*2460*/  IMAD.WIDE.U32 R28, R204, UR4, R16 ;  /* 0x00000004cc1c7c25 */ /* 0x000fc8000f8e0010 */
[----:B------:R-:W-:Y:S01]  /*2470*/  IMAD R29, R204, UR5, R29 ;  /* 0x00000005cc1d7c24 */ /* 0x000fe2000f8e021d */
[----:B------:R-:W-:Y:S01]  /*2480*/  ULDC.64 UR4, c[0x0][0x310] ;  /* 0x0000c40000047ab9 */ /* 0x000fe20000000a00 */
[C---:B---3--:R-:W-:Y:S02]  /*2490*/  IMAD R11, R23.reuse, R5, R8 ;  /* 0x00000005170b7224 */ /* 0x048fe400078e0208 */
[----:B------:R-:W-:-:S04]  /*24a0*/  IMAD.WIDE.U32 R8, R23, R6, R16 ;  /* 0x0000000617087225 */ /* 0x000fc800078e0010 */
[C---:B------:R-:W-:Y:S02]  /*24b0*/  IMAD R14, R23.reuse, R7, R14 ;  /* 0x00000007170e7224 */ /* 0x040fe400078e020e */
[----:B0-----:R-:W-:Y:S01]  /*24c0*/  IMAD.WIDE.U32 R34, R23, R56, R186 ;  /* 0x0000003817227225 */ /* 0x001fe200078e00ba */
[----:B------:R-:W-:-:S03]  /*24d0*/  LEA.HI R53, R53, 0x8, RZ, 0x19 ;  /* 0x0000000835357811 */ /* 0x000fc600078fc8ff */
[----:B------:R-:W-:-:S04]  /*24e0*/  IMAD.WIDE.U32 R36, R23, R56, R16 ;  /* 0x0000003817247225 */ /* 0x000fc800078e0010 */
[----:B------:R-:W-:-:S04]  /*24f0*/  IMAD.WIDE.U32 R30, R23, R4, R186 ;  /* 0x00000004171e7225 */ /* 0x000fc800078e00ba */
[----:B------:R-:W-:-:S04]  /*2500*/  IMAD.WIDE.U32 R32, R23, R4, R16 ;  /* 0x0000000417207225 */ /* 0x000fc800078e0010 */
[----:B------:R-:W-:Y:S02]  /*2510*/  IMAD.IADD R31, R31, 0x1, R11 ;  /* 0x000000011f1f7824 */ /* 0x000fe400078e020b */
[----:B------:R-:W-:Y:S02]  /*2520*/  IMAD.IADD R33, R11, 0x1, R33 ;  /* 0x000000010b217824 */ /* 0x000fe400078e0221 */
[----:B-----5:R-:W-:-:S04]  /*2530*/  IMAD.WIDE.U32 R30, R152, R4, R30 ;  /* 0x00000004981e7225 */ /* 0x020fc800078e001e */
[----:B------:R-:W-:Y:S02]  /*2540*/  VIADD R55, R16, 0x20 ;  /* 0x0000002010377836 */ /* 0x000fe40000000000 */
[----:B------:R-:W-:-:S04]  /*2550*/  IMAD.WIDE.U32 R32, R152, R4, R32 ;  /* 0x0000000498207225 */ /* 0x000fc800078e0020 */
[----:B------:R-:W-:Y:S02]  /*2560*/  IMAD.SHL.U32 R61, R6, 0x40, RZ ;  /* 0x00000040063d7824 */ /* 0x000fe400078e00ff */
[----:B------:R-:W-:Y:S02]  /*2570*/  IMAD.SHL.U32 R59, R4, 0x40, RZ ;  /* 0x00000040043b7824 */ /* 0x000fe400078e00ff */
[----:B------:R-:W-:Y:S01]  /*2580*/  IMAD.SHL.U32 R52, R15, 0x2, RZ ;  /* 0x000000020f347824 */ /* 0x000fe200078e00ff */
[----:B----4-:R-:W-:-:S04]  /*2590*/  SHF.R.S32.HI R3, RZ, 0x1f, R0 ;  /* 0x0000001fff037819 */ /* 0x010fc80000011400 */
[----:B------:R-:W-:Y:S02]  /*25a0*/  SEL R10, R3, RZ, !P0 ;  /* 0x000000ff030a7207 */ /* 0x000fe40004000000 */
[----:B------:R-:W-:-:S03]  /*25b0*/  SEL R3, R0, RZ, !P0 ;  /* 0x000000ff00037207 */ /* 0x000fc60004000000 */
[----:B------:R-:W-:Y:S02]  /*25c0*/  IMAD R0, R10, UR4, RZ ;  /* 0x000000040a007c24 */ /* 0x000fe4000f8e02ff */
[----:B------:R-:W-:-:S04]  /*25d0*/  IMAD.WIDE.U32 R20, R3, UR4, R20 ;  /* 0x0000000403147c25 */ /* 0x000fc8000f8e0014 */
[----:B------:R-:W-:Y:S01]  /*25e0*/  IMAD R65, R3, UR5, R0 ;  /* 0x0000000503417c24 */ /* 0x000fe2000f8e0200 */
[----:B------:R-:W-:Y:S01]  /*25f0*/  ULDC.64 UR4, c[0x0][0x338] ;  /* 0x0000ce0000047ab9 */ /* 0x000fe20000000a00 */
[----:B------:R-:W-:Y:S01]  /*2600*/  IADD3 R72, P0, R20, R8, RZ ;  /* 0x0000000814487210 */ /* 0x000fe20007f1e0ff */
[----:B------:R-:W-:Y:S02]  /*2610*/  IMAD R10, R10, UR4, RZ ;  /* 0x000000040a0a7c24 */ /* 0x000fe4000f8e02ff */
[----:B------:R-:W-:Y:S02]  /*2620*/  IMAD.IADD R65, R21, 0x1, R65 ;  /* 0x0000000115417824 */ /* 0x000fe400078e0241 */
[----:B------:R-:W-:Y:S01]  /*2630*/  IMAD.WIDE.U32 R28, R3, UR4, R28 ;  /* 0x00000004031c7c25 */ /* 0x000fe2000f8e001c */
[----:B------:R-:W-:Y:S02]  /*2640*/  ULDC UR4, c[0x0][0x2f4] ;  /* 0x0000bd0000047ab9 */ /* 0x000fe40000000800 */
[----:B------:R-:W-:Y:S01]  /*2650*/  IADD3.X R64, R65, R9, R14, P0, !PT ;  /* 0x0000000941407210 */ /* 0x000fe200007fe40e */
[----:B------:R-:W-:Y:S01]  /*2660*/  IMAD R13, R3, UR5, R10 ;  /* 0x00000005030d7c24 */ /* 0x000fe2000f8e020a */
[----:B------:R-:W-:Y:S01]  /*2670*/  SEL R3, R15, RZ, P2 ;  /* 0x000000ff0f037207 */ /* 0x000fe20001000000 */
[----:B------:R-:W-:Y:S01]  /*2680*/  IMAD R0, R73, R56, RZ ;  /* 0x0000003849007224 */ /* 0x000fe200078e02ff */
[----:B------:R-:W-:-:S02]  /*2690*/  IADD3 R38, P2, R23, R38, RZ ;  /* 0x0000002617267210 */ /* 0x000fc40007f5e0ff */
[C---:B------:R-:W-:Y:S01]  /*26a0*/  ISETP.GE.AND P0, PT, R16.reuse, UR4, PT ;  /* 0x0000000410007c0c */ /* 0x040fe2000bf06270 */
[----:B------:R-:W-:Y:S01]  /*26b0*/  IMAD R9, R23, R57, R0 ;  /* 0x0000003917097224 */ /* 0x000fe200078e0200 */
[----:B------:R-:W-:Y:S01]  /*26c0*/  ISETP.GE.AND P1, PT, R55, UR4, PT ;  /* 0x0000000437007c0c */ /* 0x000fe2000bf26270 */
[----:B------:R-:W-:Y:S02]  /*26d0*/  IMAD.IADD R3, R16, 0x1, R3 ;  /* 0x0000000110037824 */ /* 0x000fe400078e0203 */
[----:B------:R-:W-:Y:S02]  /*26e0*/  IMAD.IADD R35, R35, 0x1, R9 ;  /* 0x0000000123237824 */ /* 0x000fe400078e0209 */
[----:B------:R-:W-:Y:S01]  /*26f0*/  IMAD.IADD R37, R9, 0x1, R37 ;  /* 0x0000000109257824 */ /* 0x000fe200078e0225 */
[----:B------:R-:W-:Y:S01]  /*2700*/  SHF.R.S32.HI R9, RZ, 0x1f, R152 ;  /* 0x0000001fff097819 */ /* 0x000fe20000011498 */
[----:B------:R-:W-:Y:S01]  /*2710*/  IMAD.WIDE.U32 R34, R152, R56, R34 ;  /* 0x0000003898227225 */ /* 0x000fe200078e0022 */
[----:B------:R-:W-:-:S03]  /*2720*/  SHF.R.S32.HI R0, RZ, 0x1f, R3 ;  /* 0x0000001fff007819 */ /* 0x000fc60000011403 */
[----:B------:R-:W-:Y:S01]  /*2730*/  IMAD.WIDE.U32 R36, R152, R56, R36 ;  /* 0x0000003898247225 */ /* 0x000fe200078e0024 */
[----:B------:R-:W-:Y:S02]  /*2740*/  LEA.HI R63, R0, R3, RZ, 0x3 ;  /* 0x00000003003f7211 */ /* 0x000fe400078f18ff */
[----:B------:R-:W-:Y:S01]  /*2750*/  LOP3.LUT R3, R58, 0x18, R16, 0xf8, !PT ;  /* 0x000000183a037812 */ /* 0x000fe200078ef810 */
[----:B------:R-:W-:Y:S01]  /*2760*/  IMAD R0, R9, R4, RZ ;  /* 0x0000000409007224 */ /* 0x000fe200078e02ff */
[----:B------:R-:W-:Y:S01]  /*2770*/  LOP3.LUT R48, R63, 0xfffffff8, RZ, 0xc0, !PT ;  /* 0xfffffff83f307812 */ /* 0x000fe200078ec0ff */
[----:B------:R-:W-:Y:S02]  /*2780*/  IMAD R9, R9, R56, RZ ;  /* 0x0000003809097224 */ /* 0x000fe400078e02ff */
[C---:B------:R-:W-:Y:S01]  /*2790*/  IMAD R49, R152.reuse, R5, R0 ;  /* 0x0000000598317224 */ /* 0x040fe200078e0200 */
[-C--:B------:R-:W-:Y:S01]  /*27a0*/  LOP3.LUT R0, R3, R54.reuse, RZ, 0x3c, !PT ;  /* 0x0000003603007212 */ /* 0x080fe200078e3cff */
[----:B------:R-:W-:Y:S01]  /*27b0*/  IMAD R9, R152, R57, R9 ;  /* 0x0000003998097224 */ /* 0x000fe200078e0209 */
[----:B------:R-:W-:Y:S01]  /*27c0*/  LOP3.LUT R3, R58, 0x38, R63, 0xf8, !PT ;  /* 0x000000383a037812 */ /* 0x000fe200078ef83f */
[----:B------:R-:W-:Y:S01]  /*27d0*/  IMAD.IADD R50, R31, 0x1, R49 ;  /* 0x000000011f327824 */ /* 0x000fe200078e0231 */
[C---:B------:R-:W-:Y:S01]  /*27e0*/  SHF.L.U64.HI R57, R56.reuse, 0x6, R57 ;  /* 0x0000000638397819 */ /* 0x040fe20000010239 */
[----:B------:R-:W-:Y:S01]  /*27f0*/  IMAD R51, R201, 0x200, R0 ;  /* 0x00000200c9337824 */ /* 0x000fe200078e0200 */
[----:B------:R-:W-:Y:S01]  /*2800*/  LOP3.LUT R0, R3, R54, RZ, 0x3c, !PT ;  /* 0x0000003603007212 */ /* 0x000fe200078e3cff */
[----:B------:R-:W-:Y:S01]  /*2810*/  IMAD.SHL.U32 R56, R56, 0x40, RZ ;  /* 0x0000004038387824 */ /* 0x000fe200078e00ff */
[----:B------:R-:W-:Y:S01]  /*2820*/  SHF.R.S32.HI R45, RZ, 0x1f, R48 ;  /* 0x0000001fff2d7819 */ /* 0x000fe20000011430 */
[----:B------:R-:W-:-:S02]  /*2830*/  IMAD.X R39, R12, 0x1, R73, P2 ;  /* 0x000000010c277824 */ /* 0x000fc400010e0649 */
[----:B------:R-:W-:Y:S02]  /*2840*/  IMAD R3, R201, 0x200, R0 ;  /* 0x00000200c9037824 */ /* 0x000fe400078e0200 */
[----:B------:R-:W-:Y:S02]  /*2850*/  IMAD.IADD R49, R49, 0x1, R33 ;  /* 0x0000000131317824 */ /* 0x000fe400078e0221 */
[----:B------:R-:W-:Y:S02]  /*2860*/  IMAD.IADD R47, R35, 0x1, R9 ;  /* 0x00000001232f7824 */ /* 0x000fe400078e0209 */
[----:B------:R-:W-:Y:S02]  /*2870*/  IMAD.IADD R46, R9, 0x1, R37 ;  /* 0x00000001092e7824 */ /* 0x000fe400078e0225 */
[----:B------:R-:W-:-:S07]  /*2880*/  IMAD.IADD R0, R29, 0x1, R13 ;  /* 0x000000011d007824 */ /* 0x000fce00078e020d */
.L_x_4896:
        /* <DEDUP_REMOVED lines=36> */
[----:B------:R-:W-:Y:S01]  /*2ad0*/  IMAD.MOV.U32 R6, RZ, RZ, R34 ;  /* 0x000000ffff067224 */ /* 0x000fe200078e0022 */
[----:B------:R-:W-:Y:S01]  /*2ae0*/  ULDC.64 UR4, c[0x0][0x3e8] ;  /* 0x0000fa0000047ab9 */ /* 0x000fe20000000a00 */
[----:B------:R-:W-:Y:S01]  /*2af0*/  IMAD.MOV.U32 R7, RZ, RZ, R47 ;  /* 0x000000ffff077224 */ /* 0x000fe200078e002f */
[----:B------:R-:W-:Y:S01]  /*2b00*/  ULDC.64 UR6, c[0x0][0x400] ;  /* 0x0001000000067ab9 */ /* 0x000fe20000000a00 */
[----:B------:R-:W-:Y:S02]  /*2b10*/  IMAD R5, R57, R41, RZ ;  /* 0x0000002939057224 */ /* 0x000fe400078e02ff */
[----:B------:R-:W-:Y:S01]  /*2b20*/  IMAD.WIDE.U32 R8, R41, R56, R6 ;  /* 0x0000003829087225 */ /* 0x000fe200078e0006 */
[----:B------:R-:W-:-:S03]  /*2b30*/  IADD3 R7, P3, R30, R4, RZ ;  /* 0x000000041e077210 */ /* 0x000fc60007f7e0ff */
[----:B------:R-:W-:Y:S01]  /*2b40*/  IMAD R5, R69, R56, R5 ;  /* 0x0000003845057224 */ /* 0x000fe200078e0205 */
[----:B------:R-:W-:Y:S01]  /*2b50*/  LEA R4, P5, R8, UR6, 0x1 ;  /* 0x0000000608047c11 */ /* 0x000fe2000f8a08ff */
[----:B------:R-:W-:Y:S01]  /*2b60*/  IMAD.X R10, R70, 0x1, R50, P3 ;  /* 0x00000001460a7824 */ /* 0x000fe200018e0632 */
[----:B------:R-:W-:Y:S01]  /*2b70*/  LEA R6, P3, R7, UR4, 0x1 ;  /* 0x0000000407067c11 */ /* 0x000fe2000f8608ff */
[----:B------:R-:W-:-:S03]  /*2b80*/  IMAD.IADD R5, R9, 0x1, R5 ;  /* 0x0000000109057824 */ /* 0x000fc600078e0205 */
[----:B------:R-:W-:Y:S02]  /*2b90*/  LEA.HI.X R7, R7, UR5, R10, 0x1, P3 ;  /* 0x0000000507077c11 */ /* 0x000fe400098f0c0a */
[----:B------:R-:W-:Y:S02]  /*2ba0*/  CS2R R10, SRZ ;  /* 0x00000000000a7805 */ /* 0x000fe4000001ff00 */
[----:B------:R-:W-:Y:S02]  /*2bb0*/  LEA.HI.X R5, R8, UR7, R5, 0x1, P5 ;  /* 0x0000000708057c11 */ /* 0x000fe4000a8f0c05 */
[----:B------:R-:W-:Y:S02]  /*2bc0*/  CS2R R8, SRZ ;  /* 0x0000000000087805 */ /* 0x000fe4000001ff00 */
[-C--:B------:R-:W-:Y:S02]  /*2bd0*/  ISETP.GE.AND P5, PT, R186, R27.reuse, PT ;  /* 0x0000001bba00720c */ /* 0x080fe40003fa6270 */
[----:B------:R-:W-:-:S11]  /*2be0*/  ISETP.GE.AND P3, PT, R191, R27, PT ;  /* 0x0000001bbf00720c */ /* 0x000fd60003f66270 */
[----:B------:R0:W5:Y:S04]  /*2bf0*/  @!P5 LDG.E.64 R14, desc[UR42][R6.64] ;  /* 0x0000002a060ed981 */ /* 0x000168000c1e1b00 */
[----:B------:R0:W5:Y:S04]  /*2c00*/  @!P3 LDG.E.64 R8, desc[UR42][R6.64+0x20] ;  /* 0x0000202a0608b981 */ /* 0x000168000c1e1b00 */
[----:B------:R0:W5:Y:S04]  /*2c10*/  @!P5 LDG.E.64 R24, desc[UR42][R4.64] ;  /* 0x0000002a0418d981 */ /* 0x000168000c1e1b00 */
[----:B------:R0:W5:Y:S02]  /*2c20*/  @!P3 LDG.E.64 R10, desc[UR42][R4.64+0x20] ;  /* 0x0000202a040ab981 */ /* 0x000164000c1e1b00 */
.L_x_4871:
[----:B------:R-:W-:Y:S05]  /*2c30*/  BSYNC B1 ;  /* 0x0000000000017941 */ /* 0x000fea0003800000 */
.L_x_4870:
        /* <DEDUP_REMOVED lines=16> */
.L_x_4872:
[----:B------:R-:W-:Y:S01]  /*2d40*/  IMAD R75, R184, 0x8, R2 ;  /* 0x00000008b84b7824 */ /* 0x000fe200078e0202 */
[----:B------:R-:W-:Y:S01]  /*2d50*/  SHF.L.U32 R78, R185, 0x1f, RZ ;  /* 0x0000001fb94e7819 */ /* 0x000fe200000006ff */
[----:B------:R-:W-:Y:S03]  /*2d60*/  BSSY B1, `(.L_x_4873) ;  /* 0x0000003000017945 */ /* 0x000fe60003800000 */
[----:B------:R-:W0:Y:S02]  /*2d70*/  SYNCS.PHASECHK.TRANS64.TRYWAIT P5, [R75+URZ+0x28c90], R78 ;  /* 0x028c904e4b0075a7 */ /* 0x000e2400080a017f */
[----:B0-----:R-:W-:Y:S05]  /*2d80*/  @!P5 BRA `(.L_x_4874) ;  /* 0x000001c00074d947 */ /* 0x001fea0003800000 */
.L_x_5192:
[----:B------:R-:W-:Y:S05]  /*2d90*/  BSYNC B1 ;  /* 0x0000000000017941 */ /* 0x000fea0003800000 */
.L_x_4873:
        /* <DEDUP_REMOVED lines=48> */
.L_x_4879:
[----:B------:R-:W-:Y:S05]  /*30a0*/  BSYNC B2 ;  /* 0x0000000000027941 */ /* 0x000fea0003800000 */
.L_x_4878:
[----:B--2---:R1:W-:Y:S02]  /*30b0*/  STG.E.128 desc[UR42][R12.64], R4 ;  /* 0x000000040c007986 */ /* 0x0043e4000c101d2a */
.L_x_4877:
[----:B------:R-:W-:Y:S05]  /*30c0*/  BSYNC B1 ;  /* 0x0000000000017941 */ /* 0x000fea0003800000 */
.L_x_4876:
        /* <DEDUP_REMOVED lines=51> */
.L_x_4881:
[----:B------:R-:W-:Y:S05]  /*3400*/  BSYNC B1 ;  /* 0x0000000000017941 */ /* 0x000fea0003800000 */
.L_x_4880:
[----:B-1----:R2:W-:Y:S01]  /*3410*/  STG.E.128 desc[UR42][R12.64+0x40], R4 ;  /* 0x000040040c007986 */ /* 0x0025e2000c101d2a */
[----:B------:R-:W-:Y:S05]  /*3420*/  BRA `(.L_x_4875) ;  /* 0x0000000c001c7947 */ /* 0x000fea0003800000 */
.L_x_4869:
        /* <DEDUP_REMOVED lines=42> */
.L_x_4882:
[----:B------:R-:W-:Y:S01]  /*36d0*/  IMAD R75, R184, 0x8, R2 ;  /* 0x00000008b84b7824 */ /* 0x000fe200078e0202 */
[----:B------:R-:W-:Y:S01]  /*36e0*/  SHF.L.U32 R78, R185, 0x1f, RZ ;  /* 0x0000001fb94e7819 */ /* 0x000fe200000006ff */
[----:B------:R-:W-:Y:S03]  /*36f0*/  BSSY B1, `(.L_x_4883) ;  /* 0x0000003000017945 */ /* 0x000fe60003800000 */
[----:B------:R-:W0:Y:S02]  /*3700*/  SYNCS.PHASECHK.TRANS64.TRYWAIT P5, [R75+URZ+0x28c90], R78 ;  /* 0x028c904e4b0075a7 */ /* 0x000e2400080a017f */
[----:B0-----:R-:W-:Y:S05]  /*3710*/  @!P5 BRA `(.L_x_4884) ;  /* 0x000001b80024d947 */ /* 0x001fea0003800000 */
.L_x_5193:
[----:B------:R-:W-:Y:S05]  /*3720*/  BSYNC B1 ;  /* 0x0000000000017941 */ /* 0x000fea0003800000 */
.L_x_4883:
        /* <DEDUP_REMOVED lines=115> */
.L_x_4886:
[----:B------:R-:W-:Y:S05]  /*3e60*/  BSYNC B1 ;  /* 0x0000000000017941 */ /* 0x000fea0003800000 */
.L_x_4885:
        /* <DEDUP_REMOVED lines=10> */
.L_x_4868:
[----:B------:R-:W-:-:S06]  /*3f10*/  UISETP.NE.AND UP0, UPT, UR37, 0x3, UPT ;  /* 0x000000032500788c */ /* 0x000fcc000bf05270 */
[----:B------:R-:W-:-:S13]  /*3f20*/  PLOP3.LUT P3, PT, PT, PT, UP0, 0x80, 0x0 ;  /* 0x000000000000781c */ /* 0x000fda0003f6f008 */
[----:B------:R-:W-:Y:S05]  /*3f30*/  @!P3 BRA `(.L_x_4887) ;  /* 0x000000000004b947 */ /* 0x000fea0003800000 */
[----:B------:R-:W-:Y:S01]  /*3f40*/  BPT.TRAP 0x1 ;  /* 0x000000040000795c */ /* 0x000fe20000300000 */
.L_x_4887:
        /* <DEDUP_REMOVED lines=8> */
.L_x_5194:
[----:B------:R-:W-:Y:S05]  /*3fd0*/  BSYNC B1 ;  /* 0x0000000000017941 */ /* 0x000fea0003800000 */
.L_x_4888:
        /* <DEDUP_REMOVED lines=12> */
.L_x_4875:
[----:B------:R-:W-:Y:S05]  /*40a0*/  BSYNC B0 ;  /* 0x0000000000007941 */ /* 0x000fea0003800000 */
.L_x_4867:
        /* <DEDUP_REMOVED lines=17> */
.L_x_4891:
[----:B------:R-:W-:Y:S05]  /*41c0*/  BSYNC B0 ;  /* 0x0000000000007941 */ /* 0x000fea0003800000 */
.L_x_4890:
[----:B------:R-:W2:Y:S01]  /*41d0*/  SYNCS.PHASECHK.TRANS64.TRYWAIT P5, [R75+URZ+0x28cb0], R78 ;  /* 0x028cb04e4b0075a7 */ /* 0x000ea200080a017f */
[----:B------:R-:W-:Y:S01]  /*41e0*/  BSSY B0, `(.L_x_4892) ;  /* 0x0000003000007945 */ /* 0x000fe20003800000 */
[----:B------:R-:W-:-:S03]  /*41f0*/  ISETP.GE.AND P3, PT, R23, R76, PT ;  /* 0x0000004c1700720c */ /* 0x000fc60003f66270 */
[----:B--2---:R-:W-:Y:S10]  /*4200*/  @!P5 BRA `(.L_x_4893) ;  /* 0x000001ac0090d947 */ /* 0x004ff40003800000 */
.L_x_5195:
[----:B------:R-:W-:Y:S05]  /*4210*/  BSYNC B0 ;  /* 0x0000000000007941 */ /* 0x000fea0003800000 */
.L_x_4892:
        /* <DEDUP_REMOVED lines=20> */
[----:B----4-:R-:W-:Y:S01]  /*4360*/  IMAD R25, R9, 0x2, R2 ;  /* 0x0000000209197824 */ /* 0x010fe200078e0202 */
[----:B------:R-:W-:Y:S01]  /*4370*/  ISETP.GE.AND P3, PT, R6, UR4, PT ;  /* 0x0000000406007c0c */ /* 0x000fe2000bf66270 */
[----:B------:R-:W-:-:S02]  /*4380*/  VIADD R14, R16, 0x80 ;  /* 0x00000080100e7836 */ /* 0x000fc40000000000 */
[----:B------:R-:W-:-:S08]  /*4390*/  VIADD R24, R16, 0xc0 ;  /* 0x000000c010187836 */ /* 0x000fd00000000000 */
[----:B------:R-:W1:Y:S04]  /*43a0*/  @!P5 LDS.128 R4, [R25+0x400] ;  /* 0x000400001904d984 */ /* 0x000e680000000c00 */
[----:B------:R-:W3:Y:S04]  /*43b0*/  @!P3 LDS.128 R8, [R25+0x2400] ;  /* 0x002400001908b984 */ /* 0x000ee80000000c00 */
[----:B-1----:R-:W-:Y:S01]  /*43c0*/  @!P5 STG.E.128 desc[UR42][R12.64], R4 ;  /* 0x000000040c00d986 */ /* 0x002fe2000c101d2a */
[----:B------:R-:W-:Y:S01]  /*43d0*/  ISETP.GE.AND P5, PT, R14, UR4, PT ;  /* 0x000000040e007c0c */ /* 0x000fe2000bfa6270 */
[----:B------:R-:W-:-:S02]  /*43e0*/  VIADD R14, R16, 0x100 ;  /* 0x00000100100e7836 */ /* 0x000fc40000000000 */
[----:B---3--:R-:W-:Y:S01]  /*43f0*/  @!P3 STG.E.128 desc[UR42][R12.64+0x80], R8 ;  /* 0x000080080c00b986 */ /* 0x008fe2000c101d2a */
[----:B------:R-:W-:Y:S01]  /*4400*/  ISETP.GE.AND P3, PT, R24, UR4, PT ;  /* 0x0000000418007c0c */ /* 0x000fe2000bf66270 */
        /* <DEDUP_REMOVED lines=16> */
[----:B------:R-:W-:Y:S02]  /*4510*/  IMAD R24, R15, 0x2, R2 ;  /* 0x000000020f187824 */ /* 0x000fe400078e0202 */
[----:B------:R-:W-:-:S06]  /*4520*/  VIADD R15, R16, 0xe0 ;  /* 0x000000e0100f7836 */ /* 0x000fcc0000000000 */
[----:B------:R-:W1:Y:S04]  /*4530*/  @!P5 LDS.128 R4, [R25+0xc400] ;  /* 0x00c400001904d984 */ /* 0x000e680000000c00 */
[----:B------:R-:W3:Y:S04]  /*4540*/  @!P3 LDS.128 R8, [R25+0xe400] ;  /* 0x00e400001908b984 */ /* 0x000ee80000000c00 */
[----:B-1----:R-:W-:Y:S01]  /*4550*/  @!P5 STG.E.128 desc[UR42][R12.64+0x300], R4 ;  /* 0x000300040c00d986 */ /* 0x002fe2000c101d2a */
[----:B------:R-:W-:-:S03]  /*4560*/  ISETP.GE.AND P5, PT, R55, UR4, PT ;  /* 0x0000000437007c0c */ /* 0x000fc6000bfa6270 */
        /* <DEDUP_REMOVED lines=22> */
[----:B------:R-:W-:-:S03]  /*46d0*/  ISETP.GE.AND P5, PT, R14, UR4, PT ;  /* 0x000000040e007c0c */ /* 0x000fc6000bfa6270 */
[----:B---3--:R-:W-:Y:S01]  /*46e0*/  @!P3 STG.E.128 desc[UR42][R12.64+0x2c0], R8 ;  /* 0x0002c0080c00b986 */ /* 0x008fe2000c101d2a */
[----:B------:R-:W-:-:S09]  /*46f0*/  ISETP.GE.AND P3, PT, R15, UR4, PT ;  /* 0x000000040f007c0c */ /* 0x000fd2000bf66270 */
[----:B------:R-:W1:Y:S04]  /*4700*/  @!P5 LDS.128 R4, [R24+0xc400] ;  /* 0x00c400001804d984 */ /* 0x000e680000000c00 */
[----:B------:R-:W3:Y:S04]  /*4710*/  @!P3 LDS.128 R8, [R24+0xe400] ;  /* 0x00e400001808b984 */ /* 0x000ee80000000c00 */
[----:B-1----:R1:W-:Y:S04]  /*4720*/  @!P5 STG.E.128 desc[UR42][R12.64+0x340], R4 ;  /* 0x000340040c00d986 */ /* 0x0023e8000c101d2a */
[----:B---3--:R1:W-:Y:S02]  /*4730*/  @!P3 STG.E.128 desc[UR42][R12.64+0x3c0], R8 ;  /* 0x0003c0080c00b986 */ /* 0x0083e4000c101d2a */
.L_x_4895:
[----:B------:R-:W-:Y:S05]  /*4740*/  BSYNC B0 ;  /* 0x0000000000007941 */ /* 0x000fea0003800000 */
.L_x_4894:
        /* <DEDUP_REMOVED lines=17> */
.L_x_4862:
[----:B------:R-:W-:Y:S04]  /*4860*/  BSSY B0, `(.L_x_4897) ;  /* 0x0000004000007945 */ /* 0x000fe80003800000 */
[----:B------:R-:W-:Y:S05]  /*4870*/  @P3 BRA `(.L_x_4898) ;  /* 0x0000000000083947 */ /* 0x000fea0003800000 */
[----:B------:R-:W0:Y:S02]  /*4880*/  FENCE.VIEW.ASYNC.G ;  /* 0x00000000000073c6 */ /* 0x000e240000000100 */
[----:B0-----:R-:W-:Y:S06]  /*4890*/  BAR.ARV 0xc, 0x180 ;  /* 0x0306000000007b1d */ /* 0x001fec0000002000 */
.L_x_4898:
[----:B------:R-:W-:Y:S05]  /*48a0*/  BSYNC B0 ;  /* 0x0000000000007941 */ /* 0x000fea0003800000 */
.L_x_4897:
[----:B------:R-:W-:Y:S01]  /*48b0*/  UISETP.NE.AND UP0, UPT, UR38, 0x1, UPT ;  /* 0x000000012600788c */ /* 0x000fe2000bf05270 */
[----:B------:R-:W-:Y:S05]  /*48c0*/  BSSY B7, `(.L_x_4899) ;  /* 0x0000c17000077945 */ /* 0x000fea0003800000 */
[----:B------:R-:W-:-:S13]  /*48d0*/  PLOP3.LUT P0, PT, PT, PT, UP0, 0x80, 0x0 ;  /* 0x000000000000781c */ /* 0x000fda0003f0f008 */
[----:B------:R-:W-:Y:S05]  /*48e0*/  @!P0 BRA `(.L_x_4900) ;  /* 0x0000002000708947 */ /* 0x000fea0003800000 */
[----:B------:R-:W0:Y:S01]  /*48f0*/  LDC R0, c[0x0][0x448] ;  /* 0x00011200ff007b82 */ /* 0x000e220000000800 */
[----:B------:R-:W-:Y:S01]  /*4900*/  VIADD R3, R194, 0x3f ;  /* 0x0000003fc2037836 */ /* 0x000fe20000000000 */
[----:B------:R-:W-:Y:S01]  /*4910*/  BSSY B0, `(.L_x_4901) ;  /* 0x000002b000007945 */ /* 0x000fe20003800000 */
[----:B------:R-:W-:Y:S01]  /*4920*/  IMAD.MOV.U32 R4, RZ, RZ, RZ ;  /* 0x000000ffff047224 */ /* 0x000fe200078e00ff */
[----:B0-----:R-:W-:-:S13]  /*4930*/  ISETP.NE.AND P0, PT, R0, 0x1, PT ;  /* 0x000000010000780c */ /* 0x001fda0003f05270 */
[----:B------:R-:W0:Y:S08]  /*4940*/  @P0 LDC R0, c[0x0][0x44c] ;  /* 0x00011300ff000b82 */ /* 0x000e300000000800 */
[----:B------:R-:W1:Y:S01]  /*4950*/  @P0 LDC R5, c[0x0][0x450] ;  /* 0x00011400ff050b82 */ /* 0x000e620000000800 */
[----:B0-----:R-:W-:-:S05]  /*4960*/  @P0 IMAD.HI.U32 R0, R3, R0, RZ ;  /* 0x0000000003000227 */ /* 0x001fca00078e00ff */
        /* <DEDUP_REMOVED lines=37> */
.L_x_4902:
[----:B------:R-:W-:Y:S05]  /*4bc0*/  BSYNC B0 ;  /* 0x0000000000007941 */ /* 0x000fea0003800000 */
.L_x_4901:
        /* <DEDUP_REMOVED lines=71> */
[----:B------:R-:W2:Y:S04]  /*5040*/  LDL R5, [R1+0x44] ;  /* 0x0000440001057983 */ /* 0x000ea80000100800 */
[----:B--2---:R-:W0:Y:S02]  /*5050*/  SHFL.IDX PT, R3, R5, RZ, 0x1f ;  /* 0x00001fff05037589 */ /* 0x004e2400000e0000 */
[----:B0-----:R-:W-:-:S04]  /*5060*/  LEA.HI R5, R3, R3, RZ, 0x1 ;  /* 0x0000000303057211 */ /* 0x001fc800078f08ff */
[----:B------:R-:W-:Y:S01]  /*5070*/  LOP3.LUT R6, R5, 0x1fffe, RZ, 0xc0, !PT ;  /* 0x0001fffe05067812 */ /* 0x000fe200078ec0ff */
[----:B------:R-:W-:-:S04]  /*5080*/  IMAD.U32 R5, RZ, RZ, UR37 ;  /* 0x00000025ff057e24 */ /* 0x000fc8000f8e00ff */
[----:B------:R-:W-:Y:S01]  /*5090*/  IMAD.IADD R3, R3, 0x1, -R6 ;  /* 0x0000000103037824 */ /* 0x000fe200078e0a06 */
[----:B------:R-:W-:-:S03]  /*50a0*/  ISETP.NE.AND P0, PT, R5, 0x3, PT ;  /* 0x000000030500780c */ /* 0x000fc60003f05270 */
[----:B------:R-:W-:-:S04]  /*50b0*/  IMAD R3, R3, 0x8000, R2 ;  /* 0x0000800003037824 */ /* 0x000fc800078e0202 */
[----:B------:R-:W-:-:S05]  /*50c0*/  VIADD R3, R3, 0x400 ;  /* 0x0000040003037836 */ /* 0x000fca0000000000 */
[----:B------:R-:W-:-:S04]  /*50d0*/  SHF.R.U32.HI R3, RZ, 0x4, R3 ;  /* 0x00000004ff037819 */ /* 0x000fc80000011603 */
[----:B------:R-:W-:-:S04]  /*50e0*/  LOP3.LUT R3, R3, 0x3fff, RZ, 0xc0, !PT ;  /* 0x00003fff03037812 */ /* 0x000fc800078ec0ff */
[----:B------:R-:W-:Y:S01]  /*50f0*/  LOP3.LUT R3, R3, 0x2000000, RZ, 0xfc, !PT ;  /* 0x0200000003037812 */ /* 0x000fe200078efcff */
[----:B------:R-:W-:Y:S06]  /*5100*/  @!P0 BRA `(.L_x_4904) ;  /* 0x0000000000048947 */ /* 0x000fec0003800000 */
[----:B------:R-:W-:Y:S01]  /*5110*/  BPT.TRAP 0x1 ;  /* 0x000000040000795c */ /* 0x000fe20000300000 */
.L_x_4904:
        /* <DEDUP_REMOVED lines=11> */
.L_x_5196:
[----:B------:R-:W-:Y:S05]  /*51d0*/  BSYNC B0 ;  /* 0x0000000000007941 */ /* 0x000fea0003800000 */
.L_x_4905:
        /* <DEDUP_REMOVED lines=56> */
.L_x_4914:
        /* <DEDUP_REMOVED lines=143> */
.L_x_4909:
[----:B------:R-:W-:Y:S01]  /*5e50*/  IMAD R21, R18, 0x8, R2 ;  /* 0x0000000812157824 */ /* 0x000fe200078e0202 */
[----:B------:R-:W-:-:S04]  /*5e60*/  SHF.L.U32 R4, R22, 0x1f, RZ ;  /* 0x0000001f16047819 */ /* 0x000fc800000006ff */
[----:B------:R0:W1:Y:S01]  /*5e70*/  SYNCS.PHASECHK.TRANS64.TRYWAIT P2, [R21+URZ+0x28c50], R4 ;  /* 0x028c5004150075a7 */ /* 0x000062000804017f */
[----:B------:R-:W-:Y:S05]  /*5e80*/  @!P0 BRA `(.L_x_4910) ;  /* 0x0000000000048947 */ /* 0x000fea0003800000 */
[----:B------:R-:W-:Y:S01]  /*5e90*/  BPT.TRAP 0x1 ;  /* 0x000000040000795c */ /* 0x000fe20000300000 */
.L_x_4910:
[----:B------:R-:W-:Y:S04]  /*5ea0*/  BSSY B1, `(.L_x_4911) ;  /* 0x0000004000017945 */ /* 0x000fe80003800000 */
[----:B-1----:R-:W-:Y:S05]  /*5eb0*/  @P2 BRA `(.L_x_4912) ;  /* 0x0000000000082947 */ /* 0x002fea0003800000 */
[----:B------:R-:W1:Y:S02]  /*5ec0*/  SYNCS.PHASECHK.TRANS64.TRYWAIT P2, [R21+URZ+0x28c50], R4 ;  /* 0x028c5004150075a7 */ /* 0x000e64000804017f */
[----:B-1----:R-:W-:Y:S05]  /*5ed0*/  @!P2 BRA `(.L_x_4913) ;  /* 0x000001900084a947 */ /* 0x002fea0003800000 */
.L_x_4912:
[----:B------:R-:W-:Y:S05]  /*5ee0*/  BSYNC B1 ;  /* 0x0000000000017941 */ /* 0x000fea0003800000 */
.L_x_4911:
        /* <DEDUP_REMOVED lines=44> */
.L_x_4908:
[----:B------:R-:W-:Y:S05]  /*61b0*/  BSYNC B0 ;  /* 0x0000000000007941 */ /* 0x000fea0003800000 */
.L_x_4907:
        /* <DEDUP_REMOVED lines=143> */
.L_x_4900:
        /* <DEDUP_REMOVED lines=45> */
.L_x_4916:
[----:B------:R-:W-:Y:S05]  /*6d80*/  BSYNC B0 ;  /* 0x0000000000007941 */ /* 0x000fea0003800000 */
.L_x_4915:
        /* <DEDUP_REMOVED lines=100> */
.L_x_4918:
[----:B------:R-:W-:Y:S05]  /*73d0*/  BSYNC B6 ;  /* 0x0000000000067941 */ /* 0x000fea0003800000 */
.L_x_4917:
        /* <DEDUP_REMOVED lines=12> */
.L_x_4922:
[----:B-1----:R1:W2:Y:S02]  /*74a0*/  SYNCS.PHASECHK.TRANS64.TRYWAIT P0, [R2+URZ+0x28c00], R3 ;  /* 0x028c0003020075a7 */ /* 0x0022a4000800017f */
[----:B--2---:R-:W-:Y:S05]  /*74b0*/  @!P0 NANOSLEEP.SYNCS 0x989680 ;  /* 0x009896800000895d */ /* 0x004fea0003900000 */
[----:B------:R-:W2:Y:S02]  /*74c0*/  @!P0 SYNCS.PHASECHK.TRANS64 P0, [R2+URZ+0x28c00], R3 ;  /* 0x028c0003020085a7 */ /* 0x000ea4000800007f */
[----:B--2---:R-:W-:Y:S05]  /*74d0*/  @!P0 BRA `(.L_x_4922) ;  /* 0xfffffffc00f08947 */ /* 0x004fea000383ffff */
.L_x_4921:
[----:B------:R-:W-:Y:S05]  /*74e0*/  BSYNC B0 ;  /* 0x0000000000007941 */ /* 0x000fea0003800000 */
.L_x_4920:
[----:B------:R-:W-:Y:S05]  /*74f0*/  BRA `(.L_x_4923) ;  /* 0x0000002c000c7947 */ /* 0x000fea0003800000 */
.L_x_4919:
        /* <DEDUP_REMOVED lines=31> */
.L_x_4925:
[----:B------:R-:W-:Y:S05]  /*76f0*/  BSYNC B6 ;  /* 0x0000000000067941 */ /* 0x000fea0003800000 */
.L_x_4924:
[----:B------:R-:W0:Y:S01]  /*7700*/  S2R R0, SR_TID.X ;  /* 0x0000000000007919 */ /* 0x000e220000002100 */
[----:B------:R-:W-:Y:S01]  /*7710*/  ULDC.U8 UR4, c[0x0][0x410] ;  /* 0x0001040000047ab9 */ /* 0x000fe20000000000 */
[----:B------:R-:W-:Y:S01]  /*7720*/  BSSY B0, `(.L_x_4926) ;  /* 0x0000298000007945 */ /* 0x000fe20003800000 */
[----:B------:R-:W-:Y:S01]  /*7730*/  ISETP.NE.AND P0, PT, RZ, UR4, PT ;  /* 0x00000004ff007c0c */ /* 0x000fe2000bf05270 */
        /* <DEDUP_REMOVED lines=41> */
.L_x_5202:
        /* <DEDUP_REMOVED lines=9> */
[----:B-1----:R-:W-:Y:S01]  /*7a60*/  IMAD.MOV.U32 R5, RZ, RZ, R3 ;  /* 0x000000ffff057224 */ /* 0x002fe200078e0003 */
[----:B------:R-:W-:Y:S02]  /*7a70*/  ISETP.GE.AND P3, PT, R191, UR4, PT ;  /* 0x00000004bf007c0c */ /* 0x000fe4000bf66270 */
[----:B------:R-:W-:Y:S02]  /*7a80*/  CS2R R28, SRZ ;  /* 0x00000000001c7805 */ /* 0x000fe4000001ff00 */
[----:B------:R-:W-:Y:S01]  /*7a90*/  ISETP.GE.AND P2, PT, R186, UR4, PT ;  /* 0x00000004ba007c0c */ /* 0x000fe2000bf46270 */
[----:B---3--:R-:W-:Y:S01]  /*7aa0*/  IMAD.MOV.U32 R9, RZ, RZ, R0 ;  /* 0x000000ffff097224 */ /* 0x008fe200078e0000 */
[----:B------:R-:W-:-:S07]  /*7ab0*/  CS2R R26, SRZ ;  /* 0x00000000001a7805 */ /* 0x000fce000001ff00 */
[C---:B------:R-:W-:Y:S01]  /*7ac0*/  @!P3 IMAD.SHL.U32 R7, R191.reuse, 0x2, RZ ;  /* 0x00000002bf07b824 */ /* 0x040fe200078e00ff */
[----:B------:R-:W-:-:S03]  /*7ad0*/  @!P3 SHF.L.U64.HI R12, R191, 0x1, R36 ;  /* 0x00000001bf0cb819 */ /* 0x000fc60000010224 */
[----:B--2---:R-:W-:Y:S01]  /*7ae0*/  @!P2 IMAD.WIDE R10, R186, 0x2, R4 ;  /* 0x00000002ba0aa825 */ /* 0x004fe200078e0204 */
[-C--:B------:R-:W-:Y:S02]  /*7af0*/  @!P3 IADD3 R4, P0, R4, R7.reuse, RZ ;  /* 0x000000070404b210 */ /* 0x080fe40007f1e0ff */
[----:B----4-:R-:W-:Y:S02]  /*7b00*/  @!P3 IADD3 R6, P1, R8, R7, RZ ;  /* 0x000000070806b210 */ /* 0x010fe40007f3e0ff */
[----:B------:R-:W-:Y:S02]  /*7b10*/  CS2R R20, SRZ ;  /* 0x0000000000147805 */ /* 0x000fe4000001ff00 */
[----:B------:R-:W-:Y:S01]  /*7b20*/  CS2R R24, SRZ ;  /* 0x0000000000187805 */ /* 0x000fe2000001ff00 */
[----:B------:R-:W-:Y:S01]  /*7b30*/  @!P2 IMAD.WIDE R8, R186, 0x2, R8 ;  /* 0x00000002ba08a825 */ /* 0x000fe200078e0208 */
[----:B------:R1:W5:Y:S03]  /*7b40*/  @!P2 LD.E.64 R28, desc[UR42][R10.64] ;  /* 0x0000002a0a1ca980 */ /* 0x000366000c101b00 */
[--C-:B------:R-:W-:Y:S01]  /*7b50*/  @!P3 IMAD.X R5, R3, 0x1, R12.reuse, P0 ;  /* 0x000000010305b824 */ /* 0x100fe200000e060c */
[----:B------:R1:W5:Y:S01]  /*7b60*/  @!P2 LD.E.64 R26, desc[UR42][R8.64] ;  /* 0x0000002a081aa980 */ /* 0x000362000c101b00 */
[----:B------:R-:W-:-:S03]  /*7b70*/  @!P3 IMAD.X R7, R0, 0x1, R12, P1 ;  /* 0x000000010007b824 */ /* 0x000fc600008e060c */
[----:B------:R1:W5:Y:S04]  /*7b80*/  @!P3 LD.E.64 R20, desc[UR42][R4.64] ;  /* 0x0000002a0414b980 */ /* 0x000368000c101b00 */
[----:B------:R1:W5:Y:S02]  /*7b90*/  @!P3 LD.E.64 R24, desc[UR42][R6.64] ;  /* 0x0000002a0618b980 */ /* 0x000364000c101b00 */
.L_x_4930:
[----:B------:R-:W-:Y:S05]  /*7ba0*/  BSYNC B1 ;  /* 0x0000000000017941 */ /* 0x000fea0003800000 */
.L_x_4929:
[----:B---3-5:R-:W-:Y:S01]  /*7bb0*/  IMAD.MOV.U32 R0, RZ, RZ, R26 ;  /* 0x000000ffff007224 */ /* 0x028fe200078e001a */
[----:B------:R-:W-:Y:S01]  /*7bc0*/  UMOV UR4, 0xffffffff ;  /* 0xffffffff00047882 */ /* 0x000fe20000000000 */
[----:B-1----:R-:W-:Y:S01]  /*7bd0*/  IMAD.MOV.U32 R3, RZ, RZ, R27 ;  /* 0x000000ffff037224 */ /* 0x002fe200078e001b */
[----:B----4-:R-:W-:Y:S01]  /*7be0*/  CS2R R8, SRZ ;  /* 0x0000000000087805 */ /* 0x010fe2000001ff00 */
[----:B--2---:R-:W-:Y:S01]  /*7bf0*/  IMAD.MOV.U32 R4, RZ, RZ, R24 ;  /* 0x000000ffff047224 */ /* 0x004fe200078e0018 */
[----:B------:R-:W-:Y:S01]  /*7c00*/  PRMT R37, R0, 0x7610, R37 ;  /* 0x0000761000257816 */ /* 0x000fe20000000025 */
[----:B------:R-:W-:Y:S02]  /*7c10*/  IMAD.MOV.U32 R5, RZ, RZ, R25 ;  /* 0x000000ffff057224 */ /* 0x000fe400078e0019 */
[----:B------:R-:W-:Y:S01]  /*7c20*/  IMAD.MOV.U32 R0, RZ, RZ, R28 ;  /* 0x000000ffff007224 */ /* 0x000fe200078e001c */
[----:B------:R-:W-:Y:S01]  /*7c30*/  PRMT R43, R3, 0x5410, R4 ;  /* 0x00005410032b7816 */ /* 0x000fe20000000004 */
[----:B------:R-:W-:Y:S01]  /*7c40*/  IMAD.MOV.U32 R3, RZ, RZ, R29 ;  /* 0x000000ffff037224 */ /* 0x000fe200078e001d */
[----:B------:R-:W-:Y:S01]  /*7c50*/  PRMT R44, R5, 0x7610, R44 ;  /* 0x00007610052c7816 */ /* 0x000fe2000000002c */
[----:B------:R-:W-:Y:S01]  /*7c60*/  IMAD.MOV.U32 R4, RZ, RZ, R20 ;  /* 0x000000ffff047224 */ /* 0x000fe200078e0014 */
[----:B------:R-:W-:Y:S01]  /*7c70*/  PRMT R37, R37, 0x5410, R0 ;  /* 0x0000541025257816 */ /* 0x000fe20000000000 */
[----:B------:R-:W-:Y:S01]  /*7c80*/  IMAD.MOV.U32 R5, RZ, RZ, R21 ;  /* 0x000000ffff057224 */ /* 0x000fe200078e0015 */
[----:B------:R-:W-:-:S04]  /*7c90*/  PRMT R44, R44, 0x5410, R3 ;  /* 0x000054102c2c7816 */ /* 0x000fc80000000003 */
[----:B------:R-:W-:Y:S01]  /*7ca0*/  PRMT R45, R4, 0x5410, R5 ;  /* 0x00005410042d7816 */ /* 0x000fe20000000005 */
[----:B------:R-:W-:Y:S06]  /*7cb0*/  BRA.DIV UR4, `(.L_x_4931) ;  /* 0x0000017604947947 */ /* 0x000fec000b800000 */
[----:B------:R1:W2:Y:S04]  /*7cc0*/  SHFL.IDX PT, R0, R32, 0x1, 0x1c1f ;  /* 0x003c1f0020007f89 */ /* 0x0002a800000e0000 */
[----:B------:R1:W3:Y:S04]  /*7cd0*/  SHFL.IDX PT, R3, R31, 0x1, 0x1c1f ;  /* 0x003c1f001f037f89 */ /* 0x0002e800000e0000 */
[----:B------:R1:W4:Y:S04]  /*7ce0*/  SHFL.IDX PT, R7, R33, 0x1, 0x1c1f ;  /* 0x003c1f0021077f89 */ /* 0x00032800000e0000 */
[----:B0-----:R-:W0:Y:S02]  /*7cf0*/  SHFL.IDX PT, R30, R30, 0x1, 0x1c1f ;  /* 0x003c1f001e1e7f89 */ /* 0x001e2400000e0000 */
.L_x_5208:
[----:B------:R-:W-:Y:S01]  /*7d00*/  VIADD R34, R34, 0x20 ;  /* 0x0000002022227836 */ /* 0x000fe20000000000 */
[----:B------:R-:W-:Y:S01]  /*7d10*/  LEA.HI R4, R216, R216, RZ, 0x1 ;  /* 0x000000d8d8047211 */ /* 0x000fe200078f08ff */
[----:B------:R-:W-:Y:S01]  /*7d20*/  BSSY B1, `(.L_x_4932) ;  /* 0x0000021000017945 */ /* 0x000fe20003800000 */
[----:B------:R-:W-:Y:S02]  /*7d30*/  CS2R R10, SRZ ;  /* 0x00000000000a7805 */ /* 0x000fe4000001ff00 */
[----:B------:R-:W-:Y:S02]  /*7d40*/  CS2R R14, SRZ ;  /* 0x00000000000e7805 */ /* 0x000fe4000001ff00 */
[----:B------:R-:W-:Y:S01]  /*7d50*/  ISETP.GE.AND P0, PT, R34, R35, PT ;  /* 0x000000232200720c */ /* 0x000fe20003f06270 */
[----:B------:R-:W-:Y:S01]  /*7d60*/  IMAD.SHL.U32 R34, R190, 0x40, RZ ;  /* 0x00000040be227824 */ /* 0x000fe200078e00ff */
[----:B------:R-:W-:Y:S02]  /*7d70*/  LOP3.LUT R5, R4, 0xfffffffe, RZ, 0xc0, !PT ;  /* 0xfffffffe04057812 */ /* 0x000fe400078ec0ff */
[----:B------:R-:W-:-:S03]  /*7d80*/  CS2R R12, SRZ ;  /* 0x00000000000c7805 */ /* 0x000fc6000001ff00 */
[----:B------:R-:W-:-:S05]  /*7d90*/  IMAD.IADD R5, R216, 0x1, -R5 ;  /* 0x00000001d8057824 */ /* 0x000fca00078e0a05 */
[----:B-1----:R-:W-:Y:S01]  /*7da0*/  SHF.L.U32 R33, R5, 0x1f, RZ ;  /* 0x0000001f05217819 */ /* 0x002fe200000006ff */
[----:B------:R-:W-:Y:S06]  /*7db0*/  @P0 BRA `(.L_x_4933) ;  /* 0x00000000005c0947 */ /* 0x000fec0003800000 */
[----:B------:R-:W-:Y:S01]  /*7dc0*/  ULDC UR4, c[0x0][0x3f4] ;  /* 0x0000fd0000047ab9 */ /* 0x000fe20000000800 */
[----:B---3--:R-:W-:Y:S01]  /*7dd0*/  IMAD.MOV.U32 R4, RZ, RZ, R3 ;  /* 0x000000ffff047224 */ /* 0x008fe200078e0003 */
[----:B------:R-:W-:Y:S01]  /*7de0*/  ISETP.GE.AND P2, PT, R186, UR4, PT ;  /* 0x00000004ba007c0c */ /* 0x000fe2000bf46270 */
[----:B--2---:R-:W-:Y:S01]  /*7df0*/  IMAD.MOV.U32 R5, RZ, RZ, R0 ;  /* 0x000000ffff057224 */ /* 0x004fe200078e0000 */
[----:B------:R-:W-:Y:S02]  /*7e00*/  ISETP.GE.AND P3, PT, R191, UR4, PT ;  /* 0x00000004bf007c0c */ /* 0x000fe4000bf66270 */
[----:B------:R-:W-:Y:S01]  /*7e10*/  CS2R R14, SRZ ;  /* 0x00000000000e7805 */ /* 0x000fe2000001ff00 */
[----:B0-----:R-:W-:Y:S02]  /*7e20*/  IMAD.MOV.U32 R10, RZ, RZ, R30 ;  /* 0x000000ffff0a7224 */ /* 0x001fe400078e001e */
[----:B----4-:R-:W-:-:S06]  /*7e30*/  IMAD.MOV.U32 R11, RZ, RZ, R7 ;  /* 0x000000ffff0b7224 */ /* 0x010fcc00078e0007 */
[----:B------:R-:W-:Y:S02]  /*7e40*/  @!P2 IMAD.WIDE R4, R186, 0x2, R4 ;  /* 0x00000002ba04a825 */ /* 0x000fe400078e0204 */
[C---:B------:R-:W-:Y:S02]  /*7e50*/  @!P3 SHF.L.U64.HI R32, R191.reuse, 0x1, R36 ;  /* 0x00000001bf20b819 */ /* 0x040fe40000010224 */
[----:B------:R-:W-:Y:S01]  /*7e60*/  @!P3 IMAD.SHL.U32 R6, R191, 0x2, RZ ;  /* 0x00000002bf06b824 */ /* 0x000fe200078e00ff */
[----:B------:R0:W5:Y:S01]  /*7e70*/  @!P2 LD.E.64 R14, desc[UR42][R4.64] ;  /* 0x0000002a040ea980 */ /* 0x000162000c101b00 */
[----:B------:R-:W-:Y:S02]  /*7e80*/  CS2R R8, SRZ ;  /* 0x0000000000087805 */ /* 0x000fe4000001ff00 */
[----:B------:R-:W-:Y:S02]  /*7e90*/  CS2R R12, SRZ ;  /* 0x00000000000c7805 */ /* 0x000fe4000001ff00 */
[----:B0-----:R-:W-:-:S02]  /*7ea0*/  @!P3 IADD3 R4, P0, R3, R6, RZ ;  /* 0x000000060304b210 */ /* 0x001fc40007f1e0ff */
[----:B------:R-:W-:Y:S01]  /*7eb0*/  @!P3 IADD3 R6, P1, R30, R6, RZ ;  /* 0x000000061e06b210 */ /* 0x000fe20007f3e0ff */
[----:B------:R-:W-:Y:S01]  /*7ec0*/  @!P2 IMAD.WIDE R30, R186, 0x2, R10 ;  /* 0x00000002ba1ea825 */ /* 0x000fe200078e020a */
[----:B------:R-:W-:-:S03]  /*7ed0*/  CS2R R10, SRZ ;  /* 0x00000000000a7805 */ /* 0x000fc6000001ff00 */
[--C-:B------:R-:W-:Y:S01]  /*7ee0*/  @!P3 IMAD.X R5, R0, 0x1, R32.reuse, P0 ;  /* 0x000000010005b824 */ /* 0x100fe200000e0620 */
[----:B------:R1:W5:Y:S01]  /*7ef0*/  @!P2 LD.E.64 R8, desc[UR42][R30.64] ;  /* 0x0000002a1e08a980 */ /* 0x000362000c101b00 */
[----:B------:R-:W-:-:S03]  /*7f00*/  @!P3 IMAD.X R7, R7, 0x1, R32, P1 ;  /* 0x000000010707b824 */ /* 0x000fc600008e0620 */
[----:B------:R1:W5:Y:S04]  /*7f10*/  @!P3 LD.E.64 R12, desc[UR42][R4.64] ;  /* 0x0000002a040cb980 */ /* 0x000368000c101b00 */
[----:B------:R1:W5:Y:S02]  /*7f20*/  @!P3 LD.E.64 R10, desc[UR42][R6.64] ;  /* 0x0000002a060ab980 */ /* 0x000364000c101b00 */
.L_x_4933:
[----:B------:R-:W-:Y:S05]  /*7f30*/  BSYNC B1 ;  /* 0x0000000000017941 */ /* 0x000fea0003800000 */
.L_x_4932:
[----:B------:R-:W4:Y:S01]  /*7f40*/  SYNCS.PHASECHK.TRANS64.TRYWAIT P0, [R2+URZ+0x28c00], R33 ;  /* 0x028c0021020075a7 */ /* 0x000f22000800017f */
[----:B---3--:R-:W-:Y:S01]  /*7f50*/  LOP3.LUT R3, R34, 0x1c0, RZ, 0xc0, !PT ;  /* 0x000001c022037812 */ /* 0x008fe200078ec0ff */
[----:B-1---5:R-:W-:Y:S01]  /*7f60*/  IMAD.MOV.U32 R4, RZ, RZ, R8 ;  /* 0x000000ffff047224 */ /* 0x022fe200078e0008 */
[----:B------:R-:W-:Y:S01]  /*7f70*/  VIADDMNMX R32, R35, -R194, 0x40, PT ;  /* 0x0000004023207446 */ /* 0x000fe200038009c2 */
[----:B------:R-:W-:Y:S01]  /*7f80*/  IMAD.MOV.U32 R6, RZ, RZ, R14 ;  /* 0x000000ffff067224 */ /* 0x000fe200078e000e */
[----:B--2---:R-:W-:Y:S01]  /*7f90*/  LOP3.LUT R0, R3, 0x18, R16, 0xf8, !PT ;  /* 0x0000001803007812 */ /* 0x004fe200078ef810 */
[----:B------:R-:W-:Y:S01]  /*7fa0*/  IMAD.MOV.U32 R5, RZ, RZ, R11 ;  /* 0x000000ffff057224 */ /* 0x000fe200078e000b */
[----:B------:R-:W-:Y:S01]  /*7fb0*/  SHF.R.U32.HI R3, RZ, 0x3, R3 ;  /* 0x00000003ff037819 */ /* 0x000fe20000011603 */
[----:B------:R-:W-:Y:S01]  /*7fc0*/  BSSY B1, `(.L_x_4934) ;  /* 0x0000013000017945 */ /* 0x000fe20003800000 */
[----:B------:R-:W-:Y:S01]  /*7fd0*/  PRMT R31, R31, 0x5410, R4 ;  /* 0x000054101f1f7816 */ /* 0x000fe20000000004 */
[----:B------:R-:W-:Y:S01]  /*7fe0*/  IMAD.MOV.U32 R4, RZ, RZ, R10 ;  /* 0x000000ffff047224 */ /* 0x000fe200078e000a */
[----:B------:R-:W-:Y:S01]  /*7ff0*/  LOP3.LUT R0, R0, R3, RZ, 0x3c, !PT ;  /* 0x0000000300007212 */ /* 0x000fe200078e3cff */
[----:B------:R-:W-:Y:S01]  /*8000*/  IMAD.MOV.U32 R3, RZ, RZ, R9 ;  /* 0x000000ffff037224 */ /* 0x000fe200078e0009 */
[----:B0-----:R-:W-:Y:S01]  /*8010*/  PRMT R30, R5, 0x7610, R30 ;  /* 0x00007610051e7816 */ /* 0x001fe2000000001e */
        /* <DEDUP_REMOVED lines=13> */
.L_x_5209:
[----:B------:R-:W-:Y:S05]  /*80f0*/  BSYNC B1 ;  /* 0x0000000000017941 */ /* 0x000fea0003800000 */
.L_x_4934:
        /* <DEDUP_REMOVED lines=9> */
[----:B------:R-:W1:Y:S01]  /*8190*/  LDS.128 R4, [R3+0x20400] ;  /* 0x0204000003047984 */ /* 0x000e620000000c00 */
[----:B------:R-:W-:Y:S01]  /*81a0*/  SHF.R.U32.HI R36, RZ, 0x10, R27 ;  /* 0x00000010ff247819 */ /* 0x000fe2000001161b */
[--C-:B------:R-:W-:Y:S01]  /*81b0*/  HADD2.F32 R35, -RZ, R37.reuse.H0_H0 ;  /* 0x20000025ff237230 */ /* 0x100fe20000004100 */
[--C-:B------:R-:W-:Y:S01]  /*81c0*/  SHF.R.U32.HI R34, RZ, 0x10, R29.reuse ;  /* 0x00000010ff227819 */ /* 0x100fe2000001161d */
[----:B0-----:R-:W-:Y:S01]  /*81d0*/  HADD2.F32 R33, -RZ, R37.H1_H1 ;  /* 0x30000025ff217230 */ /* 0x001fe20000004100 */
        /* <DEDUP_REMOVED lines=37> */
.L_x_4939:
[----:B------:R-:W-:Y:S05]  /*8430*/  BSYNC B2 ;  /* 0x0000000000027941 */ /* 0x000fea0003800000 */
.L_x_4938:
[----:B------:R-:W-:Y:S05]  /*8440*/  @P1 BRA `(.L_x_4937) ;  /* 0x0000000000a81947 */ /* 0x000fea0003800000 */
[----:B-1----:R-:W1:Y:S01]  /*8450*/  LDS.128 R4, [R0] ;  /* 0x0000000000047984 */ /* 0x002e620000000c00 */
        /* <DEDUP_REMOVED lines=13> */
[-C--:B0-----:R-:W-:Y:S01]  /*8530*/  FMUL.FTZ R33, R25, R29.reuse ;  /* 0x0000001d19217220 */ /* 0x081fe20000410000 */
[--C-:B------:R-:W-:Y:S02]  /*8540*/  HADD2.F32 R20, -RZ, R6.reuse.H0_H0 ;  /* 0x20000006ff147230 */ /* 0x100fe40000004100 */
[----:B------:R-:W-:Y:S01]  /*8550*/  FMUL.FTZ R34, R4, R28 ;  /* 0x0000001c04227220 */ /* 0x000fe20000410000 */
[----:B------:R-:W-:Y:S01]  /*8560*/  FFMA.FTZ R38, R24, R29, R36 ;  /* 0x0000001d18267223 */ /* 0x000fe20000010024 */
[----:B------:R-:W-:-:S02]  /*8570*/  HADD2.F32 R21, -RZ, R6.H1_H1 ;  /* 0x30000006ff157230 */ /* 0x000fc40000004100 */
[-C--:B------:R-:W-:Y:S01]  /*8580*/  FMUL.FTZ R36, R4, R26.reuse ;  /* 0x0000001a04247220 */ /* 0x080fe20000410000 */
[C---:B------:R-:W-:Y:S01]  /*8590*/  FFMA.FTZ R34, R7.reuse, R26, -R34 ;  /* 0x0000001a07227223 */ /* 0x040fe20000010822 */
[--C-:B------:R-:W-:Y:S02]  /*85a0*/  HADD2.F32 R6, -RZ, R5.reuse.H0_H0 ;  /* 0x20000005ff067230 */ /* 0x100fe40000004100 */
        /* <DEDUP_REMOVED lines=20> */
.L_x_4937:
[----:B------:R-:W-:Y:S05]  /*86f0*/  BSYNC B1 ;  /* 0x0000000000017941 */ /* 0x000fea0003800000 */
.L_x_4936:
        /* <DEDUP_REMOVED lines=10> */
[----:B------:R-:W-:Y:S01]  /*87a0*/  HADD2.F32 R24, -RZ, R31.H1_H1 ;  /* 0x3000001fff187230 */ /* 0x000fe20000004100 */
[----:B------:R-:W-:Y:S01]  /*87b0*/  SHF.R.U32.HI R25, RZ, 0x10, R9 ;  /* 0x00000010ff197819 */ /* 0x000fe20000011609 */
[----:B------:R-:W-:Y:S01]  /*87c0*/  HADD2.F32 R20, -RZ, R46.H1_H1 ;  /* 0x3000002eff147230 */ /* 0x000fe20000004100 */
        /* <DEDUP_REMOVED lines=37> */
.L_x_4942:
[----:B------:R-:W-:Y:S05]  /*8a20*/  BSYNC B1 ;  /* 0x0000000000017941 */ /* 0x000fea0003800000 */
.L_x_4941:
[----:B------:R-:W-:Y:S05]  /*8a30*/  @P1 BRA `(.L_x_4940) ;  /* 0x0000001400981947 */ /* 0x000fea0003800000 */
[----:B-1----:R-:W1:Y:S01]  /*8a40*/  LDS.128 R4, [R0+0x1000] ;  /* 0x0010000000047984 */ /* 0x002e620000000c00 */
        /* <DEDUP_REMOVED lines=42> */
.L_x_4927:
        /* <DEDUP_REMOVED lines=19> */
[----:B------:R-:W-:-:S04]  /*8e20*/  IMAD.WIDE.U32 R6, R3, UR6, R6 ;  /* 0x0000000603067c25 */ /* 0x000fc8000f8e0006 */
[----:B------:R-:W-:Y:S01]  /*8e30*/  IMAD R11, R3, UR7, R0 ;  /* 0x00000007030b7c24 */ /* 0x000fe2000f8e0200 */
[----:B------:R-:W-:Y:S01]  /*8e40*/  ULDC.64 UR6, c[0x0][0x400] ;  /* 0x0001000000067ab9 */ /* 0x000fe20000000a00 */
[----:B------:R-:W-:Y:S01]  /*8e50*/  IMAD.IADD R5, R5, 0x1, R9 ;  /* 0x0000000105057824 */ /* 0x000fe200078e0209 */
[----:B------:R-:W-:Y:S01]  /*8e60*/  LEA R3, P0, R4, UR4, 0x1 ;  /* 0x0000000404037c11 */ /* 0x000fe2000f8008ff */
[----:B------:R-:W-:Y:S01]  /*8e70*/  IMAD.IADD R9, R7, 0x1, R11 ;  /* 0x0000000107097824 */ /* 0x000fe200078e020b */
[----:B------:R-:W-:Y:S01]  /*8e80*/  LEA R8, P1, R6, UR6, 0x1 ;  /* 0x0000000606087c11 */ /* 0x000fe2000f8208ff */
[----:B------:R-:W-:Y:S01]  /*8e90*/  UMOV UR4, 0xffffffff ;  /* 0xffffffff00047882 */ /* 0x000fe20000000000 */
[----:B------:R-:W-:Y:S02]  /*8ea0*/  LEA.HI.X R0, R4, UR5, R5, 0x1, P0 ;  /* 0x0000000504007c11 */ /* 0x000fe400080f0c05 */
[----:B------:R-:W-:Y:S01]  /*8eb0*/  LEA.HI.X R9, R6, UR7, R9, 0x1, P1 ;  /* 0x0000000706097c11 */ /* 0x000fe200088f0c09 */
[----:B------:R-:W-:Y:S08]  /*8ec0*/  BRA.DIV UR4, `(.L_x_4943) ;  /* 0x0000016604987947 */ /* 0x000ff0000b800000 */
[----:B------:R0:W1:Y:S04]  /*8ed0*/  SHFL.IDX PT, R5, R0, RZ, 0x1c1f ;  /* 0x001c1fff00057589 */ /* 0x00006800000e0000 */
[----:B------:R0:W2:Y:S04]  /*8ee0*/  SHFL.IDX PT, R4, R3, RZ, 0x1c1f ;  /* 0x001c1fff03047589 */ /* 0x0000a800000e0000 */
[----:B------:R0:W3:Y:S04]  /*8ef0*/  SHFL.IDX PT, R7, R9, RZ, 0x1c1f ;  /* 0x001c1fff09077589 */ /* 0x0000e800000e0000 */
[----:B------:R0:W4:Y:S02]  /*8f00*/  SHFL.IDX PT, R6, R8, RZ, 0x1c1f ;  /* 0x001c1fff08067589 */ /* 0x00012400000e0000 */
.L_x_5215:
        /* <DEDUP_REMOVED lines=15> */
.L_x_4945:
[----:B------:R-:W-:Y:S05]  /*9000*/  BSYNC B1 ;  /* 0x0000000000017941 */ /* 0x000fea0003800000 */
.L_x_4944:
[----:B-12--5:R-:W-:Y:S01]  /*9010*/  IMAD.MOV.U32 R4, RZ, RZ, R28 ;  /* 0x000000ffff047224 */ /* 0x026fe200078e001c */
[----:B------:R-:W-:Y:S01]  /*9020*/  UMOV UR4, 0xffffffff ;  /* 0xffffffff00047882 */ /* 0x000fe20000000000 */
[----:B------:R-:W-:Y:S02]  /*9030*/  IMAD.MOV.U32 R5, RZ, RZ, R29 ;  /* 0x000000ffff057224 */ /* 0x000fe400078e001d */
[----:B----4-:R-:W-:Y:S02]  /*9040*/  IMAD.MOV.U32 R6, RZ, RZ, R30 ;  /* 0x000000ffff067224 */ /* 0x010fe400078e001e */
        /* <DEDUP_REMOVED lines=8> */
[----:B------:R-:W-:-:S03]  /*90d0*/  IMAD.MOV.U32 R7, RZ, RZ, R27 ;  /* 0x000000ffff077224 */ /* 0x000fc600078e001b */
[----:B------:R-:W-:Y:S02]  /*90e0*/  PRMT R57, R4, 0x5410, R6 ;  /* 0x0000541004397816 */ /* 0x000fe40000000006 */
[----:B------:R-:W-:Y:S02]  /*90f0*/  CS2R R4, SRZ ;  /* 0x0000000000047805 */ /* 0x000fe4000001ff00 */
        /* <DEDUP_REMOVED lines=8> */
.L_x_5221:
        /* <DEDUP_REMOVED lines=23> */
.L_x_4948:
[----:B------:R-:W-:Y:S05]  /*92f0*/  BSYNC B1 ;  /* 0x0000000000017941 */ /* 0x000fea0003800000 */
.L_x_4947:
[----:B------:R-:W2:Y:S01]  /*9300*/  SYNCS.PHASECHK.TRANS64.TRYWAIT P1, [R2+URZ+0x28c00], R3 ;  /* 0x028c0003020075a7 */ /* 0x000ea2000802017f */
[----:B-1----:R-:W-:Y:S01]  /*9310*/  VIADDMNMX R12, R21, -R194, 0x40, PT ;  /* 0x00000040150c7446 */ /* 0x002fe200038009c2 */
[----:B-----5:R-:W-:Y:S01]  /*9320*/  IMAD.MOV.U32 R13, RZ, RZ, R4 ;  /* 0x000000ffff0d7224 */ /* 0x020fe200078e0004 */
[----:B0-----:R-:W-:Y:S01]  /*9330*/  ISETP.GE.AND P0, PT, R16, R33, PT ;  /* 0x000000211000720c */ /* 0x001fe20003f06270 */
[----:B----4-:R-:W-:Y:S01]  /*9340*/  IMAD.MOV.U32 R14, RZ, RZ, R5 ;  /* 0x000000ffff0e7224 */ /* 0x010fe200078e0005 */
[----:B------:R-:W-:Y:S01]  /*9350*/  BSSY B1, `(.L_x_4949) ;  /* 0x000000f000017945 */ /* 0x000fe20003800000 */
[C---:B------:R-:W-:Y:S01]  /*9360*/  VIADD R0, R23.reuse, 0x20 ;  /* 0x0000002017007836 */ /* 0x040fe20000000000 */
[-C--:B------:R-:W-:Y:S01]  /*9370*/  ISETP.GE.OR P2, PT, R23, R12.reuse, P0 ;  /* 0x0000000c1700720c */ /* 0x080fe20000746670 */
[----:B------:R-:W-:Y:S01]  /*9380*/  IMAD.MOV.U32 R15, RZ, RZ, R9 ;  /* 0x000000ffff0f7224 */ /* 0x000fe200078e0009 */
[----:B------:R-:W-:Y:S01]  /*9390*/  PRMT R38, R38, 0x5410, R13 ;  /* 0x0000541026267816 */ /* 0x000fe2000000000d */
[----:B------:R-:W-:Y:S01]  /*93a0*/  IMAD.MOV.U32 R13, RZ, RZ, R7 ;  /* 0x000000ffff0d7224 */ /* 0x000fe200078e0007 */
[----:B------:R-:W-:Y:S01]  /*93b0*/  PRMT R58, R14, 0x7610, R58 ;  /* 0x000076100e3a7816 */ /* 0x000fe2000000003a */
[----:B------:R-:W-:Y:S01]  /*93c0*/  IMAD.MOV.U32 R14, RZ, RZ, R8 ;  /* 0x000000ffff0e7224 */ /* 0x000fe200078e0008 */
[----:B------:R-:W-:Y:S01]  /*93d0*/  ISETP.GE.OR P0, PT, R0, R12, P0 ;  /* 0x0000000c0000720c */ /* 0x000fe20000706670 */
[----:B------:R-:W-:Y:S01]  /*93e0*/  IMAD.MOV.U32 R12, RZ, RZ, R6 ;  /* 0x000000ffff0c7224 */ /* 0x000fe200078e0006 */
[----:B------:R-:W-:Y:S01]  /*93f0*/  PRMT R58, R58, 0x5410, R15 ;  /* 0x000054103a3a7816 */ /* 0x000fe2000000000f */
[----:B------:R-:W-:Y:S01]  /*9400*/  IMAD.IADD R21, R16, 0x1, R33 ;  /* 0x0000000110157824 */ /* 0x000fe200078e0221 */
[----:B------:R-:W-:-:S02]  /*9410*/  PRMT R38, R14, 0x7610, R38 ;  /* 0x000076100e267816 */ /* 0x000fc40000000026 */
[----:B------:R-:W-:Y:S01]  /*9420*/  PRMT R36, R13, 0x5410, R12 ;  /* 0x000054100d247816 */ /* 0x000fe2000000000c */
[----:B--2---:R-:W-:Y:S06]  /*9430*/  @!P1 BRA `(.L_x_4950) ;  /* 0x0000016400289947 */ /* 0x004fec0003800000 */
.L_x_5222:
[----:B------:R-:W-:Y:S05]  /*9440*/  BSYNC B1 ;  /* 0x0000000000017941 */ /* 0x000fea0003800000 */
.L_x_4949:
[----:B------:R-:W-:Y:S01]  /*9450*/  BSSY B1, `(.L_x_4951) ;  /* 0x0000063000017945 */ /* 0x000fe20003800000 */
[----:B0-----:R-:W-:Y:S01]  /*9460*/  IMAD.MOV.U32 R3, RZ, RZ, R10 ;  /* 0x000000ffff037224 */ /* 0x001fe200078e000a */
[----:B------:R-:W-:Y:S01]  /*9470*/  LOP3.LUT R21, R21, 0x38, RZ, 0xc0, !PT ;  /* 0x0000003815157812 */ /* 0x000fe200078ec0ff */
[----:B------:R-:W-:Y:S01]  /*9480*/  IMAD.MOV.U32 R20, RZ, RZ, R11 ;  /* 0x000000ffff147224 */ /* 0x000fe200078e000b */
        /* <DEDUP_REMOVED lines=23> */
[----:B------:R-:W1:Y:S01]  /*9600*/  LDS.128 R12, [R37+0x20400] ;  /* 0x02040000250c7984 */ /* 0x000e620000000c00 */
        /* <DEDUP_REMOVED lines=71> */
.L_x_4952:
[----:B------:R-:W-:Y:S05]  /*9a80*/  BSYNC B1 ;  /* 0x0000000000017941 */ /* 0x000fea0003800000 */
.L_x_4951:
[----:B------:R-:W-:Y:S01]  /*9a90*/  PRMT R31, R3, 0x5410, R20 ;  /* 0x00005410031f7816 */ /* 0x000fe20000000014 */
[----:B------:R-:W-:Y:S06]  /*9aa0*/  @P0 BRA `(.L_x_4940) ;  /* 0x00000004007c0947 */ /* 0x000fec0003800000 */
[----:B------:R-:W2:Y:S01]  /*9ab0*/  LDL R42, [R1+0x64] ;  /* 0x00006400012a7983 */ /* 0x000ea20000100800 */
[----:B0-----:R-:W-:Y:S01]  /*9ac0*/  IMAD.SHL.U32 R12, R0, 0x40, RZ ;  /* 0x00000040000c7824 */ /* 0x001fe200078e00ff */
[----:B------:R-:W-:Y:S01]  /*9ad0*/  SHF.R.S32.HI R3, RZ, 0x1f, R0 ;  /* 0x0000001fff037819 */ /* 0x000fe20000011400 */
[----:B------:R-:W-:Y:S01]  /*9ae0*/  HADD2.F32 R20, -RZ, R58.H0_H0 ;  /* 0x2000003aff147230 */ /* 0x000fe20000004100 */
[--C-:B------:R-:W-:Y:S02]  /*9af0*/  SHF.R.U64 R35, R6, 0x10, R7.reuse ;  /* 0x0000001006237819 */ /* 0x100fe40000001207 */
[----:B------:R-:W-:Y:S02]  /*9b00*/  LEA.HI R3, R3, R0, RZ, 0x3 ;  /* 0x0000000003037211 */ /* 0x000fe400078f18ff */
[----:B------:R-:W-:Y:S02]  /*9b10*/  LOP3.LUT R12, R12, 0x1c0, RZ, 0xc0, !PT ;  /* 0x000001c00c0c7812 */ /* 0x000fe400078ec0ff */
[----:B------:R-:W-:Y:S01]  /*9b20*/  SHF.R.U32.HI R33, RZ, 0x10, R7 ;  /* 0x00000010ff217819 */ /* 0x000fe20000011607 */
[----:B------:R-:W-:Y:S01]  /*9b30*/  IMAD.SHL.U32 R3, R3, 0x40, RZ ;  /* 0x0000004003037824 */ /* 0x000fe200078e00ff */
[----:B------:R-:W-:-:S02]  /*9b40*/  SHF.R.U32.HI R0, RZ, 0x3, R12 ;  /* 0x00000003ff007819 */ /* 0x000fc4000001160c */
[----:B------:R-:W-:Y:S01]  /*9b50*/  SHF.R.U64 R40, R10, 0x10, R11 ;  /* 0x000000100a287819 */ /* 0x000fe2000000120b */
[----:B------:R-:W-:Y:S01]  /*9b60*/  HADD2.F32 R10, -RZ, R58.H1_H1 ;  /* 0x3000003aff0a7230 */ /* 0x000fe20000004100 */
[----:B------:R-:W-:Y:S02]  /*9b70*/  LOP3.LUT R21, R0, R21, R12, 0x1e, !PT ;  /* 0x0000001500157212 */ /* 0x000fe400078e1e0c */
[----:B------:R-:W-:Y:S02]  /*9b80*/  LOP3.LUT R0, R3, 0xfffffe00, RZ, 0xc0, !PT ;  /* 0xfffffe0003007812 */ /* 0x000fe400078ec0ff */
[----:B------:R-:W-:Y:S02]  /*9b90*/  SHF.R.U32.HI R29, RZ, 0x10, R9 ;  /* 0x00000010ff1d7819 */ /* 0x000fe40000011609 */
[----:B------:R-:W-:Y:S01]  /*9ba0*/  SHF.R.U32.HI R28, RZ, 0x10, R5 ;  /* 0x00000010ff1c7819 */ /* 0x000fe20000011605 */
[----:B------:R-:W-:Y:S01]  /*9bb0*/  IMAD.IADD R21, R0, 0x1, R21 ;  /* 0x0000000100157824 */ /* 0x000fe200078e0215 */
[----:B------:R-:W-:Y:S01]  /*9bc0*/  SHF.R.U32.HI R39, RZ, 0x10, R11 ;  /* 0x00000010ff277819 */ /* 0x000fe2000001160b */
[----:B------:R-:W-:Y:S01]  /*9bd0*/  HADD2.F32 R11, -RZ, R36.H1_H1 ;  /* 0x30000024ff0b7230 */ /* 0x000fe20000004100 */
[----:B------:R-:W-:Y:S01]  /*9be0*/  SHF.R.U64 R41, R8, 0x10, R9 ;  /* 0x0000001008297819 */ /* 0x000fe20000001209 */
[----:B------:R-:W-:Y:S01]  /*9bf0*/  IMAD R21, R21, 0x2, R2 ;  /* 0x0000000215157824 */ /* 0x000fe200078e0202 */
[----:B------:R-:W-:Y:S01]  /*9c00*/  SHF.R.U64 R37, R4, 0x10, R5 ;  /* 0x0000001004257819 */ /* 0x000fe20000001205 */
[----:B------:R-:W-:-:S02]  /*9c10*/  HADD2.F32 R28, -RZ, R28.H0_H0 ;  /* 0x2000001cff1c7230 */ /* 0x000fc40000004100 */
[----:B------:R-:W-:Y:S01]  /*9c20*/  HADD2.F32 R36, -RZ, R36.H0_H0 ;  /* 0x20000024ff247230 */ /* 0x000fe20000004100 */
        /* <DEDUP_REMOVED lines=9> */
[--C-:B------:R-:W-:Y:S02]  /*9cc0*/  HADD2.F32 R9, -RZ, R27.reuse.H0_H0 ;  /* 0x2000001bff097230 */ /* 0x100fe40000004100 */
[----:B------:R-:W-:Y:S02]  /*9cd0*/  HADD2.F32 R27, -RZ, R27.H1_H1 ;  /* 0x3000001bff1b7230 */ /* 0x000fe40000004100 */
[----:B------:R-:W-:Y:S02]  /*9ce0*/  HADD2.F32 R24, -RZ, R24.H1_H1 ;  /* 0x30000018ff187230 */ /* 0x000fe40000004100 */
[----:B------:R-:W-:Y:S01]  /*9cf0*/  HADD2.F32 R26, -RZ, R26.H1_H1 ;  /* 0x3000001aff1a7230 */ /* 0x000fe20000004100 */
[----:B--2---:R-:W0:Y:S02]  /*9d00*/  LDS.128 R12, [R42+0x20400] ;  /* 0x020400002a0c7984 */ /* 0x004e240000000c00 */
[----:B0-----:R-:W-:-:S02]  /*9d10*/  HADD2.F32 R3, -RZ, R13.H0_H0 ;  /* 0x2000000dff037230 */ /* 0x001fc40000004100 */
[----:B------:R-:W-:Y:S02]  /*9d20*/  HADD2.F32 R13, -RZ, R13.H1_H1 ;  /* 0x3000000dff0d7230 */ /* 0x000fe40000004100 */
[----:B------:R-:W-:Y:S02]  /*9d30*/  HADD2.F32 R0, -RZ, R12.H0_H0 ;  /* 0x2000000cff007230 */ /* 0x000fe40000004100 */
[C---:B------:R-:W-:Y:S01]  /*9d40*/  FFMA.FTZ R30, R3.reuse, R10, -R30 ;  /* 0x0000000a031e7223 */ /* 0x040fe2000001081e */
[----:B------:R-:W-:Y:S02]  /*9d50*/  HADD2.F32 R10, -RZ, R29.H0_H0 ;  /* 0x2000001dff0a7230 */ /* 0x000fe40000004100 */
[----:B------:R-:W-:Y:S01]  /*9d60*/  FFMA.FTZ R32, R3, R20, R32 ;  /* 0x0000001403207223 */ /* 0x000fe20000010020 */
[----:B------:R-:W-:Y:S02]  /*9d70*/  HADD2.F32 R3, -RZ, R38.H0_H0 ;  /* 0x20000026ff037230 */ /* 0x000fe40000004100 */
[----:B------:R-:W-:-:S02]  /*9d80*/  HADD2.F32 R4, -RZ, R14.H0_H0 ;  /* 0x2000000eff047230 */ /* 0x000fc40000004100 */
[-C--:B------:R-:W-:Y:S01]  /*9d90*/  FMUL.FTZ R20, R25, R10.reuse ;  /* 0x0000000a19147220 */ /* 0x080fe20000410000 */
[C---:B------:R-:W-:Y:S01]  /*9da0*/  FMUL.FTZ R25, R6.reuse, R7 ;  /* 0x0000000706197220 */ /* 0x040fe20000410000 */
[-C--:B------:R-:W-:Y:S01]  /*9db0*/  FMUL.FTZ R6, R6, R3.reuse ;  /* 0x0000000306067220 */ /* 0x080fe20000410000 */
[C---:B------:R-:W-:Y:S01]  /*9dc0*/  FFMA.FTZ R29, R13.reuse, R10, -R34 ;  /* 0x0000000a0d1d7223 */ /* 0x040fe20000010822 */
[----:B------:R-:W-:Y:S01]  /*9dd0*/  FFMA.FTZ R13, R13, R28, R20 ;  /* 0x0000001c0d0d7223 */ /* 0x000fe20000010014 */
[C---:B------:R-:W-:Y:S01]  /*9de0*/  FFMA.FTZ R25, R0.reuse, R3, -R25 ;  /* 0x0000000300197223 */ /* 0x040fe20000010819 */
[--C-:B------:R-:W-:Y:S02]  /*9df0*/  HADD2.F32 R3, -RZ, R31.reuse.H0_H0 ;  /* 0x2000001fff037230 */ /* 0x100fe40000004100 */
[----:B------:R-:W-:Y:S01]  /*9e00*/  FFMA.FTZ R10, R0, R7, R6 ;  /* 0x00000007000a7223 */ /* 0x000fe20000010006 */
[----:B------:R-:W-:Y:S02]  /*9e10*/  HADD2.F32 R0, -RZ, R31.H1_H1 ;  /* 0x3000001fff007230 */ /* 0x000fe40000004100 */
[----:B------:R-:W-:Y:S01]  /*9e20*/  FMUL.FTZ R7, R8, R11 ;  /* 0x0000000b08077220 */ /* 0x000fe20000410000 */
[----:B------:R-:W-:-:S02]  /*9e30*/  HADD2.F32 R5, -RZ, R15.H0_H0 ;  /* 0x2000000fff057230 */ /* 0x000fc40000004100 */
[-C--:B------:R-:W-:Y:S01]  /*9e40*/  FMUL.FTZ R31, R8, R3.reuse ;  /* 0x00000003081f7220 */ /* 0x080fe20000410000 */
[C---:B------:R-:W-:Y:S01]  /*9e50*/  FMUL.FTZ R28, R9.reuse, R36 ;  /* 0x00000024091c7220 */ /* 0x040fe20000410000 */
[----:B------:R-:W-:Y:S02]  /*9e60*/  HADD2.F32 R8, -RZ, R33.H0_H0 ;  /* 0x20000021ff087230 */ /* 0x000fe40000004100 */
[-C--:B------:R-:W-:Y:S01]  /*9e70*/  FMUL.FTZ R9, R9, R0.reuse ;  /* 0x0000000009097220 */ /* 0x080fe20000410000 */
[----:B------:R-:W-:Y:S02]  /*9e80*/  HADD2.F32 R6, -RZ, R39.H0_H0 ;  /* 0x20000027ff067230 */ /* 0x000fe40000004100 */
[C---:B------:R-:W-:Y:S01]  /*9e90*/  FFMA.FTZ R20, R4.reuse, R3, -R7 ;  /* 0x0000000304147223 */ /* 0x040fe20000010807 */
[----:B------:R-:W-:Y:S02]  /*9ea0*/  HADD2.F32 R15, -RZ, R15.H1_H1 ;  /* 0x3000000fff0f7230 */ /* 0x000fe40000004100 */
[----:B------:R-:W-:Y:S01]  /*9eb0*/  FFMA.FTZ R31, R4, R11, R31 ;  /* 0x0000000b041f7223 */ /* 0x000fe2000001001f */
[C---:B------:R-:W-:Y:S01]  /*9ec0*/  FFMA.FTZ R28, R5.reuse, R0, -R28 ;  /* 0x00000000051c7223 */ /* 0x040fe2000001081c */
[----:B------:R-:W-:Y:S01]  /*9ed0*/  FFMA.FTZ R36, R5, R36, R9 ;  /* 0x0000002405247223 */ /* 0x000fe20000010009 */
[----:B------:R-:W-:-:S02]  /*9ee0*/  HADD2.F32 R7, -RZ, R37.H0_H0 ;  /* 0x20000025ff077230 */ /* 0x000fc40000004100 */
[C---:B------:R-:W-:Y:S01]  /*9ef0*/  FMUL.FTZ R4, R27.reuse, R8 ;  /* 0x000000081b047220 */ /* 0x040fe20000410000 */
[-C--:B------:R-:W-:Y:S01]  /*9f00*/  FMUL.FTZ R0, R27, R6.reuse ;  /* 0x000000061b007220 */ /* 0x080fe20000410000 */
[----:B------:R-:W-:Y:S02]  /*9f10*/  HADD2.F32 R3, -RZ, R41.H0_H0 ;  /* 0x20000029ff037230 */ /* 0x000fe40000004100 */
[----:B------:R-:W-:Y:S02]  /*9f20*/  HADD2.F32 R9, -RZ, R35.H0_H0 ;  /* 0x20000023ff097230 */ /* 0x000fe40000004100 */
[C---:B------:R-:W-:Y:S01]  /*9f30*/  FFMA.FTZ R27, R15.reuse, R6, -R4 ;  /* 0x000000060f1b7223 */ /* 0x040fe20000010804 */
[----:B------:R-:W-:Y:S02]  /*9f40*/  HADD2.F32 R5, -RZ, R40.H0_H0 ;  /* 0x20000028ff057230 */ /* 0x000fe40000004100 */
[----:B------:R-:W-:Y:S01]  /*9f50*/  FFMA.FTZ R33, R15, R8, R0 ;  /* 0x000000080f217223 */ /* 0x000fe20000010000 */
[----:B------:R-:W-:-:S02]  /*9f60*/  HADD2.F32 R12, -RZ, R12.H1_H1 ;  /* 0x3000000cff0c7230 */ /* 0x000fc40000004100 */
[C---:B------:R-:W-:Y:S01]  /*9f70*/  FMUL.FTZ R11, R24.reuse, R7 ;  /* 0x00000007180b7220 */ /* 0x040fe20000410000 */
[----:B------:R-:W-:Y:S02]  /*9f80*/  HADD2.F32 R14, -RZ, R14.H1_H1 ;  /* 0x3000000eff0e7230 */ /* 0x000fe40000004100 */
[----:B------:R-:W-:Y:S01]  /*9f90*/  FMUL.FTZ R24, R24, R3 ;  /* 0x0000000318187220 */ /* 0x000fe20000410000 */
[C---:B------:R-:W-:Y:S01]  /*9fa0*/  FMUL.FTZ R15, R26.reuse, R9 ;  /* 0x000000091a0f7220 */ /* 0x040fe20000410000 */
[----:B------:R-:W-:Y:S01]  /*9fb0*/  FMUL.FTZ R26, R26, R5 ;  /* 0x000000051a1a7220 */ /* 0x000fe20000410000 */
[C---:B------:R-:W-:Y:S01]  /*9fc0*/  FFMA.FTZ R4, R12.reuse, R3, -R11 ;  /* 0x000000030c047223 */ /* 0x040fe2000001080b */
[----:B------:R-:W-:Y:S01]  /*9fd0*/  FFMA.FTZ R3, R12, R7, R24 ;  /* 0x000000070c037223 */ /* 0x000fe20000010018 */
[C---:B------:R-:W-:Y:S01]  /*9fe0*/  FFMA.FTZ R15, R14.reuse, R5, -R15 ;  /* 0x000000050e0f7223 */ /* 0x040fe2000001080f */
        /* <DEDUP_REMOVED lines=11> */
.L_x_4940:
[----:B------:R-:W-:Y:S05]  /*a0a0*/  BSYNC B0 ;  /* 0x0000000000007941 */ /* 0x000fea0003800000 */
.L_x_4926:
[----:B------:R-:W-:Y:S01]  /*a0b0*/  @!PT LDS RZ, [RZ] ;  /* 0x00000000fffff984 */ /* 0x000fe20000000800 */
[----:B------:R-:W-:Y:S01]  /*a0c0*/  @!PT LDS RZ, [RZ] ;  /* 0x00000000fffff984 */ /* 0x000fe20000000800 */
[----:B------:R-:W-:Y:S01]  /*a0d0*/  @!PT LDS RZ, [RZ] ;  /* 0x00000000fffff984 */ /* 0x000fe20000000800 */
[----:B------:R-:W-:Y:S01]  /*a0e0*/  @!PT LDS RZ, [RZ] ;  /* 0x00000000fffff984 */ /* 0x000fe20000000800 */
[----:B------:R4:W-:Y:S06]  /*a0f0*/  MEMBAR.ALL.CTA ;  /* 0x0000000000007992 */ /* 0x0009ec0000008000 */
[----:B----4-:R-:W4:Y:S01]  /*a100*/  FENCE.VIEW.ASYNC.S ;  /* 0x00000000000073c6 */ /* 0x010f220000000000 */
[----:B------:R-:W-:Y:S05]  /*a110*/  WARPSYNC.ALL ;  /* 0x0000000000007948 */ /* 0x000fea0003800000 */
[----:B----4-:R-:W-:Y:S06]  /*a120*/  BAR.SYNC.DEFER_BLOCKING 0xd, 0x80 ;  /* 0x0342000000007b1d */ /* 0x010fec0000010000 */
.L_x_4923:
[----:B--2---:R-:W-:-:S05]  /*a130*/  IMAD.U32 R0, RZ, RZ, UR37 ;  /* 0x00000025ff007e24 */ /* 0x004fca000f8e00ff */
[----:B------:R-:W-:-:S13]  /*a140*/  ISETP.NE.AND P0, PT, R0, 0x3, PT ;  /* 0x000000030000780c */ /* 0x000fda0003f05270 */
[----:B------:R-:W-:Y:S05]  /*a150*/  @!P0 BRA `(.L_x_4953) ;  /* 0x0000000000048947 */ /* 0x000fea0003800000 */
[----:B------:R-:W-:Y:S01]  /*a160*/  BPT.TRAP 0x1 ;  /* 0x000000040000795c */ /* 0x000fe20000300000 */
.L_x_4953:
[----:B---3--:R-:W-:Y:S01]  /*a170*/  IMAD R21, R18, 0x8, R2 ;  /* 0x0000000812157824 */ /* 0x008fe200078e0202 */
[----:B------:R-:W-:-:S04]  /*a180*/  SHF.L.U32 R58, R22, 0x1f, RZ ;  /* 0x0000001f163a7819 */ /* 0x000fc800000006ff */
[----:B------:R2:W3:Y:S01]  /*a190*/  SYNCS.PHASECHK.TRANS64.TRYWAIT P2, [R21+URZ+0x28c30], R58 ;  /* 0x028c303a150075a7 */ /* 0x0004e2000804017f */
[----:B------:R-:W-:Y:S05]  /*a1a0*/  @!P0 BRA `(.L_x_4954) ;  /* 0x0000000000048947 */ /* 0x000fea0003800000 */
[----:B------:R-:W-:Y:S01]  /*a1b0*/  BPT.TRAP 0x1 ;  /* 0x000000040000795c */ /* 0x000fe20000300000 */
.L_x_4954:
[----:B01----:R-:W0:Y:S01]  /*a1c0*/  S2R R3, SR_TID.X ;  /* 0x0000000000037919 */ /* 0x003e220000002100 */
[----:B------:R-:W-:-:S05]  /*a1d0*/  VIADD R0, R2, 0x22400 ;  /* 0x0002240002007836 */ /* 0x000fca0000000000 */
[----:B------:R-:W-:-:S04]  /*a1e0*/  SHF.R.U32.HI R0, RZ, 0x4, R0 ;  /* 0x00000004ff007819 */ /* 0x000fc80000011600 */
[----:B------:R-:W-:Y:S02]  /*a1f0*/  LOP3.LUT R0, R0, 0x3fff, RZ, 0xc0, !PT ;  /* 0x00003fff00007812 */ /* 0x000fe400078ec0ff */
[----:B0-----:R-:W-:-:S04]  /*a200*/  LOP3.LUT R3, R3, 0x7f, RZ, 0xc0, !PT ;  /* 0x0000007f03037812 */ /* 0x001fc800078ec0ff */
[----:B------:R-:W-:Y:S01]  /*a210*/  ISETP.NE.AND P1, PT, R3, RZ, PT ;  /* 0x000000ff0300720c */ /* 0x000fe20003f25270 */
[----:B---3--:R-:W-:-:S12]  /*a220*/  @P2 BRA `(.L_x_4955) ;  /* 0x0000000000082947 */ /* 0x008fd80003800000 */
[----:B------:R-:W0:Y:S02]  /*a230*/  SYNCS.PHASECHK.TRANS64.TRYWAIT P2, [R21+URZ+0x28c30], R58 ;  /* 0x028c303a150075a7 */ /* 0x000e24000804017f */
[----:B0-----:R-:W-:Y:S05]  /*a240*/  @!P2 BRA `(.L_x_4956) ;  /* 0x0000015400b8a947 */ /* 0x001fea0003800000 */
.L_x_4955:
[----:B------:R-:W-:Y:S05]  /*a250*/  WARPSYNC.ALL ;  /* 0x0000000000007948 */ /* 0x000fea0003800000 */
[----:B------:R-:W-:Y:S01]  /*a260*/  LOP3.LUT R13, R0, 0x10000, RZ, 0xfc, !PT ;  /* 0x00010000000d7812 */ /* 0x000fe200078efcff */
[----:B------:R-:W-:Y:S01]  /*a270*/  VIADD R0, R2, 0x20400 ;  /* 0x0002040002007836 */ /* 0x000fe20000000000 */
[----:B------:R-:W-:-:S03]  /*a280*/  WARPGROUP.ARRIVE ;  /* 0x00000000000079c5 */ /* 0x000fc60000000000 */
[----:B------:R-:W-:Y:S01]  /*a290*/  IMAD R6, R18, 0x200, R13 ;  /* 0x0000020012067824 */ /* 0x000fe200078e020d */
[----:B------:R-:W1:Y:S01]  /*a2a0*/  LDC R3, c[0x0][0x448] ;  /* 0x00011200ff037b82 */ /* 0x000e620000000800 */
[----:B------:R-:W-:Y:S01]  /*a2b0*/  IMAD.MOV.U32 R7, RZ, RZ, 0x40000040 ;  /* 0x40000040ff077424 */ /* 0x000fe200078e00ff */
        /* <DEDUP_REMOVED lines=14> */
[----:B------:R-:W-:Y:S01]  /*a3a0*/  LOP3.LUT R19, R19, 0xf7ffffff, RZ, 0xc0, !PT ;  /* 0xf7ffffff13137812 */ /* 0x000fe200078ec0ff */
[----:B------:R-:W-:-:S02]  /*a3b0*/  IMAD.MOV.U32 R7, RZ, RZ, 0x40000040 ;  /* 0x40000040ff077424 */ /* 0x000fc400078e00ff */
[----:B------:R-:W-:Y:S01]  /*a3c0*/  IMAD.IADD R0, R203, 0x1, R194 ;  /* 0x00000001cb007824 */ /* 0x000fe200078e02c2 */
[----:B-1----:R-:W-:-:S07]  /*a3d0*/  ISETP.NE.AND P6, PT, R3, 0x1, PT ;  /* 0x000000010300780c */ /* 0x002fce0003fc5270 */
[----:B------:R-:W-:Y:S01]  /*a3e0*/  HGMMA.64x64x16.F32 R24, gdesc[UR4], RZ, !UPT, gsb0 ;  /* 0x00e00000041879f0 */ /* 0x000fe2000c0008ff */
[----:B------:R-:W-:Y:S01]  /*a3f0*/  R2UR UR6, R8 ;  /* 0x00000000080672ca */ /* 0x000fe200000e0000 */
[----:B------:R-:W-:Y:S01]  /*a400*/  VIADD R8, R4, 0x4 ;  /* 0x0000000404087836 */ /* 0x000fe20000000000 */
[----:B------:R-:W-:Y:S01]  /*a410*/  R2UR UR7, R9 ;  /* 0x00000000090772ca */ /* 0x000fe200000e0000 */
[----:B------:R-:W-:Y:S01]  /*a420*/  IMAD.MOV.U32 R9, RZ, RZ, 0x40000040 ;  /* 0x40000040ff097424 */ /* 0x000fe200078e00ff */
[----:B------:R-:W-:Y:S02]  /*a430*/  R2UR UR4, R10 ;  /* 0x000000000a0472ca */ /* 0x000fe400000e0000 */
[----:B------:R-:W-:Y:S01]  /*a440*/  R2UR UR5, R11 ;  /* 0x000000000b0572ca */ /* 0x000fe200000e0000 */
[----:B------:R-:W1:Y:S01]  /*a450*/  @P6 LDC R3, c[0x0][0x44c] ;  /* 0x00011300ff036b82 */ /* 0x000e620000000800 */
[----:B------:R-:W-:-:S07]  /*a460*/  @P6 LOP3.LUT R19, R19, 0x8000000, RZ, 0xfc, !PT ;  /* 0x0800000013136812 */ /* 0x000fce00078efcff */
[----:B------:R-:W3:Y:S01]  /*a470*/  @P6 LDC R12, c[0x0][0x450] ;  /* 0x00011400ff0c6b82 */ /* 0x000ee20000000800 */
[----:B-1----:R-:W-:Y:S01]  /*a480*/  @P6 IMAD.HI.U32 R3, R0, R3, RZ ;  /* 0x0000000300036227 */ /* 0x002fe200078e00ff */
[----:B------:R-:W-:Y:S02]  /*a490*/  WARPGROUP.DEPBAR.LE gsb0, 0x0 ;  /* 0x00008000000079c5 */ /* 0x000fe40000010000 */
[----:B------:R-:W-:-:S06]  /*a4a0*/  WARPGROUP.ARRIVE ;  /* 0x00000000000079c5 */ /* 0x000fcc0000000000 */
        /* <DEDUP_REMOVED lines=11> */
[----:B------:R-:W-:Y:S01]  /*a560*/  R2UR UR6, R14 ;  /* 0x000000000e0672ca */ /* 0x000fe200000e0000 */
[----:B------:R-:W-:Y:S01]  /*a570*/  IMAD.MOV.U32 R14, RZ, RZ, R0 ;  /* 0x000000ffff0e7224 */ /* 0x000fe200078e0000 */
[----:B------:R-:W-:Y:S02]  /*a580*/  R2UR UR7, R15 ;  /* 0x000000000f0772ca */ /* 0x000fe400000e0000 */
[----:B------:R-:W-:Y:S02]  /*a590*/  R2UR UR4, R6 ;  /* 0x00000000060472ca */ /* 0x000fe400000e0000 */
[----:B------:R-:W-:Y:S02]  /*a5a0*/  R2UR UR5, R7 ;  /* 0x00000000070572ca */ /* 0x000fe400000e0000 */
[----:B---3--:R-:W-:Y:S01]  /*a5b0*/  @P6 SHF.R.U32.HI R14, RZ, R12, R3 ;  /* 0x0000000cff0e6219 */ /* 0x008fe20000011603 */
[----:B------:R-:W-:-:S04]  /*a5c0*/  IMAD.MOV.U32 R3, RZ, RZ, -0x40 ;  /* 0xffffffc0ff037424 */ /* 0x000fc800078e00ff */
[----:B------:R-:W1:Y:S01]  /*a5d0*/  SHFL.IDX PT, R12, R14, 0x1, 0x1c1f ;  /* 0x003c1f000e0c7f89 */ /* 0x000e6200000e0000 */
[----:B------:R-:W-:-:S03]  /*a5e0*/  IMAD R0, R168, R3, 0x40 ;  /* 0x00000040a8007424 */ /* 0x000fc600078e0203 */
[----:B------:R-:W3:Y:S02]  /*a5f0*/  SHFL.IDX PT, R14, R14, RZ, 0x1c1f ;  /* 0x001c1fff0e0e7589 */ /* 0x000ee400000e0000 */
[----:B------:R-:W-:Y:S02]  /*a600*/  IADD3 R3, R195, 0x1, R0 ;  /* 0x00000001c3037810 */ /* 0x000fe40007ffe000 */
[----:B------:R-:W-:Y:S02]  /*a610*/  IADD3 R20, -R202, R0, R195 ;  /* 0x00000000ca147210 */ /* 0x000fe40007ffe1c3 */
[----:B------:R-:W-:Y:S01]  /*a620*/  IADD3 R67, -R193, R3, -R202 ;  /* 0x00000003c1437210 */ /* 0x000fe20007ffe9ca */
        /* <DEDUP_REMOVED lines=10> */
[----:B------:R1:W4:Y:S01]  /*a6d0*/  MUFU.TANH R15, R26 ;  /* 0x0000001a000f7308 */ /* 0x0003220000002400 */
        /* <DEDUP_REMOVED lines=8> */
[----:B-1----:R-:W-:Y:S01]  /*a760*/  VIADDMNMX R26, R12, R67, R20, PT ;  /* 0x000000430c1a7246 */ /* 0x002fe20003800114 */
[----:B------:R-:W-:Y:S01]  /*a770*/  FMUL.FTZ R50, R50, UR4 ;  /* 0x0000000432327c20 */ /* 0x000fe20008410000 */
[----:B------:R-:W-:Y:S01]  /*a780*/  FMUL.FTZ R54, R54, UR4 ;  /* 0x0000000436367c20 */ /* 0x000fe20008410000 */
[----:B------:R-:W-:Y:S01]  /*a790*/  FMUL.FTZ R55, R55, UR4 ;  /* 0x0000000437377c20 */ /* 0x000fe20008410000 */
[----:B------:R-:W-:Y:S01]  /*a7a0*/  ISETP.GT.AND P2, PT, R26, RZ, PT ;  /* 0x000000ff1a00720c */ /* 0x000fe20003f44270 */
[----:B------:R-:W-:Y:S01]  /*a7b0*/  FMUL.FTZ R24, R24, UR4 ;  /* 0x0000000418187c20 */ /* 0x000fe20008410000 */
[C---:B------:R-:W-:Y:S01]  /*a7c0*/  ISETP.GT.AND P3, PT, R26.reuse, 0x1, PT ;  /* 0x000000011a00780c */ /* 0x040fe20003f64270 */
[----:B------:R-:W1:Y:S01]  /*a7d0*/  MUFU.TANH R30, R30 ;  /* 0x0000001e001e7308 */ /* 0x000e620000002400 */
[----:B------:R-:W-:Y:S01]  /*a7e0*/  ISETP.GT.AND P4, PT, R26, 0x8, PT ;  /* 0x000000081a00780c */ /* 0x000fe20003f84270 */
[----:B------:R-:W-:Y:S01]  /*a7f0*/  FMUL.FTZ R25, R25, UR4 ;  /* 0x0000000419197c20 */ /* 0x000fe20008410000 */
[----:B----4-:R-:W-:Y:S01]  /*a800*/  FSEL R0, R15, -INF , P2 ;  /* 0xff8000000f007808 */ /* 0x010fe20001000000 */
[----:B------:R-:W-:Y:S01]  /*a810*/  FMUL.FTZ R28, R28, UR4 ;  /* 0x000000041c1c7c20 */ /* 0x000fe20008410000 */
[----:B------:R-:W-:Y:S01]  /*a820*/  ISETP.GT.AND P2, PT, R26, 0x9, PT ;  /* 0x000000091a00780c */ /* 0x000fe20003f44270 */
        /* <DEDUP_REMOVED lines=13> */
[----:B------:R-:W-:-:S05]  /*a900*/  FMUL.FTZ R52, R52, UR4 ;  /* 0x0000000434347c20 */ /* 0x000fca0008410000 */
[----:B------:R-:W1:Y:S01]  /*a910*/  MUFU.TANH R35, R35 ;  /* 0x0000002300237308 */ /* 0x000e620000002400 */
[----:B----4-:R-:W-:Y:S02]  /*a920*/  FSEL R15, R31, -INF , P2 ;  /* 0xff8000001f0f7808 */ /* 0x010fe40001000000 */
[----:B------:R-:W-:-:S05]  /*a930*/  ISETP.GT.AND P2, PT, R26, 0x11, PT ;  /* 0x000000111a00780c */ /* 0x000fca0003f44270 */
[----:B------:R4:W-:Y:S08]  /*a940*/  MUFU.TANH R57, R39 ;  /* 0x0000002700397308 */ /* 0x0009f00000002400 */
[----:B------:R-:W2:Y:S01]  /*a950*/  MUFU.TANH R38, R38 ;  /* 0x0000002600267308 */ /* 0x000ea20000002400 */
[----:B----4-:R-:W-:Y:S02]  /*a960*/  FSEL R39, R27, -INF , P3 ;  /* 0xff8000001b277808 */ /* 0x010fe40001800000 */
[----:B------:R-:W-:-:S02]  /*a970*/  ISETP.GT.AND P3, PT, R26, 0x10, PT ;  /* 0x000000101a00780c */ /* 0x000fc40003f64270 */
[----:B------:R-:W-:Y:S02]  /*a980*/  FMNMX.FTZ R12, R0, R39, !PT ;  /* 0x00000027000c7209 */ /* 0x000fe40007810000 */
[----:B0-----:R-:W-:Y:S01]  /*a990*/  FSEL R27, R34, -INF , P3 ;  /* 0xff800000221b7808 */ /* 0x001fe20001800000 */
[----:B------:R-:W-:Y:S01]  /*a9a0*/  MUFU.TANH R42, R42 ;  /* 0x0000002a002a7308 */ /* 0x000fe20000002400 */
[----:B------:R-:W-:Y:S02]  /*a9b0*/  FMNMX.FTZ R12, R3, R12, !PT ;  /* 0x0000000c030c7209 */ /* 0x000fe40007810000 */
[C---:B------:R-:W-:Y:S02]  /*a9c0*/  ISETP.GT.AND P3, PT, R26.reuse, 0x18, PT ;  /* 0x000000181a00780c */ /* 0x040fe40003f64270 */
[----:B------:R-:W-:Y:S02]  /*a9d0*/  FMNMX.FTZ R12, R15, R12, !PT ;  /* 0x0000000c0f0c7209 */ /* 0x000fe40007810000 */
[----:B-1----:R-:W-:Y:S01]  /*a9e0*/  FSEL R31, R35, -INF , P2 ;  /* 0xff800000231f7808 */ /* 0x002fe20001000000 */
[----:B------:R0:W1:Y:S01]  /*a9f0*/  MUFU.TANH R59, R43 ;  /* 0x0000002b003b7308 */ /* 0x0000620000002400 */
[----:B------:R-:W-:Y:S01]  /*aa00*/  FMNMX.FTZ R30, R27, R12, !PT ;  /* 0x0000000c1b1e7209 */ /* 0x000fe20007810000 */
[----:B------:R-:W-:Y:S01]  /*aa10*/  FMUL.FTZ R12, R51, UR4 ;  /* 0x00000004330c7c20 */ /* 0x000fe20008410000 */
[----:B------:R-:W-:-:S02]  /*aa20*/  ISETP.GT.AND P2, PT, R26, 0x19, PT ;  /* 0x000000191a00780c */ /* 0x000fc40003f44270 */
[----:B--2---:R-:W-:Y:S02]  /*aa30*/  FSEL R35, R38, -INF , P3 ;  /* 0xff80000026237808 */ /* 0x004fe40001800000 */
[----:B------:R-:W-:Y:S01]  /*aa40*/  FMNMX.FTZ R30, R31, R30, !PT ;  /* 0x0000001e1f1e7209 */ /* 0x000fe20007810000 */
[----:B------:R-:W2:Y:S01]  /*aa50*/  MUFU.TANH R46, R46 ;  /* 0x0000002e002e7308 */ /* 0x000ea20000002400 */
[C---:B------:R-:W-:Y:S02]  /*aa60*/  ISETP.GT.AND P3, PT, R26.reuse, 0x20, PT ;  /* 0x000000201a00780c */ /* 0x040fe40003f64270 */
[----:B0-----:R-:W-:Y:S02]  /*aa70*/  FSEL R43, R57, -INF , P2 ;  /* 0xff800000392b7808 */ /* 0x001fe40001000000 */
[----:B------:R-:W-:Y:S02]  /*aa80*/  FMNMX.FTZ R30, R35, R30, !PT ;  /* 0x0000001e231e7209 */ /* 0x000fe40007810000 */
[----:B------:R-:W-:Y:S01]  /*aa90*/  ISETP.GT.AND P2, PT, R26, 0x21, PT ;  /* 0x000000211a00780c */ /* 0x000fe20003f44270 */
[----:B------:R0:W4:Y:S01]  /*aaa0*/  MUFU.TANH R63, R47 ;  /* 0x0000002f003f7308 */ /* 0x0001220000002400 */
[----:B------:R-:W-:-:S02]  /*aab0*/  FMNMX.FTZ R30, R43, R30, !PT ;  /* 0x0000001e2b1e7209 */ /* 0x000fc40007810000 */
[----:B-1----:R-:W-:Y:S02]  /*aac0*/  FSEL R51, R59, -INF , P2 ;  /* 0xff8000003b337808 */ /* 0x002fe40001000000 */
[----:B------:R-:W-:-:S03]  /*aad0*/  ISETP.GT.AND P2, PT, R26, 0x29, PT ;  /* 0x000000291a00780c */ /* 0x000fc60003f44270 */
[----:B------:R-:W1:Y:S01]  /*aae0*/  MUFU.TANH R50, R50 ;  /* 0x0000003200327308 */ /* 0x000e620000002400 */
[----:B0-----:R-:W-:Y:S02]  /*aaf0*/  FSEL R47, R42, -INF , P3 ;  /* 0xff8000002a2f7808 */ /* 0x001fe40001800000 */
[----:B------:R-:W-:Y:S02]  /*ab00*/  ISETP.GT.AND P3, PT, R26, 0x28, PT ;  /* 0x000000281a00780c */ /* 0x000fe40003f64270 */
[----:B------:R-:W-:Y:S02]  /*ab10*/  FMNMX.FTZ R30, R47, R30, !PT ;  /* 0x0000001e2f1e7209 */ /* 0x000fe40007810000 */
[----:B--2---:R-:W-:Y:S01]  /*ab20*/  FSEL R57, R46, -INF , P3 ;  /* 0xff8000002e397808 */ /* 0x004fe20001800000 */
[----:B------:R-:W0:Y:S01]  /*ab30*/  MUFU.TANH R12, R12 ;  /* 0x0000000c000c7308 */ /* 0x000e220000002400 */
[----:B------:R-:W-:Y:S02]  /*ab40*/  FMNMX.FTZ R30, R51, R30, !PT ;  /* 0x0000001e331e7209 */ /* 0x000fe40007810000 */
[----:B------:R-:W-:-:S02]  /*ab50*/  ISETP.GT.AND P3, PT, R26, 0x30, PT ;  /* 0x000000301a00780c */ /* 0x000fc40003f64270 */
[----:B----4-:R-:W-:Y:S02]  /*ab60*/  FSEL R63, R63, -INF , P2 ;  /* 0xff8000003f3f7808 */ /* 0x010fe40001000000 */
[----:B------:R-:W-:Y:S01]  /*ab70*/  FMNMX.FTZ R30, R57, R30, !PT ;  /* 0x0000001e391e7209 */ /* 0x000fe20007810000 */
[----:B------:R-:W2:Y:S01]  /*ab80*/  MUFU.TANH R54, R54 ;  /* 0x0000003600367308 */ /* 0x000ea20000002400 */
[----:B------:R-:W-:Y:S02]  /*ab90*/  ISETP.GT.AND P2, PT, R26, 0x31, PT ;  /* 0x000000311a00780c */ /* 0x000fe40003f44270 */
[----:B-1----:R-:W-:Y:S02]  /*aba0*/  FSEL R61, R50, -INF , P3 ;  /* 0xff800000323d7808 */ /* 0x002fe40001800000 */
[----:B------:R-:W-:Y:S02]  /*abb0*/  FMNMX.FTZ R30, R63, R30, !PT ;  /* 0x0000001e3f1e7209 */ /* 0x000fe40007810000 */
[----:B------:R-:W-:Y:S01]  /*abc0*/  ISETP.GT.AND P3, PT, R26, 0x38, PT ;  /* 0x000000381a00780c */ /* 0x000fe20003f64270 */
[----:B------:R-:W1:Y:S01]  /*abd0*/  MUFU.TANH R55, R55 ;  /* 0x0000003700377308 */ /* 0x000e620000002400 */
[----:B0-----:R-:W-:Y:S01]  /*abe0*/  FSEL R59, R12, -INF , P2 ;  /* 0xff8000000c3b7808 */ /* 0x001fe20001000000 */
[----:B------:R-:W-:Y:S01]  /*abf0*/  FMUL.FTZ R12, R49, UR4 ;  /* 0x00000004310c7c20 */ /* 0x000fe20008410000 */
[----:B------:R-:W-:-:S02]  /*ac00*/  FMNMX.FTZ R30, R61, R30, !PT ;  /* 0x0000001e3d1e7209 */ /* 0x000fc40007810000 */
[----:B------:R-:W-:Y:S02]  /*ac10*/  ISETP.GT.AND P2, PT, R26, 0x39, PT ;  /* 0x000000391a00780c */ /* 0x000fe40003f44270 */
[----:B------:R-:W-:Y:S01]  /*ac20*/  FMNMX.FTZ R30, R59, R30, !PT ;  /* 0x0000001e3b1e7209 */ /* 0x000fe20007810000 */
[----:B------:R0:W-:Y:S01]  /*ac30*/  MUFU.TANH R34, R24 ;  /* 0x0000001800227308 */ /* 0x0001e20000002400 */
[----:B--2---:R-:W-:-:S04]  /*ac40*/  FSEL R65, R54, -INF , P3 ;  /* 0xff80000036417808 */ /* 0x004fc80001800000 */
[----:B------:R-:W-:-:S03]  /*ac50*/  FMNMX.FTZ R30, R65, R30, !PT ;  /* 0x0000001e411e7209 */ /* 0x000fc60007810000 */
[----:B------:R3:W2:Y:S01]  /*ac60*/  MUFU.TANH R38, R25 ;  /* 0x0000001900267308 */ /* 0x0006a20000002400 */
[----:B-1----:R-:W-:Y:S01]  /*ac70*/  FSEL R55, R55, -INF , P2 ;  /* 0xff80000037377808 */ /* 0x002fe20001000000 */
[----:B0-----:R-:W-:Y:S01]  /*ac80*/  FMUL.FTZ R24, R53, UR4 ;  /* 0x0000000435187c20 */ /* 0x001fe20008410000 */
[----:B------:R-:W-:Y:S02]  /*ac90*/  ULDC UR4, c[0x0][0x988] ;  /* 0x0002620000047ab9 */ /* 0x000fe40000000800 */
[----:B------:R-:W-:-:S03]  /*aca0*/  FMNMX.FTZ R30, R55, R30, !PT ;  /* 0x0000001e371e7209 */ /* 0x000fc60007810000 */
[----:B------:R-:W0:Y:S01]  /*acb0*/  MUFU.TANH R28, R28 ;  /* 0x0000001c001c7308 */ /* 0x000e220000002400 */
[----:B---3--:R-:W-:Y:S01]  /*acc0*/  VIADDMNMX R25, R14, R67, R20, PT ;  /* 0x000000430e197246 */ /* 0x008fe20003800114 */
[----:B------:R-:W1:Y:S03]  /*acd0*/  SHFL.BFLY PT, R69, R30, 0x2, 0x1f ;  /* 0x0c401f001e457f89 */ /* 0x000e6600000e0000 */
[C---:B------:R-:W-:Y:S02]  /*ace0*/  ISETP.GT.AND P2, PT, R25.reuse, RZ, PT ;  /* 0x000000ff1900720c */ /* 0x040fe40003f44270 */
[C---:B------:R-:W-:Y:S01]  /*acf0*/  ISETP.GT.AND P3, PT, R25.reuse, 0x1, PT ;  /* 0x000000011900780c */ /* 0x040fe20003f64270 */
[----:B------:R-:W-:Y:S01]  /*ad00*/  MUFU.TANH R29, R29 ;  /* 0x0000001d001d7308 */ /* 0x000fe20000002400 */
[----:B------:R-:W-:Y:S02]  /*ad10*/  ISETP.GT.AND P4, PT, R25, 0x8, PT ;  /* 0x000000081900780c */ /* 0x000fe40003f84270 */
[----:B--2---:R-:W-:-:S02]  /*ad20*/  FSEL R67, R38, -INF , P3 ;  /* 0xff80000026437808 */ /* 0x004fc40001800000 */
[C---:B------:R-:W-:Y:S02]  /*ad30*/  ISETP.GT.AND P3, PT, R25.reuse, 0x10, PT ;  /* 0x000000101900780c */ /* 0x040fe40003f64270 */
[----:B------:R-:W-:Y:S01]  /*ad40*/  ISETP.GT.AND P5, PT, R25, 0x20, PT ;  /* 0x000000201900780c */ /* 0x000fe20003fa4270 */
[----:B------:R-:W2:Y:S08]  /*ad50*/  MUFU.TANH R32, R32 ;  /* 0x0000002000207308 */ /* 0x000eb00000002400 */
[----:B------:R0:W3:Y:S01]  /*ad60*/  MUFU.TANH R42, R33 ;  /* 0x00000021002a7308 */ /* 0x0000e20000002400 */
[----:B-1----:R-:W-:-:S02]  /*ad70*/  FMNMX.FTZ R69, R30, R69, !PT ;  /* 0x000000451e457209 */ /* 0x002fc40007810000 */
[----:B------:R-:W-:Y:S02]  /*ad80*/  FSEL R30, R34, -INF , P2 ;  /* 0xff800000221e7808 */ /* 0x000fe40001000000 */
[C---:B------:R-:W-:Y:S01]  /*ad90*/  ISETP.GT.AND P2, PT, R25.reuse, 0x9, PT ;  /* 0x000000091900780c */ /* 0x040fe20003f44270 */
[----:B------:R-:W1:Y:S02]  /*ada0*/  SHFL.BFLY PT, R26, R69, 0x1, 0x1f ;  /* 0x0c201f00451a7f89 */ /* 0x000e6400000e0000 */
[----:B------:R-:W4:Y:S01]  /*adb0*/  MUFU.TANH R36, R36 ;  /* 0x0000002400247308 */ /* 0x000f220000002400 */
[----:B0-----:R-:W-:Y:S02]  /*adc0*/  FSEL R33, R28, -INF , P4 ;  /* 0xff8000001c217808 */ /* 0x001fe40002000000 */
[----:B------:R-:W-:Y:S02]  /*add0*/  FMNMX.FTZ R14, R30, R67, !PT ;  /* 0x000000431e0e7209 */ /* 0x000fe40007810000 */
[----:B------:R-:W-:-:S03]  /*ade0*/  ISETP.GT.AND P4, PT, R25, 0x21, PT ;  /* 0x000000211900780c */ /* 0x000fc60003f84270 */
[----:B------:R2:W0:Y:S08]  /*adf0*/  MUFU.TANH R46, R37 ;  /* 0x00000025002e7308 */ /* 0x0004300000002400 */
[----:B------:R3:W-:Y:S01]  /*ae00*/  MUFU.TANH R73, R41 ;  /* 0x0000002900497308 */ /* 0x0007e20000002400 */
[----:B--2---:R-:W-:Y:S02]  /*ae10*/  FSEL R37, R32, -INF , P3 ;  /* 0xff80000020257808 */ /* 0x004fe40001800000 */
[----:B------:R-:W-:-:S02]  /*ae20*/  ISETP.GT.AND P3, PT, R25, 0x18, PT ;  /* 0x000000181900780c */ /* 0x000fc40003f64270 */
[----:B-1----:R-:W-:-:S03]  /*ae30*/  FMNMX.FTZ R20, R69, R26, !PT ;  /* 0x0000001a45147209 */ /* 0x002fc60007810000 */
[----:B------:R-:W1:Y:S01]  /*ae40*/  MUFU.TANH R40, R40 ;  /* 0x0000002800287308 */ /* 0x000e620000002400 */
[----:B---3--:R-:W-:Y:S02]  /*ae50*/  FSEL R41, R29, -INF , P2 ;  /* 0xff8000001d297808 */ /* 0x008fe40001000000 */
[----:B------:R-:W-:Y:S01]  /*ae60*/  FMNMX.FTZ R26, R33, R14, !PT ;  /* 0x0000000e211a7209 */ /* 0x000fe20007810000 */
[----:B------:R-:W-:Y:S01]  /*ae70*/  IMAD.U32 R14, RZ, RZ, UR4 ;  /* 0x00000004ff0e7e24 */ /* 0x000fe2000f8e00ff */
[----:B------:R-:W-:Y:S02]  /*ae80*/  ISETP.GT.AND P2, PT, R25, 0x11, PT ;  /* 0x000000111900780c */ /* 0x000fe40003f44270 */
[----:B------:R-:W-:Y:S01]  /*ae90*/  FMNMX.FTZ R26, R41, R26, !PT ;  /* 0x0000001a291a7209 */ /* 0x000fe20007810000 */
[----:B------:R-:W2:Y:S01]  /*aea0*/  MUFU.TANH R44, R44 ;  /* 0x0000002c002c7308 */ /* 0x000ea20000002400 */
[----:B------:R-:W-:Y:S02]  /*aeb0*/  FSEL R53, R42, -INF , P2 ;  /* 0xff8000002a357808 */ /* 0x000fe40001000000 */
[----:B------:R-:W-:-:S02]  /*aec0*/  FMNMX.FTZ R26, R37, R26, !PT ;  /* 0x0000001a251a7209 */ /* 0x000fc40007810000 */
[----:B------:R-:W-:Y:S02]  /*aed0*/  ISETP.GT.AND P2, PT, R25, 0x19, PT ;  /* 0x000000191900780c */ /* 0x000fe40003f44270 */
[----:B----4-:R-:W-:Y:S01]  /*aee0*/  FSEL R49, R36, -INF , P3 ;  /* 0xff80000024317808 */ /* 0x010fe20001800000 */
[----:B------:R-:W3:Y:S01]  /*aef0*/  MUFU.TANH R45, R45 ;  /* 0x0000002d002d7308 */ /* 0x000ee20000002400 */
[----:B------:R-:W-:Y:S02]  /*af00*/  FMNMX.FTZ R26, R53, R26, !PT ;  /* 0x0000001a351a7209 */ /* 0x000fe40007810000 */
[----:B0-----:R-:W-:Y:S02]  /*af10*/  FSEL R69, R46, -INF , P2 ;  /* 0xff8000002e457808 */ /* 0x001fe40001000000 */
[----:B------:R-:W-:Y:S02]  /*af20*/  FMNMX.FTZ R26, R49, R26, !PT ;  /* 0x0000001a311a7209 */ /* 0x000fe40007810000 */
[----:B-1----:R-:W-:Y:S01]  /*af30*/  FSEL R71, R40, -INF , P5 ;  /* 0xff80000028477808 */ /* 0x002fe20002800000 */
[----:B------:R-:W0:Y:S01]  /*af40*/  MUFU.TANH R48, R48 ;  /* 0x0000003000307308 */ /* 0x000e220000002400 */
[----:B------:R-:W-:-:S02]  /*af50*/  FMNMX.FTZ R26, R69, R26, !PT ;  /* 0x0000001a451a7209 */ /* 0x000fc40007810000 */
[----:B------:R-:W-:Y:S02]  /*af60*/  ISETP.GT.AND P3, PT, R25, 0x28, PT ;  /* 0x000000281900780c */ /* 0x000fe40003f64270 */
[----:B------:R-:W-:Y:S02]  /*af70*/  FSEL R73, R73, -INF , P4 ;  /* 0xff80000049497808 */ /* 0x000fe40002000000 */
[----:B------:R-:W-:Y:S01]  /*af80*/  FMNMX.FTZ R26, R71, R26, !PT ;  /* 0x0000001a471a7209 */ /* 0x000fe20007810000 */
[----:B------:R1:W4:Y:S01]  /*af90*/  MUFU.TANH R28, R12 ;  /* 0x0000000c001c7308 */ /* 0x0003220000002400 */
[----:B------:R-:W-:Y:S02]  /*afa0*/  ISETP.GT.AND P2, PT, R25, 0x29, PT ;  /* 0x000000291900780c */ /* 0x000fe40003f44270 */
[----:B--2---:R-:W-:Y:S02]  /*afb0*/  FSEL R75, R44, -INF , P3 ;  /* 0xff8000002c4b7808 */ /* 0x004fe40001800000 */
[----:B------:R-:W-:-:S02]  /*afc0*/  FMNMX.FTZ R26, R73, R26, !PT ;  /* 0x0000001a491a7209 */ /* 0x000fc40007810000 */
[----:B------:R-:W-:Y:S01]  /*afd0*/  ISETP.GT.AND P5, PT, R25, 0x30, PT ;  /* 0x000000301900780c */ /* 0x000fe20003fa4270 */
[----:B------:R-:W2:Y:S01]  /*afe0*/  MUFU.TANH R52, R52 ;  /* 0x0000003400347308 */ /* 0x000ea20000002400 */
[----:B---3--:R-:W-:Y:S01]  /*aff0*/  FSEL R77, R45, -INF , P2 ;  /* 0xff8000002d4d7808 */ /* 0x008fe20001000000 */
[----:B-1----:R-:W-:Y:S01]  /*b000*/  FMUL.FTZ R12, R20, R14 ;  /* 0x0000000e140c7220 */ /* 0x002fe20000410000 */
[----:B------:R-:W-:Y:S02]  /*b010*/  FMNMX.FTZ R26, R75, R26, !PT ;  /* 0x0000001a4b1a7209 */ /* 0x000fe40007810000 */
[----:B------:R-:W-:Y:S02]  /*b020*/  ISETP.GT.AND P2, PT, R25, 0x31, PT ;  /* 0x000000311900780c */ /* 0x000fe40003f44270 */
[----:B0-----:R-:W-:Y:S01]  /*b030*/  FSEL R79, R48, -INF , P5 ;  /* 0xff800000304f7808 */ /* 0x001fe20002800000 */
[----:B------:R-:W0:Y:S01]  /*b040*/  MUFU.TANH R24, R24 ;  /* 0x0000001800187308 */ /* 0x000e220000002400 */
[----:B------:R-:W-:-:S02]  /*b050*/  FMNMX.FTZ R26, R77, R26, !PT ;  /* 0x0000001a4d1a7209 */ /* 0x000fc40007810000 */
[----:B------:R-:W-:Y:S02]  /*b060*/  ISETP.GT.AND P3, PT, R25, 0x38, PT ;  /* 0x000000381900780c */ /* 0x000fe40003f64270 */
[----:B----4-:R-:W-:Y:S02]  /*b070*/  FSEL R45, R28, -INF , P2 ;  /* 0xff8000001c2d7808 */ /* 0x010fe40001000000 */
[----:B------:R-:W-:Y:S02]  /*b080*/  FMNMX.FTZ R26, R79, R26, !PT ;  /* 0x0000001a4f1a7209 */ /* 0x000fe40007810000 */
[----:B------:R-:W-:Y:S02]  /*b090*/  ISETP.GT.AND P2, PT, R25, 0x39, PT ;  /* 0x000000391900780c */ /* 0x000fe40003f44270 */
[----:B--2---:R-:W-:Y:S02]  /*b0a0*/  FSEL R25, R52, -INF , P3 ;  /* 0xff80000034197808 */ /* 0x004fe40001800000 */
[----:B------:R-:W-:-:S02]  /*b0b0*/  FMNMX.FTZ R26, R45, R26, !PT ;  /* 0x0000001a2d1a7209 */ /* 0x000fc40007810000 */
[----:B------:R-:W-:Y:S02]  /*b0c0*/  FSETP.NEU.FTZ.AND P4, PT, R20, -INF , PT ;  /* 0xff8000001400780b */ /* 0x000fe40003f9d000 */
[----:B0-----:R-:W-:Y:S02]  /*b0d0*/  FSEL R29, R24, -INF , P2 ;  /* 0xff800000181d7808 */ /* 0x001fe40001000000 */
[----:B------:R-:W-:Y:S02]  /*b0e0*/  FMNMX.FTZ R26, R25, R26, !PT ;  /* 0x0000001a191a7209 */ /* 0x000fe40007810000 */
[----:B------:R-:W-:Y:S02]  /*b0f0*/  FSEL R32, R12, RZ, P4 ;  /* 0x000000ff0c207208 */ /* 0x000fe40002000000 */
[----:B------:R-:W-:-:S03]  /*b100*/  FMNMX.FTZ R26, R29, R26, !PT ;  /* 0x0000001a1d1a7209 */ /* 0x000fc60007810000 */
[-CC-:B------:R-:W-:Y:S01]  /*b110*/  FFMA.FTZ R167, R3, R14.reuse, -R32.reuse ;  /* 0x0000000e03a77223 */ /* 0x180fe20000010820 */
[-CC-:B------:R-:W-:Y:S01]  /*b120*/  FFMA.FTZ R161, R27, R14.reuse, -R32.reuse ;  /* 0x0000000e1ba17223 */ /* 0x180fe20000010820 */
[----:B------:R-:W0:Y:S01]  /*b130*/  SHFL.BFLY PT, R3, R26, 0x2, 0x1f ;  /* 0x0c401f001a037f89 */ /* 0x000e2200000e0000 */
        /* <DEDUP_REMOVED lines=11> */
[----:B------:R-:W-:-:S02]  /*b1f0*/  FFMA.FTZ R55, R55, R14, -R32 ;  /* 0x0000000e37377223 */ /* 0x000fc40000010820 */
[----:B------:R-:W-:Y:S08]  /*b200*/  MUFU.EX2 R165, R165 ;  /* 0x000000a500a57308 */ /* 0x000ff00000000800 */
[----:B------:R-:W2:Y:S01]  /*b210*/  MUFU.EX2 R0, R0 ;  /* 0x0000000000007308 */ /* 0x000ea20000000800 */
[----:B0-----:R-:W-:Y:S01]  /*b220*/  FMNMX.FTZ R27, R26, R3, !PT ;  /* 0x000000031a1b7209 */ /* 0x001fe20007810000 */
[-CC-:B------:R-:W-:Y:S01]  /*b230*/  FFMA.FTZ R26, R57, R14.reuse, -R32.reuse ;  /* 0x0000000e391a7223 */ /* 0x180fe20000010820 */
[----:B------:R-:W-:-:S03]  /*b240*/  FFMA.FTZ R3, R63, R14, -R32 ;  /* 0x0000000e3f037223 */ /* 0x000fc60000010820 */
[----:B------:R-:W0:Y:S02]  /*b250*/  SHFL.BFLY PT, R28, R27, 0x1, 0x1f ;  /* 0x0c201f001b1c7f89 */ /* 0x000e2400000e0000 */
[----:B------:R-:W3:Y:S08]  /*b260*/  MUFU.EX2 R167, R167 ;  /* 0x000000a700a77308 */ /* 0x000ef00000000800 */
[----:B------:R-:W4:Y:S08]  /*b270*/  MUFU.EX2 R12, R12 ;  /* 0x0000000c000c7308 */ /* 0x000f300000000800 */
[----:B------:R-:W-:Y:S01]  /*b280*/  MUFU.EX2 R161, R161 ;  /* 0x000000a100a17308 */ /* 0x000fe20000000800 */
[----:B0-----:R-:W-:Y:S01]  /*b290*/  FMNMX.FTZ R15, R27, R28, !PT ;  /* 0x0000001c1b0f7209 */ /* 0x001fe20007810000 */
[----:B------:R-:W-:-:S06]  /*b2a0*/  FFMA.FTZ R28, R65, R14, -R32 ;  /* 0x0000000e411c7223 */ /* 0x000fcc0000010820 */
[----:B------:R-:W-:Y:S01]  /*b2b0*/  MUFU.EX2 R35, R35 ;  /* 0x0000002300237308 */ /* 0x000fe20000000800 */
[C---:B------:R-:W-:Y:S01]  /*b2c0*/  FSETP.NEU.FTZ.AND P2, PT, R15.reuse, -INF , PT ;  /* 0xff8000000f00780b */ /* 0x040fe20003f5d000 */
[----:B-1----:R-:W-:-:S05]  /*b2d0*/  FMUL.FTZ R31, R15, R14 ;  /* 0x0000000e0f1f7220 */ /* 0x002fca0000410000 */
[----:B------:R-:W-:Y:S01]  /*b2e0*/  FSEL R32, R31, RZ, P2 ;  /* 0x000000ff1f207208 */ /* 0x000fe20001000000 */
[----:B------:R-:W-:Y:S04]  /*b2f0*/  MUFU.EX2 R38, R43 ;  /* 0x0000002b00267308 */ /* 0x000fe80000000800 */
        /* <DEDUP_REMOVED lines=12> */
[-C--:B------:R-:W-:Y:S01]  /*b3c0*/  FFMA.FTZ R77, R77, R14.reuse, -R32 ;  /* 0x0000000e4d4d7223 */ /* 0x080fe20000010820 */
[----:B------:R-:W0:Y:S01]  /*b3d0*/  MUFU.EX2 R67, R67 ;  /* 0x0000004300437308 */ /* 0x000e220000000800 */
[----:B--2---:R-:W-:Y:S01]  /*b3e0*/  FADD.FTZ R30, R165, R0 ;  /* 0x00000000a51e7221 */ /* 0x004fe20000010000 */
[----:B------:R-:W-:Y:S01]  /*b3f0*/  F2FP.F16.F32.PACK_AB R165, R0, R165 ;  /* 0x000000a500a5723e */ /* 0x000fe200000000ff */
[-CC-:B------:R-:W-:Y:S01]  /*b400*/  FFMA.FTZ R79, R79, R14.reuse, -R32.reuse ;  /* 0x0000000e4f4f7223 */ /* 0x180fe20000010820 */
[----:B------:R-:W-:Y:S01]  /*b410*/  FFMA.FTZ R45, R45, R14, -R32 ;  /* 0x0000000e2d2d7223 */ /* 0x000fe20000010820 */
[----:B---3--:R-:W-:Y:S01]  /*b420*/  FADD.FTZ R39, R167, R30 ;  /* 0x0000001ea7277221 */ /* 0x008fe20000010000 */
[----:B------:R-:W-:-:S02]  /*b430*/  @!P1 VIADD R30, R21, 0x28c40 ;  /* 0x00028c40151e9836 */ /* 0x000fc40000000000 */
[-CC-:B------:R-:W-:Y:S01]  /*b440*/  FFMA.FTZ R25, R25, R14.reuse, -R32.reuse ;  /* 0x0000000e19197223 */ /* 0x180fe20000010820 */
[----:B------:R-:W1:Y:S01]  /*b450*/  MUFU.EX2 R33, R33 ;  /* 0x0000002100217308 */ /* 0x000e620000000800 */
[C---:B----4-:R-:W-:Y:S01]  /*b460*/  FADD.FTZ R44, R12.reuse, R39 ;  /* 0x000000270c2c7221 */ /* 0x050fe20000010000 */
[----:B------:R-:W-:Y:S01]  /*b470*/  FFMA.FTZ R29, R29, R14, -R32 ;  /* 0x0000000e1d1d7223 */ /* 0x000fe20000010820 */
[----:B------:R-:W-:Y:S02]  /*b480*/  @!P1 PRMT R30, RZ, 0x654, R30 ;  /* 0x00000654ff1e9816 */ /* 0x000fe4000000001e */
[----:B------:R-:W-:Y:S02]  /*b490*/  F2FP.F16.F32.PACK_AB R167, R12, R167 ;  /* 0x000000a70ca7723e */ /* 0x000fe400000000ff */
[----:B------:R2:W-:Y:S01]  /*b4a0*/  @!P1 SYNCS.ARRIVE.TRANS64.RED.A1T0 RZ, [R30+URZ], RZ ;  /* 0x000000ff1eff99a7 */ /* 0x0005e2000810043f */
[----:B------:R3:W4:Y:S01]  /*b4b0*/  MUFU.EX2 R166, R41 ;  /* 0x0000002900a67308 */ /* 0x0007220000000800 */
[----:B0-----:R-:W-:Y:S01]  /*b4c0*/  FADD.FTZ R42, R164, R67 ;  /* 0x00000043a42a7221 */ /* 0x001fe20000010000 */
[----:B------:R-:W-:-:S02]  /*b4d0*/  F2FP.F16.F32.PACK_AB R163, R38, R35 ;  /* 0x0000002326a3723e */ /* 0x000fc400000000ff */
[----:B------:R-:W-:-:S04]  /*b4e0*/  F2FP.F16.F32.PACK_AB R164, R67, R164 ;  /* 0x000000a443a4723e */ /* 0x000fc800000000ff */
[----:B------:R-:W0:Y:S01]  /*b4f0*/  MUFU.EX2 R37, R37 ;  /* 0x0000002500257308 */ /* 0x000e220000000800 */
[----:B-1----:R-:W-:Y:S01]  /*b500*/  FADD.FTZ R39, R33, R42 ;  /* 0x0000002a21277221 */ /* 0x002fe20000010000 */
[----:B---3--:R-:W-:Y:S01]  /*b510*/  FADD.FTZ R41, R161, R44 ;  /* 0x0000002ca1297221 */ /* 0x008fe20000010000 */
[----:B------:R-:W-:-:S03]  /*b520*/  F2FP.F16.F32.PACK_AB R161, R36, R161 ;  /* 0x000000a124a1723e */ /* 0x000fc600000000ff */
[----:B------:R-:W-:Y:S02]  /*b530*/  FADD.FTZ R44, R36, R41 ;  /* 0x00000029242c7221 */ /* 0x000fe40000010000 */
[----:B------:R-:W1:Y:S01]  /*b540*/  MUFU.EX2 R160, R53 ;  /* 0x0000003500a07308 */ /* 0x000e620000000800 */
[C---:B----4-:R-:W-:Y:S01]  /*b550*/  FADD.FTZ R42, R166.reuse, R39 ;  /* 0x00000027a62a7221 */ /* 0x050fe20000010000 */
[----:B------:R-:W-:Y:S01]  /*b560*/  FADD.FTZ R41, R35, R44 ;  /* 0x0000002c23297221 */ /* 0x000fe20000010000 */
[----:B------:R-:W-:Y:S01]  /*b570*/  F2FP.F16.F32.PACK_AB R166, R166, R33 ;  /* 0x00000021a6a6723e */ /* 0x000fe200000000ff */
[----:B------:R-:W-:Y:S02]  /*b580*/  BAR.SYNC.DEFER_BLOCKING 0xf, 0x100 ;  /* 0x03c4000000007b1d */ /* 0x000fe40000010000 */
[----:B------:R-:W-:Y:S01]  /*b590*/  FADD.FTZ R32, R38, R41 ;  /* 0x0000002926207221 */ /* 0x000fe20000010000 */
[----:B0-----:R-:W-:-:S03]  /*b5a0*/  FADD.FTZ R39, R37, R42 ;  /* 0x0000002a25277221 */ /* 0x001fc60000010000 */
[----:B------:R-:W0:Y:S01]  /*b5b0*/  MUFU.EX2 R49, R49 ;  /* 0x0000003100317308 */ /* 0x000e220000000800 */
[----:B-1----:R-:W-:-:S07]  /*b5c0*/  FADD.FTZ R0, R160, R39 ;  /* 0x00000027a0007221 */ /* 0x002fce0000010000 */
[----:B------:R-:W1:Y:S01]  /*b5d0*/  MUFU.EX2 R162, R69 ;  /* 0x0000004500a27308 */ /* 0x000e620000000800 */
[----:B------:R-:W-:-:S07]  /*b5e0*/  F2FP.F16.F32.PACK_AB R160, R160, R37 ;  /* 0x00000025a0a0723e */ /* 0x000fce00000000ff */
        /* <DEDUP_REMOVED lines=10> */
[----:B----4-:R-:W-:-:S07]  /*b690*/  FADD.FTZ R35, R71, R12 ;  /* 0x0000000c47237221 */ /* 0x010fce0000010000 */
[----:B------:R-:W4:Y:S01]  /*b6a0*/  MUFU.EX2 R26, R26 ;  /* 0x0000001a001a7308 */ /* 0x000f220000000800 */
[C---:B-1----:R-:W-:Y:S01]  /*b6b0*/  FADD.FTZ R41, R40.reuse, R41 ;  /* 0x0000002928297221 */ /* 0x042fe20000010000 */
[----:B------:R-:W-:-:S06]  /*b6c0*/  F2FP.F16.F32.PACK_AB R157, R40, R47 ;  /* 0x0000002f289d723e */ /* 0x000fcc00000000ff */
[----:B------:R-:W-:Y:S01]  /*b6d0*/  MUFU.EX2 R75, R75 ;  /* 0x0000004b004b7308 */ /* 0x000fe20000000800 */
[C---:B---3--:R-:W-:Y:S01]  /*b6e0*/  FADD.FTZ R12, R156.reuse, R35 ;  /* 0x000000239c0c7221 */ /* 0x048fe20000010000 */
[----:B------:R-:W-:-:S06]  /*b6f0*/  F2FP.F16.F32.PACK_AB R156, R156, R71 ;  /* 0x000000479c9c723e */ /* 0x000fcc00000000ff */
[----:B------:R-:W1:Y:S01]  /*b700*/  MUFU.EX2 R3, R3 ;  /* 0x0000000300037308 */ /* 0x000e620000000800 */
[----:B----4-:R-:W-:-:S07]  /*b710*/  FADD.FTZ R32, R26, R41 ;  /* 0x000000291a207221 */ /* 0x010fce0000010000 */
[----:B------:R-:W3:Y:S08]  /*b720*/  MUFU.EX2 R34, R77 ;  /* 0x0000004d00227308 */ /* 0x000ef00000000800 */
[----:B------:R-:W-:Y:S01]  /*b730*/  MUFU.EX2 R24, R24 ;  /* 0x0000001800187308 */ /* 0x000fe20000000800 */
[C---:B-1----:R-:W-:Y:S01]  /*b740*/  F2FP.F16.F32.PACK_AB R159, R3.reuse, R26 ;  /* 0x0000001a039f723e */ /* 0x042fe200000000ff */
[----:B------:R-:W-:-:S06]  /*b750*/  FADD.FTZ R3, R3, R32 ;  /* 0x0000002003037221 */ /* 0x000fcc0000010000 */
[----:B------:R-:W1:Y:S01]  /*b760*/  MUFU.EX2 R27, R59 ;  /* 0x0000003b001b7308 */ /* 0x000e620000000800 */
[----:B---3--:R-:W-:-:S05]  /*b770*/  F2FP.F16.F32.PACK_AB R158, R34, R75 ;  /* 0x0000004b229e723e */ /* 0x008fca00000000ff */
[----:B------:R0:W-:Y:S02]  /*b780*/  STSM.16.M88.4 [R199], R156 ;  /* 0x0000009cc7007844 */ /* 0x0001e40000000200 */
[----:B------:R-:W-:Y:S08]  /*b790*/  MUFU.EX2 R79, R79 ;  /* 0x0000004f004f7308 */ /* 0x000ff00000000800 */
[----:B--2---:R-:W2:Y:S01]  /*b7a0*/  MUFU.EX2 R30, R45 ;  /* 0x0000002d001e7308 */ /* 0x004ea20000000800 */
[----:B-1----:R-:W-:Y:S01]  /*b7b0*/  F2FP.F16.F32.PACK_AB R153, R27, R24 ;  /* 0x000000181b99723e */ /* 0x002fe200000000ff */
[----:B------:R-:W-:-:S04]  /*b7c0*/  FADD.FTZ R24, R24, R3 ;  /* 0x0000000318187221 */ /* 0x000fc80000010000 */
[----:B------:R-:W-:Y:S02]  /*b7d0*/  FADD.FTZ R27, R27, R24 ;  /* 0x000000181b1b7221 */ /* 0x000fe40000010000 */
[----:B------:R-:W-:Y:S08]  /*b7e0*/  MUFU.EX2 R28, R28 ;  /* 0x0000001c001c7308 */ /* 0x000ff00000000800 */
[----:B------:R-:W1:Y:S01]  /*b7f0*/  MUFU.EX2 R31, R55 ;  /* 0x00000037001f7308 */ /* 0x000e620000000800 */
[----:B--2--5:R-:W-:-:S07]  /*b800*/  F2FP.F16.F32.PACK_AB R152, R30, R79 ;  /* 0x0000004f1e98723e */ /* 0x024fce00000000ff */
[----:B------:R-:W-:Y:S08]  /*b810*/  MUFU.EX2 R25, R25 ;  /* 0x0000001900197308 */ /* 0x000ff00000000800 */
[----:B------:R2:W3:Y:S01]  /*b820*/  MUFU.EX2 R0, R29 ;  /* 0x0000001d00007308 */ /* 0x0004e20000000800 */
[----:B-1----:R-:W-:Y:S01]  /*b830*/  F2FP.F16.F32.PACK_AB R155, R31, R28 ;  /* 0x0000001c1f9b723e */ /* 0x002fe200000000ff */
[----:B------:R-:W-:-:S04]  /*b840*/  FADD.FTZ R28, R28, R27 ;  /* 0x0000001b1c1c7221 */ /* 0x000fc80000010000 */
[----:B------:R-:W-:Y:S01]  /*b850*/  FADD.FTZ R3, R31, R28 ;  /* 0x0000001c1f037221 */ /* 0x000fe20000010000 */
[----:B--2---:R-:W-:-:S04]  /*b860*/  FADD.FTZ R29, R75, R12 ;  /* 0x0000000c4b1d7221 */ /* 0x004fc80000010000 */
[----:B------:R-:W-:-:S04]  /*b870*/  FADD.FTZ R34, R34, R29 ;  /* 0x0000001d22227221 */ /* 0x000fc80000010000 */
[----:B------:R-:W-:Y:S01]  /*b880*/  FADD.FTZ R79, R79, R34 ;  /* 0x000000224f4f7221 */ /* 0x000fe20000010000 */
[----:B---3--:R-:W-:-:S03]  /*b890*/  F2FP.F16.F32.PACK_AB R154, R0, R25 ;  /* 0x00000019009a723e */ /* 0x008fc600000000ff */
[----:B------:R-:W-:Y:S02]  /*b8a0*/  FADD.FTZ R30, R30, R79 ;  /* 0x0000004f1e1e7221 */ /* 0x000fe40000010000 */
[----:B------:R0:W-:Y:S02]  /*b8b0*/  STSM.16.M88.4 [R198], R152 ;  /* 0x00000098c6007844 */ /* 0x0001e40000000200 */
[----:B------:R-:W-:-:S04]  /*b8c0*/  FADD.FTZ R25, R25, R30 ;  /* 0x0000001e19197221 */ /* 0x000fc80000010000 */
[----:B------:R-:W-:Y:S01]  /*b8d0*/  FADD.FTZ R0, R0, R25 ;  /* 0x0000001900007221 */ /* 0x000fe20000010000 */
[----:B------:R-:W-:Y:S06]  /*b8e0*/  @!P0 BRA `(.L_x_4957) ;  /* 0x0000000000048947 */ /* 0x000fec0003800000 */
[----:B------:R-:W-:Y:S01]  /*b8f0*/  BPT.TRAP 0x1 ;  /* 0x000000040000795c */ /* 0x000fe20000300000 */
.L_x_4957:
[----:B------:R1:W2:Y:S01]  /*b900*/  SYNCS.PHASECHK.TRANS64.TRYWAIT P2, [R21+URZ+0x28c50], R58 ;  /* 0x028c503a150075a7 */ /* 0x0002a2000804017f */
[----:B------:R-:W-:Y:S05]  /*b910*/  @!P0 BRA `(.L_x_4958) ;  /* 0x0000000000048947 */ /* 0x000fea0003800000 */
[----:B------:R-:W-:Y:S01]  /*b920*/  BPT.TRAP 0x1 ;  /* 0x000000040000795c */ /* 0x000fe20000300000 */
.L_x_4958:
[----:B------:R-:W3:Y:S01]  /*b930*/  @P6 LDC R27, c[0x0][0x44c] ;  /* 0x00011300ff1b6b82 */ /* 0x000ee20000000800 */
[----:B------:R-:W-:Y:S01]  /*b940*/  LOP3.LUT R12, R56, 0x2000000, RZ, 0xfc, !PT ;  /* 0x02000000380c7812 */ /* 0x000fe200078efcff */
[----:B------:R-:W-:Y:S01]  /*b950*/  ULDC UR41, c[0x0][0x9d8] ;  /* 0x0002760000297ab9 */ /* 0x000fe20000000800 */
[----:B------:R-:W-:Y:S01]  /*b960*/  ULDC UR44, c[0x0][0x9d8] ;  /* 0x00027600002c7ab9 */ /* 0x000fe20000000800 */
[----:B------:R-:W-:Y:S01]  /*b970*/  ULDC UR39, c[0x0][0x988] ;  /* 0x0002620000277ab9 */ /* 0x000fe20000000800 */
[----:B------:R-:W-:Y:S01]  /*b980*/  ULDC UR40, c[0x0][0x988] ;  /* 0x0002620000287ab9 */ /* 0x000fe20000000800 */
[----:B------:R-:W-:Y:S01]  /*b990*/  BSSY B0, `(.L_x_4959) ;  /* 0x0000006000007945 */ /* 0x000fe20003800000 */
[----:B------:R-:W-:Y:S01]  /*b9a0*/  IMAD R28, R18, 0x1000, R12 ;  /* 0x00001000121c7824 */ /* 0x000fe200078e020c */
[----:B------:R-:W4:Y:S02]  /*b9b0*/  @P6 LDC R30, c[0x0][0x450] ;  /* 0x00011400ff1e6b82 */ /* 0x000f240000000800 */
[----:B--2---:R-:W-:Y:S05]  /*b9c0*/  @P2 BRA `(.L_x_4960) ;  /* 0x0000000000082947 */ /* 0x004fea0003800000 */
[----:B------:R-:W2:Y:S02]  /*b9d0*/  SYNCS.PHASECHK.TRANS64.TRYWAIT P2, [R21+URZ+0x28c50], R58 ;  /* 0x028c503a150075a7 */ /* 0x000ea4000804017f */
[----:B--2---:R-:W-:Y:S05]  /*b9e0*/  @!P2 BRA `(.L_x_4961) ;  /* 0x0000013c00e4a947 */ /* 0x004fea0003800000 */
.L_x_4960:
[----:B------:R-:W-:Y:S05]  /*b9f0*/  BSYNC B0 ;  /* 0x0000000000007941 */ /* 0x000fea0003800000 */
.L_x_4959:
[----:B------:R-:W5:Y:S01]  /*ba00*/  LDC R24, c[0x0][0x448] ;  /* 0x00011200ff187b82 */ /* 0x000f620000000800 */
[----:B------:R-:W-:Y:S01]  /*ba10*/  IMAD.MOV.U32 R25, RZ, RZ, 0x40000040 ;  /* 0x40000040ff197424 */ /* 0x000fe200078e00ff */
[----:B------:R-:W-:Y:S01]  /*ba20*/  BSSY B0, `(.L_x_4962) ;  /* 0x0000276000007945 */ /* 0x000fe20003800000 */
[----:B------:R-:W-:Y:S02]  /*ba30*/  IMAD.MOV.U32 R169, RZ, RZ, R194 ;  /* 0x000000ffffa97224 */ /* 0x000fe400078e00c2 */
[----:B------:R-:W-:Y:S01]  /*ba40*/  VIADD R26, R28, 0x100 ;  /* 0x000001001c1a7836 */ /* 0x000fe20000000000 */
[C---:B------:R-:W-:Y:S01]  /*ba50*/  R2UR UR7, R25.reuse ;  /* 0x00000000190772ca */ /* 0x040fe200000e0000 */
[----:B------:R-:W-:Y:S01]  /*ba60*/  IMAD.MOV.U32 R29, RZ, RZ, 0x40000040 ;  /* 0x40000040ff1d7424 */ /* 0x000fe200078e00ff */
[----:B------:R-:W-:Y:S01]  /*ba70*/  R2UR UR11, R25 ;  /* 0x00000000190b72ca */ /* 0x000fe200000e0000 */
[----:B-12---:R-:W-:Y:S01]  /*ba80*/  @!P1 VIADD R21, R21, 0x28c60 ;  /* 0x00028c6015159836 */ /* 0x006fe20000000000 */
[----:B------:R-:W-:Y:S01]  /*ba90*/  R2UR UR14, R26 ;  /* 0x000000001a0e72ca */ /* 0x000fe200000e0000 */
[----:B------:R-:W-:Y:S01]  /*baa0*/  VIADD R214, R168, 0xfffffffe ;  /* 0xfffffffea8d67836 */ /* 0x000fe20000000000 */
[----:B------:R-:W-:-:S02]  /*bab0*/  R2UR UR19, R29 ;  /* 0x000000001d1372ca */ /* 0x000fc400000e0000 */
[----:B------:R-:W-:Y:S02]  /*bac0*/  @!P1 PRMT R21, RZ, 0x654, R21 ;  /* 0x00000654ff159816 */ /* 0x000fe40000000015 */
[----:B-----5:R-:W-:Y:S01]  /*bad0*/  ISETP.NE.AND P2, PT, R24, 0x1, PT ;  /* 0x000000011800780c */ /* 0x020fe20003f45270 */
[----:B------:R-:W-:-:S05]  /*bae0*/  IMAD.MOV.U32 R24, RZ, RZ, R28 ;  /* 0x000000ffff187224 */ /* 0x000fca00078e001c */
[----:B------:R-:W-:Y:S01]  /*baf0*/  R2UR UR6, R24 ;  /* 0x00000000180672ca */ /* 0x000fe200000e0000 */
[C---:B------:R-:W-:Y:S02]  /*bb00*/  VIADD R24, R28.reuse, 0x80 ;  /* 0x000000801c187836 */ /* 0x040fe40000000000 */
[----:B------:R-:W-:-:S03]  /*bb10*/  VIADD R28, R28, 0x180 ;  /* 0x000001801c1c7836 */ /* 0x000fc60000000000 */
[----:B------:R-:W-:Y:S01]  /*bb20*/  R2UR UR10, R24 ;  /* 0x00000000180a72ca */ /* 0x000fe200000e0000 */
[----:B---3--:R-:W-:Y:S01]  /*bb30*/  @P2 IMAD.HI.U32 R27, R194, R27, RZ ;  /* 0x0000001bc21b2227 */ /* 0x008fe200078e00ff */
[----:B------:R-:W-:-:S04]  /*bb40*/  R2UR UR18, R28 ;  /* 0x000000001c1272ca */ /* 0x000fc800000e0000 */
[----:B----4-:R-:W-:Y:S01]  /*bb50*/  @P2 SHF.R.U32.HI R169, RZ, R30, R27 ;  /* 0x0000001effa92219 */ /* 0x010fe2000001161b */
[----:B------:R-:W-:-:S05]  /*bb60*/  IMAD.MOV.U32 R27, RZ, RZ, 0x40000040 ;  /* 0x40000040ff1b7424 */ /* 0x000fca00078e00ff */
[----:B------:R-:W-:Y:S02]  /*bb70*/  R2UR UR15, R27 ;  /* 0x000000001b0f72ca */ /* 0x000fe400000e0000 */
[----:B------:R-:W-:-:S06]  /*bb80*/  WARPGROUP.ARRIVE ;  /* 0x00000000000079c5 */ /* 0x000fcc0000000000 */
        /* <DEDUP_REMOVED lines=19> */
[----:B-1----:R-:W1:Y:S01]  /*bcc0*/  FENCE.VIEW.ASYNC.S ;  /* 0x00000000000073c6 */ /* 0x002e620000000000 */
[----:B0-----:R-:W-:-:S04]  /*bcd0*/  IADD3 R152, R169, R195, -R193 ;  /* 0x000000c3a9987210 */ /* 0x001fc80007ffe8c1 */
[----:B------:R-:W-:-:S04]  /*bce0*/  SHF.R.S32.HI R153, RZ, 0x1f, R152 ;  /* 0x0000001fff997819 */ /* 0x000fc80000011498 */
[----:B------:R-:W-:Y:S01]  /*bcf0*/  LEA.HI R153, R153, R152, RZ, 0x6 ;  /* 0x0000009899997211 */ /* 0x000fe200078f30ff */
[----:B-1----:R-:W-:Y:S01]  /*bd00*/  NOP ;  /* 0x0000000000007918 */ /* 0x002fe20000000000 */
[----:B------:R-:W-:Y:S06]  /*bd10*/  BAR.ARV 0xe, 0x100 ;  /* 0x0384000000007b1d */ /* 0x000fec0000002000 */
[----:B------:R0:W-:Y:S02]  /*bd20*/  @!P1 SYNCS.ARRIVE.TRANS64.RED.A1T0 RZ, [R21+URZ], RZ ;  /* 0x000000ff15ff99a7 */ /* 0x0001e4000810043f */
[----:B0-----:R-:W-:-:S04]  /*bd30*/  SHF.R.S32.HI R21, RZ, 0x6, R153 ;  /* 0x00000006ff157819 */ /* 0x001fc80000011499 */
[----:B------:R-:W-:-:S04]  /*bd40*/  VIMNMX R21, R200, R21, !PT ;  /* 0x00000015c8157248 */ /* 0x000fc80007fe0100 */
[----:B------:R-:W-:-:S13]  /*bd50*/  ISETP.GE.AND P2, PT, R214, R21, PT ;  /* 0x00000015d600720c */ /* 0x000fda0003f46270 */
[----:B------:R-:W-:Y:S05]  /*bd60*/  @!P2 BRA `(.L_x_4963) ;  /* 0x000000240004a947 */ /* 0x000fea0003800000 */
[----:B------:R-:W-:Y:S01]  /*bd70*/  BSSY B1, `(.L_x_4963) ;  /* 0x0000240000017945 */ /* 0x000fe20003800000 */
[----:B------:R-:W-:Y:S02]  /*bd80*/  IMAD.MOV.U32 R227, RZ, RZ, R20 ;  /* 0x000000ffffe37224 */ /* 0x000fe400078e0014 */
[----:B------:R-:W-:Y:S02]  /*bd90*/  IMAD.MOV.U32 R225, RZ, RZ, R15 ;  /* 0x000000ffffe17224 */ /* 0x000fe400078e000f */
[----:B------:R-:W-:-:S07]  /*bda0*/  IMAD.MOV.U32 R226, RZ, RZ, R18 ;  /* 0x000000ffffe27224 */ /* 0x000fce00078e0012 */
.L_x_4974:
[----:B------:R-:W-:-:S05]  /*bdb0*/  VIADD R18, R226, 0x1 ;  /* 0x00000001e2127836 */ /* 0x000fca0000000000 */
[----:B------:R-:W-:-:S04]  /*bdc0*/  ISETP.NE.AND P2, PT, R18, 0x2, PT ;  /* 0x000000021200780c */ /* 0x000fc80003f45270 */
[----:B------:R-:W-:Y:S02]  /*bdd0*/  SEL R14, RZ, 0x1, P2 ;  /* 0x00000001ff0e7807 */ /* 0x000fe40001000000 */
[----:B------:R-:W-:Y:S02]  /*bde0*/  SEL R18, R18, RZ, P2 ;  /* 0x000000ff12127207 */ /* 0x000fe40001000000 */
[----:B------:R-:W-:Y:S01]  /*bdf0*/  LOP3.LUT R22, R22, R14, RZ, 0x3c, !PT ;  /* 0x0000000e16167212 */ /* 0x000fe200078e3cff */
[----:B0-----:R-:W-:Y:S06]  /*be00*/  @!P0 BRA `(.L_x_4964) ;  /* 0x0000000000048947 */ /* 0x001fec0003800000 */
[----:B------:R-:W-:Y:S01]  /*be10*/  BPT.TRAP 0x1 ;  /* 0x000000040000795c */ /* 0x000fe20000300000 */
.L_x_4964:
[----:B------:R-:W-:Y:S01]  /*be20*/  IMAD R215, R18, 0x8, R2 ;  /* 0x0000000812d77824 */ /* 0x000fe200078e0202 */
[----:B------:R-:W-:-:S04]  /*be30*/  SHF.L.U32 R220, R22, 0x1f, RZ ;  /* 0x0000001f16dc7819 */ /* 0x000fc800000006ff */
[----:B------:R0:W1:Y:S01]  /*be40*/  SYNCS.PHASECHK.TRANS64.TRYWAIT P2, [R215+URZ+0x28c30], R220 ;  /* 0x028c30dcd70075a7 */ /* 0x000062000804017f */
[----:B------:R-:W-:Y:S05]  /*be50*/  @!P0 BRA `(.L_x_4965) ;  /* 0x0000000000048947 */ /* 0x000fea0003800000 */
[----:B------:R-:W-:Y:S01]  /*be60*/  BPT.TRAP 0x1 ;  /* 0x000000040000795c */ /* 0x000fe20000300000 */
.L_x_4965:
[----:B------:R-:W2:Y:S01]  /*be70*/  LDC R14, c[0x0][0x448] ;  /* 0x00011200ff0e7b82 */ /* 0x000ea20000000800 */
[----:B------:R-:W-:Y:S01]  /*be80*/  IMAD.IADD R20, R203, 0x1, R194 ;  /* 0x00000001cb147824 */ /* 0x000fe200078e02c2 */
[----:B------:R-:W-:Y:S01]  /*be90*/  BSSY B2, `(.L_x_4966) ;  /* 0x0000009000027945 */ /* 0x000fe20003800000 */
[----:B--2---:R-:W-:-:S13]  /*bea0*/  ISETP.NE.AND P3, PT, R14, 0x1, PT ;  /* 0x000000010e00780c */ /* 0x004fda0003f65270 */
[----:B------:R-:W2:Y:S08]  /*beb0*/  @P3 LDC R15, c[0x0][0x44c] ;  /* 0x00011300ff0f3b82 */ /* 0x000eb00000000800 */
[----:B------:R-:W3:Y:S01]  /*bec0*/  @P3 LDC R14, c[0x0][0x450] ;  /* 0x00011400ff0e3b82 */ /* 0x000ee20000000800 */
[----:B--2---:R-:W-:-:S05]  /*bed0*/  @P3 IMAD.HI.U32 R15, R20, R15, RZ ;  /* 0x0000000f140f3227 */ /* 0x004fca00078e00ff */
[----:B---3--:R-:W-:Y:S01]  /*bee0*/  @P3 SHF.R.U32.HI R20, RZ, R14, R15 ;  /* 0x0000000eff143219 */ /* 0x008fe2000001160f */
[----:B-1----:R-:W-:Y:S06]  /*bef0*/  @P2 BRA `(.L_x_4967) ;  /* 0x0000000000082947 */ /* 0x002fec0003800000 */
[----:B------:R-:W1:Y:S02]  /*bf00*/  SYNCS.PHASECHK.TRANS64.TRYWAIT P2, [R215+URZ+0x28c30], R220 ;  /* 0x028c30dcd70075a7 */ /* 0x000e64000804017f */
[----:B-1----:R-:W-:Y:S05]  /*bf10*/  @!P2 BRA `(.L_x_4968) ;  /* 0x0000013800aca947 */ /* 0x002fea0003800000 */
.L_x_4967:
[----:B------:R-:W-:Y:S05]  /*bf20*/  BSYNC B2 ;  /* 0x0000000000027941 */ /* 0x000fea0003800000 */
.L_x_4966:
[----:B------:R-:W-:Y:S01]  /*bf30*/  IMAD.MOV.U32 R14, RZ, RZ, -0x40 ;  /* 0xffffffc0ff0e7424 */ /* 0x000fe200078e00ff */
[----:B------:R-:W-:Y:S01]  /*bf40*/  R2UR UR4, R4 ;  /* 0x00000000040472ca */ /* 0x000fe200000e0000 */
[----:B------:R-:W-:Y:S01]  /*bf50*/  IMAD R154, R18, 0x200, R13 ;  /* 0x00000200129a7824 */ /* 0x000fe200078e020d */
[----:B------:R-:W-:Y:S01]  /*bf60*/  R2UR UR5, R5 ;  /* 0x00000000050572ca */ /* 0x000fe200000e0000 */
[----:B------:R-:W-:Y:S01]  /*bf70*/  IMAD R14, R214, R14, 0x1 ;  /* 0x00000001d60e7424 */ /* 0x000fe200078e020e */
[----:B------:R-:W-:Y:S01]  /*bf80*/  R2UR UR8, R10 ;  /* 0x000000000a0872ca */ /* 0x000fe200000e0000 */
[----:B------:R-:W-:Y:S01]  /*bf90*/  IMAD.MOV.U32 R155, RZ, RZ, 0x40000040 ;  /* 0x40000040ff9b7424 */ /* 0x000fe200078e00ff */
[C---:B------:R-:W-:Y:S01]  /*bfa0*/  R2UR UR6, R154.reuse ;  /* 0x000000009a0672ca */ /* 0x040fe200000e0000 */
[----:B------:R-:W-:Y:S01]  /*bfb0*/  VIADD R152, R154, 0x2 ;  /* 0x000000029a987836 */ /* 0x000fe20000000000 */
[----:B------:R-:W-:Y:S01]  /*bfc0*/  IADD3 R14, R195, R14, -R202 ;  /* 0x0000000ec30e7210 */ /* 0x000fe20007ffe8ca */
[----:B------:R-:W-:Y:S01]  /*bfd0*/  IMAD.MOV.U32 R153, RZ, RZ, 0x40000040 ;  /* 0x40000040ff997424 */ /* 0x000fe200078e00ff */
[----:B------:R-:W-:Y:S01]  /*bfe0*/  R2UR UR7, R155 ;  /* 0x000000009b0772ca */ /* 0x000fe200000e0000 */
[----:B------:R-:W2:Y:S01]  /*bff0*/  SHFL.IDX PT, R228, R20, RZ, 0x1c1f ;  /* 0x001c1fff14e47589 */ /* 0x000ea200000e0000 */
[----:B------:R-:W-:Y:S01]  /*c000*/  R2UR UR10, R152 ;  /* 0x00000000980a72ca */ /* 0x000fe200000e0000 */
[----:B------:R-:W-:Y:S01]  /*c010*/  IMAD.IADD R15, R14, 0x1, -R193 ;  /* 0x000000010e0f7824 */ /* 0x000fe200078e0ac1 */
[----:B------:R-:W-:Y:S01]  /*c020*/  R2UR UR11, R153 ;  /* 0x00000000990b72ca */ /* 0x000fe200000e0000 */
[C---:B------:R-:W-:Y:S01]  /*c030*/  VIADD R14, R154.reuse, 0x4 ;  /* 0x000000049a0e7836 */ /* 0x040fe20000000000 */
[----:B------:R-:W-:Y:S01]  /*c040*/  R2UR UR19, R155 ;  /* 0x000000009b1372ca */ /* 0x000fe200000e0000 */
[----:B------:R-:W-:Y:S01]  /*c050*/  VIADD R154, R154, 0x6 ;  /* 0x000000069a9a7836 */ /* 0x000fe20000000000 */
[----:B------:R-:W-:Y:S01]  /*c060*/  R2UR UR9, R11 ;  /* 0x000000000b0972ca */ /* 0x000fe200000e0000 */
[----:B------:R-:W3:Y:S01]  /*c070*/  SHFL.IDX PT, R20, R20, 0x1, 0x1c1f ;  /* 0x003c1f0014147f89 */ /* 0x000ee200000e0000 */
        /* <DEDUP_REMOVED lines=8> */
[----:B------:R-:W-:Y:S01]  /*c100*/  LOP3.LUT R19, R19, 0xdfffffff, RZ, 0xc0, !PT ;  /* 0xdfffffff13137812 */ /* 0x000fe200078ec0ff */
[----:B--2---:R-:W-:-:S03]  /*c110*/  IMAD.IADD R228, R15, 0x1, R228 ;  /* 0x000000010fe47824 */ /* 0x004fc600078e02e4 */
[----:B------:R-:W-:-:S04]  /*c120*/  @P1 LOP3.LUT R19, R19, 0x20000000, RZ, 0xfc, !PT ;  /* 0x2000000013131812 */ /* 0x000fc800078efcff */
[----:B------:R-:W-:Y:S01]  /*c130*/  LOP3.LUT R19, R19, 0xefffffff, RZ, 0xc0, !PT ;  /* 0xefffffff13137812 */ /* 0x000fe200078ec0ff */
[----:B---3--:R-:W-:Y:S02]  /*c140*/  IMAD.IADD R20, R15, 0x1, R20 ;  /* 0x000000010f147824 */ /* 0x008fe400078e0214 */
[----:B------:R-:W-:Y:S01]  /*c150*/  IMAD.MOV.U32 R15, RZ, RZ, 0x40000040 ;  /* 0x40000040ff0f7424 */ /* 0x000fe200078e00ff */
[----:B------:R-:W-:Y:S02]  /*c160*/  @P0 LOP3.LUT R19, R19, 0x10000000, RZ, 0xfc, !PT ;  /* 0x1000000013130812 */ /* 0x000fe400078efcff */
[C---:B------:R-:W-:Y:S02]  /*c170*/  ISETP.GT.AND P1, PT, R20.reuse, 0x21, PT ;  /* 0x000000211400780c */ /* 0x040fe40003f24270 */
[----:B------:R-:W-:Y:S02]  /*c180*/  R2UR UR15, R15 ;  /* 0x000000000f0f72ca */ /* 0x000fe400000e0000 */
[----:B------:R-:W-:-:S02]  /*c190*/  ISETP.GT.AND P0, PT, R20, 0x28, PT ;  /* 0x000000281400780c */ /* 0x000fc40003f04270 */
[----:B------:R-:W-:Y:S02]  /*c1a0*/  LOP3.LUT R19, R19, 0xbfffffff, RZ, 0xc0, !PT ;  /* 0xbfffffff13137812 */ /* 0x000fe400078ec0ff */
[C---:B------:R-:W-:Y:S02]  /*c1b0*/  ISETP.GT.AND P2, PT, R20.reuse, 0x29, PT ;  /* 0x000000291400780c */ /* 0x040fe40003f44270 */
[C---:B------:R-:W-:Y:S02]  /*c1c0*/  ISETP.GT.AND P3, PT, R20.reuse, 0x30, PT ;  /* 0x000000301400780c */ /* 0x040fe40003f64270 */
[----:B------:R-:W-:Y:S02]  /*c1d0*/  ISETP.GT.AND P4, PT, R20, 0x31, PT ;  /* 0x000000311400780c */ /* 0x000fe40003f84270 */
[----:B------:R-:W-:Y:S02]  /*c1e0*/  @P1 LOP3.LUT R19, R19, 0x40000000, RZ, 0xfc, !PT ;  /* 0x4000000013131812 */ /* 0x000fe400078efcff */
[----:B------:R-:W-:-:S02]  /*c1f0*/  ISETP.GT.AND P1, PT, R228, 0x1, PT ;  /* 0x00000001e400780c */ /* 0x000fc40003f24270 */
[----:B------:R-:W-:Y:S02]  /*c200*/  LOP3.LUT R19, R19, 0x7fffffff, RZ, 0xc0, !PT ;  /* 0x7fffffff13137812 */ /* 0x000fe400078ec0ff */
[----:B------:R-:W-:Y:S02]  /*c210*/  ISETP.GT.AND P5, PT, R20, 0x38, PT ;  /* 0x000000381400780c */ /* 0x000fe40003fa4270 */
[----:B------:R-:W-:Y:S02]  /*c220*/  @P0 LOP3.LUT R19, R19, 0x80000000, RZ, 0xfc, !PT ;  /* 0x8000000013130812 */ /* 0x000fe400078efcff */
[----:B------:R-:W-:Y:S02]  /*c230*/  ISETP.GT.AND P0, PT, R228, RZ, PT ;  /* 0x000000ffe400720c */ /* 0x000fe40003f04270 */
[----:B------:R-:W-:Y:S01]  /*c240*/  ISETP.GT.AND P6, PT, R20, 0x39, PT ;  /* 0x000000391400780c */ /* 0x000fe20003fc4270 */
        /* <DEDUP_REMOVED lines=35> */
[----:B------:R-:W-:Y:S01]  /*c480*/  ISETP.GT.AND P0, PT, R228, 0x8, PT ;  /* 0x00000008e400780c */ /* 0x000fe20003f04270 */
[----:B------:R-:W-:Y:S01]  /*c490*/  FMUL.FTZ R174, R174, UR44 ;  /* 0x0000002caeae7c20 */ /* 0x000fe20008410000 */
[----:B------:R-:W-:Y:S01]  /*c4a0*/  FMUL.FTZ R175, R175, UR44 ;  /* 0x0000002cafaf7c20 */ /* 0x000fe20008410000 */
[----:B------:R-:W-:Y:S01]  /*c4b0*/  FMUL.FTZ R178, R178, UR44 ;  /* 0x0000002cb2b27c20 */ /* 0x000fe20008410000 */
[----:B------:R-:W-:Y:S01]  /*c4c0*/  FMUL.FTZ R179, R179, UR44 ;  /* 0x0000002cb3b37c20 */ /* 0x000fe20008410000 */
[----:B------:R-:W2:Y:S01]  /*c4d0*/  MUFU.TANH R157, R157 ;  /* 0x0000009d009d7308 */ /* 0x000ea20000002400 */
[----:B---3--:R-:W-:Y:S01]  /*c4e0*/  FSEL R233, R153, -INF , P1 ;  /* 0xff80000099e97808 */ /* 0x008fe20000800000 */
[----:B------:R-:W-:Y:S01]  /*c4f0*/  FMUL.FTZ R182, R182, UR44 ;  /* 0x0000002cb6b67c20 */ /* 0x000fe20008410000 */
[----:B------:R-:W-:Y:S01]  /*c500*/  ISETP.GT.AND P1, PT, R228, 0x9, PT ;  /* 0x00000009e400780c */ /* 0x000fe20003f24270 */
[----:B------:R-:W-:Y:S01]  /*c510*/  FMUL.FTZ R183, R183, UR44 ;  /* 0x0000002cb7b77c20 */ /* 0x000fe20008410000 */
[----:B------:R-:W-:Y:S01]  /*c520*/  FMUL.FTZ R173, R173, UR44 ;  /* 0x0000002cadad7c20 */ /* 0x000fe20008410000 */
[----:B------:R-:W-:Y:S01]  /*c530*/  FMUL.FTZ R177, R177, UR44 ;  /* 0x0000002cb1b17c20 */ /* 0x000fe20008410000 */
[----:B------:R-:W-:Y:S01]  /*c540*/  FMUL.FTZ R180, R180, UR44 ;  /* 0x0000002cb4b47c20 */ /* 0x000fe20008410000 */
[----:B------:R-:W3:Y:S01]  /*c550*/  MUFU.TANH R160, R160 ;  /* 0x000000a000a07308 */ /* 0x000ee20000002400 */
[----:B----4-:R-:W-:Y:S01]  /*c560*/  FSEL R156, R156, -INF , P0 ;  /* 0xff8000009c9c7808 */ /* 0x010fe20000000000 */
[----:B------:R-:W-:Y:S01]  /*c570*/  FMUL.FTZ R181, R181, UR44 ;  /* 0x0000002cb5b57c20 */ /* 0x000fe20008410000 */
[----:B------:R-:W-:-:S05]  /*c580*/  ISETP.GT.AND P0, PT, R228, 0x10, PT ;  /* 0x00000010e400780c */ /* 0x000fca0003f04270 */
[----:B------:R-:W4:Y:S01]  /*c590*/  MUFU.TANH R161, R161 ;  /* 0x000000a100a17308 */ /* 0x000f220000002400 */
[----:B--2---:R-:W-:Y:S02]  /*c5a0*/  FSEL R157, R157, -INF , P1 ;  /* 0xff8000009d9d7808 */ /* 0x004fe40000800000 */
[----:B------:R-:W-:-:S05]  /*c5b0*/  ISETP.GT.AND P1, PT, R228, 0x11, PT ;  /* 0x00000011e400780c */ /* 0x000fca0003f24270 */
[----:B------:R-:W2:Y:S01]  /*c5c0*/  MUFU.TANH R164, R164 ;  /* 0x000000a400a47308 */ /* 0x000ea20000002400 */
[----:B---3--:R-:W-:Y:S02]  /*c5d0*/  FSEL R160, R160, -INF , P0 ;  /* 0xff800000a0a07808 */ /* 0x008fe40000000000 */
[----:B------:R-:W-:-:S05]  /*c5e0*/  ISETP.GT.AND P0, PT, R228, 0x18, PT ;  /* 0x00000018e400780c */ /* 0x000fca0003f04270 */
[----:B------:R-:W3:Y:S01]  /*c5f0*/  MUFU.TANH R165, R165 ;  /* 0x000000a500a57308 */ /* 0x000ee20000002400 */
[----:B----4-:R-:W-:Y:S02]  /*c600*/  FSEL R161, R161, -INF , P1 ;  /* 0xff800000a1a17808 */ /* 0x010fe40000800000 */
        /* <DEDUP_REMOVED lines=12> */
[----:B------:R-:W-:-:S05]  /*c6d0*/  ISETP.GT.AND P1, PT, R20, RZ, PT ;  /* 0x000000ff1400720c */ /* 0x000fca0003f24270 */
[----:B------:R-:W2:Y:S01]  /*c6e0*/  MUFU.TANH R153, R155 ;  /* 0x0000009b00997308 */ /* 0x000ea20000002400 */
[----:B---3--:R-:W-:Y:S02]  /*c6f0*/  FSEL R172, R172, -INF , P0 ;  /* 0xff800000acac7808 */ /* 0x008fe40000000000 */
[----:B------:R-:W-:-:S05]  /*c700*/  ISETP.GT.AND P0, PT, R20, 0x1, PT ;  /* 0x000000011400780c */ /* 0x000fca0003f04270 */
[----:B------:R-:W3:Y:S01]  /*c710*/  MUFU.TANH R154, R158 ;  /* 0x0000009e009a7308 */ /* 0x000ee20000002400 */
[----:B----4-:R-:W-:Y:S02]  /*c720*/  FSEL R15, R15, -INF , P1 ;  /* 0xff8000000f0f7808 */ /* 0x010fe40000800000 */
[----:B------:R-:W-:Y:S02]  /*c730*/  ISETP.GT.AND P1, PT, R20, 0x8, PT ;  /* 0x000000081400780c */ /* 0x000fe40003f24270 */
[----:B------:R-:W-:-:S03]  /*c740*/  FMNMX.FTZ R14, R15, R227, !PT ;  /* 0x000000e30f0e7209 */ /* 0x000fc60007810000 */
[----:B------:R-:W4:Y:S01]  /*c750*/  MUFU.TANH R155, R159 ;  /* 0x0000009f009b7308 */ /* 0x000f220000002400 */
        /* <DEDUP_REMOVED lines=25> */
[----:B------:R-:W-:Y:S02]  /*c8f0*/  LOP3.LUT P0, RZ, R19, 0x80000000, RZ, 0xc0, !PT ;  /* 0x8000000013ff7812 */ /* 0x000fe4000780c0ff */
[----:B------:R-:W-:-:S03]  /*c900*/  FMNMX.FTZ R14, R163, R14, !PT ;  /* 0x0000000ea30e7209 */ /* 0x000fc60007810000 */
[----:B------:R-:W2:Y:S01]  /*c910*/  MUFU.TANH R170, R174 ;  /* 0x000000ae00aa7308 */ /* 0x000ea20000002400 */
[----:B---3--:R-:W-:Y:S02]  /*c920*/  FSEL R166, R166, -INF , P1 ;  /* 0xff800000a6a67808 */ /* 0x008fe40000800000 */
[----:B------:R-:W-:Y:S02]  /*c930*/  LOP3.LUT P1, RZ, R19, 0x40000000, RZ, 0xc0, !PT ;  /* 0x4000000013ff7812 */ /* 0x000fe4000782c0ff */
[----:B------:R-:W-:-:S03]  /*c940*/  FMNMX.FTZ R14, R166, R14, !PT ;  /* 0x0000000ea60e7209 */ /* 0x000fc60007810000 */
[----:B------:R-:W3:Y:S01]  /*c950*/  MUFU.TANH R171, R175 ;  /* 0x000000af00ab7308 */ /* 0x000ee20000002400 */
[----:B----4-:R-:W-:Y:S02]  /*c960*/  FSEL R167, R167, -INF , P1 ;  /* 0xff800000a7a77808 */ /* 0x010fe40000800000 */
[----:B------:R-:W-:Y:S02]  /*c970*/  LOP3.LUT P1, RZ, R19, 0x20000000, RZ, 0xc0, !PT ;  /* 0x2000000013ff7812 */ /* 0x000fe4000782c0ff */
[----:B------:R-:W-:-:S03]  /*c980*/  FMNMX.FTZ R14, R167, R14, !PT ;  /* 0x0000000ea70e7209 */ /* 0x000fc60007810000 */
[----:B------:R-:W4:Y:S01]  /*c990*/  MUFU.TANH R174, R178 ;  /* 0x000000b200ae7308 */ /* 0x000f220000002400 */
[----:B--2---:R-:W-:Y:S02]  /*c9a0*/  FSEL R170, R170, -INF , P0 ;  /* 0xff800000aaaa7808 */ /* 0x004fe40000000000 */
[----:B------:R-:W-:Y:S02]  /*c9b0*/  LOP3.LUT P0, RZ, R19, 0x10000000, RZ, 0xc0, !PT ;  /* 0x1000000013ff7812 */ /* 0x000fe4000780c0ff */
[----:B------:R-:W-:-:S03]  /*c9c0*/  FMNMX.FTZ R14, R170, R14, !PT ;  /* 0x0000000eaa0e7209 */ /* 0x000fc60007810000 */
[----:B------:R-:W2:Y:S01]  /*c9d0*/  MUFU.TANH R175, R179 ;  /* 0x000000b300af7308 */ /* 0x000ea20000002400 */
[----:B---3--:R-:W-:-:S04]  /*c9e0*/  FSEL R171, R171, -INF , P2 ;  /* 0xff800000abab7808 */ /* 0x008fc80001000000 */
        /* <DEDUP_REMOVED lines=10> */
[----:B---3--:R-:W-:-:S04]  /*ca90*/  FSEL R178, R178, -INF , P5 ;  /* 0xff800000b2b27808 */ /* 0x008fc80002800000 */
[----:B------:R-:W-:-:S03]  /*caa0*/  FMNMX.FTZ R14, R178, R14, !PT ;  /* 0x0000000eb20e7209 */ /* 0x000fc60007810000 */
[----:B------:R-:W3:Y:S01]  /*cab0*/  MUFU.TANH R177, R177 ;  /* 0x000000b100b17308 */ /* 0x000ee20000002400 */
[----:B----4-:R-:W-:-:S04]  /*cac0*/  FSEL R179, R179, -INF , P6 ;  /* 0xff800000b3b37808 */ /* 0x010fc80003000000 */
[----:B------:R-:W-:-:S03]  /*cad0*/  FMNMX.FTZ R14, R179, R14, !PT ;  /* 0x0000000eb30e7209 */ /* 0x000fc60007810000 */
[----:B------:R-:W-:Y:S01]  /*cae0*/  MUFU.TANH R180, R180 ;  /* 0x000000b400b47308 */ /* 0x000fe20000002400 */
[----:B--2---:R-:W-:Y:S01]  /*caf0*/  FSEL R173, R173, -INF , P3 ;  /* 0xff800000adad7808 */ /* 0x004fe20001800000 */
[----:B------:R-:W2:Y:S01]  /*cb00*/  SHFL.BFLY PT, R20, R14, 0x2, 0x1f ;  /* 0x0c401f000e147f89 */ /* 0x000ea200000e0000 */
[----:B------:R-:W-:-:S05]  /*cb10*/  ISETP.GT.AND P3, PT, R228, 0x31, PT ;  /* 0x00000031e400780c */ /* 0x000fca0003f64270 */
[----:B------:R-:W4:Y:S01]  /*cb20*/  MUFU.TANH R181, R181 ;  /* 0x000000b500b57308 */ /* 0x000f220000002400 */
[----:B---3--:R-:W-:Y:S02]  /*cb30*/  FSEL R177, R177, -INF , P3 ;  /* 0xff800000b1b17808 */ /* 0x008fe40001800000 */
[----:B------:R-:W-:-:S04]  /*cb40*/  ISETP.GT.AND P3, PT, R228, 0x39, PT ;  /* 0x00000039e400780c */ /* 0x000fc80003f64270 */
[----:B----4-:R-:W-:Y:S02]  /*cb50*/  FSEL R181, R181, -INF , P3 ;  /* 0xff800000b5b57808 */ /* 0x010fe40001800000 */
[----:B--2---:R-:W-:-:S05]  /*cb60*/  FMNMX.FTZ R20, R14, R20, !PT ;  /* 0x000000140e147209 */ /* 0x004fca0007810000 */
[----:B------:R-:W2:Y:S02]  /*cb70*/  SHFL.BFLY PT, R14, R20, 0x1, 0x1f ;  /* 0x0c201f00140e7f89 */ /* 0x000ea400000e0000 */
[----:B--2---:R-:W-:Y:S01]  /*cb80*/  FMNMX.FTZ R20, R20, R14, !PT ;  /* 0x0000000e14147209 */ /* 0x004fe20007810000 */
[----:B------:R-:W-:-:S03]  /*cb90*/  IMAD.U32 R14, RZ, RZ, UR40 ;  /* 0x00000028ff0e7e24 */ /* 0x000fc6000f8e00ff */
[C---:B------:R-:W-:Y:S01]  /*cba0*/  FSETP.NEU.FTZ.AND P2, PT, R20.reuse, -INF , PT ;  /* 0xff8000001400780b */ /* 0x040fe20003f5d000 */
[----:B------:R-:W-:-:S03]  /*cbb0*/  FMUL.FTZ R182, R20, R14 ;  /* 0x0000000e14b67220 */ /* 0x000fc60000410000 */
[----:B------:R-:W-:Y:S02]  /*cbc0*/  FSEL R183, R20, RZ, P2 ;  /* 0x000000ff14b77208 */ /* 0x000fe40001000000 */
[----:B------:R-:W-:Y:S02]  /*cbd0*/  FSEL R182, R182, RZ, P2 ;  /* 0x000000ffb6b67208 */ /* 0x000fe40001000000 */
[----:B------:R-:W-:Y:S01]  /*cbe0*/  ISETP.NE.AND P2, PT, R192, RZ, PT ;  /* 0x000000ffc000720c */ /* 0x000fe20003f45270 */
[----:B------:R-:W-:Y:S02]  /*cbf0*/  FADD.FTZ R183, -R183, R227 ;  /* 0x000000e3b7b77221 */ /* 0x000fe40000010100 */
[-CC-:B------:R-:W-:Y:S01]  /*cc00*/  FFMA.FTZ R227, R170, R14.reuse, -R182.reuse ;  /* 0x0000000eaae37223 */ /* 0x180fe200000108b6 */
[-CC-:B------:R-:W-:Y:S01]  /*cc10*/  FFMA.FTZ R15, R15, R14.reuse, -R182.reuse ;  /* 0x0000000e0f0f7223 */ /* 0x180fe200000108b6 */
        /* <DEDUP_REMOVED lines=16> */
[----:B------:R-:W-:Y:S01]  /*cd20*/  FFMA.FTZ R179, R179, R14, -R182 ;  /* 0x0000000eb3b37223 */ /* 0x000fe200000108b6 */
[----:B------:R-:W-:-:S04]  /*cd30*/  @!P2 IMAD R183, R226, 0x40, R189 ;  /* 0x00000040e2b7a824 */ /* 0x000fc800078e02bd */
[----:B------:R-:W3:Y:S01]  /*cd40*/  MUFU.EX2 R153, R153 ;  /* 0x0000009900997308 */ /* 0x000ee20000000800 */
[----:B------:R-:W-:-:S07]  /*cd50*/  @!P2 IMAD R183, R183, 0x4, R2 ;  /* 0x00000004b7b7a824 */ /* 0x000fce00078e0202 */
[----:B------:R-:W4:Y:S01]  /*cd60*/  MUFU.EX2 R154, R154 ;  /* 0x0000009a009a7308 */ /* 0x000f220000000800 */
[----:B--2---:R-:W-:Y:S01]  /*cd70*/  FFMA.FTZ R3, R170, R3, R15 ;  /* 0x00000003aa037223 */ /* 0x004fe2000001000f */
        /* <DEDUP_REMOVED lines=9> */
[----:B------:R-:W-:-:S02]  /*ce10*/  @!P1 VIADD R15, R215, 0x28c40 ;  /* 0x00028c40d70f9836 */ /* 0x000fc40000000000 */
[-C--:B------:R-:W-:Y:S01]  /*ce20*/  FMUL.FTZ R38, R38, R170.reuse ;  /* 0x000000aa26267220 */ /* 0x080fe20000410000 */
[-C--:B------:R-:W-:Y:S01]  /*ce30*/  FMUL.FTZ R39, R39, R170.reuse ;  /* 0x000000aa27277220 */ /* 0x080fe20000410000 */
[-C--:B------:R-:W-:Y:S01]  /*ce40*/  FMUL.FTZ R42, R42, R170.reuse ;  /* 0x000000aa2a2a7220 */ /* 0x080fe20000410000 */
[-C--:B------:R-:W-:Y:S01]  /*ce50*/  FMUL.FTZ R43, R43, R170.reuse ;  /* 0x000000aa2b2b7220 */ /* 0x080fe20000410000 */
[----:B------:R-:W-:Y:S01]  /*ce60*/  @!P1 PRMT R15, RZ, 0x654, R15 ;  /* 0x00000654ff0f9816 */ /* 0x000fe2000000000f */
[----:B----4-:R-:W-:Y:S01]  /*ce70*/  FADD.FTZ R3, R154, R3 ;  /* 0x000000039a037221 */ /* 0x010fe20000010000 */
[----:B------:R-:W-:Y:S01]  /*ce80*/  MUFU.EX2 R182, R163 ;  /* 0x000000a300b67308 */ /* 0x000fe20000000800 */
[-C--:B------:R-:W-:Y:S01]  /*ce90*/  FMUL.FTZ R46, R46, R170.reuse ;  /* 0x000000aa2e2e7220 */ /* 0x080fe20000410000 */
[----:B------:R3:W-:Y:S01]  /*cea0*/  @!P1 SYNCS.ARRIVE.TRANS64.RED.A1T0 RZ, [R15+URZ], RZ ;  /* 0x000000ff0fff99a7 */ /* 0x0007e2000810043f */
[----:B------:R-:W-:Y:S01]  /*ceb0*/  @!P2 STS [R183+0x28820], R170 ;  /* 0x028820aab700a388 */ /* 0x000fe20000000800 */
[-C--:B------:R-:W-:Y:S01]  /*cec0*/  FMUL.FTZ R47, R47, R170.reuse ;  /* 0x000000aa2f2f7220 */ /* 0x080fe20000410000 */
[-C--:B------:R-:W-:Y:S01]  /*ced0*/  FMUL.FTZ R50, R50, R170.reuse ;  /* 0x000000aa32327220 */ /* 0x080fe20000410000 */
[----:B------:R-:W-:Y:S01]  /*cee0*/  FMUL.FTZ R51, R51, R170 ;  /* 0x000000aa33337220 */ /* 0x000fe20000410000 */
[C---:B--2---:R-:W-:Y:S01]  /*cef0*/  FADD.FTZ R3, R155.reuse, R3 ;  /* 0x000000039b037221 */ /* 0x044fe20000010000 */
[----:B------:R-:W-:Y:S01]  /*cf00*/  F2FP.F16.F32.PACK_AB R155, R155, R154 ;  /* 0x0000009a9b9b723e */ /* 0x000fe200000000ff */
[----:B------:R-:W-:Y:S01]  /*cf10*/  FMUL.FTZ R154, R176, UR44 ;  /* 0x0000002cb09a7c20 */ /* 0x000fe20008410000 */
[----:B---3--:R-:W-:Y:S01]  /*cf20*/  FMNMX.FTZ R15, R152, R225, !PT ;  /* 0x000000e1980f7209 */ /* 0x008fe20007810000 */
[----:B------:R-:W2:Y:S01]  /*cf30*/  MUFU.EX2 R158, R158 ;  /* 0x0000009e009e7308 */ /* 0x000ea20000000800 */
[-C--:B------:R-:W-:Y:S01]  /*cf40*/  FMUL.FTZ R54, R54, R170.reuse ;  /* 0x000000aa36367220 */ /* 0x080fe20000410000 */
[-C--:B------:R-:W-:Y:S01]  /*cf50*/  FMUL.FTZ R55, R55, R170.reuse ;  /* 0x000000aa37377220 */ /* 0x080fe20000410000 */
[----:B------:R-:W-:Y:S01]  /*cf60*/  FMNMX.FTZ R15, R233, R15, !PT ;  /* 0x0000000fe90f7209 */ /* 0x000fe20007810000 */
[-C--:B------:R-:W-:Y:S01]  /*cf70*/  FMUL.FTZ R58, R58, R170.reuse ;  /* 0x000000aa3a3a7220 */ /* 0x080fe20000410000 */
[-C--:B------:R-:W-:Y:S01]  /*cf80*/  FMUL.FTZ R59, R59, R170.reuse ;  /* 0x000000aa3b3b7220 */ /* 0x080fe20000410000 */
[-C--:B------:R-:W-:Y:S01]  /*cf90*/  FMUL.FTZ R62, R62, R170.reuse ;  /* 0x000000aa3e3e7220 */ /* 0x080fe20000410000 */
[----:B------:R-:W-:Y:S01]  /*cfa0*/  FMNMX.FTZ R15, R156, R15, !PT ;  /* 0x0000000f9c0f7209 */ /* 0x000fe20007810000 */
[----:B------:R-:W3:Y:S01]  /*cfb0*/  MUFU.TANH R154, R154 ;  /* 0x0000009a009a7308 */ /* 0x000ee20000002400 */
[-C--:B------:R-:W-:Y:S01]  /*cfc0*/  FMUL.FTZ R63, R63, R170.reuse ;  /* 0x000000aa3f3f7220 */ /* 0x080fe20000410000 */
[-C--:B------:R-:W-:Y:S01]  /*cfd0*/  FMUL.FTZ R66, R66, R170.reuse ;  /* 0x000000aa42427220 */ /* 0x080fe20000410000 */
[----:B------:R-:W-:Y:S01]  /*cfe0*/  FMNMX.FTZ R15, R157, R15, !PT ;  /* 0x0000000f9d0f7209 */ /* 0x000fe20007810000 */
[-C--:B------:R-:W-:Y:S01]  /*cff0*/  FMUL.FTZ R67, R67, R170.reuse ;  /* 0x000000aa43437220 */ /* 0x080fe20000410000 */
[-C--:B------:R-:W-:Y:S01]  /*d000*/  FMUL.FTZ R70, R70, R170.reuse ;  /* 0x000000aa46467220 */ /* 0x080fe20000410000 */
[-C--:B------:R-:W-:Y:S01]  /*d010*/  FMUL.FTZ R71, R71, R170.reuse ;  /* 0x000000aa47477220 */ /* 0x080fe20000410000 */
[----:B------:R-:W-:Y:S01]  /*d020*/  FMNMX.FTZ R15, R160, R15, !PT ;  /* 0x0000000fa00f7209 */ /* 0x000fe20007810000 */
[----:B------:R-:W4:Y:S01]  /*d030*/  MUFU.EX2 R159, R159 ;  /* 0x0000009f009f7308 */ /* 0x000f220000000800 */
[----:B--2---:R-:W-:Y:S01]  /*d040*/  FADD.FTZ R3, R158, R3 ;  /* 0x000000039e037221 */ /* 0x004fe20000010000 */
[-C--:B------:R-:W-:Y:S01]  /*d050*/  FMUL.FTZ R74, R74, R170.reuse ;  /* 0x000000aa4a4a7220 */ /* 0x080fe20000410000 */
[----:B------:R-:W-:Y:S01]  /*d060*/  FMNMX.FTZ R15, R161, R15, !PT ;  /* 0x0000000fa10f7209 */ /* 0x000fe20007810000 */
[-C--:B------:R-:W-:Y:S01]  /*d070*/  FMUL.FTZ R75, R75, R170.reuse ;  /* 0x000000aa4b4b7220 */ /* 0x080fe20000410000 */
[-C--:B------:R-:W-:Y:S01]  /*d080*/  FMUL.FTZ R78, R78, R170.reuse ;  /* 0x000000aa4e4e7220 */ /* 0x080fe20000410000 */
[-C--:B------:R-:W-:Y:S01]  /*d090*/  FMUL.FTZ R79, R79, R170.reuse ;  /* 0x000000aa4f4f7220 */ /* 0x080fe20000410000 */
[----:B------:R-:W-:Y:S01]  /*d0a0*/  FMNMX.FTZ R15, R164, R15, !PT ;  /* 0x0000000fa40f7209 */ /* 0x000fe20007810000 */
[----:B------:R-:W2:Y:S01]  /*d0b0*/  MUFU.EX2 R162, R162 ;  /* 0x000000a200a27308 */ /* 0x000ea20000000800 */
[----:B---3--:R-:W-:Y:S01]  /*d0c0*/  FSEL R154, R154, -INF , P4 ;  /* 0xff8000009a9a7808 */ /* 0x008fe20002000000 */
[-C--:B------:R-:W-:Y:S01]  /*d0d0*/  FMUL.FTZ R82, R82, R170.reuse ;  /* 0x000000aa52527220 */ /* 0x080fe20000410000 */
[----:B------:R-:W-:Y:S01]  /*d0e0*/  FMNMX.FTZ R15, R165, R15, !PT ;  /* 0x0000000fa50f7209 */ /* 0x000fe20007810000 */
[-C--:B------:R-:W-:Y:S01]  /*d0f0*/  FMUL.FTZ R83, R83, R170.reuse ;  /* 0x000000aa53537220 */ /* 0x080fe20000410000 */
[----:B------:R-:W-:Y:S01]  /*d100*/  ISETP.GT.AND P4, PT, R228, 0x38, PT ;  /* 0x00000038e400780c */ /* 0x000fe20003f84270 */
[-C--:B------:R-:W-:Y:S01]  /*d110*/  FMUL.FTZ R86, R86, R170.reuse ;  /* 0x000000aa56567220 */ /* 0x080fe20000410000 */
[----:B------:R-:W-:Y:S01]  /*d120*/  FMNMX.FTZ R15, R168, R15, !PT ;  /* 0x0000000fa80f7209 */ /* 0x000fe20007810000 */
[----:B------:R-:W-:Y:S01]  /*d130*/  MUFU.EX2 R166, R166 ;  /* 0x000000a600a67308 */ /* 0x000fe20000000800 */
[----:B------:R-:W-:Y:S01]  /*d140*/  FSEL R180, R180, -INF , P4 ;  /* 0xff800000b4b47808 */ /* 0x000fe20002000000 */
[----:B----4-:R-:W-:Y:S01]  /*d150*/  FADD.FTZ R3, R159, R3 ;  /* 0x000000039f037221 */ /* 0x010fe20000010000 */
[----:B------:R-:W-:Y:S01]  /*d160*/  FMNMX.FTZ R15, R169, R15, !PT ;  /* 0x0000000fa90f7209 */ /* 0x000fe20007810000 */
[-C--:B------:R-:W-:Y:S01]  /*d170*/  FMUL.FTZ R87, R87, R170.reuse ;  /* 0x000000aa57577220 */ /* 0x080fe20000410000 */
[-C--:B------:R-:W-:Y:S01]  /*d180*/  FMUL.FTZ R90, R90, R170.reuse ;  /* 0x000000aa5a5a7220 */ /* 0x080fe20000410000 */
[-C--:B------:R-:W-:Y:S01]  /*d190*/  FMUL.FTZ R91, R91, R170.reuse ;  /* 0x000000aa5b5b7220 */ /* 0x080fe20000410000 */
[----:B------:R-:W-:Y:S01]  /*d1a0*/  FMNMX.FTZ R15, R172, R15, !PT ;  /* 0x0000000fac0f7209 */ /* 0x000fe20007810000 */
[----:B------:R-:W-:Y:S01]  /*d1b0*/  MUFU.EX2 R167, R167 ;  /* 0x000000a700a77308 */ /* 0x000fe20000000800 */
[----:B--2---:R-:W-:Y:S01]  /*d1c0*/  FADD.FTZ R3, R162, R3 ;  /* 0x00000003a2037221 */ /* 0x004fe20000010000 */
[-C--:B------:R-:W-:Y:S01]  /*d1d0*/  FMUL.FTZ R94, R94, R170.reuse ;  /* 0x000000aa5e5e7220 */ /* 0x080fe20000410000 */
[----:B------:R-:W-:Y:S01]  /*d1e0*/  FMNMX.FTZ R15, R173, R15, !PT ;  /* 0x0000000fad0f7209 */ /* 0x000fe20007810000 */
[-C--:B------:R-:W-:Y:S01]  /*d1f0*/  FMUL.FTZ R95, R95, R170.reuse ;  /* 0x000000aa5f5f7220 */ /* 0x080fe20000410000 */
[-C--:B------:R-:W-:Y:S01]  /*d200*/  FMUL.FTZ R98, R98, R170.reuse ;  /* 0x000000aa62627220 */ /* 0x080fe20000410000 */
[-C--:B------:R-:W-:Y:S01]  /*d210*/  FMUL.FTZ R99, R99, R170.reuse ;  /* 0x000000aa63637220 */ /* 0x080fe20000410000 */
[----:B------:R-:W-:Y:S01]  /*d220*/  FMNMX.FTZ R15, R154, R15, !PT ;  /* 0x0000000f9a0f7209 */ /* 0x000fe20007810000 */
[----:B------:R-:W-:Y:S01]  /*d230*/  MUFU.EX2 R171, R171 ;  /* 0x000000ab00ab7308 */ /* 0x000fe20000000800 */
[-C--:B------:R-:W-:Y:S01]  /*d240*/  FMUL.FTZ R102, R102, R170.reuse ;  /* 0x000000aa66667220 */ /* 0x080fe20000410000 */
        /* <DEDUP_REMOVED lines=13> */
[-C--:B------:R-:W-:Y:S01]  /*d320*/  FMUL.FTZ R122, R122, R170.reuse ;  /* 0x000000aa7a7a7220 */ /* 0x080fe20000410000 */
[----:B------:R-:W2:Y:S01]  /*d330*/  SHFL.BFLY PT, R176, R15, 0x2, 0x1f ;  /* 0x0c401f000fb07f89 */ /* 0x000ea200000e0000 */
        /* <DEDUP_REMOVED lines=17> */
[----:B--2---:R-:W-:-:S05]  /*d450*/  FMNMX.FTZ R15, R15, R176, !PT ;  /* 0x000000b00f0f7209 */ /* 0x004fca0007810000 */
[----:B------:R-:W2:Y:S02]  /*d460*/  SHFL.BFLY PT, R176, R15, 0x1, 0x1f ;  /* 0x0c201f000fb07f89 */ /* 0x000ea400000e0000 */
[----:B--2---:R-:W-:-:S04]  /*d470*/  FMNMX.FTZ R15, R15, R176, !PT ;  /* 0x000000b00f0f7209 */ /* 0x004fc80007810000 */
[----:B------:R-:W-:-:S04]  /*d480*/  FSETP.NEU.FTZ.AND P3, PT, R15, -INF , PT ;  /* 0xff8000000f00780b */ /* 0x000fc80003f7d000 */
[----:B------:R-:W-:-:S05]  /*d490*/  FSEL R163, R15, RZ, P3 ;  /* 0x000000ff0fa37208 */ /* 0x000fca0001800000 */
[----:B------:R-:W-:-:S04]  /*d4a0*/  FADD.FTZ R163, -R163, R225 ;  /* 0x000000e1a3a37221 */ /* 0x000fc80000010100 */
[----:B------:R-:W-:-:S04]  /*d4b0*/  FMUL.FTZ R163, R163, R14 ;  /* 0x0000000ea3a37220 */ /* 0x000fc80000410000 */
[----:B------:R-:W2:Y:S08]  /*d4c0*/  MUFU.EX2 R176, R163 ;  /* 0x000000a300b07308 */ /* 0x000eb00000000800 */
[----:B------:R-:W-:Y:S01]  /*d4d0*/  MUFU.EX2 R163, R227 ;  /* 0x000000e300a37308 */ /* 0x000fe20000000800 */
        /* <DEDUP_REMOVED lines=10> */
[----:B--2---:R-:W-:Y:S01]  /*d580*/  FMUL.FTZ R183, R15, R14 ;  /* 0x0000000e0fb77220 */ /* 0x004fe20000410000 */
[-C--:B------:R-:W-:Y:S01]  /*d590*/  FMUL.FTZ R41, R41, R176.reuse ;  /* 0x000000b029297220 */ /* 0x080fe20000410000 */
[-C--:B------:R-:W-:Y:S01]  /*d5a0*/  FMUL.FTZ R44, R44, R176.reuse ;  /* 0x000000b02c2c7220 */ /* 0x080fe20000410000 */
[-C--:B------:R-:W-:Y:S01]  /*d5b0*/  FMUL.FTZ R45, R45, R176.reuse ;  /* 0x000000b02d2d7220 */ /* 0x080fe20000410000 */
[-C--:B------:R-:W-:Y:S01]  /*d5c0*/  FMUL.FTZ R48, R48, R176.reuse ;  /* 0x000000b030307220 */ /* 0x080fe20000410000 */
[----:B------:R-:W-:Y:S01]  /*d5d0*/  FSEL R183, R183, RZ, P3 ;  /* 0x000000ffb7b77208 */ /* 0x000fe20001800000 */
[-C--:B------:R-:W-:Y:S01]  /*d5e0*/  FMUL.FTZ R49, R49, R176.reuse ;  /* 0x000000b031317220 */ /* 0x080fe20000410000 */
[-C--:B------:R-:W-:Y:S01]  /*d5f0*/  FMUL.FTZ R52, R52, R176.reuse ;  /* 0x000000b034347220 */ /* 0x080fe20000410000 */
[-C--:B------:R-:W-:Y:S01]  /*d600*/  FMUL.FTZ R53, R53, R176.reuse ;  /* 0x000000b035357220 */ /* 0x080fe20000410000 */
[----:B------:R-:W-:Y:S01]  /*d610*/  FMUL.FTZ R56, R56, R176 ;  /* 0x000000b038387220 */ /* 0x000fe20000410000 */
        /* <DEDUP_REMOVED lines=17> */
[----:B------:R-:W-:Y:S01]  /*d730*/  FFMA.FTZ R181, R181, R14, -R183 ;  /* 0x0000000eb5b57223 */ /* 0x000fe200000108b7 */
        /* <DEDUP_REMOVED lines=21> */
[----:B-----5:R-:W-:Y:S01]  /*d890*/  F2FP.F16.F32.PACK_AB R157, R159, R158 ;  /* 0x0000009e9f9d723e */ /* 0x020fe200000000ff */
[----:B--2---:R-:W-:Y:S01]  /*d8a0*/  FFMA.FTZ R158, R176, R0, R152 ;  /* 0x00000000b09e7223 */ /* 0x004fe20000010098 */
[C---:B------:R-:W-:Y:S01]  /*d8b0*/  FADD.FTZ R0, R182.reuse, R3 ;  /* 0x00000003b6007221 */ /* 0x040fe20000010000 */
[----:B------:R-:W-:Y:S01]  /*d8c0*/  F2FP.F16.F32.PACK_AB R159, R182, R162 ;  /* 0x000000a2b69f723e */ /* 0x000fe200000000ff */
[----:B------:R-:W-:Y:S01]  /*d8d0*/  FMUL.FTZ R93, R93, R176 ;  /* 0x000000b05d5d7220 */ /* 0x000fe20000410000 */
[C---:B---3--:R-:W-:Y:S01]  /*d8e0*/  FADD.FTZ R158, R233.reuse, R158 ;  /* 0x0000009ee99e7221 */ /* 0x048fe20000010000 */
[----:B------:R-:W-:Y:S01]  /*d8f0*/  F2FP.F16.F32.PACK_AB R152, R233, R152 ;  /* 0x00000098e998723e */ /* 0x000fe200000000ff */
[----:B------:R-:W2:Y:S01]  /*d900*/  MUFU.EX2 R161, R161 ;  /* 0x000000a100a17308 */ /* 0x000ea20000000800 */
[-C--:B------:R-:W-:Y:S01]  /*d910*/  FMUL.FTZ R96, R96, R176.reuse ;  /* 0x000000b060607220 */ /* 0x080fe20000410000 */
[----:B----4-:R-:W-:Y:S01]  /*d920*/  FADD.FTZ R158, R156, R158 ;  /* 0x0000009e9c9e7221 */ /* 0x010fe20000010000 */
[-C--:B------:R-:W-:Y:S01]  /*d930*/  FMUL.FTZ R97, R97, R176.reuse ;  /* 0x000000b061617220 */ /* 0x080fe20000410000 */
[-C--:B------:R-:W-:Y:S01]  /*d940*/  FMUL.FTZ R100, R100, R176.reuse ;  /* 0x000000b064647220 */ /* 0x080fe20000410000 */
[-C--:B------:R-:W-:Y:S01]  /*d950*/  FMUL.FTZ R101, R101, R176.reuse ;  /* 0x000000b065657220 */ /* 0x080fe20000410000 */
[----:B0-----:R-:W-:Y:S01]  /*d960*/  FADD.FTZ R158, R183, R158 ;  /* 0x0000009eb79e7221 */ /* 0x001fe20000010000 */
[-C--:B------:R-:W-:Y:S01]  /*d970*/  FMUL.FTZ R104, R104, R176.reuse ;  /* 0x000000b068687220 */ /* 0x080fe20000410000 */
[----:B------:R-:W0:Y:S01]  /*d980*/  MUFU.EX2 R164, R164 ;  /* 0x000000a400a47308 */ /* 0x000e220000000800 */
[-C--:B------:R-:W-:Y:S01]  /*d990*/  FMUL.FTZ R105, R105, R176.reuse ;  /* 0x000000b069697220 */ /* 0x080fe20000410000 */
[----:B-1----:R-:W-:Y:S01]  /*d9a0*/  FADD.FTZ R158, R160, R158 ;  /* 0x0000009ea09e7221 */ /* 0x002fe20000010000 */
        /* <DEDUP_REMOVED lines=26> */
[----:B------:R-:W-:-:S03]  /*db50*/  FMUL.FTZ R149, R149, R176 ;  /* 0x000000b095957220 */ /* 0x000fc60000410000 */
[----:B------:R-:W3:Y:S08]  /*db60*/  MUFU.EX2 R172, R172 ;  /* 0x000000ac00ac7308 */ /* 0x000ef00000000800 */
[----:B------:R4:W-:Y:S08]  /*db70*/  MUFU.EX2 R3, R154 ;  /* 0x0000009a00037308 */ /* 0x0009f00000000800 */
[----:B------:R-:W5:Y:S01]  /*db80*/  MUFU.EX2 R162, R173 ;  /* 0x000000ad00a27308 */ /* 0x000f620000000800 */
[----:B----4-:R-:W-:Y:S01]  /*db90*/  F2FP.F16.F32.PACK_AB R154, R183, R156 ;  /* 0x0000009cb79a723e */ /* 0x010fe200000000ff */
[----:B------:R-:W-:Y:S01]  /*dba0*/  BAR.SYNC.DEFER_BLOCKING 0xf, 0x100 ;  /* 0x03c4000000007b1d */ /* 0x000fe20000010000 */
[----:B------:R-:W-:Y:S01]  /*dbb0*/  F2FP.F16.F32.PACK_AB R156, R161, R160 ;  /* 0x000000a0a19c723e */ /* 0x000fe200000000ff */
[C---:B-1----:R-:W-:Y:S01]  /*dbc0*/  FADD.FTZ R160, R165.reuse, R158 ;  /* 0x0000009ea5a07221 */ /* 0x042fe20000010000 */
[----:B------:R-:W-:Y:S01]  /*dbd0*/  FADD.FTZ R161, R166, R0 ;  /* 0x00000000a6a17221 */ /* 0x000fe20000010000 */
[----:B------:R-:W-:-:S02]  /*dbe0*/  F2FP.F16.F32.PACK_AB R158, R165, R164 ;  /* 0x000000a4a59e723e */ /* 0x000fc400000000ff */
[----:B--2---:R-:W-:Y:S01]  /*dbf0*/  FADD.FTZ R160, R168, R160 ;  /* 0x000000a0a8a07221 */ /* 0x004fe20000010000 */
[----:B------:R-:W1:Y:S01]  /*dc00*/  MUFU.EX2 R177, R177 ;  /* 0x000000b100b17308 */ /* 0x000e620000000800 */
[C---:B------:R-:W-:Y:S01]  /*dc10*/  FADD.FTZ R164, R167.reuse, R161 ;  /* 0x000000a1a7a47221 */ /* 0x040fe20000010000 */
[----:B------:R-:W-:Y:S01]  /*dc20*/  F2FP.F16.F32.PACK_AB R161, R167, R166 ;  /* 0x000000a6a7a1723e */ /* 0x000fe200000000ff */
[C---:B0-----:R-:W-:Y:S01]  /*dc30*/  FADD.FTZ R0, R169.reuse, R160 ;  /* 0x000000a0a9007221 */ /* 0x041fe20000010000 */
[----:B------:R-:W-:Y:S01]  /*dc40*/  F2FP.F16.F32.PACK_AB R160, R169, R168 ;  /* 0x000000a8a9a0723e */ /* 0x000fe200000000ff */
[----:B------:R-:W-:Y:S01]  /*dc50*/  FADD.FTZ R164, R163, R164 ;  /* 0x000000a4a3a47221 */ /* 0x000fe20000010000 */
[C---:B------:R-:W-:Y:S01]  /*dc60*/  F2FP.F16.F32.PACK_AB R163, R171.reuse, R163 ;  /* 0x000000a3aba3723e */ /* 0x040fe200000000ff */
[----:B---3--:R-:W-:Y:S01]  /*dc70*/  FADD.FTZ R0, R172, R0 ;  /* 0x00000000ac007221 */ /* 0x008fe20000010000 */
[----:B------:R-:W0:Y:S01]  /*dc80*/  MUFU.EX2 R180, R180 ;  /* 0x000000b400b47308 */ /* 0x000e220000000800 */
[----:B------:R-:W-:-:S02]  /*dc90*/  FADD.FTZ R164, R171, R164 ;  /* 0x000000a4aba47221 */ /* 0x000fc40000010000 */
[C---:B-----5:R-:W-:Y:S01]  /*dca0*/  FADD.FTZ R0, R162.reuse, R0 ;  /* 0x00000000a2007221 */ /* 0x060fe20000010000 */
[----:B------:R-:W-:Y:S01]  /*dcb0*/  F2FP.F16.F32.PACK_AB R162, R162, R172 ;  /* 0x000000aca2a2723e */ /* 0x000fe200000000ff */
[----:B------:R-:W-:Y:S02]  /*dcc0*/  FADD.FTZ R165, R174, R164 ;  /* 0x000000a4aea57221 */ /* 0x000fe40000010000 */
[----:B------:R-:W-:Y:S01]  /*dcd0*/  FADD.FTZ R0, R3, R0 ;  /* 0x0000000003007221 */ /* 0x000fe20000010000 */
[----:B------:R-:W2:Y:S01]  /*dce0*/  MUFU.EX2 R166, R181 ;  /* 0x000000b500a67308 */ /* 0x000ea20000000800 */
[----:B-1----:R-:W-:Y:S01]  /*dcf0*/  F2FP.F16.F32.PACK_AB R164, R177, R3 ;  /* 0x00000003b1a4723e */ /* 0x002fe200000000ff */
[----:B------:R-:W-:Y:S01]  /*dd00*/  FADD.FTZ R3, R175, R165 ;  /* 0x000000a5af037221 */ /* 0x000fe20000010000 */
[----:B------:R-:W-:Y:S01]  /*dd10*/  FADD.FTZ R0, R177, R0 ;  /* 0x00000000b1007221 */ /* 0x000fe20000010000 */
[----:B------:R-:W-:Y:S01]  /*dd20*/  F2FP.F16.F32.PACK_AB R165, R175, R174 ;  /* 0x000000aeafa5723e */ /* 0x000fe200000000ff */
[----:B------:R1:W-:Y:S01]  /*dd30*/  STSM.16.M88.4 [R196+0x26800], R152 ;  /* 0x02680098c4007844 */ /* 0x0003e20000000200 */
[----:B------:R-:W-:-:S02]  /*dd40*/  FADD.FTZ R3, R178, R3 ;  /* 0x00000003b2037221 */ /* 0x000fc40000010000 */
[----:B------:R-:W3:Y:S01]  /*dd50*/  MUFU.EX2 R167, R179 ;  /* 0x000000b300a77308 */ /* 0x000ee20000000800 */
[----:B0-----:R-:W-:Y:S01]  /*dd60*/  FADD.FTZ R0, R180, R0 ;  /* 0x00000000b4007221 */ /* 0x001fe20000010000 */
[----:B------:R1:W-:Y:S04]  /*dd70*/  STSM.16.M88.4 [R197], R156 ;  /* 0x0000009cc5007844 */ /* 0x0003e80000000200 */
[----:B------:R1:W-:Y:S01]  /*dd80*/  STSM.16.M88.4 [R199], R160 ;  /* 0x000000a0c7007844 */ /* 0x0003e20000000200 */
[C---:B--2---:R-:W-:Y:S01]  /*dd90*/  FADD.FTZ R0, R166.reuse, R0 ;  /* 0x00000000a6007221 */ /* 0x044fe20000010000 */
[----:B------:R-:W-:Y:S01]  /*dda0*/  F2FP.F16.F32.PACK_AB R166, R166, R180 ;  /* 0x000000b4a6a6723e */ /* 0x000fe200000000ff */
[C---:B---3--:R-:W-:Y:S01]  /*ddb0*/  FADD.FTZ R3, R167.reuse, R3 ;  /* 0x00000003a7037221 */ /* 0x048fe20000010000 */
[----:B------:R-:W-:-:S05]  /*ddc0*/  F2FP.F16.F32.PACK_AB R167, R167, R178 ;  /* 0x000000b2a7a7723e */ /* 0x000fca00000000ff */
[----:B------:R1:W-:Y:S01]  /*ddd0*/  STSM.16.M88.4 [R198], R164 ;  /* 0x000000a4c6007844 */ /* 0x0003e20000000200 */
[----:B------:R-:W-:Y:S05]  /*dde0*/  @!P0 BRA `(.L_x_4969) ;  /* 0x0000000000048947 */ /* 0x000fea0003800000 */
[----:B------:R-:W-:Y:S01]  /*ddf0*/  BPT.TRAP 0x1 ;  /* 0x000000040000795c */ /* 0x000fe20000300000 */
.L_x_4969:
[----:B------:R0:W2:Y:S01]  /*de00*/  SYNCS.PHASECHK.TRANS64.TRYWAIT P2, [R215+URZ+0x28c50], R220 ;  /* 0x028c50dcd70075a7 */ /* 0x0000a2000804017f */
[----:B------:R-:W-:Y:S05]  /*de10*/  @!P0 BRA `(.L_x_4970) ;  /* 0x0000000000048947 */ /* 0x000fea0003800000 */
[----:B------:R-:W-:Y:S01]  /*de20*/  BPT.TRAP 0x1 ;  /* 0x000000040000795c */ /* 0x000fe20000300000 */
.L_x_4970:
[----:B------:R-:W-:Y:S04]  /*de30*/  BSSY B2, `(.L_x_4971) ;  /* 0x0000004000027945 */ /* 0x000fe80003800000 */
[----:B--2---:R-:W-:Y:S05]  /*de40*/  @P2 BRA `(.L_x_4972) ;  /* 0x0000000000082947 */ /* 0x004fea0003800000 */
[----:B------:R-:W2:Y:S02]  /*de50*/  SYNCS.PHASECHK.TRANS64.TRYWAIT P2, [R215+URZ+0x28c50], R220 ;  /* 0x028c50dcd70075a7 */ /* 0x000ea4000804017f */
[----:B--2---:R-:W-:Y:S05]  /*de60*/  @!P2 BRA `(.L_x_4973) ;  /* 0x0000011800eca947 */ /* 0x004fea0003800000 */
.L_x_4972:
[----:B------:R-:W-:Y:S05]  /*de70*/  BSYNC B2 ;  /* 0x0000000000027941 */ /* 0x000fea0003800000 */
.L_x_4971:
[----:B------:R-:W-:Y:S01]  /*de80*/  IMAD R168, R18, 0x1000, R12 ;  /* 0x0000100012a87824 */ /* 0x000fe200078e020c */
[----:B------:R-:W-:Y:S01]  /*de90*/  WARPGROUP.ARRIVE ;  /* 0x00000000000079c5 */ /* 0x000fe20000000000 */
[----:B------:R-:W-:Y:S01]  /*dea0*/  IMAD.MOV.U32 R169, RZ, RZ, 0x40000040 ;  /* 0x40000040ffa97424 */ /* 0x000fe200078e00ff */
[----:B------:R-:W-:Y:S01]  /*deb0*/  ISETP.GT.AND P2, PT, R214, R21, PT ;  /* 0x00000015d600720c */ /* 0x000fe20003f44270 */
[----:B0-2---:R-:W-:Y:S01]  /*dec0*/  @!P1 VIADD R215, R215, 0x28c60 ;  /* 0x00028c60d7d79836 */ /* 0x005fe20000000000 */
[----:B------:R-:W-:Y:S01]  /*ded0*/  R2UR UR6, R168 ;  /* 0x00000000a80672ca */ /* 0x000fe200000e0000 */
[----:B------:R-:W-:Y:S01]  /*dee0*/  VIADD R214, R214, 0xffffffff ;  /* 0xffffffffd6d67836 */ /* 0x000fe20000000000 */
[----:B------:R-:W-:Y:S01]  /*def0*/  R2UR UR7, R169 ;  /* 0x00000000a90772ca */ /* 0x000fe200000e0000 */
[----:B------:R-:W-:Y:S01]  /*df00*/  IMAD.MOV.U32 R169, RZ, RZ, 0x40000040 ;  /* 0x40000040ffa97424 */ /* 0x000fe200078e00ff */
[----:B------:R-:W-:Y:S01]  /*df10*/  @!P1 PRMT R215, RZ, 0x654, R215 ;  /* 0x00000654ffd79816 */ /* 0x000fe200000000d7 */
[----:B------:R-:W-:-:S02]  /*df20*/  IMAD.MOV.U32 R227, RZ, RZ, R20 ;  /* 0x000000ffffe37224 */ /* 0x000fc400078e0014 */
[----:B------:R-:W-:Y:S02]  /*df30*/  IMAD.MOV.U32 R225, RZ, RZ, R15 ;  /* 0x000000ffffe17224 */ /* 0x000fe400078e000f */
[----:B------:R-:W-:-:S06]  /*df40*/  IMAD.MOV.U32 R226, RZ, RZ, R18 ;  /* 0x000000ffffe27224 */ /* 0x000fcc00078e0012 */
[----:B------:R-:W-:Y:S03]  /*df50*/  HGMMA.64x256x16.F32 R24, R152, gdesc[UR4].tnspB, R24, gsb0 ;  /* 0x43e0000498187df0 */ /* 0x000fe60008000818 */
[----:B------:R-:W-:Y:S02]  /*df60*/  WARPGROUP.DEPBAR.LE gsb0, 0x0 ;  /* 0x00008000000079c5 */ /* 0x000fe40000010000 */
[----:B-1----:R-:W-:Y:S01]  /*df70*/  VIADD R152, R168, 0x80 ;  /* 0x00000080a8987836 */ /* 0x002fe20000000000 */
        /* <DEDUP_REMOVED lines=32> */
.L_x_4963:
[----:B------:R-:W-:Y:S05]  /*e180*/  BSYNC B0 ;  /* 0x0000000000007941 */ /* 0x000fea0003800000 */
.L_x_4962:
[----:B------:R-:W-:Y:S01]  /*e190*/  ISETP.GE.AND P2, PT, R214, R200, PT ;  /* 0x000000c8d600720c */ /* 0x000fe20003f46270 */
[----:B------:R-:W-:-:S12]  /*e1a0*/  BSSY B0, `(.L_x_4975) ;  /* 0x00001e1000007945 */ /* 0x000fd80003800000 */
[----:B------:R-:W-:Y:S05]  /*e1b0*/  @!P2 BRA `(.L_x_4976) ;  /* 0x0000001c007ca947 */ /* 0x000fea0003800000 */
[----:B------:R-:W-:Y:S02]  /*e1c0*/  IMAD.MOV.U32 R195, RZ, RZ, R20 ;  /* 0x000000ffffc37224 */ /* 0x000fe400078e0014 */
[----:B------:R-:W-:Y:S02]  /*e1d0*/  IMAD.MOV.U32 R220, RZ, RZ, R15 ;  /* 0x000000ffffdc7224 */ /* 0x000fe400078e000f */
[----:B0-----:R-:W-:-:S07]  /*e1e0*/  IMAD.MOV.U32 R215, RZ, RZ, R18 ;  /* 0x000000ffffd77224 */ /* 0x001fce00078e0012 */
.L_x_4987:
[----:B------:R-:W-:-:S05]  /*e1f0*/  VIADD R18, R215, 0x1 ;  /* 0x00000001d7127836 */ /* 0x000fca0000000000 */
[----:B------:R-:W-:-:S04]  /*e200*/  ISETP.NE.AND P2, PT, R18, 0x2, PT ;  /* 0x000000021200780c */ /* 0x000fc80003f45270 */
[----:B------:R-:W-:Y:S02]  /*e210*/  SEL R14, RZ, 0x1, P2 ;  /* 0x00000001ff0e7807 */ /* 0x000fe40001000000 */
[----:B------:R-:W-:Y:S02]  /*e220*/  SEL R18, R18, RZ, P2 ;  /* 0x000000ff12127207 */ /* 0x000fe40001000000 */
[----:B------:R-:W-:Y:S01]  /*e230*/  LOP3.LUT R22, R22, R14, RZ, 0x3c, !PT ;  /* 0x0000000e16167212 */ /* 0x000fe200078e3cff */
[----:B-1----:R-:W-:Y:S06]  /*e240*/  @!P0 BRA `(.L_x_4977) ;  /* 0x0000000000048947 */ /* 0x002fec0003800000 */
[----:B------:R-:W-:Y:S01]  /*e250*/  BPT.TRAP 0x1 ;  /* 0x000000040000795c */ /* 0x000fe20000300000 */
.L_x_4977:
[----:B------:R-:W-:Y:S01]  /*e260*/  IMAD R21, R18, 0x8, R2 ;  /* 0x0000000812157824 */ /* 0x000fe200078e0202 */
[----:B------:R-:W-:-:S04]  /*e270*/  SHF.L.U32 R193, R22, 0x1f, RZ ;  /* 0x0000001f16c17819 */ /* 0x000fc800000006ff */
[----:B------:R0:W1:Y:S01]  /*e280*/  SYNCS.PHASECHK.TRANS64.TRYWAIT P2, [R21+URZ+0x28c30], R193 ;  /* 0x028c30c1150075a7 */ /* 0x000062000804017f */
[----:B------:R-:W-:Y:S05]  /*e290*/  @!P0 BRA `(.L_x_4978) ;  /* 0x0000000000048947 */ /* 0x000fea0003800000 */
[----:B------:R-:W-:Y:S01]  /*e2a0*/  BPT.TRAP 0x1 ;  /* 0x000000040000795c */ /* 0x000fe20000300000 */
.L_x_4978:
[----:B------:R-:W-:Y:S01]  /*e2b0*/  BSSY B1, `(.L_x_4979) ;  /* 0x0000006000017945 */ /* 0x000fe20003800000 */
[----:B------:R-:W-:Y:S02]  /*e2c0*/  IMAD R154, R18, 0x200, R13 ;  /* 0x00000200129a7824 */ /* 0x000fe400078e020d */
[----:B------:R-:W-:Y:S01]  /*e2d0*/  IMAD.MOV.U32 R155, RZ, RZ, 0x40000040 ;  /* 0x40000040ff9b7424 */ /* 0x000fe200078e00ff */
[----:B-1----:R-:W-:Y:S06]  /*e2e0*/  @P2 BRA `(.L_x_4980) ;  /* 0x0000000000082947 */ /* 0x002fec0003800000 */
[----:B------:R-:W1:Y:S02]  /*e2f0*/  SYNCS.PHASECHK.TRANS64.TRYWAIT P2, [R21+URZ+0x28c30], R193 ;  /* 0x028c30c1150075a7 */ /* 0x000e64000804017f */
[----:B-1----:R-:W-:Y:S05]  /*e300*/  @!P2 BRA `(.L_x_4981) ;  /* 0x0000011400d8a947 */ /* 0x002fea0003800000 */
.L_x_4980:
[----:B------:R-:W-:Y:S05]  /*e310*/  BSYNC B1 ;  /* 0x0000000000017941 */ /* 0x000fea0003800000 */
.L_x_4979:
        /* <DEDUP_REMOVED lines=173> */
[----:B------:R-:W-:Y:S01]  /*edf0*/  @!P2 STS [R215+0x28800], R220 ;  /* 0x028800dcd700a388 */ /* 0x000fe20000000800 */
        /* <DEDUP_REMOVED lines=20> */
[-C--:B------:R-:W-:Y:S01]  /*ef40*/  FMUL.FTZ R100, R100, R220.reuse ;  /* 0x000000dc64647220 */ /* 0x080fe20000410000 */
[----:B------:R-:W-:Y:S01]  /*ef50*/  FMUL.FTZ R101, R101, R220 ;  /* 0x000000dc65657220 */ /* 0x000fe20000410000 */
[----:B------:R-:W-:Y:S01]  /*ef60*/  FMNMX.FTZ R20, R162, R20, !PT ;  /* 0x00000014a2147209 */ /* 0x000fe20007810000 */
[-C--:B------:R-:W-:Y:S01]  /*ef70*/  FMUL.FTZ R104, R104, R220.reuse ;  /* 0x000000dc68687220 */ /* 0x080fe20000410000 */
[-C--:B------:R-:W-:Y:S01]  /*ef80*/  FMUL.FTZ R105, R105, R220.reuse ;  /* 0x000000dc69697220 */ /* 0x080fe20000410000 */
[----:B------:R-:W-:Y:S01]  /*ef90*/  FMUL.FTZ R108, R108, R220 ;  /* 0x000000dc6c6c7220 */ /* 0x000fe20000410000 */
[----:B------:R-:W-:Y:S01]  /*efa0*/  FMNMX.FTZ R20, R163, R20, !PT ;  /* 0x00000014a3147209 */ /* 0x000fe20007810000 */
[----:B------:R-:W5:Y:S01]  /*efb0*/  MUFU.EX2 R156, R156 ;  /* 0x0000009c009c7308 */ /* 0x000f620000000800 */
[-C--:B------:R-:W-:Y:S01]  /*efc0*/  FMUL.FTZ R109, R109, R220.reuse ;  /* 0x000000dc6d6d7220 */ /* 0x080fe20000410000 */
[----:B------:R-:W-:Y:S01]  /*efd0*/  FMUL.FTZ R112, R112, R220 ;  /* 0x000000dc70707220 */ /* 0x000fe20000410000 */
[----:B--2---:R-:W-:Y:S01]  /*efe0*/  FMNMX.FTZ R20, R0, R20, !PT ;  /* 0x0000001400147209 */ /* 0x004fe20007810000 */
[-C--:B------:R-:W-:Y:S01]  /*eff0*/  FMUL.FTZ R113, R113, R220.reuse ;  /* 0x000000dc71717220 */ /* 0x080fe20000410000 */
[-C--:B------:R-:W-:Y:S01]  /*f000*/  FMUL.FTZ R116, R116, R220.reuse ;  /* 0x000000dc74747220 */ /* 0x080fe20000410000 */
[----:B------:R-:W-:Y:S01]  /*f010*/  FMUL.FTZ R117, R117, R220 ;  /* 0x000000dc75757220 */ /* 0x000fe20000410000 */
[----:B------:R-:W-:Y:S01]  /*f020*/  FMNMX.FTZ R20, R167, R20, !PT ;  /* 0x00000014a7147209 */ /* 0x000fe20007810000 */
[----:B------:R-:W2:Y:S01]  /*f030*/  MUFU.EX2 R157, R157 ;  /* 0x0000009d009d7308 */ /* 0x000ea20000000800 */
[-C--:B------:R-:W-:Y:S01]  /*f040*/  FMUL.FTZ R120, R120, R220.reuse ;  /* 0x000000dc78787220 */ /* 0x080fe20000410000 */
[----:B------:R-:W-:Y:S01]  /*f050*/  FMUL.FTZ R121, R121, R220 ;  /* 0x000000dc79797220 */ /* 0x000fe20000410000 */
[----:B----4-:R-:W-:Y:S01]  /*f060*/  FMNMX.FTZ R20, R181, R20, !PT ;  /* 0x00000014b5147209 */ /* 0x010fe20007810000 */
[-C--:B------:R-:W-:Y:S01]  /*f070*/  FMUL.FTZ R124, R124, R220.reuse ;  /* 0x000000dc7c7c7220 */ /* 0x080fe20000410000 */
[-C--:B------:R-:W-:Y:S01]  /*f080*/  FMUL.FTZ R125, R125, R220.reuse ;  /* 0x000000dc7d7d7220 */ /* 0x080fe20000410000 */
[----:B------:R-:W-:Y:S01]  /*f090*/  FMUL.FTZ R128, R128, R220 ;  /* 0x000000dc80807220 */ /* 0x000fe20000410000 */
[----:B------:R-:W-:Y:S01]  /*f0a0*/  FMNMX.FTZ R20, R171, R20, !PT ;  /* 0x00000014ab147209 */ /* 0x000fe20007810000 */
[----:B------:R-:W4:Y:S01]  /*f0b0*/  MUFU.EX2 R160, R160 ;  /* 0x000000a000a07308 */ /* 0x000f220000000800 */
[-C--:B------:R-:W-:Y:S01]  /*f0c0*/  FMUL.FTZ R129, R129, R220.reuse ;  /* 0x000000dc81817220 */ /* 0x080fe20000410000 */
        /* <DEDUP_REMOVED lines=8> */
[----:B------:R-:W-:Y:S01]  /*f150*/  FMUL.FTZ R141, R141, R220 ;  /* 0x000000dc8d8d7220 */ /* 0x000fe20000410000 */
[----:B------:R-:W-:Y:S01]  /*f160*/  FMNMX.FTZ R20, R178, R20, !PT ;  /* 0x00000014b2147209 */ /* 0x000fe20007810000 */
[-C--:B------:R-:W-:Y:S01]  /*f170*/  FMUL.FTZ R144, R144, R220.reuse ;  /* 0x000000dc90907220 */ /* 0x080fe20000410000 */
[-C--:B------:R-:W-:Y:S01]  /*f180*/  FMUL.FTZ R145, R145, R220.reuse ;  /* 0x000000dc91917220 */ /* 0x080fe20000410000 */
[----:B------:R-:W-:Y:S01]  /*f190*/  FMUL.FTZ R148, R148, R220 ;  /* 0x000000dc94947220 */ /* 0x000fe20000410000 */
[----:B------:R-:W-:Y:S01]  /*f1a0*/  FMNMX.FTZ R20, R179, R20, !PT ;  /* 0x00000014b3147209 */ /* 0x000fe20007810000 */
[----:B------:R-:W1:Y:S01]  /*f1b0*/  MUFU.EX2 R164, R164 ;  /* 0x000000a400a47308 */ /* 0x000e620000000800 */
[----:B------:R-:W-:Y:S01]  /*f1c0*/  FMUL.FTZ R149, R149, R220 ;  /* 0x000000dc95957220 */ /* 0x000fe20000410000 */
[----:B---3--:R-:W-:Y:S01]  /*f1d0*/  FADD.FTZ R166, R153, R166 ;  /* 0x000000a699a67221 */ /* 0x008fe20000010000 */
[----:B------:R-:W-:-:S03]  /*f1e0*/  FMNMX.FTZ R20, R182, R20, !PT ;  /* 0x00000014b6147209 */ /* 0x000fc60007810000 */
[----:B-----5:R-:W-:Y:S01]  /*f1f0*/  FADD.FTZ R166, R156, R166 ;  /* 0x000000a69ca67221 */ /* 0x020fe20000010000 */
[----:B------:R-:W-:Y:S01]  /*f200*/  FMNMX.FTZ R20, R183, R20, !PT ;  /* 0x00000014b7147209 */ /* 0x000fe20007810000 */
[----:B------:R-:W3:Y:S02]  /*f210*/  MUFU.EX2 R165, R165 ;  /* 0x000000a500a57308 */ /* 0x000ee40000000800 */
[----:B--2---:R-:W-:Y:S02]  /*f220*/  FADD.FTZ R166, R157, R166 ;  /* 0x000000a69da67221 */ /* 0x004fe40000010000 */
[----:B------:R-:W2:Y:S02]  /*f230*/  SHFL.BFLY PT, R170, R20, 0x2, 0x1f ;  /* 0x0c401f0014aa7f89 */ /* 0x000ea400000e0000 */
[----:B----4-:R-:W-:Y:S02]  /*f240*/  FADD.FTZ R166, R160, R166 ;  /* 0x000000a6a0a67221 */ /* 0x010fe40000010000 */
[----:B------:R-:W4:Y:S02]  /*f250*/  MUFU.EX2 R168, R168 ;  /* 0x000000a800a87308 */ /* 0x000f240000000800 */
[----:B0-----:R-:W-:-:S04]  /*f260*/  FADD.FTZ R166, R161, R166 ;  /* 0x000000a6a1a67221 */ /* 0x001fc80000010000 */
[----:B-1----:R-:W-:Y:S02]  /*f270*/  FADD.FTZ R166, R164, R166 ;  /* 0x000000a6a4a67221 */ /* 0x002fe40000010000 */
[----:B------:R-:W0:Y:S02]  /*f280*/  MUFU.EX2 R169, R169 ;  /* 0x000000a900a97308 */ /* 0x000e240000000800 */
[----:B---3--:R-:W-:-:S06]  /*f290*/  FADD.FTZ R166, R165, R166 ;  /* 0x000000a6a5a67221 */ /* 0x008fcc0000010000 */
[----:B------:R-:W1:Y:S01]  /*f2a0*/  MUFU.EX2 R172, R172 ;  /* 0x000000ac00ac7308 */ /* 0x000e620000000800 */
[----:B----4-:R-:W-:Y:S01]  /*f2b0*/  FADD.FTZ R166, R168, R166 ;  /* 0x000000a6a8a67221 */ /* 0x010fe20000010000 */
[----:B--2---:R-:W-:-:S06]  /*f2c0*/  FMNMX.FTZ R20, R20, R170, !PT ;  /* 0x000000aa14147209 */ /* 0x004fcc0007810000 */
[----:B------:R-:W2:Y:S01]  /*f2d0*/  MUFU.EX2 R173, R173 ;  /* 0x000000ad00ad7308 */ /* 0x000ea20000000800 */
[----:B------:R-:W3:Y:S01]  /*f2e0*/  SHFL.BFLY PT, R170, R20, 0x1, 0x1f ;  /* 0x0c201f0014aa7f89 */ /* 0x000ee200000e0000 */
[----:B0-----:R-:W-:-:S06]  /*f2f0*/  FADD.FTZ R166, R169, R166 ;  /* 0x000000a6a9a67221 */ /* 0x001fcc0000010000 */
[----:B------:R-:W0:Y:S01]  /*f300*/  MUFU.EX2 R176, R176 ;  /* 0x000000b000b07308 */ /* 0x000e220000000800 */
[----:B-1----:R-:W-:-:S07]  /*f310*/  FADD.FTZ R166, R172, R166 ;  /* 0x000000a6aca67221 */ /* 0x002fce0000010000 */
[----:B------:R-:W1:Y:S01]  /*f320*/  MUFU.EX2 R177, R177 ;  /* 0x000000b100b17308 */ /* 0x000e620000000800 */
[----:B--2---:R-:W-:-:S07]  /*f330*/  FADD.FTZ R166, R173, R166 ;  /* 0x000000a6ada67221 */ /* 0x004fce0000010000 */
[----:B------:R-:W-:Y:S01]  /*f340*/  MUFU.EX2 R180, R180 ;  /* 0x000000b400b47308 */ /* 0x000fe20000000800 */
[----:B---3--:R-:W-:Y:S01]  /*f350*/  FMNMX.FTZ R20, R20, R170, !PT ;  /* 0x000000aa14147209 */ /* 0x008fe20007810000 */
[----:B0-----:R-:W-:-:S04]  /*f360*/  FADD.FTZ R166, R176, R166 ;  /* 0x000000a6b0a67221 */ /* 0x001fc80000010000 */
[C---:B------:R-:W-:Y:S01]  /*f370*/  FADD.FTZ R170, -R20.reuse, R195 ;  /* 0x000000c314aa7221 */ /* 0x040fe20000010100 */
[-C--:B------:R-:W-:Y:S01]  /*f380*/  FMUL.FTZ R195, R20, R14.reuse ;  /* 0x0000000e14c37220 */ /* 0x080fe20000410000 */
[----:B-1----:R-:W-:Y:S02]  /*f390*/  FADD.FTZ R166, R177, R166 ;  /* 0x000000a6b1a67221 */ /* 0x002fe40000010000 */
        /* <DEDUP_REMOVED lines=19> */
[----:B0-----:R0:W-:Y:S01]  /*f4d0*/  @!P2 STS [R215+0x28820], R170 ;  /* 0x028820aad700a388 */ /* 0x0011e20000000800 */
[-C--:B------:R-:W-:Y:S01]  /*f4e0*/  FMUL.FTZ R26, R26, R170.reuse ;  /* 0x000000aa1a1a7220 */ /* 0x080fe20000410000 */
[----:B------:R-:W-:-:S05]  /*f4f0*/  FMUL.FTZ R27, R27, R170 ;  /* 0x000000aa1b1b7220 */ /* 0x000fca0000410000 */
[----:B------:R1:W2:Y:S01]  /*f500*/  MUFU.EX2 R195, R154 ;  /* 0x0000009a00c37308 */ /* 0x0002a20000000800 */
[-C--:B------:R-:W-:Y:S01]  /*f510*/  FMUL.FTZ R30, R30, R170.reuse ;  /* 0x000000aa1e1e7220 */ /* 0x080fe20000410000 */
[-C--:B------:R-:W-:Y:S01]  /*f520*/  FMUL.FTZ R31, R31, R170.reuse ;  /* 0x000000aa1f1f7220 */ /* 0x080fe20000410000 */
[-C--:B------:R-:W-:Y:S01]  /*f530*/  FMUL.FTZ R34, R34, R170.reuse ;  /* 0x000000aa22227220 */ /* 0x080fe20000410000 */
[-C--:B------:R-:W-:Y:S01]  /*f540*/  FMUL.FTZ R35, R35, R170.reuse ;  /* 0x000000aa23237220 */ /* 0x080fe20000410000 */
[-C--:B------:R-:W-:Y:S01]  /*f550*/  FMUL.FTZ R38, R38, R170.reuse ;  /* 0x000000aa26267220 */ /* 0x080fe20000410000 */
[-C--:B------:R-:W-:Y:S01]  /*f560*/  FMUL.FTZ R39, R39, R170.reuse ;  /* 0x000000aa27277220 */ /* 0x080fe20000410000 */
[-C--:B------:R-:W-:Y:S01]  /*f570*/  FMUL.FTZ R42, R42, R170.reuse ;  /* 0x000000aa2a2a7220 */ /* 0x080fe20000410000 */
[----:B0-----:R0:W3:Y:S01]  /*f580*/  MUFU.EX2 R215, R158 ;  /* 0x0000009e00d77308 */ /* 0x0010e20000000800 */
[----:B-1----:R-:W-:Y:S01]  /*f590*/  F2FP.F16.F32.PACK_AB R154, R156, R153 ;  /* 0x000000999c9a723e */ /* 0x002fe200000000ff */
[-C--:B------:R-:W-:Y:S01]  /*f5a0*/  FMUL.FTZ R43, R43, R170.reuse ;  /* 0x000000aa2b2b7220 */ /* 0x080fe20000410000 */
[----:B------:R-:W-:Y:S01]  /*f5b0*/  F2FP.F16.F32.PACK_AB R156, R160, R157 ;  /* 0x0000009da09c723e */ /* 0x000fe200000000ff */
[-C--:B------:R-:W-:Y:S01]  /*f5c0*/  FMUL.FTZ R46, R46, R170.reuse ;  /* 0x000000aa2e2e7220 */ /* 0x080fe20000410000 */
[----:B------:R-:W-:Y:S01]  /*f5d0*/  F2FP.F16.F32.PACK_AB R160, R168, R165 ;  /* 0x000000a5a8a0723e */ /* 0x000fe200000000ff */
[-C--:B------:R-:W-:Y:S01]  /*f5e0*/  FMUL.FTZ R47, R47, R170.reuse ;  /* 0x000000aa2f2f7220 */ /* 0x080fe20000410000 */
[-C--:B------:R-:W-:Y:S01]  /*f5f0*/  FMUL.FTZ R50, R50, R170.reuse ;  /* 0x000000aa32327220 */ /* 0x080fe20000410000 */
[----:B------:R-:W1:Y:S01]  /*f600*/  MUFU.EX2 R159, R159 ;  /* 0x0000009f009f7308 */ /* 0x000e620000000800 */
[----:B--2---:R-:W-:Y:S01]  /*f610*/  FFMA.FTZ R3, R170, R3, R195 ;  /* 0x00000003aa037223 */ /* 0x004fe200000100c3 */
[----:B0-----:R-:W-:Y:S01]  /*f620*/  F2FP.F16.F32.PACK_AB R158, R164, R161 ;  /* 0x000000a1a49e723e */ /* 0x001fe200000000ff */
[-C--:B------:R-:W-:Y:S01]  /*f630*/  FMUL.FTZ R51, R51, R170.reuse ;  /* 0x000000aa33337220 */ /* 0x080fe20000410000 */
[C---:B------:R-:W-:Y:S01]  /*f640*/  F2FP.F16.F32.PACK_AB R153, R155.reuse, R195 ;  /* 0x000000c39b99723e */ /* 0x040fe200000000ff */
[----:B------:R-:W-:Y:S01]  /*f650*/  FADD.FTZ R3, R155, R3 ;  /* 0x000000039b037221 */ /* 0x000fe20000010000 */
[----:B------:R-:W-:Y:S01]  /*f660*/  F2FP.F16.F32.PACK_AB R164, R176, R173 ;  /* 0x000000adb0a4723e */ /* 0x000fe200000000ff */
        /* <DEDUP_REMOVED lines=10> */
[C---:B-1----:R-:W-:Y:S01]  /*f710*/  FADD.FTZ R3, R159.reuse, R3 ;  /* 0x000000039f037221 */ /* 0x042fe20000010000 */
[----:B------:R-:W-:Y:S01]  /*f720*/  F2FP.F16.F32.PACK_AB R155, R159, R215 ;  /* 0x000000d79f9b723e */ /* 0x000fe200000000ff */
[----:B------:R-:W-:Y:S01]  /*f730*/  BAR.SYNC.DEFER_BLOCKING 0xf, 0x100 ;  /* 0x03c4000000007b1d */ /* 0x000fe20000010000 */
[----:B0-----:R-:W-:Y:S01]  /*f740*/  F2FP.F16.F32.PACK_AB R162, R172, R169 ;  /* 0x000000a9aca2723e */ /* 0x001fe200000000ff */
[-C--:B------:R-:W-:Y:S01]  /*f750*/  FMUL.FTZ R67, R67, R170.reuse ;  /* 0x000000aa43437220 */ /* 0x080fe20000410000 */
[-C--:B------:R-:W-:Y:S01]  /*f760*/  FMUL.FTZ R70, R70, R170.reuse ;  /* 0x000000aa46467220 */ /* 0x080fe20000410000 */
        /* <DEDUP_REMOVED lines=13> */
[C---:B0-----:R-:W-:Y:S01]  /*f840*/  FADD.FTZ R0, R180.reuse, R166 ;  /* 0x000000a6b4007221 */ /* 0x041fe20000010000 */
        /* <DEDUP_REMOVED lines=45> */
[C---:B0-----:R-:W-:Y:S01]  /*fb20*/  FADD.FTZ R3, R175.reuse, R3 ;  /* 0x00000003af037221 */ /* 0x041fe20000010000 */
[----:B------:R-:W-:Y:S01]  /*fb30*/  F2FP.F16.F32.PACK_AB R163, R175, R174 ;  /* 0x000000aeafa3723e */ /* 0x000fe200000000ff */
[-C--:B------:R-:W-:Y:S01]  /*fb40*/  FMUL.FTZ R146, R146, R170.reuse ;  /* 0x000000aa92927220 */ /* 0x080fe20000410000 */
[-C--:B------:R-:W-:Y:S01]  /*fb50*/  FMUL.FTZ R147, R147, R170.reuse ;  /* 0x000000aa93937220 */ /* 0x080fe20000410000 */
[-C--:B------:R-:W-:Y:S01]  /*fb60*/  FMUL.FTZ R150, R150, R170.reuse ;  /* 0x000000aa96967220 */ /* 0x080fe20000410000 */
[----:B------:R-:W-:Y:S01]  /*fb70*/  FMUL.FTZ R151, R151, R170 ;  /* 0x000000aa97977220 */ /* 0x000fe20000410000 */
[----:B------:R1:W-:Y:S01]  /*fb80*/  STSM.16.M88.4 [R199], R160 ;  /* 0x000000a0c7007844 */ /* 0x0003e20000000200 */
[----:B------:R-:W0:Y:S01]  /*fb90*/  MUFU.EX2 R182, R182 ;  /* 0x000000b600b67308 */ /* 0x000e220000000800 */
[----:B---3--:R-:W-:-:S07]  /*fba0*/  FADD.FTZ R3, R165, R3 ;  /* 0x00000003a5037221 */ /* 0x008fce0000010000 */
[----:B------:R-:W3:Y:S01]  /*fbb0*/  MUFU.EX2 R183, R183 ;  /* 0x000000b700b77308 */ /* 0x000ee20000000800 */
[C---:B--2---:R-:W-:Y:S01]  /*fbc0*/  FADD.FTZ R3, R179.reuse, R3 ;  /* 0x00000003b3037221 */ /* 0x044fe20000010000 */
[----:B------:R-:W-:-:S03]  /*fbd0*/  F2FP.F16.F32.PACK_AB R165, R179, R165 ;  /* 0x000000a5b3a5723e */ /* 0x000fc600000000ff */
[----:B0-----:R-:W-:Y:S01]  /*fbe0*/  FADD.FTZ R3, R182, R3 ;  /* 0x00000003b6037221 */ /* 0x001fe20000010000 */
[----:B---3--:R-:W-:-:S03]  /*fbf0*/  F2FP.F16.F32.PACK_AB R167, R183, R182 ;  /* 0x000000b6b7a7723e */ /* 0x008fc600000000ff */
[----:B------:R-:W-:Y:S02]  /*fc00*/  FADD.FTZ R3, R183, R3 ;  /* 0x00000003b7037221 */ /* 0x000fe40000010000 */
[----:B------:R1:W-:Y:S01]  /*fc10*/  STSM.16.M88.4 [R198], R164 ;  /* 0x000000a4c6007844 */ /* 0x0003e20000000200 */
[----:B------:R-:W-:Y:S05]  /*fc20*/  @!P0 BRA `(.L_x_4982) ;  /* 0x0000000000048947 */ /* 0x000fea0003800000 */
[----:B------:R-:W-:Y:S01]  /*fc30*/  BPT.TRAP 0x1 ;  /* 0x000000040000795c */ /* 0x000fe20000300000 */
.L_x_4982:
[----:B------:R0:W2:Y:S01]  /*fc40*/  SYNCS.PHASECHK.TRANS64.TRYWAIT P2, [R21+URZ+0x28c50], R193 ;  /* 0x028c50c1150075a7 */ /* 0x0000a2000804017f */
[----:B------:R-:W-:Y:S05]  /*fc50*/  @!P0 BRA `(.L_x_4983) ;  /* 0x0000000000048947 */ /* 0x000fea0003800000 */
[----:B------:R-:W-:Y:S01]  /*fc60*/  BPT.TRAP 0x1 ;  /* 0x000000040000795c */ /* 0x000fe20000300000 */
.L_x_4983:
[----:B------:R-:W-:Y:S04]  /*fc70*/  BSSY B1, `(.L_x_4984) ;  /* 0x0000004000017945 */ /* 0x000fe80003800000 */
[----:B--2---:R-:W-:Y:S05]  /*fc80*/  @P2 BRA `(.L_x_4985) ;  /* 0x0000000000082947 */ /* 0x004fea0003800000 */
[----:B------:R-:W2:Y:S02]  /*fc90*/  SYNCS.PHASECHK.TRANS64.TRYWAIT P2, [R21+URZ+0x28c50], R193 ;  /* 0x028c50c1150075a7 */ /* 0x000ea4000804017f */
[----:B--2---:R-:W-:Y:S05]  /*fca0*/  @!P2 BRA `(.L_x_4986) ;  /* 0x000000fc0084a947 */ /* 0x004fea0003800000 */
.L_x_4985:
[----:B------:R-:W-:Y:S05]  /*fcb0*/  BSYNC B1 ;  /* 0x0000000000017941 */ /* 0x000fea0003800000 */
.L_x_4984:
        /* <DEDUP_REMOVED lines=47> */
.L_x_4976:
[----:B------:R-:W-:Y:S05]  /*ffb0*/  BSYNC B0 ;  /* 0x0000000000007941 */ /* 0x000fea0003800000 */
.L_x_4975:
        /* <DEDUP_REMOVED lines=24> */
[-C--:B------:R-:W-:Y:S01]  /*10140*/  FMUL.FTZ R44, R44, R4.reuse ;  /* 0x000000042c2c7220 */ /* 0x080fe20000410000 */
        /* <DEDUP_REMOVED lines=74> */
[----:B------:R-:W-:Y:S01]  /*105f0*/  FMUL.FTZ R43, R43, R0 ;  /* 0x000000002b2b7220 */ /* 0x000fe20000410000 */
        /* <DEDUP_REMOVED lines=62> */
[----:B--2---:R-:W-:Y:S01]  /*109e0*/  SEL R0, RZ, 0x1, P1 ;  /* 0x00000001ff007807 */ /* 0x004fe20000800000 */
[----:B------:R-:W-:Y:S06]  /*109f0*/  BAR.ARV 0xe, 0x100 ;  /* 0x0384000000007b1d */ /* 0x000fec0000002000 */
[----:B------:R-:W-:-:S02]  /*10a00*/  PLOP3.LUT P0, PT, PT, PT, PT, 0x8, 0x0 ;  /* 0x000000000000781c */ /* 0x000fc40003f0e170 */
[----:B------:R-:W-:Y:S02]  /*10a10*/  LOP3.LUT R22, R22, R0, RZ, 0x3c, !PT ;  /* 0x0000000016167212 */ /* 0x000fe400078e3cff */
[----:B------:R-:W-:-:S09]  /*10a20*/  SEL R18, R18, RZ, P1 ;  /* 0x000000ff12127207 */ /* 0x000fd20000800000 */
.L_x_4903:
[----:B------:R-:W-:Y:S05]  /*10a30*/  BSYNC B7 ;  /* 0x0000000000077941 */ /* 0x000fea0003800000 */
.L_x_4899:
[----:B------:R-:W2:Y:S08]  /*10a40*/  S2UR UR5, SR_CgaCtaId ;  /* 0x00000000000579c3 */ /* 0x000eb00000008800 */
[----:B------:R-:W-:Y:S06]  /*10a50*/  BAR.SYNC.DEFER_BLOCKING 0x5, 0x180 ;  /* 0x0146000000007b1d */ /* 0x000fec0000010000 */
[----:B------:R-:W-:Y:S01]  /*10a60*/  UMOV UR4, 0x400 ;  /* 0x0000040000047882 */ /* 0x000fe20000000000 */
[----:B------:R-:W-:Y:S01]  /*10a70*/  BSSY B0, `(.L_x_4988) ;  /* 0x0000499000007945 */ /* 0x000fe20003800000 */
[----:B--2---:R-:W-:-:S06]  /*10a80*/  ULEA UR4, UR5, UR4, 0x18 ;  /* 0x0000000405047291 */ /* 0x004fcc000f8ec03f */
[----:B------:R-:W-:-:S05]  /*10a90*/  IMAD.U32 R2, RZ, RZ, UR4 ;  /* 0x00000004ff027e24 */ /* 0x000fca000f8e00ff */
[----:B0-----:R0:W2:Y:S01]  /*10aa0*/  LDS.128 R4, [R2+0x28cd0] ;  /* 0x028cd00002047984 */ /* 0x0010a20000000c00 */
[----:B------:R-:W-:Y:S06]  /*10ab0*/  BAR.ARV 0x4, 0x180 ;  /* 0x0106000000007b1d */ /* 0x000fec0000002000 */
[----:B------:R-:W-:Y:S05]  /*10ac0*/  @P0 BRA `(.L_x_4989) ;  /* 0x00000038008c0947 */ /* 0x000fea0003800000 */
[----:B------:R-:W3:Y:S01]  /*10ad0*/  LDL R8, [R1+0x6c] ;  /* 0x00006c0001087983 */ /* 0x000ee20000100800 */
        /* <DEDUP_REMOVED lines=12> */
[----:B---3-5:R-:W-:-:S04]  /*10ba0*/  IMAD.WIDE R152, R8, 0x2, R20 ;  /* 0x0000000208987825 */ /* 0x028fc800078e0214 */
        /* <DEDUP_REMOVED lines=8> */
[----:B-1----:R-:W-:Y:S02]  /*10c30*/  IADD3 R8, P0, R152, 0x20, RZ ;  /* 0x0000002098087810 */ /* 0x002fe40007f1e0ff */
        /* <DEDUP_REMOVED lines=8> */
[----:B-1----:R-:W-:Y:S02]  /*10cc0*/  IADD3 R8, P0, R152, 0x40, RZ ;  /* 0x0000004098087810 */ /* 0x002fe40007f1e0ff */
        /* <DEDUP_REMOVED lines=140> */
[----:B--2---:R-:W-:Y:S02]  /*11590*/  MOV R4, R8 ;  /* 0x0000000800047202 */ /* 0x004fe40000000f00 */
[----:B------:R-:W-:Y:S01]  /*115a0*/  F2FP.F16.F32.PACK_AB R8, R137, R136 ;  /* 0x000000888908723e */ /* 0x000fe200000000ff */
[----:B------:R-:W-:Y:S01]  /*115b0*/  IMAD.X R153, RZ, RZ, R153, P0 ;  /* 0x000000ffff997224 */ /* 0x000fe200000e0699 */
[----:B------:R-:W-:-:S02]  /*115c0*/  F2FP.F16.F32.PACK_AB R9, R139, R138 ;  /* 0x0000008a8b09723e */ /* 0x000fc400000000ff */
[----:B------:R-:W-:Y:S02]  /*115d0*/  F2FP.F16.F32.PACK_AB R15, R151, R150 ;  /* 0x00000096970f723e */ /* 0x000fe400000000ff */
[----:B------:R-:W-:Y:S01]  /*115e0*/  ISETP.NE.U32.AND P1, PT, RZ, UR6, PT ;  /* 0x00000006ff007c0c */ /* 0x000fe2000bf25070 */
[----:B------:R1:W-:Y:S03]  /*115f0*/  STSM.16.M88.4 [R4], R8 ;  /* 0x0000000804007844 */ /* 0x0003e60000000200 */
[----:B------:R-:W-:Y:S02]  /*11600*/  ISETP.NE.AND.EX P1, PT, RZ, UR7, PT, P1 ;  /* 0x00000007ff007c0c */ /* 0x000fe4000bf25310 */
[----:B-1----:R-:W-:Y:S02]  /*11610*/  LOP3.LUT R4, R0, 0x380, RZ, 0xc0, !PT ;  /* 0x0000038000047812 */ /* 0x002fe400078ec0ff */
[----:B------:R-:W-:-:S02]  /*11620*/  IADD3 R8, P0, R207, UR6, RZ ;  /* 0x00000006cf087c10 */ /* 0x000fc4000ff1e0ff */
[----:B------:R-:W-:Y:S02]  /*11630*/  SHF.R.U64 R4, R4, 0x3, RZ ;  /* 0x0000000304047819 */ /* 0x000fe400000012ff */
[----:B------:R-:W-:Y:S02]  /*11640*/  IADD3.X R9, R208, UR7, RZ, P0, !PT ;  /* 0x00000007d0097c10 */ /* 0x000fe400087fe4ff */
[----:B------:R-:W-:Y:S01]  /*11650*/  LOP3.LUT R152, R4, R0, RZ, 0x3c, !PT ;  /* 0x0000000004987212 */ /* 0x000fe200078e3cff */
[----:B------:R-:W-:-:S03]  /*11660*/  IMAD.MOV.U32 R0, RZ, RZ, RZ ;  /* 0x000000ffff007224 */ /* 0x000fc600078e00ff */
        /* <DEDUP_REMOVED lines=13> */
[----:B-----5:R-:W2:Y:S04]  /*11740*/  LDG.E R4, desc[UR42][R8.64] ;  /* 0x0000002a08047981 */ /* 0x020ea8000c1e1900 */
[----:B-1----:R-:W2:Y:S02]  /*11750*/  LDG.E R8, desc[UR42][R8.64+0x4] ;  /* 0x0000042a08087981 */ /* 0x002ea4000c1e1900 */
[----:B--2---:R-:W-:-:S07]  /*11760*/  IMAD.IADD R4, R8, 0x1, -R4 ;  /* 0x0000000108047824 */ /* 0x004fce00078e0a04 */
.L_x_4990:
[----:B-1----:R-:W2:Y:S01]  /*11770*/  LDL R8, [R1+0x44] ;  /* 0x0000440001087983 */ /* 0x002ea20000100800 */
[----:B------:R-:W-:Y:S01]  /*11780*/  ISETP.NE.AND P1, PT, R205, RZ, PT ;  /* 0x000000ffcd00720c */ /* 0x000fe20003f25270 */
[----:B------:R-:W-:-:S03]  /*11790*/  ULDC UR4, c[0x0][0xad4] ;  /* 0x0002b50000047ab9 */ /* 0x000fc60000000800 */
[----:B------:R-:W-:Y:S01]  /*117a0*/  SEL R205, R205, UR4, P1 ;  /* 0x00000004cdcd7c07 */ /* 0x000fe20008800000 */
[----:B--2---:R-:W1:Y:S02]  /*117b0*/  SHFL.IDX PT, R8, R8, RZ, 0x1f ;  /* 0x00001fff08087589 */ /* 0x004e6400000e0000 */
[----:B-1----:R-:W-:Y:S02]  /*117c0*/  ISETP.NE.AND P0, PT, R8, RZ, PT ;  /* 0x000000ff0800720c */ /* 0x002fe40003f05270 */
[----:B-----5:R-:W-:-:S11]  /*117d0*/  SHF.R.S32.HI R8, RZ, 0x1f, R0 ;  /* 0x0000001fff087819 */ /* 0x020fd60000011400 */
[----:B------:R-:W-:Y:S05]  /*117e0*/  @P0 BRA `(.L_x_4991) ;  /* 0x0000000000f80947 */ /* 0x000fea0003800000 */
[----:B------:R-:W2:Y:S01]  /*117f0*/  LDL.LU R14, [R1+0x40] ;  /* 0x00004000010e7983 */ /* 0x000ea20000300800 */
[----:B------:R-:W-:Y:S01]  /*11800*/  IMAD.MOV.U32 R9, RZ, RZ, 0x9b8 ;  /* 0x000009b8ff097424 */ /* 0x000fe200078e00ff */
[----:B------:R-:W-:Y:S01]  /*11810*/  ISETP.GT.AND P1, PT, R205, 0x1, PT ;  /* 0x00000001cd00780c */ /* 0x000fe20003f24270 */
[----:B------:R-:W1:Y:S01]  /*11820*/  LDC R156, c[0x0][0xbe8] ;  /* 0x0002fa00ff9c7b82 */ /* 0x000e620000000800 */
[----:B------:R-:W3:Y:S01]  /*11830*/  LDL R157, [R1+0x68] ;  /* 0x00006800019d7983 */ /* 0x000ee20000100800 */
[----:B------:R-:W-:Y:S02]  /*11840*/  ISETP.NE.U32.AND P0, PT, RZ, UR6, PT ;  /* 0x00000006ff007c0c */ /* 0x000fe4000bf05070 */
[----:B------:R-:W-:Y:S02]  /*11850*/  SEL R9, R9, 0x978, P1 ;  /* 0x0000097809097807 */ /* 0x000fe40000800000 */
[----:B------:R-:W-:Y:S02]  /*11860*/  ISETP.NE.AND.EX P0, PT, RZ, UR7, PT, P0 ;  /* 0x00000007ff007c0c */ /* 0x000fe4000bf05300 */
[----:B------:R-:W4:Y:S02]  /*11870*/  LDC.64 R12, c[0x0][R9+0x220] ;  /* 0x00008800090c7b82 */ /* 0x000f240000000a00 */
[----:B------:R-:W-:-:S06]  /*11880*/  SEL R15, R206, RZ, !P0 ;  /* 0x000000ffce0f7207 */ /* 0x000fcc0004000000 */
[----:B------:R-:W5:Y:S01]  /*11890*/  LDC.64 R10, c[0x0][R9+0x218] ;  /* 0x00008600090a7b82 */ /* 0x000f620000000a00 */
[----:B------:R-:W-:Y:S02]  /*118a0*/  IMAD.IADD R153, R203, 0x1, R194 ;  /* 0x00000001cb997824 */ /* 0x000fe400078e02c2 */
[----:B----4-:R-:W-:Y:S01]  /*118b0*/  IMAD R13, R13, R15, RZ ;  /* 0x0000000f0d0d7224 */ /* 0x010fe200078e02ff */
[----:B------:R-:W-:Y:S02]  /*118c0*/  SEL R155, R217, RZ, P1 ;  /* 0x000000ffd99b7207 */ /* 0x000fe40000800000 */
[----:B--2---:R-:W-:Y:S02]  /*118d0*/  SEL R14, R14, RZ, !P0 ;  /* 0x000000ff0e0e7207 */ /* 0x004fe40004000000 */
[----:B-1----:R-:W-:-:S03]  /*118e0*/  ISETP.NE.AND P0, PT, R156, 0x1, PT ;  /* 0x000000019c00780c */ /* 0x002fc60003f05270 */
[C---:B------:R-:W-:Y:S02]  /*118f0*/  IMAD R14, R12.reuse, R14, R13 ;  /* 0x0000000e0c0e7224 */ /* 0x040fe400078e020d */
[----:B------:R-:W-:-:S04]  /*11900*/  IMAD.WIDE.U32 R12, R12, R15, RZ ;  /* 0x0000000f0c0c7225 */ /* 0x000fc800078e00ff */
[-C--:B-----5:R-:W-:Y:S02]  /*11910*/  IMAD R15, R11, R204.reuse, RZ ;  /* 0x000000cc0b0f7224 */ /* 0x0a0fe400078e02ff */
[----:B------:R-:W-:-:S04]  /*11920*/  IMAD.WIDE.U32 R10, R10, R204, RZ ;  /* 0x000000cc0a0a7225 */ /* 0x000fc800078e00ff */
[----:B------:R-:W-:Y:S02]  /*11930*/  IMAD.IADD R15, R11, 0x1, R15 ;  /* 0x000000010b0f7824 */ /* 0x000fe400078e020f */
[----:B------:R-:W1:Y:S01]  /*11940*/  @P0 LDC R11, c[0x0][0xbec] ;  /* 0x0002fb00ff0b0b82 */ /* 0x000e620000000800 */
[----:B------:R-:W-:-:S07]  /*11950*/  IADD3 R152, P2, P3, R12, R10, R0 ;  /* 0x0000000a0c987210 */ /* 0x000fce0007b5e000 */
[----:B------:R-:W2:Y:S01]  /*11960*/  @P0 LDC R10, c[0x0][0xbf0] ;  /* 0x0002fc00ff0a0b82 */ /* 0x000ea20000000800 */
[----:B------:R-:W-:-:S05]  /*11970*/  IMAD.IADD R14, R13, 0x1, R14 ;  /* 0x000000010d0e7824 */ /* 0x000fca00078e020e */
[----:B------:R-:W-:Y:S01]  /*11980*/  IADD3.X R14, R14, R15, R8, P2, P3 ;  /* 0x0000000f0e0e7210 */ /* 0x000fe200017e6408 */
[----:B------:R-:W-:Y:S02]  /*11990*/  IMAD.MOV.U32 R15, RZ, RZ, R153 ;  /* 0x000000ffff0f7224 */ /* 0x000fe400078e0099 */
[----:B-1----:R-:W-:-:S05]  /*119a0*/  @P0 IMAD.HI.U32 R11, R153, R11, RZ ;  /* 0x0000000b990b0227 */ /* 0x002fca00078e00ff */
[----:B--2---:R-:W-:Y:S02]  /*119b0*/  @P0 SHF.R.U32.HI R15, RZ, R10, R11 ;  /* 0x0000000aff0f0219 */ /* 0x004fe4000001160b */
[----:B------:R-:W1:Y:S02]  /*119c0*/  LDC.64 R10, c[0x0][R9+0x228] ;  /* 0x00008a00090a7b82 */ /* 0x000e640000000a00 */
[----:B-1----:R-:W-:-:S04]  /*119d0*/  IMAD.WIDE.U32 R12, R10, R155, RZ ;  /* 0x0000009b0a0c7225 */ /* 0x002fc800078e00ff */
[----:B------:R-:W-:-:S04]  /*119e0*/  IMAD R10, R11, R155, RZ ;  /* 0x0000009b0b0a7224 */ /* 0x000fc800078e02ff */
[----:B------:R-:W-:Y:S02]  /*119f0*/  IMAD.IADD R13, R13, 0x1, R10 ;  /* 0x000000010d0d7824 */ /* 0x000fe400078e020a */
[----:B------:R1:W2:Y:S01]  /*11a00*/  LDC.64 R10, c[0x0][R9+0x210] ;  /* 0x00008400090a7b82 */ /* 0x0002a20000000a00 */
[----:B------:R-:W-:Y:S01]  /*11a10*/  IADD3 R12, P0, P2, R15, R152, R12 ;  /* 0x000000980f0c7210 */ /* 0x000fe20007a1e00c */
[--C-:B------:R-:W-:Y:S01]  /*11a20*/  IMAD.MOV R152, RZ, RZ, -R15.reuse ;  /* 0x000000ffff987224 */ /* 0x100fe200078e0a0f */
[----:B------:R-:W-:-:S03]  /*11a30*/  SHF.R.S32.HI R15, RZ, 0x1f, R15 ;  /* 0x0000001fff0f7819 */ /* 0x000fc6000001140f */
[----:B------:R-:W-:Y:S01]  /*11a40*/  IMAD R152, R156, R152, R153 ;  /* 0x000000989c987224 */ /* 0x000fe200078e0299 */
[----:B------:R-:W-:-:S04]  /*11a50*/  IADD3.X R13, R15, R14, R13, P0, P2 ;  /* 0x0000000e0f0d7210 */ /* 0x000fc800007e440d */
[----:B-1----:R-:W-:Y:S01]  /*11a60*/  SHF.R.S32.HI R9, RZ, 0x1f, R152 ;  /* 0x0000001fff097819 */ /* 0x002fe20000011498 */
[-C--:B--2---:R-:W-:Y:S02]  /*11a70*/  IMAD R11, R11, R152.reuse, RZ ;  /* 0x000000980b0b7224 */ /* 0x084fe400078e02ff */
[----:B------:R-:W-:-:S04]  /*11a80*/  IMAD.WIDE.U32 R12, R10, R152, R12 ;  /* 0x000000980a0c7225 */ /* 0x000fc800078e000c */
[----:B------:R-:W-:Y:S02]  /*11a90*/  IMAD R9, R10, R9, R11 ;  /* 0x000000090a097224 */ /* 0x000fe400078e020b */
[----:B------:R-:W1:Y:S08]  /*11aa0*/  LDC.64 R10, c[0x0][0xba8] ;  /* 0x0002ea00ff0a7b82 */ /* 0x000e700000000a00 */
[----:B-1----:R-:W1:Y:S08]  /*11ab0*/  @!P1 LDC R10, c[0x0][0xb50] ;  /* 0x0002d400ff0a9b82 */ /* 0x002e700000000800 */
[----:B------:R-:W2:Y:S01]  /*11ac0*/  @!P1 LDC R11, c[0x0][0xb54] ;  /* 0x0002d500ff0b9b82 */ /* 0x000ea20000000800 */
[----:B------:R-:W-:-:S02]  /*11ad0*/  IMAD.IADD R9, R13, 0x1, R9 ;  /* 0x000000010d097824 */ /* 0x000fc400078e0209 */
[----:B------:R-:W-:Y:S01]  /*11ae0*/  IMAD.IADD R14, R189, 0x1, R194 ;  /* 0x00000001bd0e7824 */ /* 0x000fe200078e02c2 */
[----:B-1----:R-:W-:Y:S01]  /*11af0*/  LEA R13, P0, R12, R10, 0x2 ;  /* 0x0000000a0c0d7211 */ /* 0x002fe200078010ff */
[----:B---3--:R-:W-:-:S03]  /*11b00*/  IMAD.MOV R10, RZ, RZ, -R157 ;  /* 0x000000ffff0a7224 */ /* 0x008fc600078e0a9d */
[----:B--2---:R-:W-:Y:S02]  /*11b10*/  LEA.HI.X R9, R12, R11, R9, 0x2, P0 ;  /* 0x0000000b0c097211 */ /* 0x004fe400000f1409 */
[----:B------:R-:W-:Y:S01]  /*11b20*/  ISETP.NE.AND P0, PT, R202, R10, PT ;  /* 0x0000000aca00720c */ /* 0x000fe20003f05270 */
[----:B------:R-:W-:Y:S04]  /*11b30*/  SHFL.IDX PT, R12, R13, 0x1, 0x1c1f ;  /* 0x003c1f000d0c7f89 */ /* 0x000fe800000e0000 */
[----:B------:R-:W-:Y:S04]  /*11b40*/  SHFL.IDX PT, R10, R13, RZ, 0x1c1f ;  /* 0x001c1fff0d0a7589 */ /* 0x000fe800000e0000 */
[----:B------:R-:W1:Y:S04]  /*11b50*/  SHFL.IDX PT, R11, R9, RZ, 0x1c1f ;  /* 0x001c1fff090b7589 */ /* 0x000e6800000e0000 */
[----:B------:R2:W3:Y:S02]  /*11b60*/  SHFL.IDX PT, R13, R9, 0x1, 0x1c1f ;  /* 0x003c1f00090d7f89 */ /* 0x0004e400000e0000 */
[----:B--2---:R-:W-:-:S05]  /*11b70*/  IMAD R9, R4, R156, RZ ;  /* 0x0000009c04097224 */ /* 0x004fca00078e02ff */
[C---:B------:R-:W-:Y:S01]  /*11b80*/  ISETP.GE.OR P1, PT, R14.reuse, R9, P0 ;  /* 0x000000090e00720c */ /* 0x040fe20000726670 */
[----:B------:R-:W-:-:S05]  /*11b90*/  VIADD R14, R14, 0x8 ;  /* 0x000000080e0e7836 */ /* 0x000fca0000000000 */
[----:B------:R-:W-:-:S07]  /*11ba0*/  ISETP.GE.OR P0, PT, R14, R9, P0 ;  /* 0x000000090e00720c */ /* 0x000fce0000706670 */
[----:B-1----:R1:W-:Y:S06]  /*11bb0*/  @!P1 ST.E desc[UR42][R10.64], R154 ;  /* 0x0000009a0a009985 */ /* 0x0023ec000c10192a */
[----:B---3--:R1:W-:Y:S02]  /*11bc0*/  @!P0 ST.E desc[UR42][R12.64], R3 ;  /* 0x000000030c008985 */ /* 0x0083e4000c10192a */
.L_x_4991:
[----:B------:R-:W-:Y:S02]  /*11bd0*/  ISETP.GT.AND P1, PT, R205, 0x1, PT ;  /* 0x00000001cd00780c */ /* 0x000fe40003f24270 */
[----:B------:R-:W-:-:S04]  /*11be0*/  ISETP.NE.U32.AND P0, PT, RZ, UR6, PT ;  /* 0x00000006ff007c0c */ /* 0x000fc8000bf05070 */
[----:B------:R-:W-:-:S04]  /*11bf0*/  ISETP.NE.AND.EX P0, PT, RZ, UR7, PT, P0 ;  /* 0x00000007ff007c0c */ /* 0x000fc8000bf05300 */
[----:B------:R-:W-:-:S03]  /*11c00*/  SEL R206, R206, RZ, !P0 ;  /* 0x000000ffcece7207 */ /* 0x000fc60004000000 */
[----:B------:R-:W-:Y:S06]  /*11c10*/  @P1 BRA `(.L_x_4992) ;  /* 0x0000001000381947 */ /* 0x000fec0003800000 */
[----:B-1----:R-:W1:Y:S01]  /*11c20*/  S2R R10, SR_TID.X ;  /* 0x00000000000a7919 */ /* 0x002e620000002100 */
[----:B------:R-:W2:Y:S01]  /*11c30*/  LDC R87, c[0x0][0xbe8] ;  /* 0x0002fa00ff577b82 */ /* 0x000ea20000000800 */
[----:B------:R-:W-:Y:S01]  /*11c40*/  ULDC.64 UR4, c[0x0][0xaa0] ;  /* 0x0002a80000047ab9 */ /* 0x000fe20000000a00 */
[----:B-1----:R-:W-:-:S05]  /*11c50*/  VIADD R10, R10, 0xffffff80 ;  /* 0xffffff800a0a7836 */ /* 0x002fca0000000000 */
[----:B------:R-:W-:-:S04]  /*11c60*/  SHF.R.S32.HI R11, RZ, 0x1f, R10 ;  /* 0x0000001fff0b7819 */ /* 0x000fc8000001140a */
        /* <DEDUP_REMOVED lines=14> */
[----:B------:R-:W-:Y:S01]  /*11d50*/  IADD3 R45, P1, R20, 0x6000, RZ ;  /* 0x00006000142d7810 */ /* 0x000fe20007f3e0ff */
[----:B--2---:R-:W-:Y:S01]  /*11d60*/  IMAD R90, R4, R87, RZ ;  /* 0x00000057045a7224 */ /* 0x004fe200078e02ff */
[----:B------:R-:W-:Y:S01]  /*11d70*/  IADD3 R49, P2, R20, 0x7000, RZ ;  /* 0x0000700014317810 */ /* 0x000fe20007f5e0ff */
[----:B------:R-:W5:Y:S01]  /*11d80*/  LD.E.128 R24, desc[UR42][R24.64] ;  /* 0x0000002a18187980 */ /* 0x000f62000c101d00 */
        /* <DEDUP_REMOVED lines=16> */
[----:B------:R-:W-:Y:S02]  /*11e90*/  IADD3 R14, P3, R20, 0xf000, RZ ;  /* 0x0000f000140e7810 */ /* 0x000fe40007f7e0ff */
        /* <DEDUP_REMOVED lines=12> */
[C---:B------:R-:W-:Y:S01]  /*11f60*/  IADD3 R57, P4, R20.reuse, 0x9000, RZ ;  /* 0x0000900014397810 */ /* 0x040fe20007f9e0ff */
[----:B------:R-:W-:Y:S01]  /*11f70*/  IMAD.X R81, RZ, RZ, R21, P3 ;  /* 0x000000ffff517224 */ /* 0x000fe200018e0615 */
        /* <DEDUP_REMOVED lines=10> */
[----:B------:R-:W5:Y:S01]  /*12020*/  LD.E.128 R40, desc[UR42][R40.64] ;  /* 0x0000002a28287980 */ /* 0x000f62000c101d00 */
[----:B------:R-:W-:-:S02]  /*12030*/  LOP3.LUT R60, R61, 0x380, RZ, 0xc0, !PT ;  /* 0x000003803d3c7812 */ /* 0x000fc400078ec0ff */
[----:B------:R-:W-:Y:S01]  /*12040*/  LOP3.LUT R64, R65, 0x380, RZ, 0xc0, !PT ;  /* 0x0000038041407812 */ /* 0x000fe200078ec0ff */
[----:B------:R-:W5:Y:S01]  /*12050*/  LD.E.128 R44, desc[UR42][R44.64] ;  /* 0x0000002a2c2c7980 */ /* 0x000f62000c101d00 */
[----:B------:R-:W-:Y:S02]  /*12060*/  LOP3.LUT R68, R69, 0x380, RZ, 0xc0, !PT ;  /* 0x0000038045447812 */ /* 0x000fe400078ec0ff */
[----:B------:R-:W-:Y:S01]  /*12070*/  LOP3.LUT R72, R73, 0x380, RZ, 0xc0, !PT ;  /* 0x0000038049487812 */ /* 0x000fe200078ec0ff */
[----:B------:R-:W5:Y:S01]  /*12080*/  LD.E.128 R48, desc[UR42][R48.64] ;  /* 0x0000002a30307980 */ /* 0x000f62000c101d00 */
[----:B------:R-:W-:Y:S02]  /*12090*/  LOP3.LUT R76, R77, 0x380, RZ, 0xc0, !PT ;  /* 0x000003804d4c7812 */ /* 0x000fe400078ec0ff */
[----:B------:R-:W-:Y:S01]  /*120a0*/  LOP3.LUT R13, R20, 0x380, RZ, 0xc0, !PT ;  /* 0x00000380140d7812 */ /* 0x000fe200078ec0ff */
[----:B------:R-:W5:Y:S01]  /*120b0*/  LD.E.128 R52, desc[UR42][R52.64] ;  /* 0x0000002a34347980 */ /* 0x000f62000c101d00 */
[----:B------:R-:W-:-:S02]  /*120c0*/  SHF.R.U64 R9, R9, 0x3, RZ ;  /* 0x0000000309097819 */ /* 0x000fc400000012ff */
        /* <DEDUP_REMOVED lines=8> */
[----:B------:R-:W-:Y:S01]  /*12150*/  IMAD R9, R8, UR4, RZ ;  /* 0x0000000408097c24 */ /* 0x000fe2000f8e02ff */
        /* <DEDUP_REMOVED lines=14> */
[----:B------:R-:W-:Y:S01]  /*12240*/  ISETP.NE.AND P3, PT, R87, 0x1, PT ;  /* 0x000000015700780c */ /* 0x000fe20003f65270 */
[C---:B------:R-:W-:Y:S01]  /*12250*/  IMAD R21, R0.reuse, UR5, R9 ;  /* 0x0000000500157c24 */ /* 0x040fe2000f8e0209 */
[----:B------:R-:W-:Y:S01]  /*12260*/  LOP3.LUT R11, R11, 0xfffffff8, RZ, 0xc0, !PT ;  /* 0xfffffff80b0b7812 */ /* 0x000fe200078ec0ff */
[----:B------:R-:W-:Y:S01]  /*12270*/  IMAD.WIDE.U32 R8, R0, UR4, RZ ;  /* 0x0000000400087c25 */ /* 0x000fe2000f8e00ff */
[----:B------:R-:W-:Y:S01]  /*12280*/  ULDC.64 UR4, c[0x0][0xae8] ;  /* 0x0002ba0000047ab9 */ /* 0x000fe20000000a00 */
[----:B------:R-:W1:Y:S01]  /*12290*/  LDC R0, c[0x0][0xac8] ;  /* 0x0002b200ff007b82 */ /* 0x000e620000000800 */
[----:B------:R-:W5:Y:S01]  /*122a0*/  LD.E.128 R12, desc[UR42][R12.64] ;  /* 0x0000002a0c0c7980 */ /* 0x000f62000c101d00 */
[----:B------:R-:W-:-:S03]  /*122b0*/  IMAD.IADD R9, R9, 0x1, R21 ;  /* 0x0000000109097824 */ /* 0x000fc600078e0215 */
[----:B------:R-:W5:Y:S03]  /*122c0*/  LD.E.128 R56, desc[UR42][R56.64] ;  /* 0x0000002a38387980 */ /* 0x000f66000c101d00 */
[----:B------:R-:W2:Y:S01]  /*122d0*/  @P3 LDC R89, c[0x0][0xbec] ;  /* 0x0002fb00ff593b82 */ /* 0x000ea20000000800 */
[----:B------:R-:W-:Y:S01]  /*122e0*/  IMAD.IADD R20, R10, 0x1, -R11 ;  /* 0x000000010a147824 */ /* 0x000fe200078e0a0b */
[----:B------:R-:W5:Y:S01]  /*122f0*/  LD.E.128 R60, desc[UR42][R60.64] ;  /* 0x0000002a3c3c7980 */ /* 0x000f62000c101d00 */
[----:B------:R-:W-:-:S03]  /*12300*/  IMAD.WIDE.U32 R8, R204, UR4, R8 ;  /* 0x00000004cc087c25 */ /* 0x000fc6000f8e0008 */
[----:B------:R-:W5:Y:S02]  /*12310*/  LD.E.128 R64, desc[UR42][R64.64] ;  /* 0x0000002a40407980 */ /* 0x000f64000c101d00 */
[----:B------:R-:W3:Y:S01]  /*12320*/  @P3 LDC R91, c[0x0][0xbf0] ;  /* 0x0002fc00ff5b3b82 */ /* 0x000ee20000000800 */
[----:B------:R-:W-:Y:S01]  /*12330*/  SHF.R.S32.HI R10, RZ, 0x1f, R206 ;  /* 0x0000001fff0a7819 */ /* 0x000fe200000114ce */
[----:B------:R-:W-:Y:S01]  /*12340*/  IMAD R11, R20, 0x20, R3 ;  /* 0x00000020140b7824 */ /* 0x000fe200078e0203 */
[----:B------:R-:W5:Y:S01]  /*12350*/  LD.E.128 R68, desc[UR42][R68.64] ;  /* 0x0000002a44447980 */ /* 0x000f62000c101d00 */
[----:B------:R-:W-:Y:S01]  /*12360*/  IMAD R9, R204, UR5, R9 ;  /* 0x00000005cc097c24 */ /* 0x000fe2000f8e0209 */
[----:B------:R-:W-:Y:S01]  /*12370*/  ULDC.64 UR4, c[0x0][0xaf0] ;  /* 0x0002bc0000047ab9 */ /* 0x000fe20000000a00 */
[----:B------:R-:W-:Y:S01]  /*12380*/  IMAD.IADD R3, R3, 0x1, R194 ;  /* 0x0000000103037824 */ /* 0x000fe200078e02c2 */
[----:B------:R-:W5:Y:S01]  /*12390*/  LD.E.128 R72, desc[UR42][R72.64] ;  /* 0x0000002a48487980 */ /* 0x000f62000c101d00 */
[----:B-1----:R-:W-:Y:S01]  /*123a0*/  ISETP.GE.AND P1, PT, R213, R0, PT ;  /* 0x00000000d500720c */ /* 0x002fe20003f26270 */
[----:B------:R-:W-:-:S02]  /*123b0*/  IMAD.IADD R194, R194, 0x1, R11 ;  /* 0x00000001c2c27824 */ /* 0x000fc400078e020b */
[----:B------:R-:W-:Y:S01]  /*123c0*/  IMAD R11, R10, UR4, RZ ;  /* 0x000000040a0b7c24 */ /* 0x000fe2000f8e02ff */
[----:B------:R-:W-:Y:S01]  /*123d0*/  SEL R10, RZ, 0xffffffff, P1 ;  /* 0xffffffffff0a7807 */ /* 0x000fe20000800000 */
[----:B------:R-:W5:Y:S01]  /*123e0*/  LD.E.128 R76, desc[UR42][R76.64] ;  /* 0x0000002a4c4c7980 */ /* 0x000f62000c101d00 */
[----:B------:R-:W-:-:S03]  /*123f0*/  ISETP.GE.AND P0, PT, R212, R0, PT ;  /* 0x00000000d400720c */ /* 0x000fc60003f06270 */
[----:B------:R-:W-:Y:S01]  /*12400*/  IMAD.SHL.U32 R93, R10, 0x2, RZ ;  /* 0x000000020a5d7824 */ /* 0x000fe200078e00ff */
[----:B------:R-:W-:Y:S01]  /*12410*/  SEL R21, RZ, 0xffffffff, P0 ;  /* 0xffffffffff157807 */ /* 0x000fe20000000000 */
[----:B--2---:R-:W-:Y:S01]  /*12420*/  @P3 IMAD.HI.U32 R10, R194, R89, RZ ;  /* 0x00000059c20a3227 */ /* 0x004fe200078e00ff */
[-C--:B------:R-:W-:Y:S01]  /*12430*/  ISETP.GE.AND P2, PT, R188, R0.reuse, PT ;  /* 0x00000000bc00720c */ /* 0x080fe20003f46270 */
[----:B------:R-:W5:Y:S01]  /*12440*/  LD.E.128 R80, desc[UR42][R80.64] ;  /* 0x0000002a50507980 */ /* 0x000f62000c101d00 */
[-C--:B------:R-:W-:Y:S01]  /*12450*/  ISETP.GE.AND P0, PT, R211, R0.reuse, PT ;  /* 0x00000000d300720c */ /* 0x080fe20003f06270 */
[C---:B------:R-:W-:Y:S02]  /*12460*/  IMAD R85, R206.reuse, UR5, R11 ;  /* 0x00000005ce557c24 */ /* 0x040fe4000f8e020b */
[----:B------:R-:W-:Y:S01]  /*12470*/  IMAD.MOV.U32 R11, RZ, RZ, R194 ;  /* 0x000000ffff0b7224 */ /* 0x000fe200078e00c2 */
[----:B---3--:R-:W-:Y:S01]  /*12480*/  @P3 SHF.R.U32.HI R11, RZ, R91, R10 ;  /* 0x0000005bff0b3219 */ /* 0x008fe2000001160a */
[----:B------:R-:W-:Y:S01]  /*12490*/  IMAD.WIDE.U32 R8, R206, UR4, R8 ;  /* 0x00000004ce087c25 */ /* 0x000fe2000f8e0008 */
[----:B------:R-:W-:Y:S01]  /*124a0*/  SEL R20, RZ, 0x1, P2 ;  /* 0x00000001ff147807 */ /* 0x000fe20001000000 */
[----:B------:R-:W-:Y:S01]  /*124b0*/  ULDC.64 UR4, c[0x0][0xae0] ;  /* 0x0002b80000047ab9 */ /* 0x000fe20000000a00 */
[----:B------:R-:W-:Y:S01]  /*124c0*/  SEL R10, RZ, 0xffffffff, P0 ;  /* 0xffffffffff0a7807 */ /* 0x000fe20000000000 */
[----:B------:R-:W-:Y:S01]  /*124d0*/  IMAD.SHL.U32 R21, R21, 0x4, RZ ;  /* 0x0000000415157824 */ /* 0x000fe200078e00ff */
[----:B------:R-:W-:Y:S01]  /*124e0*/  LOP3.LUT R20, R93, 0x2, R20, 0xe2, !PT ;  /* 0x000000025d147812 */ /* 0x000fe200078ee214 */
[----:B------:R-:W-:Y:S01]  /*124f0*/  IMAD.IADD R9, R9, 0x1, R85 ;  /* 0x0000000109097824 */ /* 0x000fe200078e0255 */
[-C--:B------:R-:W-:Y:S01]  /*12500*/  ISETP.GE.AND P0, PT, R210, R0.reuse, PT ;  /* 0x00000000d200720c */ /* 0x080fe20003f06270 */
[----:B------:R-:W-:Y:S01]  /*12510*/  IMAD.SHL.U32 R85, R10, 0x8, RZ ;  /* 0x000000080a557824 */ /* 0x000fe200078e00ff */
[--C-:B------:R-:W-:Y:S01]  /*12520*/  SHF.R.S32.HI R10, RZ, 0x1f, R11.reuse ;  /* 0x0000001fff0a7819 */ /* 0x100fe2000001140b */
[----:B------:R-:W-:Y:S01]  /*12530*/  @!PT LDS RZ, [RZ] ;  /* 0x00000000fffff984 */ /* 0x000fe20000000800 */
[----:B------:R-:W-:Y:S01]  /*12540*/  @!PT LDS RZ, [RZ] ;  /* 0x00000000fffff984 */ /* 0x000fe20000000800 */
[----:B------:R-:W-:Y:S01]  /*12550*/  @!PT LDS RZ, [RZ] ;  /* 0x00000000fffff984 */ /* 0x000fe20000000800 */
[----:B------:R-:W-:Y:S01]  /*12560*/  @!PT LDS RZ, [RZ] ;  /* 0x00000000fffff984 */ /* 0x000fe20000000800 */
[----:B------:R1:W-:Y:S06]  /*12570*/  MEMBAR.ALL.CTA ;  /* 0x0000000000007992 */ /* 0x0003ec0000008000 */
[----:B-1----:R-:W1:Y:S01]  /*12580*/  FENCE.VIEW.ASYNC.S ;  /* 0x00000000000073c6 */ /* 0x002e620000000000 */
[----:B------:R-:W-:Y:S01]  /*12590*/  LOP3.LUT R20, R21, 0x4, R20, 0xe2, !PT ;  /* 0x0000000415147812 */ /* 0x000fe200078ee214 */
[----:B------:R-:W-:Y:S01]  /*125a0*/  IMAD.MOV R21, RZ, RZ, -R11 ;  /* 0x000000ffff157224 */ /* 0x000fe200078e0a0b */
[----:B------:R-:W-:Y:S01]  /*125b0*/  SEL R4, RZ, 0xffffffff, P0 ;  /* 0xffffffffff047807 */ /* 0x000fe20000000000 */
[----:B------:R-:W-:Y:S01]  /*125c0*/  IMAD R10, R10, UR4, RZ ;  /* 0x000000040a0a7c24 */ /* 0x000fe2000f8e02ff */
[----:B------:R-:W-:Y:S01]  /*125d0*/  ISETP.GE.AND P0, PT, R209, R0, PT ;  /* 0x00000000d100720c */ /* 0x000fe20003f06270 */
[----:B------:R-:W-:Y:S01]  /*125e0*/  IMAD R21, R87, R21, R194 ;  /* 0x0000001557157224 */ /* 0x000fe200078e02c2 */
[----:B------:R-:W-:Y:S01]  /*125f0*/  LOP3.LUT R20, R85, 0x8, R20, 0xe2, !PT ;  /* 0x0000000855147812 */ /* 0x000fe200078ee214 */
[----:B------:R-:W-:Y:S01]  /*12600*/  IMAD.SHL.U32 R85, R4, 0x10, RZ ;  /* 0x0000001004557824 */ /* 0x000fe200078e00ff */
[----:B------:R-:W-:Y:S01]  /*12610*/  SEL R4, RZ, 0xffffffff, P0 ;  /* 0xffffffffff047807 */ /* 0x000fe20000000000 */
[----:B------:R-:W-:-:S04]  /*12620*/  IMAD.WIDE.U32 R8, R11, UR4, R8 ;  /* 0x000000040b087c25 */ /* 0x000fc8000f8e0008 */
[----:B------:R-:W-:Y:S01]  /*12630*/  IMAD R11, R11, UR5, R10 ;  /* 0x000000050b0b7c24 */ /* 0x000fe2000f8e020a */
[----:B------:R-:W-:Y:S01]  /*12640*/  SHF.R.S32.HI R10, RZ, 0x1f, R21 ;  /* 0x0000001fff0a7819 */ /* 0x000fe20000011415 */
[----:B------:R-:W-:Y:S01]  /*12650*/  VIADD R89, R188, 0x180 ;  /* 0x00000180bc597836 */ /* 0x000fe20000000000 */
[----:B------:R-:W-:Y:S01]  /*12660*/  LOP3.LUT R20, R85, 0x10, R20, 0xe2, !PT ;  /* 0x0000001055147812 */ /* 0x000fe200078ee214 */
[----:B------:R-:W-:Y:S01]  /*12670*/  IMAD.IADD R9, R9, 0x1, R11 ;  /* 0x0000000109097824 */ /* 0x000fe200078e020b */
[----:B------:R-:W-:Y:S01]  /*12680*/  ULDC.64 UR4, c[0x0][0xad8] ;  /* 0x0002b60000047ab9 */ /* 0x000fe20000000a00 */
[----:B------:R-:W-:Y:S01]  /*12690*/  IMAD.SHL.U32 R11, R4, 0x20, RZ ;  /* 0x00000020040b7824 */ /* 0x000fe200078e00ff */
[----:B------:R-:W-:Y:S01]  /*126a0*/  ISETP.GE.AND P0, PT, R89, R0, PT ;  /* 0x000000005900720c */ /* 0x000fe20003f06270 */
[----:B------:R-:W-:Y:S02]  /*126b0*/  IMAD R10, R10, UR4, RZ ;  /* 0x000000040a0a7c24 */ /* 0x000fe4000f8e02ff */
[----:B------:R-:W-:Y:S01]  /*126c0*/  VIADD R91, R188, 0x1c0 ;  /* 0x000001c0bc5b7836 */ /* 0x000fe20000000000 */
        /* <DEDUP_REMOVED lines=14> */
[----:B-1----:R1:W-:Y:S01]  /*127b0*/  SYNCS.ARRIVE.TRANS64.RED.A1T0 RZ, [R4+URZ], RZ ;  /* 0x000000ff04ff79a7 */ /* 0x0023e2000810043f */
[----:B------:R2:W3:Y:S01]  /*127c0*/  SHFL.IDX PT, R8, R87, RZ, 0x181f ;  /* 0x00181fff57087589 */ /* 0x0004e200000e0000 */
[----:B------:R-:W-:Y:S01]  /*127d0*/  BSSY B1, `(.L_x_4993) ;  /* 0x000002a000017945 */ /* 0x000fe20003800000 */
[----:B------:R-:W-:Y:S02]  /*127e0*/  SHF.R.S32.HI R152, RZ, 0x1f, R209 ;  /* 0x0000001fff987819 */ /* 0x000fe400000114d1 */
[----:B-1----:R-:W-:-:S02]  /*127f0*/  LOP3.LUT R4, R86, R9, RZ, 0xfc, !PT ;  /* 0x0000000956047212 */ /* 0x002fc400078efcff */
[----:B------:R2:W1:Y:S01]  /*12800*/  SHFL.IDX PT, R9, R88, RZ, 0x181f ;  /* 0x00181fff58097589 */ /* 0x00046200000e0000 */
[----:B------:R-:W-:Y:S02]  /*12810*/  SHF.R.S32.HI R153, RZ, 0x1f, R210 ;  /* 0x0000001fff997819 */ /* 0x000fe400000114d2 */
[----:B------:R-:W-:Y:S02]  /*12820*/  SHF.R.S32.HI R154, RZ, 0x1f, R211 ;  /* 0x0000001fff9a7819 */ /* 0x000fe400000114d3 */
[----:B------:R-:W-:Y:S02]  /*12830*/  SHF.R.S32.HI R155, RZ, 0x1f, R212 ;  /* 0x0000001fff9b7819 */ /* 0x000fe400000114d4 */
[----:B------:R-:W-:Y:S01]  /*12840*/  SHF.R.S32.HI R156, RZ, 0x1f, R213 ;  /* 0x0000001fff9c7819 */ /* 0x000fe200000114d5 */
[----:B--2---:R-:W-:Y:S06]  /*12850*/  @P1 BRA `(.L_x_4994) ;  /* 0x0000000000841947 */ /* 0x004fec0003800000 */
[-C--:B------:R-:W-:Y:S02]  /*12860*/  ISETP.GE.AND P2, PT, R188, R0.reuse, PT ;  /* 0x00000000bc00720c */ /* 0x080fe40003f46270 */
[-C--:B------:R-:W-:Y:S02]  /*12870*/  ISETP.GE.AND P4, PT, R213, R0.reuse, PT ;  /* 0x00000000d500720c */ /* 0x080fe40003f86270 */
[-C--:B------:R-:W-:Y:S02]  /*12880*/  ISETP.GE.AND P6, PT, R212, R0.reuse, PT ;  /* 0x00000000d400720c */ /* 0x080fe40003fc6270 */
[-C--:B------:R-:W-:Y:S02]  /*12890*/  ISETP.GE.AND P0, PT, R211, R0.reuse, PT ;  /* 0x00000000d300720c */ /* 0x080fe40003f06270 */
[----:B------:R-:W-:Y:S02]  /*128a0*/  ISETP.GE.AND P1, PT, R210, R0, PT ;  /* 0x00000000d200720c */ /* 0x000fe40003f26270 */
[----:B------:R-:W-:-:S03]  /*128b0*/  SHF.R.S32.HI R92, RZ, 0x1f, R89 ;  /* 0x0000001fff5c7819 */ /* 0x000fc60000011459 */
[----:B-1-3--:R-:W-:Y:S02]  /*128c0*/  @!P2 IMAD.WIDE R20, R188, 0x2, R8 ;  /* 0x00000002bc14a825 */ /* 0x00afe400078e0208 */
        /* <DEDUP_REMOVED lines=10> */
[CC--:B-1----:R-:W-:Y:S02]  /*12970*/  @!P1 LEA R20, P6, R210.reuse, R8.reuse, 0x1 ;  /* 0x00000008d2149211 */ /* 0x0c2fe400078c08ff */
[----:B------:R-:W-:Y:S02]  /*12980*/  SHF.R.S32.HI R13, RZ, 0x1f, R91 ;  /* 0x0000001fff0d7819 */ /* 0x000fe4000001145b */
[-C--:B------:R-:W-:Y:S02]  /*12990*/  @!P1 LEA.HI.X R21, R210, R9.reuse, R153, 0x1, P6 ;  /* 0x00000009d2159211 */ /* 0x080fe400030f0c99 */
[-C--:B--2---:R-:W-:Y:S02]  /*129a0*/  @!P0 LEA R10, P5, R211, R8.reuse, 0x1 ;  /* 0x00000008d30a8211 */ /* 0x084fe400078a08ff */
        /* <DEDUP_REMOVED lines=12> */
.L_x_4994:
[----:B------:R-:W-:Y:S05]  /*12a70*/  BSYNC B1 ;  /* 0x0000000000017941 */ /* 0x000fea0003800000 */
.L_x_4993:
[----:B------:R-:W-:Y:S01]  /*12a80*/  VIADD R3, R3, 0x20 ;  /* 0x0000002003037836 */ /* 0x000fe20000000000 */
[----:B-1--4-:R1:W2:Y:S04]  /*12a90*/  SHFL.IDX PT, R9, R88, 0x1, 0x181f ;  /* 0x00381f0058097f89 */ /* 0x0122a800000e0000 */
[----:B------:R-:W-:Y:S01]  /*12aa0*/  ISETP.GE.AND P0, PT, R3, R90, PT ;  /* 0x0000005a0300720c */ /* 0x000fe20003f06270 */
[----:B---3--:R1:W3:-:S12]  /*12ab0*/  SHFL.IDX PT, R8, R87, 0x1, 0x181f ;  /* 0x00381f0057087f89 */ /* 0x0082d800000e0000 */
[----:B-1----:R-:W-:Y:S05]  /*12ac0*/  @P0 BRA `(.L_x_4995) ;  /* 0x00000028004c0947 */ /* 0x002fea0003800000 */
[-C--:B------:R-:W-:Y:S02]  /*12ad0*/  ISETP.GE.AND P5, PT, R213, R0.reuse, PT ;  /* 0x00000000d500720c */ /* 0x080fe40003fa6270 */
[-C--:B------:R-:W-:Y:S02]  /*12ae0*/  ISETP.GE.AND P6, PT, R188, R0.reuse, PT ;  /* 0x00000000bc00720c */ /* 0x080fe40003fc6270 */
[-C--:B------:R-:W-:Y:S02]  /*12af0*/  ISETP.GE.AND P4, PT, R212, R0.reuse, PT ;  /* 0x00000000d400720c */ /* 0x080fe40003f86270 */
[-C--:B------:R-:W-:Y:S02]  /*12b00*/  ISETP.GE.AND P2, PT, R210, R0.reuse, PT ;  /* 0x00000000d200720c */ /* 0x080fe40003f46270 */
[----:B------:R-:W-:Y:S02]  /*12b10*/  ISETP.GE.AND P3, PT, R211, R0, PT ;  /* 0x00000000d300720c */ /* 0x000fe40003f66270 */
[----:B------:R-:W-:-:S03]  /*12b20*/  LOP3.LUT P0, RZ, R86, 0x40, RZ, 0xc0, !PT ;  /* 0x0000004056ff7812 */ /* 0x000fc6000780c0ff */
[C---:B---3-5:R-:W-:Y:S02]  /*12b30*/  @!P5 LEA R12, P1, R213.reuse, R8, 0x1 ;  /* 0x00000008d50cd211 */ /* 0x068fe400078208ff */
[----:B--2---:R-:W-:Y:S02]  /*12b40*/  @!P6 IMAD.WIDE R10, R188, 0x2, R8 ;  /* 0x00000002bc0ae825 */ /* 0x004fe400078e0208 */
[----:B------:R-:W-:Y:S02]  /*12b50*/  @!P5 LEA.HI.X R13, R213, R9, R156, 0x1, P1 ;  /* 0x00000009d50dd211 */ /* 0x000fe400008f0c9c */
[----:B------:R-:W-:Y:S01]  /*12b60*/  ISETP.GE.AND P1, PT, R209, R0, PT ;  /* 0x00000000d100720c */ /* 0x000fe20003f26270 */
[----:B------:R1:W-:Y:S01]  /*12b70*/  @!P6 ST.E.128 desc[UR42][R10.64], R24 ;  /* 0x000000180a00e985 */ /* 0x0003e2000c101d2a */
[----:B------:R-:W-:-:S03]  /*12b80*/  SHF.R.S32.HI R0, RZ, 0x1f, R89 ;  /* 0x0000001fff007819 */ /* 0x000fc60000011459 */
[----:B------:R2:W-:Y:S01]  /*12b90*/  @!P5 ST.E.128 desc[UR42][R12.64], R32 ;  /* 0x000000200c00d985 */ /* 0x0005e2000c101d2a */
[----:B-1----:R-:W-:-:S04]  /*12ba0*/  @!P4 LEA R10, P6, R212, R8, 0x1 ;  /* 0x00000008d40ac211 */ /* 0x002fc800078c08ff */
[-C--:B------:R-:W-:Y:S02]  /*12bb0*/  @!P4 LEA.HI.X R11, R212, R9.reuse, R155, 0x1, P6 ;  /* 0x00000009d40bc211 */ /* 0x080fe400030f0c9b */
[CC--:B------:R-:W-:Y:S02]  /*12bc0*/  @!P2 LEA R14, P6, R210.reuse, R8.reuse, 0x1 ;  /* 0x00000008d20ea211 */ /* 0x0c0fe400078c08ff */
[CC--:B--2---:R-:W-:Y:S01]  /*12bd0*/  @!P3 LEA R12, P5, R211.reuse, R8.reuse, 0x1 ;  /* 0x00000008d30cb211 */ /* 0x0c4fe200078a08ff */
[----:B------:R1:W-:Y:S01]  /*12be0*/  @!P4 ST.E.128 desc[UR42][R10.64], R40 ;  /* 0x000000280a00c985 */ /* 0x0003e2000c101d2a */
[-C--:B------:R-:W-:Y:S02]  /*12bf0*/  @!P2 LEA.HI.X R15, R210, R9.reuse, R153, 0x1, P6 ;  /* 0x00000009d20fa211 */ /* 0x080fe400030f0c99 */
[----:B------:R-:W-:Y:S02]  /*12c00*/  @!P3 LEA.HI.X R13, R211, R9, R154, 0x1, P5 ;  /* 0x00000009d30db211 */ /* 0x000fe400028f0c9a */
[----:B------:R-:W-:-:S02]  /*12c10*/  @!P1 LEA R24, P6, R209, R8, 0x1 ;  /* 0x00000008d1189211 */ /* 0x000fc400078c08ff */
[----:B------:R-:W-:Y:S01]  /*12c20*/  @P0 LEA R20, P5, R89, R8, 0x1 ;  /* 0x0000000859140211 */ /* 0x000fe200078a08ff */
        /* <DEDUP_REMOVED lines=13> */
.L_x_4992:
[----:B-1----:R-:W1:Y:S01]  /*12d00*/  LDC R10, c[0x0][0xbe8] ;  /* 0x0002fa00ff0a7b82 */ /* 0x002e620000000800 */
[----:B------:R-:W-:Y:S01]  /*12d10*/  ULDC.64 UR4, c[0x0][0xb08] ;  /* 0x0002c20000047ab9 */ /* 0x000fe20000000a00 */
[----:B------:R-:W-:Y:S01]  /*12d20*/  IMAD.IADD R11, R203, 0x1, R194 ;  /* 0x00000001cb0b7824 */ /* 0x000fe200078e02c2 */
[----:B------:R-:W-:Y:S01]  /*12d30*/  BSSY B1, `(.L_x_4996) ;  /* 0x00000f4000017945 */ /* 0x000fe20003800000 */
[----:B------:R-:W-:Y:S01]  /*12d40*/  IMAD R3, R8, UR4, RZ ;  /* 0x0000000408037c24 */ /* 0x000fe2000f8e02ff */
[----:B------:R-:W-:Y:S01]  /*12d50*/  SHF.R.S32.HI R152, RZ, 0x1f, R218 ;  /* 0x0000001fff987819 */ /* 0x000fe200000114da */
[C---:B------:R-:W-:Y:S01]  /*12d60*/  IMAD.WIDE.U32 R8, R0.reuse, UR4, RZ ;  /* 0x0000000400087c25 */ /* 0x040fe2000f8e00ff */
[----:B------:R-:W-:Y:S02]  /*12d70*/  SHF.R.S32.HI R153, RZ, 0x1f, R219 ;  /* 0x0000001fff997819 */ /* 0x000fe400000114db */
        /* <DEDUP_REMOVED lines=14> */
[----:B-1----:R-:W-:Y:S01]  /*12e60*/  ISETP.NE.AND P0, PT, R10, 0x1, PT ;  /* 0x000000010a00780c */ /* 0x002fe20003f05270 */
[----:B------:R-:W-:Y:S01]  /*12e70*/  ULDC.64 UR4, c[0x0][0xb40] ;  /* 0x0002d00000047ab9 */ /* 0x000fe20000000a00 */
[----:B------:R-:W-:Y:S01]  /*12e80*/  IMAD R4, R4, R10, RZ ;  /* 0x0000000a04047224 */ /* 0x000fe200078e02ff */
        /* <DEDUP_REMOVED lines=9> */
[----:B------:R-:W1:Y:S01]  /*12f20*/  @P0 LDC R12, c[0x0][0xbec] ;  /* 0x0002fb00ff0c0b82 */ /* 0x000e620000000800 */
[----:B------:R-:W-:Y:S01]  /*12f30*/  IMAD.IADD R9, R9, 0x1, R0 ;  /* 0x0000000109097824 */ /* 0x000fe200078e0200 */
[----:B------:R-:W-:Y:S01]  /*12f40*/  SHF.R.S32.HI R164, RZ, 0x1f, R236 ;  /* 0x0000001fffa47819 */ /* 0x000fe200000114ec */
[----:B------:R-:W-:Y:S01]  /*12f50*/  VIADD R169, R192, 0x80 ;  /* 0x00000080c0a97836 */ /* 0x000fe20000000000 */
[----:B------:R-:W-:Y:S01]  /*12f60*/  SHF.R.S32.HI R165, RZ, 0x1f, R237 ;  /* 0x0000001fffa57819 */ /* 0x000fe200000114ed */
[----:B------:R-:W-:Y:S01]  /*12f70*/  IMAD.WIDE.U32 R8, R217, UR4, R8 ;  /* 0x00000004d9087c25 */ /* 0x000fe2000f8e0008 */
[----:B------:R-:W-:-:S02]  /*12f80*/  SHF.R.S32.HI R167, RZ, 0x1f, R167 ;  /* 0x0000001fffa77819 */ /* 0x000fc400000114a7 */
[----:B------:R-:W2:Y:S01]  /*12f90*/  @P0 LDC R0, c[0x0][0xbf0] ;  /* 0x0002fc00ff000b82 */ /* 0x000ea20000000800 */
        /* <DEDUP_REMOVED lines=16> */
[----:B-1----:R-:W-:Y:S01]  /*130a0*/  @P0 IMAD.HI.U32 R12, R11, R12, RZ ;  /* 0x0000000c0b0c0227 */ /* 0x002fe200078e00ff */
[----:B------:R-:W-:-:S02]  /*130b0*/  SHF.R.S32.HI R181, RZ, 0x1f, R181 ;  /* 0x0000001fffb57819 */ /* 0x000fc400000114b5 */
[----:B------:R-:W-:Y:S01]  /*130c0*/  SHF.R.S32.HI R183, RZ, 0x1f, R183 ;  /* 0x0000001fffb77819 */ /* 0x000fe200000114b7 */
[C---:B------:R-:W-:Y:S02]  /*130d0*/  VIADD R195, R192.reuse, 0x40 ;  /* 0x00000040c0c37836 */ /* 0x040fe40000000000 */
[C---:B------:R-:W-:Y:S01]  /*130e0*/  VIADD R205, R192.reuse, 0x38 ;  /* 0x00000038c0cd7836 */ /* 0x040fe20000000000 */
[----:B--2---:R-:W-:Y:S01]  /*130f0*/  @P0 SHF.R.U32.HI R3, RZ, R0, R12 ;  /* 0x00000000ff030219 */ /* 0x004fe2000001160c */
[C---:B------:R-:W-:Y:S01]  /*13100*/  VIADD R208, R192.reuse, 0x30 ;  /* 0x00000030c0d07836 */ /* 0x040fe20000000000 */
[----:B------:R-:W-:Y:S01]  /*13110*/  SHF.R.S32.HI R195, RZ, 0x1f, R195 ;  /* 0x0000001fffc37819 */ /* 0x000fe200000114c3 */
[----:B------:R-:W-:Y:S01]  /*13120*/  VIADD R215, R192, 0x28 ;  /* 0x00000028c0d77836 */ /* 0x000fe20000000000 */
[----:B------:R-:W-:Y:S01]  /*13130*/  SHF.R.S32.HI R205, RZ, 0x1f, R205 ;  /* 0x0000001fffcd7819 */ /* 0x000fe200000114cd */
[----:B------:R-:W-:Y:S01]  /*13140*/  IMAD.MOV R0, RZ, RZ, -R3 ;  /* 0x000000ffff007224 */ /* 0x000fe200078e0a03 */
[----:B------:R-:W-:Y:S01]  /*13150*/  SHF.R.S32.HI R208, RZ, 0x1f, R208 ;  /* 0x0000001fffd07819 */ /* 0x000fe200000114d0 */
[----:B------:R-:W-:Y:S01]  /*13160*/  IMAD.WIDE.U32 R8, R3, UR4, R8 ;  /* 0x0000000403087c25 */ /* 0x000fe2000f8e0008 */
[----:B------:R-:W-:-:S03]  /*13170*/  SHF.R.S32.HI R215, RZ, 0x1f, R215 ;  /* 0x0000001fffd77819 */ /* 0x000fc600000114d7 */
[----:B------:R-:W-:Y:S01]  /*13180*/  IMAD R0, R10, R0, R11 ;  /* 0x000000000a007224 */ /* 0x000fe200078e020b */
[----:B------:R-:W-:Y:S01]  /*13190*/  SHF.R.S32.HI R10, RZ, 0x1f, R3 ;  /* 0x0000001fff0a7819 */ /* 0x000fe20000011403 */
[C---:B------:R-:W-:Y:S02]  /*131a0*/  VIADD R225, R192.reuse, 0x20 ;  /* 0x00000020c0e17836 */ /* 0x040fe40000000000 */
[----:B------:R-:W-:Y:S02]  /*131b0*/  VIADD R227, R192, 0x18 ;  /* 0x00000018c0e37836 */ /* 0x000fe40000000000 */
[----:B------:R-:W-:Y:S01]  /*131c0*/  IMAD R10, R10, UR4, RZ ;  /* 0x000000040a0a7c24 */ /* 0x000fe2000f8e02ff */
[----:B------:R-:W-:Y:S01]  /*131d0*/  SHF.R.S32.HI R225, RZ, 0x1f, R225 ;  /* 0x0000001fffe17819 */ /* 0x000fe200000114e1 */
[C---:B------:R-:W-:Y:S01]  /*131e0*/  VIADD R233, R192.reuse, 0x10 ;  /* 0x00000010c0e97836 */ /* 0x040fe20000000000 */
[----:B------:R-:W-:Y:S01]  /*131f0*/  SHF.R.S32.HI R227, RZ, 0x1f, R227 ;  /* 0x0000001fffe37819 */ /* 0x000fe200000114e3 */
[----:B------:R-:W-:Y:S01]  /*13200*/  IMAD R10, R3, UR5, R10 ;  /* 0x00000005030a7c24 */ /* 0x000fe2000f8e020a */
[----:B------:R-:W-:Y:S01]  /*13210*/  SHF.R.S32.HI R3, RZ, 0x1f, R0 ;  /* 0x0000001fff037819 */ /* 0x000fe20000011400 */
[----:B------:R-:W-:Y:S01]  /*13220*/  ULDC.64 UR4, c[0x0][0xb28] ;  /* 0x0002ca0000047ab9 */ /* 0x000fe20000000a00 */
[----:B------:R-:W-:Y:S01]  /*13230*/  VIADD R206, R192, 0x8 ;  /* 0x00000008c0ce7836 */ /* 0x000fe20000000000 */
[----:B------:R-:W-:Y:S01]  /*13240*/  SHF.R.S32.HI R233, RZ, 0x1f, R233 ;  /* 0x0000001fffe97819 */ /* 0x000fe200000114e9 */
[----:B------:R-:W-:-:S02]  /*13250*/  IMAD.IADD R9, R9, 0x1, R10 ;  /* 0x0000000109097824 */ /* 0x000fc400078e020a */
[----:B------:R-:W-:Y:S01]  /*13260*/  IMAD R3, R3, UR4, RZ ;  /* 0x0000000403037c24 */ /* 0x000fe2000f8e02ff */
[----:B------:R-:W-:Y:S01]  /*13270*/  SHF.R.S32.HI R206, RZ, 0x1f, R206 ;  /* 0x0000001fffce7819 */ /* 0x000fe200000114ce */
[----:B------:R-:W-:-:S04]  /*13280*/  IMAD.WIDE.U32 R8, R0, UR4, R8 ;  /* 0x0000000400087c25 */ /* 0x000fc8000f8e0008 */
[----:B------:R-:W-:Y:S01]  /*13290*/  IMAD R3, R0, UR5, R3 ;  /* 0x0000000500037c24 */ /* 0x000fe2000f8e0203 */
[----:B------:R-:W-:Y:S01]  /*132a0*/  ULDC.64 UR4, c[0x0][0xb00] ;  /* 0x0002c00000047ab9 */ /* 0x000fe20000000a00 */
[----:B------:R-:W-:Y:S01]  /*132b0*/  VIADD R166, R192, 0x88 ;  /* 0x00000088c0a67836 */ /* 0x000fe20000000000 */
[----:B------:R-:W-:Y:S01]  /*132c0*/  LEA R0, P0, R8, UR4, 0x2 ;  /* 0x0000000408007c11 */ /* 0x000fe2000f8010ff */
[----:B------:R-:W-:Y:S02]  /*132d0*/  IMAD.IADD R3, R9, 0x1, R3 ;  /* 0x0000000109037824 */ /* 0x000fe400078e0203 */
[----:B------:R-:W-:Y:S02]  /*132e0*/  VIADD R168, R192, 0x80 ;  /* 0x00000080c0a87836 */ /* 0x000fe40000000000 */
[----:B------:R1:W2:Y:S01]  /*132f0*/  SHFL.IDX PT, R15, R0, RZ, 0x1c1f ;  /* 0x001c1fff000f7589 */ /* 0x0002a200000e0000 */
[----:B------:R-:W-:Y:S01]  /*13300*/  LEA.HI.X R3, R8, UR5, R3, 0x2, P0 ;  /* 0x0000000508037c11 */ /* 0x000fe200080f1403 */
[----:B------:R-:W-:Y:S01]  /*13310*/  VIADD R8, R2, 0x28c20 ;  /* 0x00028c2002087836 */ /* 0x000fe20000000000 */
[----:B------:R-:W-:Y:S01]  /*13320*/  ISETP.GE.AND P0, PT, R194, R4, PT ;  /* 0x00000004c200720c */ /* 0x000fe20003f06270 */
[----:B------:R-:W-:-:S02]  /*13330*/  VIADD R170, R192, 0x78 ;  /* 0x00000078c0aa7836 */ /* 0x000fc40000000000 */
[----:B------:R1:W3:Y:S01]  /*13340*/  SHFL.IDX PT, R14, R3, RZ, 0x1c1f ;  /* 0x001c1fff030e7589 */ /* 0x0002e200000e0000 */
[----:B------:R-:W-:Y:S01]  /*13350*/  PRMT R8, RZ, 0x654, R8 ;  /* 0x00000654ff087816 */ /* 0x000fe20000000008 */
[C---:B------:R-:W-:Y:S02]  /*13360*/  VIADD R172, R192.reuse, 0x70 ;  /* 0x00000070c0ac7836 */ /* 0x040fe40000000000 */
[C---:B------:R-:W-:Y:S01]  /*13370*/  VIADD R174, R192.reuse, 0x68 ;  /* 0x00000068c0ae7836 */ /* 0x040fe20000000000 */
[----:B------:R1:W-:Y:S01]  /*13380*/  SYNCS.ARRIVE.TRANS64.RED.A1T0 RZ, [R8+URZ], RZ ;  /* 0x000000ff08ff79a7 */ /* 0x0003e2000810043f */
[C---:B------:R-:W-:Y:S02]  /*13390*/  VIADD R176, R192.reuse, 0x60 ;  /* 0x00000060c0b07836 */ /* 0x040fe40000000000 */
[C---:B------:R-:W-:Y:S02]  /*133a0*/  VIADD R178, R192.reuse, 0x58 ;  /* 0x00000058c0b27836 */ /* 0x040fe40000000000 */
[----:B------:R-:W-:-:S02]  /*133b0*/  VIADD R180, R192, 0x50 ;  /* 0x00000050c0b47836 */ /* 0x000fc40000000000 */
[C---:B------:R-:W-:Y:S02]  /*133c0*/  VIADD R182, R192.reuse, 0x48 ;  /* 0x00000048c0b67836 */ /* 0x040fe40000000000 */
[C---:B------:R-:W-:Y:S02]  /*133d0*/  VIADD R193, R192.reuse, 0x40 ;  /* 0x00000040c0c17836 */ /* 0x040fe40000000000 */
[C---:B------:R-:W-:Y:S02]  /*133e0*/  VIADD R200, R192.reuse, 0x38 ;  /* 0x00000038c0c87836 */ /* 0x040fe40000000000 */
[C---:B------:R-:W-:Y:S02]  /*133f0*/  VIADD R207, R192.reuse, 0x30 ;  /* 0x00000030c0cf7836 */ /* 0x040fe40000000000 */
[C---:B------:R-:W-:Y:S02]  /*13400*/  VIADD R214, R192.reuse, 0x28 ;  /* 0x00000028c0d67836 */ /* 0x040fe40000000000 */
[----:B------:R-:W-:-:S02]  /*13410*/  VIADD R220, R192, 0x20 ;  /* 0x00000020c0dc7836 */ /* 0x000fc40000000000 */
[C---:B------:R-:W-:Y:S02]  /*13420*/  VIADD R226, R192.reuse, 0x18 ;  /* 0x00000018c0e27836 */ /* 0x040fe40000000000 */
[C---:B------:R-:W-:Y:S02]  /*13430*/  VIADD R228, R192.reuse, 0x10 ;  /* 0x00000010c0e47836 */ /* 0x040fe40000000000 */
[----:B------:R-:W-:Y:S01]  /*13440*/  VIADD R204, R192, 0x8 ;  /* 0x00000008c0cc7836 */ /* 0x000fe20000000000 */
[----:B-123--:R-:W-:Y:S06]  /*13450*/  @P0 BRA `(.L_x_4997) ;  /* 0x0000000800040947 */ /* 0x00efec0003800000 */
[----:B------:R-:W-:Y:S02]  /*13460*/  ULDC UR4, c[0x0][0xac8] ;  /* 0x0002b20000047ab9 */ /* 0x000fe40000000800 */
[----:B------:R-:W-:Y:S02]  /*13470*/  ISETP.GE.AND P0, PT, R192, UR4, PT ;  /* 0x00000004c0007c0c */ /* 0x000fe4000bf06270 */
[----:B------:R-:W-:Y:S02]  /*13480*/  ISETP.GE.AND P4, PT, R176, UR4, PT ;  /* 0x00000004b0007c0c */ /* 0x000fe4000bf86270 */
[----:B------:R-:W-:-:S09]  /*13490*/  ISETP.GE.AND P5, PT, R174, UR4, PT ;  /* 0x00000004ae007c0c */ /* 0x000fd2000bfa6270 */
[----:B------:R-:W-:-:S04]  /*134a0*/  @!P0 LEA R8, P1, R192, R15, 0x2 ;  /* 0x0000000fc0088211 */ /* 0x000fc800078210ff */
[----:B------:R-:W-:-:S05]  /*134b0*/  @!P0 LEA.HI.X R9, R192, R14, R217, 0x2, P1 ;  /* 0x0000000ec0098211 */ /* 0x000fca00008f14d9 */
        /* <DEDUP_REMOVED lines=33> */
[-C--:B------:R-:W-:Y:S02]  /*136d0*/  @!P1 LEA R10, P6, R180, R15.reuse, 0x2 ;  /* 0x0000000fb40a9211 */ /* 0x080fe400078c10ff */
        /* <DEDUP_REMOVED lines=10> */
[-C--:B-1----:R-:W-:Y:S02]  /*13780*/  @!P3 LEA R8, P6, R178, R15.reuse, 0x2 ;  /* 0x0000000fb208b211 */ /* 0x082fe400078c10ff */
[-C--:B--2---:R-:W-:Y:S02]  /*13790*/  @!P4 LEA R10, P2, R176, R15.reuse, 0x2 ;  /* 0x0000000fb00ac211 */ /* 0x084fe400078410ff */
        /* <DEDUP_REMOVED lines=12> */
[-C--:B--2---:R-:W-:Y:S01]  /*13860*/  @!P1 LEA R10, P5, R170, R15.reuse, 0x2 ;  /* 0x0000000faa0a9211 */ /* 0x084fe200078a10ff */
        /* <DEDUP_REMOVED lines=15> */
[-C--:B---3--:R-:W-:Y:S01]  /*13960*/  @!P5 LEA R12, P6, R236, R15.reuse, 0x2 ;  /* 0x0000000fec0cd211 */ /* 0x088fe200078c10ff */
        /* <DEDUP_REMOVED lines=48> */
.L_x_4997:
[----:B------:R-:W-:Y:S05]  /*13c70*/  BSYNC B1 ;  /* 0x0000000000017941 */ /* 0x000fea0003800000 */
.L_x_4996:
[----:B-1----:R-:W-:Y:S01]  /*13c80*/  VIADD R9, R194, 0x8 ;  /* 0x00000008c2097836 */ /* 0x002fe20000000000 */
[----:B------:R-:W1:Y:S04]  /*13c90*/  SHFL.IDX PT, R3, R3, 0x1, 0x1c1f ;  /* 0x003c1f0003037f89 */ /* 0x000e6800000e0000 */
[----:B------:R-:W-:Y:S01]  /*13ca0*/  ISETP.GE.AND P0, PT, R9, R4, PT ;  /* 0x000000040900720c */ /* 0x000fe20003f06270 */
[----:B------:R2:W3:-:S12]  /*13cb0*/  SHFL.IDX PT, R29, R0, 0x1, 0x1c1f ;  /* 0x003c1f00001d7f89 */ /* 0x0004d800000e0000 */
[----:B--2---:R-:W-:Y:S05]  /*13cc0*/  @P0 BRA `(.L_x_4995) ;  /* 0x0000001400cc0947 */ /* 0x004fea0003800000 */
[----:B------:R-:W-:Y:S02]  /*13cd0*/  ULDC UR4, c[0x0][0xac8] ;  /* 0x0002b20000047ab9 */ /* 0x000fe40000000800 */
[----:B------:R-:W-:Y:S02]  /*13ce0*/  ISETP.GE.AND P4, PT, R192, UR4, PT ;  /* 0x00000004c0007c0c */ /* 0x000fe4000bf86270 */
[----:B------:R-:W-:Y:S02]  /*13cf0*/  ISETP.GE.AND P2, PT, R204, UR4, PT ;  /* 0x00000004cc007c0c */ /* 0x000fe4000bf46270 */
[----:B------:R-:W-:Y:S02]  /*13d00*/  ISETP.GE.AND P1, PT, R228, UR4, PT ;  /* 0x00000004e4007c0c */ /* 0x000fe4000bf26270 */
[----:B------:R-:W-:-:S07]  /*13d10*/  ISETP.GE.AND P0, PT, R226, UR4, PT ;  /* 0x00000004e2007c0c */ /* 0x000fce000bf06270 */
[----:B---3--:R-:W-:-:S04]  /*13d20*/  @!P4 LEA R8, P3, R192, R29, 0x2 ;  /* 0x0000001dc008c211 */ /* 0x008fc800078610ff */
[----:B-1----:R-:W-:Y:S02]  /*13d30*/  @!P4 LEA.HI.X R9, R192, R3, R217, 0x2, P3 ;  /* 0x00000003c009c211 */ /* 0x002fe400018f14d9 */
[----:B------:R-:W-:Y:S02]  /*13d40*/  ISETP.GE.AND P3, PT, R220, UR4, PT ;  /* 0x00000004dc007c0c */ /* 0x000fe4000bf66270 */
[----:B------:R-:W-:Y:S01]  /*13d50*/  @!P1 LEA R10, P5, R228, R29, 0x2 ;  /* 0x0000001de40a9211 */ /* 0x000fe200078a10ff */
[----:B------:R1:W-:Y:S01]  /*13d60*/  @!P4 ST.E.64 desc[UR42][R8.64], R26 ;  /* 0x0000001a0800c985 */ /* 0x0003e2000c101b2a */
[----:B------:R-:W-:Y:S02]  /*13d70*/  ISETP.GE.AND P4, PT, R214, UR4, PT ;  /* 0x00000004d6007c0c */ /* 0x000fe4000bf86270 */
[----:B------:R-:W-:Y:S02]  /*13d80*/  @!P1 LEA.HI.X R11, R228, R3, R233, 0x2, P5 ;  /* 0x00000003e40b9211 */ /* 0x000fe400028f14e9 */
[----:B------:R-:W-:-:S02]  /*13d90*/  ISETP.GE.AND P5, PT, R207, UR4, PT ;  /* 0x00000004cf007c0c */ /* 0x000fc4000bfa6270 */
[----:B-1----:R-:W-:-:S04]  /*13da0*/  @!P2 LEA R8, P6, R204, R29, 0x2 ;  /* 0x0000001dcc08a211 */ /* 0x002fc800078c10ff */
[----:B------:R-:W-:Y:S02]  /*13db0*/  @!P2 LEA.HI.X R9, R204, R3, R206, 0x2, P6 ;  /* 0x00000003cc09a211 */ /* 0x000fe400030f14ce */
[----:B------:R-:W-:-:S03]  /*13dc0*/  @!P0 LEA R12, P6, R226, R29, 0x2 ;  /* 0x0000001de20c8211 */ /* 0x000fc600078c10ff */
[----:B------:R1:W-:Y:S01]  /*13dd0*/  @!P2 ST.E.64 desc[UR42][R8.64], R30 ;  /* 0x0000001e0800a985 */ /* 0x0003e2000c101b2a */
[----:B------:R-:W-:-:S03]  /*13de0*/  @!P0 LEA.HI.X R13, R226, R3, R227, 0x2, P6 ;  /* 0x00000003e20d8211 */ /* 0x000fc600030f14e3 */
[----:B------:R2:W-:Y:S04]  /*13df0*/  @!P1 ST.E.64 desc[UR42][R10.64], R34 ;  /* 0x000000220a009985 */ /* 0x0005e8000c101b2a */
[----:B------:R3:W-:Y:S01]  /*13e00*/  @!P0 ST.E.64 desc[UR42][R12.64], R38 ;  /* 0x000000260c008985 */ /* 0x0007e2000c101b2a */
[----:B------:R-:W-:Y:S02]  /*13e10*/  ISETP.GE.AND P0, PT, R200, UR4, PT ;  /* 0x00000004c8007c0c */ /* 0x000fe4000bf06270 */
[-C--:B-1----:R-:W-:Y:S02]  /*13e20*/  @!P3 LEA R8, P1, R220, R29.reuse, 0x2 ;  /* 0x0000001ddc08b211 */ /* 0x082fe400078210ff */
[----:B--2---:R-:W-:Y:S02]  /*13e30*/  @!P4 LEA R10, P2, R214, R29, 0x2 ;  /* 0x0000001dd60ac211 */ /* 0x004fe400078410ff */
[----:B------:R-:W-:-:S02]  /*13e40*/  @!P3 LEA.HI.X R9, R220, R3, R225, 0x2, P1 ;  /* 0x00000003dc09b211 */ /* 0x000fc400008f14e1 */
[----:B------:R-:W-:Y:S02]  /*13e50*/  ISETP.GE.AND P1, PT, R193, UR4, PT ;  /* 0x00000004c1007c0c */ /* 0x000fe4000bf26270 */
[----:B------:R-:W-:Y:S01]  /*13e60*/  @!P4 LEA.HI.X R11, R214, R3, R215, 0x2, P2 ;  /* 0x00000003d60bc211 */ /* 0x000fe200010f14d7 */
[----:B------:R1:W-:Y:S01]  /*13e70*/  @!P3 ST.E.64 desc[UR42][R8.64], R42 ;  /* 0x0000002a0800b985 */ /* 0x0003e2000c101b2a */
[----:B------:R-:W-:Y:S02]  /*13e80*/  ISETP.GE.AND P2, PT, R182, UR4, PT ;  /* 0x00000004b6007c0c */ /* 0x000fe4000bf46270 */
[C---:B---3--:R-:W-:Y:S01]  /*13e90*/  @!P5 LEA R12, P6, R207.reuse, R29, 0x2 ;  /* 0x0000001dcf0cd211 */ /* 0x048fe200078c10ff */
[----:B------:R2:W-:Y:S01]  /*13ea0*/  @!P4 ST.E.64 desc[UR42][R10.64], R46 ;  /* 0x0000002e0a00c985 */ /* 0x0005e2000c101b2a */
[----:B------:R-:W-:Y:S02]  /*13eb0*/  ISETP.GE.AND P3, PT, R180, UR4, PT ;  /* 0x00000004b4007c0c */ /* 0x000fe4000bf66270 */
[----:B------:R-:W-:-:S02]  /*13ec0*/  @!P5 LEA.HI.X R13, R207, R3, R208, 0x2, P6 ;  /* 0x00000003cf0dd211 */ /* 0x000fc400030f14d0 */
[----:B------:R-:W-:-:S03]  /*13ed0*/  ISETP.GE.AND P4, PT, R178, UR4, PT ;  /* 0x00000004b2007c0c */ /* 0x000fc6000bf86270 */
[----:B------:R3:W-:Y:S01]  /*13ee0*/  @!P5 ST.E.64 desc[UR42][R12.64], R50 ;  /* 0x000000320c00d985 */ /* 0x0007e2000c101b2a */
[CC--:B-1----:R-:W-:Y:S02]  /*13ef0*/  @!P0 LEA R8, P6, R200.reuse, R29.reuse, 0x2 ;  /* 0x0000001dc8088211 */ /* 0x0c2fe400078c10ff */
[C---:B--2---:R-:W-:Y:S02]  /*13f00*/  @!P1 LEA R10, P5, R193.reuse, R29, 0x2 ;  /* 0x0000001dc10a9211 */ /* 0x044fe400078a10ff */
        /* <DEDUP_REMOVED lines=10> */
[-C--:B-1----:R-:W-:Y:S02]  /*13fb0*/  @!P3 LEA R8, P6, R180, R29.reuse, 0x2 ;  /* 0x0000001db408b211 */ /* 0x082fe400078c10ff */
[----:B--2---:R-:W-:Y:S02]  /*13fc0*/  @!P4 LEA R10, P2, R178, R29, 0x2 ;  /* 0x0000001db20ac211 */ /* 0x004fe400078410ff */
        /* <DEDUP_REMOVED lines=10> */
[----:B------:R-:W-:Y:S02]  /*14070*/  @!P0 LEA.HI.X R9, R174, R3, R175, 0x2, P4 ;  /* 0x00000003ae098211 */ /* 0x000fe400020f14af */
        /* <DEDUP_REMOVED lines=16> */
[----:B------:R-:W-:Y:S02]  /*14180*/  @!P4 LEA.HI.X R11, R166, R3, R167, 0x2, P0 ;  /* 0x00000003a60bc211 */ /* 0x000fe400000f14a7 */
[----:B------:R-:W-:Y:S02]  /*14190*/  ISETP.GE.AND P0, PT, R234, UR4, PT ;  /* 0x00000004ea007c0c */ /* 0x000fe4000bf06270 */
[----:B---3--:R-:W-:Y:S01]  /*141a0*/  @!P3 LEA R12, P6, R237, R29, 0x2 ;  /* 0x0000001ded0cb211 */ /* 0x008fe200078c10ff */
[----:B------:R2:W-:Y:S01]  /*141b0*/  @!P4 ST.E.64 desc[UR42][R10.64], R94 ;  /* 0x0000005e0a00c985 */ /* 0x0005e2000c101b2a */
[----:B------:R-:W-:Y:S02]  /*141c0*/  ISETP.GE.AND P4, PT, R231, UR4, PT ;  /* 0x00000004e7007c0c */ /* 0x000fe4000bf86270 */
[----:B------:R-:W-:-:S02]  /*141d0*/  @!P3 LEA.HI.X R13, R237, R3, R165, 0x2, P6 ;  /* 0x00000003ed0db211 */ /* 0x000fc400030f14a5 */
[----:B------:R-:W-:-:S03]  /*141e0*/  @!P2 LEA R14, P6, R236, R29, 0x2 ;  /* 0x0000001dec0ea211 */ /* 0x000fc600078c10ff */
[----:B------:R3:W-:Y:S01]  /*141f0*/  @!P3 ST.E.64 desc[UR42][R12.64], R98 ;  /* 0x000000620c00b985 */ /* 0x0007e2000c101b2a */
[C---:B------:R-:W-:Y:S02]  /*14200*/  @!P1 LEA R20, P3, R235.reuse, R29, 0x2 ;  /* 0x0000001deb149211 */ /* 0x040fe400078610ff */
[----:B------:R-:W-:Y:S02]  /*14210*/  @!P2 LEA.HI.X R15, R236, R3, R164, 0x2, P6 ;  /* 0x00000003ec0fa211 */ /* 0x000fe400030f14a4 */
[----:B------:R-:W-:Y:S02]  /*14220*/  @!P0 LEA R24, P6, R234, R29, 0x2 ;  /* 0x0000001dea188211 */ /* 0x000fe400078c10ff */
[-C--:B------:R-:W-:Y:S01]  /*14230*/  @!P1 LEA.HI.X R21, R235, R3.reuse, R163, 0x2, P3 ;  /* 0x00000003eb159211 */ /* 0x080fe200018f14a3 */
[----:B------:R4:W-:Y:S01]  /*14240*/  @!P2 ST.E.64 desc[UR42][R14.64], R102 ;  /* 0x000000660e00a985 */ /* 0x0009e2000c101b2a */
[----:B------:R-:W-:Y:S02]  /*14250*/  ISETP.GE.AND P3, PT, R230, UR4, PT ;  /* 0x00000004e6007c0c */ /* 0x000fe4000bf66270 */
[----:B------:R-:W-:Y:S01]  /*14260*/  @!P0 LEA.HI.X R25, R234, R3, R162, 0x2, P6 ;  /* 0x00000003ea198211 */ /* 0x000fe200030f14a2 */
[----:B------:R5:W-:Y:S01]  /*14270*/  @!P1 ST.E.64 desc[UR42][R20.64], R106 ;  /* 0x0000006a14009985 */ /* 0x000be2000c101b2a */
[----:B-1----:R-:W-:-:S02]  /*14280*/  @!P5 LEA R8, P1, R232, R29, 0x2 ;  /* 0x0000001de808d211 */ /* 0x002fc400078210ff */
[----:B--2---:R-:W-:Y:S01]  /*14290*/  @!P4 LEA R10, P2, R231, R29, 0x2 ;  /* 0x0000001de70ac211 */ /* 0x004fe200078410ff */
[----:B------:R-:W-:Y:S01]  /*142a0*/  @!P0 ST.E.64 desc[UR42][R24.64], R110 ;  /* 0x0000006e18008985 */ /* 0x000fe2000c101b2a */
[----:B------:R-:W-:Y:S02]  /*142b0*/  ISETP.GE.AND P0, PT, R229, UR4, PT ;  /* 0x00000004e5007c0c */ /* 0x000fe4000bf06270 */
[----:B------:R-:W-:Y:S02]  /*142c0*/  @!P5 LEA.HI.X R9, R232, R3, R161, 0x2, P1 ;  /* 0x00000003e809d211 */ /* 0x000fe400008f14a1 */
[----:B------:R-:W-:Y:S02]  /*142d0*/  ISETP.GE.AND P1, PT, R224, UR4, PT ;  /* 0x00000004e0007c0c */ /* 0x000fe4000bf26270 */
[----:B---3--:R-:W-:Y:S01]  /*142e0*/  @!P3 LEA R12, P6, R230, R29, 0x2 ;  /* 0x0000001de60cb211 */ /* 0x008fe200078c10ff */
[----:B------:R1:W-:Y:S01]  /*142f0*/  @!P5 ST.E.64 desc[UR42][R8.64], R114 ;  /* 0x000000720800d985 */ /* 0x0003e2000c101b2a */
[----:B------:R-:W-:-:S02]  /*14300*/  @!P4 LEA.HI.X R11, R231, R3, R160, 0x2, P2 ;  /* 0x00000003e70bc211 */ /* 0x000fc400010f14a0 */
[----:B------:R-:W-:Y:S02]  /*14310*/  @!P3 LEA.HI.X R13, R230, R3, R159, 0x2, P6 ;  /* 0x00000003e60db211 */ /* 0x000fe400030f149f */
[----:B------:R-:W-:Y:S01]  /*14320*/  ISETP.GE.AND P2, PT, R221, UR4, PT ;  /* 0x00000004dd007c0c */ /* 0x000fe2000bf46270 */
[----:B------:R2:W-:Y:S01]  /*14330*/  @!P4 ST.E.64 desc[UR42][R10.64], R118 ;  /* 0x000000760a00c985 */ /* 0x0005e2000c101b2a */
[----:B------:R-:W-:Y:S02]  /*14340*/  ISETP.GE.AND P4, PT, R223, UR4, PT ;  /* 0x00000004df007c0c */ /* 0x000fe4000bf86270 */
[C---:B----4-:R-:W-:Y:S01]  /*14350*/  @!P0 LEA R14, P5, R229.reuse, R29, 0x2 ;  /* 0x0000001de50e8211 */ /* 0x050fe200078a10ff */
[----:B------:R3:W-:Y:S01]  /*14360*/  @!P3 ST.E.64 desc[UR42][R12.64], R122 ;  /* 0x0000007a0c00b985 */ /* 0x0007e2000c101b2a */
[----:B------:R-:W-:Y:S02]  /*14370*/  ISETP.GE.AND P3, PT, R222, UR4, PT ;  /* 0x00000004de007c0c */ /* 0x000fe4000bf66270 */
[----:B------:R-:W-:-:S02]  /*14380*/  @!P0 LEA.HI.X R15, R229, R3, R158, 0x2, P5 ;  /* 0x00000003e50f8211 */ /* 0x000fc400028f149e */
[----:B------:R-:W-:Y:S02]  /*14390*/  ISETP.GE.AND P5, PT, R219, UR4, PT ;  /* 0x00000004db007c0c */ /* 0x000fe4000bfa6270 */
[CC--:B-----5:R-:W-:Y:S01]  /*143a0*/  @!P1 LEA R20, P6, R224.reuse, R29.reuse, 0x2 ;  /* 0x0000001de0149211 */ /* 0x0e0fe200078c10ff */
[----:B------:R4:W-:Y:S02]  /*143b0*/  @!P0 ST.E.64 desc[UR42][R14.64], R126 ;  /* 0x0000007e0e008985 */ /* 0x0009e4000c101b2a */
[C---:B-1----:R-:W-:Y:S02]  /*143c0*/  @!P4 LEA R8, P0, R223.reuse, R29, 0x2 ;  /* 0x0000001ddf08c211 */ /* 0x042fe400078010ff */
[----:B------:R-:W-:Y:S02]  /*143d0*/  @!P1 LEA.HI.X R21, R224, R3, R157, 0x2, P6 ;  /* 0x00000003e0159211 */ /* 0x000fe400030f149d */
[----:B--2---:R-:W-:Y:S02]  /*143e0*/  @!P3 LEA R10, P6, R222, R29, 0x2 ;  /* 0x0000001dde0ab211 */ /* 0x004fe400078c10ff */
[----:B------:R-:W-:Y:S01]  /*143f0*/  @!P4 LEA.HI.X R9, R223, R3, R156, 0x2, P0 ;  /* 0x00000003df09c211 */ /* 0x000fe200000f149c */
[----:B------:R4:W-:Y:S01]  /*14400*/  @!P1 ST.E.64 desc[UR42][R20.64], R130 ;  /* 0x0000008214009985 */ /* 0x0009e2000c101b2a */
[----:B---3--:R-:W-:-:S02]  /*14410*/  @!P2 LEA R12, P1, R221, R29, 0x2 ;  /* 0x0000001ddd0ca211 */ /* 0x008fc400078210ff */
        /* <DEDUP_REMOVED lines=14> */
.L_x_4989:
        /* <DEDUP_REMOVED lines=16> */
[----:B--2---:R-:W2:-:S12]  /*14600*/  S2R R4, SR_TID.X ;  /* 0x0000000000047919 */ /* 0x004e980000002100 */
[----:B------:R-:W4:Y:S01]  /*14610*/  @!P2 LDC R205, c[0x0][0xad4] ;  /* 0x0002b500ffcdab82 */ /* 0x000f220000000800 */
[----:B--2---:R-:W-:Y:S01]  /*14620*/  VIADD R32, R4, 0xffffff80 ;  /* 0xffffff8004207836 */ /* 0x004fe20000000000 */
[----:B----4-:R-:W-:-:S04]  /*14630*/  ISETP.GT.AND P2, PT, R205, 0x1, PT ;  /* 0x00000001cd00780c */ /* 0x010fc80003f44270 */
[----:B------:R-:W-:Y:S01]  /*14640*/  ISETP.GT.AND P3, PT, R32, 0x3f, PT ;  /* 0x0000003f2000780c */ /* 0x000fe20003f64270 */
[----:B---3--:R-:W-:-:S12]  /*14650*/  @P1 BRA `(.L_x_4998) ;  /* 0x0000000000101947 */ /* 0x008fd80003800000 */
[----:B------:R-:W-:Y:S05]  /*14660*/  @!P0 BRA `(.L_x_4998) ;  /* 0x00000000000c8947 */ /* 0x000fea0003800000 */
[----:B------:R-:W2:Y:S04]  /*14670*/  LDG.E R11, desc[UR42][R8.64] ;  /* 0x0000002a080b7981 */ /* 0x000ea8000c1e1900 */
[----:B-----5:R-:W2:Y:S02]  /*14680*/  LDG.E R0, desc[UR42][R8.64+0x4] ;  /* 0x0000042a08007981 */ /* 0x020ea4000c1e1900 */
[----:B--2---:R-:W-:-:S07]  /*14690*/  IMAD.IADD R0, R0, 0x1, -R11 ;  /* 0x0000000100007824 */ /* 0x004fce00078e0a0b */
.L_x_4998:
        /* <DEDUP_REMOVED lines=17> */
[----:B------:R-:W-:Y:S02]  /*147b0*/  SEL R26, R26, 0x978, P0 ;  /* 0x000009781a1a7807 */ /* 0x000fe40000000000 */
[----:B------:R-:W-:-:S03]  /*147c0*/  SEL R217, R217, RZ, P0 ;  /* 0x000000ffd9d97207 */ /* 0x000fc60000000000 */
[----:B------:R-:W3:Y:S08]  /*147d0*/  LDC.64 R14, c[0x0][R26+0x220] ;  /* 0x000088001a0e7b82 */ /* 0x000ef00000000a00 */
[----:B------:R-:W4:Y:S08]  /*147e0*/  LDC.64 R24, c[0x0][R26+0x218] ;  /* 0x000086001a187b82 */ /* 0x000f300000000a00 */
[----:B------:R-:W5:Y:S08]  /*147f0*/  LDC.64 R12, c[0x0][R26+0x228] ;  /* 0x00008a001a0c7b82 */ /* 0x000f700000000a00 */
[----:B------:R-:W0:Y:S08]  /*14800*/  LDC.64 R10, c[0x0][R26+0x210] ;  /* 0x000084001a0a7b82 */ /* 0x000e300000000a00 */
[----:B------:R-:W4:Y:S08]  /*14810*/  @P1 LDC R4, c[0x0][0xbec] ;  /* 0x0002fb00ff041b82 */ /* 0x000f300000000800 */
[----:B------:R-:W5:Y:S01]  /*14820*/  @P1 LDC R37, c[0x0][0xbf0] ;  /* 0x0002fc00ff251b82 */ /* 0x000f620000000800 */
[----:B---3--:R-:W-:-:S07]  /*14830*/  IMAD R15, R15, R31, RZ ;  /* 0x0000001f0f0f7224 */ /* 0x008fce00078e02ff */
[----:B--2---:R-:W2:Y:S01]  /*14840*/  @!P0 LDC R8, c[0x0][0xb50] ;  /* 0x0002d400ff088b82 */ /* 0x004ea20000000800 */
[----:B-1----:R-:W-:-:S04]  /*14850*/  IMAD.WIDE.U32 R20, R14, R31, RZ ;  /* 0x0000001f0e147225 */ /* 0x002fc800078e00ff */
[----:B------:R-:W-:Y:S02]  /*14860*/  IMAD R15, R14, R30, R15 ;  /* 0x0000001e0e0f7224 */ /* 0x000fe400078e020f */
[----:B----4-:R-:W-:Y:S01]  /*14870*/  @P1 IMAD.HI.U32 R4, R33, R4, RZ ;  /* 0x0000000421041227 */ /* 0x010fe200078e00ff */
[----:B------:R-:W1:Y:S03]  /*14880*/  @!P0 LDC R9, c[0x0][0xb54] ;  /* 0x0002d500ff098b82 */ /* 0x000e660000000800 */
[-C--:B------:R-:W-:Y:S02]  /*14890*/  IMAD R29, R25, R204.reuse, RZ ;  /* 0x000000cc191d7224 */ /* 0x080fe400078e02ff */
[----:B------:R-:W-:Y:S01]  /*148a0*/  IMAD.WIDE.U32 R24, R24, R204, RZ ;  /* 0x000000cc18187225 */ /* 0x000fe200078e00ff */
[----:B-----5:R-:W-:-:S03]  /*148b0*/  @P1 SHF.R.U32.HI R27, RZ, R37, R4 ;  /* 0x00000025ff1b1219 */ /* 0x020fc60000011604 */
        /* <DEDUP_REMOVED lines=12> */
[-C--:B0-----:R-:W-:Y:S01]  /*14980*/  IMAD R4, R11, R15.reuse, RZ ;  /* 0x0000000f0b047224 */ /* 0x081fe200078e02ff */
[----:B------:R-:W-:Y:S01]  /*14990*/  SHF.R.S32.HI R21, RZ, 0x1f, R15 ;  /* 0x0000001fff157819 */ /* 0x000fe2000001140f */
[----:B------:R-:W-:Y:S02]  /*149a0*/  IMAD.MOV.U32 R11, RZ, RZ, -0x800000 ;  /* 0xff800000ff0b7424 */ /* 0x000fe400078e00ff */
[----:B------:R-:W-:-:S04]  /*149b0*/  IMAD.WIDE.U32 R12, R10, R15, R12 ;  /* 0x0000000f0a0c7225 */ /* 0x000fc800078e000c */
[----:B------:R-:W-:Y:S01]  /*149c0*/  IMAD R21, R10, R21, R4 ;  /* 0x000000150a157224 */ /* 0x000fe200078e0204 */
[----:B--2---:R-:W-:-:S03]  /*149d0*/  LEA R8, P0, R12, R8, 0x2 ;  /* 0x000000080c087211 */ /* 0x004fc600078010ff */
[----:B------:R-:W-:-:S05]  /*149e0*/  IMAD.IADD R4, R13, 0x1, R21 ;  /* 0x000000010d047824 */ /* 0x000fca00078e0215 */
[----:B-1----:R-:W-:-:S05]  /*149f0*/  LEA.HI.X R9, R12, R9, R4, 0x2, P0 ;  /* 0x000000090c097211 */ /* 0x002fca00000f1404 */
[----:B------:R2:W-:Y:S02]  /*14a00*/  STG.E desc[UR42][R8.64], R11 ;  /* 0x0000000b08007986 */ /* 0x0005e4000c10192a */
.L_x_5000:
[----:B------:R-:W-:Y:S05]  /*14a10*/  BSYNC B1 ;  /* 0x0000000000017941 */ /* 0x000fea0003800000 */
.L_x_4999:
        /* <DEDUP_REMOVED lines=15> */
[----:B------:R-:W-:-:S02]  /*14b10*/  LOP3.LUT R3, R11, 0xfffffff8, RZ, 0xc0, !PT ;  /* 0xfffffff80b037812 */ /* 0x000fc400078ec0ff */
[----:B------:R-:W-:Y:S01]  /*14b20*/  SHF.R.S32.HI R35, RZ, 0x1f, R210 ;  /* 0x0000001fff237819 */ /* 0x000fe200000114d2 */
[----:B------:R-:W-:Y:S01]  /*14b30*/  IMAD.WIDE.U32 R8, R204, UR4, R8 ;  /* 0x00000004cc087c25 */ /* 0x000fe2000f8e0008 */
[----:B------:R-:W-:Y:S02]  /*14b40*/  SHF.R.S32.HI R36, RZ, 0x1f, R211 ;  /* 0x0000001fff247819 */ /* 0x000fe400000114d3 */
[----:B------:R-:W-:Y:S01]  /*14b50*/  SHF.R.S32.HI R37, RZ, 0x1f, R212 ;  /* 0x0000001fff257819 */ /* 0x000fe200000114d4 */
[----:B------:R-:W-:Y:S01]  /*14b60*/  IMAD.IADD R32, R32, 0x1, -R3 ;  /* 0x0000000120207824 */ /* 0x000fe200078e0a03 */
[----:B------:R-:W-:Y:S01]  /*14b70*/  SHF.R.S32.HI R38, RZ, 0x1f, R213 ;  /* 0x0000001fff267819 */ /* 0x000fe200000114d5 */
[----:B------:R-:W-:Y:S01]  /*14b80*/  IMAD R9, R204, UR5, R9 ;  /* 0x00000005cc097c24 */ /* 0x000fe2000f8e0209 */
[----:B---3--:R-:W-:Y:S01]  /*14b90*/  ISETP.NE.AND P0, PT, R13, 0x1, PT ;  /* 0x000000010d00780c */ /* 0x008fe20003f05270 */
[----:B------:R-:W-:Y:S01]  /*14ba0*/  IMAD R11, R32, 0x20, R25 ;  /* 0x00000020200b7824 */ /* 0x000fe200078e0219 */
[----:B------:R-:W-:Y:S01]  /*14bb0*/  ULDC.64 UR4, c[0x0][0xaf0] ;  /* 0x0002bc0000047ab9 */ /* 0x000fe20000000a00 */
[----:B------:R-:W-:-:S02]  /*14bc0*/  IMAD R29, R0, R13, RZ ;  /* 0x0000000d001d7224 */ /* 0x000fc400078e02ff */
[----:B------:R-:W-:Y:S02]  /*14bd0*/  IMAD.IADD R10, R194, 0x1, R11 ;  /* 0x00000001c20a7824 */ /* 0x000fe400078e020b */
[----:B------:R-:W-:Y:S01]  /*14be0*/  IMAD R3, R30, UR4, RZ ;  /* 0x000000041e037c24 */ /* 0x000fe2000f8e02ff */
[-C--:B--2---:R-:W-:Y:S01]  /*14bf0*/  ISETP.GE.AND P1, PT, R213, R26.reuse, PT ;  /* 0x0000001ad500720c */ /* 0x084fe20003f26270 */
[C---:B------:R-:W-:Y:S01]  /*14c00*/  IMAD.WIDE.U32 R8, R31.reuse, UR4, R8 ;  /* 0x000000041f087c25 */ /* 0x040fe2000f8e0008 */
[----:B------:R-:W-:Y:S02]  /*14c10*/  ISETP.GE.AND P2, PT, R188, R26, PT ;  /* 0x0000001abc00720c */ /* 0x000fe40003f46270 */
[----:B------:R-:W-:Y:S01]  /*14c20*/  SHF.R.S32.HI R30, RZ, 0x1f, R33 ;  /* 0x0000001fff1e7819 */ /* 0x000fe20000011421 */
[----:B------:R-:W2:Y:S01]  /*14c30*/  @P0 LDC R15, c[0x0][0xbec] ;  /* 0x0002fb00ff0f0b82 */ /* 0x000ea20000000800 */
[----:B------:R-:W-:Y:S01]  /*14c40*/  IMAD R11, R31, UR5, R3 ;  /* 0x000000051f0b7c24 */ /* 0x000fe2000f8e0203 */
[----:B------:R-:W-:Y:S01]  /*14c50*/  ULDC.64 UR4, c[0x0][0xae0] ;  /* 0x0002b80000047ab9 */ /* 0x000fe20000000a00 */
[----:B------:R-:W-:Y:S01]  /*14c60*/  IMAD.MOV.U32 R3, RZ, RZ, R10 ;  /* 0x000000ffff037224 */ /* 0x000fe200078e000a */
[----:B------:R-:W-:Y:S01]  /*14c70*/  SEL R0, RZ, 0x1, P2 ;  /* 0x00000001ff007807 */ /* 0x000fe20001000000 */
[----:B------:R-:W-:-:S02]  /*14c80*/  IMAD.IADD R9, R9, 0x1, R11 ;  /* 0x0000000109097824 */ /* 0x000fc400078e020b */
[----:B------:R-:W-:Y:S01]  /*14c90*/  IMAD.IADD R194, R25, 0x1, R194 ;  /* 0x0000000119c27824 */ /* 0x000fe200078e02c2 */
[----:B-1----:R-:W1:Y:S01]  /*14ca0*/  @P0 LDC R21, c[0x0][0xbf0] ;  /* 0x0002fc00ff150b82 */ /* 0x002e620000000800 */
[----:B------:R-:W-:-:S05]  /*14cb0*/  VIADD R31, R188, 0x1c0 ;  /* 0x000001c0bc1f7836 */ /* 0x000fca0000000000 */
[----:B------:R-:W-:Y:S02]  /*14cc0*/  ISETP.GE.AND P2, PT, R31, R26, PT ;  /* 0x0000001a1f00720c */ /* 0x000fe40003f46270 */
[----:B------:R-:W-:Y:S01]  /*14cd0*/  SHF.R.S32.HI R32, RZ, 0x1f, R31 ;  /* 0x0000001fff207819 */ /* 0x000fe2000001141f */
[----:B--2---:R-:W-:-:S05]  /*14ce0*/  @P0 IMAD.HI.U32 R4, R10, R15, RZ ;  /* 0x0000000f0a040227 */ /* 0x004fca00078e00ff */
        /* <DEDUP_REMOVED lines=11> */
[----:B------:R-:W-:Y:S01]  /*14da0*/  ISETP.GE.AND P0, PT, R211, R26, PT ;  /* 0x0000001ad300720c */ /* 0x000fe20003f06270 */
[----:B------:R-:W-:Y:S02]  /*14db0*/  IMAD.SHL.U32 R15, R10, 0x2, RZ ;  /* 0x000000020a0f7824 */ /* 0x000fe400078e00ff */
[----:B------:R-:W-:Y:S01]  /*14dc0*/  IMAD.SHL.U32 R3, R3, 0x4, RZ ;  /* 0x0000000403037824 */ /* 0x000fe200078e00ff */
[----:B------:R-:W-:Y:S01]  /*14dd0*/  SEL R4, RZ, 0xffffffff, P0 ;  /* 0xffffffffff047807 */ /* 0x000fe20000000000 */
[----:B------:R-:W-:Y:S01]  /*14de0*/  IMAD.IADD R9, R9, 0x1, R13 ;  /* 0x0000000109097824 */ /* 0x000fe200078e020d */
[----:B------:R-:W-:-:S02]  /*14df0*/  LOP3.LUT R0, R15, 0x2, R0, 0xe2, !PT ;  /* 0x000000020f007812 */ /* 0x000fc400078ee200 */
[-C--:B------:R-:W-:Y:S01]  /*14e00*/  ISETP.GE.AND P0, PT, R210, R26.reuse, PT ;  /* 0x0000001ad200720c */ /* 0x080fe20003f06270 */
[----:B------:R-:W-:Y:S01]  /*14e10*/  IMAD.SHL.U32 R10, R4, 0x8, RZ ;  /* 0x00000008040a7824 */ /* 0x000fe200078e00ff */
[----:B------:R-:W-:Y:S01]  /*14e20*/  LOP3.LUT R3, R3, 0x4, R0, 0xe2, !PT ;  /* 0x0000000403037812 */ /* 0x000fe200078ee200 */
[----:B------:R-:W-:Y:S01]  /*14e30*/  IMAD.WIDE.U32 R8, R11, UR4, R8 ;  /* 0x000000040b087c25 */ /* 0x000fe2000f8e0008 */
[----:B------:R-:W-:Y:S02]  /*14e40*/  SEL R4, RZ, 0xffffffff, P0 ;  /* 0xffffffffff047807 */ /* 0x000fe40000000000 */
[----:B------:R-:W-:Y:S02]  /*14e50*/  ISETP.GE.AND P0, PT, R209, R26, PT ;  /* 0x0000001ad100720c */ /* 0x000fe40003f06270 */
[----:B------:R-:W-:Y:S01]  /*14e60*/  SHF.R.S32.HI R0, RZ, 0x1f, R11 ;  /* 0x0000001fff007819 */ /* 0x000fe2000001140b */
[----:B------:R-:W-:Y:S01]  /*14e70*/  IMAD.SHL.U32 R4, R4, 0x10, RZ ;  /* 0x0000001004047824 */ /* 0x000fe200078e00ff */
        /* <DEDUP_REMOVED lines=13> */
[----:B------:R-:W-:Y:S02]  /*14f50*/  LOP3.LUT R27, R0, R11, RZ, 0xfc, !PT ;  /* 0x0000000b001b7212 */ /* 0x000fe400078efcff */
[----:B------:R-:W-:Y:S02]  /*14f60*/  LEA.HI.X R3, R8, UR5, R3, 0x1, P1 ;  /* 0x0000000508037c11 */ /* 0x000fe400088f0c03 */
[----:B------:R-:W-:Y:S01]  /*14f70*/  SEL R0, RZ, 0x80, P2 ;  /* 0x00000080ff007807 */ /* 0x000fe20001000000 */
[----:B------:R1:W2:Y:S03]  /*14f80*/  SHFL.IDX PT, R8, R4, RZ, 0x181f ;  /* 0x00181fff04087589 */ /* 0x0002a600000e0000 */
[----:B------:R-:W-:Y:S01]  /*14f90*/  LOP3.LUT R28, R27, R0, RZ, 0xfc, !PT ;  /* 0x000000001b1c7212 */ /* 0x000fe200078efcff */
[----:B------:R1:W3:Y:S01]  /*14fa0*/  SHFL.IDX PT, R9, R3, RZ, 0x181f ;  /* 0x00181fff03097589 */ /* 0x0002e200000e0000 */
[----:B------:R-:W-:Y:S05]  /*14fb0*/  @P0 BRA `(.L_x_5002) ;  /* 0x00000000007c0947 */ /* 0x000fea0003800000 */
[-C--:B------:R-:W-:Y:S02]  /*14fc0*/  ISETP.GE.AND P2, PT, R213, R26.reuse, PT ;  /* 0x0000001ad500720c */ /* 0x080fe40003f46270 */
[-C--:B------:R-:W-:Y:S02]  /*14fd0*/  ISETP.GE.AND P1, PT, R188, R26.reuse, PT ;  /* 0x0000001abc00720c */ /* 0x080fe40003f26270 */
[-C--:B------:R-:W-:Y:S02]  /*14fe0*/  ISETP.GE.AND P5, PT, R212, R26.reuse, PT ;  /* 0x0000001ad400720c */ /* 0x080fe40003fa6270 */
[----:B------:R-:W-:-:S07]  /*14ff0*/  ISETP.GE.AND P3, PT, R211, R26, PT ;  /* 0x0000001ad300720c */ /* 0x000fce0003f66270 */
[CC--:B--2---:R-:W-:Y:S02]  /*15000*/  @!P2 LEA R12, P0, R213.reuse, R8.reuse, 0x1 ;  /* 0x00000008d50ca211 */ /* 0x0c4fe400078008ff */
[----:B---3--:R-:W-:Y:S02]  /*15010*/  @!P1 IMAD.WIDE R10, R188, 0x2, R8 ;  /* 0x00000002bc0a9825 */ /* 0x008fe400078e0208 */
        /* <DEDUP_REMOVED lines=12> */
[----:B--2---:R-:W-:-:S02]  /*150e0*/  @!P1 LEA R12, P6, R209, R8, 0x1 ;  /* 0x00000008d10c9211 */ /* 0x004fc400078c08ff */
        /* <DEDUP_REMOVED lines=12> */
.L_x_5002:
[----:B------:R-:W-:Y:S05]  /*151b0*/  BSYNC B1 ;  /* 0x0000000000017941 */ /* 0x000fea0003800000 */
.L_x_5001:
[----:B------:R-:W-:Y:S01]  /*151c0*/  VIADD R0, R194, 0x20 ;  /* 0x00000020c2007836 */ /* 0x000fe20000000000 */
[----:B---34-:R3:W4:Y:S04]  /*151d0*/  SHFL.IDX PT, R9, R3, 0x1, 0x181f ;  /* 0x00381f0003097f89 */ /* 0x01872800000e0000 */
[----:B------:R-:W-:Y:S01]  /*151e0*/  ISETP.GE.AND P0, PT, R0, R29, PT ;  /* 0x0000001d0000720c */ /* 0x000fe20003f06270 */
[----:B--2---:R3:W2:-:S12]  /*151f0*/  SHFL.IDX PT, R8, R4, 0x1, 0x181f ;  /* 0x00381f0004087f89 */ /* 0x00469800000e0000 */
[----:B---3--:R-:W-:Y:S05]  /*15200*/  @P0 BRA `(.L_x_4995) ;  /* 0x00000000007c0947 */ /* 0x008fea0003800000 */
[-C--:B------:R-:W-:Y:S02]  /*15210*/  ISETP.GE.AND P5, PT, R213, R26.reuse, PT ;  /* 0x0000001ad500720c */ /* 0x080fe40003fa6270 */
[-C--:B------:R-:W-:Y:S02]  /*15220*/  ISETP.GE.AND P4, PT, R188, R26.reuse, PT ;  /* 0x0000001abc00720c */ /* 0x080fe40003f86270 */
[-C--:B------:R-:W-:Y:S02]  /*15230*/  ISETP.GE.AND P0, PT, R212, R26.reuse, PT ;  /* 0x0000001ad400720c */ /* 0x080fe40003f06270 */
[----:B------:R-:W-:Y:S02]  /*15240*/  ISETP.GE.AND P1, PT, R211, R26, PT ;  /* 0x0000001ad300720c */ /* 0x000fe40003f26270 */
[----:B------:R-:W-:-:S05]  /*15250*/  LOP3.LUT P2, RZ, R27, 0x40, RZ, 0xc0, !PT ;  /* 0x000000401bff7812 */ /* 0x000fca000784c0ff */
[C---:B--2---:R-:W-:Y:S02]  /*15260*/  @!P5 LEA R12, P3, R213.reuse, R8, 0x1 ;  /* 0x00000008d50cd211 */ /* 0x044fe400078608ff */
[----:B----4-:R-:W-:Y:S02]  /*15270*/  @!P4 IMAD.WIDE R10, R188, 0x2, R8 ;  /* 0x00000002bc0ac825 */ /* 0x010fe400078e0208 */
[----:B------:R-:W-:Y:S02]  /*15280*/  @!P5 LEA.HI.X R13, R213, R9, R38, 0x1, P3 ;  /* 0x00000009d50dd211 */ /* 0x000fe400018f0c26 */
[----:B------:R-:W-:Y:S01]  /*15290*/  ISETP.GE.AND P3, PT, R210, R26, PT ;  /* 0x0000001ad200720c */ /* 0x000fe20003f66270 */
        /* <DEDUP_REMOVED lines=9> */
[CC--:B--2---:R-:W-:Y:S02]  /*15330*/  @!P3 LEA R10, P6, R210.reuse, R8.reuse, 0x1 ;  /* 0x00000008d20ab211 */ /* 0x0c4fe400078c08ff */
[CC--:B------:R-:W-:Y:S01]  /*15340*/  @P2 LEA R24, P0, R33.reuse, R8.reuse, 0x1 ;  /* 0x0000000821182211 */ /* 0x0c0fe200078008ff */
        /* <DEDUP_REMOVED lines=11> */
.L_x_4995:
[----:B------:R-:W-:Y:S05]  /*15400*/  BSYNC B0 ;  /* 0x0000000000007941 */ /* 0x000fea0003800000 */
.L_x_4988:
[----:B------:R-:W-:Y:S02]  /*15410*/  ULDC UR4, c[0x0][0xc3c] ;  /* 0x00030f0000047ab9 */ /* 0x000fe40000000800 */
[----:B------:R-:W-:-:S13]  /*15420*/  ISETP.GE.AND P0, PT, R7, UR4, PT ;  /* 0x0000000407007c0c */ /* 0x000fda000bf06270 */
[----:B------:R-:W-:Y:S05]  /*15430*/  @!P0 BRA `(.L_x_5003) ;  /* 0xfffffec000688947 */ /* 0x000fea000383ffff */
[----:B------:R-:W-:Y:S05]  /*15440*/  BRA `(.L_x_4856) ;  /* 0x0000009800bc7947 */ /* 0x000fea0003800000 */
.L_x_4854:
        /* <DEDUP_REMOVED lines=18> */
.L_x_5004:
        /* <DEDUP_REMOVED lines=43> */
.L_x_5008:
        /* <DEDUP_REMOVED lines=39> */
.L_x_5006:
        /* <DEDUP_REMOVED lines=12> */
.L_x_5009:
        /* <DEDUP_REMOVED lines=63> */
.L_x_5010:
        /* <DEDUP_REMOVED lines=61> */
.L_x_5011:
[----:B01----:R-:W-:-:S05]  /*16310*/  LOP3.LUT R3, RZ, R2, RZ, 0x33, !PT ;  /* 0x00000002ff037212 */ /* 0x003fca00078e33ff */
[----:B------:R-:W-:-:S05]  /*16320*/  IMAD.IADD R2, R4, 0x1, R3 ;  /* 0x0000000104027824 */ /* 0x000fca00078e0203 */
[----:B------:R1:W-:Y:S01]  /*16330*/  STL [R1+0x4], R2 ;  /* 0x0000040201007387 */ /* 0x0003e20000100800 */
[----:B------:R-:W-:Y:S05]  /*16340*/  BRA `(.L_x_5012) ;  /* 0x0000000000107947 */ /* 0x000fea0003800000 */
.L_x_5007:
[----:B------:R-:W-:Y:S01]  /*16350*/  IMAD.U32 R2, RZ, RZ, UR6 ;  /* 0x00000006ff027e24 */ /* 0x000fe2000f8e00ff */
[----:B------:R0:W-:Y:S04]  /*16360*/  STL [R1+0x4], RZ ;  /* 0x000004ff01007387 */ /* 0x0001e80000100800 */
[----:B------:R0:W-:Y:S04]  /*16370*/  STL [R1+0x8], RZ ;  /* 0x000008ff01007387 */ /* 0x0001e80000100800 */
[----:B------:R0:W-:Y:S02]  /*16380*/  STL [R1], R2 ;  /* 0x0000000201007387 */ /* 0x0001e40000100800 */
.L_x_5012:
        /* <DEDUP_REMOVED lines=10> */
.L_x_5005:
        /* <DEDUP_REMOVED lines=13> */
[----:B------:R-:W-:Y:S01]  /*16500*/  ULDC.64 UR40, c[0x0][0x198] ;  /* 0x0000660000287ab9 */ /* 0x000fe20000000a00 */
[----:B------:R-:W-:Y:S01]  /*16510*/  LOP3.LUT R3, R0, 0x1f8, RZ, 0xc0, !PT ;  /* 0x000001f800037812 */ /* 0x000fe200078ec0ff */
[----:B01----:R-:W-:Y:S01]  /*16520*/  IMAD.SHL.U32 R2, R4, 0x8, RZ ;  /* 0x0000000804027824 */ /* 0x003fe200078e00ff */
[----:B------:R-:W-:Y:S01]  /*16530*/  ULDC UR37, c[0x0][0xc] ;  /* 0x0000030000257ab9 */ /* 0x000fe20000000800 */
        /* <DEDUP_REMOVED lines=12> */
[----:B------:R0:W-:Y:S04]  /*16600*/  STL [R1+0x14], RZ ;  /* 0x000014ff01007387 */ /* 0x0001e80000100800 */
[----:B------:R0:W-:Y:S04]  /*16610*/  STL [R1+0x10], RZ ;  /* 0x000010ff01007387 */ /* 0x0001e80000100800 */
[----:B------:R0:W-:Y:S02]  /*16620*/  STL [R1+0x18], R0 ;  /* 0x0000180001007387 */ /* 0x0001e40000100800 */
.L_x_5181:
[----:B0-2---:R-:W2:Y:S01]  /*16630*/  LDL R0, [R1+0xc] ;  /* 0x00000c0001007983 */ /* 0x005ea20000100800 */
[----:B-1----:R-:W2:Y:S01]  /*16640*/  LDC.64 R2, c[0x0][0xc88] ;  /* 0x00032200ff027b82 */ /* 0x002ea20000000a00 */
        /* <DEDUP_REMOVED lines=30> */
[----:B------:R-:W-:Y:S02]  /*16830*/  IADD3.X R3, R15, UR5, RZ, P4, !PT ;  /* 0x000000050f037c10 */ /* 0x000fe4000a7fe4ff */
        /* <DEDUP_REMOVED lines=9> */
[----:B------:R0:W5:Y:S04]  /*168d0*/  @P0 LDG.E R12, desc[UR42][R6.64] ;  /* 0x0000002a060c0981 */ /* 0x000168000c1e1900 */
[----:B------:R0:W5:Y:S04]  /*168e0*/  @P1 LDG.E R0, desc[UR42][R4.64] ;  /* 0x0000002a04001981 */ /* 0x000168000c1e1900 */
[----:B--2---:R1:W-:Y:S02]  /*168f0*/  STL [R1+0x40], R9 ;  /* 0x0000400901007387 */ /* 0x0043e40000100800 */
[----:B-1----:R-:W-:Y:S01]  /*16900*/  IMAD.U32 R9, RZ, RZ, UR4 ;  /* 0x00000004ff097e24 */ /* 0x002fe2000f8e00ff */
        /* <DEDUP_REMOVED lines=12> */
[----:B-1----:R-:W-:Y:S01]  /*169d0*/  IMAD.U32 R9, RZ, RZ, UR4 ;  /* 0x00000004ff097e24 */ /* 0x002fe2000f8e00ff */
[----:B0-----:R-:W-:Y:S06]  /*169e0*/  @P3 BRA `(.L_x_5014) ;  /* 0x0000000000143947 */ /* 0x001fec0003800000 */
[----:B------:R-:W-:Y:S05]  /*169f0*/  @!P2 BRA `(.L_x_5014) ;  /* 0x000000000010a947 */ /* 0x000fea0003800000 */
[----:B------:R-:W2:Y:S04]  /*16a00*/  LDG.E R10, desc[UR42][R2.64] ;  /* 0x0000002a020a7981 */ /* 0x000ea8000c1e1900 */
[----:B------:R-:W2:Y:S02]  /*16a10*/  LDG.E R2, desc[UR42][R2.64+0x4] ;  /* 0x0000042a02027981 */ /* 0x000ea4000c1e1900 */
[----:B--2--5:R-:W-:-:S05]  /*16a20*/  IMAD.IADD R14, R2, 0x1, -R10 ;  /* 0x00000001020e7824 */ /* 0x024fca00078e0a0a */
[----:B------:R0:W-:Y:S02]  /*16a30*/  STL [R1+0x44], R14 ;  /* 0x0000440e01007387 */ /* 0x0001e40000100800 */
.L_x_5014:
[----:B------:R-:W2:Y:S01]  /*16a40*/  LDL.LU R3, [R1+0x8] ;  /* 0x0000080001037983 */ /* 0x000ea20000300800 */
[----:B------:R-:W-:Y:S02]  /*16a50*/  ULDC.64 UR4, c[0x0][0xa20] ;  /* 0x0002880000047ab9 */ /* 0x000fe40000000a00 */
[----:B------:R-:W-:Y:S01]  /*16a60*/  ISETP.NE.U32.AND P2, PT, RZ, UR4, PT ;  /* 0x00000004ff007c0c */ /* 0x000fe2000bf45070 */
[----:B------:R1:W-:Y:S03]  /*16a70*/  STL [R1+0x8], R13 ;  /* 0x0000080d01007387 */ /* 0x0003e60000100800 */
[----:B------:R-:W-:Y:S02]  /*16a80*/  ISETP.NE.AND.EX P2, PT, RZ, UR5, PT, P2 ;  /* 0x00000005ff007c0c */ /* 0x000fe4000bf45320 */
[C---:B--2---:R-:W-:Y:S02]  /*16a90*/  LOP3.LUT R10, R3.reuse, 0xff000000, RZ, 0xc0, !PT ;  /* 0xff000000030a7812 */ /* 0x044fe400078ec0ff */
[----:B------:R-:W-:-:S02]  /*16aa0*/  LOP3.LUT R2, R3, 0xff0000, RZ, 0xc0, !PT ;  /* 0x00ff000003027812 */ /* 0x000fc400078ec0ff */
        /* <DEDUP_REMOVED lines=10> */
.L_x_5015:
[----:B------:R-:W-:Y:S05]  /*16b50*/  @!P0 BRA `(.L_x_5016) ;  /* 0x00000000000c8947 */ /* 0x000fea0003800000 */
[----:B------:R-:W2:Y:S04]  /*16b60*/  LDG.E R9, desc[UR42][R6.64] ;  /* 0x0000002a06097981 */ /* 0x000ea8000c1e1900 */
[----:B------:R-:W2:Y:S02]  /*16b70*/  LDG.E R6, desc[UR42][R6.64+0x4] ;  /* 0x0000042a06067981 */ /* 0x000ea4000c1e1900 */
[----:B--2---:R-:W-:-:S07]  /*16b80*/  IMAD.IADD R9, R6, 0x1, -R9 ;  /* 0x0000000106097824 */ /* 0x004fce00078e0a09 */
.L_x_5016:
[----:B------:R-:W3:Y:S01]  /*16b90*/  LDL R7, [R1+0x4] ;  /* 0x0000040001077983 */ /* 0x000ee20000100800 */
[----:B--2---:R-:W2:Y:S03]  /*16ba0*/  LDC R3, c[0x0][0x448] ;  /* 0x00011200ff037b82 */ /* 0x004ea60000000800 */
[----:B-1----:R-:W4:Y:S04]  /*16bb0*/  @P1 LDG.E R2, desc[UR42][R4.64] ;  /* 0x0000002a04021981 */ /* 0x002f28000c1e1900 */
[----:B------:R1:W4:Y:S01]  /*16bc0*/  @P1 LDG.E R4, desc[UR42][R4.64+0x4] ;  /* 0x0000042a04041981 */ /* 0x000322000c1e1900 */
[----:B------:R-:W-:Y:S01]  /*16bd0*/  LOP3.LUT R12, R10, 0xff, RZ, 0xc0, !PT ;  /* 0x000000ff0a0c7812 */ /* 0x000fe200078ec0ff */
[----:B------:R-:W-:Y:S01]  /*16be0*/  BSSY B0, `(.L_x_5017) ;  /* 0x0000037000007945 */ /* 0x000fe20003800000 */
[----:B------:R-:W-:-:S03]  /*16bf0*/  SHF.R.U32.HI R10, RZ, 0x10, R10 ;  /* 0x00000010ff0a7819 */ /* 0x000fc6000001160a */
[----:B------:R0:W-:Y:S01]  /*16c00*/  STL [R1+0x58], R12 ;  /* 0x0000580c01007387 */ /* 0x0001e20000100800 */
[----:B--2---:R-:W-:-:S13]  /*16c10*/  ISETP.NE.AND P0, PT, R3, 0x1, PT ;  /* 0x000000010300780c */ /* 0x004fda0003f05270 */
[----:B-1----:R-:W1:Y:S08]  /*16c20*/  @P0 LDC R5, c[0x0][0x44c] ;  /* 0x00011300ff050b82 */ /* 0x002e700000000800 */
[----:B------:R-:W2:Y:S01]  /*16c30*/  @P0 LDC R6, c[0x0][0x450] ;  /* 0x00011400ff060b82 */ /* 0x000ea20000000800 */
[----:B---3--:R-:W-:Y:S02]  /*16c40*/  IMAD.SHL.U32 R3, R7, 0x40, RZ ;  /* 0x0000004007037824 */ /* 0x008fe400078e00ff */
[----:B-----5:R-:W-:-:S02]  /*16c50*/  IMAD.IADD R7, R9, 0x1, -R8 ;  /* 0x0000000109077824 */ /* 0x020fc400078e0a08 */
[----:B------:R-:W-:Y:S02]  /*16c60*/  VIADD R3, R3, 0x3f ;  /* 0x0000003f03037836 */ /* 0x000fe40000000000 */
[----:B----4-:R-:W-:Y:S02]  /*16c70*/  @P1 IMAD.IADD R11, R4, 0x1, -R2 ;  /* 0x00000001040b1824 */ /* 0x010fe400078e0a02 */
[----:B-1----:R-:W-:-:S05]  /*16c80*/  @P0 IMAD.HI.U32 R2, R3, R5, RZ ;  /* 0x0000000503020227 */ /* 0x002fca00078e00ff */
[----:B--2---:R-:W-:Y:S01]  /*16c90*/  @P0 SHF.R.U32.HI R3, RZ, R6, R2 ;  /* 0x00000006ff030219 */ /* 0x004fe20000011602 */
[----:B------:R-:W-:-:S04]  /*16ca0*/  IMAD.IADD R2, R7, 0x1, R11 ;  /* 0x0000000107027824 */ /* 0x000fc800078e020b */
[C---:B------:R-:W-:Y:S01]  /*16cb0*/  VIADD R4, R2.reuse, 0x3f ;  /* 0x0000003f02047836 */ /* 0x040fe20000000000 */
[----:B------:R-:W-:-:S05]  /*16cc0*/  IADD3 R21, R2, 0x40, -R14 ;  /* 0x0000004002157810 */ /* 0x000fca0007ffe80e */
[----:B------:R-:W-:Y:S01]  /*16cd0*/  IMAD.IADD R2, R21, 0x1, R3 ;  /* 0x0000000115027824 */ /* 0x000fe200078e0203 */
[----:B------:R-:W-:-:S04]  /*16ce0*/  SHF.R.S32.HI R3, RZ, 0x1f, R4 ;  /* 0x0000001fff037819 */ /* 0x000fc80000011404 */
[----:B------:R-:W-:Y:S02]  /*16cf0*/  SHF.R.S32.HI R6, RZ, 0x1f, R2 ;  /* 0x0000001fff067819 */ /* 0x000fe40000011402 */
[----:B------:R-:W-:Y:S01]  /*16d00*/  LEA.HI R3, R3, R4, RZ, 0x6 ;  /* 0x0000000403037211 */ /* 0x000fe200078f30ff */
[----:B------:R-:W-:Y:S01]  /*16d10*/  IMAD.MOV.U32 R4, RZ, RZ, RZ ;  /* 0x000000ffff047224 */ /* 0x000fe200078e00ff */
[----:B------:R-:W-:Y:S02]  /*16d20*/  LEA.HI R6, R6, R2, RZ, 0x6 ;  /* 0x0000000206067211 */ /* 0x000fe400078f30ff */
[----:B------:R-:W-:Y:S02]  /*16d30*/  SHF.R.S32.HI R20, RZ, 0x6, R3 ;  /* 0x00000006ff147819 */ /* 0x000fe40000011403 */
[----:B------:R-:W-:-:S04]  /*16d40*/  SHF.R.S32.HI R6, RZ, 0x6, R6 ;  /* 0x00000006ff067819 */ /* 0x000fc80000011406 */
[----:B------:R-:W-:-:S04]  /*16d50*/  VIMNMX R6, R20, R6, PT ;  /* 0x0000000614067248 */ /* 0x000fc80003fe0100 */
[----:B------:R-:W-:-:S13]  /*16d60*/  ISETP.GE.AND P0, PT, R6, 0x1, PT ;  /* 0x000000010600780c */ /* 0x000fda0003f06270 */
[----:B0-----:R-:W-:Y:S05]  /*16d70*/  @!P0 BRA `(.L_x_5018) ;  /* 0x0000000000748947 */ /* 0x001fea0003800000 */
        /* <DEDUP_REMOVED lines=29> */
.L_x_5018:
[----:B------:R-:W-:Y:S05]  /*16f50*/  BSYNC B0 ;  /* 0x0000000000007941 */ /* 0x000fea0003800000 */
.L_x_5017:
        /* <DEDUP_REMOVED lines=23> */
[----:B------:R0:W1:Y:S02]  /*170d0*/  SHFL.IDX PT, R14, R4, RZ, 0x1f ;  /* 0x00001fff040e7589 */ /* 0x00006400000e0000 */
.L_x_5225:
[----:B-1----:R-:W-:Y:S02]  /*170e0*/  ISETP.NE.AND P0, PT, R14, RZ, PT ;  /* 0x000000ff0e00720c */ /* 0x002fe40003f05270 */
[----:B------:R-:W-:-:S11]  /*170f0*/  PLOP3.LUT P6, PT, PT, PT, PT, 0x8, 0x0 ;  /* 0x000000000000781c */ /* 0x000fd60003fce170 */
[----:B------:R-:W-:Y:S05]  /*17100*/  @P0 BRA `(.L_x_5022) ;  /* 0x00000000000c0947 */ /* 0x000fea0003800000 */
[----:B------:R-:W-:-:S03]  /*17110*/  UMOV UR4, 0xffffffff ;  /* 0xffffffff00047882 */ /* 0x000fc60000000000 */
[----:B------:R-:W-:Y:S05]  /*17120*/  BRA.DIV UR4, `(.L_x_5023) ;  /* 0x0000008a04ac7947 */ /* 0x000fea000b800000 */
[----:B------:R-:W-:-:S13]  /*17130*/  ELECT P6, URZ, PT ;  /* 0x00000000003f782f */ /* 0x000fda00038c0000 */
.L_x_5022:
        /* <DEDUP_REMOVED lines=9> */
.L_x_5228:
[----:B------:R-:W-:Y:S05]  /*171d0*/  BSYNC B1 ;  /* 0x0000000000017941 */ /* 0x000fea0003800000 */
.L_x_5024:
        /* <DEDUP_REMOVED lines=12> */
.L_x_5229:
[----:B------:R-:W-:Y:S05]  /*172a0*/  BSYNC B2 ;  /* 0x0000000000027941 */ /* 0x000fea0003800000 */
.L_x_5028:
        /* <DEDUP_REMOVED lines=9> */
.L_x_5031:
[----:B------:R-:W-:Y:S05]  /*17340*/  BSYNC B2 ;  /* 0x0000000000027941 */ /* 0x000fea0003800000 */
.L_x_5030:
        /* <DEDUP_REMOVED lines=13> */
.L_x_5032:
        /* <DEDUP_REMOVED lines=13> */
.L_x_5230:
[----:B------:R-:W-:Y:S05]  /*174f0*/  BSYNC B2 ;  /* 0x0000000000027941 */ /* 0x000fea0003800000 */
.L_x_5033:
        /* <DEDUP_REMOVED lines=11> */
.L_x_5036:
[----:B------:R-:W-:Y:S05]  /*175b0*/  BSYNC B2 ;  /* 0x0000000000027941 */ /* 0x000fea0003800000 */
.L_x_5035:
        /* <DEDUP_REMOVED lines=10> */
.L_x_5037:
        /* <DEDUP_REMOVED lines=15> */
.L_x_5038:
        /* <DEDUP_REMOVED lines=15> */
.L_x_5039:
        /* <DEDUP_REMOVED lines=15> */
.L_x_5040:
        /* <DEDUP_REMOVED lines=15> */
.L_x_5041:
        /* <DEDUP_REMOVED lines=15> */
.L_x_5042:
        /* <DEDUP_REMOVED lines=15> */
.L_x_5043:
        /* <DEDUP_REMOVED lines=15> */
.L_x_5044:
        /* <DEDUP_REMOVED lines=10> */
.L_x_5027:
[----:B------:R-:W-:Y:S05]  /*17d90*/  BSYNC B1 ;  /* 0x0000000000017941 */ /* 0x000fea0003800000 */
.L_x_5026:
        /* <DEDUP_REMOVED lines=13> */
.L_x_5064:
        /* <DEDUP_REMOVED lines=13> */
.L_x_5231:
[----:B------:R-:W-:Y:S05]  /*17f40*/  BSYNC B2 ;  /* 0x0000000000027941 */ /* 0x000fea0003800000 */
.L_x_5047:
        /* <DEDUP_REMOVED lines=9> */
.L_x_5050:
[----:B------:R-:W-:Y:S05]  /*17fe0*/  BSYNC B2 ;  /* 0x0000000000027941 */ /* 0x000fea0003800000 */
.L_x_5049:
        /* <DEDUP_REMOVED lines=12> */
.L_x_5051:
        /* <DEDUP_REMOVED lines=13> */
.L_x_5232:
[----:B------:R-:W-:Y:S05]  /*18180*/  BSYNC B2 ;  /* 0x0000000000027941 */ /* 0x000fea0003800000 */
.L_x_5052:
        /* <DEDUP_REMOVED lines=11> */
.L_x_5055:
[----:B------:R-:W-:Y:S05]  /*18240*/  BSYNC B2 ;  /* 0x0000000000027941 */ /* 0x000fea0003800000 */
.L_x_5054:
        /* <DEDUP_REMOVED lines=10> */
.L_x_5056:
        /* <DEDUP_REMOVED lines=15> */
.L_x_5057:
        /* <DEDUP_REMOVED lines=15> */
.L_x_5058:
        /* <DEDUP_REMOVED lines=15> */
.L_x_5059:
        /* <DEDUP_REMOVED lines=15> */
.L_x_5060:
        /* <DEDUP_REMOVED lines=15> */
.L_x_5061:
        /* <DEDUP_REMOVED lines=15> */
.L_x_5062:
        /* <DEDUP_REMOVED lines=15> */
.L_x_5063:
        /* <DEDUP_REMOVED lines=10> */
.L_x_5046:
[----:B------:R-:W-:Y:S05]  /*18a20*/  BSYNC B1 ;  /* 0x0000000000017941 */ /* 0x000fea0003800000 */
.L_x_5045:
        /* <DEDUP_REMOVED lines=12> */
.L_x_5020:
[----:B------:R-:W-:Y:S05]  /*18af0*/  BSYNC B0 ;  /* 0x0000000000007941 */ /* 0x000fea0003800000 */
.L_x_5019:
[----:B01----:R-:W2:Y:S01]  /*18b00*/  LDL R5, [R1+0x4] ;  /* 0x0000040001057983 */ /* 0x003ea20000100800 */
[----:B------:R-:W0:Y:S01]  /*18b10*/  LDC R0, c[0x0][0x448] ;  /* 0x00011200ff007b82 */ /* 0x000e220000000800 */
[----:B------:R-:W-:Y:S01]  /*18b20*/  ISETP.NE.AND P2, PT, R10, RZ, PT ;  /* 0x000000ff0a00720c */ /* 0x000fe20003f45270 */
[----:B------:R-:W-:Y:S05]  /*18b30*/  @!P0 WARPSYNC.ALL ;  /* 0x0000000000008948 */ /* 0x000fea0003800000 */
[----:B------:R-:W-:Y:S07]  /*18b40*/  BSSY B0, `(.L_x_5065) ;  /* 0x000002d000007945 */ /* 0x000fee0003800000 */
[----:B------:R-:W1:Y:S08]  /*18b50*/  @!P2 LDC R10, c[0x0][0x9f0] ;  /* 0x00027c00ff0aab82 */ /* 0x000e700000000800 */
[----:B------:R-:W-:Y:S01]  /*18b60*/  @!P0 BAR.SYNC.DEFER_BLOCKING 0xc, 0x180 ;  /* 0x0306000000008b1d */ /* 0x000fe20000010000 */
[----:B0-----:R-:W-:-:S13]  /*18b70*/  ISETP.NE.AND P1, PT, R0, 0x1, PT ;  /* 0x000000010000780c */ /* 0x001fda0003f25270 */
[----:B------:R-:W0:Y:S08]  /*18b80*/  @P1 LDC R2, c[0x0][0x44c] ;  /* 0x00011300ff021b82 */ /* 0x000e300000000800 */
[----:B------:R-:W3:Y:S01]  /*18b90*/  @P1 LDC R3, c[0x0][0x450] ;  /* 0x00011400ff031b82 */ /* 0x000ee20000000800 */
[----:B--2---:R-:W-:-:S05]  /*18ba0*/  LEA R0, R5, 0x3f, 0x6 ;  /* 0x0000003f05007811 */ /* 0x004fca00078e30ff */
[----:B0-----:R-:W-:-:S05]  /*18bb0*/  @P1 IMAD.HI.U32 R2, R0, R2, RZ ;  /* 0x0000000200021227 */ /* 0x001fca00078e00ff */
[----:B---3--:R-:W-:-:S05]  /*18bc0*/  @P1 SHF.R.U32.HI R0, RZ, R3, R2 ;  /* 0x00000003ff001219 */ /* 0x008fca0000011602 */
[----:B------:R-:W-:-:S05]  /*18bd0*/  IMAD.IADD R0, R21, 0x1, R0 ;  /* 0x0000000115007824 */ /* 0x000fca00078e0200 */
[----:B------:R-:W-:-:S04]  /*18be0*/  SHF.R.S32.HI R2, RZ, 0x1f, R0 ;  /* 0x0000001fff027819 */ /* 0x000fc80000011400 */
[----:B------:R-:W-:-:S04]  /*18bf0*/  LEA.HI R0, R2, R0, RZ, 0x6 ;  /* 0x0000000002007211 */ /* 0x000fc800078f30ff */
[----:B------:R-:W-:-:S04]  /*18c00*/  SHF.R.S32.HI R0, RZ, 0x6, R0 ;  /* 0x00000006ff007819 */ /* 0x000fc80000011400 */
[----:B------:R-:W-:-:S04]  /*18c10*/  VIMNMX R7, R20, R0, PT ;  /* 0x0000000014077248 */ /* 0x000fc80003fe0100 */
[----:B------:R-:W-:Y:S01]  /*18c20*/  ISETP.GE.AND P1, PT, R7, 0x1, PT ;  /* 0x000000010700780c */ /* 0x000fe20003f26270 */
[----:B------:R0:W-:Y:S04]  /*18c30*/  STL [R1+0x38], R7 ;  /* 0x0000380701007387 */ /* 0x0001e80000100800 */
[----:B------:R0:W-:Y:S08]  /*18c40*/  STL [R1+0x3c], RZ ;  /* 0x00003cff01007387 */ /* 0x0001f00000100800 */
[----:B01----:R-:W-:Y:S05]  /*18c50*/  @!P1 BRA `(.L_x_5066) ;  /* 0x00000000006c9947 */ /* 0x003fea0003800000 */
        /* <DEDUP_REMOVED lines=27> */
.L_x_5066:
[----:B------:R-:W-:Y:S05]  /*18e10*/  BSYNC B0 ;  /* 0x0000000000007941 */ /* 0x000fea0003800000 */
.L_x_5065:
[----:B------:R-:W2:Y:S04]  /*18e20*/  LDL R0, [R1+0x3c] ;  /* 0x00003c0001007983 */ /* 0x000ea80000100800 */
[----:B0-----:R-:W2:Y:S01]  /*18e30*/  LDL R2, [R1+0x58] ;  /* 0x0000580001027983 */ /* 0x001ea20000100800 */
[----:B------:R-:W-:Y:S01]  /*18e40*/  BSSY B7, `(.L_x_5067) ;  /* 0x00004b7000077945 */ /* 0x000fe20003800000 */
[----:B--2---:R-:W-:-:S05]  /*18e50*/  IMAD R2, R2, R0, RZ ;  /* 0x0000000002027224 */ /* 0x004fca00078e02ff */
[----:B------:R-:W-:Y:S01]  /*18e60*/  VIADDMNMX R0, R2, R0, R7, PT ;  /* 0x0000000002007246 */ /* 0x000fe20003800107 */
[----:B------:R0:W-:Y:S03]  /*18e70*/  STL [R1+0x28], R2 ;  /* 0x0000280201007387 */ /* 0x0001e60000100800 */
[----:B------:R-:W-:Y:S01]  /*18e80*/  ISETP.GT.AND P0, PT, R0, R2, PT ;  /* 0x000000020000720c */ /* 0x000fe20003f04270 */
[----:B------:R0:W-:-:S12]  /*18e90*/  STL [R1+0x34], R0 ;  /* 0x0000340001007387 */ /* 0x0001d80000100800 */
[----:B0-----:R-:W-:Y:S05]  /*18ea0*/  @P0 BRA `(.L_x_5068) ;  /* 0x0000000000480947 */ /* 0x001fea0003800000 */
[----:B------:R-:W0:Y:S02]  /*18eb0*/  S2R R0, SR_TID.X ;  /* 0x0000000000007919 */ /* 0x000e240000002100 */
[----:B0-----:R-:W-:-:S04]  /*18ec0*/  LOP3.LUT R0, R0, 0x7f, RZ, 0xc0, !PT ;  /* 0x0000007f00007812 */ /* 0x001fc800078ec0ff */
[----:B------:R-:W-:-:S13]  /*18ed0*/  ISETP.NE.AND P0, PT, R0, RZ, PT ;  /* 0x000000ff0000720c */ /* 0x000fda0003f05270 */
[----:B------:R-:W-:Y:S05]  /*18ee0*/  @P0 BRA `(.L_x_5069) ;  /* 0x0000004800b00947 */ /* 0x000fea0003800000 */
[----:B------:R-:W0:Y:S01]  /*18ef0*/  S2R R5, SR_LANEID ;  /* 0x0000000000057919 */ /* 0x000e220000000000 */
[----:B------:R-:W-:Y:S01]  /*18f00*/  VOTEU.ANY UR4, UPT, PT ;  /* 0x0000000000047886 */ /* 0x000fe200038e0100 */
[----:B------:R-:W1:Y:S01]  /*18f10*/  LDC.64 R2, c[0x0][0xc60] ;  /* 0x00031800ff027b82 */ /* 0x000e620000000a00 */
[----:B------:R-:W0:Y:S02]  /*18f20*/  FLO.U32 R0, UR4 ;  /* 0x0000000400007d00 */ /* 0x000e2400080e0000 */
[----:B0-----:R-:W-:-:S06]  /*18f30*/  ISETP.EQ.U32.AND P0, PT, R0, R5, PT ;  /* 0x000000050000720c */ /* 0x001fcc0003f02070 */
[----:B------:R-:W1:Y:S07]  /*18f40*/  POPC R5, UR4 ;  /* 0x0000000400057d09 */ /* 0x000e6e0008000000 */
[----:B-1----:R-:W2:Y:S01]  /*18f50*/  @P0 ATOMG.E.ADD.STRONG.GPU PT, R3, desc[UR42][R2.64], R5 ;  /* 0x00000005020309a8 */ /* 0x002ea200081ee1ea */
[----:B------:R-:W0:Y:S02]  /*18f60*/  S2R R4, SR_LTMASK ;  /* 0x0000000000047919 */ /* 0x000e240000003900 */
[----:B0-----:R-:W-:-:S04]  /*18f70*/  LOP3.LUT R4, R4, UR4, RZ, 0xc0, !PT ;  /* 0x0000000404047c12 */ /* 0x001fc8000f8ec0ff */
[----:B------:R-:W0:Y:S01]  /*18f80*/  POPC R7, R4 ;  /* 0x0000000400077309 */ /* 0x000e220000000000 */
[----:B--2---:R-:W0:Y:S02]  /*18f90*/  SHFL.IDX PT, R0, R3, R0, 0x1f ;  /* 0x00001f0003007589 */ /* 0x004e2400000e0000 */
[----:B0-----:R-:W-:-:S05]  /*18fa0*/  IADD3 R0, R0, UR37, R7 ;  /* 0x0000002500007c10 */ /* 0x001fca000fffe007 */
[----:B------:R4:W-:Y:S01]  /*18fb0*/  STL [R1], R0 ;  /* 0x0000000001007387 */ /* 0x0009e20000100800 */
[----:B------:R-:W-:Y:S05]  /*18fc0*/  BRA `(.L_x_5069) ;  /* 0x0000004800787947 */ /* 0x000fea0003800000 */
.L_x_5068:
        /* <DEDUP_REMOVED lines=20> */
.L_x_5071:
[----:B------:R-:W-:Y:S05]  /*19110*/  BSYNC B6 ;  /* 0x0000000000067941 */ /* 0x000fea0003800000 */
.L_x_5070:
        /* <DEDUP_REMOVED lines=20> */
.L_x_5074:
        /* <DEDUP_REMOVED lines=16> */
.L_x_5073:
[----:B------:R-:W-:Y:S05]  /*19360*/  BSYNC B6 ;  /* 0x0000000000067941 */ /* 0x000fea0003800000 */
.L_x_5072:
        /* <DEDUP_REMOVED lines=10> */
[----:B0-----:R-:W0:Y:S01]  /*19410*/  LDC.64 R2, c[0x0][0x418] ;  /* 0x00010600ff027b82 */ /* 0x001e220000000a00 */
[----:B----4-:R-:W-:Y:S01]  /*19420*/  VIADD R0, R0, 0xffffffff ;  /* 0xffffffff00007836 */ /* 0x010fe20000000000 */
        /* <DEDUP_REMOVED lines=11> */
[----:B------:R0:W1:Y:S02]  /*194e0*/  SHFL.IDX PT, R14, R4, RZ, 0x1f ;  /* 0x00001fff040e7589 */ /* 0x00006400000e0000 */
.L_x_5235:
        /* <DEDUP_REMOVED lines=9> */
.L_x_5238:
        /* <DEDUP_REMOVED lines=24> */
.L_x_5078:
[----:B------:R-:W2:Y:S04]  /*19700*/  LDL R0, [R1+0x10] ;  /* 0x0000100001007983 */ /* 0x000ea80000100800 */
[----:B-1----:R-:W3:Y:S01]  /*19710*/  LDL R2, [R1+0x18] ;  /* 0x0000180001027983 */ /* 0x002ee20000100800 */
[----:B--2---:R-:W-:Y:S01]  /*19720*/  IMAD R0, R0, 0x8, R18 ;  /* 0x0000000800007824 */ /* 0x004fe200078e0212 */
[----:B---3--:R-:W-:-:S04]  /*19730*/  SHF.L.U32 R2, R2, 0x1f, RZ ;  /* 0x0000001f02027819 */ /* 0x008fc800000006ff */
[----:B------:R-:W1:Y:S02]  /*19740*/  SYNCS.PHASECHK.TRANS64.TRYWAIT P0, [R0+URZ+0x28c40], R2 ;  /* 0x028c4002000075a7 */ /* 0x000e64000800017f */
[----:B-1----:R-:W-:Y:S05]  /*19750*/  @!P0 BRA `(.L_x_5079) ;  /* 0x0000006400f88947 */ /* 0x002fea0003800000 */
.L_x_5239:
        /* <DEDUP_REMOVED lines=11> */
.L_x_5080:
[----:B------:R-:W2:Y:S04]  /*19810*/  LDL R3, [R1+0x10] ;  /* 0x0000100001037983 */ /* 0x000ea80000100800 */
[----:B0-----:R-:W3:Y:S04]  /*19820*/  LDL R4, [R1+0x30] ;  /* 0x0000300001047983 */ /* 0x001ee80000100800 */
[----:B-1----:R-:W4:Y:S01]  /*19830*/  LDL R2, [R1+0x24] ;  /* 0x0000240001027983 */ /* 0x002f220000100800 */
        /* <DEDUP_REMOVED lines=11> */
[----:B--2---:R-:W-:Y:S01]  /*198f0*/  IMAD R0, R3, 0x2000, R18 ;  /* 0x0000200003007824 */ /* 0x004fe200078e0212 */
[----:B---3--:R-:W-:-:S04]  /*19900*/  R2UR UR11, R4 ;  /* 0x00000000040b72ca */ /* 0x008fc800000e0000 */
[----:B------:R-:W-:Y:S02]  /*19910*/  R2UR UR8, R0 ;  /* 0x00000000000872ca */ /* 0x000fe400000e0000 */
[----:B----4-:R-:W-:-:S11]  /*19920*/  R2UR UR4, R2 ;  /* 0x00000000020472ca */ /* 0x010fd600000e0000 */
[----:B------:R-:W-:Y:S02]  /*19930*/  UIADD3 UR8, UR8, 0x22400, URZ ;  /* 0x0002240008087890 */ /* 0x000fe4000fffe03f */
[----:B------:R-:W-:-:S03]  /*19940*/  ULEA UR11, UR11, UR4, 0x6 ;  /* 0x000000040b0b7291 */ /* 0x000fc6000f8e303f */
[----:B------:R-:W-:-:S06]  /*19950*/  UMOV UR4, 0x0 ;  /* 0x0000000000047882 */ /* 0x000fcc0000000000 */
[----:B------:R1:W-:Y:S02]  /*19960*/  UTMALDG.4D [UR8], [UR6], desc[UR4] ;  /* 0x00000408060075b4 */ /* 0x0003e40008019000 */
[----:B-1----:R-:W-:Y:S01]  /*19970*/  NOP ;  /* 0x0000000000007918 */ /* 0x002fe20000000000 */
.L_x_5076:
[----:B------:R-:W2:Y:S04]  /*19980*/  LDL.LU R3, [R1+0x40] ;  /* 0x0000400001037983 */ /* 0x000ea80000300800 */
[----:B------:R-:W3:Y:S04]  /*19990*/  LDL.LU R5, [R1+0x2c] ;  /* 0x00002c0001057983 */ /* 0x000ee80000300800 */
[----:B0-----:R-:W4:Y:S01]  /*199a0*/  LDL.LU R4, [R1+0x48] ;  /* 0x0000480001047983 */ /* 0x001f220000300800 */
        /* <DEDUP_REMOVED lines=37> */
.L_x_5082:
[----:B------:R-:W-:Y:S05]  /*19c00*/  BSYNC B6 ;  /* 0x0000000000067941 */ /* 0x000fea0003800000 */
.L_x_5081:
        /* <DEDUP_REMOVED lines=89> */
.L_x_5248:
        /* <DEDUP_REMOVED lines=10> */
.L_x_5084:
        /* <DEDUP_REMOVED lines=18> */
.L_x_5249:
[----:B------:R-:W-:Y:S05]  /*1a360*/  BSYNC B0 ;  /* 0x0000000000007941 */ /* 0x000fea0003800000 */
.L_x_5085:
[----:B------:R-:W-:Y:S01]  /*1a370*/  LOP3.LUT P0, RZ, R19, 0x1, RZ, 0xc0, !PT ;  /* 0x0000000113ff7812 */ /* 0x000fe2000780c0ff */
[----:B------:R-:W-:-:S12]  /*1a380*/  BSSY B0, `(.L_x_5087) ;  /* 0x0000097000007945 */ /* 0x000fd80003800000 */
[----:B------:R-:W-:Y:S05]  /*1a390*/  @!P0 BRA `(.L_x_5088) ;  /* 0x0000000800548947 */ /* 0x000fea0003800000 */
[----:B------:R-:W0:Y:S04]  /*1a3a0*/  LDL R4, [R1+0x10] ;  /* 0x0000100001047983 */ /* 0x000e280000100800 */
        /* <DEDUP_REMOVED lines=9> */
.L_x_5250:
[----:B------:R-:W-:Y:S05]  /*1a440*/  BSYNC B1 ;  /* 0x0000000000017941 */ /* 0x000fea0003800000 */
.L_x_5089:
        /* <DEDUP_REMOVED lines=9> */
.L_x_5092:
[----:B------:R-:W-:Y:S05]  /*1a4e0*/  BSYNC B1 ;  /* 0x0000000000017941 */ /* 0x000fea0003800000 */
.L_x_5091:
        /* <DEDUP_REMOVED lines=13> */
.L_x_5093:
        /* <DEDUP_REMOVED lines=15> */
.L_x_5094:
        /* <DEDUP_REMOVED lines=15> */
.L_x_5095:
        /* <DEDUP_REMOVED lines=15> */
.L_x_5096:
        /* <DEDUP_REMOVED lines=15> */
.L_x_5097:
        /* <DEDUP_REMOVED lines=15> */
.L_x_5098:
        /* <DEDUP_REMOVED lines=15> */
.L_x_5099:
        /* <DEDUP_REMOVED lines=15> */
.L_x_5100:
        /* <DEDUP_REMOVED lines=10> */
.L_x_5088:
[----:B------:R-:W-:Y:S05]  /*1acf0*/  BSYNC B0 ;  /* 0x0000000000007941 */ /* 0x000fea0003800000 */
.L_x_5087:
        /* <DEDUP_REMOVED lines=55> */
.L_x_5107:
        /* <DEDUP_REMOVED lines=8> */
.L_x_5251:
[----:B------:R-:W-:Y:S05]  /*1b0f0*/  BSYNC B3 ;  /* 0x0000000000037941 */ /* 0x000fea0003800000 */
.L_x_5108:
        /* <DEDUP_REMOVED lines=9> */
.L_x_5111:
[----:B------:R-:W-:Y:S05]  /*1b190*/  BSYNC B3 ;  /* 0x0000000000037941 */ /* 0x000fea0003800000 */
.L_x_5110:
        /* <DEDUP_REMOVED lines=13> */
.L_x_5112:
        /* <DEDUP_REMOVED lines=13> */
.L_x_5252:
[----:B------:R-:W-:Y:S05]  /*1b340*/  BSYNC B3 ;  /* 0x0000000000037941 */ /* 0x000fea0003800000 */
.L_x_5113:
        /* <DEDUP_REMOVED lines=11> */
.L_x_5116:
[----:B------:R-:W-:Y:S05]  /*1b400*/  BSYNC B3 ;  /* 0x0000000000037941 */ /* 0x000fea0003800000 */
.L_x_5115:
        /* <DEDUP_REMOVED lines=10> */
.L_x_5117:
        /* <DEDUP_REMOVED lines=15> */
.L_x_5118:
        /* <DEDUP_REMOVED lines=15> */
.L_x_5119:
        /* <DEDUP_REMOVED lines=15> */
.L_x_5120:
        /* <DEDUP_REMOVED lines=15> */
.L_x_5121:
        /* <DEDUP_REMOVED lines=15> */
.L_x_5122:
        /* <DEDUP_REMOVED lines=15> */
.L_x_5123:
        /* <DEDUP_REMOVED lines=15> */
.L_x_5124:
        /* <DEDUP_REMOVED lines=10> */
.L_x_5106:
[----:B------:R-:W-:Y:S05]  /*1bbe0*/  BSYNC B1 ;  /* 0x0000000000017941 */ /* 0x000fea0003800000 */
.L_x_5105:
[----:B------:R-:W2:Y:S02]  /*1bbf0*/  LDL.LU R5, [R1+0x34] ;  /* 0x0000340001057983 */ /* 0x000ea40000300800 */
[----:B--2---:R-:W-:-:S07]  /*1bc00*/  VIADD R0, R5, 0xfffffffd ;  /* 0xfffffffd05007836 */ /* 0x004fce0000000000 */
.L_x_5104:
[----:B------:R-:W-:Y:S05]  /*1bc10*/  BSYNC B2 ;  /* 0x0000000000027941 */ /* 0x000fea0003800000 */
.L_x_5103:
[----:B------:R-:W-:Y:S01]  /*1bc20*/  VIADD R8, R8, 0xfffffffe ;  /* 0xfffffffe08087836 */ /* 0x000fe20000000000 */
[----:B------:R-:W-:-:S04]  /*1bc30*/  LOP3.LUT R4, RZ, R4, RZ, 0x33, !PT ;  /* 0x00000004ff047212 */ /* 0x000fc800078e33ff */
[----:B------:R-:W-:-:S13]  /*1bc40*/  ISETP.NE.AND P0, PT, R8, R4, PT ;  /* 0x000000040800720c */ /* 0x000fda0003f05270 */
[----:B------:R-:W-:Y:S05]  /*1bc50*/  @!P0 BRA `(.L_x_5102) ;  /* 0x0000001800e08947 */ /* 0x000fea0003800000 */
.L_x_5165:
        /* <DEDUP_REMOVED lines=35> */
.L_x_5127:
        /* <DEDUP_REMOVED lines=8> */
.L_x_5253:
[----:B------:R-:W-:Y:S05]  /*1bf10*/  BSYNC B2 ;  /* 0x0000000000027941 */ /* 0x000fea0003800000 */
.L_x_5128:
        /* <DEDUP_REMOVED lines=9> */
.L_x_5131:
[----:B------:R-:W-:Y:S05]  /*1bfb0*/  BSYNC B2 ;  /* 0x0000000000027941 */ /* 0x000fea0003800000 */
.L_x_5130:
        /* <DEDUP_REMOVED lines=12> */
.L_x_5132:
        /* <DEDUP_REMOVED lines=13> */
.L_x_5254:
[----:B------:R-:W-:Y:S05]  /*1c150*/  BSYNC B2 ;  /* 0x0000000000027941 */ /* 0x000fea0003800000 */
.L_x_5133:
        /* <DEDUP_REMOVED lines=11> */
.L_x_5136:
[----:B------:R-:W-:Y:S05]  /*1c210*/  BSYNC B2 ;  /* 0x0000000000027941 */ /* 0x000fea0003800000 */
.L_x_5135:
        /* <DEDUP_REMOVED lines=9> */
.L_x_5137:
        /* <DEDUP_REMOVED lines=15> */
.L_x_5138:
        /* <DEDUP_REMOVED lines=15> */
.L_x_5139:
        /* <DEDUP_REMOVED lines=15> */
.L_x_5140:
        /* <DEDUP_REMOVED lines=15> */
.L_x_5141:
        /* <DEDUP_REMOVED lines=15> */
.L_x_5142:
        /* <DEDUP_REMOVED lines=15> */
.L_x_5143:
        /* <DEDUP_REMOVED lines=15> */
.L_x_5144:
        /* <DEDUP_REMOVED lines=10> */
.L_x_5126:
[----:B------:R-:W-:Y:S05]  /*1c9e0*/  BSYNC B1 ;  /* 0x0000000000017941 */ /* 0x000fea0003800000 */
.L_x_5125:
        /* <DEDUP_REMOVED lines=35> */
.L_x_5147:
        /* <DEDUP_REMOVED lines=8> */
.L_x_5255:
[----:B------:R-:W-:Y:S05]  /*1cca0*/  BSYNC B2 ;  /* 0x0000000000027941 */ /* 0x000fea0003800000 */
.L_x_5148:
        /* <DEDUP_REMOVED lines=9> */
.L_x_5151:
[----:B------:R-:W-:Y:S05]  /*1cd40*/  BSYNC B2 ;  /* 0x0000000000027941 */ /* 0x000fea0003800000 */
.L_x_5150:
        /* <DEDUP_REMOVED lines=13> */
.L_x_5152:
        /* <DEDUP_REMOVED lines=13> */
.L_x_5256:
[----:B------:R-:W-:Y:S05]  /*1cef0*/  BSYNC B2 ;  /* 0x0000000000027941 */ /* 0x000fea0003800000 */
.L_x_5153:
        /* <DEDUP_REMOVED lines=11> */
.L_x_5156:
[----:B------:R-:W-:Y:S05]  /*1cfb0*/  BSYNC B2 ;  /* 0x0000000000027941 */ /* 0x000fea0003800000 */
.L_x_5155:
        /* <DEDUP_REMOVED lines=10> */
.L_x_5157:
        /* <DEDUP_REMOVED lines=15> */
.L_x_5158:
        /* <DEDUP_REMOVED lines=15> */
.L_x_5159:
        /* <DEDUP_REMOVED lines=15> */
.L_x_5160:
        /* <DEDUP_REMOVED lines=15> */
.L_x_5161:
        /* <DEDUP_REMOVED lines=15> */
.L_x_5162:
        /* <DEDUP_REMOVED lines=15> */
.L_x_5163:
        /* <DEDUP_REMOVED lines=15> */
.L_x_5164:
        /* <DEDUP_REMOVED lines=10> */
.L_x_5146:
[----:B------:R-:W-:Y:S05]  /*1d790*/  BSYNC B1 ;  /* 0x0000000000017941 */ /* 0x000fea0003800000 */
.L_x_5145:
[----:B------:R-:W2:Y:S01]  /*1d7a0*/  LDL R5, [R1+0x28] ;  /* 0x0000280001057983 */ /* 0x000ea20000100800 */
[----:B------:R-:W-:Y:S01]  /*1d7b0*/  VIADD R0, R0, 0xfffffffe ;  /* 0xfffffffe00007836 */ /* 0x000fe20000000000 */
[----:B--2---:R-:W-:-:S13]  /*1d7c0*/  ISETP.GT.AND P0, PT, R6, R5, PT ;  /* 0x000000050600720c */ /* 0x004fda0003f04270 */
[----:B------:R-:W-:Y:S05]  /*1d7d0*/  @P0 BRA `(.L_x_5165) ;  /* 0xffffffe400200947 */ /* 0x000fea000383ffff */
.L_x_5102:
[----:B------:R-:W-:Y:S05]  /*1d7e0*/  BSYNC B0 ;  /* 0x0000000000007941 */ /* 0x000fea0003800000 */
.L_x_5101:
        /* <DEDUP_REMOVED lines=25> */
.L_x_5167:
[----:B------:R-:W-:Y:S05]  /*1d980*/  BSYNC B0 ;  /* 0x0000000000007941 */ /* 0x000fea0003800000 */
.L_x_5166:
[----:B------:R-:W-:-:S05]  /*1d990*/  SEL R0, R0, RZ, P0 ;  /* 0x000000ff00007207 */ /* 0x000fca0000000000 */
[----:B------:R3:W-:Y:S02]  /*1d9a0*/  STL [R1+0x10], R0 ;  /* 0x0000100001007387 */ /* 0x0007e40000100800 */
.L_x_5069:
[----:B------:R-:W-:Y:S05]  /*1d9b0*/  BSYNC B7 ;  /* 0x0000000000077941 */ /* 0x000fea0003800000 */
.L_x_5067:
        /* <DEDUP_REMOVED lines=8> */
[----:B------:R-:W5:Y:S04]  /*1da40*/  LDS.128 R4, [R18+0x28cd0] ;  /* 0x028cd00012047984 */ /* 0x000f680000000c00 */
[----:B-----5:R0:W-:Y:S04]  /*1da50*/  STL.64 [R1], R4 ;  /* 0x0000000401007387 */ /* 0x0201e80000100a00 */
[----:B------:R0:W-:Y:S01]  /*1da60*/  STL.64 [R1+0x8], R6 ;  /* 0x0000080601007387 */ /* 0x0001e20000100a00 */
[----:B------:R-:W-:Y:S06]  /*1da70*/  BAR.ARV 0x4, 0x180 ;  /* 0x0106000000007b1d */ /* 0x000fec0000002000 */
[----:B------:R-:W-:Y:S05]  /*1da80*/  BRA `(.L_x_5169) ;  /* 0x0000001000307947 */ /* 0x000fea0003800000 */
.L_x_5168:
[----:B------:R-:W5:Y:S01]  /*1da90*/  S2R R16, SR_TID.X ;  /* 0x0000000000107919 */ /* 0x000f620000002100 */
[----:B------:R-:W-:Y:S01]  /*1daa0*/  UMOV UR4, 0xffffffff ;  /* 0xffffffff00047882 */ /* 0x000fe20000000000 */
[----:B-----5:R-:W-:-:S04]  /*1dab0*/  LOP3.LUT R16, R16, 0x1f, RZ, 0xc0, !PT ;  /* 0x0000001f10107812 */ /* 0x020fc800078ec0ff */
[----:B------:R-:W-:Y:S01]  /*1dac0*/  ISETP.NE.AND P0, PT, R16, 0x1f, PT ;  /* 0x0000001f1000780c */ /* 0x000fe20003f05270 */
[----:B------:R-:W-:-:S12]  /*1dad0*/  BRA.DIV UR4, `(.L_x_5170) ;  /* 0x0000002e04187947 */ /* 0x000fd8000b800000 */
[----:B--2---:R-:W0:Y:S01]  /*1dae0*/  LDL.LU R2, [R1] ;  /* 0x0000000001027983 */ /* 0x004e220000300800 */
[----:B------:R-:W-:-:S03]  /*1daf0*/  ULDC UR4, c[0x0][0xc3c] ;  /* 0x00030f0000047ab9 */ /* 0x000fc60000000800 */
[----:B------:R-:W3:Y:S01]  /*1db00*/  LDL R7, [R1+0xc] ;  /* 0x00000c0001077983 */ /* 0x000ee20000100800 */
[----:B0-----:R-:W-:Y:S02]  /*1db10*/  IMAD.MOV.U32 R10, RZ, RZ, R2 ;  /* 0x000000ffff0a7224 */ /* 0x001fe400078e0002 */
[----:B---34-:R-:W-:-:S05]  /*1db20*/  IMAD.IADD R0, R7, 0x1, R16 ;  /* 0x0000000107007824 */ /* 0x018fca00078e0210 */
[----:B------:R-:W-:-:S13]  /*1db30*/  ISETP.GE.OR P1, PT, R0, UR4, !P0 ;  /* 0x0000000400007c0c */ /* 0x000fda000c726670 */
[----:B-1----:R-:W0:Y:S08]  /*1db40*/  @!P1 LDC.64 R2, c[0x0][0xc80] ;  /* 0x00032000ff029b82 */ /* 0x002e300000000a00 */
        /* <DEDUP_REMOVED lines=8> */
[C---:B------:R-:W-:Y:S01]  /*1dbd0*/  ISETP.GE.U32.AND P3, PT, R16.reuse, 0x4, PT ;  /* 0x000000041000780c */ /* 0x040fe20003f66070 */
[----:B------:R-:W-:Y:S01]  /*1dbe0*/  SHFL.IDX PT, R0, R10, 0x1, 0x1f ;  /* 0x00201f000a007f89 */ /* 0x000fe200000e0000 */
[C---:B------:R-:W-:Y:S02]  /*1dbf0*/  ISETP.GE.U32.AND P4, PT, R16.reuse, 0x8, PT ;  /* 0x000000081000780c */ /* 0x040fe40003f86070 */
[----:B------:R-:W-:Y:S01]  /*1dc00*/  ISETP.GE.U32.AND P5, PT, R16, 0x10, PT ;  /* 0x000000101000780c */ /* 0x000fe20003fa6070 */
[----:B--2---:R-:W-:Y:S02]  /*1dc10*/  @!P1 IMAD.MOV.U32 R4, RZ, RZ, R8 ;  /* 0x000000ffff049224 */ /* 0x004fe400078e0008 */
[----:B------:R-:W-:-:S02]  /*1dc20*/  IMAD.MOV.U32 R8, RZ, RZ, RZ ;  /* 0x000000ffff087224 */ /* 0x000fc400078e00ff */
[----:B---3--:R-:W-:Y:S01]  /*1dc30*/  @!P1 IMAD.MOV.U32 R6, RZ, RZ, R2 ;  /* 0x000000ffff069224 */ /* 0x008fe200078e0002 */
[----:B------:R-:W-:-:S03]  /*1dc40*/  ISETP.NE.AND P1, PT, R16, RZ, PT ;  /* 0x000000ff1000720c */ /* 0x000fc60003f25270 */
[----:B------:R-:W-:-:S05]  /*1dc50*/  IMAD R2, R6, R4, RZ ;  /* 0x0000000406027224 */ /* 0x000fca00078e02ff */
[----:B------:R-:W0:Y:S02]  /*1dc60*/  SHFL.UP PT, R3, R2, 0x1, RZ ;  /* 0x0420000002037989 */ /* 0x000e2400000e00ff */
[----:B0-----:R-:W-:-:S05]  /*1dc70*/  SEL R5, R3, RZ, P1 ;  /* 0x000000ff03057207 */ /* 0x001fca0000800000 */
[----:B------:R-:W-:Y:S02]  /*1dc80*/  IMAD.IADD R2, R2, 0x1, R5 ;  /* 0x0000000102027824 */ /* 0x000fe400078e0205 */
[----:B------:R-:W-:Y:S04]  /*1dc90*/  SHFL.IDX PT, R5, R10, RZ, 0x1f ;  /* 0x00001fff0a057589 */ /* 0x000fe800000e0000 */
        /* <DEDUP_REMOVED lines=13> */
.L_x_5266:
[----:B------:R-:W-:Y:S02]  /*1dd70*/  ULDC UR4, c[0x0][0xc38] ;  /* 0x00030e0000047ab9 */ /* 0x000fe40000000800 */
[----:B------:R-:W-:-:S04]  /*1dd80*/  IMAD.U32 R2, RZ, RZ, UR4 ;  /* 0x00000004ff027e24 */ /* 0x000fc8000f8e00ff */
[----:B-1----:R-:W-:-:S04]  /*1dd90*/  IMAD R9, R9, R2, RZ ;  /* 0x0000000209097224 */ /* 0x002fc800078e02ff */
[----:B------:R-:W-:-:S05]  /*1dda0*/  IMAD.IADD R0, R0, 0x1, R9 ;  /* 0x0000000100007824 */ /* 0x000fca00078e0209 */
[----:B------:R-:W-:-:S13]  /*1ddb0*/  ISETP.GT.AND P6, PT, R0, R5, PT ;  /* 0x000000050000720c */ /* 0x000fda0003fc4270 */
[----:B------:R-:W-:Y:S05]  /*1ddc0*/  @P6 BRA `(.L_x_5171) ;  /* 0x0000000000ac6947 */ /* 0x000fea0003800000 */
.L_x_5174:
        /* <DEDUP_REMOVED lines=37> */
.L_x_5274:
[----:B------:R-:W-:Y:S02]  /*1e020*/  ULDC UR4, c[0x0][0xc38] ;  /* 0x00030e0000047ab9 */ /* 0x000fe40000000800 */
[----:B------:R-:W-:-:S04]  /*1e030*/  IMAD.U32 R2, RZ, RZ, UR4 ;  /* 0x00000004ff027e24 */ /* 0x000fc8000f8e00ff */
[----:B-1----:R-:W-:-:S04]  /*1e040*/  IMAD R9, R9, R2, RZ ;  /* 0x0000000209097224 */ /* 0x002fc800078e02ff */
[----:B------:R-:W-:-:S05]  /*1e050*/  IMAD.IADD R0, R9, 0x1, R0 ;  /* 0x0000000109007824 */ /* 0x000fca00078e0200 */
[----:B------:R-:W-:-:S13]  /*1e060*/  ISETP.GT.AND P6, PT, R0, R5, PT ;  /* 0x000000050000720c */ /* 0x000fda0003fc4270 */
[----:B------:R-:W-:Y:S05]  /*1e070*/  @!P6 BRA `(.L_x_5174) ;  /* 0xfffffffc0054e947 */ /* 0x000fea000383ffff */
.L_x_5171:
        /* <DEDUP_REMOVED lines=12> */
.L_x_5279:
[----:B------:R-:W-:-:S13]  /*1e140*/  ISETP.NE.AND P0, PT, R0, RZ, PT ;  /* 0x000000ff0000720c */ /* 0x000fda0003f05270 */
[----:B------:R-:W-:Y:S05]  /*1e150*/  @!P0 BRA `(.L_x_5176) ;  /* 0x0000000000108947 */ /* 0x000fea0003800000 */
[----:B------:R-:W-:Y:S01]  /*1e160*/  UMOV UR4, 0xffffffff ;  /* 0xffffffff00047882 */ /* 0x000fe20000000000 */
[----:B-1----:R-:W-:Y:S02]  /*1e170*/  VIADD R7, R7, 0xffffffff ;  /* 0xffffffff07077836 */ /* 0x002fe40000000000 */
[----:B------:R-:W-:Y:S05]  /*1e180*/  BRA.DIV UR4, `(.L_x_5177) ;  /* 0x00000032040c7947 */ /* 0x000fea000b800000 */
[----:B------:R2:W3:Y:S02]  /*1e190*/  SHFL.IDX PT, R8, R3, R7, 0x1f ;  /* 0x00001f0703087589 */ /* 0x0004e400000e0000 */
.L_x_5176:
[----:B------:R-:W-:Y:S01]  /*1e1a0*/  ISETP.NE.AND P0, PT, R6, 0x1, PT ;  /* 0x000000010600780c */ /* 0x000fe20003f05270 */
[----:B---3--:R-:W-:-:S05]  /*1e1b0*/  IMAD R0, R8, R2, R9 ;  /* 0x0000000208007224 */ /* 0x008fca00078e0209 */
[----:B------:R3:W-:Y:S02]  /*1e1c0*/  STL [R1], R0 ;  /* 0x0000000001007387 */ /* 0x0007e40000100800 */
[----:B---3--:R-:W-:-:S05]  /*1e1d0*/  IMAD.IADD R0, R5, 0x1, -R0 ;  /* 0x0000000105007824 */ /* 0x008fca00078e0a00 */
[----:B------:R-:W-:Y:S05]  /*1e1e0*/  @!P0 BRA `(.L_x_5178) ;  /* 0x0000000000e48947 */ /* 0x000fea0003800000 */
[----:B------:R-:W-:-:S04]  /*1e1f0*/  IABS R5, R4 ;  /* 0x0000000400057213 */ /* 0x000fc80000000000 */
[----:B-12---:R-:W1:Y:S08]  /*1e200*/  I2F.RP R7, R5 ;  /* 0x0000000500077306 */ /* 0x006e700000209400 */
        /* <DEDUP_REMOVED lines=55> */
.L_x_5178:
[----:B0-2---:R-:W2:Y:S01]  /*1e580*/  LDL R3, [R1+0xc] ;  /* 0x00000c0001037983 */ /* 0x005ea20000100800 */
[----:B-1----:R-:W2:Y:S02]  /*1e590*/  LDC.64 R6, c[0x0][0xc90] ;  /* 0x00032400ff067b82 */ /* 0x002ea40000000a00 */
        /* <DEDUP_REMOVED lines=61> */
.L_x_5179:
[----:B------:R-:W-:-:S05]  /*1e970*/  LOP3.LUT R3, RZ, R0, RZ, 0x33, !PT ;  /* 0x00000000ff037212 */ /* 0x000fca00078e33ff */
[----:B------:R-:W-:-:S05]  /*1e980*/  IMAD.IADD R0, R4, 0x1, R3 ;  /* 0x0000000104007824 */ /* 0x000fca00078e0203 */
[----:B------:R2:W-:Y:S01]  /*1e990*/  STL [R1+0x4], R0 ;  /* 0x0000040001007387 */ /* 0x0005e20000100800 */
[----:B------:R-:W-:Y:S05]  /*1e9a0*/  BRA `(.L_x_5180) ;  /* 0x0000000000287947 */ /* 0x000fea0003800000 */
.L_x_5172:
        /* <DEDUP_REMOVED lines=10> */
.L_x_5180:
[----:B---3--:R-:W3:Y:S04]  /*1ea50*/  LDL R3, [R1+0x8] ;  /* 0x0000080001037983 */ /* 0x008ee80000100800 */
[----:B01----:R-:W4:Y:S04]  /*1ea60*/  LDL R2, [R1+0xc] ;  /* 0x00000c0001027983 */ /* 0x003f280000100800 */
        /* <DEDUP_REMOVED lines=14> */
.L_x_5169:
[----:B---34-:R-:W3:Y:S01]  /*1eb50*/  LDL R0, [R1+0xc] ;  /* 0x00000c0001007983 */ /* 0x018ee20000100800 */
[----:B------:R-:W-:Y:S02]  /*1eb60*/  ULDC UR4, c[0x0][0xc3c] ;  /* 0x00030f0000047ab9 */ /* 0x000fe40000000800 */
[----:B---3--:R-:W-:-:S13]  /*1eb70*/  ISETP.GE.AND P0, PT, R0, UR4, PT ;  /* 0x0000000400007c0c */ /* 0x008fda000bf06270 */
[----:B------:R-:W-:Y:S05]  /*1eb80*/  @!P0 BRA `(.L_x_5181) ;  /* 0xffffff7800a88947 */ /* 0x000fea000383ffff */
[----:B------:R-:W-:Y:S05]  /*1eb90*/  BSYNC B8 ;  /* 0x0000000000087941 */ /* 0x000fea0003800000 */
.L_x_5013:
[----:B---3--:R-:W3:Y:S01]  /*1eba0*/  LDL.LU R0, [R1+0x5c] ;  /* 0x00005c0001007983 */ /* 0x008ee20000300800 */
[----:B------:R-:W-:Y:S01]  /*1ebb0*/  BSSY B0, `(.L_x_5182) ;  /* 0x000000b000007945 */ /* 0x000fe20003800000 */
[----:B0-----:R-:W0:Y:S01]  /*1ebc0*/  S2R R5, SR_CgaCtaId ;  /* 0x0000000000057919 */ /* 0x001e220000008800 */
[----:B---3--:R-:W-:-:S05]  /*1ebd0*/  VIADD R0, R0, 0x1 ;  /* 0x0000000100007836 */ /* 0x008fca0000000000 */
[----:B-12---:R-:W-:-:S04]  /*1ebe0*/  LEA.HI R2, R0, R0, RZ, 0x1 ;  /* 0x0000000000027211 */ /* 0x006fc800078f08ff */
[----:B------:R-:W-:-:S05]  /*1ebf0*/  LOP3.LUT R3, R2, 0xfffffffe, RZ, 0xc0, !PT ;  /* 0xfffffffe02037812 */ /* 0x000fca00078ec0ff */
[----:B------:R-:W-:Y:S01]  /*1ec00*/  IMAD.IADD R3, R0, 0x1, -R3 ;  /* 0x0000000100037824 */ /* 0x000fe200078e0a03 */
[----:B------:R-:W-:-:S04]  /*1ec10*/  MOV R0, 0x400 ;  /* 0x0000040000007802 */ /* 0x000fc80000000f00 */
[----:B0-----:R-:W-:Y:S02]  /*1ec20*/  LEA R0, R5, R0, 0x18 ;  /* 0x0000000005007211 */ /* 0x001fe400078ec0ff */
[----:B------:R-:W-:-:S04]  /*1ec30*/  SHF.L.U32 R3, R3, 0x1f, RZ ;  /* 0x0000001f03037819 */ /* 0x000fc800000006ff */
[----:B------:R-:W0:Y:S02]  /*1ec40*/  SYNCS.PHASECHK.TRANS64.TRYWAIT P0, [R0+URZ+0x28c20], R3 ;  /* 0x028c2003000075a7 */ /* 0x000e24000800017f */
[----:B0-----:R-:W-:Y:S05]  /*1ec50*/  @!P0 BRA `(.L_x_5183) ;  /* 0x0000002400848947 */ /* 0x001fea0003800000 */
.L_x_5282:
[----:B------:R-:W-:Y:S05]  /*1ec60*/  BSYNC B0 ;  /* 0x0000000000007941 */ /* 0x000fea0003800000 */
.L_x_5182:
[----:B------:R-:W-:-:S03]  /*1ec70*/  UMOV UR4, 0xffffffff ;  /* 0xffffffff00047882 */ /* 0x000fc60000000000 */
[----:B------:R-:W-:Y:S05]  /*1ec80*/  BRA.DIV UR4, `(.L_x_5184) ;  /* 0x00000026048c7947 */ /* 0x000fea000b800000 */
[----:B------:R-:W1:Y:S02]  /*1ec90*/  S2R R2, SR_TID.X ;  /* 0x0000000000027919 */ /* 0x000e640000002100 */
[----:B-1----:R-:W-:-:S04]  /*1eca0*/  SHF.R.U32.HI R2, RZ, 0x5, R2 ;  /* 0x00000005ff027819 */ /* 0x002fc80000011602 */
[----:B------:R-:W-:-:S05]  /*1ecb0*/  LOP3.LUT R2, R2, 0x3, RZ, 0xc0, !PT ;  /* 0x0000000302027812 */ /* 0x000fca00078ec0ff */
[----:B------:R1:W2:Y:S02]  /*1ecc0*/  SHFL.IDX PT, R14, R2, RZ, 0x1f ;  /* 0x00001fff020e7589 */ /* 0x0002a400000e0000 */
.L_x_5285:
[----:B--2---:R-:W-:-:S13]  /*1ecd0*/  ISETP.NE.AND P0, PT, R14, RZ, PT ;  /* 0x000000ff0e00720c */ /* 0x004fda0003f05270 */
[----:B------:R-:W-:Y:S05]  /*1ece0*/  @P0 BRA `(.L_x_4856) ;  /* 0x0000000000940947 */ /* 0x000fea0003800000 */
[----:B------:R-:W-:-:S03]  /*1ecf0*/  UMOV UR4, 0xffffffff ;  /* 0xffffffff00047882 */ /* 0x000fc60000000000 */
[----:B------:R-:W-:Y:S05]  /*1ed00*/  BRA.DIV UR4, `(.L_x_5185) ;  /* 0x0000002604a07947 */ /* 0x000fea000b800000 */
[----:B------:R-:W-:-:S13]  /*1ed10*/  ELECT P6, URZ, PT ;  /* 0x00000000003f782f */ /* 0x000fda00038c0000 */
.L_x_5288:
[----:B------:R-:W-:Y:S05]  /*1ed20*/  @!P6 BRA `(.L_x_4856) ;  /* 0x000000000084e947 */ /* 0x000fea0003800000 */
[----:B------:R-:W-:-:S06]  /*1ed30*/  ULOP3.LUT UR4, UR36, 0x2, URZ, 0xfc, !UPT ;  /* 0x0000000224047892 */ /* 0x000fcc000f8efc3f */
[----:B-1----:R-:W-:-:S05]  /*1ed40*/  IMAD.U32 R2, RZ, RZ, UR4 ;  /* 0x00000004ff027e24 */ /* 0x002fca000f8e00ff */
[----:B------:R-:W-:-:S13]  /*1ed50*/  ISETP.NE.AND P2, PT, R2, 0x3, PT ;  /* 0x000000030200780c */ /* 0x000fda0003f45270 */
[----:B------:R-:W-:Y:S05]  /*1ed60*/  @!P2 BRA `(.L_x_5186) ;  /* 0x000000000004a947 */ /* 0x000fea0003800000 */
[----:B------:R-:W-:Y:S01]  /*1ed70*/  BPT.TRAP 0x1 ;  /* 0x000000040000795c */ /* 0x000fe20000300000 */
.L_x_5186:
        /* <DEDUP_REMOVED lines=14> */
.L_x_5289:
[----:B------:R-:W1:Y:S02]  /*1ee60*/  SYNCS.PHASECHK.TRANS64.TRYWAIT P0, [R7+URZ], R2 ;  /* 0x00000002070075a7 */ /* 0x000e64000800017f */
[----:B-1----:R-:W-:Y:S05]  /*1ee70*/  @!P0 BRA `(.L_x_5188) ;  /* 0x0000002400788947 */ /* 0x002fea0003800000 */
.L_x_5290:
[----:B------:R-:W-:Y:S05]  /*1ee80*/  @!P2 BRA `(.L_x_5189) ;  /* 0x000000000004a947 */ /* 0x000fea0003800000 */
[----:B------:R-:W-:Y:S01]  /*1ee90*/  BPT.TRAP 0x1 ;  /* 0x000000040000795c */ /* 0x000fe20000300000 */
.L_x_5189:
[----:B------:R-:W2:Y:S01]  /*1eea0*/  LDL.LU R4, [R1+0x10] ;  /* 0x0000100001047983 */ /* 0x000ea20000300800 */
[----:B------:R-:W-:-:S04]  /*1eeb0*/  VIADD R0, R0, 0x28c60 ;  /* 0x00028c6000007836 */ /* 0x000fc80000000000 */
[----:B--2---:R-:W-:-:S04]  /*1eec0*/  IMAD R4, R4, 0x8, R0 ;  /* 0x0000000804047824 */ /* 0x004fc800078e0200 */
[----:B------:R-:W2:Y:S02]  /*1eed0*/  SYNCS.PHASECHK.TRANS64.TRYWAIT P0, [R4+URZ], R5 ;  /* 0x00000005040075a7 */ /* 0x000ea4000800017f */
[----:B--2---:R-:W-:Y:S05]  /*1eee0*/  @!P0 BRA `(.L_x_5190) ;  /* 0x0000002400708947 */ /* 0x004fea0003800000 */
.L_x_5291:
[----:B------:R-:W-:-:S07]  /*1eef0*/  IMAD R3, R3, 0x8, R0 ;  /* 0x0000000803037824 */ /* 0x000fce00078e0200 */
.L_x_5191:
[----:B---3--:R3:W4:Y:S02]  /*1ef00*/  SYNCS.PHASECHK.TRANS64.TRYWAIT P0, [R3+URZ], R2 ;  /* 0x00000002030075a7 */ /* 0x008724000800017f */
[----:B----4-:R-:W-:Y:S05]  /*1ef10*/  @!P0 NANOSLEEP.SYNCS 0x989680 ;  /* 0x009896800000895d */ /* 0x010fea0003900000 */
[----:B------:R-:W4:Y:S02]  /*1ef20*/  @!P0 SYNCS.PHASECHK.TRANS64 P0, [R3+URZ], R2 ;  /* 0x00000002030085a7 */ /* 0x000f24000800007f */
[----:B----4-:R-:W-:Y:S05]  /*1ef30*/  @!P0 BRA `(.L_x_5191) ;  /* 0xfffffffc00f08947 */ /* 0x010fea000383ffff */
.L_x_4856:
[----:B------:R-:W-:Y:S05]  /*1ef40*/  BSYNC B9 ;  /* 0x0000000000097941 */ /* 0x000fea0003800000 */
.L_x_4853:
[----:B------:R-:W-:Y:S05]  /*1ef50*/  EXIT ;  /* 0x000000000000794d */ /* 0x000fea0003800000 */
.L_x_4874:
[----:B0-----:R0:W1:Y:S02]  /*1ef60*/  SYNCS.PHASECHK.TRANS64.TRYWAIT P5, [R75+URZ+0x28c90], R78 ;  /* 0x028c904e4b0075a7 */ /* 0x00106400080a017f */
[----:B-1----:R-:W-:Y:S05]  /*1ef70*/  @!P5 NANOSLEEP.SYNCS 0x989680 ;  /* 0x009896800000d95d */ /* 0x002fea0003900000 */
[----:B------:R-:W1:Y:S02]  /*1ef80*/  @!P5 SYNCS.PHASECHK.TRANS64 P5, [R75+URZ+0x28c90], R78 ;  /* 0x028c904e4b00d5a7 */ /* 0x000e6400080a007f */
[----:B-1----:R-:W-:Y:S05]  /*1ef90*/  @!P5 BRA `(.L_x_4874) ;  /* 0xfffffffc00f0d947 */ /* 0x002fea000383ffff */
[----:B------:R-:W-:Y:S05]  /*1efa0*/  BRA `(.L_x_5192) ;  /* 0xfffffe3c00787947 */ /* 0x000fea000383ffff */
.L_x_4884:
[----:B0-----:R0:W1:Y:S02]  /*1efb0*/  SYNCS.PHASECHK.TRANS64.TRYWAIT P5, [R75+URZ+0x28c90], R78 ;  /* 0x028c904e4b0075a7 */ /* 0x00106400080a017f */
[----:B-1----:R-:W-:Y:S05]  /*1efc0*/  @!P5 NANOSLEEP.SYNCS 0x989680 ;  /* 0x009896800000d95d */ /* 0x002fea0003900000 */
[----:B------:R-:W1:Y:S02]  /*1efd0*/  @!P5 SYNCS.PHASECHK.TRANS64 P5, [R75+URZ+0x28c90], R78 ;  /* 0x028c904e4b00d5a7 */ /* 0x000e6400080a007f */
[----:B-1----:R-:W-:Y:S05]  /*1efe0*/  @!P5 BRA `(.L_x_4884) ;  /* 0xfffffffc00f0d947 */ /* 0x002fea000383ffff */
[----:B------:R-:W-:Y:S05]  /*1eff0*/  BRA `(.L_x_5193) ;  /* 0xfffffe4400c87947 */ /* 0x000fea000383ffff */
.L_x_4889:
[----:B0-----:R0:W1:Y:S02]  /*1f000*/  SYNCS.PHASECHK.TRANS64.TRYWAIT P5, [R75+URZ+0x28c90], R78 ;  /* 0x028c904e4b0075a7 */ /* 0x00106400080a017f */
[----:B-1----:R-:W-:Y:S05]  /*1f010*/  @!P5 NANOSLEEP.SYNCS 0x989680 ;  /* 0x009896800000d95d */ /* 0x002fea0003900000 */
[----:B------:R-:W1:Y:S02]  /*1f020*/  @!P5 SYNCS.PHASECHK.TRANS64 P5, [R75+URZ+0x28c90], R78 ;  /* 0x028c904e4b00d5a7 */ /* 0x000e6400080a007f */
[----:B-1----:R-:W-:Y:S05]  /*1f030*/  @!P5 BRA `(.L_x_4889) ;  /* 0xfffffffc00f0d947 */ /* 0x002fea000383ffff */
[----:B------:R-:W-:Y:S05]  /*1f040*/  BRA `(.L_x_5194) ;  /* 0xfffffe4c00e07947 */ /* 0x000fea000383ffff */
.L_x_4893:
[----:B--2---:R2:W0:Y:S02]  /*1f050*/  SYNCS.PHASECHK.TRANS64.TRYWAIT P5, [R75+URZ+0x28cb0], R78 ;  /* 0x028cb04e4b0075a7 */ /* 0x00442400080a017f */
[----:B0-----:R-:W-:Y:S05]  /*1f060*/  @!P5 NANOSLEEP.SYNCS 0x989680 ;  /* 0x009896800000d95d */ /* 0x001fea0003900000 */
[----:B------:R-:W0:Y:S02]  /*1f070*/  @!P5 SYNCS.PHASECHK.TRANS64 P5, [R75+URZ+0x28cb0], R78 ;  /* 0x028cb04e4b00d5a7 */ /* 0x000e2400080a007f */
[----:B0-----:R-:W-:Y:S05]  /*1f080*/  @!P5 BRA `(.L_x_4893) ;  /* 0xfffffffc00f0d947 */ /* 0x001fea000383ffff */
[----:B------:R-:W-:Y:S05]  /*1f090*/  BRA `(.L_x_5195) ;  /* 0xfffffe50005c7947 */ /* 0x000fea000383ffff */
.L_x_4906:
[----:B0-----:R0:W1:Y:S02]  /*1f0a0*/  SYNCS.PHASECHK.TRANS64.TRYWAIT P1, [R5+URZ+0x28c50], R10 ;  /* 0x028c500a050075a7 */ /* 0x001064000802017f */
[----:B-1----:R-:W-:Y:S05]  /*1f0b0*/  @!P1 NANOSLEEP.SYNCS 0x989680 ;  /* 0x009896800000995d */ /* 0x002fea0003900000 */
[----:B------:R-:W1:Y:S02]  /*1f0c0*/  @!P1 SYNCS.PHASECHK.TRANS64 P1, [R5+URZ+0x28c50], R10 ;  /* 0x028c500a050095a7 */ /* 0x000e64000802007f */
[----:B-1----:R-:W-:Y:S05]  /*1f0d0*/  @!P1 BRA `(.L_x_4906) ;  /* 0xfffffffc00f09947 */ /* 0x002fea000383ffff */
[----:B------:R-:W-:Y:S05]  /*1f0e0*/  BRA `(.L_x_5196) ;  /* 0xfffffe6000387947 */ /* 0x000fea000383ffff */
.L_x_4913:
[----:B-1----:R1:W2:Y:S02]  /*1f0f0*/  SYNCS.PHASECHK.TRANS64.TRYWAIT P2, [R21+URZ+0x28c50], R4 ;  /* 0x028c5004150075a7 */ /* 0x0022a4000804017f */
[----:B--2---:R-:W-:Y:S05]  /*1f100*/  @!P2 NANOSLEEP.SYNCS 0x989680 ;  /* 0x009896800000a95d */ /* 0x004fea0003900000 */
[----:B------:R-:W2:Y:S02]  /*1f110*/  @!P2 SYNCS.PHASECHK.TRANS64 P2, [R21+URZ+0x28c50], R4 ;  /* 0x028c50041500a5a7 */ /* 0x000ea4000804007f */
[----:B--2---:R-:W-:Y:S05]  /*1f120*/  @!P2 BRA `(.L_x_4913) ;  /* 0xfffffffc00f0a947 */ /* 0x004fea000383ffff */
[----:B------:R-:W-:Y:S05]  /*1f130*/  BRA `(.L_x_4912) ;  /* 0xfffffe6c00687947 */ /* 0x000fea000383ffff */
.L_x_4928:
        /* <DEDUP_REMOVED lines=8> */
.L_x_5198:
[----:B------:R-:W-:Y:S05]  /*1f1c0*/  BSYNC B1 ;  /* 0x0000000000017941 */ /* 0x000fea0003800000 */
.L_x_5197:
        /* <DEDUP_REMOVED lines=8> */
.L_x_5199:
[----:B------:R-:W-:Y:S02]  /*1f250*/  IMAD.MOV.U32 R13, RZ, RZ, R33 ;  /* 0x000000ffff0d7224 */ /* 0x000fe400078e0021 */
[----:B------:R-:W-:-:S07]  /*1f260*/  IMAD.MOV.U32 R4, RZ, RZ, R14 ;  /* 0x000000ffff047224 */ /* 0x000fce00078e000e */
[----:B------:R-:W-:Y:S05]  /*1f270*/  WARPSYNC.COLLECTIVE R15, `(.L_x_5200) ;  /* 0x000000000f087348 */ /* 0x000fea0003c00000 */
[----:B------:R0:W1:Y:S02]  /*1f280*/  SHFL.IDX P6, R14, R13, R12, R11 ;  /* 0x0000000c0d0e7389 */ /* 0x00006400000c000b */
[----:B01----:R-:W-:Y:S01]  /*1f290*/  ENDCOLLECTIVE ;  /* 0x000000000000791b */ /* 0x003fe20003800000 */
.L_x_5200:
[----:B------:R-:W-:Y:S02]  /*1f2a0*/  IMAD.MOV.U32 R13, RZ, RZ, R30 ;  /* 0x000000ffff0d7224 */ /* 0x000fe400078e001e */
[----:B------:R-:W-:-:S07]  /*1f2b0*/  IMAD.MOV.U32 R0, RZ, RZ, R14 ;  /* 0x000000ffff007224 */ /* 0x000fce00078e000e */
[----:B------:R-:W-:Y:S05]  /*1f2c0*/  WARPSYNC.COLLECTIVE R15, `(.L_x_5201) ;  /* 0x000000000f087348 */ /* 0x000fea0003c00000 */
[----:B------:R0:W1:Y:S02]  /*1f2d0*/  SHFL.IDX P6, R14, R13, R12, R11 ;  /* 0x0000000c0d0e7389 */ /* 0x00006400000c000b */
[----:B01----:R-:W-:Y:S01]  /*1f2e0*/  ENDCOLLECTIVE ;  /* 0x000000000000791b */ /* 0x003fe20003800000 */
.L_x_5201:
[----:B------:R-:W-:Y:S01]  /*1f2f0*/  IMAD.MOV.U32 R8, RZ, RZ, R14 ;  /* 0x000000ffff087224 */ /* 0x000fe200078e000e */
[----:B------:R-:W-:Y:S06]  /*1f300*/  BRA `(.L_x_5202) ;  /* 0xfffffe8400b07947 */ /* 0x000fec000383ffff */
.L_x_4931:
        /* <DEDUP_REMOVED lines=8> */
.L_x_5204:
[----:B------:R-:W-:Y:S05]  /*1f390*/  BSYNC B1 ;  /* 0x0000000000017941 */ /* 0x000fea0003800000 */
.L_x_5203:
        /* <DEDUP_REMOVED lines=8> */
.L_x_5205:
[----:B------:R-:W-:Y:S02]  /*1f420*/  IMAD.MOV.U32 R13, RZ, RZ, R33 ;  /* 0x000000ffff0d7224 */ /* 0x000fe400078e0021 */
[----:B------:R-:W-:-:S07]  /*1f430*/  IMAD.MOV.U32 R3, RZ, RZ, R14 ;  /* 0x000000ffff037224 */ /* 0x000fce00078e000e */
[----:B------:R-:W-:Y:S05]  /*1f440*/  WARPSYNC.COLLECTIVE R15, `(.L_x_5206) ;  /* 0x000000000f087348 */ /* 0x000fea0003c00000 */
[----:B------:R0:W1:Y:S02]  /*1f450*/  SHFL.IDX P6, R14, R13, R12, R11 ;  /* 0x0000000c0d0e7389 */ /* 0x00006400000c000b */
[----:B01----:R-:W-:Y:S01]  /*1f460*/  ENDCOLLECTIVE ;  /* 0x000000000000791b */ /* 0x003fe20003800000 */
.L_x_5206:
[----:B------:R-:W-:Y:S02]  /*1f470*/  IMAD.MOV.U32 R13, RZ, RZ, R30 ;  /* 0x000000ffff0d7224 */ /* 0x000fe400078e001e */
[----:B------:R-:W-:-:S07]  /*1f480*/  IMAD.MOV.U32 R7, RZ, RZ, R14 ;  /* 0x000000ffff077224 */ /* 0x000fce00078e000e */
[----:B------:R-:W-:Y:S05]  /*1f490*/  WARPSYNC.COLLECTIVE R15, `(.L_x_5207) ;  /* 0x000000000f087348 */ /* 0x000fea0003c00000 */
[----:B------:R0:W1:Y:S02]  /*1f4a0*/  SHFL.IDX P6, R14, R13, R12, R11 ;  /* 0x0000000c0d0e7389 */ /* 0x00006400000c000b */
[----:B01----:R-:W-:Y:S01]  /*1f4b0*/  ENDCOLLECTIVE ;  /* 0x000000000000791b */ /* 0x003fe20003800000 */
.L_x_5207:
[----:B------:R-:W-:Y:S01]  /*1f4c0*/  IMAD.MOV.U32 R30, RZ, RZ, R14 ;  /* 0x000000ffff1e7224 */ /* 0x000fe200078e000e */
[----:B------:R-:W-:Y:S06]  /*1f4d0*/  BRA `(.L_x_5208) ;  /* 0xfffffe8800087947 */ /* 0x000fec000383ffff */
.L_x_4935:
[----:B0-----:R0:W1:Y:S02]  /*1f4e0*/  SYNCS.PHASECHK.TRANS64.TRYWAIT P0, [R2+URZ+0x28c00], R33 ;  /* 0x028c0021020075a7 */ /* 0x001064000800017f */
[----:B-1----:R-:W-:Y:S05]  /*1f4f0*/  @!P0 NANOSLEEP.SYNCS 0x989680 ;  /* 0x009896800000895d */ /* 0x002fea0003900000 */
[----:B------:R-:W1:Y:S02]  /*1f500*/  @!P0 SYNCS.PHASECHK.TRANS64 P0, [R2+URZ+0x28c00], R33 ;  /* 0x028c0021020085a7 */ /* 0x000e64000800007f */
[----:B-1----:R-:W-:Y:S05]  /*1f510*/  @!P0 BRA `(.L_x_4935) ;  /* 0xfffffffc00f08947 */ /* 0x002fea000383ffff */
[----:B------:R-:W-:Y:S05]  /*1f520*/  BRA `(.L_x_5209) ;  /* 0xfffffe8800f07947 */ /* 0x000fea000383ffff */
.L_x_4943:
        /* <DEDUP_REMOVED lines=8> */
.L_x_5211:
[----:B------:R-:W-:Y:S05]  /*1f5b0*/  BSYNC B1 ;  /* 0x0000000000017941 */ /* 0x000fea0003800000 */
.L_x_5210:
        /* <DEDUP_REMOVED lines=8> */
.L_x_5212:
[----:B------:R-:W-:Y:S02]  /*1f640*/  IMAD.MOV.U32 R13, RZ, RZ, R9 ;  /* 0x000000ffff0d7224 */ /* 0x000fe400078e0009 */
[----:B------:R-:W-:-:S07]  /*1f650*/  IMAD.MOV.U32 R4, RZ, RZ, R14 ;  /* 0x000000ffff047224 */ /* 0x000fce00078e000e */
[----:B------:R-:W-:Y:S05]  /*1f660*/  WARPSYNC.COLLECTIVE R15, `(.L_x_5213) ;  /* 0x000000000f087348 */ /* 0x000fea0003c00000 */
[----:B------:R0:W1:Y:S02]  /*1f670*/  SHFL.IDX P6, R14, R13, R12, R11 ;  /* 0x0000000c0d0e7389 */ /* 0x00006400000c000b */
[----:B01----:R-:W-:Y:S01]  /*1f680*/  ENDCOLLECTIVE ;  /* 0x000000000000791b */ /* 0x003fe20003800000 */
.L_x_5213:
[----:B------:R-:W-:Y:S02]  /*1f690*/  IMAD.MOV.U32 R13, RZ, RZ, R8 ;  /* 0x000000ffff0d7224 */ /* 0x000fe400078e0008 */
[----:B------:R-:W-:-:S07]  /*1f6a0*/  IMAD.MOV.U32 R7, RZ, RZ, R14 ;  /* 0x000000ffff077224 */ /* 0x000fce00078e000e */
[----:B------:R-:W-:Y:S05]  /*1f6b0*/  WARPSYNC.COLLECTIVE R15, `(.L_x_5214) ;  /* 0x000000000f087348 */ /* 0x000fea0003c00000 */
[----:B------:R0:W1:Y:S02]  /*1f6c0*/  SHFL.IDX P6, R14, R13, R12, R11 ;  /* 0x0000000c0d0e7389 */ /* 0x00006400000c000b */
[----:B01----:R-:W-:Y:S01]  /*1f6d0*/  ENDCOLLECTIVE ;  /* 0x000000000000791b */ /* 0x003fe20003800000 */
.L_x_5214:
[----:B------:R-:W-:Y:S01]  /*1f6e0*/  IMAD.MOV.U32 R6, RZ, RZ, R14 ;  /* 0x000000ffff067224 */ /* 0x000fe200078e000e */
[----:B------:R-:W-:Y:S06]  /*1f6f0*/  BRA `(.L_x_5215) ;  /* 0xfffffe9800047947 */ /* 0x000fec000383ffff */
.L_x_4946:
        /* <DEDUP_REMOVED lines=8> */
.L_x_5217:
[----:B------:R-:W-:Y:S05]  /*1f780*/  BSYNC B1 ;  /* 0x0000000000017941 */ /* 0x000fea0003800000 */
.L_x_5216:
        /* <DEDUP_REMOVED lines=8> */
.L_x_5218:
[----:B------:R-:W-:Y:S02]  /*1f810*/  IMAD.MOV.U32 R13, RZ, RZ, R9 ;  /* 0x000000ffff0d7224 */ /* 0x000fe400078e0009 */
[----:B------:R-:W-:-:S07]  /*1f820*/  IMAD.MOV.U32 R3, RZ, RZ, R14 ;  /* 0x000000ffff037224 */ /* 0x000fce00078e000e */
[----:B------:R-:W-:Y:S05]  /*1f830*/  WARPSYNC.COLLECTIVE R15, `(.L_x_5219) ;  /* 0x000000000f087348 */ /* 0x000fea0003c00000 */
[----:B------:R0:W1:Y:S02]  /*1f840*/  SHFL.IDX P6, R14, R13, R12, R11 ;  /* 0x0000000c0d0e7389 */ /* 0x00006400000c000b */
[----:B01----:R-:W-:Y:S01]  /*1f850*/  ENDCOLLECTIVE ;  /* 0x000000000000791b */ /* 0x003fe20003800000 */
.L_x_5219:
[----:B------:R-:W-:Y:S02]  /*1f860*/  IMAD.MOV.U32 R13, RZ, RZ, R8 ;  /* 0x000000ffff0d7224 */ /* 0x000fe400078e0008 */
[----:B------:R-:W-:-:S07]  /*1f870*/  IMAD.MOV.U32 R6, RZ, RZ, R14 ;  /* 0x000000ffff067224 */ /* 0x000fce00078e000e */
[----:B------:R-:W-:Y:S05]  /*1f880*/  WARPSYNC.COLLECTIVE R15, `(.L_x_5220) ;  /* 0x000000000f087348 */ /* 0x000fea0003c00000 */
[----:B------:R0:W1:Y:S02]  /*1f890*/  SHFL.IDX P6, R14, R13, R12, R11 ;  /* 0x0000000c0d0e7389 */ /* 0x00006400000c000b */
[----:B01----:R-:W-:Y:S01]  /*1f8a0*/  ENDCOLLECTIVE ;  /* 0x000000000000791b */ /* 0x003fe20003800000 */
.L_x_5220:
[----:B------:R-:W-:Y:S02]  /*1f8b0*/  IMAD.MOV.U32 R12, RZ, RZ, R3 ;  /* 0x000000ffff0c7224 */ /* 0x000fe400078e0003 */
[----:B------:R-:W-:Y:S01]  /*1f8c0*/  IMAD.MOV.U32 R13, RZ, RZ, R0 ;  /* 0x000000ffff0d7224 */ /* 0x000fe200078e0000 */
[----:B------:R-:W-:Y:S06]  /*1f8d0*/  BRA `(.L_x_5221) ;  /* 0xfffffe9800287947 */ /* 0x000fec000383ffff */
.L_x_4950:
[----:B0-----:R0:W1:Y:S02]  /*1f8e0*/  SYNCS.PHASECHK.TRANS64.TRYWAIT P1, [R2+URZ+0x28c00], R3 ;  /* 0x028c0003020075a7 */ /* 0x001064000802017f */
[----:B-1----:R-:W-:Y:S05]  /*1f8f0*/  @!P1 NANOSLEEP.SYNCS 0x989680 ;  /* 0x009896800000995d */ /* 0x002fea0003900000 */
[----:B------:R-:W1:Y:S02]  /*1f900*/  @!P1 SYNCS.PHASECHK.TRANS64 P1, [R2+URZ+0x28c00], R3 ;  /* 0x028c0003020095a7 */ /* 0x000e64000802007f */
[----:B-1----:R-:W-:Y:S05]  /*1f910*/  @!P1 BRA `(.L_x_4950) ;  /* 0xfffffffc00f09947 */ /* 0x002fea000383ffff */
[----:B------:R-:W-:Y:S05]  /*1f920*/  BRA `(.L_x_5222) ;  /* 0xfffffe9800c47947 */ /* 0x000fea000383ffff */
.L_x_4956:
[----:B0-----:R0:W1:Y:S02]  /*1f930*/  SYNCS.PHASECHK.TRANS64.TRYWAIT P2, [R21+URZ+0x28c30], R58 ;  /* 0x028c303a150075a7 */ /* 0x001064000804017f */
[----:B-1----:R-:W-:Y:S05]  /*1f940*/  @!P2 NANOSLEEP.SYNCS 0x989680 ;  /* 0x009896800000a95d */ /* 0x002fea0003900000 */
[----:B------:R-:W1:Y:S02]  /*1f950*/  @!P2 SYNCS.PHASECHK.TRANS64 P2, [R21+URZ+0x28c30], R58 ;  /* 0x028c303a1500a5a7 */ /* 0x000e64000804007f */
[----:B-1----:R-:W-:Y:S05]  /*1f960*/  @!P2 BRA `(.L_x_4956) ;  /* 0xfffffffc00f0a947 */ /* 0x002fea000383ffff */
[----:B------:R-:W-:Y:S05]  /*1f970*/  BRA `(.L_x_4955) ;  /* 0xfffffea800347947 */ /* 0x000fea000383ffff */
.L_x_4961:
[----:B--2---:R2:W0:Y:S02]  /*1f980*/  SYNCS.PHASECHK.TRANS64.TRYWAIT P2, [R21+URZ+0x28c50], R58 ;  /* 0x028c503a150075a7 */ /* 0x004424000804017f */
[----:B0-----:R-:W-:Y:S05]  /*1f990*/  @!P2 NANOSLEEP.SYNCS 0x989680 ;  /* 0x009896800000a95d */ /* 0x001fea0003900000 */
[----:B------:R-:W0:Y:S02]  /*1f9a0*/  @!P2 SYNCS.PHASECHK.TRANS64 P2, [R21+URZ+0x28c50], R58 ;  /* 0x028c503a1500a5a7 */ /* 0x000e24000804007f */
[----:B0-----:R-:W-:Y:S05]  /*1f9b0*/  @!P2 BRA `(.L_x_4961) ;  /* 0xfffffffc00f0a947 */ /* 0x001fea000383ffff */
[----:B------:R-:W-:Y:S05]  /*1f9c0*/  BRA `(.L_x_4960) ;  /* 0xfffffec000087947 */ /* 0x000fea000383ffff */
.L_x_4968:
[----:B-1----:R1:W2:Y:S02]  /*1f9d0*/  SYNCS.PHASECHK.TRANS64.TRYWAIT P2, [R215+URZ+0x28c30], R220 ;  /* 0x028c30dcd70075a7 */ /* 0x0022a4000804017f */
[----:B--2---:R-:W-:Y:S05]  /*1f9e0*/  @!P2 NANOSLEEP.SYNCS 0x989680 ;  /* 0x009896800000a95d */ /* 0x004fea0003900000 */
[----:B------:R-:W2:Y:S02]  /*1f9f0*/  @!P2 SYNCS.PHASECHK.TRANS64 P2, [R215+URZ+0x28c30], R220 ;  /* 0x028c30dcd700a5a7 */ /* 0x000ea4000804007f */
[----:B--2---:R-:W-:Y:S05]  /*1fa00*/  @!P2 BRA `(.L_x_4968) ;  /* 0xfffffffc00f0a947 */ /* 0x004fea000383ffff */
[----:B------:R-:W-:Y:S05]  /*1fa10*/  BRA `(.L_x_4967) ;  /* 0xfffffec400407947 */ /* 0x000fea000383ffff */
.L_x_4973:
[----:B--2---:R2:W3:Y:S02]  /*1fa20*/  SYNCS.PHASECHK.TRANS64.TRYWAIT P2, [R215+URZ+0x28c50], R220 ;  /* 0x028c50dcd70075a7 */ /* 0x0044e4000804017f */
[----:B---3--:R-:W-:Y:S05]  /*1fa30*/  @!P2 NANOSLEEP.SYNCS 0x989680 ;  /* 0x009896800000a95d */ /* 0x008fea0003900000 */
[----:B------:R-:W3:Y:S02]  /*1fa40*/  @!P2 SYNCS.PHASECHK.TRANS64 P2, [R215+URZ+0x28c50], R220 ;  /* 0x028c50dcd700a5a7 */ /* 0x000ee4000804007f */
[----:B---3--:R-:W-:Y:S05]  /*1fa50*/  @!P2 BRA `(.L_x_4973) ;  /* 0xfffffffc00f0a947 */ /* 0x008fea000383ffff */
[----:B------:R-:W-:Y:S05]  /*1fa60*/  BRA `(.L_x_4972) ;  /* 0xfffffee400007947 */ /* 0x000fea000383ffff */
.L_x_4981:
[----:B-1----:R1:W2:Y:S02]  /*1fa70*/  SYNCS.PHASECHK.TRANS64.TRYWAIT P2, [R21+URZ+0x28c30], R193 ;  /* 0x028c30c1150075a7 */ /* 0x0022a4000804017f */
[----:B--2---:R-:W-:Y:S05]  /*1fa80*/  @!P2 NANOSLEEP.SYNCS 0x989680 ;  /* 0x009896800000a95d */ /* 0x004fea0003900000 */
[----:B------:R-:W2:Y:S02]  /*1fa90*/  @!P2 SYNCS.PHASECHK.TRANS64 P2, [R21+URZ+0x28c30], R193 ;  /* 0x028c30c11500a5a7 */ /* 0x000ea4000804007f */
[----:B--2---:R-:W-:Y:S05]  /*1faa0*/  @!P2 BRA `(.L_x_4981) ;  /* 0xfffffffc00f0a947 */ /* 0x004fea000383ffff */
[----:B------:R-:W-:Y:S05]  /*1fab0*/  BRA `(.L_x_4980) ;  /* 0xfffffee800147947 */ /* 0x000fea000383ffff */
.L_x_4986:
[----:B--2---:R2:W3:Y:S02]  /*1fac0*/  SYNCS.PHASECHK.TRANS64.TRYWAIT P2, [R21+URZ+0x28c50], R193 ;  /* 0x028c50c1150075a7 */ /* 0x0044e4000804017f */
[----:B---3--:R-:W-:Y:S05]  /*1fad0*/  @!P2 NANOSLEEP.SYNCS 0x989680 ;  /* 0x009896800000a95d */ /* 0x008fea0003900000 */
[----:B------:R-:W3:Y:S02]  /*1fae0*/  @!P2 SYNCS.PHASECHK.TRANS64 P2, [R21+URZ+0x28c50], R193 ;  /* 0x028c50c11500a5a7 */ /* 0x000ee4000804007f */
[----:B---3--:R-:W-:Y:S05]  /*1faf0*/  @!P2 BRA `(.L_x_4986) ;  /* 0xfffffffc00f0a947 */ /* 0x008fea000383ffff */
[----:B------:R-:W-:Y:S05]  /*1fb00*/  BRA `(.L_x_4985) ;  /* 0xffffff0000687947 */ /* 0x000fea000383ffff */
.L_x_5021:
        /* <DEDUP_REMOVED lines=11> */
.L_x_5224:
[----:B------:R-:W-:Y:S05]  /*1fbc0*/  BSYNC B1 ;  /* 0x0000000000017941 */ /* 0x000fea0003800000 */
.L_x_5223:
[----:B------:R-:W-:Y:S05]  /*1fbd0*/  BRA `(.L_x_5225) ;  /* 0xffffff7400407947 */ /* 0x000fea000383ffff */
.L_x_5023:
[----:B------:R-:W-:Y:S01]  /*1fbe0*/  BSSY B1, `(.L_x_5226) ;  /* 0x0000006000017945 */ /* 0x000fe20003800000 */
[----:B------:R-:W-:-:S07]  /*1fbf0*/  IMAD.MOV.U32 R15, RZ, RZ, -0x1 ;  /* 0xffffffffff0f7424 */ /* 0x000fce00078e00ff */
[----:B0-----:R-:W-:Y:S05]  /*1fc00*/  WARPSYNC.COLLECTIVE R15, `(.L_x_5227) ;  /* 0x000000000f0c7348 */ /* 0x001fea0003c00000 */
[----:B------:R-:W-:Y:S02]  /*1fc10*/  ELECT P6, UR62, PT ;  /* 0x00000000003e782f */ /* 0x000fe400038c0000 */
[----:B------:R-:W-:Y:S01]  /*1fc20*/  MOV R14, UR62 ;  /* 0x0000003e000e7c02 */ /* 0x000fe20008000f00 */
[----:B0-----:R-:W-:Y:S10]  /*1fc30*/  ENDCOLLECTIVE ;  /* 0x000000000000791b */ /* 0x001ff40003800000 */
.L_x_5227:
[----:B------:R-:W-:Y:S05]  /*1fc40*/  BSYNC B1 ;  /* 0x0000000000017941 */ /* 0x000fea0003800000 */
.L_x_5226:
[----:B------:R-:W-:Y:S05]  /*1fc50*/  BRA `(.L_x_5022) ;  /* 0xffffff7400387947 */ /* 0x000fea000383ffff */
.L_x_5025:
[----:B0-----:R0:W1:Y:S02]  /*1fc60*/  SYNCS.PHASECHK.TRANS64.TRYWAIT P0, [R18+URZ+0x28c20], R4 ;  /* 0x028c2004120075a7 */ /* 0x001064000800017f */
[----:B-1----:R-:W-:Y:S05]  /*1fc70*/  @!P0 NANOSLEEP.SYNCS 0x989680 ;  /* 0x009896800000895d */ /* 0x002fea0003900000 */
[----:B------:R-:W1:Y:S02]  /*1fc80*/  @!P0 SYNCS.PHASECHK.TRANS64 P0, [R18+URZ+0x28c20], R4 ;  /* 0x028c2004120085a7 */ /* 0x000e64000800007f */
[----:B-1----:R-:W-:Y:S05]  /*1fc90*/  @!P0 BRA `(.L_x_5025) ;  /* 0xfffffffc00f08947 */ /* 0x002fea000383ffff */
[----:B------:R-:W-:Y:S05]  /*1fca0*/  BRA `(.L_x_5228) ;  /* 0xffffff7400487947 */ /* 0x000fea000383ffff */
.L_x_5029:
[----:B-1----:R1:W2:Y:S02]  /*1fcb0*/  SYNCS.PHASECHK.TRANS64.TRYWAIT P0, [R5+URZ+0x28ca0], R9 ;  /* 0x028ca009050075a7 */ /* 0x0022a4000800017f */
[----:B--2---:R-:W-:Y:S05]  /*1fcc0*/  @!P0 NANOSLEEP.SYNCS 0x989680 ;  /* 0x009896800000895d */ /* 0x004fea0003900000 */
[----:B------:R-:W2:Y:S02]  /*1fcd0*/  @!P0 SYNCS.PHASECHK.TRANS64 P0, [R5+URZ+0x28ca0], R9 ;  /* 0x028ca009050085a7 */ /* 0x000ea4000800007f */
[----:B--2---:R-:W-:Y:S05]  /*1fce0*/  @!P0 BRA `(.L_x_5029) ;  /* 0xfffffffc00f08947 */ /* 0x004fea000383ffff */
[----:B------:R-:W-:Y:S05]  /*1fcf0*/  BRA `(.L_x_5229) ;  /* 0xffffff7400687947 */ /* 0x000fea000383ffff */
.L_x_5034:
[----:B0-----:R0:W2:Y:S02]  /*1fd00*/  SYNCS.PHASECHK.TRANS64.TRYWAIT P0, [R5+URZ+0x28cc0], R9 ;  /* 0x028cc009050075a7 */ /* 0x0010a4000800017f */
[----:B--2---:R-:W-:Y:S05]  /*1fd10*/  @!P0 NANOSLEEP.SYNCS 0x989680 ;  /* 0x009896800000895d */ /* 0x004fea0003900000 */
[----:B------:R-:W2:Y:S02]  /*1fd20*/  @!P0 SYNCS.PHASECHK.TRANS64 P0, [R5+URZ+0x28cc0], R9 ;  /* 0x028cc009050085a7 */ /* 0x000ea4000800007f */
[----:B--2---:R-:W-:Y:S05]  /*1fd30*/  @!P0 BRA `(.L_x_5034) ;  /* 0xfffffffc00f08947 */ /* 0x004fea000383ffff */
[----:B------:R-:W-:Y:S05]  /*1fd40*/  BRA `(.L_x_5230) ;  /* 0xffffff7400e87947 */ /* 0x000fea000383ffff */
.L_x_5048:
[----:B0-----:R0:W1:Y:S02]  /*1fd50*/  SYNCS.PHASECHK.TRANS64.TRYWAIT P1, [R5+URZ+0x28ca0], R6 ;  /* 0x028ca006050075a7 */ /* 0x001064000802017f */
[----:B-1----:R-:W-:Y:S05]  /*1fd60*/  @!P1 NANOSLEEP.SYNCS 0x989680 ;  /* 0x009896800000995d */ /* 0x002fea0003900000 */
[----:B------:R-:W1:Y:S02]  /*1fd70*/  @!P1 SYNCS.PHASECHK.TRANS64 P1, [R5+URZ+0x28ca0], R6 ;  /* 0x028ca006050095a7 */ /* 0x000e64000802007f */
[----:B-1----:R-:W-:Y:S05]  /*1fd80*/  @!P1 BRA `(.L_x_5048) ;  /* 0xfffffffc00f09947 */ /* 0x002fea000383ffff */
[----:B------:R-:W-:Y:S05]  /*1fd90*/  BRA `(.L_x_5231) ;  /* 0xffffff8000687947 */ /* 0x000fea000383ffff */
.L_x_5053:
[----:B-1----:R1:W2:Y:S02]  /*1fda0*/  SYNCS.PHASECHK.TRANS64.TRYWAIT P1, [R5+URZ+0x28cc0], R6 ;  /* 0x028cc006050075a7 */ /* 0x0022a4000802017f */
[----:B--2---:R-:W-:Y:S05]  /*1fdb0*/  @!P1 NANOSLEEP.SYNCS 0x989680 ;  /* 0x009896800000995d */ /* 0x004fea0003900000 */
[----:B------:R-:W2:Y:S02]  /*1fdc0*/  @!P1 SYNCS.PHASECHK.TRANS64 P1, [R5+URZ+0x28cc0], R6 ;  /* 0x028cc006050095a7 */ /* 0x000ea4000802007f */
[----:B--2---:R-:W-:Y:S05]  /*1fdd0*/  @!P1 BRA `(.L_x_5053) ;  /* 0xfffffffc00f09947 */ /* 0x004fea000383ffff */
[----:B------:R-:W-:Y:S05]  /*1fde0*/  BRA `(.L_x_5232) ;  /* 0xffffff8000e47947 */ /* 0x000fea000383ffff */
.L_x_5075:
        /* <DEDUP_REMOVED lines=11> */
.L_x_5234:
[----:B------:R-:W-:Y:S05]  /*1fea0*/  BSYNC B0 ;  /* 0x0000000000007941 */ /* 0x000fea0003800000 */
.L_x_5233:
[----:B------:R-:W-:Y:S05]  /*1feb0*/  BRA `(.L_x_5235) ;  /* 0xffffff94008c7947 */ /* 0x000fea000383ffff */
.L_x_5077:
[----:B------:R-:W-:Y:S01]  /*1fec0*/  BSSY B0, `(.L_x_5236) ;  /* 0x0000006000007945 */ /* 0x000fe20003800000 */
[----:B------:R-:W-:-:S07]  /*1fed0*/  IMAD.MOV.U32 R15, RZ, RZ, -0x1 ;  /* 0xffffffffff0f7424 */ /* 0x000fce00078e00ff */
[----:B0-----:R-:W-:Y:S05]  /*1fee0*/  WARPSYNC.COLLECTIVE R15, `(.L_x_5237) ;  /* 0x000000000f0c7348 */ /* 0x001fea0003c00000 */
[----:B------:R-:W-:Y:S02]  /*1fef0*/  ELECT P6, UR62, PT ;  /* 0x00000000003e782f */ /* 0x000fe400038c0000 */
[----:B------:R-:W-:Y:S01]  /*1ff00*/  MOV R14, UR62 ;  /* 0x0000003e000e7c02 */ /* 0x000fe20008000f00 */
[----:B0-----:R-:W-:Y:S10]  /*1ff10*/  ENDCOLLECTIVE ;  /* 0x000000000000791b */ /* 0x001ff40003800000 */
.L_x_5237:
[----:B------:R-:W-:Y:S05]  /*1ff20*/  BSYNC B0 ;  /* 0x0000000000007941 */ /* 0x000fea0003800000 */
.L_x_5236:
[----:B------:R-:W-:Y:S05]  /*1ff30*/  BRA `(.L_x_5238) ;  /* 0xffffff9400907947 */ /* 0x000fea000383ffff */
.L_x_5079:
[----:B-1----:R1:W2:Y:S02]  /*1ff40*/  SYNCS.PHASECHK.TRANS64.TRYWAIT P0, [R0+URZ+0x28c40], R2 ;  /* 0x028c4002000075a7 */ /* 0x0022a4000800017f */
[----:B--2---:R-:W-:Y:S05]  /*1ff50*/  @!P0 NANOSLEEP.SYNCS 0x989680 ;  /* 0x009896800000895d */ /* 0x004fea0003900000 */
[----:B------:R-:W2:Y:S02]  /*1ff60*/  @!P0 SYNCS.PHASECHK.TRANS64 P0, [R0+URZ+0x28c40], R2 ;  /* 0x028c4002000085a7 */ /* 0x000ea4000800007f */
[----:B--2---:R-:W-:Y:S05]  /*1ff70*/  @!P0 BRA `(.L_x_5079) ;  /* 0xfffffffc00f08947 */ /* 0x004fea000383ffff */
[----:B------:R-:W-:Y:S05]  /*1ff80*/  BRA `(.L_x_5239) ;  /* 0xffffff9400f47947 */ /* 0x000fea000383ffff */
.L_x_5083:
        /* <DEDUP_REMOVED lines=15> */
.L_x_5240:
[----:B------:R-:W-:Y:S02]  /*20080*/  IMAD.MOV.U32 R13, RZ, RZ, R4 ;  /* 0x000000ffff0d7224 */ /* 0x000fe400078e0004 */
[----:B------:R-:W-:-:S07]  /*20090*/  IMAD.MOV.U32 R6, RZ, RZ, R14 ;  /* 0x000000ffff067224 */ /* 0x000fce00078e000e */
[----:B------:R-:W-:Y:S05]  /*200a0*/  WARPSYNC.COLLECTIVE R15, `(.L_x_5241) ;  /* 0x000000000f087348 */ /* 0x000fea0003c00000 */
[----:B------:R0:W1:Y:S02]  /*200b0*/  SHFL.IDX P6, R14, R13, R12, R11 ;  /* 0x0000000c0d0e7389 */ /* 0x00006400000c000b */
[----:B01----:R-:W-:Y:S01]  /*200c0*/  ENDCOLLECTIVE ;  /* 0x000000000000791b */ /* 0x003fe20003800000 */
.L_x_5241:
[----:B------:R-:W-:Y:S02]  /*200d0*/  IMAD.MOV.U32 R13, RZ, RZ, R3 ;  /* 0x000000ffff0d7224 */ /* 0x000fe400078e0003 */
[----:B------:R-:W-:Y:S02]  /*200e0*/  IMAD.MOV.U32 R12, RZ, RZ, 0x1 ;  /* 0x00000001ff0c7424 */ /* 0x000fe400078e00ff */
[----:B------:R-:W-:-:S07]  /*200f0*/  IMAD.MOV.U32 R7, RZ, RZ, R14 ;  /* 0x000000ffff077224 */ /* 0x000fce00078e000e */
[----:B------:R-:W-:Y:S05]  /*20100*/  WARPSYNC.COLLECTIVE R15, `(.L_x_5242) ;  /* 0x000000000f087348 */ /* 0x000fea0003c00000 */
[----:B------:R0:W1:Y:S02]  /*20110*/  SHFL.IDX P6, R14, R13, R12, R11 ;  /* 0x0000000c0d0e7389 */ /* 0x00006400000c000b */
[----:B01----:R-:W-:Y:S01]  /*20120*/  ENDCOLLECTIVE ;  /* 0x000000000000791b */ /* 0x003fe20003800000 */
.L_x_5242:
        /* <DEDUP_REMOVED lines=15> */
.L_x_5243:
[----:B------:R-:W-:Y:S02]  /*20220*/  IMAD.MOV.U32 R13, RZ, RZ, R3 ;  /* 0x000000ffff0d7224 */ /* 0x000fe400078e0003 */
[----:B------:R-:W-:Y:S02]  /*20230*/  IMAD.MOV.U32 R12, RZ, RZ, 0x2 ;  /* 0x00000002ff0c7424 */ /* 0x000fe400078e00ff */
[----:B------:R-:W-:-:S07]  /*20240*/  IMAD.MOV.U32 R5, RZ, RZ, R14 ;  /* 0x000000ffff057224 */ /* 0x000fce00078e000e */
[----:B------:R-:W-:Y:S05]  /*20250*/  WARPSYNC.COLLECTIVE R15, `(.L_x_5244) ;  /* 0x000000000f087348 */ /* 0x000fea0003c00000 */
[----:B------:R0:W1:Y:S02]  /*20260*/  SHFL.IDX P6, R14, R13, R12, R11 ;  /* 0x0000000c0d0e7389 */ /* 0x00006400000c000b */
[----:B01----:R-:W-:Y:S01]  /*20270*/  ENDCOLLECTIVE ;  /* 0x000000000000791b */ /* 0x003fe20003800000 */
.L_x_5244:
        /* <DEDUP_REMOVED lines=15> */
.L_x_5245:
[----:B------:R-:W-:Y:S02]  /*20370*/  IMAD.MOV.U32 R13, RZ, RZ, R3 ;  /* 0x000000ffff0d7224 */ /* 0x000fe400078e0003 */
[----:B------:R-:W-:Y:S02]  /*20380*/  IMAD.MOV.U32 R12, RZ, RZ, 0x3 ;  /* 0x00000003ff0c7424 */ /* 0x000fe400078e00ff */
[----:B------:R-:W-:-:S07]  /*20390*/  IMAD.MOV.U32 R5, RZ, RZ, R14 ;  /* 0x000000ffff057224 */ /* 0x000fce00078e000e */
[----:B------:R-:W-:Y:S05]  /*203a0*/  WARPSYNC.COLLECTIVE R15, `(.L_x_5246) ;  /* 0x000000000f087348 */ /* 0x000fea0003c00000 */
[----:B------:R0:W1:Y:S02]  /*203b0*/  SHFL.IDX P6, R14, R13, R12, R11 ;  /* 0x0000000c0d0e7389 */ /* 0x00006400000c000b */
[----:B01----:R-:W-:Y:S01]  /*203c0*/  ENDCOLLECTIVE ;  /* 0x000000000000791b */ /* 0x003fe20003800000 */
.L_x_5246:
        /* <DEDUP_REMOVED lines=13> */
.L_x_5247:
[----:B------:R-:W-:Y:S01]  /*204a0*/  IMAD.MOV.U32 R3, RZ, RZ, R14 ;  /* 0x000000ffff037224 */ /* 0x000fe200078e000e */
[----:B------:R-:W-:Y:S06]  /*204b0*/  BRA `(.L_x_5248) ;  /* 0xffffff9c00387947 */ /* 0x000fec000383ffff */
.L_x_5086:
[----:B0-----:R0:W1:Y:S02]  /*204c0*/  SYNCS.PHASECHK.TRANS64.TRYWAIT P0, [R18+URZ+0x28c20], R0 ;  /* 0x028c2000120075a7 */ /* 0x001064000800017f */
[----:B-1----:R-:W-:Y:S05]  /*204d0*/  @!P0 NANOSLEEP.SYNCS 0x989680 ;  /* 0x009896800000895d */ /* 0x002fea0003900000 */
[----:B------:R-:W1:Y:S02]  /*204e0*/  @!P0 SYNCS.PHASECHK.TRANS64 P0, [R18+URZ+0x28c20], R0 ;  /* 0x028c2000120085a7 */ /* 0x000e64000800007f */
[----:B-1----:R-:W-:Y:S05]  /*204f0*/  @!P0 BRA `(.L_x_5086) ;  /* 0xfffffffc00f08947 */ /* 0x002fea000383ffff */
[----:B------:R-:W-:Y:S05]  /*20500*/  BRA `(.L_x_5249) ;  /* 0xffffff9c00947947 */ /* 0x000fea000383ffff */
.L_x_5090:
[----:B0-----:R0:W1:Y:S02]  /*20510*/  SYNCS.PHASECHK.TRANS64.TRYWAIT P0, [R0+URZ+0x28c60], R2 ;  /* 0x028c6002000075a7 */ /* 0x001064000800017f */
[----:B-1----:R-:W-:Y:S05]  /*20520*/  @!P0 NANOSLEEP.SYNCS 0x989680 ;  /* 0x009896800000895d */ /* 0x002fea0003900000 */
[----:B------:R-:W1:Y:S02]  /*20530*/  @!P0 SYNCS.PHASECHK.TRANS64 P0, [R0+URZ+0x28c60], R2 ;  /* 0x028c6002000085a7 */ /* 0x000e64000800007f */
[----:B-1----:R-:W-:Y:S05]  /*20540*/  @!P0 BRA `(.L_x_5090) ;  /* 0xfffffffc00f08947 */ /* 0x002fea000383ffff */
[----:B------:R-:W-:Y:S05]  /*20550*/  BRA `(.L_x_5250) ;  /* 0xffffff9c00b87947 */ /* 0x000fea000383ffff */
.L_x_5109:
[----:B-1----:R1:W2:Y:S02]  /*20560*/  SYNCS.PHASECHK.TRANS64.TRYWAIT P0, [R2+URZ+0x28c40], R6 ;  /* 0x028c4006020075a7 */ /* 0x0022a4000800017f */
[----:B--2---:R-:W-:Y:S05]  /*20570*/  @!P0 NANOSLEEP.SYNCS 0x989680 ;  /* 0x009896800000895d */ /* 0x004fea0003900000 */
[----:B------:R-:W2:Y:S02]  /*20580*/  @!P0 SYNCS.PHASECHK.TRANS64 P0, [R2+URZ+0x28c40], R6 ;  /* 0x028c4006020085a7 */ /* 0x000ea4000800007f */
[----:B--2---:R-:W-:Y:S05]  /*20590*/  @!P0 BRA `(.L_x_5109) ;  /* 0xfffffffc00f08947 */ /* 0x004fea000383ffff */
[----:B------:R-:W-:Y:S05]  /*205a0*/  BRA `(.L_x_5251) ;  /* 0xffffffa800d07947 */ /* 0x000fea000383ffff */
.L_x_5114:
[----:B0-----:R0:W2:Y:S02]  /*205b0*/  SYNCS.PHASECHK.TRANS64.TRYWAIT P0, [R2+URZ+0x28c60], R6 ;  /* 0x028c6006020075a7 */ /* 0x0010a4000800017f */
[----:B--2---:R-:W-:Y:S05]  /*205c0*/  @!P0 NANOSLEEP.SYNCS 0x989680 ;  /* 0x009896800000895d */ /* 0x004fea0003900000 */
[----:B------:R-:W2:Y:S02]  /*205d0*/  @!P0 SYNCS.PHASECHK.TRANS64 P0, [R2+URZ+0x28c60], R6 ;  /* 0x028c6006020085a7 */ /* 0x000ea4000800007f */
[----:B--2---:R-:W-:Y:S05]  /*205e0*/  @!P0 BRA `(.L_x_5114) ;  /* 0xfffffffc00f08947 */ /* 0x004fea000383ffff */
[----:B------:R-:W-:Y:S05]  /*205f0*/  BRA `(.L_x_5252) ;  /* 0xffffffac00507947 */ /* 0x000fea000383ffff */
.L_x_5129:
[----:B-1----:R1:W2:Y:S02]  /*20600*/  SYNCS.PHASECHK.TRANS64.TRYWAIT P0, [R2+URZ+0x28c40], R3 ;  /* 0x028c4003020075a7 */ /* 0x0022a4000800017f */
[----:B--2---:R-:W-:Y:S05]  /*20610*/  @!P0 NANOSLEEP.SYNCS 0x989680 ;  /* 0x009896800000895d */ /* 0x004fea0003900000 */
[----:B------:R-:W2:Y:S02]  /*20620*/  @!P0 SYNCS.PHASECHK.TRANS64 P0, [R2+URZ+0x28c40], R3 ;  /* 0x028c4003020085a7 */ /* 0x000ea4000800007f */
[----:B--2---:R-:W-:Y:S05]  /*20630*/  @!P0 BRA `(.L_x_5129) ;  /* 0xfffffffc00f08947 */ /* 0x004fea000383ffff */
[----:B------:R-:W-:Y:S05]  /*20640*/  BRA `(.L_x_5253) ;  /* 0xffffffb800307947 */ /* 0x000fea000383ffff */
.L_x_5134:
[----:B0-----:R0:W2:Y:S02]  /*20650*/  SYNCS.PHASECHK.TRANS64.TRYWAIT P0, [R2+URZ+0x28c60], R3 ;  /* 0x028c6003020075a7 */ /* 0x0010a4000800017f */
[----:B--2---:R-:W-:Y:S05]  /*20660*/  @!P0 NANOSLEEP.SYNCS 0x989680 ;  /* 0x009896800000895d */ /* 0x004fea0003900000 */
[----:B------:R-:W2:Y:S02]  /*20670*/  @!P0 SYNCS.PHASECHK.TRANS64 P0, [R2+URZ+0x28c60], R3 ;  /* 0x028c6003020085a7 */ /* 0x000ea4000800007f */
[----:B--2---:R-:W-:Y:S05]  /*20680*/  @!P0 BRA `(.L_x_5134) ;  /* 0xfffffffc00f08947 */ /* 0x004fea000383ffff */
[----:B------:R-:W-:Y:S05]  /*20690*/  BRA `(.L_x_5254) ;  /* 0xffffffb800ac7947 */ /* 0x000fea000383ffff */
.L_x_5149:
[----:B-1----:R1:W2:Y:S02]  /*206a0*/  SYNCS.PHASECHK.TRANS64.TRYWAIT P0, [R3+URZ+0x28c40], R2 ;  /* 0x028c4002030075a7 */ /* 0x0022a4000800017f */
[----:B--2---:R-:W-:Y:S05]  /*206b0*/  @!P0 NANOSLEEP.SYNCS 0x989680 ;  /* 0x009896800000895d */ /* 0x004fea0003900000 */
[----:B------:R-:W2:Y:S02]  /*206c0*/  @!P0 SYNCS.PHASECHK.TRANS64 P0, [R3+URZ+0x28c40], R2 ;  /* 0x028c4002030085a7 */ /* 0x000ea4000800007f */
[----:B--2---:R-:W-:Y:S05]  /*206d0*/  @!P0 BRA `(.L_x_5149) ;  /* 0xfffffffc00f08947 */ /* 0x004fea000383ffff */
[----:B------:R-:W-:Y:S05]  /*206e0*/  BRA `(.L_x_5255) ;  /* 0xffffffc4006c7947 */ /* 0x000fea000383ffff */
.L_x_5154:
[----:B--2---:R2:W3:Y:S02]  /*206f0*/  SYNCS.PHASECHK.TRANS64.TRYWAIT P0, [R3+URZ+0x28c60], R2 ;  /* 0x028c6002030075a7 */ /* 0x0044e4000800017f */
[----:B---3--:R-:W-:Y:S05]  /*20700*/  @!P0 NANOSLEEP.SYNCS 0x989680 ;  /* 0x009896800000895d */ /* 0x008fea0003900000 */
[----:B------:R-:W3:Y:S02]  /*20710*/  @!P0 SYNCS.PHASECHK.TRANS64 P0, [R3+URZ+0x28c60], R2 ;  /* 0x028c6002030085a7 */ /* 0x000ee4000800007f */
[----:B---3--:R-:W-:Y:S05]  /*20720*/  @!P0 BRA `(.L_x_5154) ;  /* 0xfffffffc00f08947 */ /* 0x008fea000383ffff */
[----:B------:R-:W-:Y:S05]  /*20730*/  BRA `(.L_x_5256) ;  /* 0xffffffc400ec7947 */ /* 0x000fea000383ffff */
.L_x_5170:
        /* <DEDUP_REMOVED lines=9> */
.L_x_5258:
[----:B------:R-:W-:Y:S05]  /*207d0*/  BSYNC B0 ;  /* 0x0000000000007941 */ /* 0x000fea0003800000 */
.L_x_5257:
        /* <DEDUP_REMOVED lines=9> */
.L_x_5259:
        /* <DEDUP_REMOVED lines=26> */
.L_x_5260:
        /* <DEDUP_REMOVED lines=8> */
.L_x_5261:
        /* <DEDUP_REMOVED lines=8> */
.L_x_5262:
        /* <DEDUP_REMOVED lines=8> */
.L_x_5263:
        /* <DEDUP_REMOVED lines=8> */
.L_x_5264:
        /* <DEDUP_REMOVED lines=9> */
.L_x_5265:
[----:B------:R-:W-:Y:S01]  /*20ca0*/  IMAD.MOV.U32 R9, RZ, RZ, R14 ;  /* 0x000000ffff097224 */ /* 0x000fe200078e000e */
[----:B------:R-:W-:Y:S06]  /*20cb0*/  BRA `(.L_x_5266) ;  /* 0xffffffd0002c7947 */ /* 0x000fec000383ffff */
.L_x_5173:
        /* <DEDUP_REMOVED lines=8> */
.L_x_5268:
[----:B------:R-:W-:Y:S05]  /*20d40*/  BSYNC B0 ;  /* 0x0000000000007941 */ /* 0x000fea0003800000 */
.L_x_5267:
        /* <DEDUP_REMOVED lines=10> */
.L_x_5269:
        /* <DEDUP_REMOVED lines=8> */
.L_x_5270:
        /* <DEDUP_REMOVED lines=8> */
.L_x_5271:
        /* <DEDUP_REMOVED lines=8> */
.L_x_5272:
        /* <DEDUP_REMOVED lines=9> */
.L_x_5273:
[----:B------:R-:W-:Y:S01]  /*21000*/  IMAD.MOV.U32 R9, RZ, RZ, R14 ;  /* 0x000000ffff097224 */ /* 0x000fe200078e000e */
[----:B------:R-:W-:Y:S06]  /*21010*/  BRA `(.L_x_5274) ;  /* 0xffffffd000007947 */ /* 0x000fec000383ffff */
.L_x_5175:
[----:B------:R-:W-:Y:S01]  /*21020*/  BSSY B0, `(.L_x_5275) ;  /* 0x0000006000007945 */ /* 0x000fe20003800000 */
[----:B------:R-:W-:Y:S01]  /*21030*/  PLOP3.LUT P6, PT, P6, PT, PT, 0x8, 0x0 ;  /* 0x000000000000781c */ /* 0x000fe200037ce170 */
[----:B------:R-:W-:-:S12]  /*21040*/  IMAD.MOV.U32 R15, RZ, RZ, -0x1 ;  /* 0xffffffffff0f7424 */ /* 0x000fd800078e00ff */
[----:B0-----:R-:W-:Y:S05]  /*21050*/  WARPSYNC.COLLECTIVE R15, `(.L_x_5276) ;  /* 0x000000000f087348 */ /* 0x001fea0003c00000 */
[----:B------:R-:W-:Y:S01]  /*21060*/  VOTE.ANY R14, PT, P6 ;  /* 0x00000000000e7806 */ /* 0x000fe200030e0100 */
[----:B0-----:R-:W-:Y:S06]  /*21070*/  ENDCOLLECTIVE ;  /* 0x000000000000791b */ /* 0x001fec0003800000 */
.L_x_5276:
[----:B------:R-:W-:Y:S05]  /*21080*/  BSYNC B0 ;  /* 0x0000000000007941 */ /* 0x000fea0003800000 */
.L_x_5275:
        /* <DEDUP_REMOVED lines=10> */
.L_x_5277:
[----:B------:R-:W-:Y:S02]  /*21130*/  IMAD.MOV.U32 R13, RZ, RZ, R6 ;  /* 0x000000ffff0d7224 */ /* 0x000fe400078e0006 */
[----:B------:R-:W-:-:S07]  /*21140*/  IMAD.MOV.U32 R4, RZ, RZ, R14 ;  /* 0x000000ffff047224 */ /* 0x000fce00078e000e */
[----:B------:R-:W-:Y:S05]  /*21150*/  WARPSYNC.COLLECTIVE R15, `(.L_x_5278) ;  /* 0x000000000f087348 */ /* 0x000fea0003c00000 */
[----:B------:R0:W1:Y:S02]  /*21160*/  SHFL.IDX P6, R14, R13, R12, R11 ;  /* 0x0000000c0d0e7389 */ /* 0x00006400000c000b */
[----:B01----:R-:W-:Y:S01]  /*21170*/  ENDCOLLECTIVE ;  /* 0x000000000000791b */ /* 0x003fe20003800000 */
.L_x_5278:
[----:B------:R-:W-:Y:S02]  /*21180*/  IMAD.MOV.U32 R6, RZ, RZ, R14 ;  /* 0x000000ffff067224 */ /* 0x000fe400078e000e */
[----:B------:R-:W-:-:S05]  /*21190*/  IMAD.IADD R10, R7, 0x1, R10 ;  /* 0x00000001070a7824 */ /* 0x000fca00078e020a */
[----:B------:R0:W-:Y:S01]  /*211a0*/  STL [R1+0xc], R10 ;  /* 0x00000c0a01007387 */ /* 0x0001e20000100800 */
[----:B------:R-:W-:Y:S05]  /*211b0*/  BRA `(.L_x_5279) ;  /* 0xffffffcc00e07947 */ /* 0x000fea000383ffff */
.L_x_5177:
[----:B------:R-:W-:Y:S01]  /*211c0*/  BSSY B0, `(.L_x_5280) ;  /* 0x0000008000007945 */ /* 0x000fe20003800000 */
[----:B------:R-:W-:Y:S02]  /*211d0*/  IMAD.MOV.U32 R13, RZ, RZ, R3 ;  /* 0x000000ffff0d7224 */ /* 0x000fe400078e0003 */
[----:B------:R-:W-:Y:S02]  /*211e0*/  IMAD.MOV.U32 R12, RZ, RZ, R7 ;  /* 0x000000ffff0c7224 */ /* 0x000fe400078e0007 */
[----:B------:R-:W-:Y:S02]  /*211f0*/  IMAD.MOV.U32 R11, RZ, RZ, 0x1f ;  /* 0x0000001fff0b7424 */ /* 0x000fe400078e00ff */
[----:B------:R-:W-:-:S07]  /*21200*/  IMAD.MOV.U32 R15, RZ, RZ, -0x1 ;  /* 0xffffffffff0f7424 */ /* 0x000fce00078e00ff */
[----:B0-----:R-:W-:Y:S05]  /*21210*/  WARPSYNC.COLLECTIVE R15, `(.L_x_5281) ;  /* 0x000000000f087348 */ /* 0x001fea0003c00000 */
[----:B------:R1:W2:Y:S02]  /*21220*/  SHFL.IDX P6, R14, R13, R12, R11 ;  /* 0x0000000c0d0e7389 */ /* 0x0002a400000c000b */
[----:B012---:R-:W-:Y:S01]  /*21230*/  ENDCOLLECTIVE ;  /* 0x000000000000791b */ /* 0x007fe20003800000 */
.L_x_5281:
[----:B------:R-:W-:Y:S05]  /*21240*/  BSYNC B0 ;  /* 0x0000000000007941 */ /* 0x000fea0003800000 */
.L_x_5280:
[----:B------:R-:W-:Y:S01]  /*21250*/  IMAD.MOV.U32 R8, RZ, RZ, R14 ;  /* 0x000000ffff087224 */ /* 0x000fe200078e000e */
[----:B------:R-:W-:Y:S06]  /*21260*/  BRA `(.L_x_5176) ;  /* 0xffffffcc00cc7947 */ /* 0x000fec000383ffff */
.L_x_5183:
[----:B0-----:R0:W1:Y:S02]  /*21270*/  SYNCS.PHASECHK.TRANS64.TRYWAIT P0, [R0+URZ+0x28c20], R3 ;  /* 0x028c2003000075a7 */ /* 0x001064000800017f */
[----:B-1----:R-:W-:Y:S05]  /*21280*/  @!P0 NANOSLEEP.SYNCS 0x989680 ;  /* 0x009896800000895d */ /* 0x002fea0003900000 */
[----:B------:R-:W1:Y:S02]  /*21290*/  @!P0 SYNCS.PHASECHK.TRANS64 P0, [R0+URZ+0x28c20], R3 ;  /* 0x028c2003000085a7 */ /* 0x000e64000800007f */
[----:B-1----:R-:W-:Y:S05]  /*212a0*/  @!P0 BRA `(.L_x_5183) ;  /* 0xfffffffc00f08947 */ /* 0x002fea000383ffff */
[----:B------:R-:W-:Y:S05]  /*212b0*/  BRA `(.L_x_5282) ;  /* 0xffffffd800687947 */ /* 0x000fea000383ffff */
.L_x_5184:
        /* <DEDUP_REMOVED lines=11> */
.L_x_5284:
[----:B------:R-:W-:Y:S05]  /*21370*/  BSYNC B0 ;  /* 0x0000000000007941 */ /* 0x000fea0003800000 */
.L_x_5283:
[----:B------:R-:W-:Y:S05]  /*21380*/  BRA `(.L_x_5285) ;  /* 0xffffffd800507947 */ /* 0x000fea000383ffff */
.L_x_5185:
[----:B------:R-:W-:Y:S01]  /*21390*/  BSSY B0, `(.L_x_5286) ;  /* 0x0000006000007945 */ /* 0x000fe20003800000 */
[----:B------:R-:W-:-:S07]  /*213a0*/  IMAD.MOV.U32 R15, RZ, RZ, -0x1 ;  /* 0xffffffffff0f7424 */ /* 0x000fce00078e00ff */
[----:B01----:R-:W-:Y:S05]  /*213b0*/  WARPSYNC.COLLECTIVE R15, `(.L_x_5287) ;  /* 0x000000000f0c7348 */ /* 0x003fea0003c00000 */
[----:B------:R-:W-:Y:S02]  /*213c0*/  ELECT P6, UR62, PT ;  /* 0x00000000003e782f */ /* 0x000fe400038c0000 */
[----:B------:R-:W-:Y:S01]  /*213d0*/  MOV R14, UR62 ;  /* 0x0000003e000e7c02 */ /* 0x000fe20008000f00 */
[----:B01----:R-:W-:Y:S10]  /*213e0*/  ENDCOLLECTIVE ;  /* 0x000000000000791b */ /* 0x003ff40003800000 */
.L_x_5287:
[----:B------:R-:W-:Y:S05]  /*213f0*/  BSYNC B0 ;  /* 0x0000000000007941 */ /* 0x000fea0003800000 */
.L_x_5286:
[----:B------:R-:W-:Y:S05]  /*21400*/  BRA `(.L_x_5288) ;  /* 0xffffffd800447947 */ /* 0x000fea000383ffff */
.L_x_5187:
[----:B0-----:R0:W1:Y:S02]  /*21410*/  SYNCS.PHASECHK.TRANS64.TRYWAIT P0, [R6+URZ], R5 ;  /* 0x00000005060075a7 */ /* 0x001064000800017f */
[----:B-1----:R-:W-:Y:S05]  /*21420*/  @!P0 NANOSLEEP.SYNCS 0x989680 ;  /* 0x009896800000895d */ /* 0x002fea0003900000 */
[----:B------:R-:W1:Y:S02]  /*21430*/  @!P0 SYNCS.PHASECHK.TRANS64 P0, [R6+URZ], R5 ;  /* 0x00000005060085a7 */ /* 0x000e64000800007f */
[----:B-1----:R-:W-:Y:S05]  /*21440*/  @!P0 BRA `(.L_x_5187) ;  /* 0xfffffffc00f08947 */ /* 0x002fea000383ffff */
[----:B------:R-:W-:Y:S05]  /*21450*/  BRA `(.L_x_5289) ;  /* 0xffffffd800807947 */ /* 0x000fea000383ffff */
.L_x_5188:
[----:B-1----:R1:W2:Y:S02]  /*21460*/  SYNCS.PHASECHK.TRANS64.TRYWAIT P0, [R7+URZ], R2 ;  /* 0x00000002070075a7 */ /* 0x0022a4000800017f */
[----:B--2---:R-:W-:Y:S05]  /*21470*/  @!P0 NANOSLEEP.SYNCS 0x989680 ;  /* 0x009896800000895d */ /* 0x004fea0003900000 */
[----:B------:R-:W2:Y:S02]  /*21480*/  @!P0 SYNCS.PHASECHK.TRANS64 P0, [R7+URZ], R2 ;  /* 0x00000002070085a7 */ /* 0x000ea4000800007f */
[----:B--2---:R-:W-:Y:S05]  /*21490*/  @!P0 BRA `(.L_x_5188) ;  /* 0xfffffffc00f08947 */ /* 0x004fea000383ffff */
[----:B------:R-:W-:Y:S05]  /*214a0*/  BRA `(.L_x_5290) ;  /* 0xffffffd800747947 */ /* 0x000fea000383ffff */
.L_x_5190:
[----:B--2---:R2:W3:Y:S02]  /*214b0*/  SYNCS.PHASECHK.TRANS64.TRYWAIT P0, [R4+URZ], R5 ;  /* 0x00000005040075a7 */ /* 0x0044e4000800017f */
[----:B---3--:R-:W-:Y:S05]  /*214c0*/  @!P0 NANOSLEEP.SYNCS 0x989680 ;  /* 0x009896800000895d */ /* 0x008fea0003900000 */
[----:B------:R-:W3:Y:S02]  /*214d0*/  @!P0 SYNCS.PHASECHK.TRANS64 P0, [R4+URZ], R5 ;  /* 0x00000005040085a7 */ /* 0x000ee4000800007f */
[----:B---3--:R-:W-:Y:S05]  /*214e0*/  @!P0 BRA `(.L_x_5190) ;  /* 0xfffffffc00f08947 */ /* 0x008fea000383ffff */
[----:B------:R-:W-:Y:S05]  /*214f0*/  BRA `(.L_x_5291) ;  /* 0xffffffd8007c7947 */ /* 0x000fea000383ffff */
.L_x_5292:
        /* <DEDUP_REMOVED lines=16> */
.L_x_6056:


//--------------------- .text._ZN7cutlass13device_kernelIN5flash11enable_sm90INS1_16FlashAttnFwdSm90INS1_25CollectiveMainloopFwdSm90ILi2EN4cute5tupleIJNS5_1CILi1EEES8_S8_EEENS6_IJNS7_ILi64EEESA_SA_EEELi512ENS_6half_tEfNS_4arch4Sm90ELb1ELb0ELb1ELb1ELb0ELb0ELb1ELb0ELb0ELb1ELb1ELb0EEENS1_21CollectiveEpilogueFwdINS6_IJSA_NS7_ILi512EEESA_EEES9_SC_SE_Li256ELb1ELb1ELb1ELb0EEENS1_36VarlenDynamicPersistentTileSchedulerILi64ELi64ELi256ELi128ELb1ELb1ELb1ELb1ELb1ELb1EEEEEEEEEvNT_6ParamsE --------------------------
	.section	.text._ZN7cutlass13device_kernelIN5flash11enable_sm90INS1_16FlashAttnFwdSm90INS1_25CollectiveMainloopFwdSm90ILi2EN4cute5tupleIJNS5_1CILi1EEES8_S8_EEENS6_IJNS7_ILi64EEESA_SA_EEELi512ENS_6half_tEfNS_4arch4Sm90ELb1ELb0ELb1ELb1ELb0ELb0ELb1ELb0ELb0ELb1ELb1ELb0EEENS1_21CollectiveEpilogueFwdINS6_IJSA_NS7_ILi512EEESA_EEES9_SC_SE_Li256ELb1ELb1ELb1ELb0EEENS1_36VarlenDynamicPersistentTileSchedulerILi64ELi64ELi256ELi128ELb1ELb1ELb1ELb1ELb1ELb1EEEEEEEEEvNT_6ParamsE,"ax",@progbits
	.align	128
.text._ZN7cutlass13device_kernelIN5flash11enable_sm90INS1_16FlashAttnFwdSm90INS1_25CollectiveMainloopFwdSm90ILi2EN4cute5tupleIJNS5_1CILi1EEES8_S8_EEENS6_IJNS7_ILi64EEESA_SA_EEELi512ENS_6half_tEfNS_4arch4Sm90ELb1ELb0ELb1ELb1ELb0ELb0ELb1ELb0ELb0ELb1ELb1ELb0EEENS1_21CollectiveEpilogueFwdINS6_IJSA_NS7_ILi512EEESA_EEES9_SC_SE_Li256ELb1ELb1ELb1ELb0EEENS1_36VarlenDynamicPersistentTileSchedulerILi64ELi64ELi256ELi128ELb1ELb1ELb1ELb1ELb1ELb1EEEEEEEEEvNT_6ParamsE:
        .type           _ZN7cutlass13device_kernelIN5flash11enable_sm90INS1_16FlashAttnFwdSm90INS1_25CollectiveMainloopFwdSm90ILi2EN4cute5tupleIJNS5_1CILi1EEES8_S8_EEENS6_IJNS7_ILi64EEESA_SA_EEELi512ENS_6half_tEfNS_4arch4Sm90ELb1ELb0ELb1ELb1ELb0ELb0ELb1ELb0ELb0ELb1ELb1ELb0EEENS1_21CollectiveEpilogueFwdINS6_IJSA_NS7_ILi512EEESA_EEES9_SC_SE_Li256ELb1ELb1ELb1ELb0EEENS1_36VarlenDynamicPersistentTileSchedulerILi64ELi64ELi256ELi128ELb1ELb1ELb1ELb1ELb1ELb1EEEEEEEEEvNT_6ParamsE,@function
        .size           _ZN7cutlass13device_kernelIN5flash11enable_sm90INS1_16FlashAttnFwdSm90INS1_25CollectiveMainloopFwdSm90ILi2EN4cute5tupleIJNS5_1CILi1EEES8_S8_EEENS6_IJNS7_ILi64EEESA_SA_EEELi512ENS_6half_tEfNS_4arch4Sm90ELb1ELb0ELb1ELb1ELb0ELb0ELb1ELb0ELb0ELb1ELb1ELb0EEENS1_21CollectiveEpilogueFwdINS6_IJSA_NS7_ILi512EEESA_EEES9_SC_SE_Li256ELb1ELb1ELb1ELb0EEENS1_36VarlenDynamicPersistentTileSchedulerILi64ELi64ELi256ELi128ELb1ELb1ELb1ELb1ELb1ELb1EEEEEEEEEvNT_6ParamsE,(.L_x_6057 - _ZN7cutlass13device_kernelIN5flash11enable_sm90INS1_16FlashAttnFwdSm90INS1_25CollectiveMainloopFwdSm90ILi2EN4cute5tupleIJNS5_1CILi1EEES8_S8_EEENS6_IJNS7_ILi64EEESA_SA_EEELi512ENS_6half_tEfNS_4arch4Sm90ELb1ELb0ELb1ELb1ELb0ELb0ELb1ELb0ELb0ELb1ELb1ELb0EEENS1_21CollectiveEpilogueFwdINS6_IJSA_NS7_ILi512EEESA_EEES9_SC_SE_Li256ELb1ELb1ELb1ELb0EEENS1_36VarlenDynamicPersistentTileSchedulerILi64ELi64ELi256ELi128ELb1ELb1ELb1ELb1ELb1ELb1EEEEEEEEEvNT_6ParamsE)
        .other          _ZN7cutlass13device_kernelIN5flash11enable_sm90INS1_16FlashAttnFwdSm90INS1_25CollectiveMainloopFwdSm90ILi2EN4cute5tupleIJNS5_1CILi1EEES8_S8_EEENS6_IJNS7_ILi64EEESA_SA_EEELi512ENS_6half_tEfNS_4arch4Sm90ELb1ELb0ELb1ELb1ELb0ELb0ELb1ELb0ELb0ELb1ELb1ELb0EEENS1_21CollectiveEpilogueFwdINS6_IJSA_NS7_ILi512EEESA_EEES9_SC_SE_Li256ELb1ELb1ELb1ELb0EEENS1_36VarlenDynamicPersistentTileSchedulerILi64ELi64ELi256ELi128ELb1ELb1ELb1ELb1ELb1ELb1EEEEEEEEEvNT_6ParamsE,@"STO_CUDA_ENTRY STV_DEFAULT"
_ZN7cutlass13device_kernelIN5flash11enable_sm90INS1_16FlashAttnFwdSm90INS1_25CollectiveMainloopFwdSm90ILi2EN4cute5tupleIJNS5_1CILi1EEES8_S8_EEENS6_IJNS7_ILi64EEESA_SA_EEELi512ENS_6half_tEfNS_4arch4Sm90ELb1ELb0ELb1ELb1ELb0ELb0ELb1ELb0ELb0ELb1ELb1ELb0EEENS1_21CollectiveEpilogueFwdINS6_IJSA_NS7_ILi512EEESA_EEES9_SC_SE_Li256ELb1ELb1ELb1ELb0EEENS1_36VarlenDynamicPersistentTileSchedulerILi64ELi64ELi256ELi128ELb1ELb1ELb1ELb1ELb1ELb1EEEEEEEEEvNT_6ParamsE:
        /* <DEDUP_REMOVED lines=18> */
.L_x_5294:
[----:B------:R-:W-:Y:S05]  /*0120*/  BSYNC B0 ;  /* 0x0000000000007941 */ /* 0x000fea0003800000 */
.L_x_5293:
        /* <DEDUP_REMOVED lines=39> */
.L_x_5295:
        /* <DEDUP_REMOVED lines=22> */
.L_x_5296:
        /* <DEDUP_REMOVED lines=18> */
.L_x_5297:
        /* <DEDUP_REMOVED lines=22> */
.L_x_5298:
        /* <DEDUP_REMOVED lines=22> */
.L_x_5299:
[----:B------:R-:W-:Y:S01]  /*08e0*/  PLOP3.LUT P0, PT, PT, PT, UP0, 0x80, 0x0 ;  /* 0x000000000000781c */ /* 0x000fe20003f0f008 */
[----:B------:R-:W-:Y:S01]  /*08f0*/  UMOV UR36, 0x1 ;  /* 0x0000000100247882 */ /* 0x000fe20000000000 */
[----:B------:R-:W-:Y:S01]  /*0900*/  NOP ;  /* 0x0000000000007918 */ /* 0x000fe20000000000 */
[----:B------:R-:W-:Y:S01]  /*0910*/  USEL UR36, UR36, 0x2, !UP0 ;  /* 0x0000000224247887 */ /* 0x000fe2000c000000 */
[----:B------:R-:W-:Y:S01]  /*0920*/  ULDC.64 UR38, c[0x0][0x208] ;  /* 0x0000820000267ab9 */ /* 0x000fe20000000a00 */
[----:B0123--:R-:W-:Y:S08]  /*0930*/  BAR.SYNC.DEFER_BLOCKING 0x0 ;  /* 0x0000000000007b1d */ /* 0x00fff00000010000 */
[----:B------:R-:W-:Y:S05]  /*0940*/  @!P0 BRA `(.L_x_5300) ;  /* 0x0000012000dc8947 */ /* 0x000fea0003800000 */
.L_x_5301:
        /* <DEDUP_REMOVED lines=25> */
[----:B------:R-:W-:-:S03]  /*0ae0*/  UMOV UR40, URZ ;  /* 0x0000003f00287c82 */ /* 0x000fc60008000000 */
[CC--:B------:R-:W-:Y:S02]  /*0af0*/  LEA.HI R2, R3.reuse, R6.reuse, RZ, 0x4 ;  /* 0x0000000603027211 */ /* 0x0c0fe400078f20ff */
[CC--:B------:R-:W-:Y:S02]  /*0b00*/  LEA.HI R4, R3.reuse, R6.reuse, RZ, 0x5 ;  /* 0x0000000603047211 */ /* 0x0c0fe400078f28ff */
[CC--:B------:R-:W-:Y:S02]  /*0b10*/  LEA.HI R0, R3.reuse, R6.reuse, RZ, 0x7 ;  /* 0x0000000603007211 */ /* 0x0c0fe400078f38ff */
[CC--:B------:R-:W-:Y:S02]  /*0b20*/  LEA.HI R9, R3.reuse, R6.reuse, RZ, 0x3 ;  /* 0x0000000603097211 */ /* 0x0c0fe400078f18ff */
[----:B------:R-:W-:Y:S02]  /*0b30*/  LEA.HI R10, R3, R6, RZ, 0x2 ;  /* 0x00000006030a7211 */ /* 0x000fe400078f10ff */
[----:B------:R-:W-:-:S02]  /*0b40*/  SHF.R.S32.HI R7, RZ, 0x4, R2 ;  /* 0x00000004ff077819 */ /* 0x000fc40000011402 */
[C---:B------:R-:W-:Y:S02]  /*0b50*/  LOP3.LUT R3, R2.reuse, 0xfffffff0, RZ, 0xc0, !PT ;  /* 0xfffffff002037812 */ /* 0x040fe400078ec0ff */
[--C-:B------:R-:W-:Y:S02]  /*0b60*/  SHF.R.S32.HI R5, RZ, 0x5, R4.reuse ;  /* 0x00000005ff057819 */ /* 0x100fe40000011404 */
[----:B------:R-:W-:Y:S02]  /*0b70*/  SHF.R.S32.HI R8, RZ, 0x1f, R4 ;  /* 0x0000001fff087819 */ /* 0x000fe40000011404 */
[----:B------:R-:W-:Y:S01]  /*0b80*/  LEA.HI R4, R2, R7, RZ, 0x1 ;  /* 0x0000000702047211 */ /* 0x000fe200078f08ff */
[----:B------:R-:W-:Y:S01]  /*0b90*/  IMAD.IADD R2, R6, 0x1, -R3 ;  /* 0x0000000106027824 */ /* 0x000fe200078e0a03 */
[----:B------:R-:W-:Y:S02]  /*0ba0*/  LOP3.LUT R13, R10, 0xfffffffc, RZ, 0xc0, !PT ;  /* 0xfffffffc0a0d7812 */ /* 0x000fe400078ec0ff */
[----:B------:R-:W-:-:S02]  /*0bb0*/  LOP3.LUT R4, R4, 0x1ffffffe, RZ, 0xc0, !PT ;  /* 0x1ffffffe04047812 */ /* 0x000fc400078ec0ff */
[----:B------:R-:W-:Y:S01]  /*0bc0*/  SHF.R.S32.HI R3, RZ, 0x1f, R2 ;  /* 0x0000001fff037819 */ /* 0x000fe20000011402 */
[----:B------:R-:W-:Y:S01]  /*0bd0*/  IMAD.IADD R13, R6, 0x1, -R13 ;  /* 0x00000001060d7824 */ /* 0x000fe200078e0a0d */
[----:B------:R-:W-:Y:S01]  /*0be0*/  LOP3.LUT R11, R9, 0xfffffff8, RZ, 0xc0, !PT ;  /* 0xfffffff8090b7812 */ /* 0x000fe200078ec0ff */
[----:B------:R-:W-:Y:S01]  /*0bf0*/  IMAD.IADD R4, R7, 0x1, -R4 ;  /* 0x0000000107047824 */ /* 0x000fe200078e0a04 */
[----:B------:R-:W-:Y:S02]  /*0c00*/  LEA.HI R8, R8, R5, RZ, 0x2 ;  /* 0x0000000508087211 */ /* 0x000fe400078f10ff */
[----:B------:R-:W-:Y:S01]  /*0c10*/  LOP3.LUT R9, R0, 0xffffff80, RZ, 0xc0, !PT ;  /* 0xffffff8000097812 */ /* 0x000fe200078ec0ff */
[----:B------:R-:W-:Y:S01]  /*0c20*/  IMAD.IADD R17, R6, 0x1, -R11 ;  /* 0x0000000106117824 */ /* 0x000fe200078e0a0b */
[----:B------:R-:W-:Y:S01]  /*0c30*/  LEA.HI R7, R3, R2, RZ, 0x3 ;  /* 0x0000000203077211 */ /* 0x000fe200078f18ff */
[----:B------:R-:W-:Y:S01]  /*0c40*/  IMAD.SHL.U32 R4, R4, 0x8, RZ ;  /* 0x0000000804047824 */ /* 0x000fe200078e00ff */
[----:B------:R-:W-:Y:S01]  /*0c50*/  SHF.R.S32.HI R233, RZ, 0x7, R0 ;  /* 0x00000007ffe97819 */ /* 0x000fe20000011400 */
[----:B------:R-:W-:Y:S01]  /*0c60*/  IMAD.IADD R9, R6, 0x1, -R9 ;  /* 0x0000000106097824 */ /* 0x000fe200078e0a09 */
[----:B------:R-:W-:Y:S01]  /*0c70*/  LOP3.LUT R8, R8, 0x3ffffc, RZ, 0xc0, !PT ;  /* 0x003ffffc08087812 */ /* 0x000fe200078ec0ff */
[----:B------:R-:W-:Y:S01]  /*0c80*/  IMAD.SHL.U32 R17, R17, 0x8, RZ ;  /* 0x0000000811117824 */ /* 0x000fe200078e00ff */
[----:B------:R-:W-:Y:S01]  /*0c90*/  LEA.HI R6, R13, R13, RZ, 0x1 ;  /* 0x0000000d0d067211 */ /* 0x000fe200078f08ff */
[----:B------:R-:W-:Y:S01]  /*0ca0*/  IMAD R15, R233, 0x100, R2 ;  /* 0x00000100e90f7824 */ /* 0x000fe200078e0202 */
[----:B------:R-:W-:Y:S01]  /*0cb0*/  LOP3.LUT R11, R7, 0xfffffff8, RZ, 0xc0, !PT ;  /* 0xfffffff8070b7812 */ /* 0x000fe200078ec0ff */
[----:B------:R-:W-:Y:S01]  /*0cc0*/  IMAD.IADD R8, R5, 0x1, -R8 ;  /* 0x0000000105087824 */ /* 0x000fe200078e0a08 */
[----:B------:R-:W-:Y:S01]  /*0cd0*/  LOP3.LUT R10, R6, 0x1ffffffe, RZ, 0xc0, !PT ;  /* 0x1ffffffe060a7812 */ /* 0x000fe200078ec0ff */
[----:B------:R-:W-:Y:S01]  /*0ce0*/  IMAD.SHL.U32 R7, R7, 0x40, RZ ;  /* 0x0000004007077824 */ /* 0x000fe200078e00ff */
[----:B------:R-:W-:Y:S01]  /*0cf0*/  SHF.R.S32.HI R6, RZ, 0x1f, R9 ;  /* 0x0000001fff067819 */ /* 0x000fe20000011409 */
[----:B------:R-:W-:Y:S01]  /*0d00*/  IMAD.IADD R11, R2, 0x1, -R11 ;  /* 0x00000001020b7824 */ /* 0x000fe200078e0a0b */
[----:B------:R-:W-:Y:S01]  /*0d10*/  LEA.HI R0, R0, R233, RZ, 0x1 ;  /* 0x000000e900007211 */ /* 0x000fe200078f08ff */
[----:B------:R-:W-:Y:S01]  /*0d20*/  IMAD R15, R8, 0x10, R15 ;  /* 0x00000010080f7824 */ /* 0x000fe200078e020f */
[----:B------:R-:W-:Y:S01]  /*0d30*/  LOP3.LUT R8, R7, 0x7ffffe00, RZ, 0xc0, !PT ;  /* 0x7ffffe0007087812 */ /* 0x000fe200078ec0ff */
[----:B------:R-:W-:Y:S01]  /*0d40*/  IMAD.SHL.U32 R7, R11, 0x40, RZ ;  /* 0x000000400b077824 */ /* 0x000fe200078e00ff */
[----:B------:R-:W-:Y:S01]  /*0d50*/  LEA.HI R3, R6, R9, RZ, 0x2 ;  /* 0x0000000906037211 */ /* 0x000fe200078f10ff */
[----:B------:R-:W-:Y:S01]  /*0d60*/  IMAD.IADD R13, R13, 0x1, -R10 ;  /* 0x000000010d0d7824 */ /* 0x000fe200078e0a0a */
[----:B------:R-:W-:Y:S01]  /*0d70*/  LOP3.LUT R0, R0, 0xfffffe, RZ, 0xc0, !PT ;  /* 0x00fffffe00007812 */ /* 0x000fe200078ec0ff */
[----:B------:R-:W-:Y:S01]  /*0d80*/  IMAD R8, R5, 0x400, R8 ;  /* 0x0000040005087824 */ /* 0x000fe200078e0208 */
[----:B------:R-:W-:Y:S01]  /*0d90*/  LOP3.LUT R10, R3, 0x7ffffffc, RZ, 0xc0, !PT ;  /* 0x7ffffffc030a7812 */ /* 0x000fe200078ec0ff */
[----:B------:R-:W-:Y:S01]  /*0da0*/  IMAD.U32 R5, R15, 0x40, R4 ;  /* 0x000000400f057824 */ /* 0x000fe200078e0004 */
[----:B------:R-:W-:Y:S01]  /*0db0*/  LOP3.LUT R7, R7, 0x1c0, RZ, 0xc0, !PT ;  /* 0x000001c007077812 */ /* 0x000fe200078ec0ff */
[----:B------:R-:W-:Y:S01]  /*0dc0*/  IMAD.IADD R0, R233, 0x1, -R0 ;  /* 0x00000001e9007824 */ /* 0x000fe200078e0a00 */
[--C-:B------:R-:W-:Y:S01]  /*0dd0*/  SHF.R.S32.HI R2, RZ, 0x2, R3.reuse ;  /* 0x00000002ff027819 */ /* 0x100fe20000011403 */
[----:B------:R-:W-:Y:S01]  /*0de0*/  IMAD.IADD R10, R9, 0x1, -R10 ;  /* 0x00000001090a7824 */ /* 0x000fe200078e0a0a */
[----:B------:R-:W-:Y:S01]  /*0df0*/  SHF.R.S32.HI R3, RZ, 0x1f, R3 ;  /* 0x0000001fff037819 */ /* 0x000fe20000011403 */
[----:B------:R0:W-:Y:S01]  /*0e00*/  STL [R1+0x70], R5 ;  /* 0x0000700501007387 */ /* 0x0001e20000100800 */
[----:B------:R-:W-:Y:S01]  /*0e10*/  LOP3.LUT R4, R7, 0x8, R4, 0xf8, !PT ;  /* 0x0000000807047812 */ /* 0x000fe200078ef804 */
[----:B------:R-:W-:Y:S01]  /*0e20*/  IMAD.SHL.U32 R189, R10, 0x2, RZ ;  /* 0x000000020abd7824 */ /* 0x000fe200078e00ff */
[----:B------:R-:W-:Y:S01]  /*0e30*/  SHF.R.U32.HI R7, RZ, 0x3, R7 ;  /* 0x00000003ff077819 */ /* 0x000fe20000011607 */
[----:B------:R-:W-:Y:S01]  /*0e40*/  VIADD R194, R17, 0x40 ;  /* 0x0000004011c27836 */ /* 0x000fe20000000000 */
[----:B------:R-:W-:Y:S01]  /*0e50*/  LEA.HI R3, R3, R2, RZ, 0x3 ;  /* 0x0000000203037211 */ /* 0x000fe200078f18ff */
[----:B------:R-:W-:Y:S01]  /*0e60*/  VIADD R193, R17, 0x80 ;  /* 0x0000008011c17836 */ /* 0x000fe20000000000 */
[----:B------:R-:W-:-:S02]  /*0e70*/  LOP3.LUT R7, R4, R7, RZ, 0x3c, !PT ;  /* 0x0000000704077212 */ /* 0x000fc400078e3cff */
[----:B------:R-:W-:Y:S01]  /*0e80*/  LEA.HI R6, R6, R9, RZ, 0x5 ;  /* 0x0000000906067211 */ /* 0x000fe200078f28ff */
[----:B0-----:R-:W-:Y:S01]  /*0e90*/  IMAD.SHL.U32 R5, R0, 0x100, RZ ;  /* 0x0000010000057824 */ /* 0x001fe200078e00ff */
[----:B------:R-:W-:Y:S01]  /*0ea0*/  LOP3.LUT R3, R3, 0xfffffff8, RZ, 0xc0, !PT ;  /* 0xfffffff803037812 */ /* 0x000fe200078ec0ff */
[----:B------:R-:W-:Y:S01]  /*0eb0*/  IMAD.IADD R7, R8, 0x1, R7 ;  /* 0x0000000108077824 */ /* 0x000fe200078e0207 */
[----:B------:R-:W-:Y:S01]  /*0ec0*/  R2P PR, R11, 0x6 ;  /* 0x000000060b007804 */ /* 0x000fe20000000000 */
[----:B------:R-:W-:Y:S01]  /*0ed0*/  IMAD.IADD R22, R189, 0x1, R5 ;  /* 0x00000001bd167824 */ /* 0x000fe200078e0205 */
[----:B------:R0:W-:Y:S01]  /*0ee0*/  STL [R1+0x6c], R5 ;  /* 0x00006c0501007387 */ /* 0x0001e20000100800 */
[----:B------:R-:W-:Y:S01]  /*0ef0*/  SHF.R.S32.HI R6, RZ, 0x5, R6 ;  /* 0x00000005ff067819 */ /* 0x000fe20000011406 */
[----:B------:R-:W-:Y:S01]  /*0f00*/  IMAD.IADD R3, R2, 0x1, -R3 ;  /* 0x0000000102037824 */ /* 0x000fe200078e0a03 */
[----:B------:R-:W-:Y:S01]  /*0f10*/  SEL R185, R185, 0xffffffc0, !P2 ;  /* 0xffffffc0b9b97807 */ /* 0x000fe20005000000 */
[C---:B------:R-:W-:Y:S01]  /*0f20*/  VIADD R226, R22.reuse, 0x10 ;  /* 0x0000001016e27836 */ /* 0x040fe20000000000 */
[----:B------:R-:W-:Y:S01]  /*0f30*/  SHF.R.S32.HI R0, RZ, 0x1f, R22 ;  /* 0x0000001fff007819 */ /* 0x000fe20000011416 */
[----:B------:R-:W-:-:S02]  /*0f40*/  VIADD R227, R22, 0x8 ;  /* 0x0000000816e37836 */ /* 0x000fc40000000000 */
[C---:B------:R-:W-:Y:S01]  /*0f50*/  VIADD R223, R22.reuse, 0x28 ;  /* 0x0000002816df7836 */ /* 0x040fe20000000000 */
[----:B------:R-:W-:Y:S01]  /*0f60*/  SHF.R.S32.HI R0, RZ, 0x1f, R226 ;  /* 0x0000001fff007819 */ /* 0x000fe200000114e2 */
[C---:B------:R-:W-:Y:S02]  /*0f70*/  VIADD R225, R22.reuse, 0x18 ;  /* 0x0000001816e17836 */ /* 0x040fe40000000000 */
[C---:B------:R-:W-:Y:S01]  /*0f80*/  VIADD R224, R22.reuse, 0x20 ;  /* 0x0000002016e07836 */ /* 0x040fe20000000000 */
[----:B------:R-:W-:Y:S01]  /*0f90*/  SHF.R.S32.HI R0, RZ, 0x1f, R223 ;  /* 0x0000001fff007819 */ /* 0x000fe200000114df */
[C---:B------:R-:W-:Y:S01]  /*0fa0*/  VIADD R220, R22.reuse, 0x40 ;  /* 0x0000004016dc7836 */ /* 0x040fe20000000000 */
[----:B------:R-:W-:Y:S01]  /*0fb0*/  SHF.R.S32.HI R4, RZ, 0x1f, R225 ;  /* 0x0000001fff047819 */ /* 0x000fe200000114e1 */
[----:B------:R-:W-:Y:S02]  /*0fc0*/  IMAD R23, R7, 0x2, R16 ;  /* 0x0000000207177824 */ /* 0x000fe400078e0210 */
[C---:B------:R-:W-:Y:S01]  /*0fd0*/  VIADD R222, R22.reuse, 0x30 ;  /* 0x0000003016de7836 */ /* 0x040fe20000000000 */
[----:B------:R-:W-:Y:S01]  /*0fe0*/  SHF.R.S32.HI R0, RZ, 0x1f, R220 ;  /* 0x0000001fff007819 */ /* 0x000fe200000114dc */
[----:B------:R-:W-:-:S02]  /*0ff0*/  VIADD R221, R22, 0x38 ;  /* 0x0000003816dd7836 */ /* 0x000fc40000000000 */
        /* <DEDUP_REMOVED lines=57> */
[----:B------:R-:W-:Y:S02]  /*1390*/  IMAD.MOV.U32 R2, RZ, RZ, RZ ;  /* 0x000000ffff027224 */ /* 0x000fe400078e00ff */
[----:B------:R-:W-:Y:S02]  /*13a0*/  IMAD R190, R13, 0x8, R18 ;  /* 0x000000080dbe7824 */ /* 0x000fe400078e0212 */
[----:B0-----:R-:W-:-:S07]  /*13b0*/  IMAD.IADD R185, R185, 0x1, R184 ;  /* 0x00000001b9b97824 */ /* 0x001fce00078e02b8 */
.L_x_5357:
[----:B------:R-:W-:Y:S01]  /*13c0*/  ULDC.64 UR6, c[0x0][0xd88] ;  /* 0x0003620000067ab9 */ /* 0x000fe20000000a00 */
[----:B------:R-:W-:Y:S01]  /*13d0*/  ULDC.64 UR8, c[0x0][0xb10] ;  /* 0x0002c40000087ab9 */ /* 0x000fe20000000a00 */
[----:B------:R-:W-:Y:S01]  /*13e0*/  UIMAD.WIDE UR6, UR5, 0x4, UR6 ;  /* 0x00000004050678a5 */ /* 0x000fe2000f8e0206 */
[----:B0-----:R-:W0:Y:S05]  /*13f0*/  LDC R188, c[0x0][0x288] ;  /* 0x0000a200ffbc7b82 */ /* 0x001e2a0000000800 */
[----:B-1234-:R-:W-:Y:S02]  /*1400*/  IMAD.U32 R8, RZ, RZ, UR6 ;  /* 0x00000006ff087e24 */ /* 0x01efe4000f8e00ff */
[----:B------:R-:W-:Y:S01]  /*1410*/  IMAD.U32 R9, RZ, RZ, UR7 ;  /* 0x00000007ff097e24 */ /* 0x000fe2000f8e00ff */
[----:B------:R-:W-:Y:S01]  /*1420*/  ULDC.64 UR6, c[0x0][0xb20] ;  /* 0x0002c80000067ab9 */ /* 0x000fe20000000a00 */
[----:B-----5:R-:W1:Y:S03]  /*1430*/  LDC.64 R12, c[0x0][0x418] ;  /* 0x00010600ff0c7b82 */ /* 0x020e660000000a00 */
[----:B------:R-:W2:Y:S01]  /*1440*/  LDG.E R191, desc[UR38][R8.64] ;  /* 0x0000002608bf7981 */ /* 0x000ea2000c1e1900 */
[----:B------:R-:W-:Y:S01]  /*1450*/  ISETP.NE.U32.AND P1, PT, RZ, UR6, PT ;  /* 0x00000006ff007c0c */ /* 0x000fe2000bf25070 */
[----:B------:R-:W-:Y:S01]  /*1460*/  IMAD.MOV.U32 R10, RZ, RZ, RZ ;  /* 0x000000ffff0a7224 */ /* 0x000fe200078e00ff */
[----:B------:R-:W-:-:S02]  /*1470*/  ISETP.NE.U32.AND P0, PT, RZ, UR8, PT ;  /* 0x00000008ff007c0c */ /* 0x000fc4000bf05070 */
[----:B------:R-:W-:Y:S01]  /*1480*/  ISETP.NE.AND.EX P1, PT, RZ, UR7, PT, P1 ;  /* 0x00000007ff007c0c */ /* 0x000fe2000bf25310 */
[----:B------:R-:W3:Y:S01]  /*1490*/  LDC R3, c[0x0][0x424] ;  /* 0x00010900ff037b82 */ /* 0x000ee20000000800 */
[----:B------:R-:W-:-:S07]  /*14a0*/  ISETP.NE.AND.EX P0, PT, RZ, UR9, PT, P0 ;  /* 0x00000009ff007c0c */ /* 0x000fce000bf05300 */
[----:B------:R-:W4:Y:S01]  /*14b0*/  LDC R14, c[0x0][0x2f0] ;  /* 0x0000bc00ff0e7b82 */ /* 0x000f220000000800 */
[----:B--2---:R-:W-:-:S03]  /*14c0*/  SHF.R.S32.HI R196, RZ, 0x1f, R191 ;  /* 0x0000001fffc47819 */ /* 0x004fc600000114bf */
[----:B------:R-:W-:-:S04]  /*14d0*/  @P1 LEA R4, P2, R191, UR6, 0x2 ;  /* 0x00000006bf041c11 */ /* 0x000fc8000f8410ff */
[C---:B------:R-:W-:Y:S02]  /*14e0*/  @P1 LEA.HI.X R5, R191.reuse, UR7, R196, 0x2, P2 ;  /* 0x00000007bf051c11 */ /* 0x040fe400090f14c4 */
[----:B------:R-:W-:-:S03]  /*14f0*/  @P0 LEA R8, P2, R191, UR8, 0x2 ;  /* 0x00000008bf080c11 */ /* 0x000fc6000f8410ff */
[----:B------:R2:W5:Y:S01]  /*1500*/  @P1 LDG.E R10, desc[UR38][R4.64] ;  /* 0x00000026040a1981 */ /* 0x000562000c1e1900 */
[----:B------:R-:W-:Y:S01]  /*1510*/  @P0 LEA.HI.X R9, R191, UR9, R196, 0x2, P2 ;  /* 0x00000009bf090c11 */ /* 0x000fe200090f14c4 */
[----:B------:R-:W-:-:S04]  /*1520*/  ULDC.64 UR8, c[0x0][0xb18] ;  /* 0x0002c60000087ab9 */ /* 0x000fc80000000a00 */
[----:B0-----:R2:W5:Y:S01]  /*1530*/  @P0 LDG.E R188, desc[UR38][R8.64] ;  /* 0x0000002608bc0981 */ /* 0x001562000c1e1900 */
[----:B-1----:R-:W-:Y:S02]  /*1540*/  ISETP.NE.U32.AND P1, PT, R12, RZ, PT ;  /* 0x000000ff0c00720c */ /* 0x002fe40003f25070 */
[----:B------:R-:W-:Y:S02]  /*1550*/  ISETP.NE.U32.AND P2, PT, RZ, UR8, PT ;  /* 0x00000008ff007c0c */ /* 0x000fe4000bf45070 */
[C---:B------:R-:W-:Y:S02]  /*1560*/  LOP3.LUT R0, R6.reuse, 0xff000000, RZ, 0xc0, !PT ;  /* 0xff00000006007812 */ /* 0x040fe400078ec0ff */
[----:B------:R-:W-:Y:S02]  /*1570*/  ISETP.NE.AND.EX P1, PT, R13, RZ, PT, P1 ;  /* 0x000000ff0d00720c */ /* 0x000fe40003f25310 */
[----:B------:R-:W-:Y:S02]  /*1580*/  ISETP.NE.AND.EX P2, PT, RZ, UR9, PT, P2 ;  /* 0x00000009ff007c0c */ /* 0x000fe4000bf45320 */
[----:B------:R-:W-:-:S02]  /*1590*/  LOP3.LUT R192, R6, 0xffff, RZ, 0xc0, !PT ;  /* 0x0000ffff06c07812 */ /* 0x000fc400078ec0ff */
[----:B------:R-:W-:Y:S02]  /*15a0*/  LOP3.LUT R195, R6, 0xff0000, RZ, 0xc0, !PT ;  /* 0x00ff000006c37812 */ /* 0x000fe400078ec0ff */
[----:B------:R-:W-:Y:S02]  /*15b0*/  SHF.R.U32.HI R0, RZ, 0x8, R0 ;  /* 0x00000008ff007819 */ /* 0x000fe40000011600 */
[----:B---3--:R-:W-:Y:S01]  /*15c0*/  SEL R3, R3, 0x1, P1 ;  /* 0x0000000103037807 */ /* 0x008fe20000800000 */
[----:B--2-4-:R-:W-:Y:S06]  /*15d0*/  @P0 BRA `(.L_x_5302) ;  /* 0x0000000000240947 */ /* 0x014fec0003800000 */
        /* <DEDUP_REMOVED lines=9> */
.L_x_5302:
[----:B------:R-:W-:Y:S01]  /*1670*/  LEA.HI R195, R195, R0, RZ, 0x10 ;  /* 0x00000000c3c37211 */ /* 0x000fe200078f80ff */
[----:B------:R-:W-:Y:S01]  /*1680*/  IMAD R187, R3, R14, RZ ;  /* 0x0000000e03bb7224 */ /* 0x000fe200078e02ff */
[----:B------:R-:W-:Y:S06]  /*1690*/  @!P2 BRA `(.L_x_5303) ;  /* 0x000000000010a947 */ /* 0x000fec0003800000 */
[----:B------:R-:W-:-:S04]  /*16a0*/  LEA R4, P0, R191, UR8, 0x2 ;  /* 0x00000008bf047c11 */ /* 0x000fc8000f8010ff */
[----:B------:R-:W-:-:S05]  /*16b0*/  LEA.HI.X R5, R191, UR9, R196, 0x2, P0 ;  /* 0x00000009bf057c11 */ /* 0x000fca00080f14c4 */
[----:B------:R0:W5:Y:S01]  /*16c0*/  LDG.E R187, desc[UR38][R4.64] ;  /* 0x0000002604bb7981 */ /* 0x000162000c1e1900 */
[----:B------:R-:W-:Y:S05]  /*16d0*/  BRA `(.L_x_5304) ;  /* 0x0000000000247947 */ /* 0x000fea0003800000 */
.L_x_5303:
[----:B------:R-:W-:Y:S02]  /*16e0*/  ULDC.64 UR6, c[0x0][0xb00] ;  /* 0x0002c00000067ab9 */ /* 0x000fe40000000a00 */
[----:B------:R-:W-:-:S04]  /*16f0*/  ISETP.NE.U32.AND P0, PT, RZ, UR6, PT ;  /* 0x00000006ff007c0c */ /* 0x000fc8000bf05070 */
[----:B------:R-:W-:-:S13]  /*1700*/  ISETP.NE.AND.EX P0, PT, RZ, UR7, PT, P0 ;  /* 0x00000007ff007c0c */ /* 0x000fda000bf05300 */
[----:B------:R-:W-:Y:S05]  /*1710*/  @!P0 BRA `(.L_x_5304) ;  /* 0x0000000000148947 */ /* 0x000fea0003800000 */
[----:B------:R-:W0:Y:S02]  /*1720*/  LDC.64 R4, c[0x0][0xb00] ;  /* 0x0002c000ff047b82 */ /* 0x000e240000000a00 */
[----:B0-----:R-:W-:-:S05]  /*1730*/  IMAD.WIDE R4, R191, 0x4, R4 ;  /* 0x00000004bf047825 */ /* 0x001fca00078e0204 */
[----:B------:R-:W2:Y:S04]  /*1740*/  LDG.E R187, desc[UR38][R4.64] ;  /* 0x0000002604bb7981 */ /* 0x000ea8000c1e1900 */
[----:B------:R-:W2:Y:S02]  /*1750*/  LDG.E R0, desc[UR38][R4.64+0x4] ;  /* 0x0000042604007981 */ /* 0x000ea4000c1e1900 */
[----:B--2---:R-:W-:-:S07]  /*1760*/  IMAD.IADD R187, R0, 0x1, -R187 ;  /* 0x0000000100bb7824 */ /* 0x004fce00078e0abb */
.L_x_5304:
[----:B------:R-:W-:Y:S01]  /*1770*/  UISETP.NE.AND UP0, UPT, UR41, 0x1, UPT ;  /* 0x000000012900788c */ /* 0x000fe2000bf05270 */
[----:B-----5:R-:W-:Y:S01]  /*1780*/  IMAD.IADD R187, R187, 0x1, -R10 ;  /* 0x00000001bbbb7824 */ /* 0x020fe200078e0a0a */
[----:B------:R-:W-:-:S03]  /*1790*/  USHF.L.U32 UR42, UR4, 0x6, URZ ;  /* 0x00000006042a7899 */ /* 0x000fc6000800063f */
[----:B------:R-:W-:Y:S01]  /*17a0*/  VIADD R0, R187, 0x3f ;  /* 0x0000003fbb007836 */ /* 0x000fe20000000000 */
[----:B------:R-:W-:-:S04]  /*17b0*/  PLOP3.LUT P0, PT, PT, PT, UP0, 0x80, 0x0 ;  /* 0x000000000000781c */ /* 0x000fc80003f0f008 */
[----:B------:R-:W-:-:S04]  /*17c0*/  SHF.R.S32.HI R3, RZ, 0x1f, R0 ;  /* 0x0000001fff037819 */ /* 0x000fc80000011400 */
[----:B------:R-:W-:-:S04]  /*17d0*/  LEA.HI R3, R3, R0, RZ, 0x6 ;  /* 0x0000000003037211 */ /* 0x000fc800078f30ff */
[----:B------:R-:W-:Y:S01]  /*17e0*/  SHF.R.S32.HI R6, RZ, 0x6, R3 ;  /* 0x00000006ff067819 */ /* 0x000fe20000011403 */
[----:B------:R-:W-:Y:S06]  /*17f0*/  @!P0 BRA `(.L_x_5305) ;  /* 0x0000001c00d88947 */ /* 0x000fec0003800000 */
[----:B------:R-:W1:Y:S01]  /*1800*/  LDC R0, c[0x0][0x448] ;  /* 0x00011200ff007b82 */ /* 0x000e620000000800 */
[----:B------:R-:W-:Y:S01]  /*1810*/  UIADD3 UR4, UR42, 0x3f, URZ ;  /* 0x0000003f2a047890 */ /* 0x000fe2000fffe03f */
[----:B------:R-:W-:Y:S02]  /*1820*/  IADD3 R187, R187, 0x40, -R188 ;  /* 0x00000040bbbb7810 */ /* 0x000fe40007ffe8bc */
[----:B------:R-:W-:Y:S02]  /*1830*/  LOP3.LUT R8, R195, 0xff, RZ, 0xc0, !PT ;  /* 0x000000ffc3087812 */ /* 0x000fe400078ec0ff */
[----:B-1----:R-:W-:Y:S01]  /*1840*/  ISETP.NE.AND P0, PT, R0, 0x1, PT ;  /* 0x000000010000780c */ /* 0x002fe20003f05270 */
[----:B------:R-:W-:-:S12]  /*1850*/  IMAD.U32 R0, RZ, RZ, UR4 ;  /* 0x00000004ff007e24 */ /* 0x000fd8000f8e00ff */
[----:B------:R-:W1:Y:S08]  /*1860*/  @P0 LDC R3, c[0x0][0x44c] ;  /* 0x00011300ff030b82 */ /* 0x000e700000000800 */
[----:B0-----:R-:W0:Y:S01]  /*1870*/  @P0 LDC R4, c[0x0][0x450] ;  /* 0x00011400ff040b82 */ /* 0x001e220000000800 */
[----:B-1----:R-:W-:-:S05]  /*1880*/  @P0 IMAD.HI.U32 R3, R3, UR4, RZ ;  /* 0x0000000403030c27 */ /* 0x002fca000f8e00ff */
[----:B0-----:R-:W-:-:S05]  /*1890*/  @P0 SHF.R.U32.HI R0, RZ, R4, R3 ;  /* 0x00000004ff000219 */ /* 0x001fca0000011603 */
[----:B------:R-:W-:-:S05]  /*18a0*/  IMAD.IADD R0, R187, 0x1, R0 ;  /* 0x00000001bb007824 */ /* 0x000fca00078e0200 */
[----:B------:R-:W-:-:S04]  /*18b0*/  SHF.R.S32.HI R3, RZ, 0x1f, R0 ;  /* 0x0000001fff037819 */ /* 0x000fc80000011400 */
[----:B------:R-:W-:-:S04]  /*18c0*/  LEA.HI R3, R3, R0, RZ, 0x6 ;  /* 0x0000000003037211 */ /* 0x000fc800078f30ff */
[----:B------:R-:W-:-:S04]  /*18d0*/  SHF.R.S32.HI R3, RZ, 0x6, R3 ;  /* 0x00000006ff037819 */ /* 0x000fc80000011403 */
[----:B------:R-:W-:Y:S01]  /*18e0*/  VIMNMX R11, R6, R3, PT ;  /* 0x00000003060b7248 */ /* 0x000fe20003fe0100 */
[----:B------:R-:W-:-:S03]  /*18f0*/  IMAD.MOV.U32 R3, RZ, RZ, RZ ;  /* 0x000000ffff037224 */ /* 0x000fc600078e00ff */
[----:B------:R-:W-:-:S13]  /*1900*/  ISETP.GE.AND P0, PT, R11, 0x1, PT ;  /* 0x000000010b00780c */ /* 0x000fda0003f06270 */
[----:B------:R-:W-:Y:S05]  /*1910*/  @!P0 BRA `(.L_x_5306) ;  /* 0x0000000000788947 */ /* 0x000fea0003800000 */
[----:B------:R-:W-:-:S04]  /*1920*/  SHF.R.U32.HI R0, RZ, 0x10, R195 ;  /* 0x00000010ff007819 */ /* 0x000fc800000116c3 */
[----:B------:R-:W-:-:S13]  /*1930*/  ISETP.NE.AND P0, PT, R0, RZ, PT ;  /* 0x000000ff0000720c */ /* 0x000fda0003f05270 */
[----:B------:R-:W0:Y:S02]  /*1940*/  @!P0 LDC R0, c[0x0][0xae8] ;  /* 0x0002ba00ff008b82 */ /* 0x000e240000000800 */
        /* <DEDUP_REMOVED lines=27> */
.L_x_5306:
        /* <DEDUP_REMOVED lines=9> */
[----:B------:R-:W-:Y:S02]  /*1b90*/  R2UR UR4, R11 ;  /* 0x000000000b0472ca */ /* 0x000fe400000e0000 */
        /* <DEDUP_REMOVED lines=72> */
[----:B0-----:R-:W-:-:S04]  /*2020*/  LEA.HI R4, R3, R3, RZ, 0x1 ;  /* 0x0000000303047211 */ /* 0x001fc800078f08ff */
[----:B------:R-:W-:Y:S01]  /*2030*/  LOP3.LUT R4, R4, 0x1fffe, RZ, 0xc0, !PT ;  /* 0x0001fffe04047812 */ /* 0x000fe200078ec0ff */
[----:B------:R-:W-:-:S04]  /*2040*/  WARPGROUP.ARRIVE ;  /* 0x00000000000079c5 */ /* 0x000fc80000000000 */
[----:B------:R-:W-:Y:S02]  /*2050*/  IMAD.IADD R3, R3, 0x1, -R4 ;  /* 0x0000000103037824 */ /* 0x000fe400078e0a04 */
[----:B------:R-:W-:Y:S02]  /*2060*/  VIADD R4, R16, 0x36400 ;  /* 0x0003640010047836 */ /* 0x000fe40000000000 */
[----:B------:R-:W-:-:S03]  /*2070*/  IMAD R3, R3, 0x8000, R16 ;  /* 0x0000800003037824 */ /* 0x000fc600078e0210 */
[----:B------:R-:W-:Y:S01]  /*2080*/  SHF.R.U32.HI R4, RZ, 0x4, R4 ;  /* 0x00000004ff047819 */ /* 0x000fe20000011604 */
[----:B------:R-:W-:-:S03]  /*2090*/  VIADD R3, R3, 0x400 ;  /* 0x0000040003037836 */ /* 0x000fc60000000000 */
[----:B------:R-:W-:Y:S02]  /*20a0*/  LOP3.LUT R4, R4, 0x3fff, RZ, 0xc0, !PT ;  /* 0x00003fff04047812 */ /* 0x000fe400078ec0ff */
[----:B------:R-:W-:Y:S02]  /*20b0*/  SHF.R.U32.HI R3, RZ, 0x4, R3 ;  /* 0x00000004ff037819 */ /* 0x000fe40000011603 */
[----:B------:R-:W-:Y:S02]  /*20c0*/  LOP3.LUT R5, R4, 0x10000, RZ, 0xfc, !PT ;  /* 0x0001000004057812 */ /* 0x000fe400078efcff */
[----:B------:R-:W-:Y:S02]  /*20d0*/  LOP3.LUT R3, R3, 0x3fff, RZ, 0xc0, !PT ;  /* 0x00003fff03037812 */ /* 0x000fe400078ec0ff */
[C---:B------:R-:W-:Y:S01]  /*20e0*/  R2UR UR16, R5.reuse ;  /* 0x00000000051072ca */ /* 0x040fe200000e0000 */
[----:B------:R-:W-:Y:S01]  /*20f0*/  VIADD R7, R5, 0x2 ;  /* 0x0000000205077836 */ /* 0x000fe20000000000 */
[----:B------:R-:W-:-:S02]  /*2100*/  LOP3.LUT R3, R3, 0x2000000, RZ, 0xfc, !PT ;  /* 0x0200000003037812 */ /* 0x000fc400078efcff */
[----:B-1----:R-:W-:Y:S02]  /*2110*/  LOP3.LUT R9, R9, 0x7f, RZ, 0xc0, !PT ;  /* 0x0000007f09097812 */ /* 0x002fe400078ec0ff */
[----:B------:R-:W-:Y:S01]  /*2120*/  R2UR UR12, R7 ;  /* 0x00000000070c72ca */ /* 0x000fe200000e0000 */
[----:B------:R-:W-:Y:S01]  /*2130*/  IMAD R4, R2, 0x1000, R3 ;  /* 0x0000100002047824 */ /* 0x000fe200078e0203 */
[----:B------:R-:W-:Y:S01]  /*2140*/  ISETP.NE.AND P1, PT, R9, RZ, PT ;  /* 0x000000ff0900720c */ /* 0x000fe20003f25270 */
[C---:B------:R-:W-:Y:S02]  /*2150*/  VIADD R7, R5.reuse, 0x4 ;  /* 0x0000000405077836 */ /* 0x040fe40000000000 */
[C---:B------:R-:W-:Y:S01]  /*2160*/  VIADD R6, R4.reuse, 0x80 ;  /* 0x0000008004067836 */ /* 0x040fe20000000000 */
[----:B------:R-:W-:Y:S01]  /*2170*/  R2UR UR18, R4 ;  /* 0x00000000041272ca */ /* 0x000fe200000e0000 */
[----:B------:R-:W-:Y:S01]  /*2180*/  VIADD R5, R5, 0x6 ;  /* 0x0000000605057836 */ /* 0x000fe20000000000 */
[----:B------:R-:W-:-:S02]  /*2190*/  R2UR UR8, R7 ;  /* 0x00000000070872ca */ /* 0x000fc400000e0000 */
[----:B------:R-:W-:Y:S01]  /*21a0*/  R2UR UR14, R6 ;  /* 0x00000000060e72ca */ /* 0x000fe200000e0000 */
[C---:B------:R-:W-:Y:S01]  /*21b0*/  VIADD R6, R4.reuse, 0x100 ;  /* 0x0000010004067836 */ /* 0x040fe20000000000 */
[----:B------:R-:W-:Y:S01]  /*21c0*/  R2UR UR7, R5 ;  /* 0x00000000050772ca */ /* 0x000fe200000e0000 */
[----:B------:R-:W-:-:S03]  /*21d0*/  VIADD R4, R4, 0x180 ;  /* 0x0000018004047836 */ /* 0x000fc60000000000 */
[----:B------:R-:W-:Y:S02]  /*21e0*/  R2UR UR10, R6 ;  /* 0x00000000060a72ca */ /* 0x000fe400000e0000 */
[----:B------:R-:W-:Y:S01]  /*21f0*/  R2UR UR6, R4 ;  /* 0x00000000040672ca */ /* 0x000fe200000e0000 */
[----:B------:R-:W-:Y:S01]  /*2200*/  HGMMA.64x256x16.F32 R24, gdesc[UR16].tnspB, RZ, !UPT, gsb0 ;  /* 0x43e00000101879f0 */ /* 0x000fe2000c0008ff */
[----:B------:R-:W-:-:S04]  /*2210*/  @!P1 IMAD R4, R2, 0x8, R16 ;  /* 0x0000000802049824 */ /* 0x000fc800078e0210 */
[----:B------:R-:W-:-:S05]  /*2220*/  @!P1 VIADD R4, R4, 0x38860 ;  /* 0x0003886004049836 */ /* 0x000fca0000000000 */
[----:B------:R-:W-:Y:S01]  /*2230*/  @!P1 PRMT R4, RZ, 0x654, R4 ;  /* 0x00000654ff049816 */ /* 0x000fe20000000004 */
[----:B------:R-:W-:Y:S02]  /*2240*/  WARPGROUP.DEPBAR.LE gsb0, 0x0 ;  /* 0x00008000000079c5 */ /* 0x000fe40000010000 */
[----:B------:R-:W-:-:S15]  /*2250*/  WARPGROUP.ARRIVE ;  /* 0x00000000000079c5 */ /* 0x000fde0000000000 */
[----:B------:R-:W-:Y:S03]  /*2260*/  HGMMA.64x256x16.F32 R24, gdesc[UR12].tnspB, R24, gsb0 ;  /* 0x43e000000c1879f0 */ /* 0x000fe60008000818 */
[----:B------:R-:W-:Y:S02]  /*2270*/  WARPGROUP.DEPBAR.LE gsb0, 0x0 ;  /* 0x00008000000079c5 */ /* 0x000fe40000010000 */
[----:B------:R-:W-:-:S15]  /*2280*/  WARPGROUP.ARRIVE ;  /* 0x00000000000079c5 */ /* 0x000fde0000000000 */
[----:B------:R-:W-:-:S08]  /*2290*/  NOP ;  /* 0x0000000000007918 */ /* 0x000fd00000000000 */
[----:B------:R-:W-:Y:S01]  /*22a0*/  HGMMA.64x256x16.F32 R24, gdesc[UR8].tnspB, R24, gsb0 ;  /* 0x43e00000081879f0 */ /* 0x000fe20008000818 */
[----:B------:R-:W-:-:S03]  /*22b0*/  UIADD3 UR10, UR4, -0x2, URZ ;  /* 0xfffffffe040a7890 */ /* 0x000fc6000fffe03f */
[----:B------:R-:W-:Y:S01]  /*22c0*/  UMOV UR4, UR7 ;  /* 0x0000000700047c82 */ /* 0x000fe20008000000 */
[----:B------:R-:W-:Y:S02]  /*22d0*/  UMOV UR7, 0x40000040 ;  /* 0x4000004000077882 */ /* 0x000fe40000000000 */
[----:B------:R-:W-:Y:S01]  /*22e0*/  ISETP.LE.AND P0, PT, R0, UR10, PT ;  /* 0x0000000a00007c0c */ /* 0x000fe2000bf03270 */
[----:B------:R-:W-:Y:S02]  /*22f0*/  WARPGROUP.DEPBAR.LE gsb0, 0x0 ;  /* 0x00008000000079c5 */ /* 0x000fe40000010000 */
[----:B------:R-:W-:-:S15]  /*2300*/  WARPGROUP.ARRIVE ;  /* 0x00000000000079c5 */ /* 0x000fde0000000000 */
[----:B------:R-:W-:-:S03]  /*2310*/  NOP ;  /* 0x0000000000007918 */ /* 0x000fc60000000000 */
[----:B------:R-:W-:Y:S03]  /*2320*/  HGMMA.64x256x16.F32 R24, gdesc[UR4].tnspB, R24, gsb0 ;  /* 0x43e00000041879f0 */ /* 0x000fe60008000818 */
[----:B------:R-:W-:Y:S02]  /*2330*/  WARPGROUP.DEPBAR.LE gsb0, 0x0 ;  /* 0x00008000000079c5 */ /* 0x000fe40000010000 */
[----:B------:R-:W-:Y:S06]  /*2340*/  BAR.ARV 0xf, 0x100 ;  /* 0x03c4000000007b1d */ /* 0x000fec0000002000 */
[----:B------:R0:W-:Y:S01]  /*2350*/  @!P1 SYNCS.ARRIVE.TRANS64.RED.A1T0 RZ, [R4+URZ], RZ ;  /* 0x000000ff04ff99a7 */ /* 0x0001e2000810043f */
[----:B------:R-:W-:Y:S05]  /*2360*/  @!P0 BRA `(.L_x_5308) ;  /* 0x0000000800bc8947 */ /* 0x000fea0003800000 */
[----:B------:R-:W-:-:S05]  /*2370*/  UMOV UR20, UR10 ;  /* 0x0000000a00147c82 */ /* 0x000fca0008000000 */
.L_x_5309:
[----:B------:R-:W-:Y:S01]  /*2380*/  BAR.SYNC.DEFER_BLOCKING 0xe, 0x100 ;  /* 0x0384000000007b1d */ /* 0x000fe20000010000 */
[C---:B------:R-:W-:Y:S02]  /*2390*/  IMAD R5, R2.reuse, 0x40, R18 ;  /* 0x0000004002057824 */ /* 0x040fe400078e0212 */
[----:B------:R-:W-:Y:S02]  /*23a0*/  VIADD R2, R2, 0x1 ;  /* 0x0000000102027836 */ /* 0x000fe40000000000 */
[----:B------:R-:W-:Y:S01]  /*23b0*/  IMAD R5, R5, 0x4, R16 ;  /* 0x0000000405057824 */ /* 0x000fe200078e0210 */
[----:B------:R-:W-:Y:S01]  /*23c0*/  UMOV UR19, 0x40000040 ;  /* 0x4000004000137882 */ /* 0x000fe20000000000 */
[----:B------:R-:W-:Y:S01]  /*23d0*/  UMOV UR15, 0x40000040 ;  /* 0x40000040000f7882 */ /* 0x000fe20000000000 */
[----:B------:R-:W-:Y:S01]  /*23e0*/  ISETP.NE.AND P0, PT, R2, 0x2, PT ;  /* 0x000000020200780c */ /* 0x000fe20003f05270 */
[----:B------:R-:W-:Y:S01]  /*23f0*/  UMOV UR11, 0x40000040 ;  /* 0x40000040000b7882 */ /* 0x000fe20000000000 */
[----:B------:R-:W-:-:S02]  /*2400*/  UMOV UR7, 0x40000040 ;  /* 0x4000004000077882 */ /* 0x000fc40000000000 */
[----:B------:R-:W-:Y:S01]  /*2410*/  SEL R2, R2, RZ, P0 ;  /* 0x000000ff02027207 */ /* 0x000fe20000000000 */
        /* <DEDUP_REMOVED lines=67> */
[-C--:B-1----:R-:W-:Y:S01]  /*2850*/  FMUL.FTZ R26, R26, R6.reuse ;  /* 0x000000061a1a7220 */ /* 0x082fe20000410000 */
[-C--:B------:R-:W-:Y:S01]  /*2860*/  FMUL.FTZ R27, R27, R6.reuse ;  /* 0x000000061b1b7220 */ /* 0x080fe20000410000 */
[-C--:B------:R-:W-:Y:S01]  /*2870*/  FMUL.FTZ R30, R30, R6.reuse ;  /* 0x000000061e1e7220 */ /* 0x080fe20000410000 */
[-C--:B------:R-:W-:Y:S01]  /*2880*/  FMUL.FTZ R31, R31, R6.reuse ;  /* 0x000000061f1f7220 */ /* 0x080fe20000410000 */
[----:B------:R-:W-:Y:S01]  /*2890*/  R2UR UR18, R4 ;  /* 0x00000000041272ca */ /* 0x000fe200000e0000 */
        /* <DEDUP_REMOVED lines=60> */
[----:B------:R-:W-:-:S05]  /*2c60*/  VIADD R5, R4, 0x80 ;  /* 0x0000008004057836 */ /* 0x000fca0000000000 */
[----:B------:R-:W-:Y:S01]  /*2c70*/  WARPGROUP.ARRIVE ;  /* 0x00000000000079c5 */ /* 0x000fe20000000000 */
[----:B------:R-:W-:Y:S01]  /*2c80*/  R2UR UR14, R5 ;  /* 0x00000000050e72ca */ /* 0x000fe200000e0000 */
[C---:B------:R-:W-:Y:S02]  /*2c90*/  VIADD R5, R4.reuse, 0x100 ;  /* 0x0000010004057836 */ /* 0x040fe40000000000 */
[----:B------:R-:W-:Y:S02]  /*2ca0*/  VIADD R4, R4, 0x180 ;  /* 0x0000018004047836 */ /* 0x000fe40000000000 */
[----:B------:R-:W-:Y:S01]  /*2cb0*/  HGMMA.64x256x16.F32 R24, gdesc[UR16].tnspB, R24, gsb0 ;  /* 0x43e00000101879f0 */ /* 0x000fe20008000818 */
[----:B------:R-:W-:Y:S02]  /*2cc0*/  R2UR UR10, R5 ;  /* 0x00000000050a72ca */ /* 0x000fe400000e0000 */
[----:B------:R-:W-:Y:S01]  /*2cd0*/  R2UR UR6, R4 ;  /* 0x00000000040672ca */ /* 0x000fe200000e0000 */
[----:B------:R-:W-:Y:S01]  /*2ce0*/  @!P1 IMAD R4, R2, 0x8, R16 ;  /* 0x0000000802049824 */ /* 0x000fe200078e0210 */
[----:B------:R-:W-:-:S03]  /*2cf0*/  SEL R5, RZ, 0x1, P0 ;  /* 0x00000001ff057807 */ /* 0x000fc60000000000 */
[----:B------:R-:W-:-:S05]  /*2d00*/  @!P1 VIADD R4, R4, 0x38860 ;  /* 0x0003886004049836 */ /* 0x000fca0000000000 */
[----:B------:R-:W-:Y:S01]  /*2d10*/  @!P1 PRMT R4, RZ, 0x654, R4 ;  /* 0x00000654ff049816 */ /* 0x000fe20000000004 */
[----:B------:R-:W-:Y:S02]  /*2d20*/  WARPGROUP.DEPBAR.LE gsb0, 0x0 ;  /* 0x00008000000079c5 */ /* 0x000fe40000010000 */
[----:B------:R-:W-:-:S12]  /*2d30*/  WARPGROUP.ARRIVE ;  /* 0x00000000000079c5 */ /* 0x000fd80000000000 */
        /* <DEDUP_REMOVED lines=8> */
[----:B------:R-:W-:Y:S01]  /*2dc0*/  HGMMA.64x256x16.F32 R24, gdesc[UR4].tnspB, R24, gsb0 ;  /* 0x43e00000041879f0 */ /* 0x000fe20008000818 */
[----:B------:R-:W-:Y:S01]  /*2dd0*/  UMOV UR6, UR20 ;  /* 0x0000001400067c82 */ /* 0x000fe20008000000 */
[----:B------:R-:W-:Y:S01]  /*2de0*/  R2UR UR7, R5 ;  /* 0x00000000050772ca */ /* 0x000fe200000e0000 */
[----:B------:R-:W-:Y:S01]  /*2df0*/  UIADD3 UR20, UR20, -0x1, URZ ;  /* 0xffffffff14147890 */ /* 0x000fe2000fffe03f */
[----:B------:R-:W-:-:S11]  /*2e00*/  ISETP.LT.AND P0, PT, R0, UR6, PT ;  /* 0x0000000600007c0c */ /* 0x000fd6000bf01270 */
[----:B------:R-:W-:Y:S01]  /*2e10*/  ULOP3.LUT UR37, UR37, UR7, URZ, 0x3c, !UPT ;  /* 0x0000000725257292 */ /* 0x000fe2000f8e3c3f */
[----:B------:R-:W-:Y:S02]  /*2e20*/  WARPGROUP.DEPBAR.LE gsb0, 0x0 ;  /* 0x00008000000079c5 */ /* 0x000fe40000010000 */
[----:B------:R-:W-:Y:S06]  /*2e30*/  BAR.ARV 0xf, 0x100 ;  /* 0x03c4000000007b1d */ /* 0x000fec0000002000 */
[----:B------:R1:W-:Y:S01]  /*2e40*/  @!P1 SYNCS.ARRIVE.TRANS64.RED.A1T0 RZ, [R4+URZ], RZ ;  /* 0x000000ff04ff99a7 */ /* 0x0003e2000810043f */
[----:B------:R-:W-:Y:S05]  /*2e50*/  @P0 BRA `(.L_x_5309) ;  /* 0xfffffff400480947 */ /* 0x000fea000383ffff */
.L_x_5308:
[----:B------:R-:W-:Y:S01]  /*2e60*/  BAR.SYNC.DEFER_BLOCKING 0xe, 0x100 ;  /* 0x0384000000007b1d */ /* 0x000fe20000010000 */
[C---:B------:R-:W-:Y:S01]  /*2e70*/  IMAD R3, R2.reuse, 0x40, R18 ;  /* 0x0000004002037824 */ /* 0x040fe200078e0212 */
[----:B------:R-:W-:Y:S01]  /*2e80*/  PLOP3.LUT P0, PT, PT, PT, PT, 0x8, 0x0 ;  /* 0x000000000000781c */ /* 0x000fe20003f0e170 */
[----:B------:R-:W-:Y:S02]  /*2e90*/  VIADD R2, R2, 0x1 ;  /* 0x0000000102027836 */ /* 0x000fe40000000000 */
[----:B------:R-:W-:Y:S02]  /*2ea0*/  IMAD R16, R3, 0x4, R16 ;  /* 0x0000000403107824 */ /* 0x000fe400078e0210 */
[----:B------:R-:W-:Y:S01]  /*2eb0*/  IMAD.MOV.U32 R19, RZ, RZ, RZ ;  /* 0x000000ffff137224 */ /* 0x000fe200078e00ff */
[----:B------:R-:W-:-:S04]  /*2ec0*/  ISETP.NE.AND P1, PT, R2, 0x2, PT ;  /* 0x000000020200780c */ /* 0x000fc80003f25270 */
[----:B01----:R-:W-:Y:S02]  /*2ed0*/  SEL R4, RZ, 0x1, P1 ;  /* 0x00000001ff047807 */ /* 0x003fe40000800000 */
[----:B------:R-:W-:Y:S02]  /*2ee0*/  SEL R2, R2, RZ, P1 ;  /* 0x000000ff02027207 */ /* 0x000fe40000800000 */
[----:B------:R-:W-:Y:S01]  /*2ef0*/  R2UR UR4, R4 ;  /* 0x00000000040472ca */ /* 0x000fe200000e0000 */
[----:B------:R-:W0:Y:S04]  /*2f00*/  LDS R3, [R16+0x38400] ;  /* 0x0384000010037984 */ /* 0x000e280000000800 */
[----:B------:R-:W1:Y:S08]  /*2f10*/  LDS R0, [R16+0x38420] ;  /* 0x0384200010007984 */ /* 0x000e700000000800 */
[----:B------:R-:W-:Y:S01]  /*2f20*/  ULOP3.LUT UR37, UR37, UR4, URZ, 0x3c, !UPT ;  /* 0x0000000425257292 */ /* 0x000fe2000f8e3c3f */
        /* <DEDUP_REMOVED lines=131> */
.L_x_5305:
[----:B------:R-:W1:Y:S01]  /*3760*/  LDC R0, c[0x0][0x448] ;  /* 0x00011200ff007b82 */ /* 0x000e620000000800 */
[----:B------:R-:W-:Y:S01]  /*3770*/  UIADD3 UR4, UR42, 0x3f, URZ ;  /* 0x0000003f2a047890 */ /* 0x000fe2000fffe03f */
[----:B0-----:R-:W-:Y:S02]  /*3780*/  IADD3 R5, R187, 0x40, -R188 ;  /* 0x00000040bb057810 */ /* 0x001fe40007ffe8bc */
[----:B-1----:R-:W-:-:S13]  /*3790*/  ISETP.NE.AND P0, PT, R0, 0x1, PT ;  /* 0x000000010000780c */ /* 0x002fda0003f05270 */
[----:B------:R-:W0:Y:S08]  /*37a0*/  @P0 LDC R0, c[0x0][0x44c] ;  /* 0x00011300ff000b82 */ /* 0x000e300000000800 */
[----:B------:R-:W1:Y:S01]  /*37b0*/  @P0 LDC R4, c[0x0][0x450] ;  /* 0x00011400ff040b82 */ /* 0x000e620000000800 */
[----:B0-----:R-:W-:-:S04]  /*37c0*/  @P0 IMAD.HI.U32 R3, R0, UR4, RZ ;  /* 0x0000000400030c27 */ /* 0x001fc8000f8e00ff */
[----:B------:R-:W-:Y:S01]  /*37d0*/  IMAD.U32 R0, RZ, RZ, UR4 ;  /* 0x00000004ff007e24 */ /* 0x000fe2000f8e00ff */
[----:B------:R-:W-:Y:S01]  /*37e0*/  UMOV UR4, URZ ;  /* 0x0000003f00047c82 */ /* 0x000fe20008000000 */
[----:B-1----:R-:W-:-:S05]  /*37f0*/  @P0 SHF.R.U32.HI R0, RZ, R4, R3 ;  /* 0x00000004ff000219 */ /* 0x002fca0000011603 */
[----:B------:R-:W-:-:S05]  /*3800*/  IMAD.IADD R0, R5, 0x1, R0 ;  /* 0x0000000105007824 */ /* 0x000fca00078e0200 */
[----:B------:R-:W-:-:S04]  /*3810*/  SHF.R.S32.HI R3, RZ, 0x1f, R0 ;  /* 0x0000001fff037819 */ /* 0x000fc80000011400 */
[----:B------:R-:W-:Y:S02]  /*3820*/  LEA.HI R3, R3, R0, RZ, 0x6 ;  /* 0x0000000003037211 */ /* 0x000fe400078f30ff */
[----:B------:R-:W-:Y:S02]  /*3830*/  LOP3.LUT R0, R195, 0xff, RZ, 0xc0, !PT ;  /* 0x000000ffc3007812 */ /* 0x000fe400078ec0ff */
[----:B------:R-:W-:Y:S02]  /*3840*/  SHF.R.S32.HI R3, RZ, 0x6, R3 ;  /* 0x00000006ff037819 */ /* 0x000fe40000011403 */
[----:B------:R-:W-:Y:S02]  /*3850*/  R2UR UR43, R0 ;  /* 0x00000000002b72ca */ /* 0x000fe400000e0000 */
[----:B------:R-:W-:-:S04]  /*3860*/  VIMNMX R6, R6, R3, PT ;  /* 0x0000000306067248 */ /* 0x000fc80003fe0100 */
[----:B------:R-:W-:-:S13]  /*3870*/  ISETP.GE.AND P0, PT, R6, 0x1, PT ;  /* 0x000000010600780c */ /* 0x000fda0003f06270 */
[----:B------:R-:W-:Y:S05]  /*3880*/  @!P0 BRA `(.L_x_5310) ;  /* 0x0000000000948947 */ /* 0x000fea0003800000 */
[----:B------:R-:W-:Y:S01]  /*3890*/  SHF.R.U32.HI R5, RZ, 0x10, R195 ;  /* 0x00000010ff057819 */ /* 0x000fe200000116c3 */
[----:B------:R-:W-:-:S03]  /*38a0*/  UMOV UR4, URZ ;  /* 0x0000003f00047c82 */ /* 0x000fc60008000000 */
[----:B------:R-:W-:-:S13]  /*38b0*/  ISETP.NE.AND P0, PT, R5, RZ, PT ;  /* 0x000000ff0500720c */ /* 0x000fda0003f05270 */
[----:B------:R-:W0:Y:S02]  /*38c0*/  @!P0 LDC R5, c[0x0][0xae8] ;  /* 0x0002ba00ff058b82 */ /* 0x000e240000000800 */
[-C--:B0-----:R-:W-:Y:S02]  /*38d0*/  IABS R0, R5.reuse ;  /* 0x0000000500007213 */ /* 0x081fe40000000000 */
[----:B------:R-:W-:Y:S02]  /*38e0*/  IABS R8, R5 ;  /* 0x0000000500087213 */ /* 0x000fe40000000000 */
[----:B------:R-:W-:Y:S02]  /*38f0*/  R2UR UR8, R0 ;  /* 0x00000000000872ca */ /* 0x000fe400000e0000 */
[C---:B------:R-:W-:Y:S02]  /*3900*/  IADD3 R0, R5.reuse, -0x1, R6 ;  /* 0xffffffff05007810 */ /* 0x040fe40007ffe006 */
[----:B------:R-:W-:-:S02]  /*3910*/  R2UR UR9, R5 ;  /* 0x00000000050972ca */ /* 0x000fc400000e0000 */
[----:B------:R-:W-:Y:S02]  /*3920*/  IABS R7, R0 ;  /* 0x0000000000077213 */ /* 0x000fe40000000000 */
[----:B------:R-:W-:Y:S02]  /*3930*/  LOP3.LUT R0, R0, R5, RZ, 0x3c, !PT ;  /* 0x0000000500007212 */ /* 0x000fe400078e3cff */
[----:B------:R-:W-:-:S03]  /*3940*/  R2UR UR7, R7 ;  /* 0x00000000070772ca */ /* 0x000fc600000e0000 */
[----:B------:R-:W0:Y:S04]  /*3950*/  I2F.RP R3, UR8 ;  /* 0x0000000800037d06 */ /* 0x000e280008209400 */
[----:B------:R-:W-:-:S06]  /*3960*/  UISETP.NE.AND UP1, UPT, UR9, URZ, UPT ;  /* 0x0000003f0900728c */ /* 0x000fcc000bf25270 */
[----:B------:R-:W-:Y:S01]  /*3970*/  PLOP3.LUT P0, PT, PT, PT, UP1, 0x80, 0x0 ;  /* 0x000000000000781c */ /* 0x000fe20003f0f018 */
        /* <DEDUP_REMOVED lines=16> */
[----:B------:R-:W-:Y:S01]  /*3a80*/  UISETP.GE.AND UP2, UPT, UR6, URZ, UPT ;  /* 0x0000003f0600728c */ /* 0x000fe2000bf46270 */
[----:B------:R-:W-:-:S08]  /*3a90*/  @!P0 R2UR UR6, R5 ;  /* 0x00000000050682ca */ /* 0x000fd000000e0000 */
[----:B------:R-:W-:-:S07]  /*3aa0*/  @UP0 UIADD3 UR5, UR5, 0x1, URZ ;  /* 0x0000000105050890 */ /* 0x000fce000fffe03f */
[----:B------:R-:W-:Y:S02]  /*3ab0*/  UMOV UR4, UR5 ;  /* 0x0000000500047c82 */ /* 0x000fe40008000000 */
[----:B------:R-:W-:Y:S02]  /*3ac0*/  @!UP2 UIADD3 UR4, -UR4, URZ, URZ ;  /* 0x0000003f0404a290 */ /* 0x000fe4000fffe13f */
[----:B------:R-:W-:-:S12]  /*3ad0*/  @!UP1 ULOP3.LUT UR4, URZ, UR6, URZ, 0x33, !UPT ;  /* 0x000000063f049292 */ /* 0x000fd8000f8e333f */
.L_x_5310:
[----:B------:R-:W-:Y:S02]  /*3ae0*/  UIMAD UR43, UR43, UR4, URZ ;  /* 0x000000042b2b72a4 */ /* 0x000fe4000f8e023f */
[----:B------:R-:W-:Y:S01]  /*3af0*/  IMAD.U32 R5, RZ, RZ, UR4 ;  /* 0x00000004ff057e24 */ /* 0x000fe2000f8e00ff */
[----:B------:R-:W-:Y:S01]  /*3b00*/  PLOP3.LUT P0, PT, PT, PT, PT, 0x80, 0x0 ;  /* 0x000000000000781c */ /* 0x000fe20003f0f070 */
[----:B------:R-:W-:Y:S01]  /*3b10*/  IMAD.MOV.U32 R3, RZ, RZ, RZ ;  /* 0x000000ffff037224 */ /* 0x000fe200078e00ff */
[----:B------:R-:W-:Y:S01]  /*3b20*/  CS2R R150, SRZ ;  /* 0x0000000000967805 */ /* 0x000fe2000001ff00 */
[----:B------:R-:W-:Y:S01]  /*3b30*/  IMAD.MOV.U32 R19, RZ, RZ, RZ ;  /* 0x000000ffff137224 */ /* 0x000fe200078e00ff */
[----:B------:R-:W-:Y:S02]  /*3b40*/  VIADDMNMX R152, R5, UR43, R6, PT ;  /* 0x0000002b05987c46 */ /* 0x000fe4000b800106 */
[----:B------:R-:W-:Y:S02]  /*3b50*/  CS2R R148, SRZ ;  /* 0x0000000000947805 */ /* 0x000fe4000001ff00 */
        /* <DEDUP_REMOVED lines=64> */
[----:B------:R-:W0:Y:S02]  /*3f60*/  SHFL.IDX PT, R0, R233, RZ, 0x1f ;  /* 0x00001fffe9007589 */ /* 0x000e2400000e0000 */
        /* <DEDUP_REMOVED lines=27> */
.L_x_5311:
        /* <DEDUP_REMOVED lines=10> */
[----:B------:R-:W0:Y:S02]  /*41c0*/  SYNCS.PHASECHK.TRANS64.TRYWAIT P1, [R16+URZ+0x38800], R5 ;  /* 0x03880005100075a7 */ /* 0x000e24000802017f */
[----:B0-----:R-:W-:Y:S05]  /*41d0*/  @!P1 BRA `(.L_x_5312) ;  /* 0x0000017400d09947 */ /* 0x001fea0003800000 */
.L_x_5506:
[----:B------:R-:W-:Y:S05]  /*41e0*/  @!P0 BRA `(.L_x_5313) ;  /* 0x0000000000048947 */ /* 0x000fea0003800000 */
[----:B------:R-:W-:Y:S01]  /*41f0*/  BPT.TRAP 0x1 ;  /* 0x000000040000795c */ /* 0x000fe20000300000 */
.L_x_5313:
[----:B------:R-:W-:Y:S02]  /*4200*/  IMAD.U32 R6, RZ, RZ, UR37 ;  /* 0x00000025ff067e24 */ /* 0x000fe4000f8e00ff */
[----:B------:R-:W-:-:S03]  /*4210*/  IMAD R9, R2, 0x8, R16 ;  /* 0x0000000802097824 */ /* 0x000fc600078e0210 */
[----:B------:R-:W-:-:S04]  /*4220*/  SHF.L.U32 R6, R6, 0x1f, RZ ;  /* 0x0000001f06067819 */ /* 0x000fc800000006ff */
[----:B------:R1:W2:Y:S01]  /*4230*/  SYNCS.PHASECHK.TRANS64.TRYWAIT P1, [R9+URZ+0x38830], R6 ;  /* 0x03883006090075a7 */ /* 0x0002a2000802017f */
[----:B------:R-:W-:Y:S05]  /*4240*/  @!P0 BRA `(.L_x_5314) ;  /* 0x0000000000048947 */ /* 0x000fea0003800000 */
[----:B------:R-:W-:Y:S01]  /*4250*/  BPT.TRAP 0x1 ;  /* 0x000000040000795c */ /* 0x000fe20000300000 */
.L_x_5314:
[----:B------:R-:W-:-:S05]  /*4260*/  VIADD R0, R16, 0x22400 ;  /* 0x0002240010007836 */ /* 0x000fca0000000000 */
[----:B------:R-:W-:-:S04]  /*4270*/  SHF.R.U32.HI R0, RZ, 0x4, R0 ;  /* 0x00000004ff007819 */ /* 0x000fc80000011600 */
[----:B------:R-:W-:Y:S01]  /*4280*/  LOP3.LUT R0, R0, 0x3fff, RZ, 0xc0, !PT ;  /* 0x00003fff00007812 */ /* 0x000fe200078ec0ff */
[----:B--2---:R-:W-:Y:S06]  /*4290*/  @P1 BRA `(.L_x_5315) ;  /* 0x0000000000081947 */ /* 0x004fec0003800000 */
[----:B------:R-:W2:Y:S02]  /*42a0*/  SYNCS.PHASECHK.TRANS64.TRYWAIT P1, [R9+URZ+0x38830], R6 ;  /* 0x03883006090075a7 */ /* 0x000ea4000802017f */
[----:B--2---:R-:W-:Y:S05]  /*42b0*/  @!P1 BRA `(.L_x_5316) ;  /* 0x0000017400ac9947 */ /* 0x004fea0003800000 */
.L_x_5315:
[----:B------:R-:W-:Y:S05]  /*42c0*/  WARPSYNC.ALL ;  /* 0x0000000000007948 */ /* 0x000fea0003800000 */
[----:B------:R-:W-:Y:S01]  /*42d0*/  LOP3.LUT R0, R0, 0x10000, RZ, 0xfc, !PT ;  /* 0x0001000000007812 */ /* 0x000fe200078efcff */
[----:B------:R-:W-:Y:S01]  /*42e0*/  VIADD R3, R16, 0x20400 ;  /* 0x0002040010037836 */ /* 0x000fe20000000000 */
[----:B------:R-:W-:-:S03]  /*42f0*/  WARPGROUP.ARRIVE ;  /* 0x00000000000079c5 */ /* 0x000fc60000000000 */
[----:B------:R-:W-:Y:S01]  /*4300*/  IMAD R4, R2, 0x200, R0 ;  /* 0x0000020002047824 */ /* 0x000fe200078e0200 */
[----:B------:R-:W-:Y:S01]  /*4310*/  UMOV UR11, 0x40000040 ;  /* 0x40000040000b7882 */ /* 0x000fe20000000000 */
[----:B------:R-:W-:Y:S01]  /*4320*/  UMOV UR9, 0x40000040 ;  /* 0x4000004000097882 */ /* 0x000fe20000000000 */
[----:B------:R-:W-:Y:S01]  /*4330*/  SHF.R.U32.HI R3, RZ, 0x4, R3 ;  /* 0x00000004ff037819 */ /* 0x000fe20000011603 */
[----:B------:R-:W-:Y:S01]  /*4340*/  UMOV UR15, 0x40000040 ;  /* 0x40000040000f7882 */ /* 0x000fe20000000000 */
[----:B------:R-:W-:Y:S01]  /*4350*/  R2UR UR10, R4 ;  /* 0x00000000040a72ca */ /* 0x000fe200000e0000 */
[----:B------:R-:W-:Y:S01]  /*4360*/  UMOV UR13, 0x40000040 ;  /* 0x40000040000d7882 */ /* 0x000fe20000000000 */
[----:B------:R-:W-:Y:S01]  /*4370*/  LOP3.LUT R3, R3, 0x3fff, RZ, 0xc0, !PT ;  /* 0x00003fff03037812 */ /* 0x000fe200078ec0ff */
[----:B------:R-:W-:Y:S01]  /*4380*/  UMOV UR19, 0x40000040 ;  /* 0x4000004000137882 */ /* 0x000fe20000000000 */
[----:B------:R-:W-:Y:S01]  /*4390*/  UMOV UR17, 0x40000040 ;  /* 0x4000004000117882 */ /* 0x000fe20000000000 */
[----:B------:R-:W-:Y:S01]  /*43a0*/  UMOV UR23, 0x40000040 ;  /* 0x4000004000177882 */ /* 0x000fe20000000000 */
[----:B------:R-:W-:Y:S01]  /*43b0*/  LOP3.LUT R3, R3, 0x10000, RZ, 0xfc, !PT ;  /* 0x0001000003037812 */ /* 0x000fe200078efcff */
[----:B------:R-:W-:-:S03]  /*43c0*/  UMOV UR21, 0x40000040 ;  /* 0x4000004000157882 */ /* 0x000fc60000000000 */
[C---:B------:R-:W-:Y:S01]  /*43d0*/  R2UR UR8, R3.reuse ;  /* 0x00000000030872ca */ /* 0x040fe200000e0000 */
[C---:B------:R-:W-:Y:S02]  /*43e0*/  VIADD R4, R3.reuse, 0x2 ;  /* 0x0000000203047836 */ /* 0x040fe40000000000 */
[----:B------:R-:W-:Y:S02]  /*43f0*/  UIADD3 UR14, UR10, 0x2, URZ ;  /* 0x000000020a0e7890 */ /* 0x000fe4000fffe03f */
[----:B------:R-:W-:Y:S01]  /*4400*/  UIADD3 UR18, UR10, 0x4, URZ ;  /* 0x000000040a127890 */ /* 0x000fe2000fffe03f */
[----:B------:R-:W-:Y:S01]  /*4410*/  R2UR UR12, R4 ;  /* 0x00000000040c72ca */ /* 0x000fe200000e0000 */
[C---:B------:R-:W-:Y:S01]  /*4420*/  VIADD R4, R3.reuse, 0x4 ;  /* 0x0000000403047836 */ /* 0x040fe20000000000 */
[----:B------:R-:W-:Y:S01]  /*4430*/  UIADD3 UR22, UR10, 0x6, URZ ;  /* 0x000000060a167890 */ /* 0x000fe2000fffe03f */
[----:B------:R-:W-:-:S03]  /*4440*/  VIADD R3, R3, 0x6 ;  /* 0x0000000603037836 */ /* 0x000fc60000000000 */
[----:B------:R-:W-:Y:S01]  /*4450*/  R2UR UR16, R4 ;  /* 0x00000000041072ca */ /* 0x000fe200000e0000 */
[----:B------:R-:W-:Y:S01]  /*4460*/  HGMMA.64x64x16.F32 R24, gdesc[UR8], RZ, !UPT, gsb0 ;  /* 0x00e00000081879f0 */ /* 0x000fe2000c0008ff */
[----:B------:R-:W-:Y:S02]  /*4470*/  R2UR UR20, R3 ;  /* 0x00000000031472ca */ /* 0x000fe400000e0000 */
        /* <DEDUP_REMOVED lines=10> */
[----:B------:R-:W3:Y:S02]  /*4520*/  SYNCS.PHASECHK.TRANS64.TRYWAIT P1, [R16+URZ+0x38810], R5 ;  /* 0x03881005100075a7 */ /* 0x000ee4000802017f */
[----:B---3--:R-:W-:Y:S05]  /*4530*/  @!P1 BRA `(.L_x_5317) ;  /* 0x0000017400209947 */ /* 0x008fea0003800000 */
.L_x_5507:
[----:B------:R-:W-:Y:S05]  /*4540*/  @!P0 BRA `(.L_x_5318) ;  /* 0x0000000000048947 */ /* 0x000fea0003800000 */
[----:B------:R-:W-:Y:S01]  /*4550*/  BPT.TRAP 0x1 ;  /* 0x000000040000795c */ /* 0x000fe20000300000 */
.L_x_5318:
[----:B------:R4:W0:Y:S01]  /*4560*/  SYNCS.PHASECHK.TRANS64.TRYWAIT P1, [R9+URZ+0x38850], R6 ;  /* 0x03885006090075a7 */ /* 0x000822000802017f */
[----:B------:R-:W-:Y:S05]  /*4570*/  @!P0 BRA `(.L_x_5319) ;  /* 0x0000000000048947 */ /* 0x000fea0003800000 */
[----:B------:R-:W-:Y:S01]  /*4580*/  BPT.TRAP 0x1 ;  /* 0x000000040000795c */ /* 0x000fe20000300000 */
.L_x_5319:
[C---:B------:R-:W-:Y:S02]  /*4590*/  VIADD R3, R16.reuse, 0x400 ;  /* 0x0000040010037836 */ /* 0x040fe40000000000 */
[----:B------:R-:W-:-:S03]  /*45a0*/  VIADD R4, R16, 0x26400 ;  /* 0x0002640010047836 */ /* 0x000fc60000000000 */
[----:B------:R-:W-:Y:S02]  /*45b0*/  SHF.R.U32.HI R3, RZ, 0x4, R3 ;  /* 0x00000004ff037819 */ /* 0x000fe40000011603 */
[----:B------:R-:W-:Y:S02]  /*45c0*/  SHF.R.U32.HI R4, RZ, 0x4, R4 ;  /* 0x00000004ff047819 */ /* 0x000fe40000011604 */
[----:B------:R-:W-:Y:S02]  /*45d0*/  LOP3.LUT R3, R3, 0x3fff, RZ, 0xc0, !PT ;  /* 0x00003fff03037812 */ /* 0x000fe400078ec0ff */
[----:B------:R-:W-:Y:S02]  /*45e0*/  LOP3.LUT R4, R4, 0x3fff, RZ, 0xc0, !PT ;  /* 0x00003fff04047812 */ /* 0x000fe400078ec0ff */
[----:B------:R-:W-:Y:S02]  /*45f0*/  LOP3.LUT R3, R3, 0x10000, RZ, 0xfc, !PT ;  /* 0x0001000003037812 */ /* 0x000fe400078efcff */
[----:B------:R-:W-:-:S03]  /*4600*/  LOP3.LUT R4, R4, 0x10000, RZ, 0xfc, !PT ;  /* 0x0001000004047812 */ /* 0x000fc600078efcff */
[----:B0--3--:R-:W-:Y:S01]  /*4610*/  IMAD R5, R2, 0x1000, R3 ;  /* 0x0000100002057824 */ /* 0x009fe200078e0203 */
[----:B------:R-:W-:Y:S06]  /*4620*/  @P1 BRA `(.L_x_5320) ;  /* 0x0000000000081947 */ /* 0x000fec0003800000 */
[----:B------:R-:W0:Y:S02]  /*4630*/  SYNCS.PHASECHK.TRANS64.TRYWAIT P1, [R9+URZ+0x38850], R6 ;  /* 0x03885006090075a7 */ /* 0x000e24000802017f */
[----:B0-----:R-:W-:Y:S05]  /*4640*/  @!P1 BRA `(.L_x_5321) ;  /* 0x0000017000f09947 */ /* 0x001fea0003800000 */
.L_x_5320:
[C---:B------:R-:W-:Y:S01]  /*4650*/  R2UR UR24, R4.reuse ;  /* 0x00000000041872ca */ /* 0x040fe200000e0000 */
[----:B------:R-:W-:Y:S01]  /*4660*/  WARPGROUP.ARRIVE ;  /* 0x00000000000079c5 */ /* 0x000fe20000000000 */
[C---:B------:R-:W-:Y:S01]  /*4670*/  R2UR UR26, R5.reuse ;  /* 0x00000000051a72ca */ /* 0x040fe200000e0000 */
[----:B------:R-:W-:Y:S01]  /*4680*/  UMOV UR25, 0x40000040 ;  /* 0x4000004000197882 */ /* 0x000fe20000000000 */
[----:B------:R-:W-:Y:S01]  /*4690*/  UMOV UR27, 0x40000040 ;  /* 0x40000040001b7882 */ /* 0x000fe20000000000 */
[C---:B------:R-:W-:Y:S01]  /*46a0*/  VIADD R7, R4.reuse, 0x2 ;  /* 0x0000000204077836 */ /* 0x040fe20000000000 */
[----:B------:R-:W-:Y:S01]  /*46b0*/  UMOV UR5, 0x40000040 ;  /* 0x4000004000057882 */ /* 0x000fe20000000000 */
[----:B012-4-:R-:W-:Y:S01]  /*46c0*/  VIADD R6, R5, 0x2 ;  /* 0x0000000205067836 */ /* 0x017fe20000000000 */
[----:B------:R-:W-:Y:S01]  /*46d0*/  UMOV UR7, 0x40000040 ;  /* 0x4000004000077882 */ /* 0x000fe20000000000 */
[----:B------:R-:W0:Y:S01]  /*46e0*/  S2R R8, SR_TID.X ;  /* 0x0000000000087919 */ /* 0x000e220000002100 */
[----:B------:R-:W-:Y:S01]  /*46f0*/  R2UR UR4, R7 ;  /* 0x00000000070472ca */ /* 0x000fe200000e0000 */
[----:B------:R-:W-:Y:S01]  /*4700*/  VIADD R7, R4, 0x4 ;  /* 0x0000000404077836 */ /* 0x000fe20000000000 */
[----:B------:R-:W-:Y:S01]  /*4710*/  R2UR UR6, R6 ;  /* 0x00000000060672ca */ /* 0x000fe200000e0000 */
[C---:B------:R-:W-:Y:S01]  /*4720*/  VIADD R6, R5.reuse, 0x4 ;  /* 0x0000000405067836 */ /* 0x040fe20000000000 */
[----:B------:R-:W1:Y:S01]  /*4730*/  S2R R56, SR_TID.X ;  /* 0x0000000000387919 */ /* 0x000e620000002100 */
[----:B------:R-:W-:Y:S01]  /*4740*/  HGMMA.64x64x16.F32 R24, gdesc[UR24], R24, gsb0 ;  /* 0x00e00000181879f0 */ /* 0x000fe20008000818 */
[----:B------:R-:W-:Y:S01]  /*4750*/  VIADD R11, R5, 0x800 ;  /* 0x00000800050b7836 */ /* 0x000fe20000000000 */
[----:B------:R-:W-:Y:S01]  /*4760*/  UMOV UR15, 0x40000040 ;  /* 0x40000040000f7882 */ /* 0x000fe20000000000 */
[----:B------:R-:W-:Y:S01]  /*4770*/  UMOV UR11, 0x40000040 ;  /* 0x40000040000b7882 */ /* 0x000fe20000000000 */
[----:B0-----:R-:W-:-:S02]  /*4780*/  SHF.R.U32.HI R8, RZ, 0x7, R8 ;  /* 0x00000007ff087819 */ /* 0x001fc40000011608 */
[----:B-1----:R-:W-:Y:S01]  /*4790*/  LOP3.LUT R56, R56, 0x7f, RZ, 0xc0, !PT ;  /* 0x0000007f38387812 */ /* 0x002fe200078ec0ff */
        /* <DEDUP_REMOVED lines=124> */
[----:B------:R-:W0:Y:S01]  /*4f60*/  SHFL.IDX PT, R6, R8, RZ, 0x1f ;  /* 0x00001fff08067589 */ /* 0x000e2200000e0000 */
[----:B------:R-:W-:Y:S01]  /*4f70*/  VIADD R7, R4, 0x800 ;  /* 0x0000080004077836 */ /* 0x000fe20000000000 */
[----:B0-----:R-:W-:-:S04]  /*4f80*/  ISETP.GT.AND P1, PT, R6, 0x7f, PT ;  /* 0x0000007f0600780c */ /* 0x001fc80003f24270 */
[----:B------:R-:W-:-:S05]  /*4f90*/  SEL R6, RZ, 0x2, !P1 ;  /* 0x00000002ff067807 */ /* 0x000fca0004800000 */
[C---:B------:R-:W-:Y:S02]  /*4fa0*/  IMAD.IADD R8, R6.reuse, 0x1, R7 ;  /* 0x0000000106087824 */ /* 0x040fe400078e0207 */
        /* <DEDUP_REMOVED lines=12> */
[----:B------:R-:W-:Y:S02]  /*5070*/  IMAD.IADD R13, R11, 0x1, R8 ;  /* 0x000000010b0d7824 */ /* 0x000fe400078e0208 */
[--C-:B------:R-:W-:Y:S02]  /*5080*/  IMAD.IADD R7, R7, 0x1, R10.reuse ;  /* 0x0000000107077824 */ /* 0x100fe400078e020a */
        /* <DEDUP_REMOVED lines=42> */
[----:B------:R-:W-:Y:S02]  /*5330*/  IMAD.IADD R13, R8, 0x1, R11 ;  /* 0x00000001080d7824 */ /* 0x000fe400078e020b */
        /* <DEDUP_REMOVED lines=53> */
[----:B------:R-:W-:Y:S01]  /*5690*/  IMAD.MOV.U32 R13, RZ, RZ, 0x40 ;  /* 0x00000040ff0d7424 */ /* 0x000fe200078e00ff */
        /* <DEDUP_REMOVED lines=65> */
[----:B------:R-:W0:Y:S02]  /*5ab0*/  LDC R5, c[0x0][0x448] ;  /* 0x00011200ff057b82 */ /* 0x000e240000000800 */
[----:B0-----:R-:W-:Y:S01]  /*5ac0*/  ISETP.NE.AND P1, PT, R5, 0x1, PT ;  /* 0x000000010500780c */ /* 0x001fe20003f25270 */
[----:B------:R-:W-:-:S04]  /*5ad0*/  VIADD R5, R190, UR42 ;  /* 0x0000002abe057c36 */ /* 0x000fc80008000000 */
[----:B------:R-:W-:-:S08]  /*5ae0*/  IMAD.MOV.U32 R8, RZ, RZ, R5 ;  /* 0x000000ffff087224 */ /* 0x000fd000078e0005 */
[----:B------:R-:W0:Y:S08]  /*5af0*/  @P1 LDC R6, c[0x0][0x44c] ;  /* 0x00011300ff061b82 */ /* 0x000e300000000800 */
[----:B------:R-:W1:Y:S01]  /*5b00*/  @P1 LDC R7, c[0x0][0x450] ;  /* 0x00011400ff071b82 */ /* 0x000e620000000800 */
[----:B0-----:R-:W-:-:S05]  /*5b10*/  @P1 IMAD.HI.U32 R6, R5, R6, RZ ;  /* 0x0000000605061227 */ /* 0x001fca00078e00ff */
[----:B-1----:R-:W-:Y:S01]  /*5b20*/  @P1 SHF.R.U32.HI R8, RZ, R7, R6 ;  /* 0x00000007ff081219 */ /* 0x002fe20000011606 */
[C---:B------:R-:W-:Y:S01]  /*5b30*/  IMAD R6, R152.reuse, -0x40, R13 ;  /* 0xffffffc098067824 */ /* 0x040fe200078e020d */
[----:B------:R-:W-:Y:S02]  /*5b40*/  WARPGROUP.DEPBAR.LE gsb0, 0x0 ;  /* 0x00008000000079c5 */ /* 0x000fe40000010000 */
[----:B------:R-:W-:Y:S01]  /*5b50*/  WARPGROUP.ARRIVE ;  /* 0x00000000000079c5 */ /* 0x000fe20000000000 */
[----:B------:R-:W0:Y:S01]  /*5b60*/  SHFL.IDX PT, R7, R8, RZ, 0x1c1f ;  /* 0x001c1fff08077589 */ /* 0x000e2200000e0000 */
[----:B------:R-:W-:Y:S01]  /*5b70*/  IADD3 R5, R187, 0x1, R6 ;  /* 0x00000001bb057810 */ /* 0x000fe20007ffe006 */
[----:B------:R-:W-:Y:S01]  /*5b80*/  VIADD R152, R152, 0xfffffffe ;  /* 0xfffffffe98987836 */ /* 0x000fe20000000000 */
[----:B------:R-:W-:Y:S01]  /*5b90*/  IADD3 R21, -R189, R6, R187 ;  /* 0x00000006bd157210 */ /* 0x000fe20007ffe1bb */
[----:B------:R-:W1:Y:S01]  /*5ba0*/  SHFL.IDX PT, R8, R8, 0x1, 0x1c1f ;  /* 0x003c1f0008087f89 */ /* 0x000e6200000e0000 */
[----:B------:R-:W-:Y:S01]  /*5bb0*/  HGMMA.64x64x16.F32 R24, gdesc[UR4], R24, gsb0 ;  /* 0x00e00000041879f0 */ /* 0x000fe20008000818 */
[----:B------:R-:W-:Y:S01]  /*5bc0*/  ULDC UR4, c[0x0][0xad0] ;  /* 0x0002b40000047ab9 */ /* 0x000fe20000000800 */
[----:B------:R-:W-:Y:S01]  /*5bd0*/  R2UR UR7, R152 ;  /* 0x00000000980772ca */ /* 0x000fe200000e0000 */
[----:B------:R-:W-:-:S02]  /*5be0*/  WARPGROUP.DEPBAR.LE gsb0, 0x0 ;  /* 0x00008000000079c5 */ /* 0x000fc40000010000 */
        /* <DEDUP_REMOVED lines=12> */
[----:B------:R0:W4:Y:S01]  /*5cb0*/  MUFU.TANH R15, R25 ;  /* 0x00000019000f7308 */ /* 0x0001220000002400 */
[----:B--2---:R-:W-:Y:S01]  /*5cc0*/  IADD3 R24, -R188, R5, -R189 ;  /* 0x00000005bc187210 */ /* 0x004fe20007ffe9bd */
[----:B------:R-:W-:Y:S01]  /*5cd0*/  FMUL.FTZ R45, R45, UR4 ;  /* 0x000000042d2d7c20 */ /* 0x000fe20008410000 */
[----:B------:R-:W-:Y:S01]  /*5ce0*/  FMUL.FTZ R48, R48, UR4 ;  /* 0x0000000430307c20 */ /* 0x000fe20008410000 */
[----:B------:R-:W-:Y:S01]  /*5cf0*/  FMUL.FTZ R49, R49, UR4 ;  /* 0x0000000431317c20 */ /* 0x000fe20008410000 */
[----:B------:R-:W-:Y:S01]  /*5d00*/  FMUL.FTZ R52, R52, UR4 ;  /* 0x0000000434347c20 */ /* 0x000fe20008410000 */
[----:B------:R-:W-:Y:S01]  /*5d10*/  FMUL.FTZ R53, R53, UR4 ;  /* 0x0000000435357c20 */ /* 0x000fe20008410000 */
[----:B------:R-:W-:Y:S01]  /*5d20*/  FMUL.FTZ R26, R26, UR4 ;  /* 0x000000041a1a7c20 */ /* 0x000fe20008410000 */
[----:B------:R3:W2:Y:S01]  /*5d30*/  MUFU.TANH R11, R28 ;  /* 0x0000001c000b7308 */ /* 0x0006a20000002400 */
[--C-:B0-----:R-:W-:Y:S01]  /*5d40*/  VIADDMNMX R25, R7, R24, R21.reuse, PT ;  /* 0x0000001807197246 */ /* 0x101fe20003800115 */
[----:B------:R-:W-:Y:S01]  /*5d50*/  FMUL.FTZ R31, R31, UR4 ;  /* 0x000000041f1f7c20 */ /* 0x000fe20008410000 */
[----:B------:R-:W-:Y:S01]  /*5d60*/  FMUL.FTZ R27, R27, UR4 ;  /* 0x000000041b1b7c20 */ /* 0x000fe20008410000 */
[----:B------:R-:W-:Y:S01]  /*5d70*/  FMUL.FTZ R30, R30, UR4 ;  /* 0x000000041e1e7c20 */ /* 0x000fe20008410000 */
[C---:B------:R-:W-:Y:S01]  /*5d80*/  ISETP.GT.AND P2, PT, R25.reuse, RZ, PT ;  /* 0x000000ff1900720c */ /* 0x040fe20003f44270 */
[----:B------:R-:W-:Y:S01]  /*5d90*/  FMUL.FTZ R34, R34, UR4 ;  /* 0x0000000422227c20 */ /* 0x000fe20008410000 */
[C---:B------:R-:W-:Y:S01]  /*5da0*/  ISETP.GT.AND P3, PT, R25.reuse, 0x1, PT ;  /* 0x000000011900780c */ /* 0x040fe20003f64270 */
[----:B------:R-:W0:Y:S01]  /*5db0*/  MUFU.TANH R29, R29 ;  /* 0x0000001d001d7308 */ /* 0x000e220000002400 */
[----:B------:R-:W-:Y:S01]  /*5dc0*/  ISETP.GT.AND P4, PT, R25, 0x8, PT ;  /* 0x000000081900780c */ /* 0x000fe20003f84270 */
[----:B------:R-:W-:Y:S01]  /*5dd0*/  FMUL.FTZ R35, R35, UR4 ;  /* 0x0000000423237c20 */ /* 0x000fe20008410000 */
[----:B---3--:R-:W-:Y:S01]  /*5de0*/  FSEL R28, R10, -INF , P2 ;  /* 0xff8000000a1c7808 */ /* 0x008fe20001000000 */
[----:B------:R-:W-:Y:S01]  /*5df0*/  FMUL.FTZ R38, R38, UR4 ;  /* 0x0000000426267c20 */ /* 0x000fe20008410000 */
[----:B----4-:R-:W-:Y:S01]  /*5e00*/  FSEL R15, R15, -INF , P3 ;  /* 0xff8000000f0f7808 */ /* 0x010fe20001800000 */
[----:B------:R-:W-:Y:S01]  /*5e10*/  FMUL.FTZ R39, R39, UR4 ;  /* 0x0000000427277c20 */ /* 0x000fe20008410000 */
[----:B------:R-:W-:Y:S01]  /*5e20*/  ISETP.GT.AND P2, PT, R25, 0x9, PT ;  /* 0x000000091900780c */ /* 0x000fe20003f44270 */
[----:B------:R-:W3:Y:S01]  /*5e30*/  MUFU.TANH R32, R32 ;  /* 0x0000002000207308 */ /* 0x000ee20000002400 */
[----:B--2---:R-:W-:Y:S01]  /*5e40*/  FSEL R7, R11, -INF , P4 ;  /* 0xff8000000b077808 */ /* 0x004fe20002000000 */
[----:B------:R-:W-:Y:S01]  /*5e50*/  FMUL.FTZ R42, R42, UR4 ;  /* 0x000000042a2a7c20 */ /* 0x000fe20008410000 */
[----:B------:R-:W-:Y:S01]  /*5e60*/  FMNMX.FTZ R10, R28, R15, !PT ;  /* 0x0000000f1c0a7209 */ /* 0x000fe20007810000 */
[----:B------:R-:W-:Y:S01]  /*5e70*/  FMUL.FTZ R43, R43, UR4 ;  /* 0x000000042b2b7c20 */ /* 0x000fe20008410000 */
[----:B------:R-:W-:Y:S01]  /*5e80*/  ISETP.GT.AND P3, PT, R25, 0x10, PT ;  /* 0x000000101900780c */ /* 0x000fe20003f64270 */
[----:B------:R-:W-:Y:S01]  /*5e90*/  FMUL.FTZ R46, R46, UR4 ;  /* 0x000000042e2e7c20 */ /* 0x000fe20008410000 */
[----:B------:R-:W-:Y:S01]  /*5ea0*/  FMNMX.FTZ R11, R7, R10, !PT ;  /* 0x0000000a070b7209 */ /* 0x000fe20007810000 */
[----:B------:R-:W2:Y:S01]  /*5eb0*/  MUFU.TANH R33, R33 ;  /* 0x0000002100217308 */ /* 0x000ea20000002400 */
[----:B0-----:R-:W-:Y:S01]  /*5ec0*/  FSEL R6, R29, -INF , P2 ;  /* 0xff8000001d067808 */ /* 0x001fe20001000000 */
[----:B------:R-:W-:Y:S01]  /*5ed0*/  FMUL.FTZ R47, R47, UR4 ;  /* 0x000000042f2f7c20 */ /* 0x000fe20008410000 */
[----:B------:R-:W-:Y:S01]  /*5ee0*/  ISETP.GT.AND P2, PT, R25, 0x11, PT ;  /* 0x000000111900780c */ /* 0x000fe20003f44270 */
[----:B------:R-:W-:Y:S01]  /*5ef0*/  FMUL.FTZ R50, R50, UR4 ;  /* 0x0000000432327c20 */ /* 0x000fe20008410000 */
[----:B------:R-:W-:Y:S01]  /*5f00*/  FMNMX.FTZ R12, R6, R11, !PT ;  /* 0x0000000b060c7209 */ /* 0x000fe20007810000 */
[----:B------:R-:W-:Y:S01]  /*5f10*/  FMUL.FTZ R51, R51, UR4 ;  /* 0x0000000433337c20 */ /* 0x000fe20008410000 */
[----:B-1----:R-:W-:Y:S01]  /*5f20*/  VIADDMNMX R21, R8, R24, R21, PT ;  /* 0x0000001808157246 */ /* 0x002fe20003800115 */
[----:B------:R-:W0:Y:S01]  /*5f30*/  MUFU.TANH R36, R36 ;  /* 0x0000002400247308 */ /* 0x000e220000002400 */
[----:B---3--:R-:W-:Y:S01]  /*5f40*/  FSEL R5, R32, -INF , P3 ;  /* 0xff80000020057808 */ /* 0x008fe20001800000 */
[----:B------:R-:W-:Y:S01]  /*5f50*/  FMUL.FTZ R54, R54, UR4 ;  /* 0x0000000436367c20 */ /* 0x000fe20008410000 */
[----:B------:R-:W-:Y:S01]  /*5f60*/  ISETP.GT.AND P3, PT, R25, 0x18, PT ;  /* 0x000000181900780c */ /* 0x000fe20003f64270 */
[----:B------:R-:W-:Y:S01]  /*5f70*/  FMUL.FTZ R55, R55, UR4 ;  /* 0x0000000437377c20 */ /* 0x000fe20008410000 */
[----:B------:R-:W-:Y:S01]  /*5f80*/  FMNMX.FTZ R13, R5, R12, !PT ;  /* 0x0000000c050d7209 */ /* 0x000fe20007810000 */
[----:B------:R-:W-:Y:S01]  /*5f90*/  ULDC UR4, c[0x0][0xa80] ;  /* 0x0002a00000047ab9 */ /* 0x000fe20000000800 */
[----:B------:R-:W-:Y:S01]  /*5fa0*/  ISETP.GT.AND P4, PT, R21, 0x8, PT ;  /* 0x000000081500780c */ /* 0x000fe20003f84270 */
[----:B------:R-:W1:Y:S01]  /*5fb0*/  MUFU.TANH R14, R37 ;  /* 0x00000025000e7308 */ /* 0x000e620000002400 */
[----:B--2---:R-:W-:-:S02]  /*5fc0*/  FSEL R10, R33, -INF , P2 ;  /* 0xff800000210a7808 */ /* 0x004fc40001000000 */
[----:B------:R-:W-:Y:S02]  /*5fd0*/  ISETP.GT.AND P2, PT, R25, 0x19, PT ;  /* 0x000000191900780c */ /* 0x000fe40003f44270 */
[----:B------:R-:W-:Y:S02]  /*5fe0*/  FMNMX.FTZ R12, R10, R13, !PT ;  /* 0x0000000d0a0c7209 */ /* 0x000fe40007810000 */
[----:B------:R-:W-:Y:S01]  /*5ff0*/  ISETP.GT.AND P5, PT, R21, 0x28, PT ;  /* 0x000000281500780c */ /* 0x000fe20003fa4270 */
[----:B------:R-:W2:Y:S01]  /*6000*/  MUFU.TANH R40, R40 ;  /* 0x0000002800287308 */ /* 0x000ea20000002400 */
[----:B0-----:R-:W-:Y:S02]  /*6010*/  FSEL R11, R36, -INF , P3 ;  /* 0xff800000240b7808 */ /* 0x001fe40001800000 */
[----:B------:R-:W-:Y:S02]  /*6020*/  ISETP.GT.AND P3, PT, R25, 0x20, PT ;  /* 0x000000201900780c */ /* 0x000fe40003f64270 */
[----:B------:R-:W-:-:S03]  /*6030*/  FMNMX.FTZ R29, R11, R12, !PT ;  /* 0x0000000c0b1d7209 */ /* 0x000fc60007810000 */
[----:B------:R-:W0:Y:S01]  /*6040*/  MUFU.TANH R41, R41 ;  /* 0x0000002900297308 */ /* 0x000e220000002400 */
        /* <DEDUP_REMOVED lines=8> */
[----:B0-----:R-:W-:Y:S02]  /*60d0*/  FSEL R12, R41, -INF , P2 ;  /* 0xff800000290c7808 */ /* 0x001fe40001000000 */
[----:B------:R-:W-:Y:S02]  /*60e0*/  ISETP.GT.AND P2, PT, R25, 0x29, PT ;  /* 0x000000291900780c */ /* 0x000fe40003f44270 */
[----:B------:R-:W-:-:S03]  /*60f0*/  FMNMX.FTZ R33, R12, R29, !PT ;  /* 0x0000001d0c217209 */ /* 0x000fc60007810000 */
[----:B------:R0:W3:Y:S01]  /*6100*/  MUFU.TANH R32, R48 ;  /* 0x0000003000207308 */ /* 0x0000e20000002400 */
[----:B-1----:R-:W-:Y:S02]  /*6110*/  FSEL R20, R44, -INF , P3 ;  /* 0xff8000002c147808 */ /* 0x002fe40001800000 */
[----:B------:R-:W-:Y:S02]  /*6120*/  ISETP.GT.AND P3, PT, R25, 0x30, PT ;  /* 0x000000301900780c */ /* 0x000fe40003f64270 */
[----:B------:R-:W-:-:S03]  /*6130*/  FMNMX.FTZ R36, R20, R33, !PT ;  /* 0x0000002114247209 */ /* 0x000fc60007810000 */
[----:B------:R-:W1:Y:S01]  /*6140*/  MUFU.TANH R49, R49 ;  /* 0x0000003100317308 */ /* 0x000e620000002400 */
[----:B--2---:R-:W-:Y:S01]  /*6150*/  FSEL R29, R45, -INF , P2 ;  /* 0xff8000002d1d7808 */ /* 0x004fe20001000000 */
[----:B0-----:R-:W-:Y:S01]  /*6160*/  IMAD.U32 R48, RZ, RZ, UR42 ;  /* 0x0000002aff307e24 */ /* 0x001fe2000f8e00ff */
[----:B------:R-:W-:Y:S02]  /*6170*/  ISETP.GT.AND P2, PT, R25, 0x31, PT ;  /* 0x000000311900780c */ /* 0x000fe40003f44270 */
[----:B------:R-:W-:-:S03]  /*6180*/  FMNMX.FTZ R37, R29, R36, !PT ;  /* 0x000000241d257209 */ /* 0x000fc60007810000 */
[----:B------:R-:W0:Y:S01]  /*6190*/  MUFU.TANH R52, R52 ;  /* 0x0000003400347308 */ /* 0x000e220000002400 */
[----:B---3--:R-:W-:Y:S02]  /*61a0*/  FSEL R32, R32, -INF , P3 ;  /* 0xff80000020207808 */ /* 0x008fe40001800000 */
[----:B------:R-:W-:Y:S02]  /*61b0*/  ISETP.GT.AND P3, PT, R25, 0x38, PT ;  /* 0x000000381900780c */ /* 0x000fe40003f64270 */
[----:B------:R-:W-:-:S03]  /*61c0*/  FMNMX.FTZ R36, R32, R37, !PT ;  /* 0x0000002520247209 */ /* 0x000fc60007810000 */
[----:B------:R-:W2:Y:S01]  /*61d0*/  MUFU.TANH R53, R53 ;  /* 0x0000003500357308 */ /* 0x000ea20000002400 */
[----:B-1----:R-:W-:Y:S02]  /*61e0*/  FSEL R33, R49, -INF , P2 ;  /* 0xff80000031217808 */ /* 0x002fe40001000000 */
[----:B------:R-:W-:Y:S02]  /*61f0*/  ISETP.GT.AND P2, PT, R25, 0x39, PT ;  /* 0x000000391900780c */ /* 0x000fe40003f44270 */
[----:B------:R-:W-:-:S03]  /*6200*/  FMNMX.FTZ R40, R33, R36, !PT ;  /* 0x0000002421287209 */ /* 0x000fc60007810000 */
[----:B------:R-:W1:Y:S01]  /*6210*/  MUFU.TANH R41, R26 ;  /* 0x0000001a00297308 */ /* 0x000e620000002400 */
[----:B0-----:R-:W-:Y:S02]  /*6220*/  FSEL R25, R52, -INF , P3 ;  /* 0xff80000034197808 */ /* 0x001fe40001800000 */
[----:B------:R-:W-:Y:S02]  /*6230*/  ISETP.GT.AND P3, PT, R21, 0x1, PT ;  /* 0x000000011500780c */ /* 0x000fe40003f64270 */
[----:B------:R-:W-:-:S03]  /*6240*/  FMNMX.FTZ R37, R25, R40, !PT ;  /* 0x0000002819257209 */ /* 0x000fc60007810000 */
[----:B------:R-:W-:Y:S01]  /*6250*/  MUFU.TANH R40, R31 ;  /* 0x0000001f00287308 */ /* 0x000fe20000002400 */
[----:B--2---:R-:W-:Y:S02]  /*6260*/  FSEL R36, R53, -INF , P2 ;  /* 0xff80000035247808 */ /* 0x004fe40001000000 */
[----:B------:R-:W-:Y:S02]  /*6270*/  ISETP.GT.AND P2, PT, R21, RZ, PT ;  /* 0x000000ff1500720c */ /* 0x000fe40003f44270 */
[----:B------:R-:W-:-:S03]  /*6280*/  FMNMX.FTZ R37, R36, R37, !PT ;  /* 0x0000002524257209 */ /* 0x000fc60007810000 */
[----:B------:R-:W0:Y:S01]  /*6290*/  MUFU.TANH R27, R27 ;  /* 0x0000001b001b7308 */ /* 0x000e220000002400 */
[----:B-1----:R-:W-:Y:S01]  /*62a0*/  FSEL R24, R41, -INF , P2 ;  /* 0xff80000029187808 */ /* 0x002fe20001000000 */
[----:B------:R-:W1:Y:S01]  /*62b0*/  SHFL.BFLY PT, R26, R37, 0x2, 0x1f ;  /* 0x0c401f00251a7f89 */ /* 0x000e6200000e0000 */
[----:B------:R-:W-:-:S05]  /*62c0*/  ISETP.GT.AND P2, PT, R21, 0x9, PT ;  /* 0x000000091500780c */ /* 0x000fca0003f44270 */
[----:B------:R-:W2:Y:S08]  /*62d0*/  MUFU.TANH R30, R30 ;  /* 0x0000001e001e7308 */ /* 0x000eb00000002400 */
[----:B------:R-:W3:Y:S01]  /*62e0*/  MUFU.TANH R34, R34 ;  /* 0x0000002200227308 */ /* 0x000ee20000002400 */
[----:B0-----:R-:W-:Y:S02]  /*62f0*/  FSEL R27, R27, -INF , P3 ;  /* 0xff8000001b1b7808 */ /* 0x001fe40001800000 */
[----:B------:R-:W-:-:S05]  /*6300*/  ISETP.GT.AND P3, PT, R21, 0x10, PT ;  /* 0x000000101500780c */ /* 0x000fca0003f64270 */
[----:B------:R0:W4:Y:S01]  /*6310*/  MUFU.TANH R44, R35 ;  /* 0x00000023002c7308 */ /* 0x0001220000002400 */
[----:B-1----:R-:W-:-:S05]  /*6320*/  FMNMX.FTZ R26, R37, R26, !PT ;  /* 0x0000001a251a7209 */ /* 0x002fca0007810000 */
[----:B------:R-:W1:Y:S02]  /*6330*/  SHFL.BFLY PT, R31, R26, 0x1, 0x1f ;  /* 0x0c201f001a1f7f89 */ /* 0x000e6400000e0000 */
[----:B------:R5:W4:Y:S08]  /*6340*/  MUFU.TANH R45, R38 ;  /* 0x00000026002d7308 */ /* 0x000b300000002400 */
[----:B------:R-:W4:Y:S08]  /*6350*/  MUFU.TANH R39, R39 ;  /* 0x0000002700277308 */ /* 0x000f300000002400 */
[----:B------:R-:W4:Y:S01]  /*6360*/  MUFU.TANH R42, R42 ;  /* 0x0000002a002a7308 */ /* 0x000f220000002400 */
[----:B-1----:R-:W-:-:S07]  /*6370*/  FMNMX.FTZ R8, R26, R31, !PT ;  /* 0x0000001f1a087209 */ /* 0x002fce0007810000 */
[----:B------:R-:W1:Y:S01]  /*6380*/  MUFU.TANH R43, R43 ;  /* 0x0000002b002b7308 */ /* 0x000e620000002400 */
[----:B--2---:R-:W-:Y:S02]  /*6390*/  FSEL R26, R30, -INF , P4 ;  /* 0xff8000001e1a7808 */ /* 0x004fe40002000000 */
[----:B------:R-:W-:Y:S02]  /*63a0*/  FMNMX.FTZ R31, R24, R27, !PT ;  /* 0x0000001b181f7209 */ /* 0x000fe40007810000 */
[----:B------:R-:W-:Y:S02]  /*63b0*/  FSEL R30, R40, -INF , P2 ;  /* 0xff800000281e7808 */ /* 0x000fe40001000000 */
[----:B0-----:R-:W-:Y:S01]  /*63c0*/  FMNMX.FTZ R35, R26, R31, !PT ;  /* 0x0000001f1a237209 */ /* 0x001fe20007810000 */
[----:B------:R-:W0:Y:S01]  /*63d0*/  MUFU.TANH R46, R46 ;  /* 0x0000002e002e7308 */ /* 0x000e220000002400 */
[----:B------:R-:W-:Y:S02]  /*63e0*/  ISETP.GT.AND P2, PT, R21, 0x11, PT ;  /* 0x000000111500780c */ /* 0x000fe40003f44270 */
[----:B---3--:R-:W-:-:S02]  /*63f0*/  FSEL R31, R34, -INF , P3 ;  /* 0xff800000221f7808 */ /* 0x008fc40001800000 */
[----:B-----5:R-:W-:Y:S02]  /*6400*/  FMNMX.FTZ R38, R30, R35, !PT ;  /* 0x000000231e267209 */ /* 0x020fe40007810000 */
[----:B------:R-:W-:Y:S01]  /*6410*/  ISETP.GT.AND P3, PT, R21, 0x18, PT ;  /* 0x000000181500780c */ /* 0x000fe20003f64270 */
[----:B------:R-:W2:Y:S01]  /*6420*/  MUFU.TANH R47, R47 ;  /* 0x0000002f002f7308 */ /* 0x000ea20000002400 */
[----:B----4-:R-:W-:Y:S02]  /*6430*/  FSEL R34, R44, -INF , P2 ;  /* 0xff8000002c227808 */ /* 0x010fe40001000000 */
[----:B------:R-:W-:Y:S02]  /*6440*/  FMNMX.FTZ R37, R31, R38, !PT ;  /* 0x000000261f257209 */ /* 0x000fe40007810000 */
[----:B------:R-:W-:Y:S02]  /*6450*/  ISETP.GT.AND P4, PT, R21, 0x19, PT ;  /* 0x000000191500780c */ /* 0x000fe40003f84270 */
[----:B------:R-:W-:Y:S01]  /*6460*/  FSEL R35, R45, -INF , P3 ;  /* 0xff8000002d237808 */ /* 0x000fe20001800000 */
[----:B------:R-:W3:Y:S01]  /*6470*/  MUFU.TANH R50, R50 ;  /* 0x0000003200327308 */ /* 0x000ee20000002400 */
[----:B------:R-:W-:-:S02]  /*6480*/  FMNMX.FTZ R38, R34, R37, !PT ;  /* 0x0000002522267209 */ /* 0x000fc40007810000 */
[----:B------:R-:W-:Y:S02]  /*6490*/  ISETP.GT.AND P2, PT, R21, 0x20, PT ;  /* 0x000000201500780c */ /* 0x000fe40003f44270 */
[----:B------:R-:W-:Y:S02]  /*64a0*/  FSEL R37, R39, -INF , P4 ;  /* 0xff80000027257808 */ /* 0x000fe40002000000 */
[----:B------:R-:W-:Y:S01]  /*64b0*/  FMNMX.FTZ R40, R35, R38, !PT ;  /* 0x0000002623287209 */ /* 0x000fe20007810000 */
[----:B------:R-:W4:Y:S01]  /*64c0*/  MUFU.TANH R51, R51 ;  /* 0x0000003300337308 */ /* 0x000f220000002400 */
[----:B------:R-:W-:Y:S02]  /*64d0*/  ISETP.GT.AND P3, PT, R21, 0x21, PT ;  /* 0x000000211500780c */ /* 0x000fe40003f64270 */
[----:B------:R-:W-:Y:S02]  /*64e0*/  FSEL R38, R42, -INF , P2 ;  /* 0xff8000002a267808 */ /* 0x000fe40001000000 */
[----:B------:R-:W-:-:S02]  /*64f0*/  FMNMX.FTZ R41, R37, R40, !PT ;  /* 0x0000002825297209 */ /* 0x000fc40007810000 */
[----:B-1----:R-:W-:Y:S01]  /*6500*/  FSEL R39, R43, -INF , P3 ;  /* 0xff8000002b277808 */ /* 0x002fe20001800000 */
[----:B------:R-:W1:Y:S01]  /*6510*/  MUFU.TANH R54, R54 ;  /* 0x0000003600367308 */ /* 0x000e620000002400 */
[----:B------:R-:W-:Y:S01]  /*6520*/  FMNMX.FTZ R42, R38, R41, !PT ;  /* 0x00000029262a7209 */ /* 0x000fe20007810000 */
[C---:B------:R-:W-:Y:S01]  /*6530*/  FMUL.FTZ R41, R8.reuse, UR4 ;  /* 0x0000000408297c20 */ /* 0x040fe20008410000 */
[----:B------:R-:W-:Y:S02]  /*6540*/  FSETP.NEU.FTZ.AND P3, PT, R8, -INF , PT ;  /* 0xff8000000800780b */ /* 0x000fe40003f7d000 */
[----:B------:R-:W-:Y:S02]  /*6550*/  ISETP.GT.AND P4, PT, R21, 0x29, PT ;  /* 0x000000291500780c */ /* 0x000fe40003f84270 */
[----:B0-----:R-:W-:Y:S01]  /*6560*/  FSEL R40, R46, -INF , P5 ;  /* 0xff8000002e287808 */ /* 0x001fe20002800000 */
[----:B------:R-:W0:Y:S01]  /*6570*/  MUFU.TANH R55, R55 ;  /* 0x0000003700377308 */ /* 0x000e220000002400 */
[----:B------:R-:W-:-:S02]  /*6580*/  FMNMX.FTZ R43, R39, R42, !PT ;  /* 0x0000002a272b7209 */ /* 0x000fc40007810000 */
[----:B------:R-:W-:Y:S02]  /*6590*/  FSEL R45, R41, RZ, P3 ;  /* 0x000000ff292d7208 */ /* 0x000fe40001800000 */
[----:B------:R-:W-:Y:S02]  /*65a0*/  ISETP.GT.AND P2, PT, R21, 0x30, PT ;  /* 0x000000301500780c */ /* 0x000fe40003f44270 */
[----:B--2---:R-:W-:Y:S01]  /*65b0*/  FSEL R41, R47, -INF , P4 ;  /* 0xff8000002f297808 */ /* 0x004fe20002000000 */
[--C-:B------:R-:W-:Y:S01]  /*65c0*/  FFMA.FTZ R46, R28, UR4, -R45.reuse ;  /* 0x000000041c2e7c23 */ /* 0x100fe2000801082d */
        /* <DEDUP_REMOVED lines=10> */
[----:B----4-:R-:W-:Y:S01]  /*6670*/  FSEL R28, R51, -INF , P3 ;  /* 0xff800000331c7808 */ /* 0x010fe20001800000 */
[--C-:B------:R-:W-:Y:S01]  /*6680*/  FFMA.FTZ R11, R11, UR4, -R45.reuse ;  /* 0x000000040b0b7c23 */ /* 0x100fe2000801082d */
[----:B------:R-:W-:Y:S01]  /*6690*/  FMNMX.FTZ R43, R42, R43, !PT ;  /* 0x0000002b2a2b7209 */ /* 0x000fe20007810000 */
[--C-:B------:R-:W-:Y:S01]  /*66a0*/  FFMA.FTZ R14, R14, UR4, -R45.reuse ;  /* 0x000000040e0e7c23 */ /* 0x100fe2000801082d */
[----:B------:R-:W-:Y:S01]  /*66b0*/  ISETP.GT.AND P3, PT, R21, 0x39, PT ;  /* 0x000000391500780c */ /* 0x000fe20003f64270 */
[----:B------:R-:W-:Y:S01]  /*66c0*/  MUFU.EX2 R156, R5 ;  /* 0x00000005009c7308 */ /* 0x000fe20000000800 */
[----:B-1----:R-:W-:Y:S01]  /*66d0*/  FSEL R21, R54, -INF , P2 ;  /* 0xff80000036157808 */ /* 0x002fe20001000000 */
[--C-:B------:R-:W-:Y:S01]  /*66e0*/  FFMA.FTZ R13, R13, UR4, -R45.reuse ;  /* 0x000000040d0d7c23 */ /* 0x100fe2000801082d */
[----:B------:R-:W-:Y:S01]  /*66f0*/  FMNMX.FTZ R44, R28, R43, !PT ;  /* 0x0000002b1c2c7209 */ /* 0x000fe20007810000 */
[--C-:B------:R-:W-:Y:S01]  /*6700*/  FFMA.FTZ R43, R7, UR4, -R45.reuse ;  /* 0x00000004072b7c23 */ /* 0x100fe2000801082d */
[----:B0-----:R-:W-:Y:S01]  /*6710*/  FSEL R15, R55, -INF , P3 ;  /* 0xff800000370f7808 */ /* 0x001fe20001800000 */
        /* <DEDUP_REMOVED lines=8> */
[----:B------:R-:W-:Y:S01]  /*67a0*/  FFMA.FTZ R36, R36, UR4, -R45 ;  /* 0x0000000424247c23 */ /* 0x000fe2000801082d */
[----:B------:R-:W0:Y:S01]  /*67b0*/  @P1 LDC R50, c[0x0][0x450] ;  /* 0x00011400ff321b82 */ /* 0x000e220000000800 */
[----:B------:R-:W1:Y:S01]  /*67c0*/  SHFL.BFLY PT, R7, R44, 0x2, 0x1f ;  /* 0x0c401f002c077f89 */ /* 0x000e6200000e0000 */
[----:B------:R-:W-:Y:S06]  /*67d0*/  MUFU.EX2 R46, R46 ;  /* 0x0000002e002e7308 */ /* 0x000fec0000000800 */
[----:B------:R-:W2:Y:S02]  /*67e0*/  @P1 LDC R45, c[0x0][0x44c] ;  /* 0x00011300ff2d1b82 */ /* 0x000ea40000000800 */
[----:B------:R-:W3:Y:S08]  /*67f0*/  MUFU.EX2 R47, R47 ;  /* 0x0000002f002f7308 */ /* 0x000ef00000000800 */
[----:B------:R-:W-:Y:S01]  /*6800*/  MUFU.EX2 R43, R43 ;  /* 0x0000002b002b7308 */ /* 0x000fe20000000800 */
[----:B-1----:R-:W-:-:S07]  /*6810*/  FMNMX.FTZ R7, R44, R7, !PT ;  /* 0x000000072c077209 */ /* 0x002fce0007810000 */
[----:B------:R1:W-:Y:S01]  /*6820*/  MUFU.EX2 R49, R10 ;  /* 0x0000000a00317308 */ /* 0x0003e20000000800 */
[----:B---3--:R-:W-:Y:S01]  /*6830*/  F2FP.F16.F32.PACK_AB R152, R47, R46 ;  /* 0x0000002e2f98723e */ /* 0x008fe200000000ff */
[----:B------:R-:W3:Y:S06]  /*6840*/  SHFL.BFLY PT, R6, R7, 0x1, 0x1f ;  /* 0x0c201f0007067f89 */ /* 0x000eec00000e0000 */
[----:B------:R-:W-:Y:S01]  /*6850*/  MUFU.EX2 R11, R11 ;  /* 0x0000000b000b7308 */ /* 0x000fe20000000800 */
[----:B-1----:R-:W-:-:S04]  /*6860*/  IMAD R10, R2, 0x1000, R19 ;  /* 0x00001000020a7824 */ /* 0x002fc800078e0213 */
[C---:B------:R-:W-:Y:S01]  /*6870*/  VIADD R44, R10.reuse, 0x80 ;  /* 0x000000800a2c7836 */ /* 0x040fe20000000000 */
[----:B------:R-:W-:Y:S02]  /*6880*/  R2UR UR6, R10 ;  /* 0x000000000a0672ca */ /* 0x000fe400000e0000 */
[----:B------:R-:W1:Y:S02]  /*6890*/  MUFU.EX2 R14, R14 ;  /* 0x0000000e000e7308 */ /* 0x000e640000000800 */
[----:B------:R-:W-:-:S06]  /*68a0*/  R2UR UR10, R44 ;  /* 0x000000002c0a72ca */ /* 0x000fcc00000e0000 */
[----:B------:R-:W-:Y:S03]  /*68b0*/  MUFU.EX2 R13, R13 ;  /* 0x0000000d000d7308 */ /* 0x000fe60000000800 */
[----:B------:R-:W-:Y:S01]  /*68c0*/  UMOV UR14, UR6 ;  /* 0x00000006000e7c82 */ /* 0x000fe20008000000 */
[----:B---3--:R-:W-:-:S04]  /*68d0*/  FMNMX.FTZ R5, R7, R6, !PT ;  /* 0x0000000607057209 */ /* 0x008fc80007810000 */
[C---:B------:R-:W-:Y:S01]  /*68e0*/  FSETP.NEU.FTZ.AND P2, PT, R5.reuse, -INF , PT ;  /* 0xff8000000500780b */ /* 0x040fe20003f5d000 */
[----:B------:R-:W-:Y:S01]  /*68f0*/  FMUL.FTZ R6, R5, UR4 ;  /* 0x0000000405067c20 */ /* 0x000fe20008410000 */
[----:B------:R-:W3:Y:S01]  /*6900*/  MUFU.EX2 R12, R12 ;  /* 0x0000000c000c7308 */ /* 0x000ee20000000800 */
[----:B-1----:R-:W-:-:S03]  /*6910*/  F2FP.F16.F32.PACK_AB R158, R14, R11 ;  /* 0x0000000b0e9e723e */ /* 0x002fc600000000ff */
[----:B------:R-:W-:Y:S02]  /*6920*/  FSEL R7, R6, RZ, P2 ;  /* 0x000000ff06077208 */ /* 0x000fe40001000000 */
[----:B------:R-:W-:Y:S02]  /*6930*/  ISETP.NE.AND P2, PT, R56, RZ, PT ;  /* 0x000000ff3800720c */ /* 0x000fe40003f45270 */
        /* <DEDUP_REMOVED lines=10> */
[----:B------:R-:W-:Y:S01]  /*69e0*/  FFMA.FTZ R38, R38, UR4, -R7 ;  /* 0x0000000426267c23 */ /* 0x000fe20008010807 */
[----:B------:R-:W-:-:S02]  /*69f0*/  @!P2 VIADD R6, R9, 0x38840 ;  /* 0x000388400906a836 */ /* 0x000fc40000000000 */
[--C-:B------:R-:W-:Y:S01]  /*6a00*/  FFMA.FTZ R39, R39, UR4, -R7.reuse ;  /* 0x0000000427277c23 */ /* 0x100fe20008010807 */
[--C-:B------:R-:W-:Y:S01]  /*6a10*/  FFMA.FTZ R40, R40, UR4, -R7.reuse ;  /* 0x0000000428287c23 */ /* 0x100fe20008010807 */
[--C-:B------:R-:W-:Y:S01]  /*6a20*/  FFMA.FTZ R41, R41, UR4, -R7.reuse ;  /* 0x0000000429297c23 */ /* 0x100fe20008010807 */
[--C-:B------:R-:W-:Y:S01]  /*6a30*/  FFMA.FTZ R42, R42, UR4, -R7.reuse ;  /* 0x000000042a2a7c23 */ /* 0x100fe20008010807 */
[----:B------:R-:W1:Y:S01]  /*6a40*/  MUFU.EX2 R27, R27 ;  /* 0x0000001b001b7308 */ /* 0x000e620000000800 */
[----:B------:R-:W-:Y:S01]  /*6a50*/  @!P2 PRMT R6, RZ, 0x654, R6 ;  /* 0x00000654ff06a816 */ /* 0x000fe20000000006 */
[--C-:B------:R-:W-:Y:S01]  /*6a60*/  FFMA.FTZ R28, R28, UR4, -R7.reuse ;  /* 0x000000041c1c7c23 */ /* 0x100fe20008010807 */
[--C-:B------:R-:W-:Y:S01]  /*6a70*/  FFMA.FTZ R21, R21, UR4, -R7.reuse ;  /* 0x0000000415157c23 */ /* 0x100fe20008010807 */
[----:B------:R-:W-:Y:S01]  /*6a80*/  FFMA.FTZ R7, R15, UR4, -R7 ;  /* 0x000000040f077c23 */ /* 0x000fe20008010807 */
[----:B------:R4:W-:Y:S01]  /*6a90*/  @!P2 SYNCS.ARRIVE.TRANS64.RED.A1T0 RZ, [R6+URZ], RZ ;  /* 0x000000ff06ffa9a7 */ /* 0x0009e2000810043f */
[----:B---3--:R-:W-:Y:S01]  /*6aa0*/  F2FP.F16.F32.PACK_AB R160, R12, R13 ;  /* 0x0000000d0ca0723e */ /* 0x008fe200000000ff */
[----:B------:R-:W-:Y:S01]  /*6ab0*/  @!P2 VIADD R9, R9, 0x38860 ;  /* 0x000388600909a836 */ /* 0x000fe20000000000 */
[----:B------:R-:W3:Y:S04]  /*6ac0*/  MUFU.EX2 R26, R26 ;  /* 0x0000001a001a7308 */ /* 0x000ee80000000800 */
[----:B------:R-:W-:Y:S01]  /*6ad0*/  @!P2 PRMT R9, RZ, 0x654, R9 ;  /* 0x00000654ff09a816 */ /* 0x000fe20000000009 */
[----:B----4-:R-:W-:-:S03]  /*6ae0*/  FADD.FTZ R6, R46, R47 ;  /* 0x0000002f2e067221 */ /* 0x010fc60000010000 */
[----:B------:R-:W4:Y:S01]  /*6af0*/  MUFU.EX2 R155, R30 ;  /* 0x0000001e009b7308 */ /* 0x000f220000000800 */
[----:B-1----:R-:W-:-:S07]  /*6b00*/  F2FP.F16.F32.PACK_AB R153, R27, R24 ;  /* 0x000000181b99723e */ /* 0x002fce00000000ff */
[----:B------:R2:W-:Y:S08]  /*6b10*/  MUFU.EX2 R30, R37 ;  /* 0x00000025001e7308 */ /* 0x0005f00000000800 */
[----:B------:R-:W1:Y:S01]  /*6b20*/  MUFU.EX2 R31, R31 ;  /* 0x0000001f001f7308 */ /* 0x000e620000000800 */
[----:B--2---:R-:W-:-:S04]  /*6b30*/  @P1 IMAD.HI.U32 R37, R45, UR42, RZ ;  /* 0x0000002a2d251c27 */ /* 0x004fc8000f8e00ff */
[----:B------:R-:W-:Y:S01]  /*6b40*/  FADD.FTZ R45, R43, R6 ;  /* 0x000000062b2d7221 */ /* 0x000fe20000010000 */
[----:B0-----:R-:W-:Y:S01]  /*6b50*/  @P1 SHF.R.U32.HI R48, RZ, R50, R37 ;  /* 0x00000032ff301219 */ /* 0x001fe20000011625 */
[----:B------:R-:W-:Y:S01]  /*6b60*/  FADD.FTZ R37, R24, R27 ;  /* 0x0000001b18257221 */ /* 0x000fe20000010000 */
[----:B------:R-:W0:Y:S01]  /*6b70*/  MUFU.EX2 R34, R34 ;  /* 0x0000002200227308 */ /* 0x000e220000000800 */
[C---:B------:R-:W-:Y:S01]  /*6b80*/  FADD.FTZ R45, R154.reuse, R45 ;  /* 0x0000002d9a2d7221 */ /* 0x040fe20000010000 */
[----:B------:R-:W-:Y:S01]  /*6b90*/  F2FP.F16.F32.PACK_AB R154, R154, R43 ;  /* 0x0000002b9a9a723e */ /* 0x000fe200000000ff */
[----:B---3--:R-:W-:Y:S01]  /*6ba0*/  FADD.FTZ R6, R26, R37 ;  /* 0x000000251a067221 */ /* 0x008fe20000010000 */
[----:B------:R-:W-:Y:S01]  /*6bb0*/  IADD3 R48, R48, R187, -R188 ;  /* 0x000000bb30307210 */ /* 0x000fe20007ffe8bc */
[----:B------:R-:W-:Y:S01]  /*6bc0*/  FADD.FTZ R44, R156, R45 ;  /* 0x0000002d9c2c7221 */ /* 0x000fe20000010000 */
[----:B------:R-:W-:Y:S01]  /*6bd0*/  F2FP.F16.F32.PACK_AB R156, R49, R156 ;  /* 0x0000009c319c723e */ /* 0x000fe200000000ff */
[----:B----4-:R-:W-:Y:S01]  /*6be0*/  FADD.FTZ R6, R155, R6 ;  /* 0x000000069b067221 */ /* 0x010fe20000010000 */
[----:B------:R-:W2:Y:S01]  /*6bf0*/  MUFU.EX2 R35, R35 ;  /* 0x0000002300237308 */ /* 0x000ea20000000800 */
[----:B------:R-:W-:Y:S01]  /*6c00*/  FADD.FTZ R44, R49, R44 ;  /* 0x0000002c312c7221 */ /* 0x000fe20000010000 */
[----:B------:R-:W-:Y:S01]  /*6c10*/  F2FP.F16.F32.PACK_AB R155, R155, R26 ;  /* 0x0000001a9b9b723e */ /* 0x000fe200000000ff */
[----:B-1----:R-:W-:Y:S01]  /*6c20*/  FADD.FTZ R15, R31, R6 ;  /* 0x000000061f0f7221 */ /* 0x002fe20000010000 */
[----:B------:R-:W-:Y:S01]  /*6c30*/  BAR.SYNC.DEFER_BLOCKING 0xf, 0x100 ;  /* 0x03c4000000007b1d */ /* 0x000fe20000010000 */
[----:B------:R-:W-:-:S02]  /*6c40*/  R2UR UR5, R48 ;  /* 0x00000000300572ca */ /* 0x000fc400000e0000 */
[----:B0-----:R-:W-:-:S03]  /*6c50*/  FADD.FTZ R6, R34, R15 ;  /* 0x0000000f22067221 */ /* 0x001fc60000010000 */
[----:B------:R-:W0:Y:S01]  /*6c60*/  MUFU.EX2 R38, R38 ;  /* 0x0000002600267308 */ /* 0x000e220000000800 */
[----:B------:R-:W-:Y:S01]  /*6c70*/  FADD.FTZ R15, R11, R44 ;  /* 0x0000002c0b0f7221 */ /* 0x000fe20000010000 */
[----:B------:R-:W-:Y:S01]  /*6c80*/  F2FP.F16.F32.PACK_AB R157, R34, R31 ;  /* 0x0000001f229d723e */ /* 0x000fe200000000ff */
[----:B--2---:R-:W-:-:S05]  /*6c90*/  FADD.FTZ R37, R35, R6 ;  /* 0x0000000623257221 */ /* 0x004fca0000010000 */
[----:B------:R-:W1:Y:S01]  /*6ca0*/  MUFU.EX2 R39, R39 ;  /* 0x0000002700277308 */ /* 0x000e620000000800 */
[----:B------:R-:W-:Y:S01]  /*6cb0*/  FADD.FTZ R6, R14, R15 ;  /* 0x0000000f0e067221 */ /* 0x000fe20000010000 */
[C---:B------:R-:W-:Y:S01]  /*6cc0*/  F2FP.F16.F32.PACK_AB R159, R30.reuse, R35 ;  /* 0x000000231e9f723e */ /* 0x040fe200000000ff */
[----:B------:R-:W-:Y:S02]  /*6cd0*/  FADD.FTZ R37, R30, R37 ;  /* 0x000000251e257221 */ /* 0x000fe40000010000 */
[----:B------:R-:W-:-:S03]  /*6ce0*/  FADD.FTZ R15, R13, R6 ;  /* 0x000000060d0f7221 */ /* 0x000fc60000010000 */
[----:B------:R-:W2:Y:S01]  /*6cf0*/  MUFU.EX2 R40, R40 ;  /* 0x0000002800287308 */ /* 0x000ea20000000800 */
[----:B0-----:R-:W-:Y:S01]  /*6d00*/  FADD.FTZ R6, R38, R37 ;  /* 0x0000002526067221 */ /* 0x001fe20000010000 */
[----:B------:R-:W-:Y:S01]  /*6d10*/  FADD.FTZ R15, R12, R15 ;  /* 0x0000000f0c0f7221 */ /* 0x000fe20000010000 */
[----:B------:R0:W-:Y:S04]  /*6d20*/  STSM.16.M88.4 [R23+0x36400], R152 ;  /* 0x0364009817007844 */ /* 0x0001e80000000200 */
[----:B------:R0:W-:Y:S01]  /*6d30*/  STSM.16.M88.4 [R184], R156 ;  /* 0x0000009cb8007844 */ /* 0x0001e20000000200 */
[----:B------:R-:W3:Y:S01]  /*6d40*/  MUFU.EX2 R29, R29 ;  /* 0x0000001d001d7308 */ /* 0x000ee20000000800 */
[C---:B-1----:R-:W-:Y:S01]  /*6d50*/  FADD.FTZ R27, R39.reuse, R6 ;  /* 0x00000006271b7221 */ /* 0x042fe20000010000 */
[----:B------:R-:W-:Y:S01]  /*6d60*/  FADD.FTZ R6, R20, R15 ;  /* 0x0000000f14067221 */ /* 0x000fe20000010000 */
[----:B------:R-:W-:-:S05]  /*6d70*/  F2FP.F16.F32.PACK_AB R161, R39, R38 ;  /* 0x0000002627a1723e */ /* 0x000fca00000000ff */
[----:B------:R-:W1:Y:S01]  /*6d80*/  MUFU.EX2 R41, R41 ;  /* 0x0000002900297308 */ /* 0x000e620000000800 */
[----:B--2---:R-:W-:-:S07]  /*6d90*/  FADD.FTZ R24, R40, R27 ;  /* 0x0000001b28187221 */ /* 0x004fce0000010000 */
[----:B------:R-:W2:Y:S01]  /*6da0*/  MUFU.EX2 R32, R32 ;  /* 0x0000002000207308 */ /* 0x000ea20000000800 */
[C---:B---3--:R-:W-:Y:S01]  /*6db0*/  FADD.FTZ R11, R29.reuse, R6 ;  /* 0x000000061d0b7221 */ /* 0x048fe20000010000 */
[----:B------:R-:W-:-:S06]  /*6dc0*/  F2FP.F16.F32.PACK_AB R162, R29, R20 ;  /* 0x000000141da2723e */ /* 0x000fcc00000000ff */
[----:B------:R-:W3:Y:S01]  /*6dd0*/  MUFU.EX2 R42, R42 ;  /* 0x0000002a002a7308 */ /* 0x000ee20000000800 */
[C---:B-1----:R-:W-:Y:S01]  /*6de0*/  FADD.FTZ R15, R41.reuse, R24 ;  /* 0x00000018290f7221 */ /* 0x042fe20000010000 */
[----:B------:R-:W-:-:S05]  /*6df0*/  F2FP.F16.F32.PACK_AB R163, R41, R40 ;  /* 0x0000002829a3723e */ /* 0x000fca00000000ff */
[----:B------:R0:W-:Y:S01]  /*6e00*/  STSM.16.M88.4 [R186], R160 ;  /* 0x000000a0ba007844 */ /* 0x0001e20000000200 */
[----:B------:R-:W1:Y:S01]  /*6e10*/  MUFU.EX2 R33, R33 ;  /* 0x0000002100217308 */ /* 0x000e620000000800 */
[----:B--2---:R-:W-:-:S07]  /*6e20*/  FADD.FTZ R6, R32, R11 ;  /* 0x0000000b20067221 */ /* 0x004fce0000010000 */
[----:B------:R-:W2:Y:S01]  /*6e30*/  MUFU.EX2 R165, R28 ;  /* 0x0000001c00a57308 */ /* 0x000ea20000000800 */
[----:B---3--:R-:W-:-:S07]  /*6e40*/  FADD.FTZ R12, R42, R15 ;  /* 0x0000000f2a0c7221 */ /* 0x008fce0000010000 */
[----:B------:R-:W-:Y:S01]  /*6e50*/  MUFU.EX2 R25, R25 ;  /* 0x0000001900197308 */ /* 0x000fe20000000800 */
[C---:B-1----:R-:W-:Y:S01]  /*6e60*/  FADD.FTZ R6, R33.reuse, R6 ;  /* 0x0000000621067221 */ /* 0x042fe20000010000 */
[----:B------:R-:W-:-:S06]  /*6e70*/  F2FP.F16.F32.PACK_AB R164, R33, R32 ;  /* 0x0000002021a4723e */ /* 0x000fcc00000000ff */
[----:B------:R-:W1:Y:S01]  /*6e80*/  MUFU.EX2 R36, R36 ;  /* 0x0000002400247308 */ /* 0x000e620000000800 */
[C---:B--2---:R-:W-:Y:S01]  /*6e90*/  FADD.FTZ R12, R165.reuse, R12 ;  /* 0x0000000ca50c7221 */ /* 0x044fe20000010000 */
[----:B------:R-:W-:-:S06]  /*6ea0*/  F2FP.F16.F32.PACK_AB R165, R165, R42 ;  /* 0x0000002aa5a5723e */ /* 0x000fcc00000000ff */
[----:B------:R-:W2:Y:S08]  /*6eb0*/  MUFU.EX2 R21, R21 ;  /* 0x0000001500157308 */ /* 0x000eb00000000800 */
[----:B------:R3:W4:Y:S01]  /*6ec0*/  MUFU.EX2 R14, R7 ;  /* 0x00000007000e7308 */ /* 0x0007220000000800 */
[----:B-1----:R-:W-:Y:S01]  /*6ed0*/  F2FP.F16.F32.PACK_AB R166, R36, R25 ;  /* 0x0000001924a6723e */ /* 0x002fe200000000ff */
[----:B---3--:R-:W-:Y:S01]  /*6ee0*/  FADD.FTZ R7, R25, R6 ;  /* 0x0000000619077221 */ /* 0x008fe20000010000 */
[----:B--2---:R-:W-:-:S03]  /*6ef0*/  FADD.FTZ R11, R21, R12 ;  /* 0x0000000c150b7221 */ /* 0x004fc60000010000 */
[----:B------:R-:W-:Y:S01]  /*6f00*/  FADD.FTZ R6, R36, R7 ;  /* 0x0000000724067221 */ /* 0x000fe20000010000 */
[C---:B----4-:R-:W-:Y:S01]  /*6f10*/  F2FP.F16.F32.PACK_AB R167, R14.reuse, R21 ;  /* 0x000000150ea7723e */ /* 0x050fe200000000ff */
[----:B------:R-:W-:Y:S01]  /*6f20*/  FADD.FTZ R7, R14, R11 ;  /* 0x0000000b0e077221 */ /* 0x000fe20000010000 */
[C---:B------:R-:W-:Y:S02]  /*6f30*/  VIADD R11, R10.reuse, 0x100 ;  /* 0x000001000a0b7836 */ /* 0x040fe40000000000 */
[----:B------:R-:W-:Y:S01]  /*6f40*/  VIADD R10, R10, 0x180 ;  /* 0x000001800a0a7836 */ /* 0x000fe20000000000 */
[----:B------:R0:W-:Y:S01]  /*6f50*/  STSM.16.M88.4 [R185], R164 ;  /* 0x000000a4b9007844 */ /* 0x0001e20000000200 */
[----:B------:R-:W-:Y:S01]  /*6f60*/  WARPGROUP.ARRIVE ;  /* 0x00000000000079c5 */ /* 0x000fe20000000000 */
[----:B------:R-:W-:-:S05]  /*6f70*/  R2UR UR6, R11 ;  /* 0x000000000b0672ca */ /* 0x000fca00000e0000 */
[----:B------:R-:W-:Y:S03]  /*6f80*/  HGMMA.64x256x16.F32 R24, R152, gdesc[UR12].tnspB, RZ, !UPT, gsb0 ;  /* 0x43e0000c98187df0 */ /* 0x000fe6000c0008ff */
[----:B------:R-:W-:Y:S02]  /*6f90*/  WARPGROUP.DEPBAR.LE gsb0, 0x0 ;  /* 0x00008000000079c5 */ /* 0x000fe40000010000 */
[----:B------:R-:W-:-:S15]  /*6fa0*/  WARPGROUP.ARRIVE ;  /* 0x00000000000079c5 */ /* 0x000fde0000000000 */
[----:B------:R-:W-:-:S08]  /*6fb0*/  NOP ;  /* 0x0000000000007918 */ /* 0x000fd00000000000 */
[----:B------:R-:W-:Y:S01]  /*6fc0*/  HGMMA.64x256x16.F32 R24, R156, gdesc[UR8].tnspB, R24, gsb0 ;  /* 0x43e000089c187df0 */ /* 0x000fe20008000818 */
[----:B------:R-:W-:Y:S01]  /*6fd0*/  UMOV UR10, UR6 ;  /* 0x00000006000a7c82 */ /* 0x000fe20008000000 */
[----:B------:R-:W-:Y:S01]  /*6fe0*/  UMOV UR11, 0x40000040 ;  /* 0x40000040000b7882 */ /* 0x000fe20000000000 */
[----:B------:R-:W-:Y:S01]  /*6ff0*/  R2UR UR6, R10 ;  /* 0x000000000a0672ca */ /* 0x000fe200000e0000 */
[----:B------:R-:W-:Y:S02]  /*7000*/  WARPGROUP.DEPBAR.LE gsb0, 0x0 ;  /* 0x00008000000079c5 */ /* 0x000fe40000010000 */
[----:B------:R-:W-:-:S15]  /*7010*/  WARPGROUP.ARRIVE ;  /* 0x00000000000079c5 */ /* 0x000fde0000000000 */
[----:B------:R-:W-:-:S07]  /*7020*/  NOP ;  /* 0x0000000000007918 */ /* 0x000fce0000000000 */
[----:B------:R-:W-:Y:S01]  /*7030*/  HGMMA.64x256x16.F32 R24, R160, gdesc[UR8].tnspB, R24, gsb0 ;  /* 0x43e00008a0187df0 */ /* 0x000fe20008000818 */
[----:B------:R-:W-:Y:S01]  /*7040*/  UMOV UR10, UR6 ;  /* 0x00000006000a7c82 */ /* 0x000fe20008000000 */
[----:B------:R-:W-:Y:S01]  /*7050*/  UMOV UR11, 0x40000040 ;  /* 0x40000040000b7882 */ /* 0x000fe20000000000 */
        /* <DEDUP_REMOVED lines=8> */
[----:B------:R-:W-:-:S06]  /*70e0*/  WARPGROUP.ARRIVE ;  /* 0x00000000000079c5 */ /* 0x000fcc0000000000 */
        /* <DEDUP_REMOVED lines=13> */
[----:B------:R-:W-:Y:S01]  /*71c0*/  ULDC UR5, c[0x0][0xad0] ;  /* 0x0002b40000057ab9 */ /* 0x000fe20000000800 */
[----:B------:R-:W-:Y:S01]  /*71d0*/  IMAD.MOV.U32 R10, RZ, RZ, R8 ;  /* 0x000000ffff0a7224 */ /* 0x000fe200078e0008 */
[----:B------:R-:W-:Y:S01]  /*71e0*/  ULDC UR4, c[0x0][0xa80] ;  /* 0x0002a00000047ab9 */ /* 0x000fe20000000800 */
[----:B------:R-:W-:-:S07]  /*71f0*/  IMAD.MOV.U32 R12, RZ, RZ, R2 ;  /* 0x000000ffff0c7224 */ /* 0x000fce00078e0002 */
.L_x_5331:
        /* <DEDUP_REMOVED lines=8> */
.L_x_5323:
[----:B------:R-:W-:Y:S02]  /*7280*/  IMAD.U32 R5, RZ, RZ, UR37 ;  /* 0x00000025ff057e24 */ /* 0x000fe4000f8e00ff */
[----:B0-----:R-:W-:-:S03]  /*7290*/  IMAD R9, R2, 0x8, R16 ;  /* 0x0000000802097824 */ /* 0x001fc600078e0210 */
[----:B------:R-:W-:-:S04]  /*72a0*/  SHF.L.U32 R5, R5, 0x1f, RZ ;  /* 0x0000001f05057819 */ /* 0x000fc800000006ff */
[----:B------:R0:W1:Y:S01]  /*72b0*/  SYNCS.PHASECHK.TRANS64.TRYWAIT P3, [R9+URZ+0x38830], R5 ;  /* 0x03883005090075a7 */ /* 0x000062000806017f */
[----:B------:R-:W-:Y:S05]  /*72c0*/  @!P0 BRA `(.L_x_5324) ;  /* 0x0000000000048947 */ /* 0x000fea0003800000 */
[----:B------:R-:W-:Y:S01]  /*72d0*/  BPT.TRAP 0x1 ;  /* 0x000000040000795c */ /* 0x000fe20000300000 */
.L_x_5324:
[----:B------:R-:W-:Y:S01]  /*72e0*/  IMAD R8, R2, 0x200, R0 ;  /* 0x0000020002087824 */ /* 0x000fe200078e0200 */
[----:B-1----:R-:W-:Y:S06]  /*72f0*/  @P3 BRA `(.L_x_5325) ;  /* 0x0000000000083947 */ /* 0x002fec0003800000 */
[----:B------:R-:W1:Y:S02]  /*7300*/  SYNCS.PHASECHK.TRANS64.TRYWAIT P3, [R9+URZ+0x38830], R5 ;  /* 0x03883005090075a7 */ /* 0x000e64000806017f */
[----:B-1----:R-:W-:Y:S05]  /*7310*/  @!P3 BRA `(.L_x_5326) ;  /* 0x0000014400d0b947 */ /* 0x002fea0003800000 */
.L_x_5325:
[----:B------:R-:W-:Y:S01]  /*7320*/  R2UR UR10, R8 ;  /* 0x00000000080a72ca */ /* 0x000fe200000e0000 */
[----:B------:R-:W-:Y:S01]  /*7330*/  WARPGROUP.ARRIVE ;  /* 0x00000000000079c5 */ /* 0x000fe20000000000 */
[----:B------:R-:W-:Y:S01]  /*7340*/  UMOV UR11, 0x40000040 ;  /* 0x40000040000b7882 */ /* 0x000fe20000000000 */
[----:B------:R-:W-:Y:S01]  /*7350*/  UMOV UR15, 0x40000040 ;  /* 0x40000040000f7882 */ /* 0x000fe20000000000 */
[----:B------:R-:W-:Y:S01]  /*7360*/  UMOV UR19, 0x40000040 ;  /* 0x4000004000137882 */ /* 0x000fe20000000000 */
[----:B------:R-:W-:-:S08]  /*7370*/  UMOV UR23, 0x40000040 ;  /* 0x4000004000177882 */ /* 0x000fd00000000000 */
[----:B------:R-:W-:Y:S01]  /*7380*/  HGMMA.64x64x16.F32 R152, gdesc[UR8], RZ, !UPT, gsb0 ;  /* 0x00e00000089879f0 */ /* 0x000fe2000c0008ff */
[----:B------:R-:W-:Y:S02]  /*7390*/  UIADD3 UR14, UR10, 0x2, URZ ;  /* 0x000000020a0e7890 */ /* 0x000fe4000fffe03f */
[----:B------:R-:W-:Y:S02]  /*73a0*/  UIADD3 UR18, UR10, 0x4, URZ ;  /* 0x000000040a127890 */ /* 0x000fe4000fffe03f */
        /* <DEDUP_REMOVED lines=13> */
.L_x_5327:
[----:B------:R2:W3:Y:S01]  /*7480*/  SYNCS.PHASECHK.TRANS64.TRYWAIT P3, [R9+URZ+0x38850], R5 ;  /* 0x03885005090075a7 */ /* 0x0004e2000806017f */
[----:B------:R-:W-:Y:S05]  /*7490*/  @!P0 BRA `(.L_x_5328) ;  /* 0x0000000000048947 */ /* 0x000fea0003800000 */
[----:B------:R-:W-:Y:S01]  /*74a0*/  BPT.TRAP 0x1 ;  /* 0x000000040000795c */ /* 0x000fe20000300000 */
.L_x_5328:
[----:B---3--:R-:W-:Y:S05]  /*74b0*/  @P3 BRA `(.L_x_5329) ;  /* 0x0000000000083947 */ /* 0x008fea0003800000 */
[----:B------:R-:W3:Y:S02]  /*74c0*/  SYNCS.PHASECHK.TRANS64.TRYWAIT P3, [R9+URZ+0x38850], R5 ;  /* 0x03885005090075a7 */ /* 0x000ee4000806017f */
[----:B---3--:R-:W-:Y:S05]  /*74d0*/  @!P3 BRA `(.L_x_5330) ;  /* 0x000001440074b947 */ /* 0x008fea0003800000 */
.L_x_5329:
[----:B0123--:R-:W-:Y:S01]  /*74e0*/  IMAD R5, R2, 0x1000, R3 ;  /* 0x0000100002057824 */ /* 0x00ffe200078e0203 */
[----:B------:R-:W-:Y:S01]  /*74f0*/  WARPGROUP.ARRIVE ;  /* 0x00000000000079c5 */ /* 0x000fe20000000000 */
[----:B------:R-:W-:Y:S01]  /*7500*/  UMOV UR27, 0x40000040 ;  /* 0x40000040001b7882 */ /* 0x000fe20000000000 */
[----:B------:R-:W-:Y:S01]  /*7510*/  VIADD R8, R4, 0x2 ;  /* 0x0000000204087836 */ /* 0x000fe20000000000 */
[----:B------:R-:W-:Y:S01]  /*7520*/  UMOV UR29, 0x40000040 ;  /* 0x40000040001d7882 */ /* 0x000fe20000000000 */
[C---:B------:R-:W-:Y:S01]  /*7530*/  R2UR UR26, R5.reuse ;  /* 0x00000000051a72ca */ /* 0x040fe200000e0000 */
[----:B------:R-:W-:Y:S01]  /*7540*/  UMOV UR31, 0x40000040 ;  /* 0x40000040001f7882 */ /* 0x000fe20000000000 */
[----:B------:R-:W0:Y:S01]  /*7550*/  S2R R13, SR_TID.X ;  /* 0x00000000000d7919 */ /* 0x000e220000002100 */
[----:B------:R-:W-:Y:S01]  /*7560*/  R2UR UR28, R8 ;  /* 0x00000000081c72ca */ /* 0x000fe200000e0000 */
[C---:B------:R-:W-:Y:S01]  /*7570*/  VIADD R8, R5.reuse, 0x2 ;  /* 0x0000000205087836 */ /* 0x040fe20000000000 */
[----:B------:R-:W-:Y:S01]  /*7580*/  UMOV UR10, 0xffffffc0 ;  /* 0xffffffc0000a7882 */ /* 0x000fe20000000000 */
[----:B------:R-:W-:Y:S01]  /*7590*/  VIADD R20, R5, 0x800 ;  /* 0x0000080005147836 */ /* 0x000fe20000000000 */
[----:B------:R-:W-:Y:S01]  /*75a0*/  UIMAD UR10, UR7, UR10, 0x1 ;  /* 0x00000001070a74a4 */ /* 0x000fe2000f8e020a */
[----:B------:R-:W-:Y:S01]  /*75b0*/  IMAD.MOV.U32 R15, RZ, RZ, 0x4 ;  /* 0x00000004ff0f7424 */ /* 0x000fe200078e00ff */
[----:B------:R-:W-:Y:S01]  /*75c0*/  R2UR UR30, R8 ;  /* 0x00000000081e72ca */ /* 0x000fe200000e0000 */
[----:B------:R-:W-:Y:S01]  /*75d0*/  VIADD R8, R4, 0x4 ;  /* 0x0000000404087836 */ /* 0x000fe20000000000 */
[----:B------:R-:W-:Y:S01]  /*75e0*/  UMOV UR11, 0x40000040 ;  /* 0x40000040000b7882 */ /* 0x000fe20000000000 */
[----:B------:R-:W-:Y:S01]  /*75f0*/  UISETP.GT.AND UP0, UPT, UR7, UR6, UPT ;  /* 0x000000060700728c */ /* 0x000fe2000bf04270 */
[----:B------:R-:W-:Y:S01]  /*7600*/  HGMMA.64x64x16.F32 R152, gdesc[UR24], R152, gsb0 ;  /* 0x00e00000189879f0 */ /* 0x000fe20008000898 */
[----:B------:R-:W-:Y:S01]  /*7610*/  UIADD3 UR7, UR7, -0x1, URZ ;  /* 0xffffffff07077890 */ /* 0x000fe2000fffe03f */
[----:B0-----:R-:W-:Y:S01]  /*7620*/  SHF.R.U32.HI R13, RZ, 0x7, R13 ;  /* 0x00000007ff0d7819 */ /* 0x001fe2000001160d */
[----:B------:R-:W-:-:S02]  /*7630*/  WARPGROUP.DEPBAR.LE gsb0, 0x0 ;  /* 0x00008000000079c5 */ /* 0x000fc40000010000 */
[----:B------:R-:W-:-:S06]  /*7640*/  WARPGROUP.ARRIVE ;  /* 0x00000000000079c5 */ /* 0x000fcc0000000000 */
[----:B------:R-:W-:Y:S01]  /*7650*/  HGMMA.64x64x16.F32 R152, gdesc[UR28], R152, gsb0 ;  /* 0x00e000001c9879f0 */ /* 0x000fe20008000898 */
[----:B------:R-:W-:Y:S01]  /*7660*/  R2UR UR28, R8 ;  /* 0x00000000081c72ca */ /* 0x000fe200000e0000 */
[----:B------:R-:W-:Y:S01]  /*7670*/  VIADD R8, R5, 0x4 ;  /* 0x0000000405087836 */ /* 0x000fe20000000000 */
[----:B------:R-:W-:Y:S01]  /*7680*/  UMOV UR29, 0x40000040 ;  /* 0x40000040001d7882 */ /* 0x000fe20000000000 */
[----:B------:R-:W-:-:S03]  /*7690*/  UMOV UR31, 0x40000040 ;  /* 0x40000040001f7882 */ /* 0x000fc60000000000 */
[----:B------:R-:W-:Y:S01]  /*76a0*/  R2UR UR30, R8 ;  /* 0x00000000081e72ca */ /* 0x000fe200000e0000 */
[----:B------:R-:W-:Y:S01]  /*76b0*/  VIADD R8, R4, 0x6 ;  /* 0x0000000604087836 */ /* 0x000fe20000000000 */
[----:B------:R-:W-:Y:S02]  /*76c0*/  WARPGROUP.DEPBAR.LE gsb0, 0x0 ;  /* 0x00008000000079c5 */ /* 0x000fe40000010000 */
[----:B------:R-:W-:-:S09]  /*76d0*/  WARPGROUP.ARRIVE ;  /* 0x00000000000079c5 */ /* 0x000fd20000000000 */
        /* <DEDUP_REMOVED lines=113> */
[----:B------:R-:W-:Y:S02]  /*7df0*/  R2UR UR30, R8 ;  /* 0x00000000081e72ca */ /* 0x000fe400000e0000 */
[----:B------:R0:W1:Y:S02]  /*7e00*/  SHFL.IDX PT, R8, R13, RZ, 0x1f ;  /* 0x00001fff0d087589 */ /* 0x00006400000e0000 */
[----:B0-----:R-:W-:Y:S01]  /*7e10*/  VIADD R13, R4, 0x800 ;  /* 0x00000800040d7836 */ /* 0x001fe20000000000 */
[----:B-1----:R-:W-:-:S04]  /*7e20*/  ISETP.GT.AND P3, PT, R8, 0x7f, PT ;  /* 0x0000007f0800780c */ /* 0x002fc80003f64270 */
[----:B------:R-:W-:-:S05]  /*7e30*/  SEL R14, RZ, 0x2, !P3 ;  /* 0x00000002ff0e7807 */ /* 0x000fca0005800000 */
[----:B------:R-:W-:Y:S01]  /*7e40*/  IMAD.IADD R8, R13, 0x1, R14 ;  /* 0x000000010d087824 */ /* 0x000fe200078e020e */
[----:B------:R-:W-:Y:S02]  /*7e50*/  WARPGROUP.DEPBAR.LE gsb0, 0x0 ;  /* 0x00008000000079c5 */ /* 0x000fe40000010000 */
[----:B------:R-:W-:-:S06]  /*7e60*/  WARPGROUP.ARRIVE ;  /* 0x00000000000079c5 */ /* 0x000fcc0000000000 */
[----:B------:R-:W-:Y:S01]  /*7e70*/  HGMMA.64x64x16.F32 R152, gdesc[UR28], R152, gsb0 ;  /* 0x00e000001c9879f0 */ /* 0x000fe20008000898 */
[----:B------:R-:W-:Y:S01]  /*7e80*/  R2UR UR28, R8 ;  /* 0x00000000081c72ca */ /* 0x000fe200000e0000 */
[----:B------:R-:W-:Y:S01]  /*7e90*/  IMAD.IADD R8, R14, 0x1, R20 ;  /* 0x000000010e087824 */ /* 0x000fe200078e0214 */
[----:B------:R-:W-:Y:S01]  /*7ea0*/  UMOV UR29, 0x40000040 ;  /* 0x40000040001d7882 */ /* 0x000fe20000000000 */
[----:B------:R-:W-:-:S03]  /*7eb0*/  UMOV UR31, 0x40000040 ;  /* 0x40000040001f7882 */ /* 0x000fc60000000000 */
[----:B------:R-:W-:Y:S02]  /*7ec0*/  R2UR UR30, R8 ;  /* 0x00000000081e72ca */ /* 0x000fe400000e0000 */
[C---:B------:R-:W-:Y:S02]  /*7ed0*/  SEL R8, R15.reuse, 0x2, P3 ;  /* 0x000000020f087807 */ /* 0x040fe40001800000 */
[----:B------:R-:W-:-:S03]  /*7ee0*/  SEL R15, R15, 0x6, !P3 ;  /* 0x000000060f0f7807 */ /* 0x000fc60005800000 */
[C---:B------:R-:W-:Y:S02]  /*7ef0*/  IMAD.IADD R21, R13.reuse, 0x1, R8 ;  /* 0x000000010d157824 */ /* 0x040fe400078e0208 */
[----:B------:R-:W-:Y:S01]  /*7f00*/  IMAD.IADD R13, R13, 0x1, R15 ;  /* 0x000000010d0d7824 */ /* 0x000fe200078e020f */
[----:B------:R-:W-:Y:S02]  /*7f10*/  WARPGROUP.DEPBAR.LE gsb0, 0x0 ;  /* 0x00008000000079c5 */ /* 0x000fe40000010000 */
[----:B------:R-:W-:-:S06]  /*7f20*/  WARPGROUP.ARRIVE ;  /* 0x00000000000079c5 */ /* 0x000fcc0000000000 */
[----:B------:R-:W-:Y:S01]  /*7f30*/  HGMMA.64x64x16.F32 R152, gdesc[UR28], R152, gsb0 ;  /* 0x00e000001c9879f0 */ /* 0x000fe20008000898 */
[----:B------:R-:W-:Y:S01]  /*7f40*/  R2UR UR28, R21 ;  /* 0x00000000151c72ca */ /* 0x000fe200000e0000 */
[C---:B------:R-:W-:Y:S01]  /*7f50*/  IMAD.IADD R21, R20.reuse, 0x1, R8 ;  /* 0x0000000114157824 */ /* 0x040fe200078e0208 */
[----:B------:R-:W-:Y:S01]  /*7f60*/  UMOV UR29, 0x40000040 ;  /* 0x40000040001d7882 */ /* 0x000fe20000000000 */
[----:B------:R-:W-:Y:S01]  /*7f70*/  UMOV UR31, 0x40000040 ;  /* 0x40000040001f7882 */ /* 0x000fe20000000000 */
[----:B------:R-:W-:Y:S02]  /*7f80*/  IMAD.IADD R20, R20, 0x1, R15 ;  /* 0x0000000114147824 */ /* 0x000fe400078e020f */
[----:B------:R-:W-:Y:S01]  /*7f90*/  R2UR UR30, R21 ;  /* 0x00000000151e72ca */ /* 0x000fe200000e0000 */
[----:B------:R-:W-:Y:S02]  /*7fa0*/  WARPGROUP.DEPBAR.LE gsb0, 0x0 ;  /* 0x00008000000079c5 */ /* 0x000fe40000010000 */
[----:B------:R-:W-:-:S10]  /*7fb0*/  WARPGROUP.ARRIVE ;  /* 0x00000000000079c5 */ /* 0x000fd40000000000 */
        /* <DEDUP_REMOVED lines=26> */
[----:B------:R-:W-:Y:S01]  /*8160*/  VIADD R20, R5, 0xa00 ;  /* 0x00000a0005147836 */ /* 0x000fe20000000000 */
[----:B------:R-:W-:Y:S01]  /*8170*/  UMOV UR29, 0x40000040 ;  /* 0x40000040001d7882 */ /* 0x000fe20000000000 */
[----:B------:R-:W-:Y:S02]  /*8180*/  UMOV UR31, 0x40000040 ;  /* 0x40000040001f7882 */ /* 0x000fe40000000000 */
[----:B------:R-:W-:-:S05]  /*8190*/  IMAD.IADD R21, R14, 0x1, R20 ;  /* 0x000000010e157824 */ /* 0x000fca00078e0214 */
[----:B------:R-:W-:Y:S01]  /*81a0*/  R2UR UR30, R21 ;  /* 0x00000000151e72ca */ /* 0x000fe200000e0000 */
[C---:B------:R-:W-:Y:S02]  /*81b0*/  IMAD.IADD R21, R13.reuse, 0x1, R8 ;  /* 0x000000010d157824 */ /* 0x040fe400078e0208 */
[----:B------:R-:W-:Y:S01]  /*81c0*/  IMAD.IADD R13, R13, 0x1, R15 ;  /* 0x000000010d0d7824 */ /* 0x000fe200078e020f */
[----:B------:R-:W-:Y:S02]  /*81d0*/  WARPGROUP.DEPBAR.LE gsb0, 0x0 ;  /* 0x00008000000079c5 */ /* 0x000fe40000010000 */
[----:B------:R-:W-:-:S07]  /*81e0*/  WARPGROUP.ARRIVE ;  /* 0x00000000000079c5 */ /* 0x000fce0000000000 */
[----:B------:R-:W-:Y:S01]  /*81f0*/  HGMMA.64x64x16.F32 R152, gdesc[UR28], R152, gsb0 ;  /* 0x00e000001c9879f0 */ /* 0x000fe20008000898 */
[----:B------:R-:W-:Y:S01]  /*8200*/  R2UR UR28, R21 ;  /* 0x00000000151c72ca */ /* 0x000fe200000e0000 */
[--C-:B------:R-:W-:Y:S01]  /*8210*/  IMAD.IADD R21, R8, 0x1, R20.reuse ;  /* 0x0000000108157824 */ /* 0x100fe200078e0214 */
        /* <DEDUP_REMOVED lines=82> */
[--C-:B------:R-:W-:Y:S02]  /*8740*/  IMAD.IADD R8, R8, 0x1, R20.reuse ;  /* 0x0000000108087824 */ /* 0x100fe400078e0214 */
        /* <DEDUP_REMOVED lines=23> */
[----:B------:R-:W-:Y:S02]  /*88c0*/  IADD3 R8, R13, R8, R4 ;  /* 0x000000080d087210 */ /* 0x000fe40007ffe004 */
[----:B------:R-:W0:Y:S01]  /*88d0*/  @P1 LDC R13, c[0x0][0x44c] ;  /* 0x00011300ff0d1b82 */ /* 0x000e220000000800 */
[----:B------:R-:W-:Y:S02]  /*88e0*/  WARPGROUP.DEPBAR.LE gsb0, 0x0 ;  /* 0x00008000000079c5 */ /* 0x000fe40000010000 */
[----:B------:R-:W-:-:S06]  /*88f0*/  WARPGROUP.ARRIVE ;  /* 0x00000000000079c5 */ /* 0x000fcc0000000000 */
[----:B------:R-:W-:Y:S01]  /*8900*/  HGMMA.64x64x16.F32 R152, gdesc[UR28], R152, gsb0 ;  /* 0x00e000001c9879f0 */ /* 0x000fe20008000898 */
[----:B------:R-:W-:Y:S01]  /*8910*/  R2UR UR28, R8 ;  /* 0x00000000081c72ca */ /* 0x000fe200000e0000 */
[----:B------:R-:W-:Y:S01]  /*8920*/  UMOV UR29, 0x40000040 ;  /* 0x40000040001d7882 */ /* 0x000fe20000000000 */
[----:B------:R-:W-:Y:S01]  /*8930*/  R2UR UR30, R5 ;  /* 0x00000000051e72ca */ /* 0x000fe200000e0000 */
[----:B------:R-:W-:Y:S01]  /*8940*/  UMOV UR31, 0x40000040 ;  /* 0x40000040001f7882 */ /* 0x000fe20000000000 */
[----:B------:R-:W1:Y:S01]  /*8950*/  @P1 LDC R8, c[0x0][0x450] ;  /* 0x00011400ff081b82 */ /* 0x000e620000000800 */
[----:B------:R-:W-:-:S04]  /*8960*/  VIADD R5, R190, UR42 ;  /* 0x0000002abe057c36 */ /* 0x000fc80008000000 */
[----:B0-----:R-:W-:-:S05]  /*8970*/  @P1 IMAD.HI.U32 R13, R5, R13, RZ ;  /* 0x0000000d050d1227 */ /* 0x001fca00078e00ff */
[----:B-1----:R-:W-:Y:S02]  /*8980*/  @P1 SHF.R.U32.HI R5, RZ, R8, R13 ;  /* 0x00000008ff051219 */ /* 0x002fe4000001160d */
[----:B------:R-:W-:-:S05]  /*8990*/  IADD3 R8, R187, UR10, -R189 ;  /* 0x0000000abb087c10 */ /* 0x000fca000fffe8bd */
[----:B------:R-:W-:Y:S01]  /*89a0*/  IMAD.IADD R8, R8, 0x1, -R188 ;  /* 0x0000000108087824 */ /* 0x000fe200078e0abc */
[----:B------:R-:W-:Y:S02]  /*89b0*/  WARPGROUP.DEPBAR.LE gsb0, 0x0 ;  /* 0x00008000000079c5 */ /* 0x000fe40000010000 */
[----:B------:R-:W-:-:S06]  /*89c0*/  WARPGROUP.ARRIVE ;  /* 0x00000000000079c5 */ /* 0x000fcc0000000000 */
[----:B------:R-:W-:Y:S03]  /*89d0*/  HGMMA.64x64x16.F32 R152, gdesc[UR28], R152, gsb0 ;  /* 0x00e000001c9879f0 */ /* 0x000fe60008000898 */
[----:B------:R-:W-:Y:S02]  /*89e0*/  WARPGROUP.DEPBAR.LE gsb0, 0x0 ;  /* 0x00008000000079c5 */ /* 0x000fe40000010000 */
[----:B------:R-:W-:Y:S01]  /*89f0*/  FMUL.FTZ R15, R161, UR5 ;  /* 0x00000005a10f7c20 */ /* 0x000fe20008410000 */
[----:B------:R-:W-:Y:S01]  /*8a00*/  FMUL.FTZ R14, R152, UR5 ;  /* 0x00000005980e7c20 */ /* 0x000fe20008410000 */
[----:B------:R-:W0:Y:S01]  /*8a10*/  SHFL.IDX PT, R161, R5, RZ, 0x1c1f ;  /* 0x001c1fff05a17589 */ /* 0x000e2200000e0000 */
        /* <DEDUP_REMOVED lines=23> */
[----:B0-----:R-:W-:-:S02]  /*8b90*/  IMAD.IADD R161, R8, 0x1, R161 ;  /* 0x0000000108a17824 */ /* 0x001fc400078e02a1 */
[----:B------:R-:W-:-:S03]  /*8ba0*/  FMUL.FTZ R232, R183, UR5 ;  /* 0x00000005b7e87c20 */ /* 0x000fc60008410000 */
[C---:B------:R-:W-:Y:S02]  /*8bb0*/  ISETP.GT.AND P6, PT, R161.reuse, 0x1, PT ;  /* 0x00000001a100780c */ /* 0x040fe40003fc4270 */
[----:B------:R-:W0:Y:S01]  /*8bc0*/  MUFU.TANH R20, R20 ;  /* 0x0000001400147308 */ /* 0x000e220000002400 */
[C---:B------:R-:W-:Y:S02]  /*8bd0*/  ISETP.GT.AND P5, PT, R161.reuse, RZ, PT ;  /* 0x000000ffa100720c */ /* 0x040fe40003fa4270 */
[C---:B------:R-:W-:Y:S02]  /*8be0*/  ISETP.GT.AND P3, PT, R161.reuse, 0x8, PT ;  /* 0x00000008a100780c */ /* 0x040fe40003f64270 */
[----:B------:R-:W-:Y:S02]  /*8bf0*/  ISETP.GT.AND P4, PT, R161, 0x9, PT ;  /* 0x00000009a100780c */ /* 0x000fe40003f84270 */
[----:B-1----:R-:W-:Y:S01]  /*8c00*/  FSEL R13, R13, -INF , P6 ;  /* 0xff8000000d0d7808 */ /* 0x002fe20003000000 */
[----:B------:R-:W1:Y:S01]  /*8c10*/  MUFU.TANH R15, R15 ;  /* 0x0000000f000f7308 */ /* 0x000e620000002400 */
[----:B--2---:R-:W-:-:S02]  /*8c20*/  FSEL R14, R14, -INF , P5 ;  /* 0xff8000000e0e7808 */ /* 0x004fc40002800000 */
[C---:B------:R-:W-:Y:S02]  /*8c30*/  ISETP.GT.AND P6, PT, R161.reuse, 0x11, PT ;  /* 0x00000011a100780c */ /* 0x040fe40003fc4270 */
[----:B---3--:R-:W-:Y:S02]  /*8c40*/  FSEL R152, R152, -INF , P3 ;  /* 0xff80000098987808 */ /* 0x008fe40001800000 */
[C---:B------:R-:W-:Y:S01]  /*8c50*/  ISETP.GT.AND P5, PT, R161.reuse, 0x10, PT ;  /* 0x00000010a100780c */ /* 0x040fe20003fa4270 */
[----:B------:R-:W2:Y:S01]  /*8c60*/  MUFU.TANH R153, R153 ;  /* 0x0000009900997308 */ /* 0x000ea20000002400 */
[----:B0-----:R-:W-:Y:S02]  /*8c70*/  FSEL R20, R20, -INF , P4 ;  /* 0xff80000014147808 */ /* 0x001fe40002000000 */
[C---:B------:R-:W-:Y:S02]  /*8c80*/  ISETP.GT.AND P3, PT, R161.reuse, 0x18, PT ;  /* 0x00000018a100780c */ /* 0x040fe40003f64270 */
[----:B------:R-:W-:-:S03]  /*8c90*/  ISETP.GT.AND P4, PT, R161, 0x19, PT ;  /* 0x00000019a100780c */ /* 0x000fc60003f84270 */
[----:B------:R-:W0:Y:S01]  /*8ca0*/  MUFU.TANH R21, R21 ;  /* 0x0000001500157308 */ /* 0x000e220000002400 */
[----:B-1----:R-:W-:Y:S02]  /*8cb0*/  FSEL R15, R15, -INF , P6 ;  /* 0xff8000000f0f7808 */ /* 0x002fe40003000000 */
[----:B------:R-:W-:-:S05]  /*8cc0*/  ISETP.GT.AND P6, PT, R161, 0x21, PT ;  /* 0x00000021a100780c */ /* 0x000fca0003fc4270 */
[----:B------:R-:W1:Y:S01]  /*8cd0*/  MUFU.TANH R157, R157 ;  /* 0x0000009d009d7308 */ /* 0x000e620000002400 */
[----:B--2---:R-:W-:Y:S02]  /*8ce0*/  FSEL R153, R153, -INF , P5 ;  /* 0xff80000099997808 */ /* 0x004fe40002800000 */
[----:B------:R-:W-:-:S05]  /*8cf0*/  ISETP.GT.AND P5, PT, R161, 0x20, PT ;  /* 0x00000020a100780c */ /* 0x000fca0003fa4270 */
[----:B------:R-:W2:Y:S01]  /*8d00*/  MUFU.TANH R160, R160 ;  /* 0x000000a000a07308 */ /* 0x000ea20000002400 */
[----:B0-----:R-:W-:Y:S02]  /*8d10*/  FSEL R21, R21, -INF , P3 ;  /* 0xff80000015157808 */ /* 0x001fe40001800000 */
[----:B------:R-:W-:-:S05]  /*8d20*/  ISETP.GT.AND P3, PT, R161, 0x28, PT ;  /* 0x00000028a100780c */ /* 0x000fca0003f64270 */
        /* <DEDUP_REMOVED lines=9> */
[----:B------:R-:W-:Y:S01]  /*8dc0*/  MUFU.TANH R165, R165 ;  /* 0x000000a500a57308 */ /* 0x000fe20000002400 */
[----:B-1----:R-:W-:Y:S01]  /*8dd0*/  FSEL R160, R164, -INF , P3 ;  /* 0xff800000a4a07808 */ /* 0x002fe20001800000 */
[----:B------:R-:W-:Y:S01]  /*8de0*/  FMUL.FTZ R164, R176, UR5 ;  /* 0x00000005b0a47c20 */ /* 0x000fe20008410000 */
[----:B------:R-:W-:Y:S01]  /*8df0*/  ISETP.GT.AND P3, PT, R161, 0x38, PT ;  /* 0x00000038a100780c */ /* 0x000fe20003f64270 */
[----:B------:R-:W-:-:S04]  /*8e00*/  FMUL.FTZ R176, R181, UR5 ;  /* 0x00000005b5b07c20 */ /* 0x000fc80008410000 */
[----:B------:R-:W0:Y:S01]  /*8e10*/  MUFU.TANH R164, R164 ;  /* 0x000000a400a47308 */ /* 0x000e220000002400 */
[----:B--2---:R-:W-:Y:S02]  /*8e20*/  FSEL R155, R168, -INF , P4 ;  /* 0xff800000a89b7808 */ /* 0x004fe40002000000 */
[----:B------:R-:W-:Y:S02]  /*8e30*/  ISETP.GT.AND P4, PT, R161, 0x39, PT ;  /* 0x00000039a100780c */ /* 0x000fe40003f84270 */
[----:B------:R-:W-:-:S03]  /*8e40*/  FMNMX.FTZ R161, R14, R10, !PT ;  /* 0x0000000a0ea17209 */ /* 0x000fc60007810000 */
[----:B------:R1:W-:Y:S01]  /*8e50*/  MUFU.TANH R168, R169 ;  /* 0x000000a900a87308 */ /* 0x0003e20000002400 */
[----:B------:R-:W-:-:S04]  /*8e60*/  FMNMX.FTZ R161, R13, R161, !PT ;  /* 0x000000a10da17209 */ /* 0x000fc80007810000 */
[----:B------:R-:W-:-:S03]  /*8e70*/  FMNMX.FTZ R161, R152, R161, !PT ;  /* 0x000000a198a17209 */ /* 0x000fc60007810000 */
[----:B------:R-:W-:Y:S01]  /*8e80*/  MUFU.TANH R176, R176 ;  /* 0x000000b000b07308 */ /* 0x000fe20000002400 */
[----:B------:R-:W-:Y:S01]  /*8e90*/  FMNMX.FTZ R161, R20, R161, !PT ;  /* 0x000000a114a17209 */ /* 0x000fe20007810000 */
[----:B-1----:R-:W-:Y:S01]  /*8ea0*/  FMUL.FTZ R169, R158, UR5 ;  /* 0x000000059ea97c20 */ /* 0x002fe20008410000 */
[----:B0-----:R-:W-:Y:S02]  /*8eb0*/  FSEL R164, R164, -INF , P5 ;  /* 0xff800000a4a47808 */ /* 0x001fe40002800000 */
[----:B------:R-:W-:-:S03]  /*8ec0*/  FMNMX.FTZ R161, R153, R161, !PT ;  /* 0x000000a199a17209 */ /* 0x000fc60007810000 */
[----:B------:R-:W-:Y:S01]  /*8ed0*/  MUFU.TANH R169, R169 ;  /* 0x000000a900a97308 */ /* 0x000fe20000002400 */
[----:B------:R-:W-:-:S04]  /*8ee0*/  FMNMX.FTZ R158, R15, R161, !PT ;  /* 0x000000a10f9e7209 */ /* 0x000fc80007810000 */
[----:B------:R-:W-:-:S03]  /*8ef0*/  FMNMX.FTZ R158, R21, R158, !PT ;  /* 0x0000009e159e7209 */ /* 0x000fc60007810000 */
[----:B------:R-:W0:Y:S01]  /*8f00*/  MUFU.TANH R161, R177 ;  /* 0x000000b100a17308 */ /* 0x000e220000002400 */
[----:B------:R-:W-:-:S04]  /*8f10*/  FMNMX.FTZ R172, R157, R158, !PT ;  /* 0x0000009e9dac7209 */ /* 0x000fc80007810000 */
[----:B------:R-:W-:-:S03]  /*8f20*/  FMNMX.FTZ R172, R156, R172, !PT ;  /* 0x000000ac9cac7209 */ /* 0x000fc60007810000 */
[----:B------:R1:W2:Y:S01]  /*8f30*/  MUFU.TANH R158, R180 ;  /* 0x000000b4009e7308 */ /* 0x0002a20000002400 */
[----:B------:R-:W-:-:S04]  /*8f40*/  FMNMX.FTZ R172, R154, R172, !PT ;  /* 0x000000ac9aac7209 */ /* 0x000fc80007810000 */
[----:B------:R-:W-:-:S03]  /*8f50*/  FMNMX.FTZ R172, R160, R172, !PT ;  /* 0x000000aca0ac7209 */ /* 0x000fc60007810000 */
[----:B------:R-:W-:Y:S01]  /*8f60*/  MUFU.TANH R170, R170 ;  /* 0x000000aa00aa7308 */ /* 0x000fe20000002400 */
[----:B------:R-:W-:Y:S01]  /*8f70*/  FMNMX.FTZ R173, R155, R172, !PT ;  /* 0x000000ac9bad7209 */ /* 0x000fe20007810000 */
[----:B-1----:R-:W-:Y:S01]  /*8f80*/  FMUL.FTZ R180, R174, UR5 ;  /* 0x00000005aeb47c20 */ /* 0x002fe20008410000 */
[----:B0-----:R-:W-:Y:S02]  /*8f90*/  FSEL R161, R161, -INF , P6 ;  /* 0xff800000a1a17808 */ /* 0x001fe40003000000 */
[----:B------:R-:W-:-:S03]  /*8fa0*/  FMNMX.FTZ R173, R164, R173, !PT ;  /* 0x000000ada4ad7209 */ /* 0x000fc60007810000 */
[----:B------:R0:W1:Y:S01]  /*8fb0*/  MUFU.TANH R172, R159 ;  /* 0x0000009f00ac7308 */ /* 0x0000620000002400 */
[----:B--2---:R-:W-:Y:S02]  /*8fc0*/  FSEL R158, R158, -INF , P3 ;  /* 0xff8000009e9e7808 */ /* 0x004fe40001800000 */
[----:B------:R-:W-:-:S05]  /*8fd0*/  FMNMX.FTZ R177, R161, R173, !PT ;  /* 0x000000ada1b17209 */ /* 0x000fca0007810000 */
[----:B------:R2:W3:Y:S01]  /*8fe0*/  MUFU.TANH R173, R162 ;  /* 0x000000a200ad7308 */ /* 0x0004e20000002400 */
[----:B0-----:R-:W-:Y:S01]  /*8ff0*/  FSEL R159, R176, -INF , P4 ;  /* 0xff800000b09f7808 */ /* 0x001fe20002000000 */
[----:B------:R-:W-:Y:S02]  /*9000*/  FMUL.FTZ R176, R163, UR5 ;  /* 0x00000005a3b07c20 */ /* 0x000fe40008410000 */
[----:B------:R-:W0:Y:S04]  /*9010*/  SHFL.IDX PT, R163, R5, 0x1, 0x1c1f ;  /* 0x003c1f0005a37f89 */ /* 0x000e2800000e0000 */
[----:B------:R-:W-:Y:S01]  /*9020*/  MUFU.TANH R176, R176 ;  /* 0x000000b000b07308 */ /* 0x000fe20000002400 */
[----:B--2---:R-:W-:Y:S01]  /*9030*/  FMNMX.FTZ R162, R158, R177, !PT ;  /* 0x000000b19ea27209 */ /* 0x004fe20007810000 */
[----:B------:R-:W-:Y:S01]  /*9040*/  FMUL.FTZ R177, R166, UR5 ;  /* 0x00000005a6b17c20 */ /* 0x000fe20008410000 */
[----:B------:R-:W-:-:S02]  /*9050*/  FMUL.FTZ R166, R167, UR5 ;  /* 0x00000005a7a67c20 */ /* 0x000fc40008410000 */
[----:B------:R-:W-:-:S03]  /*9060*/  FMNMX.FTZ R162, R159, R162, !PT ;  /* 0x000000a29fa27209 */ /* 0x000fc60007810000 */
[----:B------:R-:W-:Y:S02]  /*9070*/  MUFU.TANH R175, R175 ;  /* 0x000000af00af7308 */ /* 0x000fe40000002400 */
[----:B------:R-:W2:Y:S06]  /*9080*/  SHFL.BFLY PT, R5, R162, 0x2, 0x1f ;  /* 0x0c401f00a2057f89 */ /* 0x000eac00000e0000 */
[----:B------:R-:W4:Y:S01]  /*9090*/  MUFU.TANH R166, R166 ;  /* 0x000000a600a67308 */ /* 0x000f220000002400 */
[----:B0-----:R-:W-:-:S07]  /*90a0*/  IMAD.IADD R8, R8, 0x1, R163 ;  /* 0x0000000108087824 */ /* 0x001fce00078e02a3 */
[----:B------:R-:W0:Y:S01]  /*90b0*/  MUFU.TANH R177, R177 ;  /* 0x000000b100b17308 */ /* 0x000e220000002400 */
[C---:B------:R-:W-:Y:S02]  /*90c0*/  ISETP.GT.AND P4, PT, R8.reuse, RZ, PT ;  /* 0x000000ff0800720c */ /* 0x040fe40003f84270 */
[C---:B------:R-:W-:Y:S02]  /*90d0*/  ISETP.GT.AND P3, PT, R8.reuse, 0x9, PT ;  /* 0x000000090800780c */ /* 0x040fe40003f64270 */
[----:B------:R-:W-:Y:S02]  /*90e0*/  ISETP.GT.AND P5, PT, R8, 0x1, PT ;  /* 0x000000010800780c */ /* 0x000fe40003fa4270 */
[----:B-1----:R-:W-:Y:S01]  /*90f0*/  FSEL R174, R172, -INF , P3 ;  /* 0xff800000acae7808 */ /* 0x002fe20001800000 */
[----:B------:R-:W1:Y:S01]  /*9100*/  MUFU.TANH R171, R171 ;  /* 0x000000ab00ab7308 */ /* 0x000e620000002400 */
[----:B------:R-:W-:Y:S02]  /*9110*/  ISETP.GT.AND P3, PT, R8, 0x19, PT ;  /* 0x000000190800780c */ /* 0x000fe40003f64270 */
[----:B--2---:R-:W-:-:S02]  /*9120*/  FMNMX.FTZ R5, R162, R5, !PT ;  /* 0x00000005a2057209 */ /* 0x004fc40007810000 */
[----:B------:R-:W-:Y:S02]  /*9130*/  FSEL R162, R165, -INF , P4 ;  /* 0xff800000a5a27808 */ /* 0x000fe40002000000 */
[----:B------:R-:W-:Y:S01]  /*9140*/  ISETP.GT.AND P4, PT, R8, 0x10, PT ;  /* 0x000000100800780c */ /* 0x000fe20003f84270 */
[----:B------:R-:W2:Y:S01]  /*9150*/  MUFU.TANH R180, R180 ;  /* 0x000000b400b47308 */ /* 0x000ea20000002400 */
[----:B------:R-:W-:Y:S02]  /*9160*/  FSEL R163, R168, -INF , P5 ;  /* 0xff800000a8a37808 */ /* 0x000fe40002800000 */
[C---:B------:R-:W-:Y:S02]  /*9170*/  ISETP.GT.AND P6, PT, R8.reuse, 0x8, PT ;  /* 0x000000080800780c */ /* 0x040fe40003fc4270 */
[----:B---3--:R-:W-:Y:S02]  /*9180*/  FSEL R168, R173, -INF , P4 ;  /* 0xff800000ada87808 */ /* 0x008fe40002000000 */
[----:B------:R-:W-:Y:S01]  /*9190*/  ISETP.GT.AND P4, PT, R8, 0x20, PT ;  /* 0x000000200800780c */ /* 0x000fe20003f84270 */
[----:B------:R-:W-:Y:S01]  /*91a0*/  MUFU.TANH R229, R229 ;  /* 0x000000e500e57308 */ /* 0x000fe20000002400 */
[----:B----4-:R-:W-:-:S02]  /*91b0*/  FSEL R166, R166, -INF , P3 ;  /* 0xff800000a6a67808 */ /* 0x010fc40001800000 */
[C---:B------:R-:W-:Y:S02]  /*91c0*/  ISETP.GT.AND P5, PT, R8.reuse, 0x11, PT ;  /* 0x000000110800780c */ /* 0x040fe40003fa4270 */
[----:B------:R-:W-:Y:S02]  /*91d0*/  ISETP.GT.AND P3, PT, R8, 0x29, PT ;  /* 0x000000290800780c */ /* 0x000fe40003f64270 */
[----:B------:R-:W-:Y:S01]  /*91e0*/  FSEL R167, R169, -INF , P6 ;  /* 0xff800000a9a77808 */ /* 0x000fe20003000000 */
[----:B------:R-:W-:Y:S01]  /*91f0*/  MUFU.TANH R232, R232 ;  /* 0x000000e800e87308 */ /* 0x000fe20000002400 */
[----:B------:R-:W-:Y:S02]  /*9200*/  FSEL R169, R170, -INF , P4 ;  /* 0xff800000aaa97808 */ /* 0x000fe40002000000 */
[----:B------:R-:W-:Y:S02]  /*9210*/  FSEL R173, R176, -INF , P5 ;  /* 0xff800000b0ad7808 */ /* 0x000fe40002800000 */
[----:B------:R-:W-:Y:S01]  /*9220*/  FSEL R170, R175, -INF , P3 ;  /* 0xff800000afaa7808 */ /* 0x000fe20001800000 */
[----:B------:R-:W3:Y:S01]  /*9230*/  SHFL.BFLY PT, R176, R5, 0x1, 0x1f ;  /* 0x0c201f0005b07f89 */ /* 0x000ee200000e0000 */
[----:B------:R-:W-:-:S02]  /*9240*/  FMNMX.FTZ R175, R162, R11, !PT ;  /* 0x0000000ba2af7209 */ /* 0x000fc40007810000 */
[----:B------:R-:W-:Y:S02]  /*9250*/  ISETP.GT.AND P6, PT, R8, 0x18, PT ;  /* 0x000000180800780c */ /* 0x000fe40003fc4270 */
[----:B------:R-:W-:Y:S02]  /*9260*/  FMNMX.FTZ R175, R163, R175, !PT ;  /* 0x000000afa3af7209 */ /* 0x000fe40007810000 */
[----:B0-----:R-:W-:Y:S01]  /*9270*/  FSEL R165, R177, -INF , P6 ;  /* 0xff800000b1a57808 */ /* 0x001fe20003000000 */
[----:B------:R-:W-:Y:S01]  /*9280*/  FMUL.FTZ R177, R178, UR5 ;  /* 0x00000005b2b17c20 */ /* 0x000fe20008410000 */
[----:B------:R-:W-:Y:S02]  /*9290*/  FMNMX.FTZ R175, R167, R175, !PT ;  /* 0x000000afa7af7209 */ /* 0x000fe40007810000 */
[----:B------:R-:W-:Y:S02]  /*92a0*/  ISETP.GT.AND P5, PT, R8, 0x21, PT ;  /* 0x000000210800780c */ /* 0x000fe40003fa4270 */
[----:B------:R-:W-:Y:S01]  /*92b0*/  FMNMX.FTZ R175, R174, R175, !PT ;  /* 0x000000afaeaf7209 */ /* 0x000fe20007810000 */
[----:B------:R-:W0:Y:S01]  /*92c0*/  MUFU.TANH R177, R177 ;  /* 0x000000b100b17308 */ /* 0x000e220000002400 */
[----:B------:R-:W-:-:S02]  /*92d0*/  ISETP.GT.AND P6, PT, R8, 0x28, PT ;  /* 0x000000280800780c */ /* 0x000fc40003fc4270 */
[----:B------:R-:W-:Y:S02]  /*92e0*/  FMNMX.FTZ R175, R168, R175, !PT ;  /* 0x000000afa8af7209 */ /* 0x000fe40007810000 */
[----:B-1----:R-:W-:Y:S02]  /*92f0*/  FSEL R171, R171, -INF , P5 ;  /* 0xff800000abab7808 */ /* 0x002fe40002800000 */
[----:B------:R-:W-:Y:S02]  /*9300*/  FMNMX.FTZ R175, R173, R175, !PT ;  /* 0x000000afadaf7209 */ /* 0x000fe40007810000 */
[----:B--2---:R-:W-:Y:S02]  /*9310*/  FSEL R172, R180, -INF , P6 ;  /* 0xff800000b4ac7808 */ /* 0x004fe40003000000 */
[C---:B------:R-:W-:Y:S02]  /*9320*/  ISETP.GT.AND P4, PT, R8.reuse, 0x30, PT ;  /* 0x000000300800780c */ /* 0x040fe40003f84270 */
[----:B------:R-:W-:-:S02]  /*9330*/  ISETP.GT.AND P5, PT, R8, 0x31, PT ;  /* 0x000000310800780c */ /* 0x000fc40003fa4270 */
[C---:B------:R-:W-:Y:S02]  /*9340*/  ISETP.GT.AND P6, PT, R8.reuse, 0x38, PT ;  /* 0x000000380800780c */ /* 0x040fe40003fc4270 */
[----:B------:R-:W-:Y:S02]  /*9350*/  ISETP.GT.AND P3, PT, R8, 0x39, PT ;  /* 0x000000390800780c */ /* 0x000fe40003f64270 */
[----:B---3--:R-:W-:Y:S01]  /*9360*/  FMNMX.FTZ R8, R5, R176, !PT ;  /* 0x000000b005087209 */ /* 0x008fe20007810000 */
[----:B------:R-:W-:Y:S01]  /*9370*/  FMUL.FTZ R5, R182, UR5 ;  /* 0x00000005b6057c20 */ /* 0x000fe20008410000 */
[----:B------:R-:W-:Y:S02]  /*9380*/  FMNMX.FTZ R175, R165, R175, !PT ;  /* 0x000000afa5af7209 */ /* 0x000fe40007810000 */
[----:B0-----:R-:W-:Y:S01]  /*9390*/  FSEL R177, R177, -INF , P4 ;  /* 0xff800000b1b17808 */ /* 0x001fe20002000000 */
[----:B------:R-:W-:Y:S01]  /*93a0*/  FMUL.FTZ R178, R8, UR4 ;  /* 0x0000000408b27c20 */ /* 0x000fe20008410000 */
[----:B------:R-:W-:Y:S01]  /*93b0*/  FMNMX.FTZ R175, R166, R175, !PT ;  /* 0x000000afa6af7209 */ /* 0x000fe20007810000 */
[----:B------:R-:W0:Y:S01]  /*93c0*/  MUFU.TANH R5, R5 ;  /* 0x0000000500057308 */ /* 0x000e220000002400 */
[----:B------:R-:W-:-:S02]  /*93d0*/  FSETP.NEU.FTZ.AND P4, PT, R8, -INF , PT ;  /* 0xff8000000800780b */ /* 0x000fc40003f9d000 */
[----:B------:R-:W-:Y:S02]  /*93e0*/  FMNMX.FTZ R175, R169, R175, !PT ;  /* 0x000000afa9af7209 */ /* 0x000fe40007810000 */
[----:B------:R-:W-:Y:S02]  /*93f0*/  FSEL R178, R178, RZ, P4 ;  /* 0x000000ffb2b27208 */ /* 0x000fe40002000000 */
[----:B------:R-:W-:Y:S02]  /*9400*/  FMNMX.FTZ R175, R171, R175, !PT ;  /* 0x000000afabaf7209 */ /* 0x000fe40007810000 */
[----:B------:R-:W-:Y:S01]  /*9410*/  FSEL R229, R229, -INF , P5 ;  /* 0xff800000e5e57808 */ /* 0x000fe20002800000 */
[--C-:B------:R-:W-:Y:S01]  /*9420*/  FFMA.FTZ R228, R13, UR4, -R178.reuse ;  /* 0x000000040de47c23 */ /* 0x100fe200080108b2 */
[----:B------:R-:W-:Y:S01]  /*9430*/  FMNMX.FTZ R13, R172, R175, !PT ;  /* 0x000000afac0d7209 */ /* 0x000fe20007810000 */
[--C-:B------:R-:W-:Y:S01]  /*9440*/  FFMA.FTZ R181, R152, UR4, -R178.reuse ;  /* 0x0000000498b57c23 */ /* 0x100fe200080108b2 */
[----:B------:R-:W-:Y:S01]  /*9450*/  FSEL R232, R232, -INF , P3 ;  /* 0xff800000e8e87808 */ /* 0x000fe20001800000 */
        /* <DEDUP_REMOVED lines=19> */
[----:B------:R-:W-:-:S03]  /*9590*/  FFMA.FTZ R179, R159, UR4, -R178 ;  /* 0x000000049fb37c23 */ /* 0x000fc600080108b2 */
[----:B------:R-:W0:Y:S01]  /*95a0*/  SHFL.BFLY PT, R20, R5, 0x2, 0x1f ;  /* 0x0c401f0005147f89 */ /* 0x000e2200000e0000 */
[----:B------:R-:W-:Y:S08]  /*95b0*/  MUFU.EX2 R228, R228 ;  /* 0x000000e400e47308 */ /* 0x000ff00000000800 */
[----:B------:R-:W-:Y:S08]  /*95c0*/  MUFU.EX2 R181, R181 ;  /* 0x000000b500b57308 */ /* 0x000ff00000000800 */
[----:B------:R-:W-:Y:S01]  /*95d0*/  MUFU.EX2 R230, R230 ;  /* 0x000000e600e67308 */ /* 0x000fe20000000800 */
[----:B0-----:R-:W-:Y:S01]  /*95e0*/  FMNMX.FTZ R5, R5, R20, !PT ;  /* 0x0000001405057209 */ /* 0x001fe20007810000 */
[----:B------:R-:W-:Y:S01]  /*95f0*/  FFMA.FTZ R20, R160, UR4, -R178 ;  /* 0x00000004a0147c23 */ /* 0x000fe200080108b2 */
[----:B------:R-:W-:-:S05]  /*9600*/  FSEL R160, R8, RZ, P4 ;  /* 0x000000ff08a07208 */ /* 0x000fca0002000000 */
[----:B------:R-:W-:Y:S01]  /*9610*/  MUFU.EX2 R178, R158 ;  /* 0x0000009e00b27308 */ /* 0x000fe20000000800 */
[----:B------:R-:W0:Y:S01]  /*9620*/  SHFL.BFLY PT, R153, R5, 0x1, 0x1f ;  /* 0x0c201f0005997f89 */ /* 0x000e2200000e0000 */
[----:B------:R-:W-:-:S04]  /*9630*/  FADD.FTZ R160, -R160, R10 ;  /* 0x0000000aa0a07221 */ /* 0x000fc80000010100 */
[----:B------:R-:W-:Y:S02]  /*9640*/  FMUL.FTZ R160, R160, UR4 ;  /* 0x00000004a0a07c20 */ /* 0x000fe40008410000 */
[----:B------:R-:W-:Y:S08]  /*9650*/  MUFU.EX2 R182, R182 ;  /* 0x000000b600b67308 */ /* 0x000ff00000000800 */
[----:B------:R-:W1:Y:S08]  /*9660*/  MUFU.EX2 R160, R160 ;  /* 0x000000a000a07308 */ /* 0x000e700000000800 */
[----:B------:R-:W-:Y:S01]  /*9670*/  MUFU.EX2 R231, R231 ;  /* 0x000000e700e77308 */ /* 0x000fe20000000800 */
[----:B0-----:R-:W-:-:S04]  /*9680*/  FMNMX.FTZ R5, R5, R153, !PT ;  /* 0x0000009905057209 */ /* 0x001fc80007810000 */
[C---:B------:R-:W-:Y:S01]  /*9690*/  FSETP.NEU.FTZ.AND P3, PT, R5.reuse, -INF , PT ;  /* 0xff8000000500780b */ /* 0x040fe20003f7d000 */
[C---:B------:R-:W-:Y:S02]  /*96a0*/  FMUL.FTZ R153, R5.reuse, UR4 ;  /* 0x0000000405997c20 */ /* 0x040fe40008410000 */
[----:B------:R-:W-:Y:S01]  /*96b0*/  MUFU.EX2 R183, R183 ;  /* 0x000000b700b77308 */ /* 0x000fe20000000800 */
[----:B------:R-:W-:Y:S01]  /*96c0*/  FSEL R161, R5, RZ, P3 ;  /* 0x000000ff05a17208 */ /* 0x000fe20001800000 */
[-C--:B-1----:R-:W-:Y:S01]  /*96d0*/  FMUL.FTZ R24, R24, R160.reuse ;  /* 0x000000a018187220 */ /* 0x082fe20000410000 */
[----:B------:R-:W-:Y:S01]  /*96e0*/  FSEL R153, R153, RZ, P3 ;  /* 0x000000ff99997208 */ /* 0x000fe20001800000 */
[----:B------:R-:W-:Y:S01]  /*96f0*/  FMUL.FTZ R25, R25, R160 ;  /* 0x000000a019197220 */ /* 0x000fe20000410000 */
[----:B------:R-:W-:Y:S01]  /*9700*/  ISETP.NE.AND P3, PT, R22, RZ, PT ;  /* 0x000000ff1600720c */ /* 0x000fe20003f65270 */
[----:B------:R-:W-:Y:S01]  /*9710*/  FADD.FTZ R161, -R161, R11 ;  /* 0x0000000ba1a17221 */ /* 0x000fe20000010100 */
[----:B------:R-:W-:-:S02]  /*9720*/  @!P2 VIADD R11, R9, 0x38840 ;  /* 0x00038840090ba836 */ /* 0x000fc40000000000 */
[--C-:B------:R-:W-:Y:S01]  /*9730*/  FFMA.FTZ R154, R162, UR4, -R153.reuse ;  /* 0x00000004a29a7c23 */ /* 0x100fe20008010899 */
[--C-:B------:R-:W-:Y:S01]  /*9740*/  FFMA.FTZ R156, R163, UR4, -R153.reuse ;  /* 0x00000004a39c7c23 */ /* 0x100fe20008010899 */
[----:B------:R-:W-:Y:S01]  /*9750*/  FMUL.FTZ R161, R161, UR4 ;  /* 0x00000004a1a17c20 */ /* 0x000fe20008410000 */
[--C-:B------:R-:W-:Y:S01]  /*9760*/  FFMA.FTZ R155, R167, UR4, -R153.reuse ;  /* 0x00000004a79b7c23 */ /* 0x100fe20008010899 */
[--C-:B------:R-:W-:Y:S01]  /*9770*/  FFMA.FTZ R158, R174, UR4, -R153.reuse ;  /* 0x00000004ae9e7c23 */ /* 0x100fe20008010899 */
[----:B------:R-:W-:Y:S01]  /*9780*/  FFMA.FTZ R157, R168, UR4, -R153 ;  /* 0x00000004a89d7c23 */ /* 0x000fe20008010899 */
[----:B------:R-:W-:Y:S01]  /*9790*/  MUFU.EX2 R154, R154 ;  /* 0x0000009a009a7308 */ /* 0x000fe20000000800 */
[----:B------:R-:W-:Y:S01]  /*97a0*/  @!P2 PRMT R11, RZ, 0x654, R11 ;  /* 0x00000654ff0ba816 */ /* 0x000fe2000000000b */
[--C-:B------:R-:W-:Y:S01]  /*97b0*/  FFMA.FTZ R159, R173, UR4, -R153.reuse ;  /* 0x00000004ad9f7c23 */ /* 0x100fe20008010899 */
[----:B------:R-:W-:Y:S01]  /*97c0*/  FFMA.FTZ R168, R165, UR4, -R153 ;  /* 0x00000004a5a87c23 */ /* 0x000fe20008010899 */
[----:B------:R-:W-:-:S02]  /*97d0*/  @!P3 IMAD R163, R12, 0x40, R18 ;  /* 0x000000400ca3b824 */ /* 0x000fc400078e0212 */
[--C-:B------:R-:W-:Y:S01]  /*97e0*/  FFMA.FTZ R173, R166, UR4, -R153.reuse ;  /* 0x00000004a6ad7c23 */ /* 0x100fe20008010899 */
[--C-:B------:R-:W-:Y:S01]  /*97f0*/  FFMA.FTZ R10, R169, UR4, -R153.reuse ;  /* 0x00000004a90a7c23 */ /* 0x100fe20008010899 */
[----:B------:R0:W-:Y:S01]  /*9800*/  @!P2 SYNCS.ARRIVE.TRANS64.RED.A1T0 RZ, [R11+URZ], RZ ;  /* 0x000000ff0bffa9a7 */ /* 0x0001e2000810043f */
[----:B------:R-:W1:Y:S01]  /*9810*/  MUFU.EX2 R161, R161 ;  /* 0x000000a100a17308 */ /* 0x000e620000000800 */
[----:B------:R-:W-:Y:S02]  /*9820*/  @!P3 IMAD R163, R163, 0x4, R16 ;  /* 0x00000004a3a3b824 */ /* 0x000fe400078e0210 */
[--C-:B------:R-:W-:Y:S01]  /*9830*/  FFMA.FTZ R12, R172, UR4, -R153.reuse ;  /* 0x00000004ac0c7c23 */ /* 0x100fe20008010899 */
[--C-:B------:R-:W-:Y:S01]  /*9840*/  FFMA.FTZ R171, R171, UR4, -R153.reuse ;  /* 0x00000004abab7c23 */ /* 0x100fe20008010899 */
[--C-:B------:R-:W-:Y:S01]  /*9850*/  FFMA.FTZ R229, R229, UR4, -R153.reuse ;  /* 0x00000004e5e57c23 */ /* 0x100fe20008010899 */
[--C-:B------:R-:W-:Y:S01]  /*9860*/  FFMA.FTZ R162, R152, UR4, -R153.reuse ;  /* 0x0000000498a27c23 */ /* 0x100fe20008010899 */
[--C-:B------:R-:W-:Y:S01]  /*9870*/  FFMA.FTZ R232, R232, UR4, -R153.reuse ;  /* 0x00000004e8e87c23 */ /* 0x100fe20008010899 */
[----:B------:R-:W-:Y:S01]  /*9880*/  @!P3 STS [R163+0x38400], R160 ;  /* 0x038400a0a300b388 */ /* 0x000fe20000000800 */
[----:B------:R-:W2:Y:S01]  /*9890*/  MUFU.EX2 R156, R156 ;  /* 0x0000009c009c7308 */ /* 0x000ea20000000800 */
[--C-:B------:R-:W-:Y:S01]  /*98a0*/  FFMA.FTZ R170, R170, UR4, -R153.reuse ;  /* 0x00000004aaaa7c23 */ /* 0x100fe20008010899 */
[----:B------:R-:W-:Y:S01]  /*98b0*/  FFMA.FTZ R152, R160, R6, R180 ;  /* 0x00000006a0987223 */ /* 0x000fe200000100b4 */
[----:B------:R-:W-:Y:S01]  /*98c0*/  FFMA.FTZ R177, R177, UR4, -R153 ;  /* 0x00000004b1b17c23 */ /* 0x000fe20008010899 */
[-C--:B------:R-:W-:Y:S01]  /*98d0*/  FMUL.FTZ R28, R28, R160.reuse ;  /* 0x000000a01c1c7220 */ /* 0x080fe20000410000 */
[-C--:B------:R-:W-:Y:S01]  /*98e0*/  FMUL.FTZ R29, R29, R160.reuse ;  /* 0x000000a01d1d7220 */ /* 0x080fe20000410000 */
[-C--:B------:R-:W-:Y:S01]  /*98f0*/  FMUL.FTZ R32, R32, R160.reuse ;  /* 0x000000a020207220 */ /* 0x080fe20000410000 */
[-C--:B------:R-:W-:Y:S01]  /*9900*/  FMUL.FTZ R33, R33, R160.reuse ;  /* 0x000000a021217220 */ /* 0x080fe20000410000 */
[----:B------:R-:W3:Y:S01]  /*9910*/  MUFU.EX2 R155, R155 ;  /* 0x0000009b009b7308 */ /* 0x000ee20000000800 */
[----:B-1----:R1:W-:Y:S01]  /*9920*/  @!P3 STS [R163+0x38420], R161 ;  /* 0x038420a1a300b388 */ /* 0x0023e20000000800 */
[----:B------:R-:W-:Y:S01]  /*9930*/  FFMA.FTZ R7, R161, R7, R154 ;  /* 0x00000007a1077223 */ /* 0x000fe2000001009a */
        /* <DEDUP_REMOVED lines=8> */
[C---:B-1----:R-:W-:Y:S01]  /*99c0*/  FADD.FTZ R163, R228.reuse, R152 ;  /* 0x00000098e4a37221 */ /* 0x042fe20000010000 */
[----:B------:R-:W-:Y:S01]  /*99d0*/  F2FP.F16.F32.PACK_AB R152, R228, R180 ;  /* 0x000000b4e498723e */ /* 0x000fe200000000ff */
[----:B------:R-:W-:Y:S01]  /*99e0*/  FMUL.FTZ R45, R45, R160 ;  /* 0x000000a02d2d7220 */ /* 0x000fe20000410000 */
[C---:B------:R-:W-:Y:S01]  /*99f0*/  F2FP.F16.F32.PACK_AB R154, R230.reuse, R181 ;  /* 0x000000b5e69a723e */ /* 0x040fe200000000ff */
[----:B------:R-:W-:Y:S01]  /*9a00*/  FADD.FTZ R163, R181, R163 ;  /* 0x000000a3b5a37221 */ /* 0x000fe20000010000 */
[----:B------:R-:W1:Y:S01]  /*9a10*/  MUFU.EX2 R157, R157 ;  /* 0x0000009d009d7308 */ /* 0x000e620000000800 */
[----:B---3--:R-:W-:Y:S01]  /*9a20*/  FADD.FTZ R164, R155, R164 ;  /* 0x000000a49ba47221 */ /* 0x008fe20000010000 */
[----:B------:R-:W-:Y:S01]  /*9a30*/  F2FP.F16.F32.PACK_AB R156, R231, R182 ;  /* 0x000000b6e79c723e */ /* 0x000fe200000000ff */
[----:B------:R-:W-:Y:S01]  /*9a40*/  FADD.FTZ R163, R230, R163 ;  /* 0x000000a3e6a37221 */ /* 0x000fe20000010000 */
[-C--:B------:R-:W-:Y:S01]  /*9a50*/  FMUL.FTZ R48, R48, R160.reuse ;  /* 0x000000a030307220 */ /* 0x080fe20000410000 */
[-C--:B------:R-:W-:Y:S01]  /*9a60*/  FMUL.FTZ R49, R49, R160.reuse ;  /* 0x000000a031317220 */ /* 0x080fe20000410000 */
[-C--:B------:R-:W-:Y:S01]  /*9a70*/  FMUL.FTZ R52, R52, R160.reuse ;  /* 0x000000a034347220 */ /* 0x080fe20000410000 */
[----:B------:R-:W-:Y:S01]  /*9a80*/  FADD.FTZ R163, R182, R163 ;  /* 0x000000a3b6a37221 */ /* 0x000fe20000010000 */
[----:B------:R-:W2:Y:S01]  /*9a90*/  MUFU.EX2 R159, R159 ;  /* 0x0000009f009f7308 */ /* 0x000ea20000000800 */
[C---:B----4-:R-:W-:Y:S01]  /*9aa0*/  FADD.FTZ R164, R158.reuse, R164 ;  /* 0x000000a49ea47221 */ /* 0x050fe20000010000 */
[----:B------:R-:W-:Y:S01]  /*9ab0*/  F2FP.F16.F32.PACK_AB R155, R158, R155 ;  /* 0x0000009b9e9b723e */ /* 0x000fe200000000ff */
[----:B------:R-:W-:Y:S01]  /*9ac0*/  BAR.SYNC.DEFER_BLOCKING 0xf, 0x100 ;  /* 0x03c4000000007b1d */ /* 0x000fe20000010000 */
[----:B------:R-:W-:Y:S01]  /*9ad0*/  FADD.FTZ R172, R231, R163 ;  /* 0x000000a3e7ac7221 */ /* 0x000fe20000010000 */
        /* <DEDUP_REMOVED lines=13> */
[C---:B--2---:R-:W-:Y:S01]  /*9bb0*/  FADD.FTZ R169, R159.reuse, R164 ;  /* 0x000000a49fa97221 */ /* 0x044fe20000010000 */
[----:B------:R-:W-:Y:S01]  /*9bc0*/  F2FP.F16.F32.PACK_AB R157, R159, R157 ;  /* 0x0000009d9f9d723e */ /* 0x000fe200000000ff */
        /* <DEDUP_REMOVED lines=78> */
[----:B----4-:R-:W-:-:S02]  /*a0b0*/  IMAD R170, R2, 0x1000, R19 ;  /* 0x0000100002aa7824 */ /* 0x010fc400078e0213 */
        /* <DEDUP_REMOVED lines=39> */
[----:B------:R-:W-:Y:S01]  /*a330*/  FMUL.FTZ R151, R151, R161 ;  /* 0x000000a197977220 */ /* 0x000fe20000410000 */
[----:B---3--:R-:W-:Y:S01]  /*a340*/  F2FP.F16.F32.PACK_AB R158, R13, R183 ;  /* 0x000000b70d9e723e */ /* 0x008fe200000000ff */
[----:B------:R3:W-:Y:S01]  /*a350*/  STSM.16.M88.4 [R23+0x36400], R152 ;  /* 0x0364009817007844 */ /* 0x0007e20000000200 */
[----:B-1----:R-:W-:Y:S01]  /*a360*/  F2FP.F16.F32.PACK_AB R159, R173, R168 ;  /* 0x000000a8ad9f723e */ /* 0x002fe200000000ff */
[----:B------:R-:W-:Y:S01]  /*a370*/  FADD.FTZ R172, R183, R172 ;  /* 0x000000acb7ac7221 */ /* 0x000fe20000010000 */
[----:B------:R-:W-:Y:S01]  /*a380*/  R2UR UR10, R170 ;  /* 0x00000000aa0a72ca */ /* 0x000fe200000e0000 */
[----:B------:R-:W-:Y:S01]  /*a390*/  FADD.FTZ R169, R168, R169 ;  /* 0x000000a9a8a97221 */ /* 0x000fe20000010000 */
[----:B------:R-:W1:Y:S01]  /*a3a0*/  MUFU.EX2 R232, R232 ;  /* 0x000000e800e87308 */ /* 0x000e620000000800 */
[----:B--2---:R-:W-:Y:S01]  /*a3b0*/  F2FP.F16.F32.PACK_AB R160, R15, R14 ;  /* 0x0000000e0fa0723e */ /* 0x004fe200000000ff */
[----:B------:R2:W-:Y:S01]  /*a3c0*/  STSM.16.M88.4 [R184], R156 ;  /* 0x0000009cb8007844 */ /* 0x0005e20000000200 */
[----:B0-----:R-:W-:Y:S01]  /*a3d0*/  F2FP.F16.F32.PACK_AB R161, R11, R10 ;  /* 0x0000000a0ba1723e */ /* 0x001fe200000000ff */
[----:B------:R-:W-:Y:S01]  /*a3e0*/  FADD.FTZ R172, R13, R172 ;  /* 0x000000ac0dac7221 */ /* 0x000fe20000010000 */
[----:B-----5:R-:W-:Y:S01]  /*a3f0*/  F2FP.F16.F32.PACK_AB R162, R21, R20 ;  /* 0x0000001415a2723e */ /* 0x020fe200000000ff */
[----:B------:R-:W-:Y:S01]  /*a400*/  FADD.FTZ R169, R173, R169 ;  /* 0x000000a9ada97221 */ /* 0x000fe20000010000 */
[----:B------:R-:W-:Y:S01]  /*a410*/  F2FP.F16.F32.PACK_AB R163, R6, R12 ;  /* 0x0000000c06a3723e */ /* 0x000fe200000000ff */
[----:B------:R-:W-:Y:S01]  /*a420*/  FADD.FTZ R172, R14, R172 ;  /* 0x000000ac0eac7221 */ /* 0x000fe20000010000 */
[----:B----4-:R-:W-:Y:S01]  /*a430*/  F2FP.F16.F32.PACK_AB R164, R176, R175 ;  /* 0x000000afb0a4723e */ /* 0x010fe200000000ff */
[----:B------:R-:W-:Y:S01]  /*a440*/  FADD.FTZ R169, R10, R169 ;  /* 0x000000a90aa97221 */ /* 0x000fe20000010000 */
[----:B------:R-:W-:Y:S01]  /*a450*/  F2FP.F16.F32.PACK_AB R165, R229, R7 ;  /* 0x00000007e5a5723e */ /* 0x000fe200000000ff */
[----:B------:R2:W-:Y:S01]  /*a460*/  STSM.16.M88.4 [R186], R160 ;  /* 0x000000a0ba007844 */ /* 0x0005e20000000200 */
[----:B------:R-:W-:Y:S01]  /*a470*/  F2FP.F16.F32.PACK_AB R166, R179, R178 ;  /* 0x000000b2b3a6723e */ /* 0x000fe200000000ff */
[----:B------:R-:W-:Y:S01]  /*a480*/  FADD.FTZ R172, R15, R172 ;  /* 0x000000ac0fac7221 */ /* 0x000fe20000010000 */
[----:B------:R-:W-:Y:S01]  /*a490*/  FADD.FTZ R169, R11, R169 ;  /* 0x000000a90ba97221 */ /* 0x000fe20000010000 */
[----:B------:R-:W-:Y:S01]  /*a4a0*/  PLOP3.LUT P3, PT, PT, PT, UP0, 0x80, 0x0 ;  /* 0x000000000000781c */ /* 0x000fe20003f6f008 */
[----:B------:R-:W-:Y:S01]  /*a4b0*/  @!P2 VIADD R9, R9, 0x38860 ;  /* 0x000388600909a836 */ /* 0x000fe20000000000 */
[----:B-1----:R-:W-:Y:S01]  /*a4c0*/  F2FP.F16.F32.PACK_AB R167, R232, R171 ;  /* 0x000000abe8a7723e */ /* 0x002fe200000000ff */
[----:B------:R-:W-:Y:S01]  /*a4d0*/  FADD.FTZ R172, R20, R172 ;  /* 0x000000ac14ac7221 */ /* 0x000fe20000010000 */
[----:B------:R-:W-:Y:S01]  /*a4e0*/  FADD.FTZ R169, R12, R169 ;  /* 0x000000a90ca97221 */ /* 0x000fe20000010000 */
[----:B------:R-:W-:Y:S01]  /*a4f0*/  IMAD.MOV.U32 R12, RZ, RZ, R2 ;  /* 0x000000ffff0c7224 */ /* 0x000fe200078e0002 */
[----:B------:R-:W-:Y:S01]  /*a500*/  @!P2 PRMT R9, RZ, 0x654, R9 ;  /* 0x00000654ff09a816 */ /* 0x000fe20000000009 */
[----:B------:R2:W-:Y:S01]  /*a510*/  STSM.16.M88.4 [R185], R164 ;  /* 0x000000a4b9007844 */ /* 0x0005e20000000200 */
[----:B------:R-:W-:Y:S01]  /*a520*/  WARPGROUP.ARRIVE ;  /* 0x00000000000079c5 */ /* 0x000fe20000000000 */
[----:B------:R-:W-:Y:S01]  /*a530*/  FADD.FTZ R172, R21, R172 ;  /* 0x000000ac15ac7221 */ /* 0x000fe20000010000 */
[----:B------:R-:W-:Y:S01]  /*a540*/  FADD.FTZ R6, R6, R169 ;  /* 0x000000a906067221 */ /* 0x000fe20000010000 */
[----:B------:R-:W-:-:S02]  /*a550*/  IMAD.MOV.U32 R11, RZ, RZ, R5 ;  /* 0x000000ffff0b7224 */ /* 0x000fc400078e0005 */
[----:B------:R-:W-:Y:S01]  /*a560*/  FADD.FTZ R175, R175, R172 ;  /* 0x000000acafaf7221 */ /* 0x000fe20000010000 */
[----:B------:R-:W-:Y:S01]  /*a570*/  HGMMA.64x256x16.F32 R24, R152, gdesc[UR8].tnspB, R24, gsb0 ;  /* 0x43e0000898187df0 */ /* 0x000fe20008000818 */
[----:B------:R-:W-:Y:S01]  /*a580*/  UMOV UR11, 0x40000040 ;  /* 0x40000040000b7882 */ /* 0x000fe20000000000 */
[----:B------:R-:W-:Y:S01]  /*a590*/  FADD.FTZ R6, R7, R6 ;  /* 0x0000000607067221 */ /* 0x000fe20000010000 */
[----:B------:R-:W-:Y:S01]  /*a5a0*/  FADD.FTZ R175, R176, R175 ;  /* 0x000000afb0af7221 */ /* 0x000fe20000010000 */
[----:B------:R-:W-:Y:S02]  /*a5b0*/  IMAD.MOV.U32 R10, RZ, RZ, R8 ;  /* 0x000000ffff0a7224 */ /* 0x000fe400078e0008 */
[----:B------:R-:W-:Y:S01]  /*a5c0*/  FADD.FTZ R6, R229, R6 ;  /* 0x00000006e5067221 */ /* 0x000fe20000010000 */
[----:B------:R-:W-:-:S03]  /*a5d0*/  FADD.FTZ R178, R178, R175 ;  /* 0x000000afb2b27221 */ /* 0x000fc60000010000 */
[----:B------:R-:W-:Y:S01]  /*a5e0*/  FADD.FTZ R7, R171, R6 ;  /* 0x00000006ab077221 */ /* 0x000fe20000010000 */
[----:B------:R-:W-:-:S03]  /*a5f0*/  FADD.FTZ R6, R179, R178 ;  /* 0x000000b2b3067221 */ /* 0x000fc60000010000 */
[----:B------:R-:W-:Y:S01]  /*a600*/  FADD.FTZ R7, R232, R7 ;  /* 0x00000007e8077221 */ /* 0x000fe20000010000 */
[----:B------:R-:W-:Y:S02]  /*a610*/  WARPGROUP.DEPBAR.LE gsb0, 0x0 ;  /* 0x00008000000079c5 */ /* 0x000fe40000010000 */
[----:B---3--:R-:W-:Y:S01]  /*a620*/  VIADD R152, R170, 0x80 ;  /* 0x00000080aa987836 */ /* 0x008fe20000000000 */
[----:B------:R-:W-:-:S04]  /*a630*/  WARPGROUP.ARRIVE ;  /* 0x00000000000079c5 */ /* 0x000fc80000000000 */
[----:B------:R-:W-:Y:S01]  /*a640*/  R2UR UR10, R152 ;  /* 0x00000000980a72ca */ /* 0x000fe200000e0000 */
[C---:B------:R-:W-:Y:S02]  /*a650*/  VIADD R152, R170.reuse, 0x100 ;  /* 0x00000100aa987836 */ /* 0x040fe40000000000 */
[----:B------:R-:W-:-:S10]  /*a660*/  VIADD R170, R170, 0x180 ;  /* 0x00000180aaaa7836 */ /* 0x000fd40000000000 */
        /* <DEDUP_REMOVED lines=24> */
.L_x_5322:
[----:B------:R-:W-:-:S06]  /*a7f0*/  UISETP.GE.AND UP0, UPT, UR7, UR43, UPT ;  /* 0x0000002b0700728c */ /* 0x000fcc000bf06270 */
[----:B------:R-:W-:-:S13]  /*a800*/  PLOP3.LUT P1, PT, PT, PT, UP0, 0x80, 0x0 ;  /* 0x000000000000781c */ /* 0x000fda0003f2f008 */
[----:B------:R-:W-:Y:S05]  /*a810*/  @!P1 BRA `(.L_x_5332) ;  /* 0x0000003000509947 */ /* 0x000fea0003800000 */
[----:B------:R-:W-:Y:S01]  /*a820*/  IMAD.MOV.U32 R11, RZ, RZ, R5 ;  /* 0x000000ffff0b7224 */ /* 0x000fe200078e0005 */
[----:B------:R-:W-:Y:S01]  /*a830*/  ULDC UR5, c[0x0][0xad0] ;  /* 0x0002b40000057ab9 */ /* 0x000fe20000000800 */
[----:B------:R-:W-:Y:S01]  /*a840*/  IMAD.MOV.U32 R12, RZ, RZ, R8 ;  /* 0x000000ffff0c7224 */ /* 0x000fe200078e0008 */
[----:B------:R-:W-:Y:S01]  /*a850*/  ULDC UR4, c[0x0][0xa80] ;  /* 0x0002a00000047ab9 */ /* 0x000fe20000000800 */
[----:B------:R-:W-:-:S07]  /*a860*/  IMAD.MOV.U32 R10, RZ, RZ, R2 ;  /* 0x000000ffff0a7224 */ /* 0x000fce00078e0002 */
.L_x_5341:
        /* <DEDUP_REMOVED lines=8> */
.L_x_5333:
[----:B------:R-:W-:Y:S02]  /*a8f0*/  IMAD.U32 R5, RZ, RZ, UR37 ;  /* 0x00000025ff057e24 */ /* 0x000fe4000f8e00ff */
[----:B0-2---:R-:W-:-:S03]  /*a900*/  IMAD R9, R2, 0x8, R16 ;  /* 0x0000000802097824 */ /* 0x005fc600078e0210 */
[----:B------:R-:W-:-:S04]  /*a910*/  SHF.L.U32 R5, R5, 0x1f, RZ ;  /* 0x0000001f05057819 */ /* 0x000fc800000006ff */
[----:B------:R0:W1:Y:S01]  /*a920*/  SYNCS.PHASECHK.TRANS64.TRYWAIT P1, [R9+URZ+0x38830], R5 ;  /* 0x03883005090075a7 */ /* 0x000062000802017f */
[----:B------:R-:W-:Y:S05]  /*a930*/  @!P0 BRA `(.L_x_5334) ;  /* 0x0000000000048947 */ /* 0x000fea0003800000 */
[----:B------:R-:W-:Y:S01]  /*a940*/  BPT.TRAP 0x1 ;  /* 0x000000040000795c */ /* 0x000fe20000300000 */
.L_x_5334:
[----:B------:R-:W-:Y:S01]  /*a950*/  IMAD R8, R2, 0x200, R0 ;  /* 0x0000020002087824 */ /* 0x000fe200078e0200 */
[----:B-1----:R-:W-:Y:S06]  /*a960*/  @P1 BRA `(.L_x_5335) ;  /* 0x0000000000081947 */ /* 0x002fec0003800000 */
[----:B------:R-:W1:Y:S02]  /*a970*/  SYNCS.PHASECHK.TRANS64.TRYWAIT P1, [R9+URZ+0x38830], R5 ;  /* 0x03883005090075a7 */ /* 0x000e64000802017f */
[----:B-1----:R-:W-:Y:S05]  /*a980*/  @!P1 BRA `(.L_x_5336) ;  /* 0x00000110005c9947 */ /* 0x002fea0003800000 */
.L_x_5335:
        /* <DEDUP_REMOVED lines=22> */
.L_x_5337:
[----:B------:R2:W3:Y:S01]  /*aaf0*/  SYNCS.PHASECHK.TRANS64.TRYWAIT P1, [R9+URZ+0x38850], R5 ;  /* 0x03885005090075a7 */ /* 0x0004e2000802017f */
[----:B------:R-:W-:Y:S05]  /*ab00*/  @!P0 BRA `(.L_x_5338) ;  /* 0x0000000000048947 */ /* 0x000fea0003800000 */
[----:B------:R-:W-:Y:S01]  /*ab10*/  BPT.TRAP 0x1 ;  /* 0x000000040000795c */ /* 0x000fe20000300000 */
.L_x_5338:
[----:B---3--:R-:W-:Y:S05]  /*ab20*/  @P1 BRA `(.L_x_5339) ;  /* 0x0000000000081947 */ /* 0x008fea0003800000 */
[----:B------:R-:W3:Y:S02]  /*ab30*/  SYNCS.PHASECHK.TRANS64.TRYWAIT P1, [R9+URZ+0x38850], R5 ;  /* 0x03885005090075a7 */ /* 0x000ee4000802017f */
[----:B---3--:R-:W-:Y:S05]  /*ab40*/  @!P1 BRA `(.L_x_5340) ;  /* 0x0000011000009947 */ /* 0x008fea0003800000 */
.L_x_5339:
        /* <DEDUP_REMOVED lines=12> */
[----:B------:R-:W-:Y:S01]  /*ac10*/  UISETP.GT.AND UP0, UPT, UR7, UR43, UPT ;  /* 0x0000002b0700728c */ /* 0x000fe2000bf04270 */
[----:B------:R-:W-:Y:S01]  /*ac20*/  IMAD.MOV.U32 R15, RZ, RZ, 0x4 ;  /* 0x00000004ff0f7424 */ /* 0x000fe200078e00ff */
[----:B------:R-:W-:Y:S01]  /*ac30*/  R2UR UR30, R8 ;  /* 0x00000000081e72ca */ /* 0x000fe200000e0000 */
[----:B------:R-:W-:Y:S01]  /*ac40*/  VIADD R8, R4, 0x4 ;  /* 0x0000000404087836 */ /* 0x000fe20000000000 */
[----:B------:R-:W-:-:S02]  /*ac50*/  UIADD3 UR7, UR7, -0x1, URZ ;  /* 0xffffffff07077890 */ /* 0x000fc4000fffe03f */
[----:B------:R-:W-:Y:S01]  /*ac60*/  HGMMA.64x64x16.F32 R152, gdesc[UR24], R152, gsb0 ;  /* 0x00e00000189879f0 */ /* 0x000fe20008000898 */
[----:B0-----:R-:W-:Y:S02]  /*ac70*/  SHF.R.U32.HI R13, RZ, 0x7, R13 ;  /* 0x00000007ff0d7819 */ /* 0x001fe4000001160d */
[----:B------:R-:W-:Y:S02]  /*ac80*/  WARPGROUP.DEPBAR.LE gsb0, 0x0 ;  /* 0x00008000000079c5 */ /* 0x000fe40000010000 */
        /* <DEDUP_REMOVED lines=382> */
[----:B0-----:R-:W-:-:S05]  /*c470*/  FMNMX.FTZ R8, R8, R172, !PT ;  /* 0x000000ac08087209 */ /* 0x001fca0007810000 */
[----:B------:R-:W0:Y:S01]  /*c480*/  MUFU.TANH R163, R163 ;  /* 0x000000a300a37308 */ /* 0x000e220000002400 */
[----:B-1----:R-:W-:Y:S01]  /*c490*/  FMNMX.FTZ R175, R153, R175, !PT ;  /* 0x000000af99af7209 */ /* 0x002fe20007810000 */
[----:B------:R-:W1:Y:S06]  /*c4a0*/  SHFL.BFLY PT, R172, R8, 0x1, 0x1f ;  /* 0x0c201f0008ac7f89 */ /* 0x000e6c00000e0000 */
[----:B------:R-:W3:Y:S01]  /*c4b0*/  MUFU.TANH R166, R166 ;  /* 0x000000a600a67308 */ /* 0x000ee20000002400 */
[----:B--2---:R-:W-:-:S07]  /*c4c0*/  FMNMX.FTZ R175, R162, R175, !PT ;  /* 0x000000afa2af7209 */ /* 0x004fce0007810000 */
[----:B------:R-:W2:Y:S01]  /*c4d0*/  MUFU.TANH R167, R167 ;  /* 0x000000a700a77308 */ /* 0x000ea20000002400 */
[----:B0-----:R-:W-:-:S07]  /*c4e0*/  FMNMX.FTZ R175, R163, R175, !PT ;  /* 0x000000afa3af7209 */ /* 0x001fce0007810000 */
[----:B------:R-:W0:Y:S01]  /*c4f0*/  MUFU.TANH R170, R170 ;  /* 0x000000aa00aa7308 */ /* 0x000e220000002400 */
[----:B---3--:R-:W-:Y:S02]  /*c500*/  FMNMX.FTZ R175, R166, R175, !PT ;  /* 0x000000afa6af7209 */ /* 0x008fe40007810000 */
[----:B-1----:R-:W-:-:S05]  /*c510*/  FMNMX.FTZ R8, R8, R172, !PT ;  /* 0x000000ac08087209 */ /* 0x002fca0007810000 */
[----:B------:R-:W1:Y:S01]  /*c520*/  MUFU.TANH R171, R171 ;  /* 0x000000ab00ab7308 */ /* 0x000e620000002400 */
[C---:B------:R-:W-:Y:S01]  /*c530*/  FADD.FTZ R12, -R8.reuse, R12 ;  /* 0x0000000c080c7221 */ /* 0x040fe20000010100 */
[----:B------:R-:W-:-:S03]  /*c540*/  FMUL.FTZ R183, R8, UR4 ;  /* 0x0000000408b77c20 */ /* 0x000fc60008410000 */
[----:B------:R-:W-:Y:S01]  /*c550*/  FMUL.FTZ R172, R12, UR4 ;  /* 0x000000040cac7c20 */ /* 0x000fe20008410000 */
[----:B--2---:R-:W-:Y:S01]  /*c560*/  FMNMX.FTZ R12, R167, R175, !PT ;  /* 0x000000afa70c7209 */ /* 0x004fe20007810000 */
[--C-:B------:R-:W-:Y:S01]  /*c570*/  FFMA.FTZ R229, R5, UR4, -R183.reuse ;  /* 0x0000000405e57c23 */ /* 0x100fe200080108b7 */
[----:B------:R-:W2:Y:S01]  /*c580*/  MUFU.TANH R173, R173 ;  /* 0x000000ad00ad7308 */ /* 0x000ea20000002400 */
[--C-:B------:R-:W-:Y:S01]  /*c590*/  FFMA.FTZ R228, R20, UR4, -R183.reuse ;  /* 0x0000000414e47c23 */ /* 0x100fe200080108b7 */
[----:B0-----:R-:W-:Y:S01]  /*c5a0*/  FMNMX.FTZ R12, R170, R12, !PT ;  /* 0x0000000caa0c7209 */ /* 0x001fe20007810000 */
        /* <DEDUP_REMOVED lines=10> */
[--C-:B------:R-:W-:Y:S01]  /*c650*/  FFMA.FTZ R177, R161, UR4, -R183.reuse ;  /* 0x00000004a1b17c23 */ /* 0x100fe200080108b7 */
[--C-:B------:R-:W-:Y:S01]  /*c660*/  FFMA.FTZ R179, R164, UR4, -R183.reuse ;  /* 0x00000004a4b37c23 */ /* 0x100fe200080108b7 */
[--C-:B------:R-:W-:Y:S01]  /*c670*/  FFMA.FTZ R168, R168, UR4, -R183.reuse ;  /* 0x00000004a8a87c23 */ /* 0x100fe200080108b7 */
[----:B------:R-:W1:Y:S01]  /*c680*/  MUFU.TANH R176, R176 ;  /* 0x000000b000b07308 */ /* 0x000e620000002400 */
[----:B--2---:R-:W-:Y:S01]  /*c690*/  FMNMX.FTZ R12, R173, R12, !PT ;  /* 0x0000000cad0c7209 */ /* 0x004fe20007810000 */
[----:B------:R-:W-:-:S06]  /*c6a0*/  FFMA.FTZ R182, R165, UR4, -R183 ;  /* 0x00000004a5b67c23 */ /* 0x000fcc00080108b7 */
[----:B------:R-:W2:Y:S01]  /*c6b0*/  MUFU.TANH R178, R178 ;  /* 0x000000b200b27308 */ /* 0x000ea20000002400 */
[----:B0-----:R-:W-:-:S07]  /*c6c0*/  FMNMX.FTZ R12, R174, R12, !PT ;  /* 0x0000000cae0c7209 */ /* 0x001fce0007810000 */
[----:B------:R-:W0:Y:S01]  /*c6d0*/  MUFU.TANH R180, R180 ;  /* 0x000000b400b47308 */ /* 0x000e220000002400 */
[----:B-1----:R-:W-:-:S07]  /*c6e0*/  FMNMX.FTZ R12, R176, R12, !PT ;  /* 0x0000000cb00c7209 */ /* 0x002fce0007810000 */
[----:B------:R-:W1:Y:S01]  /*c6f0*/  MUFU.TANH R181, R181 ;  /* 0x000000b500b57308 */ /* 0x000e620000002400 */
[----:B--2---:R-:W-:-:S07]  /*c700*/  FMNMX.FTZ R12, R178, R12, !PT ;  /* 0x0000000cb20c7209 */ /* 0x004fce0007810000 */
[----:B------:R-:W2:Y:S01]  /*c710*/  MUFU.EX2 R172, R172 ;  /* 0x000000ac00ac7308 */ /* 0x000ea20000000800 */
[----:B0-----:R-:W-:Y:S01]  /*c720*/  FMNMX.FTZ R5, R180, R12, !PT ;  /* 0x0000000cb4057209 */ /* 0x001fe20007810000 */
[----:B------:R-:W-:-:S06]  /*c730*/  FFMA.FTZ R12, R157, UR4, -R183 ;  /* 0x000000049d0c7c23 */ /* 0x000fcc00080108b7 */
[----:B------:R-:W0:Y:S01]  /*c740*/  MUFU.EX2 R229, R229 ;  /* 0x000000e500e57308 */ /* 0x000e220000000800 */
[----:B-1----:R-:W-:-:S05]  /*c750*/  FMNMX.FTZ R5, R181, R5, !PT ;  /* 0x00000005b5057209 */ /* 0x002fca0007810000 */
[----:B------:R-:W1:Y:S02]  /*c760*/  SHFL.BFLY PT, R20, R5, 0x2, 0x1f ;  /* 0x0c401f0005147f89 */ /* 0x000e6400000e0000 */
[----:B------:R-:W-:Y:S01]  /*c770*/  MUFU.EX2 R230, R230 ;  /* 0x000000e600e67308 */ /* 0x000fe20000000800 */
[-C--:B--2---:R-:W-:Y:S01]  /*c780*/  FMUL.FTZ R24, R24, R172.reuse ;  /* 0x000000ac18187220 */ /* 0x084fe20000410000 */
        /* <DEDUP_REMOVED lines=20> */
[----:B-1----:R-:W-:Y:S01]  /*c8d0*/  FMNMX.FTZ R5, R5, R20, !PT ;  /* 0x0000001405057209 */ /* 0x002fe20007810000 */
[----:B------:R-:W-:Y:S01]  /*c8e0*/  FFMA.FTZ R20, R159, UR4, -R183 ;  /* 0x000000049f147c23 */ /* 0x000fe200080108b7 */
[----:B------:R-:W-:Y:S01]  /*c8f0*/  MUFU.EX2 R188, R188 ;  /* 0x000000bc00bc7308 */ /* 0x000fe20000000800 */
[-C--:B------:R-:W-:Y:S01]  /*c900*/  FMUL.FTZ R61, R61, R172.reuse ;  /* 0x000000ac3d3d7220 */ /* 0x080fe20000410000 */
[-C--:B------:R-:W-:Y:S01]  /*c910*/  FMUL.FTZ R64, R64, R172.reuse ;  /* 0x000000ac40407220 */ /* 0x080fe20000410000 */
[----:B------:R-:W1:Y:S01]  /*c920*/  SHFL.BFLY PT, R152, R5, 0x1, 0x1f ;  /* 0x0c201f0005987f89 */ /* 0x000e6200000e0000 */
        /* <DEDUP_REMOVED lines=23> */
[----:B-1----:R-:W-:Y:S01]  /*caa0*/  FMNMX.FTZ R5, R5, R152, !PT ;  /* 0x0000009805057209 */ /* 0x002fe20007810000 */
[-C--:B------:R-:W-:Y:S01]  /*cab0*/  FMUL.FTZ R105, R105, R172.reuse ;  /* 0x000000ac69697220 */ /* 0x080fe20000410000 */
[-C--:B------:R-:W-:Y:S01]  /*cac0*/  FMUL.FTZ R108, R108, R172.reuse ;  /* 0x000000ac6c6c7220 */ /* 0x080fe20000410000 */
[-C--:B------:R-:W-:Y:S01]  /*cad0*/  FMUL.FTZ R109, R109, R172.reuse ;  /* 0x000000ac6d6d7220 */ /* 0x080fe20000410000 */
[-C--:B------:R-:W-:Y:S01]  /*cae0*/  FMUL.FTZ R112, R112, R172.reuse ;  /* 0x000000ac70707220 */ /* 0x080fe20000410000 */
[----:B------:R-:W-:Y:S01]  /*caf0*/  FADD.FTZ R152, -R5, R11 ;  /* 0x0000000b05987221 */ /* 0x000fe20000010100 */
[----:B------:R-:W-:Y:S01]  /*cb00*/  MUFU.EX2 R14, R14 ;  /* 0x0000000e000e7308 */ /* 0x000fe20000000800 */
[-C--:B------:R-:W-:Y:S01]  /*cb10*/  FMUL.FTZ R113, R113, R172.reuse ;  /* 0x000000ac71717220 */ /* 0x080fe20000410000 */
[-C--:B------:R-:W-:Y:S01]  /*cb20*/  FMUL.FTZ R116, R116, R172.reuse ;  /* 0x000000ac74747220 */ /* 0x080fe20000410000 */
[----:B------:R-:W-:Y:S01]  /*cb30*/  FMUL.FTZ R152, R152, UR4 ;  /* 0x0000000498987c20 */ /* 0x000fe20008410000 */
        /* <DEDUP_REMOVED lines=13> */
[----:B-1----:R-:W-:Y:S01]  /*cc10*/  FMUL.FTZ R152, R5, UR4 ;  /* 0x0000000405987c20 */ /* 0x002fe20008410000 */
[-C--:B------:R-:W-:Y:S01]  /*cc20*/  FMUL.FTZ R140, R140, R172.reuse ;  /* 0x000000ac8c8c7220 */ /* 0x080fe20000410000 */
[-C--:B------:R-:W-:Y:S01]  /*cc30*/  FMUL.FTZ R141, R141, R172.reuse ;  /* 0x000000ac8d8d7220 */ /* 0x080fe20000410000 */
[----:B------:R-:W-:Y:S01]  /*cc40*/  FMUL.FTZ R144, R144, R172 ;  /* 0x000000ac90907220 */ /* 0x000fe20000410000 */
[--C-:B------:R-:W-:Y:S01]  /*cc50*/  FFMA.FTZ R154, R13, UR4, -R152.reuse ;  /* 0x000000040d9a7c23 */ /* 0x100fe20008010898 */
[--C-:B------:R-:W-:Y:S01]  /*cc60*/  FFMA.FTZ R156, R15, UR4, -R152.reuse ;  /* 0x000000040f9c7c23 */ /* 0x100fe20008010898 */
[----:B------:R-:W-:Y:S01]  /*cc70*/  FFMA.FTZ R159, R153, UR4, -R152 ;  /* 0x00000004999f7c23 */ /* 0x000fe20008010898 */
[----:B------:R-:W-:-:S02]  /*cc80*/  @!P2 VIADD R153, R9, 0x38840 ;  /* 0x000388400999a836 */ /* 0x000fc40000000000 */
[--C-:B------:R-:W-:Y:S01]  /*cc90*/  FFMA.FTZ R155, R21, UR4, -R152.reuse ;  /* 0x00000004159b7c23 */ /* 0x100fe20008010898 */
[--C-:B------:R-:W-:Y:S01]  /*cca0*/  FFMA.FTZ R157, R162, UR4, -R152.reuse ;  /* 0x00000004a29d7c23 */ /* 0x100fe20008010898 */
[----:B------:R-:W1:Y:S01]  /*ccb0*/  MUFU.EX2 R154, R154 ;  /* 0x0000009a009a7308 */ /* 0x000e620000000800 */
[--C-:B------:R-:W-:Y:S01]  /*ccc0*/  FFMA.FTZ R160, R163, UR4, -R152.reuse ;  /* 0x00000004a3a07c23 */ /* 0x100fe20008010898 */
[----:B------:R-:W-:Y:S01]  /*ccd0*/  @!P2 PRMT R153, RZ, 0x654, R153 ;  /* 0x00000654ff99a816 */ /* 0x000fe20000000099 */
[--C-:B------:R-:W-:Y:S01]  /*cce0*/  FFMA.FTZ R13, R166, UR4, -R152.reuse ;  /* 0x00000004a60d7c23 */ /* 0x100fe20008010898 */
[--C-:B------:R-:W-:Y:S01]  /*ccf0*/  FFMA.FTZ R15, R167, UR4, -R152.reuse ;  /* 0x00000004a70f7c23 */ /* 0x100fe20008010898 */
[--C-:B------:R-:W-:Y:S01]  /*cd00*/  FFMA.FTZ R21, R170, UR4, -R152.reuse ;  /* 0x00000004aa157c23 */ /* 0x100fe20008010898 */
[----:B------:R3:W-:Y:S01]  /*cd10*/  @!P2 SYNCS.ARRIVE.TRANS64.RED.A1T0 RZ, [R153+URZ], RZ ;  /* 0x000000ff99ffa9a7 */ /* 0x0007e2000810043f */
[--C-:B--2---:R-:W-:Y:S01]  /*cd20*/  FFMA.FTZ R169, R171, UR4, -R152.reuse ;  /* 0x00000004aba97c23 */ /* 0x104fe20008010898 */
[----:B------:R-:W2:Y:S01]  /*cd30*/  MUFU.EX2 R156, R156 ;  /* 0x0000009c009c7308 */ /* 0x000ea20000000800 */
[--C-:B------:R-:W-:Y:S01]  /*cd40*/  FFMA.FTZ R174, R174, UR4, -R152.reuse ;  /* 0x00000004aeae7c23 */ /* 0x100fe20008010898 */
[--C-:B------:R-:W-:Y:S01]  /*cd50*/  FFMA.FTZ R176, R176, UR4, -R152.reuse ;  /* 0x00000004b0b07c23 */ /* 0x100fe20008010898 */
[--C-:B------:R-:W-:Y:S01]  /*cd60*/  FFMA.FTZ R178, R178, UR4, -R152.reuse ;  /* 0x00000004b2b27c23 */ /* 0x100fe20008010898 */
[--C-:B------:R-:W-:Y:S01]  /*cd70*/  FFMA.FTZ R180, R180, UR4, -R152.reuse ;  /* 0x00000004b4b47c23 */ /* 0x100fe20008010898 */
[----:B------:R-:W-:Y:S01]  /*cd80*/  FFMA.FTZ R181, R181, UR4, -R152 ;  /* 0x00000004b5b57c23 */ /* 0x000fe20008010898 */
[----:B---3--:R-:W-:-:S02]  /*cd90*/  @!P1 IMAD R153, R10, 0x40, R18 ;  /* 0x000000400a999824 */ /* 0x008fc400078e0212 */
[----:B------:R-:W-:Y:S01]  /*cda0*/  FFMA.FTZ R10, R173, UR4, -R152 ;  /* 0x00000004ad0a7c23 */ /* 0x000fe20008010898 */
[----:B------:R-:W3:Y:S01]  /*cdb0*/  MUFU.EX2 R155, R155 ;  /* 0x0000009b009b7308 */ /* 0x000ee20000000800 */
[----:B0-----:R-:W-:Y:S01]  /*cdc0*/  FFMA.FTZ R152, R172, R6, R229 ;  /* 0x00000006ac987223 */ /* 0x001fe200000100e5 */
[----:B------:R-:W-:Y:S02]  /*cdd0*/  @!P1 IMAD R153, R153, 0x4, R16 ;  /* 0x0000000499999824 */ /* 0x000fe400078e0210 */
[----:B-1----:R-:W-:Y:S01]  /*cde0*/  FFMA.FTZ R7, R158, R7, R154 ;  /* 0x000000079e077223 */ /* 0x002fe2000001009a */
[----:B------:R-:W-:Y:S02]  /*cdf0*/  IMAD R171, R2, 0x1000, R19 ;  /* 0x0000100002ab7824 */ /* 0x000fe400078e0213 */
[----:B------:R-:W-:Y:S01]  /*ce00*/  FADD.FTZ R161, R230, R152 ;  /* 0x00000098e6a17221 */ /* 0x000fe20000010000 */
[-C--:B------:R-:W-:Y:S01]  /*ce10*/  FMUL.FTZ R145, R145, R172.reuse ;  /* 0x000000ac91917220 */ /* 0x080fe20000410000 */
[----:B------:R-:W-:Y:S01]  /*ce20*/  @!P1 STS [R153+0x38400], R172 ;  /* 0x038400ac99009388 */ /* 0x000fe20000000800 */
[----:B------:R-:W0:Y:S01]  /*ce30*/  MUFU.EX2 R159, R159 ;  /* 0x0000009f009f7308 */ /* 0x000e220000000800 */
[----:B--2---:R-:W-:Y:S01]  /*ce40*/  FADD.FTZ R162, R156, R7 ;  /* 0x000000079ca27221 */ /* 0x004fe20000010000 */
[----:B------:R-:W-:Y:S01]  /*ce50*/  FADD.FTZ R161, R228, R161 ;  /* 0x000000a1e4a17221 */ /* 0x000fe20000010000 */
[----:B------:R1:W-:Y:S01]  /*ce60*/  @!P1 STS [R153+0x38420], R158 ;  /* 0x0384209e99009388 */ /* 0x0003e20000000800 */
[-C--:B------:R-:W-:Y:S01]  /*ce70*/  FMUL.FTZ R148, R148, R172.reuse ;  /* 0x000000ac94947220 */ /* 0x080fe20000410000 */
[----:B------:R-:W-:Y:S01]  /*ce80*/  FMUL.FTZ R149, R149, R172 ;  /* 0x000000ac95957220 */ /* 0x000fe20000410000 */
[----:B------:R-:W-:Y:S01]  /*ce90*/  FADD.FTZ R161, R231, R161 ;  /* 0x000000a1e7a17221 */ /* 0x000fe20000010000 */
[----:B------:R-:W-:Y:S01]  /*cea0*/  F2FP.F16.F32.PACK_AB R152, R230, R229 ;  /* 0x000000e5e698723e */ /* 0x000fe200000000ff */
[----:B------:R-:W2:Y:S01]  /*ceb0*/  MUFU.EX2 R157, R157 ;  /* 0x0000009d009d7308 */ /* 0x000ea20000000800 */
[----:B---3--:R-:W-:Y:S01]  /*cec0*/  FADD.FTZ R162, R155, R162 ;  /* 0x000000a29ba27221 */ /* 0x008fe20000010000 */
[----:B------:R-:W-:Y:S01]  /*ced0*/  R2UR UR6, R171 ;  /* 0x00000000ab0672ca */ /* 0x000fe200000e0000 */
[-C--:B------:R-:W-:Y:S01]  /*cee0*/  FMUL.FTZ R26, R26, R158.reuse ;  /* 0x0000009e1a1a7220 */ /* 0x080fe20000410000 */
[----:B------:R-:W-:Y:S01]  /*cef0*/  FMUL.FTZ R27, R27, R158 ;  /* 0x0000009e1b1b7220 */ /* 0x000fe20000410000 */
[----:B-1----:R-:W-:Y:S01]  /*cf00*/  F2FP.F16.F32.PACK_AB R153, R156, R154 ;  /* 0x0000009a9c99723e */ /* 0x002fe200000000ff */
[----:B------:R-:W-:Y:S01]  /*cf10*/  FMUL.FTZ R30, R30, R158 ;  /* 0x0000009e1e1e7220 */ /* 0x000fe20000410000 */
[----:B------:R-:W-:Y:S01]  /*cf20*/  F2FP.F16.F32.PACK_AB R154, R231, R228 ;  /* 0x000000e4e79a723e */ /* 0x000fe200000000ff */
[----:B------:R-:W1:Y:S01]  /*cf30*/  MUFU.EX2 R160, R160 ;  /* 0x000000a000a07308 */ /* 0x000e620000000800 */
[C---:B0-----:R-:W-:Y:S01]  /*cf40*/  FADD.FTZ R162, R159.reuse, R162 ;  /* 0x000000a29fa27221 */ /* 0x041fe20000010000 */
[----:B------:R-:W-:Y:S01]  /*cf50*/  F2FP.F16.F32.PACK_AB R155, R159, R155 ;  /* 0x0000009b9f9b723e */ /* 0x000fe200000000ff */
[----:B------:R-:W-:Y:S01]  /*cf60*/  BAR.SYNC.DEFER_BLOCKING 0xf, 0x100 ;  /* 0x03c4000000007b1d */ /* 0x000fe20000010000 */
[----:B------:R-:W-:Y:S01]  /*cf70*/  FADD.FTZ R159, R188, R161 ;  /* 0x000000a1bc9f7221 */ /* 0x000fe20000010000 */
[-C--:B------:R-:W-:Y:S01]  /*cf80*/  FMUL.FTZ R31, R31, R158.reuse ;  /* 0x0000009e1f1f7220 */ /* 0x080fe20000410000 */
[-C--:B------:R-:W-:Y:S01]  /*cf90*/  FMUL.FTZ R34, R34, R158.reuse ;  /* 0x0000009e22227220 */ /* 0x080fe20000410000 */
[-C--:B------:R-:W-:Y:S01]  /*cfa0*/  FMUL.FTZ R35, R35, R158.reuse ;  /* 0x0000009e23237220 */ /* 0x080fe20000410000 */
[----:B------:R-:W-:Y:S01]  /*cfb0*/  FADD.FTZ R159, R232, R159 ;  /* 0x0000009fe89f7221 */ /* 0x000fe20000010000 */
        /* <DEDUP_REMOVED lines=67> */
[----:B------:R-:W-:Y:S01]  /*d3f0*/  FMUL.FTZ R151, R151, R158 ;  /* 0x0000009e97977220 */ /* 0x000fe20000410000 */
[----:B------:R-:W-:Y:S01]  /*d400*/  FADD.FTZ R172, R187, R159 ;  /* 0x0000009fbbac7221 */ /* 0x000fe20000010000 */
[----:B------:R-:W-:Y:S01]  /*d410*/  F2FP.F16.F32.PACK_AB R156, R232, R188 ;  /* 0x000000bce89c723e */ /* 0x000fe200000000ff */
[C---:B-1----:R-:W-:Y:S01]  /*d420*/  FADD.FTZ R170, R160.reuse, R162 ;  /* 0x000000a2a0aa7221 */ /* 0x042fe20000010000 */
[----:B------:R-:W-:Y:S01]  /*d430*/  F2FP.F16.F32.PACK_AB R157, R160, R157 ;  /* 0x0000009da09d723e */ /* 0x000fe200000000ff */
[----:B------:R-:W-:Y:S01]  /*d440*/  MUFU.EX2 R179, R179 ;  /* 0x000000b300b37308 */ /* 0x000fe20000000800 */
[----:B------:R-:W-:Y:S01]  /*d450*/  F2FP.F16.F32.PACK_AB R158, R12, R187 ;  /* 0x000000bb0c9e723e */ /* 0x000fe200000000ff */
[----:B------:R1:W-:Y:S01]  /*d460*/  STSM.16.M88.4 [R23+0x36400], R152 ;  /* 0x0364009817007844 */ /* 0x0003e20000000200 */
[----:B0-----:R-:W-:Y:S01]  /*d470*/  F2FP.F16.F32.PACK_AB R159, R15, R13 ;  /* 0x0000000d0f9f723e */ /* 0x001fe200000000ff */
[----:B------:R-:W-:Y:S01]  /*d480*/  UMOV UR10, UR6 ;  /* 0x00000006000a7c82 */ /* 0x000fe20008000000 */
[----:B--2---:R-:W-:Y:S01]  /*d490*/  F2FP.F16.F32.PACK_AB R160, R20, R14 ;  /* 0x0000000e14a0723e */ /* 0x004fe200000000ff */
[----:B------:R-:W-:Y:S01]  /*d4a0*/  FADD.FTZ R170, R13, R170 ;  /* 0x000000aa0daa7221 */ /* 0x000fe20000010000 */
[----:B---3--:R-:W-:Y:S01]  /*d4b0*/  F2FP.F16.F32.PACK_AB R161, R169, R21 ;  /* 0x00000015a9a1723e */ /* 0x008fe200000000ff */
[----:B------:R-:W0:Y:S01]  /*d4c0*/  MUFU.EX2 R168, R168 ;  /* 0x000000a800a87308 */ /* 0x000e220000000800 */
[----:B------:R-:W-:Y:S01]  /*d4d0*/  F2FP.F16.F32.PACK_AB R162, R177, R175 ;  /* 0x000000afb1a2723e */ /* 0x000fe200000000ff */
[----:B------:R3:W-:Y:S01]  /*d4e0*/  STSM.16.M88.4 [R184], R156 ;  /* 0x0000009cb8007844 */ /* 0x0007e20000000200 */
[----:B----4-:R-:W-:Y:S01]  /*d4f0*/  F2FP.F16.F32.PACK_AB R163, R6, R10 ;  /* 0x0000000a06a3723e */ /* 0x010fe200000000ff */
[----:B------:R-:W-:Y:S01]  /*d500*/  FADD.FTZ R172, R12, R172 ;  /* 0x000000ac0cac7221 */ /* 0x000fe20000010000 */
[----:B------:R-:W-:Y:S01]  /*d510*/  FADD.FTZ R170, R15, R170 ;  /* 0x000000aa0faa7221 */ /* 0x000fe20000010000 */
[----:B------:R-:W-:Y:S01]  /*d520*/  PLOP3.LUT P1, PT, PT, PT, UP0, 0x80, 0x0 ;  /* 0x000000000000781c */ /* 0x000fe20003f2f008 */
[----:B------:R-:W-:Y:S01]  /*d530*/  @!P2 VIADD R9, R9, 0x38860 ;  /* 0x000388600909a836 */ /* 0x000fe20000000000 */
[----:B------:R-:W2:Y:S01]  /*d540*/  MUFU.EX2 R182, R182 ;  /* 0x000000b600b67308 */ /* 0x000ea20000000800 */
[----:B------:R3:W-:Y:S01]  /*d550*/  STSM.16.M88.4 [R186], R160 ;  /* 0x000000a0ba007844 */ /* 0x0007e20000000200 */
[----:B------:R-:W-:Y:S01]  /*d560*/  FADD.FTZ R172, R14, R172 ;  /* 0x000000ac0eac7221 */ /* 0x000fe20000010000 */
[----:B------:R-:W-:Y:S01]  /*d570*/  FADD.FTZ R170, R21, R170 ;  /* 0x000000aa15aa7221 */ /* 0x000fe20000010000 */
[----:B------:R-:W-:Y:S01]  /*d580*/  @!P2 PRMT R9, RZ, 0x654, R9 ;  /* 0x00000654ff09a816 */ /* 0x000fe20000000009 */
[----:B------:R-:W-:-:S02]  /*d590*/  IMAD.MOV.U32 R12, RZ, RZ, R8 ;  /* 0x000000ffff0c7224 */ /* 0x000fc400078e0008 */
[----:B------:R-:W-:Y:S01]  /*d5a0*/  FADD.FTZ R172, R20, R172 ;  /* 0x000000ac14ac7221 */ /* 0x000fe20000010000 */
[----:B------:R-:W-:Y:S01]  /*d5b0*/  FADD.FTZ R169, R169, R170 ;  /* 0x000000aaa9a97221 */ /* 0x000fe20000010000 */
[----:B------:R-:W-:Y:S01]  /*d5c0*/  MUFU.EX2 R7, R176 ;  /* 0x000000b000077308 */ /* 0x000fe20000000800 */
[----:B0-----:R-:W-:Y:S01]  /*d5d0*/  F2FP.F16.F32.PACK_AB R164, R168, R179 ;  /* 0x000000b3a8a4723e */ /* 0x001fe200000000ff */
[----:B------:R-:W-:Y:S01]  /*d5e0*/  FADD.FTZ R172, R175, R172 ;  /* 0x000000acafac7221 */ /* 0x000fe20000010000 */
[----:B------:R-:W-:Y:S01]  /*d5f0*/  FADD.FTZ R169, R10, R169 ;  /* 0x000000a90aa97221 */ /* 0x000fe20000010000 */
[----:B------:R-:W-:Y:S02]  /*d600*/  IMAD.MOV.U32 R10, RZ, RZ, R2 ;  /* 0x000000ffff0a7224 */ /* 0x000fe400078e0002 */
[----:B------:R-:W-:Y:S01]  /*d610*/  FADD.FTZ R172, R177, R172 ;  /* 0x000000acb1ac7221 */ /* 0x000fe20000010000 */
[----:B------:R-:W-:Y:S01]  /*d620*/  FADD.FTZ R6, R6, R169 ;  /* 0x000000a906067221 */ /* 0x000fe20000010000 */
[----:B------:R-:W0:Y:S01]  /*d630*/  MUFU.EX2 R178, R178 ;  /* 0x000000b200b27308 */ /* 0x000e220000000800 */
[----:B--2---:R-:W-:Y:S01]  /*d640*/  F2FP.F16.F32.PACK_AB R166, R11, R182 ;  /* 0x000000b60ba6723e */ /* 0x004fe200000000ff */
[----:B------:R-:W-:-:S04]  /*d650*/  FADD.FTZ R179, R179, R172 ;  /* 0x000000acb3b37221 */ /* 0x000fc80000010000 */
[----:B------:R-:W-:Y:S02]  /*d660*/  FADD.FTZ R179, R168, R179 ;  /* 0x000000b3a8b37221 */ /* 0x000fe40000010000 */
[----:B------:R-:W-:Y:S08]  /*d670*/  MUFU.EX2 R180, R180 ;  /* 0x000000b400b47308 */ /* 0x000ff00000000800 */
[----:B------:R-:W2:Y:S01]  /*d680*/  MUFU.EX2 R181, R181 ;  /* 0x000000b500b57308 */ /* 0x000ea20000000800 */
[----:B0-----:R-:W-:Y:S01]  /*d690*/  F2FP.F16.F32.PACK_AB R165, R178, R7 ;  /* 0x00000007b2a5723e */ /* 0x001fe200000000ff */
[----:B------:R-:W-:Y:S01]  /*d6a0*/  FADD.FTZ R7, R7, R6 ;  /* 0x0000000607077221 */ /* 0x000fe20000010000 */
[----:B------:R-:W-:-:S03]  /*d6b0*/  FADD.FTZ R6, R182, R179 ;  /* 0x000000b3b6067221 */ /* 0x000fc60000010000 */
[----:B------:R-:W-:Y:S01]  /*d6c0*/  FADD.FTZ R7, R178, R7 ;  /* 0x00000007b2077221 */ /* 0x000fe20000010000 */
[----:B------:R-:W-:Y:S01]  /*d6d0*/  FADD.FTZ R6, R11, R6 ;  /* 0x000000060b067221 */ /* 0x000fe20000010000 */
[----:B------:R-:W-:Y:S01]  /*d6e0*/  IMAD.MOV.U32 R11, RZ, RZ, R5 ;  /* 0x000000ffff0b7224 */ /* 0x000fe200078e0005 */
[----:B--2---:R-:W-:Y:S01]  /*d6f0*/  F2FP.F16.F32.PACK_AB R167, R181, R180 ;  /* 0x000000b4b5a7723e */ /* 0x004fe200000000ff */
[----:B------:R-:W-:-:S04]  /*d700*/  FADD.FTZ R180, R180, R7 ;  /* 0x00000007b4b47221 */ /* 0x000fc80000010000 */
[----:B------:R3:W-:Y:S01]  /*d710*/  STSM.16.M88.4 [R185], R164 ;  /* 0x000000a4b9007844 */ /* 0x0007e20000000200 */
[----:B------:R-:W-:Y:S01]  /*d720*/  WARPGROUP.ARRIVE ;  /* 0x00000000000079c5 */ /* 0x000fe20000000000 */
[----:B------:R-:W-:-:S05]  /*d730*/  FADD.FTZ R7, R181, R180 ;  /* 0x000000b4b5077221 */ /* 0x000fca0000010000 */
[----:B------:R-:W-:Y:S01]  /*d740*/  HGMMA.64x256x16.F32 R24, R152, gdesc[UR8].tnspB, R24, gsb0 ;  /* 0x43e0000898187df0 */ /* 0x000fe20008000818 */
[----:B------:R-:W-:Y:S02]  /*d750*/  UMOV UR11, 0x40000040 ;  /* 0x40000040000b7882 */ /* 0x000fe40000000000 */
[----:B------:R-:W-:Y:S02]  /*d760*/  WARPGROUP.DEPBAR.LE gsb0, 0x0 ;  /* 0x00008000000079c5 */ /* 0x000fe40000010000 */
[----:B-1----:R-:W-:Y:S01]  /*d770*/  VIADD R152, R171, 0x80 ;  /* 0x00000080ab987836 */ /* 0x002fe20000000000 */
[----:B------:R-:W-:-:S04]  /*d780*/  WARPGROUP.ARRIVE ;  /* 0x00000000000079c5 */ /* 0x000fc80000000000 */
[----:B------:R-:W-:Y:S01]  /*d790*/  R2UR UR6, R152 ;  /* 0x00000000980672ca */ /* 0x000fe200000e0000 */
[C---:B------:R-:W-:Y:S02]  /*d7a0*/  VIADD R152, R171.reuse, 0x100 ;  /* 0x00000100ab987836 */ /* 0x040fe40000000000 */
[----:B------:R-:W-:-:S10]  /*d7b0*/  VIADD R171, R171, 0x180 ;  /* 0x00000180abab7836 */ /* 0x000fd40000000000 */
[----:B------:R-:W-:Y:S01]  /*d7c0*/  UMOV UR10, UR6 ;  /* 0x00000006000a7c82 */ /* 0x000fe20008000000 */
[----:B------:R-:W-:-:S04]  /*d7d0*/  R2UR UR6, R152 ;  /* 0x00000000980672ca */ /* 0x000fc800000e0000 */
[----:B------:R-:W-:Y:S01]  /*d7e0*/  HGMMA.64x256x16.F32 R24, R156, gdesc[UR8].tnspB, R24, gsb0 ;  /* 0x43e000089c187df0 */ /* 0x000fe20008000818 */
[----:B------:R-:W-:-:S08]  /*d7f0*/  UMOV UR11, 0x40000040 ;  /* 0x40000040000b7882 */ /* 0x000fd00000000000 */
[----:B------:R-:W-:Y:S01]  /*d800*/  UMOV UR10, UR6 ;  /* 0x00000006000a7c82 */ /* 0x000fe20008000000 */
[----:B------:R-:W-:Y:S01]  /*d810*/  R2UR UR6, R171 ;  /* 0x00000000ab0672ca */ /* 0x000fe200000e0000 */
[----:B------:R-:W-:Y:S02]  /*d820*/  WARPGROUP.DEPBAR.LE gsb0, 0x0 ;  /* 0x00008000000079c5 */ /* 0x000fe40000010000 */
[----:B------:R-:W-:-:S15]  /*d830*/  WARPGROUP.ARRIVE ;  /* 0x00000000000079c5 */ /* 0x000fde0000000000 */
        /* <DEDUP_REMOVED lines=18> */
.L_x_5332:
[----:B------:R-:W1:Y:S01]  /*d960*/  SHFL.BFLY PT, R3, R6, 0x2, 0x1f ;  /* 0x0c401f0006037f89 */ /* 0x000e6200000e0000 */
[----:B------:R-:W-:Y:S01]  /*d970*/  IMAD.U32 R11, RZ, RZ, UR4 ;  /* 0x00000004ff0b7e24 */ /* 0x000fe2000f8e00ff */
[----:B------:R-:W-:Y:S06]  /*d980*/  BAR.ARV 0x8, 0x100 ;  /* 0x0204000000007b1d */ /* 0x000fec0000002000 */
[----:B------:R-:W-:Y:S02]  /*d990*/  IMAD.MOV.U32 R19, RZ, RZ, -0x800000 ;  /* 0xff800000ff137424 */ /* 0x000fe400078e00ff */
[----:B------:R-:W-:Y:S01]  /*d9a0*/  BAR.SYNC.DEFER_BLOCKING 0xf, 0x100 ;  /* 0x03c4000000007b1d */ /* 0x000fe20000010000 */
[----:B------:R-:W-:Y:S01]  /*d9b0*/  ISETP.NE.AND P3, PT, R22, RZ, PT ;  /* 0x000000ff1600720c */ /* 0x000fe20003f65270 */
[----:B------:R-:W-:-:S04]  /*d9c0*/  UIADD3 UR40, UR40, 0x1, URZ ;  /* 0x0000000128287890 */ /* 0x000fc8000fffe03f */
[----:B------:R-:W4:Y:S01]  /*d9d0*/  SHFL.BFLY PT, R4, R7, 0x2, 0x1f ;  /* 0x0c401f0007047f89 */ /* 0x000f2200000e0000 */
[----:B-1----:R-:W-:-:S05]  /*d9e0*/  FADD.FTZ R3, R3, R6 ;  /* 0x0000000603037221 */ /* 0x002fca0000010000 */
[----:B------:R-:W1:Y:S01]  /*d9f0*/  SHFL.BFLY PT, R0, R3, 0x1, 0x1f ;  /* 0x0c201f0003007f89 */ /* 0x000e6200000e0000 */
[----:B----4-:R-:W-:Y:S01]  /*da00*/  FADD.FTZ R4, R4, R7 ;  /* 0x0000000704047221 */ /* 0x010fe20000010000 */
[----:B------:R-:W-:-:S04]  /*da10*/  @!P3 IMAD R7, R2, 0x40, R18 ;  /* 0x000000400207b824 */ /* 0x000fc800078e0212 */
[----:B0-23--:R-:W0:Y:S01]  /*da20*/  SHFL.BFLY PT, R9, R4, 0x1, 0x1f ;  /* 0x0c201f0004097f89 */ /* 0x00de2200000e0000 */
[----:B------:R-:W-:Y:S02]  /*da30*/  @!P3 IMAD R7, R7, 0x4, R16 ;  /* 0x000000040707b824 */ /* 0x000fe400078e0210 */
[----:B-1----:R-:W-:Y:S01]  /*da40*/  FADD.FTZ R10, R3, R0 ;  /* 0x00000000030a7221 */ /* 0x002fe20000010000 */
[----:B------:R-:W-:-:S04]  /*da50*/  IMAD.MOV.U32 R3, RZ, RZ, RZ ;  /* 0x000000ffff037224 */ /* 0x000fc800078e00ff */
[----:B------:R-:W-:-:S13]  /*da60*/  FSETP.NE.FTZ.AND P0, PT, R10, RZ, PT ;  /* 0x000000ff0a00720b */ /* 0x000fda0003f15000 */
[----:B------:R-:W1:Y:S01]  /*da70*/  @P0 MUFU.LG2 R0, R10 ;  /* 0x0000000a00000308 */ /* 0x000e620000000c00 */
[----:B------:R-:W-:Y:S01]  /*da80*/  @P0 FMUL.FTZ R11, R11, 0.69314718246459960938 ;  /* 0x3f3172180b0b0820 */ /* 0x000fe20000410000 */
[----:B0-----:R-:W-:Y:S01]  /*da90*/  FADD.FTZ R9, R4, R9 ;  /* 0x0000000904097221 */ /* 0x001fe20000010000 */
[----:B------:R-:W-:-:S04]  /*daa0*/  VIADD R4, R2, 0x1 ;  /* 0x0000000102047836 */ /* 0x000fc80000000000 */
[----:B------:R-:W-:Y:S01]  /*dab0*/  FSETP.NE.FTZ.AND P2, PT, R9, RZ, PT ;  /* 0x000000ff0900720b */ /* 0x000fe20003f55000 */
[----:B------:R-:W0:Y:S01]  /*dac0*/  @P0 MUFU.RCP R3, R10 ;  /* 0x0000000a00030308 */ /* 0x000e220000001000 */
[----:B------:R-:W-:-:S04]  /*dad0*/  ISETP.NE.AND P1, PT, R4, 0x2, PT ;  /* 0x000000020400780c */ /* 0x000fc80003f25270 */
[----:B------:R-:W-:Y:S01]  /*dae0*/  SEL R2, RZ, 0x1, P1 ;  /* 0x00000001ff027807 */ /* 0x000fe20000800000 */
[----:B-1----:R-:W-:-:S03]  /*daf0*/  @P0 FMUL.FTZ R0, R0, 0.69314718246459960938 ;  /* 0x3f31721800000820 */ /* 0x002fc60000410000 */
[----:B------:R-:W-:Y:S01]  /*db00*/  R2UR UR5, R2 ;  /* 0x00000000020572ca */ /* 0x000fe200000e0000 */
[----:B------:R-:W-:Y:S02]  /*db10*/  IMAD.U32 R2, RZ, RZ, UR4 ;  /* 0x00000004ff027e24 */ /* 0x000fe4000f8e00ff */
[----:B------:R-:W1:Y:S01]  /*db20*/  @P2 MUFU.LG2 R6, R9 ;  /* 0x0000000900062308 */ /* 0x000e620000000c00 */
[----:B------:R-:W-:Y:S01]  /*db30*/  @P0 FFMA.FTZ R19, R11, R8, R0 ;  /* 0x000000080b130223 */ /* 0x000fe20000010000 */
[----:B------:R-:W-:Y:S02]  /*db40*/  IMAD.MOV.U32 R0, RZ, RZ, RZ ;  /* 0x000000ffff007224 */ /* 0x000fe400078e00ff */
[----:B------:R-:W-:Y:S01]  /*db50*/  @P2 FMUL.FTZ R2, R2, 0.69314718246459960938 ;  /* 0x3f31721802022820 */ /* 0x000fe20000410000 */
[----:B------:R-:W-:Y:S01]  /*db60*/  PLOP3.LUT P0, PT, PT, PT, PT, 0x8, 0x0 ;  /* 0x000000000000781c */ /* 0x000fe20003f0e170 */
[----:B0-----:R0:W-:Y:S01]  /*db70*/  @!P3 STS [R7+0x38400], R3 ;  /* 0x038400030700b388 */ /* 0x0011e20000000800 */
[-C--:B------:R-:W-:Y:S01]  /*db80*/  FMUL.FTZ R24, R24, R3.reuse ;  /* 0x0000000318187220 */ /* 0x080fe20000410000 */
[-C--:B------:R-:W-:Y:S01]  /*db90*/  FMUL.FTZ R25, R25, R3.reuse ;  /* 0x0000000319197220 */ /* 0x080fe20000410000 */
        /* <DEDUP_REMOVED lines=65> */
[----:B0-----:R-:W-:-:S02]  /*dfb0*/  IMAD.MOV.U32 R3, RZ, RZ, -0x800000 ;  /* 0xff800000ff037424 */ /* 0x001fc400078e00ff */
[----:B------:R-:W-:Y:S01]  /*dfc0*/  @P2 FFMA.FTZ R3, R2, R5, R6 ;  /* 0x0000000502032223 */ /* 0x000fe20000010006 */
        /* <DEDUP_REMOVED lines=64> */
[----:B------:R-:W-:Y:S01]  /*e3d0*/  SEL R2, R4, RZ, P1 ;  /* 0x000000ff04027207 */ /* 0x000fe20000800000 */
[----:B------:R-:W-:Y:S01]  /*e3e0*/  ULOP3.LUT UR37, UR37, UR5, URZ, 0x3c, !UPT ;  /* 0x0000000525257292 */ /* 0x000fe2000f8e3c3f */
[----:B-1----:R-:W-:Y:S11]  /*e3f0*/  BAR.ARV 0xe, 0x100 ;  /* 0x0384000000007b1d */ /* 0x002ff60000002000 */
.L_x_5307:
[----:B------:R-:W0:Y:S01]  /*e400*/  S2R R5, SR_CgaCtaId ;  /* 0x0000000000057919 */ /* 0x000e220000008800 */
[----:B------:R-:W-:Y:S01]  /*e410*/  MOV R16, 0x400 ;  /* 0x0000040000107802 */ /* 0x000fe20000000f00 */
[----:B------:R-:W-:Y:S01]  /*e420*/  BSSY B0, `(.L_x_5342) ;  /* 0x0000484000007945 */ /* 0x000fe20003800000 */
[----:B------:R-:W-:Y:S01]  /*e430*/  SHF.R.U32.HI R0, RZ, 0x10, R195 ;  /* 0x00000010ff007819 */ /* 0x000fe200000116c3 */
[----:B------:R-:W-:Y:S01]  /*e440*/  BAR.SYNC.DEFER_BLOCKING 0x5, 0x180 ;  /* 0x0146000000007b1d */ /* 0x000fe20000010000 */
[----:B0-----:R-:W-:-:S05]  /*e450*/  LEA R16, R5, R16, 0x18 ;  /* 0x0000001005107211 */ /* 0x001fca00078ec0ff */
[----:B------:R-:W0:Y:S02]  /*e460*/  LDS.128 R4, [R16+0x388d0] ;  /* 0x0388d00010047984 */ /* 0x000e240000000c00 */
[----:B0-----:R-:W-:Y:S02]  /*e470*/  R2UR UR4, R5 ;  /* 0x00000000050472ca */ /* 0x001fe400000e0000 */
[----:B------:R-:W-:Y:S01]  /*e480*/  R2UR UR5, R7 ;  /* 0x00000000070572ca */ /* 0x000fe200000e0000 */
[----:B------:R-:W-:Y:S06]  /*e490*/  BAR.ARV 0x4, 0x180 ;  /* 0x0106000000007b1d */ /* 0x000fec0000002000 */
[----:B------:R-:W-:Y:S08]  /*e4a0*/  @P0 BRA `(.L_x_5343) ;  /* 0x00000038001c0947 */ /* 0x000ff00003800000 */
[----:B------:R-:W2:Y:S01]  /*e4b0*/  LDL R8, [R1+0x70] ;  /* 0x0000700001087983 */ /* 0x000ea20000100800 */
[----:B------:R-:W-:Y:S01]  /*e4c0*/  ULDC.64 UR6, c[0x0][0xd08] ;  /* 0x0003420000067ab9 */ /* 0x000fe20000000a00 */
[----:B------:R-:W0:Y:S01]  /*e4d0*/  S2R R7, SR_SWINHI ;  /* 0x0000000000077919 */ /* 0x000e220000002f00 */
[----:B------:R-:W-:Y:S02]  /*e4e0*/  MOV R4, R16 ;  /* 0x0000001000047202 */ /* 0x000fe40000000f00 */
[----:B0-----:R-:W-:Y:S01]  /*e4f0*/  MOV R5, R7 ;  /* 0x0000000700057202 */ /* 0x001fe20000000f00 */
[----:B------:R-:W-:Y:S02]  /*e500*/  BAR.SYNC.DEFER_BLOCKING 0x1, 0x100 ;  /* 0x0044000000007b1d */ /* 0x000fe40000010000 */
        /* <DEDUP_REMOVED lines=12> */
[----:B------:R-:W-:Y:S02]  /*e5d0*/  MOV R166, R8 ;  /* 0x0000000800a67202 */ /* 0x000fe40000000f00 */
[----:B------:R-:W-:Y:S02]  /*e5e0*/  LOP3.LUT R9, R20, 0x380, RZ, 0xc0, !PT ;  /* 0x0000038014097812 */ /* 0x000fe400078ec0ff */
[----:B------:R-:W-:-:S02]  /*e5f0*/  LOP3.LUT R10, R11, 0x380, RZ, 0xc0, !PT ;  /* 0x000003800b0a7812 */ /* 0x000fc400078ec0ff */
[----:B------:R-:W-:Y:S02]  /*e600*/  SHF.R.U64 R9, R9, 0x3, RZ ;  /* 0x0000000309097819 */ /* 0x000fe400000012ff */
[----:B------:R-:W-:Y:S02]  /*e610*/  MOV R164, R12 ;  /* 0x0000000c00a47202 */ /* 0x000fe40000000f00 */
[----:B------:R-:W-:Y:S01]  /*e620*/  LOP3.LUT R8, R9, R20, RZ, 0x3c, !PT ;  /* 0x0000001409087212 */ /* 0x000fe200078e3cff */
[----:B------:R-:W-:Y:S01]  /*e630*/  IMAD.MOV.U32 R9, RZ, RZ, R21 ;  /* 0x000000ffff097224 */ /* 0x000fe200078e0015 */
[----:B------:R-:W-:Y:S02]  /*e640*/  SHF.R.U64 R10, R10, 0x3, RZ ;  /* 0x000000030a0a7819 */ /* 0x000fe400000012ff */
[----:B------:R-:W-:Y:S02]  /*e650*/  IADD3 R156, P5, R20, 0x4020, RZ ;  /* 0x00004020149c7810 */ /* 0x000fe40007fbe0ff */
[----:B------:R-:W-:-:S02]  /*e660*/  MOV R12, R8 ;  /* 0x00000008000c7202 */ /* 0x000fc40000000f00 */
[----:B------:R-:W0:Y:S01]  /*e670*/  LDC R9, c[0x0][0xbd4] ;  /* 0x0002f500ff097b82 */ /* 0x000e220000000800 */
[----:B------:R-:W-:Y:S01]  /*e680*/  LOP3.LUT R10, R10, R11, RZ, 0x3c, !PT ;  /* 0x0000000b0a0a7212 */ /* 0x000fe200078e3cff */
[----:B------:R-:W-:Y:S01]  /*e690*/  IMAD.X R11, RZ, RZ, R21, P0 ;  /* 0x000000ffff0b7224 */ /* 0x000fe200000e0615 */
[----:B------:R-:W-:Y:S02]  /*e6a0*/  IADD3 R160, P0, R20, 0x2060, RZ ;  /* 0x0000206014a07810 */ /* 0x000fe40007f1e0ff */
[----:B------:R-:W-:Y:S02]  /*e6b0*/  LOP3.LUT R157, R156, 0x380, RZ, 0xc0, !PT ;  /* 0x000003809c9d7812 */ /* 0x000fe400078ec0ff */
[----:B------:R-:W-:Y:S02]  /*e6c0*/  LOP3.LUT R161, R160, 0x380, RZ, 0xc0, !PT ;  /* 0x00000380a0a17812 */ /* 0x000fe400078ec0ff */
[----:B------:R-:W-:Y:S02]  /*e6d0*/  MOV R165, R10 ;  /* 0x0000000a00a57202 */ /* 0x000fe40000000f00 */
[----:B------:R-:W-:-:S02]  /*e6e0*/  SHF.R.U64 R161, R161, 0x3, RZ ;  /* 0x00000003a1a17819 */ /* 0x000fc400000012ff */
[----:B------:R-:W-:Y:S02]  /*e6f0*/  IADD3 R11, P1, R20, 0x2040, RZ ;  /* 0x00002040140b7810 */ /* 0x000fe40007f3e0ff */
[----:B------:R-:W-:Y:S01]  /*e700*/  LOP3.LUT R160, R161, R160, RZ, 0x3c, !PT ;  /* 0x000000a0a1a07212 */ /* 0x000fe200078e3cff */
[----:B------:R-:W-:Y:S01]  /*e710*/  IMAD.X R161, RZ, RZ, R21, P0 ;  /* 0x000000ffffa17224 */ /* 0x000fe200000e0615 */
[----:B------:R-:W-:Y:S02]  /*e720*/  LOP3.LUT R8, R11, 0x380, RZ, 0xc0, !PT ;  /* 0x000003800b087812 */ /* 0x000fe400078ec0ff */
[----:B------:R-:W-:Y:S02]  /*e730*/  SHF.R.U64 R157, R157, 0x3, RZ ;  /* 0x000000039d9d7819 */ /* 0x000fe400000012ff */
[----:B------:R-:W-:Y:S02]  /*e740*/  ISETP.NE.AND P0, PT, R0, RZ, PT ;  /* 0x000000ff0000720c */ /* 0x000fe40003f05270 */
[----:B------:R-:W-:-:S02]  /*e750*/  SHF.R.U64 R8, R8, 0x3, RZ ;  /* 0x0000000308087819 */ /* 0x000fc400000012ff */
[----:B------:R-:W-:Y:S01]  /*e760*/  LOP3.LUT R156, R157, R156, RZ, 0x3c, !PT ;  /* 0x0000009c9d9c7212 */ /* 0x000fe200078e3cff */
[--C-:B------:R-:W-:Y:S01]  /*e770*/  IMAD.X R157, RZ, RZ, R21.reuse, P5 ;  /* 0x000000ffff9d7224 */ /* 0x100fe200028e0615 */
[----:B0-----:R-:W-:Y:S01]  /*e780*/  SEL R0, R0, R9, P0 ;  /* 0x0000000900007207 */ /* 0x001fe20000000000 */
[----:B------:R-:W-:Y:S01]  /*e790*/  IMAD.X R9, RZ, RZ, R21, P1 ;  /* 0x000000ffff097224 */ /* 0x000fe200008e0615 */
[----:B------:R-:W-:Y:S02]  /*e7a0*/  IADD3 R15, P2, R20, 0x6000, RZ ;  /* 0x00006000140f7810 */ /* 0x000fe40007f5e0ff */
[----:B------:R-:W-:Y:S02]  /*e7b0*/  LOP3.LUT R8, R8, R11, RZ, 0x3c, !PT ;  /* 0x0000000b08087212 */ /* 0x000fe400078e3cff */
[----:B------:R-:W-:Y:S02]  /*e7c0*/  MOV R156, R156 ;  /* 0x0000009c009c7202 */ /* 0x000fe40000000f00 */
[----:B------:R-:W-:-:S02]  /*e7d0*/  LOP3.LUT R14, R15, 0x380, RZ, 0xc0, !PT ;  /* 0x000003800f0e7812 */ /* 0x000fc400078ec0ff */
[C---:B------:R-:W-:Y:S02]  /*e7e0*/  IADD3 R158, P6, R20.reuse, 0x4000, RZ ;  /* 0x00004000149e7810 */ /* 0x040fe40007fde0ff */
[----:B------:R-:W-:Y:S02]  /*e7f0*/  MOV R157, R8 ;  /* 0x00000008009d7202 */ /* 0x000fe40000000f00 */
[----:B------:R-:W-:Y:S02]  /*e800*/  IADD3 R9, P0, R20, 0x2020, RZ ;  /* 0x0000202014097810 */ /* 0x000fe40007f1e0ff */
[----:B------:R-:W-:Y:S02]  /*e810*/  SHF.R.U64 R14, R14, 0x3, RZ ;  /* 0x000000030e0e7819 */ /* 0x000fe400000012ff */
[----:B------:R-:W-:Y:S02]  /*e820*/  LOP3.LUT R159, R158, 0x380, RZ, 0xc0, !PT ;  /* 0x000003809e9f7812 */ /* 0x000fe400078ec0ff */
[----:B------:R-:W-:-:S02]  /*e830*/  LOP3.LUT R8, R9, 0x380, RZ, 0xc0, !PT ;  /* 0x0000038009087812 */ /* 0x000fc400078ec0ff */
[----:B------:R-:W-:Y:S01]  /*e840*/  LOP3.LUT R14, R14, R15, RZ, 0x3c, !PT ;  /* 0x0000000f0e0e7212 */ /* 0x000fe200078e3cff */
[--C-:B------:R-:W-:Y:S01]  /*e850*/  IMAD.X R15, RZ, RZ, R21.reuse, P2 ;  /* 0x000000ffff0f7224 */ /* 0x100fe200010e0615 */
[----:B------:R-:W-:Y:S02]  /*e860*/  SHF.R.U64 R159, R159, 0x3, RZ ;  /* 0x000000039f9f7819 */ /* 0x000fe400000012ff */
[----:B------:R-:W-:Y:S02]  /*e870*/  SHF.R.U64 R8, R8, 0x3, RZ ;  /* 0x0000000308087819 */ /* 0x000fe400000012ff */
[----:B------:R-:W-:Y:S01]  /*e880*/  LOP3.LUT R158, R159, R158, RZ, 0x3c, !PT ;  /* 0x0000009e9f9e7212 */ /* 0x000fe200078e3cff */
[--C-:B------:R-:W-:Y:S01]  /*e890*/  IMAD.X R159, RZ, RZ, R21.reuse, P6 ;  /* 0x000000ffff9f7224 */ /* 0x100fe200030e0615 */
[----:B------:R-:W-:Y:S01]  /*e8a0*/  LOP3.LUT R8, R8, R9, RZ, 0x3c, !PT ;  /* 0x0000000908087212 */ /* 0x000fe200078e3cff */
[----:B------:R-:W-:Y:S01]  /*e8b0*/  IMAD.X R9, RZ, RZ, R21, P0 ;  /* 0x000000ffff097224 */ /* 0x000fe200000e0615 */
[----:B------:R-:W-:-:S02]  /*e8c0*/  MOV R163, R14 ;  /* 0x0000000e00a37202 */ /* 0x000fc40000000f00 */
[----:B------:R-:W-:Y:S02]  /*e8d0*/  IADD3 R14, P0, R20, 0x20, RZ ;  /* 0x00000020140e7810 */ /* 0x000fe40007f1e0ff */
[----:B------:R-:W-:Y:S02]  /*e8e0*/  MOV R158, R158 ;  /* 0x0000009e009e7202 */ /* 0x000fe40000000f00 */
[----:B------:R-:W-:Y:S02]  /*e8f0*/  MOV R159, R8 ;  /* 0x00000008009f7202 */ /* 0x000fe40000000f00 */
[----:B------:R-:W-:Y:S02]  /*e900*/  LOP3.LUT R13, R14, 0x380, RZ, 0xc0, !PT ;  /* 0x000003800e0d7812 */ /* 0x000fe400078ec0ff */
[----:B------:R-:W-:Y:S02]  /*e910*/  F2FP.F16.F32.PACK_AB R8, R25, R24 ;  /* 0x000000181908723e */ /* 0x000fe400000000ff */
[----:B------:R-:W-:-:S02]  /*e920*/  F2FP.F16.F32.PACK_AB R9, R27, R26 ;  /* 0x0000001a1b09723e */ /* 0x000fc400000000ff */
[----:B------:R-:W-:Y:S02]  /*e930*/  F2FP.F16.F32.PACK_AB R10, R29, R28 ;  /* 0x0000001c1d0a723e */ /* 0x000fe400000000ff */
[----:B------:R-:W-:Y:S02]  /*e940*/  F2FP.F16.F32.PACK_AB R11, R31, R30 ;  /* 0x0000001e1f0b723e */ /* 0x000fe400000000ff */
[----:B------:R-:W-:Y:S02]  /*e950*/  SHF.R.U64 R13, R13, 0x3, RZ ;  /* 0x000000030d0d7819 */ /* 0x000fe400000012ff */
[----:B------:R-:W-:Y:S01]  /*e960*/  F2FP.F16.F32.PACK_AB R15, R39, R38 ;  /* 0x00000026270f723e */ /* 0x000fe200000000ff */
[----:B------:R0:W-:Y:S01]  /*e970*/  STSM.16.M88.4 [R12], R8 ;  /* 0x000000080c007844 */ /* 0x0001e20000000200 */
[C---:B------:R-:W-:Y:S02]  /*e980*/  IADD3 R153, P3, R20.reuse, 0x4060, RZ ;  /* 0x0000406014997810 */ /* 0x040fe40007f7e0ff */
[----:B------:R-:W-:-:S02]  /*e990*/  IADD3 R154, P4, R20, 0x4040, RZ ;  /* 0x00004040149a7810 */ /* 0x000fc40007f9e0ff */
[----:B------:R-:W-:Y:S02]  /*e9a0*/  LOP3.LUT R152, R153, 0x380, RZ, 0xc0, !PT ;  /* 0x0000038099987812 */ /* 0x000fe400078ec0ff */
[----:B------:R-:W-:Y:S02]  /*e9b0*/  LOP3.LUT R155, R154, 0x380, RZ, 0xc0, !PT ;  /* 0x000003809a9b7812 */ /* 0x000fe400078ec0ff */
[----:B------:R-:W-:Y:S02]  /*e9c0*/  SHF.R.U64 R152, R152, 0x3, RZ ;  /* 0x0000000398987819 */ /* 0x000fe400000012ff */
[----:B------:R-:W-:Y:S02]  /*e9d0*/  SHF.R.U64 R155, R155, 0x3, RZ ;  /* 0x000000039b9b7819 */ /* 0x000fe400000012ff */
[----:B------:R-:W-:Y:S01]  /*e9e0*/  LOP3.LUT R152, R152, R153, RZ, 0x3c, !PT ;  /* 0x0000009998987212 */ /* 0x000fe200078e3cff */
[--C-:B------:R-:W-:Y:S01]  /*e9f0*/  IMAD.X R153, RZ, RZ, R21.reuse, P3 ;  /* 0x000000ffff997224 */ /* 0x100fe200018e0615 */
[----:B------:R-:W-:Y:S01]  /*ea00*/  LOP3.LUT R154, R155, R154, RZ, 0x3c, !PT ;  /* 0x0000009a9b9a7212 */ /* 0x000fe200078e3cff */
[--C-:B0-----:R-:W-:Y:S01]  /*ea10*/  IMAD.X R9, RZ, RZ, R21.reuse, P0 ;  /* 0x000000ffff097224 */ /* 0x101fe200000e0615 */
[----:B------:R-:W-:Y:S01]  /*ea20*/  LOP3.LUT R8, R13, R14, RZ, 0x3c, !PT ;  /* 0x0000000e0d087212 */ /* 0x000fe200078e3cff */
[----:B------:R-:W-:Y:S01]  /*ea30*/  IMAD.X R155, RZ, RZ, R21, P4 ;  /* 0x000000ffff9b7224 */ /* 0x000fe200020e0615 */
[----:B------:R-:W-:-:S02]  /*ea40*/  IADD3 R10, P0, R20, 0x40, RZ ;  /* 0x00000040140a7810 */ /* 0x000fc40007f1e0ff */
[----:B------:R-:W-:Y:S02]  /*ea50*/  MOV R8, R8 ;  /* 0x0000000800087202 */ /* 0x000fe40000000f00 */
[----:B------:R-:W-:Y:S02]  /*ea60*/  LOP3.LUT R9, R10, 0x380, RZ, 0xc0, !PT ;  /* 0x000003800a097812 */ /* 0x000fe400078ec0ff */
[----:B------:R-:W-:Y:S02]  /*ea70*/  F2FP.F16.F32.PACK_AB R12, R33, R32 ;  /* 0x00000020210c723e */ /* 0x000fe400000000ff */
[----:B------:R-:W-:Y:S02]  /*ea80*/  F2FP.F16.F32.PACK_AB R13, R35, R34 ;  /* 0x00000022230d723e */ /* 0x000fe400000000ff */
[----:B------:R-:W-:Y:S02]  /*ea90*/  F2FP.F16.F32.PACK_AB R14, R37, R36 ;  /* 0x00000024250e723e */ /* 0x000fe400000000ff */
[----:B------:R-:W-:-:S02]  /*eaa0*/  SHF.R.U64 R9, R9, 0x3, RZ ;  /* 0x0000000309097819 */ /* 0x000fc400000012ff */
[----:B------:R-:W-:Y:S01]  /*eab0*/  F2FP.F16.F32.PACK_AB R11, R47, R46 ;  /* 0x0000002e2f0b723e */ /* 0x000fe200000000ff */
[----:B------:R0:W-:Y:S01]  /*eac0*/  STSM.16.M88.4 [R8], R12 ;  /* 0x0000000c08007844 */ /* 0x0001e20000000200 */
[----:B------:R-:W-:Y:S02]  /*ead0*/  MOV R7, R152 ;  /* 0x0000009800077202 */ /* 0x000fe40000000f00 */
[----:B------:R-:W-:Y:S02]  /*eae0*/  MOV R162, R154 ;  /* 0x0000009a00a27202 */ /* 0x000fe40000000f00 */
[----:B------:R-:W-:Y:S02]  /*eaf0*/  F2FP.F16.F32.PACK_AB R153, R67, R66 ;  /* 0x000000424399723e */ /* 0x000fe400000000ff */
[----:B------:R-:W-:Y:S02]  /*eb00*/  F2FP.F16.F32.PACK_AB R154, R69, R68 ;  /* 0x00000044459a723e */ /* 0x000fe400000000ff */
[----:B------:R-:W-:-:S02]  /*eb10*/  F2FP.F16.F32.PACK_AB R155, R71, R70 ;  /* 0x00000046479b723e */ /* 0x000fc400000000ff */
[----:B------:R-:W-:Y:S02]  /*eb20*/  MOV R160, R160 ;  /* 0x000000a000a07202 */ /* 0x000fe40000000f00 */
[----:B0-----:R-:W-:Y:S01]  /*eb30*/  LOP3.LUT R8, R9, R10, RZ, 0x3c, !PT ;  /* 0x0000000a09087212 */ /* 0x001fe200078e3cff */
[----:B------:R-:W-:Y:S01]  /*eb40*/  IMAD.X R9, RZ, RZ, R21, P0 ;  /* 0x000000ffff097224 */ /* 0x000fe200000e0615 */
[----:B------:R-:W-:Y:S02]  /*eb50*/  IADD3 R14, P0, R20, 0x2000, RZ ;  /* 0x00002000140e7810 */ /* 0x000fe40007f1e0ff */
[----:B------:R-:W-:Y:S02]  /*eb60*/  F2FP.F16.F32.PACK_AB R10, R45, R44 ;  /* 0x0000002c2d0a723e */ /* 0x000fe400000000ff */
[----:B------:R-:W-:Y:S02]  /*eb70*/  MOV R12, R8 ;  /* 0x00000008000c7202 */ /* 0x000fe40000000f00 */
[----:B------:R-:W-:-:S02]  /*eb80*/  F2FP.F16.F32.PACK_AB R8, R41, R40 ;  /* 0x000000282908723e */ /* 0x000fc400000000ff */
[----:B------:R-:W-:Y:S02]  /*eb90*/  F2FP.F16.F32.PACK_AB R9, R43, R42 ;  /* 0x0000002a2b09723e */ /* 0x000fe400000000ff */
[----:B------:R-:W-:Y:S02]  /*eba0*/  LOP3.LUT R13, R14, 0x380, RZ, 0xc0, !PT ;  /* 0x000003800e0d7812 */ /* 0x000fe400078ec0ff */
[----:B------:R-:W-:Y:S01]  /*ebb0*/  F2FP.F16.F32.PACK_AB R15, R63, R62 ;  /* 0x0000003e3f0f723e */ /* 0x000fe200000000ff */
[----:B------:R0:W-:Y:S01]  /*ebc0*/  STSM.16.M88.4 [R12], R8 ;  /* 0x000000080c007844 */ /* 0x0001e20000000200 */
[----:B------:R-:W-:Y:S02]  /*ebd0*/  SHF.R.U64 R13, R13, 0x3, RZ ;  /* 0x000000030d0d7819 */ /* 0x000fe400000012ff */
[----:B0-----:R-:W-:Y:S01]  /*ebe0*/  IADD3 R10, P1, R20, 0x60, RZ ;  /* 0x00000060140a7810 */ /* 0x001fe20007f3e0ff */
[----:B------:R-:W-:Y:S01]  /*ebf0*/  IMAD.X R9, RZ, RZ, R21, P0 ;  /* 0x000000ffff097224 */ /* 0x000fe200000e0615 */
[----:B------:R-:W-:-:S02]  /*ec00*/  LOP3.LUT R8, R13, R14, RZ, 0x3c, !PT ;  /* 0x0000000e0d087212 */ /* 0x000fc400078e3cff */
[----:B------:R-:W-:Y:S01]  /*ec10*/  LOP3.LUT R13, R10, 0x380, RZ, 0xc0, !PT ;  /* 0x000003800a0d7812 */ /* 0x000fe200078ec0ff */
[----:B------:R-:W-:Y:S01]  /*ec20*/  IMAD.X R21, RZ, RZ, R21, P1 ;  /* 0x000000ffff157224 */ /* 0x000fe200008e0615 */
[----:B------:R-:W-:Y:S02]  /*ec30*/  MOV R152, R8 ;  /* 0x0000000800987202 */ /* 0x000fe40000000f00 */
[----:B------:R-:W-:Y:S02]  /*ec40*/  SHF.R.U64 R13, R13, 0x3, RZ ;  /* 0x000000030d0d7819 */ /* 0x000fe400000012ff */
[----:B------:R-:W-:Y:S02]  /*ec50*/  F2FP.F16.F32.PACK_AB R8, R49, R48 ;  /* 0x000000303108723e */ /* 0x000fe400000000ff */
[----:B------:R-:W-:Y:S02]  /*ec60*/  LOP3.LUT R20, R13, R10, RZ, 0x3c, !PT ;  /* 0x0000000a0d147212 */ /* 0x000fe400078e3cff */
[----:B------:R-:W-:-:S02]  /*ec70*/  F2FP.F16.F32.PACK_AB R9, R51, R50 ;  /* 0x000000323309723e */ /* 0x000fc400000000ff */
[----:B------:R-:W-:Y:S02]  /*ec80*/  MOV R20, R20 ;  /* 0x0000001400147202 */ /* 0x000fe40000000f00 */
[----:B------:R-:W-:Y:S02]  /*ec90*/  F2FP.F16.F32.PACK_AB R10, R53, R52 ;  /* 0x00000034350a723e */ /* 0x000fe400000000ff */
[----:B------:R-:W-:Y:S02]  /*eca0*/  F2FP.F16.F32.PACK_AB R11, R55, R54 ;  /* 0x00000036370b723e */ /* 0x000fe400000000ff */
[----:B------:R-:W-:Y:S02]  /*ecb0*/  F2FP.F16.F32.PACK_AB R12, R57, R56 ;  /* 0x00000038390c723e */ /* 0x000fe400000000ff */
[----:B------:R-:W-:Y:S01]  /*ecc0*/  F2FP.F16.F32.PACK_AB R13, R59, R58 ;  /* 0x0000003a3b0d723e */ /* 0x000fe200000000ff */
[----:B------:R0:W-:Y:S01]  /*ecd0*/  STSM.16.M88.4 [R20], R8 ;  /* 0x0000000814007844 */ /* 0x0001e20000000200 */
[----:B------:R-:W-:-:S02]  /*ece0*/  F2FP.F16.F32.PACK_AB R14, R61, R60 ;  /* 0x0000003c3d0e723e */ /* 0x000fc400000000ff */
[----:B------:R-:W-:-:S03]  /*ecf0*/  ISETP.NE.U32.AND P0, PT, RZ, UR6, PT ;  /* 0x00000006ff007c0c */ /* 0x000fc6000bf05070 */
[----:B------:R1:W-:Y:S01]  /*ed00*/  STSM.16.M88.4 [R152], R12 ;  /* 0x0000000c98007844 */ /* 0x0003e20000000200 */
[----:B------:R-:W-:Y:S02]  /*ed10*/  ISETP.NE.AND.EX P0, PT, RZ, UR7, PT, P0 ;  /* 0x00000007ff007c0c */ /* 0x000fe4000bf05300 */
[----:B0-----:R-:W-:Y:S02]  /*ed20*/  F2FP.F16.F32.PACK_AB R8, R73, R72 ;  /* 0x000000484908723e */ /* 0x001fe400000000ff */
[----:B------:R-:W-:Y:S02]  /*ed30*/  F2FP.F16.F32.PACK_AB R9, R75, R74 ;  /* 0x0000004a4b09723e */ /* 0x000fe400000000ff */
[----:B------:R-:W-:Y:S02]  /*ed40*/  F2FP.F16.F32.PACK_AB R10, R77, R76 ;  /* 0x0000004c4d0a723e */ /* 0x000fe400000000ff */
[----:B-1----:R-:W-:Y:S02]  /*ed50*/  F2FP.F16.F32.PACK_AB R152, R65, R64 ;  /* 0x000000404198723e */ /* 0x002fe400000000ff */
[----:B------:R-:W-:-:S02]  /*ed60*/  F2FP.F16.F32.PACK_AB R11, R79, R78 ;  /* 0x0000004e4f0b723e */ /* 0x000fc400000000ff */
[----:B------:R-:W-:Y:S01]  /*ed70*/  F2FP.F16.F32.PACK_AB R12, R81, R80 ;  /* 0x00000050510c723e */ /* 0x000fe200000000ff */
[----:B------:R0:W-:Y:S01]  /*ed80*/  STSM.16.M88.4 [R159], R152 ;  /* 0x000000989f007844 */ /* 0x0001e20000000200 */
[----:B------:R-:W-:Y:S02]  /*ed90*/  F2FP.F16.F32.PACK_AB R13, R83, R82 ;  /* 0x00000052530d723e */ /* 0x000fe400000000ff */
[----:B------:R-:W-:Y:S01]  /*eda0*/  F2FP.F16.F32.PACK_AB R14, R85, R84 ;  /* 0x00000054550e723e */ /* 0x000fe200000000ff */
[----:B------:R1:W-:Y:S01]  /*edb0*/  STSM.16.M88.4 [R157], R8 ;  /* 0x000000089d007844 */ /* 0x0003e20000000200 */
        /* <DEDUP_REMOVED lines=33> */
[----:B------:R-:W-:Y:S01]  /*efd0*/  F2FP.F16.F32.PACK_AB R153, R139, R138 ;  /* 0x0000008a8b99723e */ /* 0x000fe200000000ff */
[----:B------:R-:W-:Y:S01]  /*efe0*/  IMAD.SHL.U32 R7, R191, 0x4, RZ ;  /* 0x00000004bf077824 */ /* 0x000fe200078e00ff */
[----:B------:R-:W-:Y:S02]  /*eff0*/  F2FP.F16.F32.PACK_AB R154, R141, R140 ;  /* 0x0000008c8d9a723e */ /* 0x000fe400000000ff */
[----:B------:R-:W-:Y:S02]  /*f000*/  F2FP.F16.F32.PACK_AB R155, R143, R142 ;  /* 0x0000008e8f9b723e */ /* 0x000fe400000000ff */
[----:B0-----:R-:W-:Y:S02]  /*f010*/  F2FP.F16.F32.PACK_AB R8, R145, R144 ;  /* 0x000000909108723e */ /* 0x001fe400000000ff */
[----:B------:R-:W-:Y:S01]  /*f020*/  F2FP.F16.F32.PACK_AB R9, R147, R146 ;  /* 0x000000929309723e */ /* 0x000fe200000000ff */
[----:B------:R-:W-:Y:S01]  /*f030*/  STSM.16.M88.4 [R165], R152 ;  /* 0x00000098a5007844 */ /* 0x000fe20000000200 */
[----:B------:R-:W-:-:S02]  /*f040*/  F2FP.F16.F32.PACK_AB R10, R149, R148 ;  /* 0x00000094950a723e */ /* 0x000fc400000000ff */
[----:B------:R-:W-:Y:S02]  /*f050*/  F2FP.F16.F32.PACK_AB R11, R151, R150 ;  /* 0x00000096970b723e */ /* 0x000fe400000000ff */
[----:B-1----:R-:W-:Y:S02]  /*f060*/  SHF.L.U64.HI R14, R191, 0x2, R196 ;  /* 0x00000002bf0e7819 */ /* 0x002fe400000102c4 */
[----:B------:R-:W-:Y:S01]  /*f070*/  @P0 IADD3 R12, P2, R7, UR6, RZ ;  /* 0x00000006070c0c10 */ /* 0x000fe2000ff5e0ff */
[----:B------:R0:W-:Y:S03]  /*f080*/  STSM.16.M88.4 [R166], R8 ;  /* 0x00000008a6007844 */ /* 0x0001e60000000200 */
[----:B------:R-:W-:Y:S01]  /*f090*/  @P0 IADD3.X R13, R14, UR7, RZ, P2, !PT ;  /* 0x000000070e0d0c10 */ /* 0x000fe200097fe4ff */
[----:B------:R-:W-:Y:S08]  /*f0a0*/  BAR.SYNC.DEFER_BLOCKING 0x1, 0x100 ;  /* 0x0044000000007b1d */ /* 0x000ff00000010000 */
[----:B0-----:R-:W0:Y:S01]  /*f0b0*/  LDC.64 R10, c[0x0][0xd00] ;  /* 0x00034000ff0a7b82 */ /* 0x001e220000000a00 */
[----:B------:R-:W2:Y:S01]  /*f0c0*/  @P0 LDG.E R12, desc[UR38][R12.64] ;  /* 0x000000260c0c0981 */ /* 0x000ea2000c1e1900 */
[----:B0-----:R-:W-:-:S02]  /*f0d0*/  ISETP.NE.U32.AND P1, PT, R10, RZ, PT ;  /* 0x000000ff0a00720c */ /* 0x001fc40003f25070 */
[----:B------:R-:W-:Y:S02]  /*f0e0*/  IADD3 R8, P2, R7, R10, RZ ;  /* 0x0000000a07087210 */ /* 0x000fe40007f5e0ff */
[----:B------:R-:W-:Y:S01]  /*f0f0*/  ISETP.NE.AND.EX P1, PT, R11, RZ, PT, P1 ;  /* 0x000000ff0b00720c */ /* 0x000fe20003f25310 */
[----:B------:R-:W-:Y:S02]  /*f100*/  IMAD.MOV.U32 R7, RZ, RZ, RZ ;  /* 0x000000ffff077224 */ /* 0x000fe400078e00ff */
[----:B------:R-:W-:-:S10]  /*f110*/  IMAD.X R9, R14, 0x1, R11, P2 ;  /* 0x000000010e097824 */ /* 0x000fd400010e060b */
        /* <DEDUP_REMOVED lines=10> */
.L_x_5344:
[----:B------:R-:W0:Y:S01]  /*f1c0*/  SHFL.IDX PT, R8, R233, RZ, 0x1f ;  /* 0x00001fffe9087589 */ /* 0x000e2200000e0000 */
[----:B------:R-:W-:Y:S02]  /*f1d0*/  LOP3.LUT R195, R195, 0xff, RZ, 0xc0, !PT ;  /* 0x000000ffc3c37812 */ /* 0x000fe400078ec0ff */
[----:B0-----:R-:W-:Y:S02]  /*f1e0*/  ISETP.NE.AND P0, PT, R8, RZ, PT ;  /* 0x000000ff0800720c */ /* 0x001fe40003f05270 */
[----:B-----5:R-:W-:-:S11]  /*f1f0*/  SHF.R.S32.HI R8, RZ, 0x1f, R7 ;  /* 0x0000001fff087819 */ /* 0x020fd60000011407 */
[----:B------:R-:W-:Y:S05]  /*f200*/  @P0 BRA `(.L_x_5345) ;  /* 0x0000000000f40947 */ /* 0x000fea0003800000 */
[----:B------:R-:W2:Y:S01]  /*f210*/  LDL R156, [R1+0x6c] ;  /* 0x00006c00019c7983 */ /* 0x000ea20000100800 */
[----:B------:R-:W-:Y:S01]  /*f220*/  IMAD.MOV.U32 R20, RZ, RZ, 0xab8 ;  /* 0x00000ab8ff147424 */ /* 0x000fe200078e00ff */
[----:B------:R-:W-:Y:S01]  /*f230*/  ISETP.GT.AND P1, PT, R0, 0x1, PT ;  /* 0x000000010000780c */ /* 0x000fe20003f24270 */
[----:B------:R-:W0:Y:S01]  /*f240*/  LDC R9, c[0x0][0xce8] ;  /* 0x00033a00ff097b82 */ /* 0x000e220000000800 */
[----:B------:R-:W-:Y:S01]  /*f250*/  ISETP.NE.U32.AND P0, PT, R10, RZ, PT ;  /* 0x000000ff0a00720c */ /* 0x000fe20003f05070 */
[----:B------:R-:W-:Y:S01]  /*f260*/  VIADD R152, R190, UR42 ;  /* 0x0000002abe987c36 */ /* 0x000fe20008000000 */
[----:B------:R-:W-:Y:S02]  /*f270*/  SEL R20, R20, 0xa78, P1 ;  /* 0x00000a7814147807 */ /* 0x000fe40000800000 */
[----:B------:R-:W-:-:S03]  /*f280*/  ISETP.NE.AND.EX P0, PT, R11, RZ, PT, P0 ;  /* 0x000000ff0b00720c */ /* 0x000fc60003f05300 */
[----:B------:R-:W1:Y:S01]  /*f290*/  LDC.64 R12, c[0x0][R20+0x220] ;  /* 0x00008800140c7b82 */ /* 0x000e620000000a00 */
[----:B------:R-:W-:Y:S02]  /*f2a0*/  SEL R21, R191, RZ, !P0 ;  /* 0x000000ffbf157207 */ /* 0x000fe40004000000 */
[----:B------:R-:W-:-:S05]  /*f2b0*/  SEL R153, R196, RZ, !P0 ;  /* 0x000000ffc4997207 */ /* 0x000fca0004000000 */
[----:B------:R-:W3:Y:S01]  /*f2c0*/  LDC.64 R14, c[0x0][R20+0x218] ;  /* 0x00008600140e7b82 */ /* 0x000ee20000000a00 */
[----:B0-----:R-:W-:Y:S01]  /*f2d0*/  ISETP.NE.AND P2, PT, R9, 0x1, PT ;  /* 0x000000010900780c */ /* 0x001fe20003f45270 */
[----:B-1----:R-:W-:-:S04]  /*f2e0*/  IMAD R13, R13, R21, RZ ;  /* 0x000000150d0d7224 */ /* 0x002fc800078e02ff */
[C---:B------:R-:W-:Y:S02]  /*f2f0*/  IMAD R153, R12.reuse, R153, R13 ;  /* 0x000000990c997224 */ /* 0x040fe400078e020d */
[----:B------:R-:W-:-:S04]  /*f300*/  IMAD.WIDE.U32 R12, R12, R21, RZ ;  /* 0x000000150c0c7225 */ /* 0x000fc800078e00ff */
[-C--:B---3--:R-:W-:Y:S02]  /*f310*/  IMAD R155, R15, R192.reuse, RZ ;  /* 0x000000c00f9b7224 */ /* 0x088fe400078e02ff */
[----:B------:R-:W-:Y:S02]  /*f320*/  IMAD.IADD R13, R13, 0x1, R153 ;  /* 0x000000010d0d7824 */ /* 0x000fe400078e0299 */
[----:B------:R-:W-:Y:S01]  /*f330*/  IMAD.WIDE.U32 R14, R14, R192, RZ ;  /* 0x000000c00e0e7225 */ /* 0x000fe200078e00ff */
[----:B------:R-:W0:Y:S03]  /*f340*/  @P2 LDC R153, c[0x0][0xcec] ;  /* 0x00033b00ff992b82 */ /* 0x000e260000000800 */
[----:B------:R-:W-:Y:S01]  /*f350*/  IMAD.IADD R154, R15, 0x1, R155 ;  /* 0x000000010f9a7824 */ /* 0x000fe200078e029b */
[----:B------:R-:W-:-:S04]  /*f360*/  IADD3 R21, P0, P3, R12, R14, R7 ;  /* 0x0000000e0c157210 */ /* 0x000fc80007b1e007 */
[----:B------:R-:W1:Y:S01]  /*f370*/  @P2 LDC R155, c[0x0][0xcf0] ;  /* 0x00033c00ff9b2b82 */ /* 0x000e620000000800 */
[----:B------:R-:W-:Y:S02]  /*f380*/  IADD3.X R154, R13, R154, R8, P0, P3 ;  /* 0x0000009a0d9a7210 */ /* 0x000fe400007e6408 */
[----:B------:R-:W-:-:S05]  /*f390*/  SEL R13, R195, RZ, P1 ;  /* 0x000000ffc30d7207 */ /* 0x000fca0000800000 */
[----:B------:R-:W3:Y:S01]  /*f3a0*/  LDC.64 R14, c[0x0][R20+0x228] ;  /* 0x00008a00140e7b82 */ /* 0x000ee20000000a00 */
[----:B0-----:R-:W-:-:S04]  /*f3b0*/  @P2 IMAD.HI.U32 R12, R152, R153, RZ ;  /* 0x00000099980c2227 */ /* 0x001fc800078e00ff */
[----:B------:R-:W-:Y:S01]  /*f3c0*/  IMAD.MOV.U32 R153, RZ, RZ, R152 ;  /* 0x000000ffff997224 */ /* 0x000fe200078e0098 */
[----:B-1----:R-:W-:Y:S01]  /*f3d0*/  @P2 SHF.R.U32.HI R153, RZ, R155, R12 ;  /* 0x0000009bff992219 */ /* 0x002fe2000001160c */
[-C--:B---3--:R-:W-:Y:S02]  /*f3e0*/  IMAD R155, R15, R13.reuse, RZ ;  /* 0x0000000d0f9b7224 */ /* 0x088fe400078e02ff */
[----:B------:R-:W-:Y:S02]  /*f3f0*/  IMAD.WIDE.U32 R14, R14, R13, RZ ;  /* 0x0000000d0e0e7225 */ /* 0x000fe400078e00ff */
[----:B------:R-:W0:Y:S02]  /*f400*/  LDC.64 R12, c[0x0][0xca8] ;  /* 0x00032a00ff0c7b82 */ /* 0x000e240000000a00 */
[----:B------:R-:W-:Y:S01]  /*f410*/  IMAD.IADD R15, R15, 0x1, R155 ;  /* 0x000000010f0f7824 */ /* 0x000fe200078e029b */
[----:B------:R-:W-:Y:S01]  /*f420*/  IADD3 R14, P0, P2, R153, R21, R14 ;  /* 0x00000015990e7210 */ /* 0x000fe20007a1e00e */
[--C-:B------:R-:W-:Y:S01]  /*f430*/  IMAD.MOV R155, RZ, RZ, -R153.reuse ;  /* 0x000000ffff9b7224 */ /* 0x100fe200078e0a99 */
[----:B------:R-:W-:-:S03]  /*f440*/  SHF.R.S32.HI R153, RZ, 0x1f, R153 ;  /* 0x0000001fff997819 */ /* 0x000fc60000011499 */
[----:B------:R-:W1:Y:S01]  /*f450*/  LDC.64 R20, c[0x0][R20+0x210] ;  /* 0x0000840014147b82 */ /* 0x000e620000000a00 */
[----:B------:R-:W-:Y:S01]  /*f460*/  IMAD R155, R9, R155, R152 ;  /* 0x0000009b099b7224 */ /* 0x000fe200078e0298 */
[----:B------:R-:W-:Y:S01]  /*f470*/  IADD3.X R15, R153, R154, R15, P0, P2 ;  /* 0x0000009a990f7210 */ /* 0x000fe200007e440f */
[----:B------:R-:W-:Y:S02]  /*f480*/  IMAD R152, R9, UR6, RZ ;  /* 0x0000000609987c24 */ /* 0x000fe4000f8e02ff */
[----:B------:R-:W-:Y:S01]  /*f490*/  VIADD R9, R18, UR42 ;  /* 0x0000002a12097c36 */ /* 0x000fe20008000000 */
[----:B------:R-:W-:Y:S02]  /*f4a0*/  SHF.R.S32.HI R153, RZ, 0x1f, R155 ;  /* 0x0000001fff997819 */ /* 0x000fe4000001149b */
[----:B0-----:R-:W0:Y:S08]  /*f4b0*/  @!P1 LDC R12, c[0x0][0xc50] ;  /* 0x00031400ff0c9b82 */ /* 0x001e300000000800 */
[----:B------:R-:W3:Y:S01]  /*f4c0*/  @!P1 LDC R13, c[0x0][0xc54] ;  /* 0x00031500ff0d9b82 */ /* 0x000ee20000000800 */
[----:B-1----:R-:W-:-:S02]  /*f4d0*/  IMAD R21, R21, R155, RZ ;  /* 0x0000009b15157224 */ /* 0x002fc400078e02ff */
[----:B------:R-:W-:-:S04]  /*f4e0*/  IMAD.WIDE.U32 R14, R20, R155, R14 ;  /* 0x0000009b140e7225 */ /* 0x000fc800078e000e */
[----:B------:R-:W-:-:S04]  /*f4f0*/  IMAD R21, R20, R153, R21 ;  /* 0x0000009914157224 */ /* 0x000fc800078e0215 */
[----:B------:R-:W-:Y:S01]  /*f500*/  IMAD.IADD R15, R15, 0x1, R21 ;  /* 0x000000010f0f7824 */ /* 0x000fe200078e0215 */
[----:B0-----:R-:W-:-:S04]  /*f510*/  LEA R20, P0, R14, R12, 0x2 ;  /* 0x0000000c0e147211 */ /* 0x001fc800078010ff */
[----:B---3--:R-:W-:Y:S02]  /*f520*/  LEA.HI.X R21, R14, R13, R15, 0x2, P0 ;  /* 0x0000000d0e157211 */ /* 0x008fe400000f140f */
[----:B------:R-:W-:Y:S04]  /*f530*/  SHFL.IDX PT, R14, R20, 0x1, 0x1c1f ;  /* 0x003c1f00140e7f89 */ /* 0x000fe800000e0000 */
[----:B------:R-:W-:Y:S04]  /*f540*/  SHFL.IDX PT, R13, R21, RZ, 0x1c1f ;  /* 0x001c1fff150d7589 */ /* 0x000fe800000e0000 */
[----:B------:R-:W-:Y:S01]  /*f550*/  SHFL.IDX PT, R15, R21, 0x1, 0x1c1f ;  /* 0x003c1f00150f7f89 */ /* 0x000fe200000e0000 */
[----:B--2---:R-:W-:-:S05]  /*f560*/  IMAD.MOV R12, RZ, RZ, -R156 ;  /* 0x000000ffff0c7224 */ /* 0x004fca00078e0a9c */
[----:B------:R-:W-:Y:S02]  /*f570*/  ISETP.NE.AND P0, PT, R189, R12, PT ;  /* 0x0000000cbd00720c */ /* 0x000fe40003f05270 */
[----:B------:R-:W0:Y:S02]  /*f580*/  SHFL.IDX PT, R12, R20, RZ, 0x1c1f ;  /* 0x001c1fff140c7589 */ /* 0x000e2400000e0000 */
[C---:B------:R-:W-:Y:S01]  /*f590*/  ISETP.GE.OR P1, PT, R9.reuse, R152, P0 ;  /* 0x000000980900720c */ /* 0x040fe20000726670 */
[----:B------:R-:W-:-:S05]  /*f5a0*/  VIADD R9, R9, 0x8 ;  /* 0x0000000809097836 */ /* 0x000fca0000000000 */
[----:B------:R-:W-:-:S07]  /*f5b0*/  ISETP.GE.OR P0, PT, R9, R152, P0 ;  /* 0x000000980900720c */ /* 0x000fce0000706670 */
[----:B0-----:R0:W-:Y:S06]  /*f5c0*/  @!P1 ST.E desc[UR38][R12.64], R19 ;  /* 0x000000130c009985 */ /* 0x0011ec000c101926 */
[----:B------:R0:W-:Y:S02]  /*f5d0*/  @!P0 ST.E desc[UR38][R14.64], R3 ;  /* 0x000000030e008985 */ /* 0x0001e4000c101926 */
.L_x_5345:
[----:B------:R-:W-:Y:S02]  /*f5e0*/  ISETP.GT.AND P1, PT, R0, 0x1, PT ;  /* 0x000000010000780c */ /* 0x000fe40003f24270 */
[----:B------:R-:W-:-:S04]  /*f5f0*/  ISETP.NE.U32.AND P0, PT, R10, RZ, PT ;  /* 0x000000ff0a00720c */ /* 0x000fc80003f05070 */
[----:B------:R-:W-:-:S04]  /*f600*/  ISETP.NE.AND.EX P0, PT, R11, RZ, PT, P0 ;  /* 0x000000ff0b00720c */ /* 0x000fc80003f05300 */
[----:B------:R-:W-:-:S03]  /*f610*/  SEL R191, R191, RZ, !P0 ;  /* 0x000000ffbfbf7207 */ /* 0x000fc60004000000 */
[----:B------:R-:W-:Y:S06]  /*f620*/  @P1 BRA `(.L_x_5346) ;  /* 0x0000001000501947 */ /* 0x000fec0003800000 */
[----:B0-----:R-:W0:Y:S01]  /*f630*/  S2R R3, SR_TID.X ;  /* 0x0000000000037919 */ /* 0x001e220000002100 */
[----:B------:R-:W1:Y:S01]  /*f640*/  LDC R21, c[0x0][0xce8] ;  /* 0x00033a00ff157b82 */ /* 0x000e620000000800 */
[----:B------:R-:W-:Y:S01]  /*f650*/  ULDC.64 UR8, c[0x0][0xba0] ;  /* 0x0002e80000087ab9 */ /* 0x000fe20000000a00 */
[----:B------:R-:W-:Y:S01]  /*f660*/  ULDC UR7, c[0x0][0xbc8] ;  /* 0x0002f20000077ab9 */ /* 0x000fe20000000800 */
[----:B0-----:R-:W-:-:S05]  /*f670*/  VIADD R3, R3, 0xffffff80 ;  /* 0xffffff8003037836 */ /* 0x001fca0000000000 */
        /* <DEDUP_REMOVED lines=14> */
[C---:B------:R-:W-:Y:S02]  /*f760*/  IADD3 R53, P3, R4.reuse, 0x8000, RZ ;  /* 0x0000800004357810 */ /* 0x040fe40007f7e0ff */
[----:B------:R-:W-:Y:S01]  /*f770*/  IADD3 R45, P1, R4, 0x6000, RZ ;  /* 0x00006000042d7810 */ /* 0x000fe20007f3e0ff */
[----:B------:R-:W-:Y:S01]  /*f780*/  IMAD R8, R8, UR8, RZ ;  /* 0x0000000808087c24 */ /* 0x000fe2000f8e02ff */
[----:B------:R-:W-:Y:S01]  /*f790*/  SHF.R.U64 R48, R48, 0x3, RZ ;  /* 0x0000000330307819 */ /* 0x000fe200000012ff */
[C---:B------:R-:W-:Y:S01]  /*f7a0*/  VIADD R97, R17.reuse, 0x140 ;  /* 0x0000014011617836 */ /* 0x040fe20000000000 */
[----:B------:R-:W-:Y:S01]  /*f7b0*/  SHF.R.U64 R40, R40, 0x3, RZ ;  /* 0x0000000328287819 */ /* 0x000fe200000012ff */
[----:B------:R-:W-:Y:S01]  /*f7c0*/  VIADD R93, R17, 0x180 ;  /* 0x00000180115d7836 */ /* 0x000fe20000000000 */
[----:B------:R-:W-:Y:S01]  /*f7d0*/  LOP3.LUT R52, R53, 0x380, RZ, 0xc0, !PT ;  /* 0x0000038035347812 */ /* 0x000fe200078ec0ff */
[----:B------:R-:W5:Y:S01]  /*f7e0*/  LD.E.128 R24, desc[UR38][R24.64] ;  /* 0x0000002618187980 */ /* 0x000f62000c101d00 */
[----:B------:R-:W-:-:S02]  /*f7f0*/  IADD3 R29, P4, R4, 0x2000, RZ ;  /* 0x00002000041d7810 */ /* 0x000fc40007f9e0ff */
[C---:B------:R-:W-:Y:S02]  /*f800*/  IADD3 R33, P5, R4.reuse, 0x3000, RZ ;  /* 0x0000300004217810 */ /* 0x040fe40007fbe0ff */
[----:B------:R-:W-:Y:S02]  /*f810*/  IADD3 R37, P6, R4, 0x4000, RZ ;  /* 0x0000400004257810 */ /* 0x000fe40007fde0ff */
[----:B------:R-:W-:Y:S02]  /*f820*/  LOP3.LUT R44, R45, 0x380, RZ, 0xc0, !PT ;  /* 0x000003802d2c7812 */ /* 0x000fe400078ec0ff */
[----:B------:R-:W-:Y:S01]  /*f830*/  LOP3.LUT R48, R48, R49, RZ, 0x3c, !PT ;  /* 0x0000003130307212 */ /* 0x000fe200078e3cff */
[--C-:B------:R-:W-:Y:S01]  /*f840*/  IMAD.X R49, RZ, RZ, R5.reuse, P2 ;  /* 0x000000ffff317224 */ /* 0x100fe200010e0605 */
[----:B------:R-:W-:Y:S01]  /*f850*/  LOP3.LUT R40, R40, R41, RZ, 0x3c, !PT ;  /* 0x0000002928287212 */ /* 0x000fe200078e3cff */
[----:B------:R-:W-:Y:S01]  /*f860*/  IMAD.X R41, RZ, RZ, R5, P0 ;  /* 0x000000ffff297224 */ /* 0x000fe200000e0605 */
[----:B------:R-:W-:-:S02]  /*f870*/  SHF.R.U64 R52, R52, 0x3, RZ ;  /* 0x0000000334347819 */ /* 0x000fc400000012ff */
[----:B------:R-:W-:Y:S01]  /*f880*/  LOP3.LUT R28, R29, 0x380, RZ, 0xc0, !PT ;  /* 0x000003801d1c7812 */ /* 0x000fe200078ec0ff */
[----:B------:R-:W5:Y:S01]  /*f890*/  LD.E.128 R48, desc[UR38][R48.64] ;  /* 0x0000002630307980 */ /* 0x000f62000c101d00 */
[----:B------:R-:W-:Y:S02]  /*f8a0*/  LOP3.LUT R32, R33, 0x380, RZ, 0xc0, !PT ;  /* 0x0000038021207812 */ /* 0x000fe400078ec0ff */
[----:B------:R-:W-:Y:S01]  /*f8b0*/  LOP3.LUT R36, R37, 0x380, RZ, 0xc0, !PT ;  /* 0x0000038025247812 */ /* 0x000fe200078ec0ff */
[----:B------:R-:W5:Y:S01]  /*f8c0*/  LD.E.128 R40, desc[UR38][R40.64] ;  /* 0x0000002628287980 */ /* 0x000f62000c101d00 */
[----:B------:R-:W-:Y:S02]  /*f8d0*/  IADD3 R77, P2, R4, 0xe000, RZ ;  /* 0x0000e000044d7810 */ /* 0x000fe40007f5e0ff */
[----:B------:R-:W-:Y:S02]  /*f8e0*/  SHF.R.U64 R44, R44, 0x3, RZ ;  /* 0x000000032c2c7819 */ /* 0x000fe400000012ff */
[----:B------:R-:W-:-:S02]  /*f8f0*/  IADD3 R69, P0, R4, 0xc000, RZ ;  /* 0x0000c00004457810 */ /* 0x000fc40007f1e0ff */
[----:B------:R-:W-:Y:S01]  /*f900*/  LOP3.LUT R52, R52, R53, RZ, 0x3c, !PT ;  /* 0x0000003534347212 */ /* 0x000fe200078e3cff */
[--C-:B------:R-:W-:Y:S01]  /*f910*/  IMAD.X R53, RZ, RZ, R5.reuse, P3 ;  /* 0x000000ffff357224 */ /* 0x100fe200018e0605 */
[----:B------:R-:W-:Y:S02]  /*f920*/  SHF.R.U64 R28, R28, 0x3, RZ ;  /* 0x000000031c1c7819 */ /* 0x000fe400000012ff */
[----:B------:R-:W-:Y:S02]  /*f930*/  SHF.R.U64 R32, R32, 0x3, RZ ;  /* 0x0000000320207819 */ /* 0x000fe400000012ff */
[----:B------:R-:W-:Y:S01]  /*f940*/  SHF.R.U64 R36, R36, 0x3, RZ ;  /* 0x0000000324247819 */ /* 0x000fe200000012ff */
[----:B------:R-:W5:Y:S01]  /*f950*/  LD.E.128 R52, desc[UR38][R52.64] ;  /* 0x0000002634347980 */ /* 0x000f62000c101d00 */
[----:B------:R-:W-:Y:S02]  /*f960*/  LOP3.LUT R76, R77, 0x380, RZ, 0xc0, !PT ;  /* 0x000003804d4c7812 */ /* 0x000fe400078ec0ff */
[----:B------:R-:W-:Y:S01]  /*f970*/  LOP3.LUT R44, R44, R45, RZ, 0x3c, !PT ;  /* 0x0000002d2c2c7212 */ /* 0x000fe200078e3cff */
[----:B------:R-:W-:Y:S01]  /*f980*/  IMAD.X R45, RZ, RZ, R5, P1 ;  /* 0x000000ffff2d7224 */ /* 0x000fe200008e0605 */
[----:B------:R-:W-:-:S02]  /*f990*/  LOP3.LUT R68, R69, 0x380, RZ, 0xc0, !PT ;  /* 0x0000038045447812 */ /* 0x000fc400078ec0ff */
[C---:B------:R-:W-:Y:S02]  /*f9a0*/  IADD3 R11, P3, R4.reuse, 0xf000, RZ ;  /* 0x0000f000040b7810 */ /* 0x040fe40007f7e0ff */
        /* <DEDUP_REMOVED lines=8> */
[----:B------:R-:W-:Y:S01]  /*fa30*/  SHF.R.U64 R76, R76, 0x3, RZ ;  /* 0x000000034c4c7819 */ /* 0x000fe200000012ff */
[----:B------:R-:W-:Y:S01]  /*fa40*/  IMAD.X R81, RZ, RZ, R5, P3 ;  /* 0x000000ffff517224 */ /* 0x000fe200018e0605 */
[----:B------:R-:W-:Y:S01]  /*fa50*/  SHF.R.U64 R68, R68, 0x3, RZ ;  /* 0x0000000344447819 */ /* 0x000fe200000012ff */
[----:B------:R-:W5:Y:S01]  /*fa60*/  LD.E.128 R28, desc[UR38][R28.64] ;  /* 0x000000261c1c7980 */ /* 0x000f62000c101d00 */
[----:B------:R-:W-:-:S02]  /*fa70*/  LOP3.LUT R10, R11, 0x380, RZ, 0xc0, !PT ;  /* 0x000003800b0a7812 */ /* 0x000fc400078ec0ff */
[C---:B------:R-:W-:Y:S01]  /*fa80*/  IADD3 R57, P4, R4.reuse, 0x9000, RZ ;  /* 0x0000900004397810 */ /* 0x040fe20007f9e0ff */
[----:B------:R-:W5:Y:S01]  /*fa90*/  LD.E.128 R32, desc[UR38][R32.64] ;  /* 0x0000002620207980 */ /* 0x000f62000c101d00 */
[C---:B------:R-:W-:Y:S02]  /*faa0*/  IADD3 R61, P5, R4.reuse, 0xa000, RZ ;  /* 0x0000a000043d7810 */ /* 0x040fe40007fbe0ff */
[C---:B------:R-:W-:Y:S01]  /*fab0*/  IADD3 R65, P6, R4.reuse, 0xb000, RZ ;  /* 0x0000b00004417810 */ /* 0x040fe20007fde0ff */
[----:B------:R-:W5:Y:S01]  /*fac0*/  LD.E.128 R36, desc[UR38][R36.64] ;  /* 0x0000002624247980 */ /* 0x000f62000c101d00 */
[----:B------:R-:W-:Y:S02]  /*fad0*/  LOP3.LUT R13, R4, 0x380, RZ, 0xc0, !PT ;  /* 0x00000380040d7812 */ /* 0x000fe400078ec0ff */
        /* <DEDUP_REMOVED lines=11> */
[----:B------:R-:W-:Y:S02]  /*fb90*/  SHF.R.U64 R13, R13, 0x3, RZ ;  /* 0x000000030d0d7819 */ /* 0x000fe400000012ff */
[----:B-1----:R-:W-:Y:S02]  /*fba0*/  ISETP.NE.AND P2, PT, R21, 0x1, PT ;  /* 0x000000011500780c */ /* 0x002fe40003f45270 */
[----:B------:R-:W-:-:S02]  /*fbb0*/  SHF.R.U64 R72, R72, 0x3, RZ ;  /* 0x0000000348487819 */ /* 0x000fc400000012ff */
[----:B------:R-:W-:Y:S02]  /*fbc0*/  ISETP.GE.AND P0, PT, R194, UR7, PT ;  /* 0x00000007c2007c0c */ /* 0x000fe4000bf06270 */
[----:B------:R-:W-:Y:S01]  /*fbd0*/  LOP3.LUT R80, R10, R11, RZ, 0x3c, !PT ;  /* 0x0000000b0a507212 */ /* 0x000fe200078e3cff */
[----:B------:R-:W-:Y:S01]  /*fbe0*/  IMAD R11, R7, UR9, R8 ;  /* 0x00000009070b7c24 */ /* 0x000fe2000f8e0208 */
[----:B------:R-:W-:Y:S02]  /*fbf0*/  SHF.R.U64 R56, R56, 0x3, RZ ;  /* 0x0000000338387819 */ /* 0x000fe400000012ff */
[----:B------:R-:W-:Y:S02]  /*fc00*/  SHF.R.U64 R60, R60, 0x3, RZ ;  /* 0x000000033c3c7819 */ /* 0x000fe400000012ff */
[----:B------:R-:W-:Y:S01]  /*fc10*/  SHF.R.U64 R64, R64, 0x3, RZ ;  /* 0x0000000340407819 */ /* 0x000fe200000012ff */
[----:B------:R-:W0:Y:S01]  /*fc20*/  @P2 LDC R85, c[0x0][0xcec] ;  /* 0x00033b00ff552b82 */ /* 0x000e220000000800 */
[----:B------:R-:W-:Y:S01]  /*fc30*/  LOP3.LUT R4, R13, R4, RZ, 0x3c, !PT ;  /* 0x000000040d047212 */ /* 0x000fe200078e3cff */
[----:B------:R-:W5:Y:S01]  /*fc40*/  LD.E.128 R80, desc[UR38][R80.64] ;  /* 0x0000002650507980 */ /* 0x000f62000c101d00 */
[----:B------:R-:W-:Y:S01]  /*fc50*/  LOP3.LUT R72, R72, R73, RZ, 0x3c, !PT ;  /* 0x0000004948487212 */ /* 0x000fe200078e3cff */
[--C-:B------:R-:W-:Y:S01]  /*fc60*/  IMAD.X R73, RZ, RZ, R5.reuse, P1 ;  /* 0x000000ffff497224 */ /* 0x100fe200008e0605 */
[----:B------:R-:W-:Y:S01]  /*fc70*/  SEL R8, RZ, 0xffffffff, P0 ;  /* 0xffffffffff087807 */ /* 0x000fe20000000000 */
[----:B------:R1:W5:Y:S01]  /*fc80*/  LD.E.128 R12, desc[UR38][R4.64] ;  /* 0x00000026040c7980 */ /* 0x000362000c101d00 */
[----:B------:R-:W-:Y:S01]  /*fc90*/  ISETP.GE.AND P1, PT, R17, UR7, PT ;  /* 0x0000000711007c0c */ /* 0x000fe2000bf26270 */
[----:B------:R-:W2:Y:S01]  /*fca0*/  @P2 LDC R87, c[0x0][0xcf0] ;  /* 0x00033c00ff572b82 */ /* 0x000ea20000000800 */
[----:B------:R-:W-:Y:S01]  /*fcb0*/  LOP3.LUT R56, R56, R57, RZ, 0x3c, !PT ;  /* 0x0000003938387212 */ /* 0x000fe200078e3cff */
[--C-:B------:R-:W-:Y:S01]  /*fcc0*/  IMAD.X R57, RZ, RZ, R5.reuse, P4 ;  /* 0x000000ffff397224 */ /* 0x100fe200020e0605 */
[----:B------:R-:W-:Y:S01]  /*fcd0*/  LOP3.LUT R60, R60, R61, RZ, 0x3c, !PT ;  /* 0x0000003d3c3c7212 */ /* 0x000fe200078e3cff */
[--C-:B------:R-:W-:Y:S01]  /*fce0*/  IMAD.X R61, RZ, RZ, R5.reuse, P5 ;  /* 0x000000ffff3d7224 */ /* 0x100fe200028e0605 */
[----:B------:R-:W-:Y:S01]  /*fcf0*/  LOP3.LUT R64, R64, R65, RZ, 0x3c, !PT ;  /* 0x0000004140407212 */ /* 0x000fe200078e3cff */
[----:B------:R-:W-:Y:S01]  /*fd00*/  IMAD.X R65, RZ, RZ, R5, P6 ;  /* 0x000000ffff417224 */ /* 0x000fe200030e0605 */
[----:B------:R-:W-:Y:S01]  /*fd10*/  ISETP.GE.AND P0, PT, R193, UR7, PT ;  /* 0x00000007c1007c0c */ /* 0x000fe2000bf06270 */
[----:B-1----:R-:W-:Y:S01]  /*fd20*/  IMAD.WIDE.U32 R4, R7, UR8, RZ ;  /* 0x0000000807047c25 */ /* 0x002fe2000f8e00ff */
[----:B------:R-:W-:Y:S01]  /*fd30*/  SEL R7, RZ, 0x1, P1 ;  /* 0x00000001ff077807 */ /* 0x000fe20000800000 */
[----:B------:R-:W-:Y:S01]  /*fd40*/  ULDC.64 UR8, c[0x0][0xbe8] ;  /* 0x0002fa0000087ab9 */ /* 0x000fe20000000a00 */
[----:B------:R-:W5:Y:S01]  /*fd50*/  LD.E.128 R56, desc[UR38][R56.64] ;  /* 0x0000002638387980 */ /* 0x000f62000c101d00 */
[----:B------:R-:W-:Y:S01]  /*fd60*/  IMAD.SHL.U32 R10, R8, 0x2, RZ ;  /* 0x00000002080a7824 */ /* 0x000fe200078e00ff */
[----:B------:R-:W-:-:S02]  /*fd70*/  SEL R8, RZ, 0xffffffff, P0 ;  /* 0xffffffffff087807 */ /* 0x000fc40000000000 */
[----:B------:R-:W5:Y:S02]  /*fd80*/  LD.E.128 R60, desc[UR38][R60.64] ;  /* 0x000000263c3c7980 */ /* 0x000f64000c101d00 */
[----:B------:R-:W-:Y:S01]  /*fd90*/  LOP3.LUT R7, R10, 0x2, R7, 0xe2, !PT ;  /* 0x000000020a077812 */ /* 0x000fe200078ee207 */
[----:B------:R-:W-:Y:S01]  /*fda0*/  IMAD.SHL.U32 R8, R8, 0x4, RZ ;  /* 0x0000000408087824 */ /* 0x000fe200078e00ff */
[----:B------:R-:W-:Y:S01]  /*fdb0*/  LOP3.LUT R10, R9, 0xfffffff8, RZ, 0xc0, !PT ;  /* 0xfffffff8090a7812 */ /* 0x000fe200078ec0ff */
[----:B------:R-:W-:Y:S01]  /*fdc0*/  IMAD.IADD R5, R5, 0x1, R11 ;  /* 0x0000000105057824 */ /* 0x000fe200078e020b */
[----:B------:R-:W5:Y:S03]  /*fdd0*/  LD.E.128 R64, desc[UR38][R64.64] ;  /* 0x0000002640407980 */ /* 0x000f66000c101d00 */
[----:B------:R-:W-:Y:S01]  /*fde0*/  IMAD.IADD R11, R3, 0x1, -R10 ;  /* 0x00000001030b7824 */ /* 0x000fe200078e0a0a */
[----:B------:R-:W-:Y:S01]  /*fdf0*/  LOP3.LUT R10, R8, 0x4, R7, 0xe2, !PT ;  /* 0x00000004080a7812 */ /* 0x000fe200078ee207 */
[----:B------:R-:W-:Y:S01]  /*fe00*/  VIADD R7, R17, 0xc0 ;  /* 0x000000c011077836 */ /* 0x000fe20000000000 */
[----:B------:R-:W5:Y:S01]  /*fe10*/  LD.E.128 R72, desc[UR38][R72.64] ;  /* 0x0000002648487980 */ /* 0x000f62000c101d00 */
[----:B------:R-:W-:Y:S01]  /*fe20*/  IMAD.WIDE.U32 R4, R192, UR8, R4 ;  /* 0x00000008c0047c25 */ /* 0x000fe2000f8e0004 */
[----:B------:R-:W-:-:S02]  /*fe30*/  SHF.R.S32.HI R9, RZ, 0x1f, R191 ;  /* 0x0000001fff097819 */ /* 0x000fc400000114bf */
[----:B------:R-:W-:Y:S01]  /*fe40*/  ISETP.GE.AND P1, PT, R7, UR7, PT ;  /* 0x0000000707007c0c */ /* 0x000fe2000bf26270 */
[----:B------:R-:W-:Y:S01]  /*fe50*/  VIADD R3, R17, 0x100 ;  /* 0x0000010011037836 */ /* 0x000fe20000000000 */
[----:B------:R-:W-:Y:S01]  /*fe60*/  @!PT LDS RZ, [RZ] ;  /* 0x00000000fffff984 */ /* 0x000fe20000000800 */
[----:B------:R-:W-:Y:S01]  /*fe70*/  @!PT LDS RZ, [RZ] ;  /* 0x00000000fffff984 */ /* 0x000fe20000000800 */
[----:B------:R-:W-:Y:S01]  /*fe80*/  @!PT LDS RZ, [RZ] ;  /* 0x00000000fffff984 */ /* 0x000fe20000000800 */
[----:B------:R-:W-:Y:S01]  /*fe90*/  @!PT LDS RZ, [RZ] ;  /* 0x00000000fffff984 */ /* 0x000fe20000000800 */
[----:B------:R1:W-:Y:S06]  /*fea0*/  MEMBAR.ALL.CTA ;  /* 0x0000000000007992 */ /* 0x0003ec0000008000 */
[----:B-1----:R-:W1:Y:S01]  /*feb0*/  FENCE.VIEW.ASYNC.S ;  /* 0x00000000000073c6 */ /* 0x002e620000000000 */
[----:B------:R-:W-:Y:S01]  /*fec0*/  IMAD R5, R192, UR9, R5 ;  /* 0x00000009c0057c24 */ /* 0x000fe2000f8e0205 */
[----:B------:R-:W-:Y:S01]  /*fed0*/  ULDC.64 UR8, c[0x0][0xbf0] ;  /* 0x0002fc0000087ab9 */ /* 0x000fe20000000a00 */
[----:B------:R-:W-:Y:S01]  /*fee0*/  IMAD R8, R11, 0x20, R0 ;  /* 0x000000200b087824 */ /* 0x000fe200078e0200 */
[----:B------:R-:W-:Y:S01]  /*fef0*/  ISETP.GE.AND P0, PT, R3, UR7, PT ;  /* 0x0000000703007c0c */ /* 0x000fe2000bf06270 */
[----:B------:R-:W-:Y:S01]  /*ff00*/  IMAD R20, R9, UR8, RZ ;  /* 0x0000000809147c24 */ /* 0x000fe2000f8e02ff */
[----:B------:R-:W-:Y:S01]  /*ff10*/  SEL R9, RZ, 0xffffffff, P1 ;  /* 0xffffffffff097807 */ /* 0x000fe20000800000 */
[----:B------:R-:W-:Y:S01]  /*ff20*/  VIADD R84, R8, UR42 ;  /* 0x0000002a08547c36 */ /* 0x000fe20008000000 */
[----:B------:R-:W-:-:S03]  /*ff30*/  SEL R11, RZ, 0xffffffff, P0 ;  /* 0xffffffffff0b7807 */ /* 0x000fc60000000000 */
[----:B------:R-:W-:Y:S02]  /*ff40*/  IMAD.SHL.U32 R89, R9, 0x8, RZ ;  /* 0x0000000809597824 */ /* 0x000fe400078e00ff */
[----:B0-----:R-:W-:-:S03]  /*ff50*/  @P2 IMAD.HI.U32 R8, R84, R85, RZ ;  /* 0x0000005554082227 */ /* 0x001fc600078e00ff */
[----:B------:R-:W-:Y:S01]  /*ff60*/  LOP3.LUT R10, R89, 0x8, R10, 0xe2, !PT ;  /* 0x00000008590a7812 */ /* 0x000fe200078ee20a */
[----:B------:R-:W-:Y:S01]  /*ff70*/  IMAD.MOV.U32 R9, RZ, RZ, R84 ;  /* 0x000000ffff097224 */ /* 0x000fe200078e0054 */
[----:B--2---:R-:W-:Y:S01]  /*ff80*/  @P2 SHF.R.U32.HI R9, RZ, R87, R8 ;  /* 0x00000057ff092219 */ /* 0x004fe20000011608 */
[----:B------:R-:W-:Y:S02]  /*ff90*/  IMAD.SHL.U32 R11, R11, 0x10, RZ ;  /* 0x000000100b0b7824 */ /* 0x000fe400078e00ff */
[C---:B------:R-:W-:Y:S02]  /*ffa0*/  IMAD R19, R191.reuse, UR9, R20 ;  /* 0x00000009bf137c24 */ /* 0x040fe4000f8e0214 */
[----:B------:R-:W-:Y:S01]  /*ffb0*/  IMAD.WIDE.U32 R4, R191, UR8, R4 ;  /* 0x00000008bf047c25 */ /* 0x000fe2000f8e0004 */
[----:B------:R-:W-:Y:S01]  /*ffc0*/  LOP3.LUT R10, R11, 0x10, R10, 0xe2, !PT ;  /* 0x000000100b0a7812 */ /* 0x000fe200078ee20a */
[----:B------:R-:W-:Y:S01]  /*ffd0*/  ULDC.64 UR8, c[0x0][0xbe0] ;  /* 0x0002f80000087ab9 */ /* 0x000fe20000000a00 */
[----:B------:R-:W-:Y:S01]  /*ffe0*/  ISETP.GE.AND P0, PT, R97, UR7, PT ;  /* 0x0000000761007c0c */ /* 0x000fe2000bf06270 */
[----:B------:R-:W-:Y:S01]  /*fff0*/  IMAD.IADD R5, R5, 0x1, R19 ;  /* 0x0000000105057824 */ /* 0x000fe200078e0213 */
[--C-:B------:R-:W-:Y:S01]  /*10000*/  SHF.R.S32.HI R19, RZ, 0x1f, R9.reuse ;  /* 0x0000001fff137819 */ /* 0x100fe20000011409 */
[----:B------:R-:W-:Y:S01]  /*10010*/  IMAD.MOV R11, RZ, RZ, -R9 ;  /* 0x000000ffff0b7224 */ /* 0x000fe200078e0a09 */
[----:B------:R-:W-:-:S03]  /*10020*/  SEL R8, RZ, 0xffffffff, P0 ;  /* 0xffffffffff087807 */ /* 0x000fc60000000000 */
[----:B------:R-:W-:Y:S02]  /*10030*/  IMAD R11, R21, R11, R84 ;  /* 0x0000000b150b7224 */ /* 0x000fe400078e0254 */
[----:B------:R-:W-:Y:S01]  /*10040*/  IMAD R20, R19, UR8, RZ ;  /* 0x0000000813147c24 */ /* 0x000fe2000f8e02ff */
[----:B------:R-:W-:Y:S01]  /*10050*/  ISETP.GE.AND P0, PT, R93, UR7, PT ;  /* 0x000000075d007c0c */ /* 0x000fe2000bf06270 */
[----:B------:R-:W-:Y:S01]  /*10060*/  IMAD.SHL.U32 R85, R8, 0x20, RZ ;  /* 0x0000002008557824 */ /* 0x000fe200078e00ff */
[----:B------:R-:W-:Y:S01]  /*10070*/  SHF.R.S32.HI R8, RZ, 0x1f, R11 ;  /* 0x0000001fff087819 */ /* 0x000fe2000001140b */
[----:B------:R-:W-:-:S04]  /*10080*/  IMAD.WIDE.U32 R4, R9, UR8, R4 ;  /* 0x0000000809047c25 */ /* 0x000fc8000f8e0004 */
[----:B------:R-:W-:Y:S01]  /*10090*/  IMAD R19, R9, UR9, R20 ;  /* 0x0000000909137c24 */ /* 0x000fe2000f8e0214 */
[----:B------:R-:W-:Y:S01]  /*100a0*/  ULDC.64 UR8, c[0x0][0xbd8] ;  /* 0x0002f60000087ab9 */ /* 0x000fe20000000a00 */
[----:B------:R-:W-:Y:S01]  /*100b0*/  LOP3.LUT R10, R85, 0x20, R10, 0xe2, !PT ;  /* 0x00000020550a7812 */ /* 0x000fe200078ee20a */
[----:B------:R-:W-:Y:S01]  /*100c0*/  IMAD R8, R8, UR8, RZ ;  /* 0x0000000808087c24 */ /* 0x000fe2000f8e02ff */
[----:B------:R-:W-:Y:S01]  /*100d0*/  SEL R9, RZ, 0x40, P0 ;  /* 0x00000040ff097807 */ /* 0x000fe20000000000 */
[----:B------:R-:W-:Y:S02]  /*100e0*/  IMAD.IADD R5, R5, 0x1, R19 ;  /* 0x0000000105057824 */ /* 0x000fe400078e0213 */
[----:B------:R-:W-:Y:S02]  /*100f0*/  IMAD R91, R21, UR6, RZ ;  /* 0x00000006155b7c24 */ /* 0x000fe4000f8e02ff */
[----:B------:R-:W-:Y:S01]  /*10100*/  VIADD R90, R0, UR42 ;  /* 0x0000002a005a7c36 */ /* 0x000fe20008000000 */
[----:B------:R-:W-:Y:S01]  /*10110*/  LOP3.LUT R19, R10, R9, RZ, 0xfc, !PT ;  /* 0x000000090a137212 */ /* 0x000fe200078efcff */
[----:B------:R-:W-:-:S02]  /*10120*/  IMAD R9, R11, UR9, R8 ;  /* 0x000000090b097c24 */ /* 0x000fc4000f8e0208 */
[----:B------:R-:W-:Y:S01]  /*10130*/  IMAD.WIDE.U32 R4, R11, UR8, R4 ;  /* 0x000000080b047c25 */ /* 0x000fe2000f8e0004 */
[----:B------:R-:W-:Y:S01]  /*10140*/  ISETP.GE.AND P1, PT, R90, R91, PT ;  /* 0x0000005b5a00720c */ /* 0x000fe20003f26270 */
[----:B------:R-:W-:Y:S02]  /*10150*/  ULDC.64 UR8, c[0x0][0xb80] ;  /* 0x0002e00000087ab9 */ /* 0x000fe40000000a00 */
[----:B------:R-:W-:Y:S01]  /*10160*/  VIADD R95, R17, 0x1c0 ;  /* 0x000001c0115f7836 */ /* 0x000fe20000000000 */
[----:B------:R-:W-:Y:S01]  /*10170*/  LEA R88, P2, R4, UR8, 0x1 ;  /* 0x0000000804587c11 */ /* 0x000fe2000f8408ff */
[----:B------:R-:W-:Y:S02]  /*10180*/  IMAD.IADD R5, R5, 0x1, R9 ;  /* 0x0000000105057824 */ /* 0x000fe400078e0209 */
[----:B------:R-:W-:Y:S01]  /*10190*/  VIADD R8, R16, 0x38820 ;  /* 0x0003882010087836 */ /* 0x000fe20000000000 */
[----:B------:R-:W-:Y:S02]  /*101a0*/  ISETP.GE.AND P0, PT, R95, UR7, PT ;  /* 0x000000075f007c0c */ /* 0x000fe4000bf06270 */
[----:B------:R-:W-:-:S02]  /*101b0*/  LEA.HI.X R89, R4, UR9, R5, 0x1, P2 ;  /* 0x0000000904597c11 */ /* 0x000fc400090f0c05 */
[----:B------:R-:W-:Y:S01]  /*101c0*/  PRMT R8, RZ, 0x654, R8 ;  /* 0x00000654ff087816 */ /* 0x000fe20000000008 */
[----:B-1----:R0:W1:Y:S01]  /*101d0*/  SHFL.IDX PT, R4, R88, RZ, 0x181f ;  /* 0x00181fff58047589 */ /* 0x00206200000e0000 */
[----:B------:R-:W-:Y:S01]  /*101e0*/  SEL R0, RZ, 0x80, P0 ;  /* 0x00000080ff007807 */ /* 0x000fe20000000000 */
[----:B------:R-:W-:Y:S01]  /*101f0*/  BSSY B1, `(.L_x_5347) ;  /* 0x000002b000017945 */ /* 0x000fe20003800000 */
[----:B------:R0:W-:Y:S01]  /*10200*/  SYNCS.ARRIVE.TRANS64.RED.A1T0 RZ, [R8+URZ], RZ ;  /* 0x000000ff08ff79a7 */ /* 0x0001e2000810043f */
        /* <DEDUP_REMOVED lines=11> */
[CC--:B01----:R-:W-:Y:S01]  /*102c0*/  @!P1 LEA R8, P2, R194.reuse, R4.reuse, 0x1 ;  /* 0x00000004c2089211 */ /* 0x0c3fe200078408ff */
        /* <DEDUP_REMOVED lines=14> */
[----:B0-----:R-:W-:Y:S01]  /*103b0*/  SHF.R.S32.HI R11, RZ, 0x1f, R93 ;  /* 0x0000001fff0b7819 */ /* 0x001fe2000001145d */
[----:B------:R3:W-:Y:S01]  /*103c0*/  @!P3 ST.E.128 desc[UR38][R84.64], R44 ;  /* 0x0000002c5400b985 */ /* 0x0007e2000c101d26 */
[----:B------:R-:W-:-:S02]  /*103d0*/  @!P2 LEA.HI.X R87, R3, R5, R87, 0x1, P5 ;  /* 0x000000050357a211 */ /* 0x000fc400028f0c57 */
[----:B-1----:R-:W-:Y:S02]  /*103e0*/  SHF.R.S32.HI R9, RZ, 0x1f, R97 ;  /* 0x0000001fff097819 */ /* 0x002fe40000011461 */
[CC--:B------:R-:W-:Y:S01]  /*103f0*/  @!P1 LEA R8, P5, R97.reuse, R4.reuse, 0x1 ;  /* 0x0000000461089211 */ /* 0x0c0fe200078a08ff */
[----:B------:R3:W-:Y:S01]  /*10400*/  @!P2 ST.E.128 desc[UR38][R86.64], R52 ;  /* 0x000000345600a985 */ /* 0x0007e2000c101d26 */
[----:B------:R-:W-:Y:S02]  /*10410*/  SHF.R.S32.HI R12, RZ, 0x1f, R95 ;  /* 0x0000001fff0c7819 */ /* 0x000fe4000001145f */
        /* <DEDUP_REMOVED lines=8> */
.L_x_5348:
[----:B------:R-:W-:Y:S05]  /*104a0*/  BSYNC B1 ;  /* 0x0000000000017941 */ /* 0x000fea0003800000 */
.L_x_5347:
[----:B0--3--:R-:W-:Y:S01]  /*104b0*/  VIADD R8, R90, 0x20 ;  /* 0x000000205a087836 */ /* 0x009fe20000000000 */
[----:B--2---:R4:W0:Y:S04]  /*104c0*/  SHFL.IDX PT, R5, R89, 0x1, 0x181f ;  /* 0x00381f0059057f89 */ /* 0x00482800000e0000 */
[----:B------:R-:W-:Y:S01]  /*104d0*/  ISETP.GE.AND P0, PT, R8, R91, PT ;  /* 0x0000005b0800720c */ /* 0x000fe20003f06270 */
[----:B-1----:R4:W1:-:S12]  /*104e0*/  SHFL.IDX PT, R4, R88, 0x1, 0x181f ;  /* 0x00381f0058047f89 */ /* 0x00285800000e0000 */
[----:B----4-:R-:W-:Y:S05]  /*104f0*/  @P0 BRA `(.L_x_5349) ;  /* 0x0000002400d80947 */ /* 0x010fea0003800000 */
[----:B------:R-:W-:Y:S02]  /*10500*/  ISETP.GE.AND P0, PT, R17, UR7, PT ;  /* 0x0000000711007c0c */ /* 0x000fe4000bf06270 */
[----:B------:R-:W-:Y:S02]  /*10510*/  ISETP.GE.AND P4, PT, R194, UR7, PT ;  /* 0x00000007c2007c0c */ /* 0x000fe4000bf86270 */
[----:B------:R-:W-:Y:S02]  /*10520*/  ISETP.GE.AND P3, PT, R193, UR7, PT ;  /* 0x00000007c1007c0c */ /* 0x000fe4000bf66270 */
[----:B------:R-:W-:Y:S02]  /*10530*/  ISETP.GE.AND P2, PT, R7, UR7, PT ;  /* 0x0000000707007c0c */ /* 0x000fe4000bf46270 */
[----:B------:R-:W-:Y:S02]  /*10540*/  ISETP.GE.AND P1, PT, R3, UR7, PT ;  /* 0x0000000703007c0c */ /* 0x000fe4000bf26270 */
[----:B-----5:R-:W-:-:S02]  /*10550*/  SHF.R.S32.HI R13, RZ, 0x1f, R193 ;  /* 0x0000001fff0d7819 */ /* 0x020fc400000114c1 */
[----:B------:R-:W-:Y:S01]  /*10560*/  SHF.R.S32.HI R15, RZ, 0x1f, R7 ;  /* 0x0000001fff0f7819 */ /* 0x000fe20000011407 */
[----:B01----:R-:W-:Y:S02]  /*10570*/  @!P0 IMAD.WIDE R8, R17, 0x2, R4 ;  /* 0x0000000211088825 */ /* 0x003fe400078e0204 */
[CC--:B------:R-:W-:Y:S02]  /*10580*/  @!P4 LEA R10, P5, R194.reuse, R4.reuse, 0x1 ;  /* 0x00000004c20ac211 */ /* 0x0c0fe400078a08ff */
[-C--:B------:R-:W-:Y:S01]  /*10590*/  @!P3 LEA R12, P6, R193, R4.reuse, 0x1 ;  /* 0x00000004c10cb211 */ /* 0x080fe200078c08ff */
[----:B------:R0:W-:Y:S01]  /*105a0*/  @!P0 ST.E.128 desc[UR38][R8.64], R24 ;  /* 0x0000001808008985 */ /* 0x0001e2000c101d26 */
[----:B------:R-:W-:Y:S02]  /*105b0*/  ISETP.GE.AND P0, PT, R97, UR7, PT ;  /* 0x0000000761007c0c */ /* 0x000fe4000bf06270 */
[----:B------:R-:W-:Y:S02]  /*105c0*/  @!P4 LEA.HI.X R11, R194, R5, R152, 0x1, P5 ;  /* 0x00000005c20bc211 */ /* 0x000fe400028f0c98 */
[----:B------:R-:W-:-:S02]  /*105d0*/  @!P2 LEA R14, P5, R7, R4, 0x1 ;  /* 0x00000004070ea211 */ /* 0x000fc400078a08ff */
        /* <DEDUP_REMOVED lines=25> */
.L_x_5346:
[----:B------:R-:W-:Y:S01]  /*10770*/  ULDC UR7, c[0x0][0xce8] ;  /* 0x00033a0000077ab9 */ /* 0x000fe20000000800 */
[----:B------:R-:W-:Y:S01]  /*10780*/  ULDC.64 UR8, c[0x0][0xc08] ;  /* 0x0003020000087ab9 */ /* 0x000fe20000000a00 */
[----:B------:R-:W-:Y:S01]  /*10790*/  UISETP.NE.AND UP0, UPT, UR7, 0x1, UPT ;  /* 0x000000010700788c */ /* 0x000fe2000bf05270 */
[----:B------:R-:W-:Y:S01]  /*107a0*/  IMAD R8, R8, UR8, RZ ;  /* 0x0000000808087c24 */ /* 0x000fe2000f8e02ff */
[----:B------:R-:W-:Y:S01]  /*107b0*/  SHF.R.S32.HI R0, RZ, 0x1f, R191 ;  /* 0x0000001fff007819 */ /* 0x000fe200000114bf */
[C---:B------:R-:W-:Y:S01]  /*107c0*/  IMAD.WIDE.U32 R4, R7.reuse, UR8, RZ ;  /* 0x0000000807047c25 */ /* 0x040fe2000f8e00ff */
[----:B------:R-:W-:Y:S01]  /*107d0*/  ULDC.64 UR10, c[0x0][0xc40] ;  /* 0x00031000000a7ab9 */ /* 0x000fe20000000a00 */
[----:B------:R-:W-:Y:S01]  /*107e0*/  UIMAD UR6, UR6, UR7, URZ ;  /* 0x00000007060672a4 */ /* 0x000fe2000f8e023f */
[----:B------:R-:W-:Y:S01]  /*107f0*/  PLOP3.LUT P0, PT, PT, PT, UP0, 0x80, 0x0 ;  /* 0x000000000000781c */ /* 0x000fe20003f0f008 */
[----:B------:R-:W-:Y:S01]  /*10800*/  IMAD R7, R7, UR9, R8 ;  /* 0x0000000907077c24 */ /* 0x000fe2000f8e0208 */
[----:B------:R-:W-:Y:S01]  /*10810*/  ULDC.64 UR8, c[0x0][0xc38] ;  /* 0x00030e0000087ab9 */ /* 0x000fe20000000a00 */
[----:B------:R-:W-:Y:S01]  /*10820*/  IMAD R0, R0, UR10, RZ ;  /* 0x0000000a00007c24 */ /* 0x000fe2000f8e02ff */
[----:B------:R-:W-:Y:S01]  /*10830*/  BSSY B1, `(.L_x_5350) ;  /* 0x00000c6000017945 */ /* 0x000fe20003800000 */
[----:B------:R-:W-:Y:S01]  /*10840*/  IMAD.IADD R5, R5, 0x1, R7 ;  /* 0x0000000105057824 */ /* 0x000fe200078e0207 */
[----:B0-----:R-:W-:Y:S01]  /*10850*/  SHF.R.S32.HI R19, RZ, 0x1f, R201 ;  /* 0x0000001fff137819 */ /* 0x001fe200000114c9 */
[----:B------:R-:W-:Y:S01]  /*10860*/  VIADD R8, R190, UR42 ;  /* 0x0000002abe087c36 */ /* 0x000fe20008000000 */
[----:B------:R-:W-:Y:S01]  /*10870*/  SHF.R.S32.HI R152, RZ, 0x1f, R202 ;  /* 0x0000001fff987819 */ /* 0x000fe200000114ca */
[----:B------:R-:W-:Y:S01]  /*10880*/  IMAD.WIDE.U32 R4, R192, UR8, R4 ;  /* 0x00000008c0047c25 */ /* 0x000fe2000f8e0004 */
[----:B------:R-:W-:Y:S01]  /*10890*/  @UP0 ULDC UR8, c[0x0][0xcec] ;  /* 0x00033b0000080ab9 */ /* 0x000fe20000000800 */
[----:B------:R-:W-:-:S02]  /*108a0*/  SHF.R.S32.HI R153, RZ, 0x1f, R203 ;  /* 0x0000001fff997819 */ /* 0x000fc400000114cb */
[C---:B------:R-:W-:Y:S01]  /*108b0*/  IMAD R7, R191.reuse, UR11, R0 ;  /* 0x0000000bbf077c24 */ /* 0x040fe2000f8e0200 */
[----:B------:R-:W-:Y:S01]  /*108c0*/  SHF.R.S32.HI R154, RZ, 0x1f, R204 ;  /* 0x0000001fff9a7819 */ /* 0x000fe200000114cc */
[----:B------:R-:W-:Y:S01]  /*108d0*/  @P0 IMAD.HI.U32 R0, R8, UR8, RZ ;  /* 0x0000000808000c27 */ /* 0x000fe2000f8e00ff */
[----:B------:R-:W-:Y:S01]  /*108e0*/  @UP0 ULDC UR8, c[0x0][0xcf0] ;  /* 0x00033c0000080ab9 */ /* 0x000fe20000000800 */
[----:B------:R-:W-:Y:S02]  /*108f0*/  SHF.R.S32.HI R155, RZ, 0x1f, R205 ;  /* 0x0000001fff9b7819 */ /* 0x000fe400000114cd */
[----:B------:R-:W-:Y:S01]  /*10900*/  IMAD R5, R192, UR9, R5 ;  /* 0x00000009c0057c24 */ /* 0x000fe2000f8e0205 */
[----:B------:R-:W-:Y:S01]  /*10910*/  SHF.R.S32.HI R156, RZ, 0x1f, R206 ;  /* 0x0000001fff9c7819 */ /* 0x000fe200000114ce */
[----:B------:R-:W-:Y:S01]  /*10920*/  IMAD.MOV.U32 R3, RZ, RZ, R8 ;  /* 0x000000ffff037224 */ /* 0x000fe200078e0008 */
[----:B------:R-:W-:Y:S01]  /*10930*/  @P0 SHF.R.U32.HI R3, RZ, UR8, R0 ;  /* 0x00000008ff030c19 */ /* 0x000fe20008011600 */
[----:B------:R-:W-:Y:S01]  /*10940*/  IMAD.WIDE.U32 R4, R191, UR10, R4 ;  /* 0x0000000abf047c25 */ /* 0x000fe2000f8e0004 */
[----:B------:R-:W-:Y:S01]  /*10950*/  ULDC.64 UR10, c[0x0][0xc30] ;  /* 0x00030c00000a7ab9 */ /* 0x000fe20000000a00 */
[----:B------:R-:W-:Y:S01]  /*10960*/  ULDC.64 UR8, c[0x0][0xc48] ;  /* 0x0003120000087ab9 */ /* 0x000fe20000000a00 */
[----:B------:R-:W-:Y:S01]  /*10970*/  SHF.R.S32.HI R0, RZ, 0x1f, R3 ;  /* 0x0000001fff007819 */ /* 0x000fe20000011403 */
[----:B------:R-:W-:Y:S01]  /*10980*/  IMAD.IADD R5, R5, 0x1, R7 ;  /* 0x0000000105057824 */ /* 0x000fe200078e0207 */
[----:B------:R-:W-:Y:S01]  /*10990*/  SHF.R.S32.HI R157, RZ, 0x1f, R207 ;  /* 0x0000001fff9d7819 */ /* 0x000fe200000114cf */
[----:B------:R-:W-:Y:S01]  /*109a0*/  IMAD.MOV R7, RZ, RZ, -R3 ;  /* 0x000000ffff077224 */ /* 0x000fe200078e0a03 */
[----:B------:R-:W-:Y:S01]  /*109b0*/  SHF.R.S32.HI R158, RZ, 0x1f, R208 ;  /* 0x0000001fff9e7819 */ /* 0x000fe200000114d0 */
[----:B------:R-:W-:Y:S01]  /*109c0*/  IMAD R0, R0, UR10, RZ ;  /* 0x0000000a00007c24 */ /* 0x000fe2000f8e02ff */
[----:B------:R-:W-:Y:S01]  /*109d0*/  SHF.R.S32.HI R159, RZ, 0x1f, R209 ;  /* 0x0000001fff9f7819 */ /* 0x000fe200000114d1 */
[----:B------:R-:W-:Y:S01]  /*109e0*/  IMAD R7, R7, UR7, R8 ;  /* 0x0000000707077c24 */ /* 0x000fe2000f8e0208 */
[----:B------:R-:W-:Y:S01]  /*109f0*/  SHF.R.S32.HI R160, RZ, 0x1f, R210 ;  /* 0x0000001fffa07819 */ /* 0x000fe200000114d2 */
[----:B------:R-:W-:Y:S01]  /*10a00*/  IMAD.WIDE.U32 R4, R195, UR8, R4 ;  /* 0x00000008c3047c25 */ /* 0x000fe2000f8e0004 */
[----:B------:R-:W-:-:S02]  /*10a10*/  SHF.R.S32.HI R161, RZ, 0x1f, R211 ;  /* 0x0000001fffa17819 */ /* 0x000fc400000114d3 */
[----:B------:R-:W-:Y:S01]  /*10a20*/  SHF.R.S32.HI R162, RZ, 0x1f, R212 ;  /* 0x0000001fffa27819 */ /* 0x000fe200000114d4 */
[----:B------:R-:W-:Y:S01]  /*10a30*/  IMAD R9, R3, UR11, R0 ;  /* 0x0000000b03097c24 */ /* 0x000fe2000f8e0200 */
[----:B------:R-:W-:Y:S01]  /*10a40*/  SHF.R.S32.HI R0, RZ, 0x1f, R7 ;  /* 0x0000001fff007819 */ /* 0x000fe20000011407 */
[----:B------:R-:W-:Y:S01]  /*10a50*/  IMAD R5, R195, UR9, R5 ;  /* 0x00000009c3057c24 */ /* 0x000fe2000f8e0205 */
[----:B------:R-:W-:Y:S01]  /*10a60*/  ULDC.64 UR8, c[0x0][0xc28] ;  /* 0x00030a0000087ab9 */ /* 0x000fe20000000a00 */
[----:B------:R-:W-:Y:S01]  /*10a70*/  VIADD R8, R16, 0x38820 ;  /* 0x0003882010087836 */ /* 0x000fe20000000000 */
[----:B------:R-:W-:Y:S01]  /*10a80*/  SHF.R.S32.HI R163, RZ, 0x1f, R213 ;  /* 0x0000001fffa37819 */ /* 0x000fe200000114d5 */
[----:B------:R-:W-:Y:S01]  /*10a90*/  IMAD.WIDE.U32 R4, R3, UR10, R4 ;  /* 0x0000000a03047c25 */ /* 0x000fe2000f8e0004 */
[----:B------:R-:W-:Y:S02]  /*10aa0*/  SHF.R.S32.HI R164, RZ, 0x1f, R214 ;  /* 0x0000001fffa47819 */ /* 0x000fe400000114d6 */
[----:B------:R-:W-:Y:S01]  /*10ab0*/  PRMT R8, RZ, 0x654, R8 ;  /* 0x00000654ff087816 */ /* 0x000fe20000000008 */
[----:B------:R-:W-:Y:S01]  /*10ac0*/  IMAD R0, R0, UR8, RZ ;  /* 0x0000000800007c24 */ /* 0x000fe2000f8e02ff */
[----:B------:R-:W-:Y:S01]  /*10ad0*/  SHF.R.S32.HI R165, RZ, 0x1f, R215 ;  /* 0x0000001fffa57819 */ /* 0x000fe200000114d7 */
[----:B------:R-:W-:Y:S01]  /*10ae0*/  IMAD.IADD R5, R5, 0x1, R9 ;  /* 0x0000000105057824 */ /* 0x000fe200078e0209 */
[----:B------:R0:W-:Y:S01]  /*10af0*/  SYNCS.ARRIVE.TRANS64.RED.A1T0 RZ, [R8+URZ], RZ ;  /* 0x000000ff08ff79a7 */ /* 0x0001e2000810043f */
        /* <DEDUP_REMOVED lines=9> */
[C---:B------:R-:W-:Y:S02]  /*10b90*/  LEA R3, P1, R4.reuse, UR8, 0x2 ;  /* 0x0000000804037c11 */ /* 0x040fe4000f8210ff */
[----:B------:R-:W-:Y:S02]  /*10ba0*/  SHF.R.S32.HI R169, RZ, 0x1f, R219 ;  /* 0x0000001fffa97819 */ /* 0x000fe400000114db */
[----:B------:R-:W-:Y:S01]  /*10bb0*/  LEA.HI.X R7, R4, UR9, R7, 0x2, P1 ;  /* 0x0000000904077c11 */ /* 0x000fe200088f1407 */
[----:B------:R0:W1:Y:S01]  /*10bc0*/  SHFL.IDX PT, R12, R3, RZ, 0x1c1f ;  /* 0x001c1fff030c7589 */ /* 0x00006200000e0000 */
[----:B------:R-:W-:Y:S02]  /*10bd0*/  SHF.R.S32.HI R170, RZ, 0x1f, R220 ;  /* 0x0000001fffaa7819 */ /* 0x000fe400000114dc */
[----:B------:R-:W-:Y:S01]  /*10be0*/  SHF.R.S32.HI R171, RZ, 0x1f, R221 ;  /* 0x0000001fffab7819 */ /* 0x000fe200000114dd */
[----:B------:R0:W2:Y:S01]  /*10bf0*/  SHFL.IDX PT, R13, R7, RZ, 0x1c1f ;  /* 0x001c1fff070d7589 */ /* 0x0000a200000e0000 */
[----:B------:R-:W-:-:S02]  /*10c00*/  SHF.R.S32.HI R172, RZ, 0x1f, R222 ;  /* 0x0000001fffac7819 */ /* 0x000fc400000114de */
[----:B------:R-:W-:Y:S02]  /*10c10*/  SHF.R.S32.HI R173, RZ, 0x1f, R223 ;  /* 0x0000001fffad7819 */ /* 0x000fe400000114df */
[----:B------:R-:W-:Y:S02]  /*10c20*/  SHF.R.S32.HI R174, RZ, 0x1f, R224 ;  /* 0x0000001fffae7819 */ /* 0x000fe400000114e0 */
[----:B------:R-:W-:Y:S02]  /*10c30*/  SHF.R.S32.HI R14, RZ, 0x1f, R225 ;  /* 0x0000001fff0e7819 */ /* 0x000fe400000114e1 */
[----:B------:R-:W-:Y:S02]  /*10c40*/  SHF.R.S32.HI R15, RZ, 0x1f, R226 ;  /* 0x0000001fff0f7819 */ /* 0x000fe400000114e2 */
[----:B------:R-:W-:Y:S02]  /*10c50*/  SHF.R.S32.HI R20, RZ, 0x1f, R227 ;  /* 0x0000001fff147819 */ /* 0x000fe400000114e3 */
[----:B------:R-:W-:Y:S01]  /*10c60*/  SHF.R.S32.HI R21, RZ, 0x1f, R22 ;  /* 0x0000001fff157819 */ /* 0x000fe20000011416 */
[----:B0-----:R-:W-:Y:S06]  /*10c70*/  @P0 BRA `(.L_x_5351) ;  /* 0x0000000800040947 */ /* 0x001fec0003800000 */
        /* <DEDUP_REMOVED lines=14> */
[CC--:B0-----:R-:W-:Y:S02]  /*10d60*/  @!P2 LEA R4, P6, R226.reuse, R12.reuse, 0x2 ;  /* 0x0000000ce204a211 */ /* 0x0c1fe400078c10ff */
[CC--:B-1----:R-:W-:Y:S02]  /*10d70*/  @!P1 LEA R8, P5, R225.reuse, R12.reuse, 0x2 ;  /* 0x0000000ce1089211 */ /* 0x0c2fe400078a10ff */
        /* <DEDUP_REMOVED lines=12> */
[----:B------:R-:W-:Y:S02]  /*10e40*/  ISETP.GE.AND P1, PT, R219, UR7, PT ;  /* 0x00000007db007c0c */ /* 0x000fe4000bf26270 */
[----:B------:R-:W-:Y:S01]  /*10e50*/  @!P4 LEA.HI.X R9, R222, R13, R172, 0x2, P2 ;  /* 0x0000000dde09c211 */ /* 0x000fe200010f14ac */
[----:B------:R0:W-:Y:S01]  /*10e60*/  @!P3 ST.E.64 desc[UR38][R4.64], R44 ;  /* 0x0000002c0400b985 */ /* 0x0001e2000c101b26 */
[----:B------:R-:W-:Y:S02]  /*10e70*/  ISETP.GE.AND P2, PT, R218, UR7, PT ;  /* 0x00000007da007c0c */ /* 0x000fe4000bf46270 */
[----:B--2---:R-:W-:Y:S01]  /*10e80*/  @!P5 LEA R10, P6, R221, R12, 0x2 ;  /* 0x0000000cdd0ad211 */ /* 0x004fe200078c10ff */
[----:B------:R1:W-:Y:S01]  /*10e90*/  @!P4 ST.E.64 desc[UR38][R8.64], R48 ;  /* 0x000000300800c985 */ /* 0x0003e2000c101b26 */
[----:B------:R-:W-:-:S02]  /*10ea0*/  ISETP.GE.AND P3, PT, R217, UR7, PT ;  /* 0x00000007d9007c0c */ /* 0x000fc4000bf66270 */
[----:B------:R-:W-:Y:S02]  /*10eb0*/  @!P5 LEA.HI.X R11, R221, R13, R171, 0x2, P6 ;  /* 0x0000000ddd0bd211 */ /* 0x000fe400030f14ab */
        /* <DEDUP_REMOVED lines=8> */
[----:B--2---:R-:W-:-:S02]  /*10f40*/  @!P2 LEA R10, P6, R218, R12, 0x2 ;  /* 0x0000000cda0aa211 */ /* 0x004fc400078c10ff */
[----:B------:R-:W-:Y:S01]  /*10f50*/  ISETP.GE.AND P0, PT, R214, UR7, PT ;  /* 0x00000007d6007c0c */ /* 0x000fe2000bf06270 */
[----:B------:R1:W-:Y:S01]  /*10f60*/  @!P1 ST.E.64 desc[UR38][R8.64], R60 ;  /* 0x0000003c08009985 */ /* 0x0003e2000c101b26 */
        /* <DEDUP_REMOVED lines=9> */
[----:B--2---:R-:W-:-:S03]  /*11000*/  @!P5 LEA R10, P6, R215, R12, 0x2 ;  /* 0x0000000cd70ad211 */ /* 0x004fc600078c10ff */
[----:B------:R1:W-:Y:S01]  /*11010*/  @!P4 ST.E.64 desc[UR38][R8.64], R72 ;  /* 0x000000480800c985 */ /* 0x0003e2000c101b26 */
[----:B------:R-:W-:-:S05]  /*11020*/  @!P5 LEA.HI.X R11, R215, R13, R165, 0x2, P6 ;  /* 0x0000000dd70bd211 */ /* 0x000fca00030f14a5 */
[----:B------:R2:W-:Y:S01]  /*11030*/  @!P5 ST.E.64 desc[UR38][R10.64], R76 ;  /* 0x0000004c0a00d985 */ /* 0x0005e2000c101b26 */
[----:B------:R-:W-:Y:S02]  /*11040*/  ISETP.GE.AND P5, PT, R211, UR7, PT ;  /* 0x00000007d3007c0c */ /* 0x000fe4000bfa6270 */
[----:B0-----:R-:W-:-:S04]  /*11050*/  @!P0 LEA R4, P4, R214, R12, 0x2 ;  /* 0x0000000cd6048211 */ /* 0x001fc800078810ff */
[-C--:B------:R-:W-:Y:S02]  /*11060*/  @!P0 LEA.HI.X R5, R214, R13.reuse, R164, 0x2, P4 ;  /* 0x0000000dd6058211 */ /* 0x080fe400020f14a4 */
[----:B------:R-:W-:Y:S02]  /*11070*/  ISETP.GE.AND P4, PT, R210, UR7, PT ;  /* 0x00000007d2007c0c */ /* 0x000fe4000bf86270 */
[CC--:B-1----:R-:W-:Y:S01]  /*11080*/  @!P1 LEA R8, P3, R213.reuse, R12.reuse, 0x2 ;  /* 0x0000000cd5089211 */ /* 0x0c2fe200078610ff */
[----:B------:R0:W-:Y:S01]  /*11090*/  @!P0 ST.E.64 desc[UR38][R4.64], R80 ;  /* 0x0000005004008985 */ /* 0x0001e2000c101b26 */
[----:B--2---:R-:W-:Y:S02]  /*110a0*/  @!P2 LEA R10, P6, R212, R12, 0x2 ;  /* 0x0000000cd40aa211 */ /* 0x004fe400078c10ff */
        /* <DEDUP_REMOVED lines=12> */
[-C--:B------:R-:W-:Y:S02]  /*11170*/  @!P4 LEA.HI.X R9, R210, R13.reuse, R160, 0x2, P0 ;  /* 0x0000000dd209c211 */ /* 0x080fe400000f14a0 */
[----:B------:R-:W-:Y:S02]  /*11180*/  ISETP.GE.AND P0, PT, R206, UR7, PT ;  /* 0x00000007ce007c0c */ /* 0x000fe4000bf06270 */
[C---:B--2---:R-:W-:Y:S01]  /*11190*/  @!P3 LEA R10, P6, R209.reuse, R12, 0x2 ;  /* 0x0000000cd10ab211 */ /* 0x044fe200078c10ff */
[----:B------:R1:W-:Y:S01]  /*111a0*/  @!P4 ST.E.64 desc[UR38][R8.64], R96 ;  /* 0x000000600800c985 */ /* 0x0003e2000c101b26 */
[----:B------:R-:W-:Y:S02]  /*111b0*/  ISETP.GE.AND P4, PT, R204, UR7, PT ;  /* 0x00000007cc007c0c */ /* 0x000fe4000bf86270 */
[----:B------:R-:W-:-:S02]  /*111c0*/  @!P3 LEA.HI.X R11, R209, R13, R159, 0x2, P6 ;  /* 0x0000000dd10bb211 */ /* 0x000fc400030f149f */
[----:B0-----:R-:W-:-:S03]  /*111d0*/  @!P2 LEA R4, P6, R208, R12, 0x2 ;  /* 0x0000000cd004a211 */ /* 0x001fc600078c10ff */
[----:B------:R0:W-:Y:S01]  /*111e0*/  @!P3 ST.E.64 desc[UR38][R10.64], R100 ;  /* 0x000000640a00b985 */ /* 0x0001e2000c101b26 */
        /* <DEDUP_REMOVED lines=33> */
[----:B------:R-:W-:Y:S02]  /*11400*/  @!P4 LEA.HI.X R5, R200, R13, R237, 0x2, P0 ;  /* 0x0000000dc805c211 */ /* 0x000fe400000f14ed */
[----:B0-----:R-:W-:-:S03]  /*11410*/  @!P2 LEA R8, P1, R198, R12, 0x2 ;  /* 0x0000000cc608a211 */ /* 0x001fc600078210ff */
[----:B------:R0:W-:Y:S01]  /*11420*/  @!P4 ST.E.64 desc[UR38][R4.64], R136 ;  /* 0x000000880400c985 */ /* 0x0001e2000c101b26 */
[C---:B------:R-:W-:Y:S02]  /*11430*/  @!P5 LEA R12, P0, R197.reuse, R12, 0x2 ;  /* 0x0000000cc50cd211 */ /* 0x040fe400078010ff */
[-C--:B------:R-:W-:Y:S01]  /*11440*/  @!P2 LEA.HI.X R9, R198, R13.reuse, R235, 0x2, P1 ;  /* 0x0000000dc609a211 */ /* 0x080fe200008f14eb */
[----:B------:R0:W-:Y:S01]  /*11450*/  @!P3 ST.E.64 desc[UR38][R10.64], R140 ;  /* 0x0000008c0a00b985 */ /* 0x0001e2000c101b26 */
[----:B------:R-:W-:-:S03]  /*11460*/  @!P5 LEA.HI.X R13, R197, R13, R234, 0x2, P0 ;  /* 0x0000000dc50dd211 */ /* 0x000fc600000f14ea */
[----:B------:R0:W-:Y:S04]  /*11470*/  @!P2 ST.E.64 desc[UR38][R8.64], R144 ;  /* 0x000000900800a985 */ /* 0x0001e8000c101b26 */
[----:B------:R0:W-:Y:S02]  /*11480*/  @!P5 ST.E.64 desc[UR38][R12.64], R148 ;  /* 0x000000940c00d985 */ /* 0x0001e4000c101b26 */
.L_x_5351:
[----:B------:R-:W-:Y:S05]  /*11490*/  BSYNC B1 ;  /* 0x0000000000017941 */ /* 0x000fea0003800000 */
.L_x_5350:
[----:B------:R-:W-:Y:S01]  /*114a0*/  VIADD R0, R0, 0x8 ;  /* 0x0000000800007836 */ /* 0x000fe20000000000 */
[----:B------:R-:W3:Y:S04]  /*114b0*/  SHFL.IDX PT, R7, R7, 0x1, 0x1c1f ;  /* 0x003c1f0007077f89 */ /* 0x000ee800000e0000 */
[----:B------:R-:W-:Y:S01]  /*114c0*/  ISETP.GE.AND P0, PT, R0, UR6, PT ;  /* 0x0000000600007c0c */ /* 0x000fe2000bf06270 */
[----:B------:R-:W4:-:S12]  /*114d0*/  SHFL.IDX PT, R3, R3, 0x1, 0x1c1f ;  /* 0x003c1f0003037f89 */ /* 0x000f1800000e0000 */
[----:B------:R-:W-:Y:S05]  /*114e0*/  @P0 BRA `(.L_x_5349) ;  /* 0x0000001400dc0947 */ /* 0x000fea0003800000 */
[----:B------:R-:W-:Y:S02]  /*114f0*/  ULDC UR6, c[0x0][0xbc8] ;  /* 0x0002f20000067ab9 */ /* 0x000fe40000000800 */
[----:B------:R-:W-:Y:S02]  /*11500*/  ISETP.GE.AND P4, PT, R22, UR6, PT ;  /* 0x0000000616007c0c */ /* 0x000fe4000bf86270 */
[----:B------:R-:W-:Y:S02]  /*11510*/  ISETP.GE.AND P2, PT, R227, UR6, PT ;  /* 0x00000006e3007c0c */ /* 0x000fe4000bf46270 */
[----:B------:R-:W-:Y:S02]  /*11520*/  ISETP.GE.AND P1, PT, R226, UR6, PT ;  /* 0x00000006e2007c0c */ /* 0x000fe4000bf26270 */
[----:B------:R-:W-:-:S07]  /*11530*/  ISETP.GE.AND P0, PT, R225, UR6, PT ;  /* 0x00000006e1007c0c */ /* 0x000fce000bf06270 */
[CC--:B01--4-:R-:W-:Y:S02]  /*11540*/  @!P4 LEA R12, P3, R22.reuse, R3.reuse, 0x2 ;  /* 0x00000003160cc211 */ /* 0x0d3fe400078610ff */
[----:B------:R-:W-:Y:S02]  /*11550*/  @!P2 LEA R4, P6, R227, R3, 0x2 ;  /* 0x00000003e304a211 */ /* 0x000fe400078c10ff */
[----:B--23--:R-:W-:Y:S02]  /*11560*/  @!P4 LEA.HI.X R13, R22, R7, R21, 0x2, P3 ;  /* 0x00000007160dc211 */ /* 0x00cfe400018f1415 */
        /* <DEDUP_REMOVED lines=14> */
[C---:B------:R-:W-:Y:S02]  /*11650*/  @!P4 LEA R14, P2, R223.reuse, R3, 0x2 ;  /* 0x00000003df0ec211 */ /* 0x040fe400078410ff */
        /* <DEDUP_REMOVED lines=12> */
[----:B--2---:R-:W-:-:S02]  /*11720*/  @!P1 LEA R8, P5, R220, R3, 0x2 ;  /* 0x00000003dc089211 */ /* 0x004fc400078a10ff */
        /* <DEDUP_REMOVED lines=20> */
[----:B--2---:R-:W-:Y:S01]  /*11870*/  @!P1 LEA R8, P3, R214, R3, 0x2 ;  /* 0x00000003d6089211 */ /* 0x004fe200078610ff */
        /* <DEDUP_REMOVED lines=23> */
[-C--:B--2---:R-:W-:Y:S02]  /*119f0*/  @!P2 LEA R4, P6, R209, R3.reuse, 0x2 ;  /* 0x00000003d104a211 */ /* 0x084fe400078c10ff */
[----:B------:R-:W-:Y:S01]  /*11a00*/  ISETP.GE.AND P4, PT, R205, UR6, PT ;  /* 0x00000006cd007c0c */ /* 0x000fe2000bf86270 */
[----:B------:R2:W-:Y:S01]  /*11a10*/  @!P3 ST.E.64 desc[UR38][R20.64], R98 ;  /* 0x000000621400b985 */ /* 0x0005e2000c101b26 */
[----:B---3--:R-:W-:Y:S02]  /*11a20*/  @!P1 LEA R8, P3, R208, R3, 0x2 ;  /* 0x00000003d0089211 */ /* 0x008fe400078610ff */
        /* <DEDUP_REMOVED lines=13> */
[C---:B--2---:R-:W-:Y:S01]  /*11b00*/  @!P3 LEA R20, P6, R204.reuse, R3, 0x2 ;  /* 0x00000003cc14b211 */ /* 0x044fe200078c10ff */
        /* <DEDUP_REMOVED lines=11> */
[-C--:B---3--:R-:W-:Y:S01]  /*11bc0*/  @!P1 LEA R8, P6, R202, R3.reuse, 0x2 ;  /* 0x00000003ca089211 */ /* 0x088fe200078c10ff */
[----:B------:R3:W-:Y:S02]  /*11bd0*/  @!P0 ST.E.64 desc[UR38][R4.64], R126 ;  /* 0x0000007e04008985 */ /* 0x0007e4000c101b26 */
[----:B0-----:R-:W-:-:S02]  /*11be0*/  @!P4 LEA R10, P0, R201, R3, 0x2 ;  /* 0x00000003c90ac211 */ /* 0x001fc400078010ff */
[----:B------:R-:W-:Y:S02]  /*11bf0*/  @!P1 LEA.HI.X R9, R202, R7, R152, 0x2, P6 ;  /* 0x00000007ca099211 */ /* 0x000fe400030f1498 */
[----:B--2---:R-:W-:Y:S02]  /*11c00*/  @!P3 LEA R12, P6, R200, R3, 0x2 ;  /* 0x00000003c80cb211 */ /* 0x004fe400078c10ff */
        /* <DEDUP_REMOVED lines=17> */
.L_x_5343:
        /* <DEDUP_REMOVED lines=26> */
.L_x_5352:
[----:B------:R-:W-:Y:S01]  /*11ec0*/  BSSY B1, `(.L_x_5353) ;  /* 0x0000038000017945 */ /* 0x000fe20003800000 */
[----:B------:R-:W-:Y:S02]  /*11ed0*/  SEL R191, R191, RZ, !P0 ;  /* 0x000000ffbfbf7207 */ /* 0x000fe40004000000 */
[----:B------:R-:W-:Y:S02]  /*11ee0*/  SEL R196, R196, RZ, !P0 ;  /* 0x000000ffc4c47207 */ /* 0x000fe40004000000 */
[----:B-----5:R-:W-:Y:S01]  /*11ef0*/  SHF.R.S32.HI R26, RZ, 0x1f, R3 ;  /* 0x0000001fff1a7819 */ /* 0x020fe20000011403 */
[----:B------:R-:W-:Y:S06]  /*11f00*/  @P3 BRA `(.L_x_5354) ;  /* 0x0000000000cc3947 */ /* 0x000fec0003800000 */
[----:B------:R-:W0:Y:S01]  /*11f10*/  S2R R29, SR_TID.X ;  /* 0x00000000001d7919 */ /* 0x000e220000002100 */
[----:B------:R-:W1:Y:S01]  /*11f20*/  LDC R28, c[0x0][0xce8] ;  /* 0x00033a00ff1c7b82 */ /* 0x000e620000000800 */
[----:B------:R-:W-:Y:S02]  /*11f30*/  IMAD.U32 R8, RZ, RZ, UR42 ;  /* 0x0000002aff087e24 */ /* 0x000fe4000f8e00ff */
[----:B-1----:R-:W-:-:S03]  /*11f40*/  IMAD R4, R7, R28, RZ ;  /* 0x0000001c07047224 */ /* 0x002fc600078e02ff */
[----:B0-----:R-:W-:-:S04]  /*11f50*/  IADD3 R29, R8, -0x80, R29 ;  /* 0xffffff80081d7810 */ /* 0x001fc80007ffe01d */
[----:B------:R-:W-:-:S13]  /*11f60*/  ISETP.GE.AND P0, PT, R29, R4, PT ;  /* 0x000000041d00720c */ /* 0x000fda0003f06270 */
[----:B------:R-:W-:Y:S05]  /*11f70*/  @P0 BRA `(.L_x_5354) ;  /* 0x0000000000b00947 */ /* 0x000fea0003800000 */
[----:B------:R-:W-:Y:S01]  /*11f80*/  ISETP.NE.AND P1, PT, R28, 0x1, PT ;  /* 0x000000011c00780c */ /* 0x000fe20003f25270 */
[----:B------:R-:W-:Y:S01]  /*11f90*/  IMAD.MOV.U32 R24, RZ, RZ, 0xab8 ;  /* 0x00000ab8ff187424 */ /* 0x000fe200078e00ff */
[----:B------:R-:W-:Y:S01]  /*11fa0*/  ISETP.GT.AND P0, PT, R0, 0x1, PT ;  /* 0x000000010000780c */ /* 0x000fe20003f04270 */
[----:B------:R-:W0:Y:S01]  /*11fb0*/  LDC.64 R4, c[0x0][0xca8] ;  /* 0x00032a00ff047b82 */ /* 0x000e220000000a00 */
[----:B------:R-:W-:Y:S01]  /*11fc0*/  LOP3.LUT R195, R195, 0xff, RZ, 0xc0, !PT ;  /* 0x000000ffc3c37812 */ /* 0x000fe200078ec0ff */
[----:B------:R-:W-:Y:S01]  /*11fd0*/  IMAD.MOV.U32 R19, RZ, RZ, R29 ;  /* 0x000000ffff137224 */ /* 0x000fe200078e001d */
[----:B------:R-:W-:-:S05]  /*11fe0*/  SEL R24, R24, 0xa78, P0 ;  /* 0x00000a7818187807 */ /* 0x000fca0000000000 */
[----:B------:R-:W1:Y:S08]  /*11ff0*/  LDC.64 R12, c[0x0][R24+0x220] ;  /* 0x00008800180c7b82 */ /* 0x000e700000000a00 */
[----:B------:R-:W2:Y:S08]  /*12000*/  @P1 LDC R0, c[0x0][0xcec] ;  /* 0x00033b00ff001b82 */ /* 0x000eb00000000800 */
[----:B------:R-:W3:Y:S08]  /*12010*/  LDC.64 R10, c[0x0][R24+0x218] ;  /* 0x00008600180a7b82 */ /* 0x000ef00000000a00 */
[----:B------:R-:W4:Y:S01]  /*12020*/  @P1 LDC R27, c[0x0][0xcf0] ;  /* 0x00033c00ff1b1b82 */ /* 0x000f220000000800 */
[----:B-1----:R-:W-:-:S02]  /*12030*/  IMAD R13, R13, R191, RZ ;  /* 0x000000bf0d0d7224 */ /* 0x002fc400078e02ff */
[----:B------:R-:W-:-:S05]  /*12040*/  IMAD.WIDE.U32 R20, R12, R191, RZ ;  /* 0x000000bf0c147225 */ /* 0x000fca00078e00ff */
[----:B------:R-:W1:Y:S01]  /*12050*/  LDC.64 R14, c[0x0][R24+0x228] ;  /* 0x00008a00180e7b82 */ /* 0x000e620000000a00 */
[----:B--2---:R-:W-:-:S07]  /*12060*/  @P1 IMAD.HI.U32 R0, R29, R0, RZ ;  /* 0x000000001d001227 */ /* 0x004fce00078e00ff */
[----:B------:R-:W2:Y:S01]  /*12070*/  LDC.64 R8, c[0x0][R24+0x210] ;  /* 0x0000840018087b82 */ /* 0x000ea20000000a00 */
[-C--:B---3--:R-:W-:Y:S02]  /*12080*/  IMAD R25, R11, R192.reuse, RZ ;  /* 0x000000c00b197224 */ /* 0x088fe400078e02ff */
[----:B------:R-:W-:-:S04]  /*12090*/  IMAD.WIDE.U32 R10, R10, R192, RZ ;  /* 0x000000c00a0a7225 */ /* 0x000fc800078e00ff */
[----:B------:R-:W-:Y:S01]  /*120a0*/  IMAD.IADD R25, R11, 0x1, R25 ;  /* 0x000000010b197824 */ /* 0x000fe200078e0219 */
[----:B----4-:R-:W-:Y:S01]  /*120b0*/  @P1 SHF.R.U32.HI R19, RZ, R27, R0 ;  /* 0x0000001bff131219 */ /* 0x010fe20000011600 */
[----:B------:R-:W-:Y:S01]  /*120c0*/  IMAD R27, R12, R196, R13 ;  /* 0x000000c40c1b7224 */ /* 0x000fe200078e020d */
[----:B------:R-:W-:Y:S01]  /*120d0*/  SEL R13, R195, RZ, P0 ;  /* 0x000000ffc30d7207 */ /* 0x000fe20000000000 */
[----:B0-----:R-:W0:Y:S01]  /*120e0*/  @!P0 LDC R4, c[0x0][0xc50] ;  /* 0x00031400ff048b82 */ /* 0x001e220000000800 */
[----:B------:R-:W-:Y:S01]  /*120f0*/  IADD3 R0, P1, P3, R20, R10, R3 ;  /* 0x0000000a14007210 */ /* 0x000fe20007b3e003 */
[----:B------:R-:W-:Y:S02]  /*12100*/  IMAD.MOV R12, RZ, RZ, -R19 ;  /* 0x000000ffff0c7224 */ /* 0x000fe400078e0a13 */
[----:B------:R-:W-:Y:S02]  /*12110*/  IMAD.IADD R27, R21, 0x1, R27 ;  /* 0x00000001151b7824 */ /* 0x000fe400078e021b */
[----:B-1----:R-:W-:-:S02]  /*12120*/  IMAD.WIDE.U32 R10, R14, R13, RZ ;  /* 0x0000000d0e0a7225 */ /* 0x002fc400078e00ff */
[----:B------:R-:W1:Y:S02]  /*12130*/  @!P0 LDC R5, c[0x0][0xc54] ;  /* 0x00031500ff058b82 */ /* 0x000e640000000800 */
[----:B------:R-:W-:Y:S02]  /*12140*/  IMAD R15, R15, R13, RZ ;  /* 0x0000000d0f0f7224 */ /* 0x000fe400078e02ff */
[----:B------:R-:W-:Y:S01]  /*12150*/  IMAD R13, R28, R12, R29 ;  /* 0x0000000c1c0d7224 */ /* 0x000fe200078e021d */
[----:B------:R-:W-:Y:S01]  /*12160*/  IADD3.X R12, R27, R25, R26, P1, P3 ;  /* 0x000000191b0c7210 */ /* 0x000fe20000fe641a */
[----:B------:R-:W-:Y:S01]  /*12170*/  IMAD.IADD R15, R11, 0x1, R15 ;  /* 0x000000010b0f7824 */ /* 0x000fe200078e020f */
[----:B------:R-:W-:Y:S01]  /*12180*/  IADD3 R10, P0, P1, R19, R0, R10 ;  /* 0x00000000130a7210 */ /* 0x000fe2000791e00a */
[----:B--2---:R-:W-:Y:S01]  /*12190*/  IMAD R0, R9, R13, RZ ;  /* 0x0000000d09007224 */ /* 0x004fe200078e02ff */
[----:B------:R-:W-:-:S04]  /*121a0*/  SHF.R.S32.HI R19, RZ, 0x1f, R19 ;  /* 0x0000001fff137819 */ /* 0x000fc80000011413 */
[----:B------:R-:W-:Y:S02]  /*121b0*/  IADD3.X R11, R19, R12, R15, P0, P1 ;  /* 0x0000000c130b7210 */ /* 0x000fe400007e240f */
[----:B------:R-:W-:-:S05]  /*121c0*/  SHF.R.S32.HI R15, RZ, 0x1f, R13 ;  /* 0x0000001fff0f7819 */ /* 0x000fca000001140d */
[C---:B------:R-:W-:Y:S02]  /*121d0*/  IMAD R15, R8.reuse, R15, R0 ;  /* 0x0000000f080f7224 */ /* 0x040fe400078e0200 */
[----:B------:R-:W-:-:S04]  /*121e0*/  IMAD.WIDE.U32 R8, R8, R13, R10 ;  /* 0x0000000d08087225 */ /* 0x000fc800078e000a */
[----:B------:R-:W-:Y:S01]  /*121f0*/  IMAD.IADD R0, R9, 0x1, R15 ;  /* 0x0000000109007824 */ /* 0x000fe200078e020f */
[----:B0-----:R-:W-:Y:S01]  /*12200*/  LEA R4, P0, R8, R4, 0x2 ;  /* 0x0000000408047211 */ /* 0x001fe200078010ff */
[----:B------:R-:W-:-:S03]  /*12210*/  IMAD.MOV.U32 R9, RZ, RZ, -0x800000 ;  /* 0xff800000ff097424 */ /* 0x000fc600078e00ff */
[----:B-1----:R-:W-:-:S05]  /*12220*/  LEA.HI.X R5, R8, R5, R0, 0x2, P0 ;  /* 0x0000000508057211 */ /* 0x002fca00000f1400 */
[----:B------:R0:W-:Y:S04]  /*12230*/  STG.E desc[UR38][R4.64], R9 ;  /* 0x0000000904007986 */ /* 0x0001e8000c101926 */
.L_x_5354:
[----:B------:R-:W-:Y:S05]  /*12240*/  BSYNC B1 ;  /* 0x0000000000017941 */ /* 0x000fea0003800000 */
.L_x_5353:
[----:B------:R-:W-:Y:S05]  /*12250*/  @P2 BRA `(.L_x_5349) ;  /* 0x0000000800802947 */ /* 0x000fea0003800000 */
[----:B------:R-:W1:Y:S01]  /*12260*/  LDC R10, c[0x0][0xce8] ;  /* 0x00033a00ff0a7b82 */ /* 0x000e620000000800 */
[----:B------:R-:W-:Y:S01]  /*12270*/  ULDC.64 UR6, c[0x0][0xba0] ;  /* 0x0002e80000067ab9 */ /* 0x000fe20000000a00 */
[----:B------:R-:W-:Y:S01]  /*12280*/  ULDC UR8, c[0x0][0xbc8] ;  /* 0x0002f20000087ab9 */ /* 0x000fe20000000800 */
[----:B------:R-:W-:Y:S01]  /*12290*/  IMAD R0, R26, UR6, RZ ;  /* 0x000000061a007c24 */ /* 0x000fe2000f8e02ff */
[----:B------:R-:W-:Y:S01]  /*122a0*/  ISETP.GE.AND P1, PT, R194, UR8, PT ;  /* 0x00000008c2007c0c */ /* 0x000fe2000bf26270 */
[----:B0-----:R-:W-:Y:S01]  /*122b0*/  IMAD.WIDE.U32 R4, R3, UR6, RZ ;  /* 0x0000000603047c25 */ /* 0x001fe2000f8e00ff */
[----:B------:R-:W-:Y:S01]  /*122c0*/  ISETP.GE.AND P2, PT, R17, UR8, PT ;  /* 0x0000000811007c0c */ /* 0x000fe2000bf46270 */
[----:B------:R-:W-:Y:S01]  /*122d0*/  BSSY B1, `(.L_x_5355) ;  /* 0x0000074000017945 */ /* 0x000fe20003800000 */
[----:B------:R-:W-:Y:S01]  /*122e0*/  SHF.R.S32.HI R36, RZ, 0x1f, R193 ;  /* 0x0000001fff247819 */ /* 0x000fe200000114c1 */
[----:B------:R-:W-:Y:S01]  /*122f0*/  IMAD R3, R3, UR7, R0 ;  /* 0x0000000703037c24 */ /* 0x000fe2000f8e0200 */
[----:B------:R-:W-:Y:S01]  /*12300*/  ULDC.64 UR6, c[0x0][0xbe8] ;  /* 0x0002fa0000067ab9 */ /* 0x000fe20000000a00 */
[----:B------:R-:W-:Y:S01]  /*12310*/  SEL R0, RZ, 0x1, P2 ;  /* 0x00000001ff007807 */ /* 0x000fe20001000000 */
[----:B------:R-:W-:Y:S01]  /*12320*/  VIADD R29, R17, 0xc0 ;  /* 0x000000c0111d7836 */ /* 0x000fe20000000000 */
[----:B------:R-:W-:Y:S01]  /*12330*/  ISETP.GE.AND P2, PT, R193, UR8, PT ;  /* 0x00000008c1007c0c */ /* 0x000fe2000bf46270 */
[----:B------:R-:W-:Y:S01]  /*12340*/  IMAD.IADD R5, R5, 0x1, R3 ;  /* 0x0000000105057824 */ /* 0x000fe200078e0203 */
[----:B------:R-:W-:Y:S01]  /*12350*/  SHF.R.S32.HI R3, RZ, 0x1f, R30 ;  /* 0x0000001fff037819 */ /* 0x000fe2000001141e */
[----:B------:R-:W-:Y:S01]  /*12360*/  VIADD R31, R17, 0x100 ;  /* 0x00000100111f7836 */ /* 0x000fe20000000000 */
[----:B------:R-:W-:Y:S01]  /*12370*/  SEL R14, RZ, 0xffffffff, P2 ;  /* 0xffffffffff0e7807 */ /* 0x000fe20001000000 */
[----:B------:R-:W-:Y:S01]  /*12380*/  IMAD.WIDE.U32 R4, R192, UR6, R4 ;  /* 0x00000006c0047c25 */ /* 0x000fe2000f8e0004 */
[----:B------:R-:W-:-:S02]  /*12390*/  LEA.HI R8, R3, R30, RZ, 0x3 ;  /* 0x0000001e03087211 */ /* 0x000fc400078f18ff */
[----:B------:R-:W-:Y:S01]  /*123a0*/  SEL R3, RZ, 0xffffffff, P1 ;  /* 0xffffffffff037807 */ /* 0x000fe20000800000 */
[----:B------:R-:W-:Y:S01]  /*123b0*/  IMAD R5, R192, UR7, R5 ;  /* 0x00000007c0057c24 */ /* 0x000fe2000f8e0205 */
[----:B------:R-:W-:Y:S01]  /*123c0*/  LOP3.LUT R9, R8, 0xfffffff8, RZ, 0xc0, !PT ;  /* 0xfffffff808097812 */ /* 0x000fe200078ec0ff */
[----:B------:R-:W-:Y:S01]  /*123d0*/  ULDC.64 UR6, c[0x0][0xbf0] ;  /* 0x0002fc0000067ab9 */ /* 0x000fe20000000a00 */
[----:B-1----:R-:W-:Y:S01]  /*123e0*/  ISETP.NE.AND P0, PT, R10, 0x1, PT ;  /* 0x000000010a00780c */ /* 0x002fe20003f05270 */
[----:B------:R-:W-:Y:S01]  /*123f0*/  IMAD.SHL.U32 R15, R3, 0x2, RZ ;  /* 0x00000002030f7824 */ /* 0x000fe200078e00ff */
[----:B------:R-:W-:Y:S01]  /*12400*/  SHF.R.S32.HI R20, RZ, 0x3, R8 ;  /* 0x00000003ff147819 */ /* 0x000fe20000011408 */
[----:B------:R-:W-:Y:S01]  /*12410*/  IMAD.IADD R3, R30, 0x1, -R9 ;  /* 0x000000011e037824 */ /* 0x000fe200078e0a09 */
[----:B------:R-:W-:Y:S01]  /*12420*/  ISETP.GE.AND P1, PT, R29, UR8, PT ;  /* 0x000000081d007c0c */ /* 0x000fe2000bf26270 */
[----:B------:R-:W-:Y:S01]  /*12430*/  IMAD.WIDE.U32 R4, R191, UR6, R4 ;  /* 0x00000006bf047c25 */ /* 0x000fe2000f8e0004 */
[----:B------:R-:W-:-:S02]  /*12440*/  LOP3.LUT R12, R15, 0x2, R0, 0xe2, !PT ;  /* 0x000000020f0c7812 */ /* 0x000fc400078ee200 */
[----:B------:R-:W-:Y:S01]  /*12450*/  SHF.R.S32.HI R28, RZ, 0x1f, R29 ;  /* 0x0000001fff1c7819 */ /* 0x000fe2000001141d */
[----:B------:R-:W-:Y:S01]  /*12460*/  IMAD R3, R3, 0x20, R20 ;  /* 0x0000002003037824 */ /* 0x000fe200078e0214 */
[----:B------:R-:W-:Y:S01]  /*12470*/  SHF.R.S32.HI R34, RZ, 0x1f, R31 ;  /* 0x0000001fff227819 */ /* 0x000fe2000001141f */
[----:B------:R-:W-:Y:S01]  /*12480*/  IMAD R0, R196, UR6, RZ ;  /* 0x00000006c4007c24 */ /* 0x000fe2000f8e02ff */
[----:B------:R-:W-:Y:S01]  /*12490*/  SHF.R.S32.HI R37, RZ, 0x1f, R194 ;  /* 0x0000001fff257819 */ /* 0x000fe200000114c2 */
[----:B------:R-:W0:Y:S01]  /*124a0*/  @P0 LDC R11, c[0x0][0xcec] ;  /* 0x00033b00ff0b0b82 */ /* 0x000e220000000800 */
[----:B------:R-:W-:Y:S02]  /*124b0*/  VIADD R8, R3, UR42 ;  /* 0x0000002a03087c36 */ /* 0x000fe40008000000 */
[----:B------:R-:W-:Y:S01]  /*124c0*/  IMAD R9, R191, UR7, R0 ;  /* 0x00000007bf097c24 */ /* 0x000fe2000f8e0200 */
[----:B------:R-:W-:Y:S01]  /*124d0*/  ULDC.64 UR6, c[0x0][0xbe0] ;  /* 0x0002f80000067ab9 */ /* 0x000fe20000000a00 */
[----:B------:R-:W-:Y:S01]  /*124e0*/  IMAD.SHL.U32 R15, R14, 0x4, RZ ;  /* 0x000000040e0f7824 */ /* 0x000fe200078e00ff */
[----:B------:R-:W-:Y:S01]  /*124f0*/  SEL R14, RZ, 0xffffffff, P1 ;  /* 0xffffffffff0e7807 */ /* 0x000fe20000800000 */
[----:B------:R-:W-:Y:S01]  /*12500*/  IMAD.MOV.U32 R3, RZ, RZ, R8 ;  /* 0x000000ffff037224 */ /* 0x000fe200078e0008 */
[----:B------:R-:W1:Y:S01]  /*12510*/  @P0 LDC R13, c[0x0][0xcf0] ;  /* 0x00033c00ff0d0b82 */ /* 0x000e620000000800 */
[----:B------:R-:W-:Y:S01]  /*12520*/  IMAD.IADD R5, R5, 0x1, R9 ;  /* 0x0000000105057824 */ /* 0x000fe200078e0209 */
[----:B------:R-:W-:Y:S01]  /*12530*/  LOP3.LUT R12, R15, 0x4, R12, 0xe2, !PT ;  /* 0x000000040f0c7812 */ /* 0x000fe200078ee20c */
[----:B------:R-:W-:-:S02]  /*12540*/  VIADD R33, R17, 0x140 ;  /* 0x0000014011217836 */ /* 0x000fc40000000000 */
[----:B------:R-:W-:Y:S02]  /*12550*/  VIADD R27, R17, 0x180 ;  /* 0x00000180111b7836 */ /* 0x000fe40000000000 */
[----:B------:R-:W-:Y:S01]  /*12560*/  IMAD R25, R7, R10, RZ ;  /* 0x0000000a07197224 */ /* 0x000fe200078e02ff */
[----:B------:R-:W-:Y:S01]  /*12570*/  SHF.R.S32.HI R32, RZ, 0x1f, R33 ;  /* 0x0000001fff207819 */ /* 0x000fe20000011421 */
[----:B------:R-:W-:Y:S01]  /*12580*/  VIADD R35, R17, 0x1c0 ;  /* 0x000001c011237836 */ /* 0x000fe20000000000 */
[----:B------:R-:W-:-:S04]  /*12590*/  SHF.R.S32.HI R26, RZ, 0x1f, R27 ;  /* 0x0000001fff1a7819 */ /* 0x000fc8000001141b */
[----:B------:R-:W-:Y:S01]  /*125a0*/  ISETP.GE.AND P1, PT, R35, UR8, PT ;  /* 0x0000000823007c0c */ /* 0x000fe2000bf26270 */
[----:B0-----:R-:W-:Y:S01]  /*125b0*/  @P0 IMAD.HI.U32 R0, R8, R11, RZ ;  /* 0x0000000b08000227 */ /* 0x001fe200078e00ff */
[----:B------:R-:W-:-:S03]  /*125c0*/  SHF.R.S32.HI R30, RZ, 0x1f, R35 ;  /* 0x0000001fff1e7819 */ /* 0x000fc60000011423 */
[----:B------:R-:W-:Y:S01]  /*125d0*/  IMAD.SHL.U32 R11, R14, 0x8, RZ ;  /* 0x000000080e0b7824 */ /* 0x000fe200078e00ff */
[----:B-1----:R-:W-:Y:S02]  /*125e0*/  @P0 SHF.R.U32.HI R3, RZ, R13, R0 ;  /* 0x0000000dff030219 */ /* 0x002fe40000011600 */
[----:B------:R-:W-:Y:S02]  /*125f0*/  ISETP.GE.AND P0, PT, R31, UR8, PT ;  /* 0x000000081f007c0c */ /* 0x000fe4000bf06270 */
[--C-:B------:R-:W-:Y:S01]  /*12600*/  SHF.R.S32.HI R0, RZ, 0x1f, R3.reuse ;  /* 0x0000001fff007819 */ /* 0x100fe20000011403 */
[----:B------:R-:W-:Y:S01]  /*12610*/  IMAD.MOV R9, RZ, RZ, -R3 ;  /* 0x000000ffff097224 */ /* 0x000fe200078e0a03 */
[----:B------:R-:W-:Y:S01]  /*12620*/  LOP3.LUT R12, R11, 0x8, R12, 0xe2, !PT ;  /* 0x000000080b0c7812 */ /* 0x000fe200078ee20c */
[----:B------:R-:W-:Y:S01]  /*12630*/  IMAD.WIDE.U32 R4, R3, UR6, R4 ;  /* 0x0000000603047c25 */ /* 0x000fe2000f8e0004 */
[----:B------:R-:W-:Y:S02]  /*12640*/  SEL R11, RZ, 0xffffffff, P0 ;  /* 0xffffffffff0b7807 */ /* 0x000fe40000000000 */
[----:B------:R-:W-:Y:S01]  /*12650*/  ISETP.GE.AND P0, PT, R33, UR8, PT ;  /* 0x0000000821007c0c */ /* 0x000fe2000bf06270 */
[----:B------:R-:W-:-:S02]  /*12660*/  IMAD R0, R0, UR6, RZ ;  /* 0x0000000600007c24 */ /* 0x000fc4000f8e02ff */
[----:B------:R-:W-:Y:S02]  /*12670*/  IMAD R9, R10, R9, R8 ;  /* 0x000000090a097224 */ /* 0x000fe400078e0208 */
[----:B------:R-:W-:Y:S02]  /*12680*/  IMAD.SHL.U32 R13, R11, 0x10, RZ ;  /* 0x000000100b0d7824 */ /* 0x000fe400078e00ff */
[----:B------:R-:W-:Y:S01]  /*12690*/  IMAD R11, R3, UR7, R0 ;  /* 0x00000007030b7c24 */ /* 0x000fe2000f8e0200 */
[----:B------:R-:W-:Y:S01]  /*126a0*/  SHF.R.S32.HI R0, RZ, 0x1f, R9 ;  /* 0x0000001fff007819 */ /* 0x000fe20000011409 */
[----:B------:R-:W-:Y:S01]  /*126b0*/  ULDC.64 UR6, c[0x0][0xbd8] ;  /* 0x0002f60000067ab9 */ /* 0x000fe20000000a00 */
[----:B------:R-:W-:Y:S01]  /*126c0*/  SEL R3, RZ, 0xffffffff, P0 ;  /* 0xffffffffff037807 */ /* 0x000fe20000000000 */
[----:B------:R-:W-:Y:S01]  /*126d0*/  IMAD.IADD R5, R5, 0x1, R11 ;  /* 0x0000000105057824 */ /* 0x000fe200078e020b */
[----:B------:R-:W-:Y:S01]  /*126e0*/  ISETP.GE.AND P0, PT, R27, UR8, PT ;  /* 0x000000081b007c0c */ /* 0x000fe2000bf06270 */
[----:B------:R-:W-:Y:S01]  /*126f0*/  IMAD R0, R0, UR6, RZ ;  /* 0x0000000600007c24 */ /* 0x000fe2000f8e02ff */
[----:B------:R-:W-:Y:S01]  /*12700*/  LOP3.LUT R12, R13, 0x10, R12, 0xe2, !PT ;  /* 0x000000100d0c7812 */ /* 0x000fe200078ee20c */
[----:B------:R-:W-:-:S02]  /*12710*/  IMAD.SHL.U32 R11, R3, 0x20, RZ ;  /* 0x00000020030b7824 */ /* 0x000fc400078e00ff */
[C---:B------:R-:W-:Y:S02]  /*12720*/  IMAD R3, R9.reuse, UR7, R0 ;  /* 0x0000000709037c24 */ /* 0x040fe4000f8e0200 */
[----:B------:R-:W-:Y:S01]  /*12730*/  IMAD.WIDE.U32 R4, R9, UR6, R4 ;  /* 0x0000000609047c25 */ /* 0x000fe2000f8e0004 */
[----:B------:R-:W-:Y:S01]  /*12740*/  ULDC.64 UR6, c[0x0][0xb80] ;  /* 0x0002e00000067ab9 */ /* 0x000fe20000000a00 */
[----:B------:R-:W-:Y:S02]  /*12750*/  SEL R9, RZ, 0x40, P0 ;  /* 0x00000040ff097807 */ /* 0x000fe40000000000 */
[----:B------:R-:W-:Y:S01]  /*12760*/  IMAD.IADD R3, R5, 0x1, R3 ;  /* 0x0000000105037824 */ /* 0x000fe200078e0203 */
[----:B------:R-:W-:Y:S01]  /*12770*/  LEA R19, P0, R4, UR6, 0x1 ;  /* 0x0000000604137c11 */ /* 0x000fe2000f8008ff */
[----:B------:R-:W-:Y:S01]  /*12780*/  VIADD R0, R20, UR42 ;  /* 0x0000002a14007c36 */ /* 0x000fe20008000000 */
[----:B------:R-:W-:Y:S02]  /*12790*/  LOP3.LUT R12, R11, 0x20, R12, 0xe2, !PT ;  /* 0x000000200b0c7812 */ /* 0x000fe400078ee20c */
[----:B------:R-:W-:Y:S01]  /*127a0*/  LEA.HI.X R3, R4, UR7, R3, 0x1, P0 ;  /* 0x0000000704037c11 */ /* 0x000fe200080f0c03 */
[----:B------:R0:W1:Y:S01]  /*127b0*/  SHFL.IDX PT, R8, R19, RZ, 0x181f ;  /* 0x00181fff13087589 */ /* 0x00006200000e0000 */
[----:B------:R-:W-:-:S02]  /*127c0*/  ISETP.GE.AND P0, PT, R0, R25, PT ;  /* 0x000000190000720c */ /* 0x000fc40003f06270 */
[----:B------:R-:W-:Y:S02]  /*127d0*/  LOP3.LUT R24, R12, R9, RZ, 0xfc, !PT ;  /* 0x000000090c187212 */ /* 0x000fe400078efcff */
[----:B------:R-:W-:Y:S01]  /*127e0*/  SEL R5, RZ, 0x80, P1 ;  /* 0x00000080ff057807 */ /* 0x000fe20000800000 */
[----:B------:R0:W2:Y:S03]  /*127f0*/  SHFL.IDX PT, R9, R3, RZ, 0x181f ;  /* 0x00181fff03097589 */ /* 0x0000a600000e0000 */
[----:B------:R-:W-:-:S05]  /*12800*/  LOP3.LUT R7, R24, R5, RZ, 0xfc, !PT ;  /* 0x0000000518077212 */ /* 0x000fca00078efcff */
        /* <DEDUP_REMOVED lines=32> */
.L_x_5356:
[----:B------:R-:W-:Y:S05]  /*12a10*/  BSYNC B1 ;  /* 0x0000000000017941 */ /* 0x000fea0003800000 */
.L_x_5355:
        /* <DEDUP_REMOVED lines=36> */
.L_x_5349:
[----:B------:R-:W-:Y:S05]  /*12c60*/  BSYNC B0 ;  /* 0x0000000000007941 */ /* 0x000fea0003800000 */
.L_x_5342:
[----:B------:R-:W-:Y:S02]  /*12c70*/  ULDC UR6, c[0x0][0xd3c] ;  /* 0x00034f0000067ab9 */ /* 0x000fe40000000800 */
[----:B------:R-:W-:-:S06]  /*12c80*/  UISETP.GE.AND UP0, UPT, UR5, UR6, UPT ;  /* 0x000000060500728c */ /* 0x000fcc000bf06270 */
[----:B------:R-:W-:-:S13]  /*12c90*/  PLOP3.LUT P0, PT, PT, PT, UP0, 0x80, 0x0 ;  /* 0x000000000000781c */ /* 0x000fda0003f0f008 */
[----:B------:R-:W-:Y:S05]  /*12ca0*/  @!P0 BRA `(.L_x_5357) ;  /* 0xfffffee400c48947 */ /* 0x000fea000383ffff */
[----:B------:R-:W-:Y:S05]  /*12cb0*/  EXIT ;  /* 0x000000000000794d */ /* 0x000fea0003800000 */
.L_x_5300:
        /* <DEDUP_REMOVED lines=18> */
.L_x_5358:
        /* <DEDUP_REMOVED lines=43> */
.L_x_5362:
        /* <DEDUP_REMOVED lines=39> */
.L_x_5360:
        /* <DEDUP_REMOVED lines=12> */
.L_x_5363:
        /* <DEDUP_REMOVED lines=63> */
.L_x_5364:
        /* <DEDUP_REMOVED lines=61> */
.L_x_5365:
[----:B01----:R-:W-:-:S05]  /*13b80*/  LOP3.LUT R3, RZ, R2, RZ, 0x33, !PT ;  /* 0x00000002ff037212 */ /* 0x003fca00078e33ff */
[----:B------:R-:W-:-:S05]  /*13b90*/  IMAD.IADD R2, R4, 0x1, R3 ;  /* 0x0000000104027824 */ /* 0x000fca00078e0203 */
[----:B------:R1:W-:Y:S01]  /*13ba0*/  STL [R1+0x4], R2 ;  /* 0x0000040201007387 */ /* 0x0003e20000100800 */
[----:B------:R-:W-:Y:S05]  /*13bb0*/  BRA `(.L_x_5366) ;  /* 0x0000000000107947 */ /* 0x000fea0003800000 */
.L_x_5361:
[----:B------:R-:W-:Y:S01]  /*13bc0*/  IMAD.U32 R2, RZ, RZ, UR6 ;  /* 0x00000006ff027e24 */ /* 0x000fe2000f8e00ff */
[----:B------:R0:W-:Y:S04]  /*13bd0*/  STL [R1+0x4], RZ ;  /* 0x000004ff01007387 */ /* 0x0001e80000100800 */
[----:B------:R0:W-:Y:S04]  /*13be0*/  STL [R1+0x8], RZ ;  /* 0x000008ff01007387 */ /* 0x0001e80000100800 */
[----:B------:R0:W-:Y:S02]  /*13bf0*/  STL [R1], R2 ;  /* 0x0000000201007387 */ /* 0x0001e40000100800 */
.L_x_5366:
        /* <DEDUP_REMOVED lines=10> */
.L_x_5359:
        /* <DEDUP_REMOVED lines=25> */
[----:B--2---:R-:W-:Y:S01]  /*13e30*/  ULEA UR4, UR5, UR4, 0x18 ;  /* 0x0000000405047291 */ /* 0x004fe2000f8ec03f */
        /* <DEDUP_REMOVED lines=12> */
.L_x_5493:
[----:B--2---:R-:W2:Y:S01]  /*13f00*/  LDL R0, [R1+0xc] ;  /* 0x00000c0001007983 */ /* 0x004ea20000100800 */
[----:B------:R-:W2:Y:S01]  /*13f10*/  LDC.64 R2, c[0x0][0xd88] ;  /* 0x00036200ff027b82 */ /* 0x000ea20000000a00 */
[----:B------:R-:W-:Y:S05]  /*13f20*/  YIELD ;  /* 0x0000000000007946 */ /* 0x000fea0003800000 */
[----:B------:R-:W-:Y:S01]  /*13f30*/  ULDC.64 UR4, c[0x0][0xb20] ;  /* 0x0002c80000047ab9 */ /* 0x000fe20000000a00 */
[----:B0---4-:R-:W-:Y:S01]  /*13f40*/  IMAD.MOV.U32 R6, RZ, RZ, RZ ;  /* 0x000000ffff067224 */ /* 0x011fe200078e00ff */
        /* <DEDUP_REMOVED lines=51> */
.L_x_5368:
        /* <DEDUP_REMOVED lines=18> */
.L_x_5369:
[----:B------:R-:W-:Y:S05]  /*143a0*/  @!P0 BRA `(.L_x_5370) ;  /* 0x00000000000c8947 */ /* 0x000fea0003800000 */
[----:B------:R-:W3:Y:S04]  /*143b0*/  LDG.E R6, desc[UR38][R4.64] ;  /* 0x0000002604067981 */ /* 0x000ee8000c1e1900 */
[----:B------:R-:W3:Y:S02]  /*143c0*/  LDG.E R4, desc[UR38][R4.64+0x4] ;  /* 0x0000042604047981 */ /* 0x000ee4000c1e1900 */
[----:B---3--:R-:W-:-:S07]  /*143d0*/  IMAD.IADD R6, R4, 0x1, -R6 ;  /* 0x0000000104067824 */ /* 0x008fce00078e0a06 */
.L_x_5370:
        /* <DEDUP_REMOVED lines=60> */
.L_x_5372:
[----:B------:R-:W-:Y:S05]  /*147a0*/  BSYNC B0 ;  /* 0x0000000000007941 */ /* 0x000fea0003800000 */
.L_x_5371:
        /* <DEDUP_REMOVED lines=12> */
[----:B------:R-:W1:Y:S01]  /*14870*/  S2R R2, SR_LANEID ;  /* 0x0000000000027919 */ /* 0x000e620000000000 */
[----:B------:R-:W-:Y:S02]  /*14880*/  VOTEU.ANY UR4, UPT, PT ;  /* 0x0000000000047886 */ /* 0x000fe400038e0100 */
[----:B------:R-:W1:Y:S08]  /*14890*/  FLO.U32 R0, UR4 ;  /* 0x0000000400007d00 */ /* 0x000e7000080e0000 */
[----:B------:R-:W3:Y:S01]  /*148a0*/  POPC R4, UR4 ;  /* 0x0000000400047d09 */ /* 0x000ee20008000000 */
[----:B-1----:R-:W-:-:S02]  /*148b0*/  ISETP.EQ.U32.AND P0, PT, R0, R2, PT ;  /* 0x000000020000720c */ /* 0x002fc40003f02070 */
[----:B------:R-:W3:Y:S11]  /*148c0*/  LDC.64 R2, c[0x0][0xd60] ;  /* 0x00035800ff027b82 */ /* 0x000ef60000000a00 */
[----:B---3--:R-:W3:Y:S04]  /*148d0*/  @P0 ATOMG.E.ADD.STRONG.GPU PT, R2, desc[UR38][R2.64], R4 ;  /* 0x00000004020209a8 */ /* 0x008ee800081ee1e6 */
[----:B---3--:R1:W3:Y:S02]  /*148e0*/  SHFL.IDX PT, R2, R2, R0, 0x1f ;  /* 0x00001f0002027589 */ /* 0x0082e400000e0000 */
[----:B-1----:R-:W1:Y:S02]  /*148f0*/  S2R R0, SR_LTMASK ;  /* 0x0000000000007919 */ /* 0x002e640000003900 */
[----:B-1----:R-:W-:-:S06]  /*14900*/  LOP3.LUT R0, R0, UR4, RZ, 0xc0, !PT ;  /* 0x0000000400007c12 */ /* 0x002fcc000f8ec0ff */
[----:B------:R-:W3:Y:S02]  /*14910*/  POPC R0, R0 ;  /* 0x0000000000007309 */ /* 0x000ee40000000000 */
[----:B---3--:R-:W-:-:S05]  /*14920*/  IADD3 R0, R2, UR37, R0 ;  /* 0x0000002502007c10 */ /* 0x008fca000fffe000 */
[----:B------:R1:W-:Y:S01]  /*14930*/  STL [R1], R0 ;  /* 0x0000000001007387 */ /* 0x0003e20000100800 */
[----:B------:R-:W-:Y:S05]  /*14940*/  BRA `(.L_x_5375) ;  /* 0x0000005800847947 */ /* 0x000fea0003800000 */
.L_x_5374:
        /* <DEDUP_REMOVED lines=20> */
.L_x_5377:
[----:B------:R-:W-:Y:S05]  /*14a90*/  BSYNC B6 ;  /* 0x0000000000067941 */ /* 0x000fea0003800000 */
.L_x_5376:
        /* <DEDUP_REMOVED lines=20> */
.L_x_5380:
        /* <DEDUP_REMOVED lines=16> */
.L_x_5379:
[----:B------:R-:W-:Y:S05]  /*14ce0*/  BSYNC B6 ;  /* 0x0000000000067941 */ /* 0x000fea0003800000 */
.L_x_5378:
        /* <DEDUP_REMOVED lines=24> */
.L_x_5510:
        /* <DEDUP_REMOVED lines=9> */
.L_x_5513:
        /* <DEDUP_REMOVED lines=24> */
.L_x_5384:
[----:B------:R-:W3:Y:S04]  /*15080*/  LDL R0, [R1+0x10] ;  /* 0x0000100001007983 */ /* 0x000ee80000100800 */
[----:B-1----:R-:W4:Y:S01]  /*15090*/  LDL R2, [R1+0x18] ;  /* 0x0000180001027983 */ /* 0x002f220000100800 */
[----:B---3--:R-:W-:Y:S01]  /*150a0*/  IMAD R0, R0, 0x8, R18 ;  /* 0x0000000800007824 */ /* 0x008fe200078e0212 */
[----:B----4-:R-:W-:-:S04]  /*150b0*/  SHF.L.U32 R2, R2, 0x1f, RZ ;  /* 0x0000001f02027819 */ /* 0x010fc800000006ff */
[----:B------:R-:W1:Y:S02]  /*150c0*/  SYNCS.PHASECHK.TRANS64.TRYWAIT P0, [R0+URZ+0x38840], R2 ;  /* 0x03884002000075a7 */ /* 0x000e64000800017f */
[----:B-1----:R-:W-:Y:S05]  /*150d0*/  @!P0 BRA `(.L_x_5385) ;  /* 0x0000006c00048947 */ /* 0x002fea0003800000 */
.L_x_5514:
        /* <DEDUP_REMOVED lines=11> */
.L_x_5386:
        /* <DEDUP_REMOVED lines=23> */
.L_x_5382:
[----:B0-----:R-:W3:Y:S04]  /*15300*/  LDL.LU R4, [R1+0x28] ;  /* 0x0000280001047983 */ /* 0x001ee80000300800 */
[----:B------:R-:W4:Y:S04]  /*15310*/  LDL.LU R3, [R1+0x48] ;  /* 0x0000480001037983 */ /* 0x000f280000300800 */
[----:B------:R-:W5:Y:S01]  /*15320*/  LDL R2, [R1+0x2c] ;  /* 0x00002c0001027983 */ /* 0x000f620000100800 */
        /* <DEDUP_REMOVED lines=8> */
[----:B---3--:R-:W-:Y:S02]  /*153b0*/  SEL R4, R4, RZ, !P0 ;  /* 0x000000ff04047207 */ /* 0x008fe40004000000 */
[----:B----4-:R-:W-:-:S03]  /*153c0*/  SEL R3, R3, RZ, !P0 ;  /* 0x000000ff03037207 */ /* 0x010fc60004000000 */
[----:B------:R0:W-:Y:S01]  /*153d0*/  STL [R1+0x38], R4 ;  /* 0x0000380401007387 */ /* 0x0001e20000100800 */
[----:B-----5:R-:W-:-:S05]  /*153e0*/  SHF.R.S32.HI R0, RZ, 0x1f, R2 ;  /* 0x0000001fff007819 */ /* 0x020fca0000011402 */
[----:B------:R0:W-:Y:S04]  /*153f0*/  STL [R1+0x50], R0 ;  /* 0x0000500001007387 */ /* 0x0001e80000100800 */
[----:B------:R0:W-:Y:S01]  /*15400*/  STL [R1+0x58], R3 ;  /* 0x0000580301007387 */ /* 0x0001e20000100800 */
        /* <DEDUP_REMOVED lines=17> */
.L_x_5388:
[----:B------:R-:W-:Y:S05]  /*15520*/  BSYNC B6 ;  /* 0x0000000000067941 */ /* 0x000fea0003800000 */
.L_x_5387:
[----:B--2---:R-:W2:Y:S01]  /*15530*/  LDL R10, [R1+0x4] ;  /* 0x00000400010a7983 */ /* 0x004ea20000100800 */
[----:B------:R-:W1:Y:S01]  /*15540*/  LDC R7, c[0x0][0x448] ;  /* 0x00011200ff077b82 */ /* 0x000e620000000800 */
[----:B------:R-:W-:Y:S01]  /*15550*/  ULDC.64 UR4, c[0x0][0x298] ;  /* 0x0000a60000047ab9 */ /* 0x000fe20000000a00 */
[----:B------:R-:W-:Y:S01]  /*15560*/  ULDC.64 UR6, c[0x0][0x280] ;  /* 0x0000a00000067ab9 */ /* 0x000fe20000000a00 */
[----:B0-----:R-:W3:Y:S04]  /*15570*/  LDL R4, [R1+0x50] ;  /* 0x0000500001047983 */ /* 0x001ee80000100800 */
        /* <DEDUP_REMOVED lines=93> */
.L_x_5523:
        /* <DEDUP_REMOVED lines=12> */
.L_x_5390:
        /* <DEDUP_REMOVED lines=37> */
.L_x_5392:
[----:B------:R-:W-:Y:S05]  /*15e60*/  BSYNC B6 ;  /* 0x0000000000067941 */ /* 0x000fea0003800000 */
.L_x_5391:
        /* <DEDUP_REMOVED lines=183> */
.L_x_5533:
        /* <DEDUP_REMOVED lines=30> */
.L_x_5395:
[----:B------:R-:W-:Y:S05]  /*16bc0*/  BSYNC B0 ;  /* 0x0000000000007941 */ /* 0x000fea0003800000 */
.L_x_5394:
[----:B------:R-:W-:Y:S01]  /*16bd0*/  NOP ;  /* 0x0000000000007918 */ /* 0x000fe20000000000 */
[----:B------:R-:W-:-:S13]  /*16be0*/  PLOP3.LUT P0, PT, PT, PT, PT, 0x80, 0x0 ;  /* 0x000000000000781c */ /* 0x000fda0003f0f070 */
.L_x_5396:
        /* <DEDUP_REMOVED lines=18> */
.L_x_5534:
[----:B------:R-:W-:Y:S05]  /*16d10*/  BSYNC B0 ;  /* 0x0000000000007941 */ /* 0x000fea0003800000 */
.L_x_5397:
        /* <DEDUP_REMOVED lines=13> */
.L_x_5535:
[----:B------:R-:W-:Y:S05]  /*16df0*/  BSYNC B1 ;  /* 0x0000000000017941 */ /* 0x000fea0003800000 */
.L_x_5401:
        /* <DEDUP_REMOVED lines=9> */
.L_x_5404:
[----:B------:R-:W-:Y:S05]  /*16e90*/  BSYNC B1 ;  /* 0x0000000000017941 */ /* 0x000fea0003800000 */
.L_x_5403:
        /* <DEDUP_REMOVED lines=13> */
.L_x_5405:
        /* <DEDUP_REMOVED lines=15> */
.L_x_5406:
        /* <DEDUP_REMOVED lines=15> */
.L_x_5407:
        /* <DEDUP_REMOVED lines=15> */
.L_x_5408:
        /* <DEDUP_REMOVED lines=15> */
.L_x_5409:
        /* <DEDUP_REMOVED lines=15> */
.L_x_5410:
        /* <DEDUP_REMOVED lines=15> */
.L_x_5411:
        /* <DEDUP_REMOVED lines=15> */
.L_x_5412:
        /* <DEDUP_REMOVED lines=10> */
.L_x_5400:
[----:B------:R-:W-:Y:S05]  /*176a0*/  BSYNC B0 ;  /* 0x0000000000007941 */ /* 0x000fea0003800000 */
.L_x_5399:
        /* <DEDUP_REMOVED lines=55> */
.L_x_5419:
        /* <DEDUP_REMOVED lines=8> */
.L_x_5536:
[----:B------:R-:W-:Y:S05]  /*17aa0*/  BSYNC B3 ;  /* 0x0000000000037941 */ /* 0x000fea0003800000 */
.L_x_5420:
        /* <DEDUP_REMOVED lines=9> */
.L_x_5423:
[----:B------:R-:W-:Y:S05]  /*17b40*/  BSYNC B3 ;  /* 0x0000000000037941 */ /* 0x000fea0003800000 */
.L_x_5422:
        /* <DEDUP_REMOVED lines=13> */
.L_x_5424:
        /* <DEDUP_REMOVED lines=13> */
.L_x_5537:
[----:B------:R-:W-:Y:S05]  /*17cf0*/  BSYNC B3 ;  /* 0x0000000000037941 */ /* 0x000fea0003800000 */
.L_x_5425:
        /* <DEDUP_REMOVED lines=11> */
.L_x_5428:
[----:B------:R-:W-:Y:S05]  /*17db0*/  BSYNC B3 ;  /* 0x0000000000037941 */ /* 0x000fea0003800000 */
.L_x_5427:
        /* <DEDUP_REMOVED lines=10> */
.L_x_5429:
        /* <DEDUP_REMOVED lines=15> */
.L_x_5430:
        /* <DEDUP_REMOVED lines=15> */
.L_x_5431:
        /* <DEDUP_REMOVED lines=15> */
.L_x_5432:
        /* <DEDUP_REMOVED lines=15> */
.L_x_5433:
        /* <DEDUP_REMOVED lines=15> */
.L_x_5434:
        /* <DEDUP_REMOVED lines=15> */
.L_x_5435:
        /* <DEDUP_REMOVED lines=15> */
.L_x_5436:
        /* <DEDUP_REMOVED lines=10> */
.L_x_5418:
[----:B------:R-:W-:Y:S05]  /*18590*/  BSYNC B1 ;  /* 0x0000000000017941 */ /* 0x000fea0003800000 */
.L_x_5417:
[----:B------:R-:W2:Y:S02]  /*185a0*/  LDL.LU R5, [R1+0x40] ;  /* 0x0000400001057983 */ /* 0x000ea40000300800 */
[----:B--2---:R-:W-:-:S07]  /*185b0*/  VIADD R0, R5, 0xfffffffd ;  /* 0xfffffffd05007836 */ /* 0x004fce0000000000 */
.L_x_5416:
[----:B------:R-:W-:Y:S05]  /*185c0*/  BSYNC B2 ;  /* 0x0000000000027941 */ /* 0x000fea0003800000 */
.L_x_5415:
[----:B------:R-:W-:Y:S01]  /*185d0*/  VIADD R8, R8, 0xfffffffe ;  /* 0xfffffffe08087836 */ /* 0x000fe20000000000 */
[----:B------:R-:W-:-:S04]  /*185e0*/  LOP3.LUT R4, RZ, R4, RZ, 0x33, !PT ;  /* 0x00000004ff047212 */ /* 0x000fc800078e33ff */
[----:B------:R-:W-:-:S13]  /*185f0*/  ISETP.NE.AND P0, PT, R8, R4, PT ;  /* 0x000000040800720c */ /* 0x000fda0003f05270 */
[----:B------:R-:W-:Y:S05]  /*18600*/  @!P0 BRA `(.L_x_5414) ;  /* 0x0000001800e08947 */ /* 0x000fea0003800000 */
.L_x_5477:
        /* <DEDUP_REMOVED lines=35> */
.L_x_5439:
        /* <DEDUP_REMOVED lines=8> */
.L_x_5538:
[----:B------:R-:W-:Y:S05]  /*188c0*/  BSYNC B2 ;  /* 0x0000000000027941 */ /* 0x000fea0003800000 */
.L_x_5440:
        /* <DEDUP_REMOVED lines=9> */
.L_x_5443:
[----:B------:R-:W-:Y:S05]  /*18960*/  BSYNC B2 ;  /* 0x0000000000027941 */ /* 0x000fea0003800000 */
.L_x_5442:
        /* <DEDUP_REMOVED lines=12> */
.L_x_5444:
        /* <DEDUP_REMOVED lines=13> */
.L_x_5539:
[----:B------:R-:W-:Y:S05]  /*18b00*/  BSYNC B2 ;  /* 0x0000000000027941 */ /* 0x000fea0003800000 */
.L_x_5445:
        /* <DEDUP_REMOVED lines=11> */
.L_x_5448:
[----:B------:R-:W-:Y:S05]  /*18bc0*/  BSYNC B2 ;  /* 0x0000000000027941 */ /* 0x000fea0003800000 */
.L_x_5447:
        /* <DEDUP_REMOVED lines=9> */
.L_x_5449:
        /* <DEDUP_REMOVED lines=15> */
.L_x_5450:
        /* <DEDUP_REMOVED lines=15> */
.L_x_5451:
        /* <DEDUP_REMOVED lines=15> */
.L_x_5452:
        /* <DEDUP_REMOVED lines=15> */
.L_x_5453:
        /* <DEDUP_REMOVED lines=15> */
.L_x_5454:
        /* <DEDUP_REMOVED lines=15> */
.L_x_5455:
        /* <DEDUP_REMOVED lines=15> */
.L_x_5456:
        /* <DEDUP_REMOVED lines=10> */
.L_x_5438:
[----:B------:R-:W-:Y:S05]  /*19390*/  BSYNC B1 ;  /* 0x0000000000017941 */ /* 0x000fea0003800000 */
.L_x_5437:
        /* <DEDUP_REMOVED lines=35> */
.L_x_5459:
        /* <DEDUP_REMOVED lines=8> */
.L_x_5540:
[----:B------:R-:W-:Y:S05]  /*19650*/  BSYNC B2 ;  /* 0x0000000000027941 */ /* 0x000fea0003800000 */
.L_x_5460:
        /* <DEDUP_REMOVED lines=9> */
.L_x_5463:
[----:B------:R-:W-:Y:S05]  /*196f0*/  BSYNC B2 ;  /* 0x0000000000027941 */ /* 0x000fea0003800000 */
.L_x_5462:
        /* <DEDUP_REMOVED lines=13> */
.L_x_5464:
        /* <DEDUP_REMOVED lines=13> */
.L_x_5541:
[----:B------:R-:W-:Y:S05]  /*198a0*/  BSYNC B2 ;  /* 0x0000000000027941 */ /* 0x000fea0003800000 */
.L_x_5465:
        /* <DEDUP_REMOVED lines=11> */
.L_x_5468:
[----:B------:R-:W-:Y:S05]  /*19960*/  BSYNC B2 ;  /* 0x0000000000027941 */ /* 0x000fea0003800000 */
.L_x_5467:
        /* <DEDUP_REMOVED lines=10> */
.L_x_5469:
        /* <DEDUP_REMOVED lines=15> */
.L_x_5470:
        /* <DEDUP_REMOVED lines=15> */
.L_x_5471:
        /* <DEDUP_REMOVED lines=15> */
.L_x_5472:
        /* <DEDUP_REMOVED lines=15> */
.L_x_5473:
        /* <DEDUP_REMOVED lines=15> */
.L_x_5474:
        /* <DEDUP_REMOVED lines=15> */
.L_x_5475:
        /* <DEDUP_REMOVED lines=15> */
.L_x_5476:
        /* <DEDUP_REMOVED lines=10> */
.L_x_5458:
[----:B------:R-:W-:Y:S05]  /*1a140*/  BSYNC B1 ;  /* 0x0000000000017941 */ /* 0x000fea0003800000 */
.L_x_5457:
[----:B------:R-:W2:Y:S01]  /*1a150*/  LDL R2, [R1+0x24] ;  /* 0x0000240001027983 */ /* 0x000ea20000100800 */
[----:B------:R-:W-:Y:S01]  /*1a160*/  VIADD R0, R0, 0xfffffffe ;  /* 0xfffffffe00007836 */ /* 0x000fe20000000000 */
[----:B--2---:R-:W-:-:S13]  /*1a170*/  ISETP.GT.AND P0, PT, R6, R2, PT ;  /* 0x000000020600720c */ /* 0x004fda0003f04270 */
[----:B------:R-:W-:Y:S05]  /*1a180*/  @P0 BRA `(.L_x_5477) ;  /* 0xffffffe400200947 */ /* 0x000fea000383ffff */
.L_x_5414:
[----:B------:R-:W-:Y:S05]  /*1a190*/  BSYNC B0 ;  /* 0x0000000000007941 */ /* 0x000fea0003800000 */
.L_x_5413:
        /* <DEDUP_REMOVED lines=25> */
.L_x_5479:
[----:B------:R-:W-:Y:S05]  /*1a330*/  BSYNC B0 ;  /* 0x0000000000007941 */ /* 0x000fea0003800000 */
.L_x_5478:
[----:B------:R-:W-:-:S05]  /*1a340*/  SEL R0, R0, RZ, P0 ;  /* 0x000000ff00007207 */ /* 0x000fca0000000000 */
[----:B------:R3:W-:Y:S02]  /*1a350*/  STL [R1+0x10], R0 ;  /* 0x0000100001007387 */ /* 0x0007e40000100800 */
.L_x_5375:
[----:B------:R-:W-:Y:S05]  /*1a360*/  BSYNC B7 ;  /* 0x0000000000077941 */ /* 0x000fea0003800000 */
.L_x_5373:
        /* <DEDUP_REMOVED lines=8> */
[----:B0-----:R-:W0:Y:S04]  /*1a3f0*/  LDS.128 R4, [R18+0x388d0] ;  /* 0x0388d00012047984 */ /* 0x001e280000000c00 */
[----:B0-----:R0:W-:Y:S04]  /*1a400*/  STL.64 [R1], R4 ;  /* 0x0000000401007387 */ /* 0x0011e80000100a00 */
[----:B------:R0:W-:Y:S01]  /*1a410*/  STL.64 [R1+0x8], R6 ;  /* 0x0000080601007387 */ /* 0x0001e20000100a00 */
[----:B------:R-:W-:Y:S06]  /*1a420*/  BAR.ARV 0x4, 0x180 ;  /* 0x0106000000007b1d */ /* 0x000fec0000002000 */
[----:B------:R-:W-:Y:S05]  /*1a430*/  BRA `(.L_x_5481) ;  /* 0x0000001000307947 */ /* 0x000fea0003800000 */
.L_x_5480:
[----:B------:R-:W4:Y:S01]  /*1a440*/  S2R R16, SR_TID.X ;  /* 0x0000000000107919 */ /* 0x000f220000002100 */
[----:B------:R-:W-:Y:S01]  /*1a450*/  UMOV UR4, 0xffffffff ;  /* 0xffffffff00047882 */ /* 0x000fe20000000000 */
[----:B----4-:R-:W-:-:S04]  /*1a460*/  LOP3.LUT R16, R16, 0x1f, RZ, 0xc0, !PT ;  /* 0x0000001f10107812 */ /* 0x010fc800078ec0ff */
[----:B------:R-:W-:Y:S01]  /*1a470*/  ISETP.NE.AND P0, PT, R16, 0x1f, PT ;  /* 0x0000001f1000780c */ /* 0x000fe20003f05270 */
[----:B------:R-:W-:-:S12]  /*1a480*/  BRA.DIV UR4, `(.L_x_5482) ;  /* 0x0000002a04f87947 */ /* 0x000fd8000b800000 */
[----:B-1----:R-:W0:Y:S01]  /*1a490*/  LDL.LU R3, [R1] ;  /* 0x0000000001037983 */ /* 0x002e220000300800 */
[----:B------:R-:W-:-:S03]  /*1a4a0*/  ULDC UR4, c[0x0][0xd3c] ;  /* 0x00034f0000047ab9 */ /* 0x000fc60000000800 */
[----:B------:R-:W3:Y:S01]  /*1a4b0*/  LDL R4, [R1+0xc] ;  /* 0x00000c0001047983 */ /* 0x000ee20000100800 */
[----:B0-----:R-:W-:Y:S02]  /*1a4c0*/  IMAD.MOV.U32 R8, RZ, RZ, R3 ;  /* 0x000000ffff087224 */ /* 0x001fe400078e0003 */
[----:B---3--:R-:W-:-:S05]  /*1a4d0*/  IMAD.IADD R0, R4, 0x1, R16 ;  /* 0x0000000104007824 */ /* 0x008fca00078e0210 */
        /* <DEDUP_REMOVED lines=35> */
.L_x_5551:
[----:B------:R-:W-:Y:S02]  /*1a710*/  ULDC UR4, c[0x0][0xd38] ;  /* 0x00034e0000047ab9 */ /* 0x000fe40000000800 */
[----:B------:R-:W-:-:S04]  /*1a720*/  IMAD.U32 R8, RZ, RZ, UR4 ;  /* 0x00000004ff087e24 */ /* 0x000fc8000f8e00ff */
[----:B-1----:R-:W-:-:S04]  /*1a730*/  IMAD R10, R10, R8, RZ ;  /* 0x000000080a0a7224 */ /* 0x002fc800078e02ff */
[----:B------:R-:W-:-:S05]  /*1a740*/  IMAD.IADD R4, R9, 0x1, R10 ;  /* 0x0000000109047824 */ /* 0x000fca00078e020a */
[----:B------:R-:W-:-:S13]  /*1a750*/  ISETP.GT.AND P6, PT, R4, R0, PT ;  /* 0x000000000400720c */ /* 0x000fda0003fc4270 */
[----:B------:R-:W-:Y:S05]  /*1a760*/  @P6 BRA `(.L_x_5483) ;  /* 0x0000000000ac6947 */ /* 0x000fea0003800000 */
.L_x_5486:
        /* <DEDUP_REMOVED lines=37> */
.L_x_5559:
[----:B------:R-:W-:Y:S02]  /*1a9c0*/  ULDC UR4, c[0x0][0xd38] ;  /* 0x00034e0000047ab9 */ /* 0x000fe40000000800 */
[----:B------:R-:W-:-:S04]  /*1a9d0*/  IMAD.U32 R8, RZ, RZ, UR4 ;  /* 0x00000004ff087e24 */ /* 0x000fc8000f8e00ff */
[----:B-1----:R-:W-:-:S04]  /*1a9e0*/  IMAD R10, R10, R8, RZ ;  /* 0x000000080a0a7224 */ /* 0x002fc800078e02ff */
[----:B------:R-:W-:-:S05]  /*1a9f0*/  IMAD.IADD R4, R10, 0x1, R4 ;  /* 0x000000010a047824 */ /* 0x000fca00078e0204 */
[----:B------:R-:W-:-:S13]  /*1aa00*/  ISETP.GT.AND P6, PT, R4, R0, PT ;  /* 0x000000000400720c */ /* 0x000fda0003fc4270 */
[----:B------:R-:W-:Y:S05]  /*1aa10*/  @!P6 BRA `(.L_x_5486) ;  /* 0xfffffffc0054e947 */ /* 0x000fea000383ffff */
.L_x_5483:
        /* <DEDUP_REMOVED lines=12> */
.L_x_5564:
[----:B------:R-:W-:-:S13]  /*1aae0*/  ISETP.NE.AND P0, PT, R3, RZ, PT ;  /* 0x000000ff0300720c */ /* 0x000fda0003f05270 */
[----:B------:R-:W-:Y:S05]  /*1aaf0*/  @!P0 BRA `(.L_x_5488) ;  /* 0x0000000000148947 */ /* 0x000fea0003800000 */
[----:B------:R-:W-:Y:S01]  /*1ab00*/  UMOV UR4, 0xffffffff ;  /* 0xffffffff00047882 */ /* 0x000fe20000000000 */
[----:B---3--:R-:W-:Y:S02]  /*1ab10*/  VIADD R9, R9, 0xffffffff ;  /* 0xffffffff09097836 */ /* 0x008fe40000000000 */
[----:B------:R-:W-:Y:S05]  /*1ab20*/  BRA.DIV UR4, `(.L_x_5489) ;  /* 0x0000002e04ec7947 */ /* 0x000fea000b800000 */
[----:B0-----:R0:W1:Y:S02]  /*1ab30*/  SHFL.IDX PT, R2, R2, R9, 0x1f ;  /* 0x00001f0902027589 */ /* 0x00106400000e0000 */
.L_x_5567:
[----:B-1----:R-:W-:-:S07]  /*1ab40*/  IMAD.MOV.U32 R6, RZ, RZ, R2 ;  /* 0x000000ffff067224 */ /* 0x002fce00078e0002 */
.L_x_5488:
[----:B0-----:R-:W-:Y:S01]  /*1ab50*/  IMAD R2, R6, R8, R10 ;  /* 0x0000000806027224 */ /* 0x001fe200078e020a */
[----:B------:R-:W-:-:S03]  /*1ab60*/  ISETP.NE.AND P0, PT, R7, 0x1, PT ;  /* 0x000000010700780c */ /* 0x000fc60003f05270 */
[----:B------:R-:W-:Y:S01]  /*1ab70*/  IMAD.IADD R0, R0, 0x1, -R2 ;  /* 0x0000000100007824 */ /* 0x000fe200078e0a02 */
[----:B------:R0:W-:Y:S09]  /*1ab80*/  STL [R1], R2 ;  /* 0x0000000201007387 */ /* 0x0001f20000100800 */
[----:B------:R-:W-:Y:S05]  /*1ab90*/  @!P0 BRA `(.L_x_5490) ;  /* 0x0000000000e48947 */ /* 0x000fea0003800000 */
[----:B---3--:R-:W-:-:S04]  /*1aba0*/  IABS R5, R4 ;  /* 0x0000000400057213 */ /* 0x008fc80000000000 */
        /* <DEDUP_REMOVED lines=56> */
.L_x_5490:
[----:B---3--:R-:W2:Y:S01]  /*1af30*/  LDL R5, [R1+0xc] ;  /* 0x00000c0001057983 */ /* 0x008ea20000100800 */
        /* <DEDUP_REMOVED lines=62> */
.L_x_5491:
[----:B------:R-:W-:-:S05]  /*1b320*/  LOP3.LUT R0, RZ, R0, RZ, 0x33, !PT ;  /* 0x00000000ff007212 */ /* 0x000fca00078e33ff */
[----:B------:R-:W-:-:S05]  /*1b330*/  IMAD.IADD R0, R4, 0x1, R0 ;  /* 0x0000000104007824 */ /* 0x000fca00078e0200 */
[----:B------:R2:W-:Y:S01]  /*1b340*/  STL [R1+0x4], R0 ;  /* 0x0000040001007387 */ /* 0x0005e20000100800 */
[----:B------:R-:W-:Y:S05]  /*1b350*/  BRA `(.L_x_5492) ;  /* 0x0000000000287947 */ /* 0x000fea0003800000 */
.L_x_5484:
        /* <DEDUP_REMOVED lines=10> */
.L_x_5492:
[----:B-1----:R-:W3:Y:S04]  /*1b400*/  LDL R2, [R1+0xc] ;  /* 0x00000c0001027983 */ /* 0x002ee80000100800 */
[----:B0-----:R-:W4:Y:S04]  /*1b410*/  LDL R3, [R1+0x8] ;  /* 0x0000080001037983 */ /* 0x001f280000100800 */
[----:B------:R-:W5:Y:S04]  /*1b420*/  LDL R5, [R1+0x4] ;  /* 0x0000040001057983 */ /* 0x000f680000100800 */
[----:B------:R-:W5:Y:S01]  /*1b430*/  LDL R4, [R1] ;  /* 0x0000000001047983 */ /* 0x000f620000100800 */
        /* <DEDUP_REMOVED lines=12> */
.L_x_5481:
[----:B-1-3--:R-:W3:Y:S01]  /*1b500*/  LDL R0, [R1+0xc] ;  /* 0x00000c0001007983 */ /* 0x00aee20000100800 */
[----:B------:R-:W-:Y:S02]  /*1b510*/  ULDC UR4, c[0x0][0xd3c] ;  /* 0x00034f0000047ab9 */ /* 0x000fe40000000800 */
[----:B---3--:R-:W-:-:S13]  /*1b520*/  ISETP.GE.AND P0, PT, R0, UR4, PT ;  /* 0x0000000400007c0c */ /* 0x008fda000bf06270 */
[----:B------:R-:W-:Y:S05]  /*1b530*/  @!P0 BRA `(.L_x_5493) ;  /* 0xffffff8800708947 */ /* 0x000fea000383ffff */
[----:B------:R-:W-:Y:S05]  /*1b540*/  BSYNC B8 ;  /* 0x0000000000087941 */ /* 0x000fea0003800000 */
.L_x_5367:
[----:B---3--:R-:W3:Y:S01]  /*1b550*/  LDL.LU R0, [R1+0x64] ;  /* 0x0000640001007983 */ /* 0x008ee20000300800 */
[----:B------:R-:W-:Y:S01]  /*1b560*/  BSSY B0, `(.L_x_5494) ;  /* 0x000000b000007945 */ /* 0x000fe20003800000 */
[----:B0---4-:R-:W0:Y:S01]  /*1b570*/  S2R R5, SR_CgaCtaId ;  /* 0x0000000000057919 */ /* 0x011e220000008800 */
        /* <DEDUP_REMOVED lines=9> */
.L_x_5568:
[----:B------:R-:W-:Y:S05]  /*1b610*/  BSYNC B0 ;  /* 0x0000000000007941 */ /* 0x000fea0003800000 */
.L_x_5494:
[----:B------:R-:W-:-:S03]  /*1b620*/  UMOV UR4, 0xffffffff ;  /* 0xffffffff00047882 */ /* 0x000fc60000000000 */
[----:B------:R-:W-:Y:S05]  /*1b630*/  BRA.DIV UR4, `(.L_x_5496) ;  /* 0x0000002604687947 */ /* 0x000fea000b800000 */
[----:B------:R-:W1:Y:S02]  /*1b640*/  S2R R2, SR_TID.X ;  /* 0x0000000000027919 */ /* 0x000e640000002100 */
[----:B-1----:R-:W-:-:S04]  /*1b650*/  SHF.R.U32.HI R2, RZ, 0x5, R2 ;  /* 0x00000005ff027819 */ /* 0x002fc80000011602 */
[----:B------:R-:W-:-:S05]  /*1b660*/  LOP3.LUT R2, R2, 0x3, RZ, 0xc0, !PT ;  /* 0x0000000302027812 */ /* 0x000fca00078ec0ff */
[----:B------:R1:W2:Y:S02]  /*1b670*/  SHFL.IDX PT, R14, R2, RZ, 0x1f ;  /* 0x00001fff020e7589 */ /* 0x0002a400000e0000 */
.L_x_5571:
[----:B--2---:R-:W-:Y:S01]  /*1b680*/  ISETP.NE.AND P0, PT, R14, RZ, PT ;  /* 0x000000ff0e00720c */ /* 0x004fe20003f05270 */
[----:B------:R-:W-:-:S12]  /*1b690*/  BSSY B0, `(.L_x_5497) ;  /* 0x0000027000007945 */ /* 0x000fd80003800000 */
[----:B------:R-:W-:Y:S05]  /*1b6a0*/  @P0 BRA `(.L_x_5498) ;  /* 0x0000000000940947 */ /* 0x000fea0003800000 */
[----:B------:R-:W-:-:S03]  /*1b6b0*/  UMOV UR4, 0xffffffff ;  /* 0xffffffff00047882 */ /* 0x000fc60000000000 */
[----:B------:R-:W-:Y:S05]  /*1b6c0*/  BRA.DIV UR4, `(.L_x_5499) ;  /* 0x0000002604787947 */ /* 0x000fea000b800000 */
[----:B------:R-:W-:-:S13]  /*1b6d0*/  ELECT P6, URZ, PT ;  /* 0x00000000003f782f */ /* 0x000fda00038c0000 */
.L_x_5574:
[----:B------:R-:W-:Y:S05]  /*1b6e0*/  @!P6 BRA `(.L_x_5498) ;  /* 0x000000000084e947 */ /* 0x000fea0003800000 */
[----:B------:R-:W-:-:S06]  /*1b6f0*/  ULOP3.LUT UR4, UR36, 0x2, URZ, 0xfc, !UPT ;  /* 0x0000000224047892 */ /* 0x000fcc000f8efc3f */
[----:B-1----:R-:W-:-:S05]  /*1b700*/  IMAD.U32 R2, RZ, RZ, UR4 ;  /* 0x00000004ff027e24 */ /* 0x002fca000f8e00ff */
[----:B------:R-:W-:-:S13]  /*1b710*/  ISETP.NE.AND P2, PT, R2, 0x3, PT ;  /* 0x000000030200780c */ /* 0x000fda0003f45270 */
[----:B------:R-:W-:Y:S05]  /*1b720*/  @!P2 BRA `(.L_x_5500) ;  /* 0x000000000004a947 */ /* 0x000fea0003800000 */
[----:B------:R-:W-:Y:S01]  /*1b730*/  BPT.TRAP 0x1 ;  /* 0x000000040000795c */ /* 0x000fe20000300000 */
.L_x_5500:
        /* <DEDUP_REMOVED lines=14> */
.L_x_5575:
[----:B------:R-:W1:Y:S02]  /*1b820*/  SYNCS.PHASECHK.TRANS64.TRYWAIT P0, [R7+URZ], R2 ;  /* 0x00000002070075a7 */ /* 0x000e64000800017f */
[----:B-1----:R-:W-:Y:S05]  /*1b830*/  @!P0 BRA `(.L_x_5502) ;  /* 0x0000002400508947 */ /* 0x002fea0003800000 */
.L_x_5576:
[----:B------:R-:W-:Y:S05]  /*1b840*/  @!P2 BRA `(.L_x_5503) ;  /* 0x000000000004a947 */ /* 0x000fea0003800000 */
[----:B------:R-:W-:Y:S01]  /*1b850*/  BPT.TRAP 0x1 ;  /* 0x000000040000795c */ /* 0x000fe20000300000 */
.L_x_5503:
[----:B------:R-:W2:Y:S01]  /*1b860*/  LDL.LU R4, [R1+0x10] ;  /* 0x0000100001047983 */ /* 0x000ea20000300800 */
[----:B------:R-:W-:-:S04]  /*1b870*/  VIADD R0, R0, 0x38860 ;  /* 0x0003886000007836 */ /* 0x000fc80000000000 */
[----:B--2---:R-:W-:-:S04]  /*1b880*/  IMAD R4, R4, 0x8, R0 ;  /* 0x0000000804047824 */ /* 0x004fc800078e0200 */
[----:B------:R-:W2:Y:S02]  /*1b890*/  SYNCS.PHASECHK.TRANS64.TRYWAIT P0, [R4+URZ], R5 ;  /* 0x00000005040075a7 */ /* 0x000ea4000800017f */
[----:B--2---:R-:W-:Y:S05]  /*1b8a0*/  @!P0 BRA `(.L_x_5504) ;  /* 0x0000002400488947 */ /* 0x004fea0003800000 */
.L_x_5577:
[----:B------:R-:W-:-:S07]  /*1b8b0*/  IMAD R3, R3, 0x8, R0 ;  /* 0x0000000803037824 */ /* 0x000fce00078e0200 */
.L_x_5505:
[----:B---3--:R3:W4:Y:S02]  /*1b8c0*/  SYNCS.PHASECHK.TRANS64.TRYWAIT P0, [R3+URZ], R2 ;  /* 0x00000002030075a7 */ /* 0x008724000800017f */
[----:B----4-:R-:W-:Y:S05]  /*1b8d0*/  @!P0 NANOSLEEP.SYNCS 0x989680 ;  /* 0x009896800000895d */ /* 0x010fea0003900000 */
[----:B------:R-:W4:Y:S02]  /*1b8e0*/  @!P0 SYNCS.PHASECHK.TRANS64 P0, [R3+URZ], R2 ;  /* 0x00000002030085a7 */ /* 0x000f24000800007f */
[----:B----4-:R-:W-:Y:S05]  /*1b8f0*/  @!P0 BRA `(.L_x_5505) ;  /* 0xfffffffc00f08947 */ /* 0x010fea000383ffff */
.L_x_5498:
[----:B------:R-:W-:Y:S05]  /*1b900*/  BSYNC B0 ;  /* 0x0000000000007941 */ /* 0x000fea0003800000 */
.L_x_5497:
[----:B------:R-:W-:Y:S05]  /*1b910*/  EXIT ;  /* 0x000000000000794d */ /* 0x000fea0003800000 */
.L_x_5312:
[----:B0-----:R0:W1:Y:S02]  /*1b920*/  SYNCS.PHASECHK.TRANS64.TRYWAIT P1, [R16+URZ+0x38800], R5 ;  /* 0x03880005100075a7 */ /* 0x001064000802017f */
[----:B-1----:R-:W-:Y:S05]  /*1b930*/  @!P1 NANOSLEEP.SYNCS 0x989680 ;  /* 0x009896800000995d */ /* 0x002fea0003900000 */
[----:B------:R-:W1:Y:S02]  /*1b940*/  @!P1 SYNCS.PHASECHK.TRANS64 P1, [R16+URZ+0x38800], R5 ;  /* 0x03880005100095a7 */ /* 0x000e64000802007f */
[----:B-1----:R-:W-:Y:S05]  /*1b950*/  @!P1 BRA `(.L_x_5312) ;  /* 0xfffffffc00f09947 */ /* 0x002fea000383ffff */
[----:B------:R-:W-:Y:S05]  /*1b960*/  BRA `(.L_x_5506) ;  /* 0xfffffe88001c7947 */ /* 0x000fea000383ffff */
.L_x_5316:
[----:B--2---:R2:W3:Y:S02]  /*1b970*/  SYNCS.PHASECHK.TRANS64.TRYWAIT P1, [R9+URZ+0x38830], R6 ;  /* 0x03883006090075a7 */ /* 0x0044e4000802017f */
[----:B---3--:R-:W-:Y:S05]  /*1b980*/  @!P1 NANOSLEEP.SYNCS 0x989680 ;  /* 0x009896800000995d */ /* 0x008fea0003900000 */
[----:B------:R-:W3:Y:S02]  /*1b990*/  @!P1 SYNCS.PHASECHK.TRANS64 P1, [R9+URZ+0x38830], R6 ;  /* 0x03883006090095a7 */ /* 0x000ee4000802007f */
[----:B---3--:R-:W-:Y:S05]  /*1b9a0*/  @!P1 BRA `(.L_x_5316) ;  /* 0xfffffffc00f09947 */ /* 0x008fea000383ffff */
[----:B------:R-:W-:Y:S05]  /*1b9b0*/  BRA `(.L_x_5315) ;  /* 0xfffffe8800407947 */ /* 0x000fea000383ffff */
.L_x_5317:
[----:B---3--:R3:W4:Y:S02]  /*1b9c0*/  SYNCS.PHASECHK.TRANS64.TRYWAIT P1, [R16+URZ+0x38810], R5 ;  /* 0x03881005100075a7 */ /* 0x008724000802017f */
[----:B----4-:R-:W-:Y:S05]  /*1b9d0*/  @!P1 NANOSLEEP.SYNCS 0x989680 ;  /* 0x009896800000995d */ /* 0x010fea0003900000 */
[----:B------:R-:W4:Y:S02]  /*1b9e0*/  @!P1 SYNCS.PHASECHK.TRANS64 P1, [R16+URZ+0x38810], R5 ;  /* 0x03881005100095a7 */ /* 0x000f24000802007f */
[----:B----4-:R-:W-:Y:S05]  /*1b9f0*/  @!P1 BRA `(.L_x_5317) ;  /* 0xfffffffc00f09947 */ /* 0x010fea000383ffff */
[----:B------:R-:W-:Y:S05]  /*1ba00*/  BRA `(.L_x_5507) ;  /* 0xfffffe8800cc7947 */ /* 0x000fea000383ffff */
.L_x_5321:
[----:B0-----:R0:W3:Y:S02]  /*1ba10*/  SYNCS.PHASECHK.TRANS64.TRYWAIT P1, [R9+URZ+0x38850], R6 ;  /* 0x03885006090075a7 */ /* 0x0010e4000802017f */
[----:B---3--:R-:W-:Y:S05]  /*1ba20*/  @!P1 NANOSLEEP.SYNCS 0x989680 ;  /* 0x009896800000995d */ /* 0x008fea0003900000 */
[----:B------:R-:W3:Y:S02]  /*1ba30*/  @!P1 SYNCS.PHASECHK.TRANS64 P1, [R9+URZ+0x38850], R6 ;  /* 0x03885006090095a7 */ /* 0x000ee4000802007f */
[----:B---3--:R-:W-:Y:S05]  /*1ba40*/  @!P1 BRA `(.L_x_5321) ;  /* 0xfffffffc00f09947 */ /* 0x008fea000383ffff */
[----:B------:R-:W-:Y:S05]  /*1ba50*/  BRA `(.L_x_5320) ;  /* 0xfffffe8800fc7947 */ /* 0x000fea000383ffff */
.L_x_5326:
[----:B-1----:R1:W2:Y:S02]  /*1ba60*/  SYNCS.PHASECHK.TRANS64.TRYWAIT P3, [R9+URZ+0x38830], R5 ;  /* 0x03883005090075a7 */ /* 0x0022a4000806017f */
[----:B--2---:R-:W-:Y:S05]  /*1ba70*/  @!P3 NANOSLEEP.SYNCS 0x989680 ;  /* 0x009896800000b95d */ /* 0x004fea0003900000 */
[----:B------:R-:W2:Y:S02]  /*1ba80*/  @!P3 SYNCS.PHASECHK.TRANS64 P3, [R9+URZ+0x38830], R5 ;  /* 0x038830050900b5a7 */ /* 0x000ea4000806007f */
[----:B--2---:R-:W-:Y:S05]  /*1ba90*/  @!P3 BRA `(.L_x_5326) ;  /* 0xfffffffc00f0b947 */ /* 0x004fea000383ffff */
[----:B------:R-:W-:Y:S05]  /*1baa0*/  BRA `(.L_x_5325) ;  /* 0xfffffeb8001c7947 */ /* 0x000fea000383ffff */
.L_x_5330:
[----:B---3--:R3:W4:Y:S02]  /*1bab0*/  SYNCS.PHASECHK.TRANS64.TRYWAIT P3, [R9+URZ+0x38850], R5 ;  /* 0x03885005090075a7 */ /* 0x008724000806017f */
[----:B----4-:R-:W-:Y:S05]  /*1bac0*/  @!P3 NANOSLEEP.SYNCS 0x989680 ;  /* 0x009896800000b95d */ /* 0x010fea0003900000 */
[----:B------:R-:W4:Y:S02]  /*1bad0*/  @!P3 SYNCS.PHASECHK.TRANS64 P3, [R9+URZ+0x38850], R5 ;  /* 0x038850050900b5a7 */ /* 0x000f24000806007f */
[----:B----4-:R-:W-:Y:S05]  /*1bae0*/  @!P3 BRA `(.L_x_5330) ;  /* 0xfffffffc00f0b947 */ /* 0x010fea000383ffff */
[----:B------:R-:W-:Y:S05]  /*1baf0*/  BRA `(.L_x_5329) ;  /* 0xfffffeb800787947 */ /* 0x000fea000383ffff */
.L_x_5336:
[----:B-1----:R1:W2:Y:S02]  /*1bb00*/  SYNCS.PHASECHK.TRANS64.TRYWAIT P1, [R9+URZ+0x38830], R5 ;  /* 0x03883005090075a7 */ /* 0x0022a4000802017f */
[----:B--2---:R-:W-:Y:S05]  /*1bb10*/  @!P1 NANOSLEEP.SYNCS 0x989680 ;  /* 0x009896800000995d */ /* 0x004fea0003900000 */
[----:B------:R-:W2:Y:S02]  /*1bb20*/  @!P1 SYNCS.PHASECHK.TRANS64 P1, [R9+URZ+0x38830], R5 ;  /* 0x03883005090095a7 */ /* 0x000ea4000802007f */
[----:B--2---:R-:W-:Y:S05]  /*1bb30*/  @!P1 BRA `(.L_x_5336) ;  /* 0xfffffffc00f09947 */ /* 0x004fea000383ffff */
[----:B------:R-:W-:Y:S05]  /*1bb40*/  BRA `(.L_x_5335) ;  /* 0xfffffeec00907947 */ /* 0x000fea000383ffff */
.L_x_5340:
[----:B---3--:R3:W4:Y:S02]  /*1bb50*/  SYNCS.PHASECHK.TRANS64.TRYWAIT P1, [R9+URZ+0x38850], R5 ;  /* 0x03885005090075a7 */ /* 0x008724000802017f */
[----:B----4-:R-:W-:Y:S05]  /*1bb60*/  @!P1 NANOSLEEP.SYNCS 0x989680 ;  /* 0x009896800000995d */ /* 0x010fea0003900000 */
[----:B------:R-:W4:Y:S02]  /*1bb70*/  @!P1 SYNCS.PHASECHK.TRANS64 P1, [R9+URZ+0x38850], R5 ;  /* 0x03885005090095a7 */ /* 0x000f24000802007f */
[----:B----4-:R-:W-:Y:S05]  /*1bb80*/  @!P1 BRA `(.L_x_5340) ;  /* 0xfffffffc00f09947 */ /* 0x010fea000383ffff */
[----:B------:R-:W-:Y:S05]  /*1bb90*/  BRA `(.L_x_5339) ;  /* 0xfffffeec00ec7947 */ /* 0x000fea000383ffff */
.L_x_5381:
        /* <DEDUP_REMOVED lines=11> */
.L_x_5509:
[----:B------:R-:W-:Y:S05]  /*1bc50*/  BSYNC B0 ;  /* 0x0000000000007941 */ /* 0x000fea0003800000 */
.L_x_5508:
[----:B------:R-:W-:Y:S05]  /*1bc60*/  BRA `(.L_x_5510) ;  /* 0xffffff9000807947 */ /* 0x000fea000383ffff */
.L_x_5383:
[----:B------:R-:W-:Y:S01]  /*1bc70*/  BSSY B0, `(.L_x_5511) ;  /* 0x0000006000007945 */ /* 0x000fe20003800000 */
[----:B------:R-:W-:-:S07]  /*1bc80*/  IMAD.MOV.U32 R15, RZ, RZ, -0x1 ;  /* 0xffffffffff0f7424 */ /* 0x000fce00078e00ff */
[----:B0-2---:R-:W-:Y:S05]  /*1bc90*/  WARPSYNC.COLLECTIVE R15, `(.L_x_5512) ;  /* 0x000000000f0c7348 */ /* 0x005fea0003c00000 */
[----:B------:R-:W-:Y:S02]  /*1bca0*/  ELECT P6, UR62, PT ;  /* 0x00000000003e782f */ /* 0x000fe400038c0000 */
[----:B------:R-:W-:Y:S01]  /*1bcb0*/  MOV R14, UR62 ;  /* 0x0000003e000e7c02 */ /* 0x000fe20008000f00 */
[----:B0-2---:R-:W-:Y:S10]  /*1bcc0*/  ENDCOLLECTIVE ;  /* 0x000000000000791b */ /* 0x005ff40003800000 */
.L_x_5512:
[----:B------:R-:W-:Y:S05]  /*1bcd0*/  BSYNC B0 ;  /* 0x0000000000007941 */ /* 0x000fea0003800000 */
.L_x_5511:
[----:B------:R-:W-:Y:S05]  /*1bce0*/  BRA `(.L_x_5513) ;  /* 0xffffff9000847947 */ /* 0x000fea000383ffff */
.L_x_5385:
[----:B-1----:R1:W3:Y:S02]  /*1bcf0*/  SYNCS.PHASECHK.TRANS64.TRYWAIT P0, [R0+URZ+0x38840], R2 ;  /* 0x03884002000075a7 */ /* 0x0022e4000800017f */
[----:B---3--:R-:W-:Y:S05]  /*1bd00*/  @!P0 NANOSLEEP.SYNCS 0x989680 ;  /* 0x009896800000895d */ /* 0x008fea0003900000 */
[----:B------:R-:W3:Y:S02]  /*1bd10*/  @!P0 SYNCS.PHASECHK.TRANS64 P0, [R0+URZ+0x38840], R2 ;  /* 0x03884002000085a7 */ /* 0x000ee4000800007f */
[----:B---3--:R-:W-:Y:S05]  /*1bd20*/  @!P0 BRA `(.L_x_5385) ;  /* 0xfffffffc00f08947 */ /* 0x008fea000383ffff */
[----:B------:R-:W-:Y:S05]  /*1bd30*/  BRA `(.L_x_5514) ;  /* 0xffffff9000e87947 */ /* 0x000fea000383ffff */
.L_x_5389:
        /* <DEDUP_REMOVED lines=9> */
.L_x_5515:
[----:B------:R-:W-:Y:S02]  /*1bdd0*/  IMAD.MOV.U32 R13, RZ, RZ, R3 ;  /* 0x000000ffff0d7224 */ /* 0x000fe400078e0003 */
[----:B------:R-:W-:Y:S01]  /*1bde0*/  IMAD.MOV.U32 R4, RZ, RZ, R14 ;  /* 0x000000ffff047224 */ /* 0x000fe200078e000e */
[----:B------:R-:W-:-:S07]  /*1bdf0*/  LOP3.LUT R6, R6, 0x7f, RZ, 0xc0, !PT ;  /* 0x0000007f06067812 */ /* 0x000fce00078ec0ff */
[----:B------:R-:W-:Y:S05]  /*1be00*/  WARPSYNC.COLLECTIVE R15, `(.L_x_5516) ;  /* 0x000000000f087348 */ /* 0x000fea0003c00000 */
[----:B------:R0:W1:Y:S02]  /*1be10*/  SHFL.IDX P6, R14, R13, R12, R11 ;  /* 0x0000000c0d0e7389 */ /* 0x00006400000c000b */
[----:B01----:R-:W-:Y:S01]  /*1be20*/  ENDCOLLECTIVE ;  /* 0x000000000000791b */ /* 0x003fe20003800000 */
.L_x_5516:
        /* <DEDUP_REMOVED lines=9> */
.L_x_5517:
[----:B------:R-:W-:Y:S02]  /*1bec0*/  IMAD.MOV.U32 R13, RZ, RZ, R3 ;  /* 0x000000ffff0d7224 */ /* 0x000fe400078e0003 */
[----:B------:R-:W-:-:S07]  /*1bed0*/  IMAD.MOV.U32 R6, RZ, RZ, R14 ;  /* 0x000000ffff067224 */ /* 0x000fce00078e000e */
[----:B------:R-:W-:Y:S05]  /*1bee0*/  WARPSYNC.COLLECTIVE R15, `(.L_x_5518) ;  /* 0x000000000f087348 */ /* 0x000fea0003c00000 */
[----:B------:R0:W1:Y:S02]  /*1bef0*/  SHFL.IDX P6, R14, R13, R12, R11 ;  /* 0x0000000c0d0e7389 */ /* 0x00006400000c000b */
[----:B01----:R-:W-:Y:S01]  /*1bf00*/  ENDCOLLECTIVE ;  /* 0x000000000000791b */ /* 0x003fe20003800000 */
.L_x_5518:
        /* <DEDUP_REMOVED lines=22> */
.L_x_5519:
        /* <DEDUP_REMOVED lines=10> */
.L_x_5520:
        /* <DEDUP_REMOVED lines=11> */
.L_x_5521:
        /* <DEDUP_REMOVED lines=14> */
.L_x_5522:
[----:B------:R-:W-:Y:S01]  /*1c2a0*/  IMAD.MOV.U32 R3, RZ, RZ, R14 ;  /* 0x000000ffff037224 */ /* 0x000fe200078e000e */
[----:B------:R-:W-:Y:S06]  /*1c2b0*/  BRA `(.L_x_5523) ;  /* 0xffffff9800247947 */ /* 0x000fec000383ffff */
.L_x_5393:
        /* <DEDUP_REMOVED lines=26> */
.L_x_5525:
[----:B------:R-:W-:Y:S05]  /*1c460*/  BSYNC B0 ;  /* 0x0000000000007941 */ /* 0x000fea0003800000 */
.L_x_5524:
        /* <DEDUP_REMOVED lines=13> */
.L_x_5526:
        /* <DEDUP_REMOVED lines=41> */
.L_x_5527:
        /* <DEDUP_REMOVED lines=16> */
.L_x_5528:
        /* <DEDUP_REMOVED lines=29> */
.L_x_5529:
        /* <DEDUP_REMOVED lines=12> */
.L_x_5530:
        /* <DEDUP_REMOVED lines=34> */
.L_x_5531:
[----:B------:R-:W-:Y:S02]  /*1cd80*/  IMAD.MOV.U32 R13, RZ, RZ, R0 ;  /* 0x000000ffff0d7224 */ /* 0x000fe400078e0000 */
[----:B------:R-:W-:-:S07]  /*1cd90*/  IMAD.MOV.U32 R4, RZ, RZ, R14 ;  /* 0x000000ffff047224 */ /* 0x000fce00078e000e */
[----:B------:R-:W-:Y:S05]  /*1cda0*/  WARPSYNC.COLLECTIVE R15, `(.L_x_5532) ;  /* 0x000000000f087348 */ /* 0x000fea0003c00000 */
[----:B------:R0:W1:Y:S02]  /*1cdb0*/  SHFL.IDX P6, R14, R13, R12, R11 ;  /* 0x0000000c0d0e7389 */ /* 0x00006400000c000b */
[----:B01----:R-:W-:Y:S01]  /*1cdc0*/  ENDCOLLECTIVE ;  /* 0x000000000000791b */ /* 0x003fe20003800000 */
.L_x_5532:
[----:B------:R-:W-:Y:S01]  /*1cdd0*/  IMAD.MOV.U32 R0, RZ, RZ, R14 ;  /* 0x000000ffff007224 */ /* 0x000fe200078e000e */
[----:B------:R-:W-:Y:S06]  /*1cde0*/  BRA `(.L_x_5533) ;  /* 0xffffff9800fc7947 */ /* 0x000fec000383ffff */
.L_x_5398:
[----:B0-----:R0:W2:Y:S02]  /*1cdf0*/  SYNCS.PHASECHK.TRANS64.TRYWAIT P0, [R18+URZ+0x38820], R0 ;  /* 0x03882000120075a7 */ /* 0x0010a4000800017f */
[----:B--2---:R-:W-:Y:S05]  /*1ce00*/  @!P0 NANOSLEEP.SYNCS 0x989680 ;  /* 0x009896800000895d */ /* 0x004fea0003900000 */
[----:B------:R-:W2:Y:S02]  /*1ce10*/  @!P0 SYNCS.PHASECHK.TRANS64 P0, [R18+URZ+0x38820], R0 ;  /* 0x03882000120085a7 */ /* 0x000ea4000800007f */
[----:B--2---:R-:W-:Y:S05]  /*1ce20*/  @!P0 BRA `(.L_x_5398) ;  /* 0xfffffffc00f08947 */ /* 0x004fea000383ffff */
[----:B------:R-:W-:Y:S05]  /*1ce30*/  BRA `(.L_x_5534) ;  /* 0xffffff9c00b47947 */ /* 0x000fea000383ffff */
.L_x_5402:
[----:B0-----:R0:W1:Y:S02]  /*1ce40*/  SYNCS.PHASECHK.TRANS64.TRYWAIT P0, [R0+URZ+0x38860], R2 ;  /* 0x03886002000075a7 */ /* 0x001064000800017f */
[----:B-1----:R-:W-:Y:S05]  /*1ce50*/  @!P0 NANOSLEEP.SYNCS 0x989680 ;  /* 0x009896800000895d */ /* 0x002fea0003900000 */
[----:B------:R-:W1:Y:S02]  /*1ce60*/  @!P0 SYNCS.PHASECHK.TRANS64 P0, [R0+URZ+0x38860], R2 ;  /* 0x03886002000085a7 */ /* 0x000e64000800007f */
[----:B-1----:R-:W-:Y:S05]  /*1ce70*/  @!P0 BRA `(.L_x_5402) ;  /* 0xfffffffc00f08947 */ /* 0x002fea000383ffff */
[----:B------:R-:W-:Y:S05]  /*1ce80*/  BRA `(.L_x_5535) ;  /* 0xffffff9c00d87947 */ /* 0x000fea000383ffff */
.L_x_5421:
[----:B--2---:R2:W3:Y:S02]  /*1ce90*/  SYNCS.PHASECHK.TRANS64.TRYWAIT P0, [R3+URZ+0x38840], R2 ;  /* 0x03884002030075a7 */ /* 0x0044e4000800017f */
[----:B---3--:R-:W-:Y:S05]  /*1cea0*/  @!P0 NANOSLEEP.SYNCS 0x989680 ;  /* 0x009896800000895d */ /* 0x008fea0003900000 */
[----:B------:R-:W3:Y:S02]  /*1ceb0*/  @!P0 SYNCS.PHASECHK.TRANS64 P0, [R3+URZ+0x38840], R2 ;  /* 0x03884002030085a7 */ /* 0x000ee4000800007f */
[----:B---3--:R-:W-:Y:S05]  /*1cec0*/  @!P0 BRA `(.L_x_5421) ;  /* 0xfffffffc00f08947 */ /* 0x008fea000383ffff */
[----:B------:R-:W-:Y:S05]  /*1ced0*/  BRA `(.L_x_5536) ;  /* 0xffffffa800f07947 */ /* 0x000fea000383ffff */
.L_x_5426:
[----:B0-----:R0:W1:Y:S02]  /*1cee0*/  SYNCS.PHASECHK.TRANS64.TRYWAIT P0, [R3+URZ+0x38860], R2 ;  /* 0x03886002030075a7 */ /* 0x001064000800017f */
[----:B-1----:R-:W-:Y:S05]  /*1cef0*/  @!P0 NANOSLEEP.SYNCS 0x989680 ;  /* 0x009896800000895d */ /* 0x002fea0003900000 */
[----:B------:R-:W1:Y:S02]  /*1cf00*/  @!P0 SYNCS.PHASECHK.TRANS64 P0, [R3+URZ+0x38860], R2 ;  /* 0x03886002030085a7 */ /* 0x000e64000800007f */
[----:B-1----:R-:W-:Y:S05]  /*1cf10*/  @!P0 BRA `(.L_x_5426) ;  /* 0xfffffffc00f08947 */ /* 0x002fea000383ffff */
[----:B------:R-:W-:Y:S05]  /*1cf20*/  BRA `(.L_x_5537) ;  /* 0xffffffac00707947 */ /* 0x000fea000383ffff */
.L_x_5441:
[----:B-1----:R1:W2:Y:S02]  /*1cf30*/  SYNCS.PHASECHK.TRANS64.TRYWAIT P0, [R4+URZ+0x38840], R2 ;  /* 0x03884002040075a7 */ /* 0x0022a4000800017f */
[----:B--2---:R-:W-:Y:S05]  /*1cf40*/  @!P0 NANOSLEEP.SYNCS 0x989680 ;  /* 0x009896800000895d */ /* 0x004fea0003900000 */
[----:B------:R-:W2:Y:S02]  /*1cf50*/  @!P0 SYNCS.PHASECHK.TRANS64 P0, [R4+URZ+0x38840], R2 ;  /* 0x03884002040085a7 */ /* 0x000ea4000800007f */
[----:B--2---:R-:W-:Y:S05]  /*1cf60*/  @!P0 BRA `(.L_x_5441) ;  /* 0xfffffffc00f08947 */ /* 0x004fea000383ffff */
[----:B------:R-:W-:Y:S05]  /*1cf70*/  BRA `(.L_x_5538) ;  /* 0xffffffb800507947 */ /* 0x000fea000383ffff */
.L_x_5446:
[----:B0-----:R0:W2:Y:S02]  /*1cf80*/  SYNCS.PHASECHK.TRANS64.TRYWAIT P0, [R4+URZ+0x38860], R2 ;  /* 0x03886002040075a7 */ /* 0x0010a4000800017f */
[----:B--2---:R-:W-:Y:S05]  /*1cf90*/  @!P0 NANOSLEEP.SYNCS 0x989680 ;  /* 0x009896800000895d */ /* 0x004fea0003900000 */
[----:B------:R-:W2:Y:S02]  /*1cfa0*/  @!P0 SYNCS.PHASECHK.TRANS64 P0, [R4+URZ+0x38860], R2 ;  /* 0x03886002040085a7 */ /* 0x000ea4000800007f */
[----:B--2---:R-:W-:Y:S05]  /*1cfb0*/  @!P0 BRA `(.L_x_5446) ;  /* 0xfffffffc00f08947 */ /* 0x004fea000383ffff */
[----:B------:R-:W-:Y:S05]  /*1cfc0*/  BRA `(.L_x_5539) ;  /* 0xffffffb800cc7947 */ /* 0x000fea000383ffff */
.L_x_5461:
[----:B-1----:R1:W2:Y:S02]  /*1cfd0*/  SYNCS.PHASECHK.TRANS64.TRYWAIT P0, [R4+URZ+0x38840], R2 ;  /* 0x03884002040075a7 */ /* 0x0022a4000800017f */
[----:B--2---:R-:W-:Y:S05]  /*1cfe0*/  @!P0 NANOSLEEP.SYNCS 0x989680 ;  /* 0x009896800000895d */ /* 0x004fea0003900000 */
[----:B------:R-:W2:Y:S02]  /*1cff0*/  @!P0 SYNCS.PHASECHK.TRANS64 P0, [R4+URZ+0x38840], R2 ;  /* 0x03884002040085a7 */ /* 0x000ea4000800007f */
[----:B--2---:R-:W-:Y:S05]  /*1d000*/  @!P0 BRA `(.L_x_5461) ;  /* 0xfffffffc00f08947 */ /* 0x004fea000383ffff */
[----:B------:R-:W-:Y:S05]  /*1d010*/  BRA `(.L_x_5540) ;  /* 0xffffffc4008c7947 */ /* 0x000fea000383ffff */
.L_x_5466:
[----:B0-----:R0:W2:Y:S02]  /*1d020*/  SYNCS.PHASECHK.TRANS64.TRYWAIT P0, [R4+URZ+0x38860], R2 ;  /* 0x03886002040075a7 */ /* 0x0010a4000800017f */
[----:B--2---:R-:W-:Y:S05]  /*1d030*/  @!P0 NANOSLEEP.SYNCS 0x989680 ;  /* 0x009896800000895d */ /* 0x004fea0003900000 */
[----:B------:R-:W2:Y:S02]  /*1d040*/  @!P0 SYNCS.PHASECHK.TRANS64 P0, [R4+URZ+0x38860], R2 ;  /* 0x03886002040085a7 */ /* 0x000ea4000800007f */
[----:B--2---:R-:W-:Y:S05]  /*1d050*/  @!P0 BRA `(.L_x_5466) ;  /* 0xfffffffc00f08947 */ /* 0x004fea000383ffff */
[----:B------:R-:W-:Y:S05]  /*1d060*/  BRA `(.L_x_5541) ;  /* 0xffffffc8000c7947 */ /* 0x000fea000383ffff */
.L_x_5482:
[----:B-1----:R-:W4:Y:S01]  /*1d070*/  LDL R3, [R1] ;  /* 0x0000000001037983 */ /* 0x002f220000100800 */
        /* <DEDUP_REMOVED lines=8> */
.L_x_5543:
[----:B------:R-:W-:Y:S05]  /*1d100*/  BSYNC B0 ;  /* 0x0000000000007941 */ /* 0x000fea0003800000 */
.L_x_5542:
        /* <DEDUP_REMOVED lines=9> */
.L_x_5544:
        /* <DEDUP_REMOVED lines=25> */
.L_x_5545:
        /* <DEDUP_REMOVED lines=8> */
.L_x_5546:
        /* <DEDUP_REMOVED lines=8> */
.L_x_5547:
        /* <DEDUP_REMOVED lines=8> */
.L_x_5548:
        /* <DEDUP_REMOVED lines=8> */
.L_x_5549:
        /* <DEDUP_REMOVED lines=9> */
.L_x_5550:
[----:B------:R-:W-:Y:S01]  /*1d5c0*/  IMAD.MOV.U32 R10, RZ, RZ, R14 ;  /* 0x000000ffff0a7224 */ /* 0x000fe200078e000e */
[----:B------:R-:W-:Y:S06]  /*1d5d0*/  BRA `(.L_x_5551) ;  /* 0xffffffd0004c7947 */ /* 0x000fec000383ffff */
.L_x_5485:
        /* <DEDUP_REMOVED lines=8> */
.L_x_5553:
[----:B------:R-:W-:Y:S05]  /*1d660*/  BSYNC B0 ;  /* 0x0000000000007941 */ /* 0x000fea0003800000 */
.L_x_5552:
        /* <DEDUP_REMOVED lines=10> */
.L_x_5554:
        /* <DEDUP_REMOVED lines=8> */
.L_x_5555:
        /* <DEDUP_REMOVED lines=8> */
.L_x_5556:
        /* <DEDUP_REMOVED lines=8> */
.L_x_5557:
        /* <DEDUP_REMOVED lines=9> */
.L_x_5558:
[----:B------:R-:W-:Y:S01]  /*1d920*/  IMAD.MOV.U32 R10, RZ, RZ, R14 ;  /* 0x000000ffff0a7224 */ /* 0x000fe200078e000e */
[----:B------:R-:W-:Y:S06]  /*1d930*/  BRA `(.L_x_5559) ;  /* 0xffffffd000207947 */ /* 0x000fec000383ffff */
.L_x_5487:
[----:B------:R-:W-:Y:S01]  /*1d940*/  BSSY B0, `(.L_x_5560) ;  /* 0x0000006000007945 */ /* 0x000fe20003800000 */
[----:B------:R-:W-:Y:S01]  /*1d950*/  PLOP3.LUT P6, PT, P6, PT, PT, 0x8, 0x0 ;  /* 0x000000000000781c */ /* 0x000fe200037ce170 */
[----:B------:R-:W-:-:S12]  /*1d960*/  IMAD.MOV.U32 R15, RZ, RZ, -0x1 ;  /* 0xffffffffff0f7424 */ /* 0x000fd800078e00ff */
[----:B0-----:R-:W-:Y:S05]  /*1d970*/  WARPSYNC.COLLECTIVE R15, `(.L_x_5561) ;  /* 0x000000000f087348 */ /* 0x001fea0003c00000 */
[----:B------:R-:W-:Y:S01]  /*1d980*/  VOTE.ANY R14, PT, P6 ;  /* 0x00000000000e7806 */ /* 0x000fe200030e0100 */
[----:B0-----:R-:W-:Y:S06]  /*1d990*/  ENDCOLLECTIVE ;  /* 0x000000000000791b */ /* 0x001fec0003800000 */
.L_x_5561:
[----:B------:R-:W-:Y:S05]  /*1d9a0*/  BSYNC B0 ;  /* 0x0000000000007941 */ /* 0x000fea0003800000 */
.L_x_5560:
        /* <DEDUP_REMOVED lines=10> */
.L_x_5562:
[----:B------:R-:W-:Y:S02]  /*1da50*/  IMAD.MOV.U32 R13, RZ, RZ, R7 ;  /* 0x000000ffff0d7224 */ /* 0x000fe400078e0007 */
[----:B------:R-:W-:-:S07]  /*1da60*/  IMAD.MOV.U32 R4, RZ, RZ, R14 ;  /* 0x000000ffff047224 */ /* 0x000fce00078e000e */
[----:B------:R-:W-:Y:S05]  /*1da70*/  WARPSYNC.COLLECTIVE R15, `(.L_x_5563) ;  /* 0x000000000f087348 */ /* 0x000fea0003c00000 */
[----:B------:R0:W1:Y:S02]  /*1da80*/  SHFL.IDX P6, R14, R13, R12, R11 ;  /* 0x0000000c0d0e7389 */ /* 0x00006400000c000b */
[----:B01----:R-:W-:Y:S01]  /*1da90*/  ENDCOLLECTIVE ;  /* 0x000000000000791b */ /* 0x003fe20003800000 */
.L_x_5563:
[----:B------:R-:W-:Y:S02]  /*1daa0*/  IMAD.MOV.U32 R7, RZ, RZ, R14 ;  /* 0x000000ffff077224 */ /* 0x000fe400078e000e */
[----:B------:R-:W-:-:S05]  /*1dab0*/  IMAD.IADD R5, R9, 0x1, R16 ;  /* 0x0000000109057824 */ /* 0x000fca00078e0210 */
[----:B------:R0:W-:Y:S01]  /*1dac0*/  STL [R1+0xc], R5 ;  /* 0x00000c0501007387 */ /* 0x0001e20000100800 */
[----:B------:R-:W-:Y:S05]  /*1dad0*/  BRA `(.L_x_5564) ;  /* 0xffffffd000007947 */ /* 0x000fea000383ffff */
.L_x_5489:
        /* <DEDUP_REMOVED lines=8> */
.L_x_5566:
[----:B------:R-:W-:Y:S05]  /*1db60*/  BSYNC B0 ;  /* 0x0000000000007941 */ /* 0x000fea0003800000 */
.L_x_5565:
[----:B------:R-:W-:Y:S01]  /*1db70*/  IMAD.MOV.U32 R2, RZ, RZ, R14 ;  /* 0x000000ffff027224 */ /* 0x000fe200078e000e */
[----:B------:R-:W-:Y:S06]  /*1db80*/  BRA `(.L_x_5567) ;  /* 0xffffffcc00ec7947 */ /* 0x000fec000383ffff */
.L_x_5495:
[----:B0-----:R0:W1:Y:S02]  /*1db90*/  SYNCS.PHASECHK.TRANS64.TRYWAIT P0, [R0+URZ+0x38820], R3 ;  /* 0x03882003000075a7 */ /* 0x001064000800017f */
[----:B-1----:R-:W-:Y:S05]  /*1dba0*/  @!P0 NANOSLEEP.SYNCS 0x989680 ;  /* 0x009896800000895d */ /* 0x002fea0003900000 */
[----:B------:R-:W1:Y:S02]  /*1dbb0*/  @!P0 SYNCS.PHASECHK.TRANS64 P0, [R0+URZ+0x38820], R3 ;  /* 0x03882003000085a7 */ /* 0x000e64000800007f */
[----:B-1----:R-:W-:Y:S05]  /*1dbc0*/  @!P0 BRA `(.L_x_5495) ;  /* 0xfffffffc00f08947 */ /* 0x002fea000383ffff */
[----:B------:R-:W-:Y:S05]  /*1dbd0*/  BRA `(.L_x_5568) ;  /* 0xffffffd8008c7947 */ /* 0x000fea000383ffff */
.L_x_5496:
        /* <DEDUP_REMOVED lines=11> */
.L_x_5570:
[----:B------:R-:W-:Y:S05]  /*1dc90*/  BSYNC B0 ;  /* 0x0000000000007941 */ /* 0x000fea0003800000 */
.L_x_5569:
[----:B------:R-:W-:Y:S05]  /*1dca0*/  BRA `(.L_x_5571) ;  /* 0xffffffd800747947 */ /* 0x000fea000383ffff */
.L_x_5499:
[----:B------:R-:W-:Y:S01]  /*1dcb0*/  BSSY B1, `(.L_x_5572) ;  /* 0x0000006000017945 */ /* 0x000fe20003800000 */
[----:B------:R-:W-:-:S07]  /*1dcc0*/  IMAD.MOV.U32 R15, RZ, RZ, -0x1 ;  /* 0xffffffffff0f7424 */ /* 0x000fce00078e00ff */
[----:B01----:R-:W-:Y:S05]  /*1dcd0*/  WARPSYNC.COLLECTIVE R15, `(.L_x_5573) ;  /* 0x000000000f0c7348 */ /* 0x003fea0003c00000 */
[----:B------:R-:W-:Y:S02]  /*1dce0*/  ELECT P6, UR62, PT ;  /* 0x00000000003e782f */ /* 0x000fe400038c0000 */
[----:B------:R-:W-:Y:S01]  /*1dcf0*/  MOV R14, UR62 ;  /* 0x0000003e000e7c02 */ /* 0x000fe20008000f00 */
[----:B01----:R-:W-:Y:S10]  /*1dd00*/  ENDCOLLECTIVE ;  /* 0x000000000000791b */ /* 0x003ff40003800000 */
.L_x_5573:
[----:B------:R-:W-:Y:S05]  /*1dd10*/  BSYNC B1 ;  /* 0x0000000000017941 */ /* 0x000fea0003800000 */
.L_x_5572:
[----:B------:R-:W-:Y:S05]  /*1dd20*/  BRA `(.L_x_5574) ;  /* 0xffffffd8006c7947 */ /* 0x000fea000383ffff */
.L_x_5501:
[----:B0-----:R0:W1:Y:S02]  /*1dd30*/  SYNCS.PHASECHK.TRANS64.TRYWAIT P0, [R6+URZ], R5 ;  /* 0x00000005060075a7 */ /* 0x001064000800017f */
[----:B-1----:R-:W-:Y:S05]  /*1dd40*/  @!P0 NANOSLEEP.SYNCS 0x989680 ;  /* 0x009896800000895d */ /* 0x002fea0003900000 */
[----:B------:R-:W1:Y:S02]  /*1dd50*/  @!P0 SYNCS.PHASECHK.TRANS64 P0, [R6+URZ], R5 ;  /* 0x00000005060085a7 */ /* 0x000e64000800007f */
[----:B-1----:R-:W-:Y:S05]  /*1dd60*/  @!P0 BRA `(.L_x_5501) ;  /* 0xfffffffc00f08947 */ /* 0x002fea000383ffff */
[----:B------:R-:W-:Y:S05]  /*1dd70*/  BRA `(.L_x_5575) ;  /* 0xffffffd800a87947 */ /* 0x000fea000383ffff */
.L_x_5502:
[----:B-1----:R1:W2:Y:S02]  /*1dd80*/  SYNCS.PHASECHK.TRANS64.TRYWAIT P0, [R7+URZ], R2 ;  /* 0x00000002070075a7 */ /* 0x0022a4000800017f */
[----:B--2---:R-:W-:Y:S05]  /*1dd90*/  @!P0 NANOSLEEP.SYNCS 0x989680 ;  /* 0x009896800000895d */ /* 0x004fea0003900000 */
[----:B------:R-:W2:Y:S02]  /*1dda0*/  @!P0 SYNCS.PHASECHK.TRANS64 P0, [R7+URZ], R2 ;  /* 0x00000002070085a7 */ /* 0x000ea4000800007f */
[----:B--2---:R-:W-:Y:S05]  /*1ddb0*/  @!P0 BRA `(.L_x_5502) ;  /* 0xfffffffc00f08947 */ /* 0x004fea000383ffff */
[----:B------:R-:W-:Y:S05]  /*1ddc0*/  BRA `(.L_x_5576) ;  /* 0xffffffd8009c7947 */ /* 0x000fea000383ffff */
.L_x_5504:
[----:B--2---:R2:W3:Y:S02]  /*1ddd0*/  SYNCS.PHASECHK.TRANS64.TRYWAIT P0, [R4+URZ], R5 ;  /* 0x00000005040075a7 */ /* 0x0044e4000800017f */
[----:B---3--:R-:W-:Y:S05]  /*1dde0*/  @!P0 NANOSLEEP.SYNCS 0x989680 ;  /* 0x009896800000895d */ /* 0x008fea0003900000 */
[----:B------:R-:W3:Y:S02]  /*1ddf0*/  @!P0 SYNCS.PHASECHK.TRANS64 P0, [R4+URZ], R5 ;  /* 0x00000005040085a7 */ /* 0x000ee4000800007f */
[----:B---3--:R-:W-:Y:S05]  /*1de00*/  @!P0 BRA `(.L_x_5504) ;  /* 0xfffffffc00f08947 */ /* 0x008fea000383ffff */
[----:B------:R-:W-:Y:S05]  /*1de10*/  BRA `(.L_x_5577) ;  /* 0xffffffd800a47947 */ /* 0x000fea000383ffff */
.L_x_5578:
        /* <DEDUP_REMOVED lines=14> */
.L_x_6057:


//--------------------- .text._ZN7cutlass13device_kernelIN5flash11enable_sm90INS1_16FlashAttnFwdSm90INS1_25CollectiveMainloopFwdSm90ILi2EN4cute5tupleIJNS5_1CILi1EEES8_S8_EEENS6_IJNS7_ILi64EEESA_SA_EEELi512ENS_6half_tEfNS_4arch4Sm90ELb1ELb0ELb1ELb1ELb0ELb1ELb1ELb0ELb0ELb1ELb1ELb0EEENS1_21CollectiveEpilogueFwdINS6_IJSA_NS7_ILi512EEESA_EEES9_SC_SE_Li256ELb1ELb1ELb1ELb0EEENS1_36VarlenDynamicPersistentTileSchedulerILi64ELi64ELi256ELi128ELb1ELb1ELb1ELb1ELb1ELb1EEEEEEEEEvNT_6ParamsE --------------------------
	.section	.text._ZN7cutlass13device_kernelIN5flash11enable_sm90INS1_16FlashAttnFwdSm90INS1_25CollectiveMainloopFwdSm90ILi2EN4cute5tupleIJNS5_1CILi1EEES8_S8_EEENS6_IJNS7_ILi64EEESA_SA_EEELi512ENS_6half_tEfNS_4arch4Sm90ELb1ELb0ELb1ELb1ELb0ELb1ELb1ELb0ELb0ELb1ELb1ELb0EEENS1_21CollectiveEpilogueFwdINS6_IJSA_NS7_ILi512EEESA_EEES9_SC_SE_Li256ELb1ELb1ELb1ELb0EEENS1_36VarlenDynamicPersistentTileSchedulerILi64ELi64ELi256ELi128ELb1ELb1ELb1ELb1ELb1ELb1EEEEEEEEEvNT_6ParamsE,"ax",@progbits
	.align	128
.text._ZN7cutlass13device_kernelIN5flash11enable_sm90INS1_16FlashAttnFwdSm90INS1_25CollectiveMainloopFwdSm90ILi2EN4cute5tupleIJNS5_1CILi1EEES8_S8_EEENS6_IJNS7_ILi64EEESA_SA_EEELi512ENS_6half_tEfNS_4arch4Sm90ELb1ELb0ELb1ELb1ELb0ELb1ELb1ELb0ELb0ELb1ELb1ELb0EEENS1_21CollectiveEpilogueFwdINS6_IJSA_NS7_ILi512EEESA_EEES9_SC_SE_Li256ELb1ELb1ELb1ELb0EEENS1_36VarlenDynamicPersistentTileSchedulerILi64ELi64ELi256ELi128ELb1ELb1ELb1ELb1ELb1ELb1EEEEEEEEEvNT_6ParamsE:
        .type           _ZN7cutlass13device_kernelIN5flash11enable_sm90INS1_16FlashAttnFwdSm90INS1_25CollectiveMainloopFwdSm90ILi2EN4cute5tupleIJNS5_1CILi1EEES8_S8_EEENS6_IJNS7_ILi64EEESA_SA_EEELi512ENS_6half_tEfNS_4arch4Sm90ELb1ELb0ELb1ELb1ELb0ELb1ELb1ELb0ELb0ELb1ELb1ELb0EEENS1_21CollectiveEpilogueFwdINS6_IJSA_NS7_ILi512EEESA_EEES9_SC_SE_Li256ELb1ELb1ELb1ELb0EEENS1_36VarlenDynamicPersistentTileSchedulerILi64ELi64ELi256ELi128ELb1ELb1ELb1ELb1ELb1ELb1EEEEEEEEEvNT_6ParamsE,@function
        .size           _ZN7cutlass13device_kernelIN5flash11enable_sm90INS1_16FlashAttnFwdSm90INS1_25CollectiveMainloopFwdSm90ILi2EN4cute5tupleIJNS5_1CILi1EEES8_S8_EEENS6_IJNS7_ILi64EEESA_SA_EEELi512ENS_6half_tEfNS_4arch4Sm90ELb1ELb0ELb1ELb1ELb0ELb1ELb1ELb0ELb0ELb1ELb1ELb0EEENS1_21CollectiveEpilogueFwdINS6_IJSA_NS7_ILi512EEESA_EEES9_SC_SE_Li256ELb1ELb1ELb1ELb0EEENS1_36VarlenDynamicPersistentTileSchedulerILi64ELi64ELi256ELi128ELb1ELb1ELb1ELb1ELb1ELb1EEEEEEEEEvNT_6ParamsE,(.L_x_6058 - _ZN7cutlass13device_kernelIN5flash11enable_sm90INS1_16FlashAttnFwdSm90INS1_25CollectiveMainloopFwdSm90ILi2EN4cute5tupleIJNS5_1CILi1EEES8_S8_EEENS6_IJNS7_ILi64EEESA_SA_EEELi512ENS_6half_tEfNS_4arch4Sm90ELb1ELb0ELb1ELb1ELb0ELb1ELb1ELb0ELb0ELb1ELb1ELb0EEENS1_21CollectiveEpilogueFwdINS6_IJSA_NS7_ILi512EEESA_EEES9_SC_SE_Li256ELb1ELb1ELb1ELb0EEENS1_36VarlenDynamicPersistentTileSchedulerILi64ELi64ELi256ELi128ELb1ELb1ELb1ELb1ELb1ELb1EEEEEEEEEvNT_6ParamsE)
        .other          _ZN7cutlass13device_kernelIN5flash11enable_sm90INS1_16FlashAttnFwdSm90INS1_25CollectiveMainloopFwdSm90ILi2EN4cute5tupleIJNS5_1CILi1EEES8_S8_EEENS6_IJNS7_ILi64EEESA_SA_EEELi512ENS_6half_tEfNS_4arch4Sm90ELb1ELb0ELb1ELb1ELb0ELb1ELb1ELb0ELb0ELb1ELb1ELb0EEENS1_21CollectiveEpilogueFwdINS6_IJSA_NS7_ILi512EEESA_EEES9_SC_SE_Li256ELb1ELb1ELb1ELb0EEENS1_36VarlenDynamicPersistentTileSchedulerILi64ELi64ELi256ELi128ELb1ELb1ELb1ELb1ELb1ELb1EEEEEEEEEvNT_6ParamsE,@"STO_CUDA_ENTRY STV_DEFAULT"
_ZN7cutlass13device_kernelIN5flash11enable_sm90INS1_16FlashAttnFwdSm90INS1_25CollectiveMainloopFwdSm90ILi2EN4cute5tupleIJNS5_1CILi1EEES8_S8_EEENS6_IJNS7_ILi64EEESA_SA_EEELi512ENS_6half_tEfNS_4arch4Sm90ELb1ELb0ELb1ELb1ELb0ELb1ELb1ELb0ELb0ELb1ELb1ELb0EEENS1_21CollectiveEpilogueFwdINS6_IJSA_NS7_ILi512EEESA_EEES9_SC_SE_Li256ELb1ELb1ELb1ELb0EEENS1_36VarlenDynamicPersistentTileSchedulerILi64ELi64ELi256ELi128ELb1ELb1ELb1ELb1ELb1ELb1EEEEEEEEEvNT_6ParamsE:
        /* <DEDUP_REMOVED lines=24> */
.L_x_5580:
[----:B------:R-:W-:Y:S05]  /*0180*/  BSYNC B0 ;  /* 0x0000000000007941 */ /* 0x000fea0003800000 */
.L_x_5579:
        /* <DEDUP_REMOVED lines=39> */
.L_x_5581:
        /* <DEDUP_REMOVED lines=22> */
.L_x_5582:
        /* <DEDUP_REMOVED lines=18> */
.L_x_5583:
        /* <DEDUP_REMOVED lines=22> */
.L_x_5584:
        /* <DEDUP_REMOVED lines=22> */
.L_x_5585:
        /* <DEDUP_REMOVED lines=8> */
.L_x_5588:
        /* <DEDUP_REMOVED lines=20> */
[----:B------:R-:W-:Y:S01]  /*0b00*/  ULOP3.LUT UR37, UR36, 0x1, URZ, 0xfc, !UPT ;  /* 0x0000000124257892 */ /* 0x000fe2000f8efc3f */
[----:B------:R-:W-:Y:S02]  /*0b10*/  IMAD.MOV.U32 R210, RZ, RZ, 0x40 ;  /* 0x00000040ffd27424 */ /* 0x000fe400078e00ff */
        /* <DEDUP_REMOVED lines=18> */
[----:B------:R-:W-:Y:S01]  /*0c40*/  LEA.HI R4, R4, R7, RZ, 0x1 ;  /* 0x0000000704047211 */ /* 0x000fe200078f08ff */
[C---:B------:R-:W-:Y:S01]  /*0c50*/  IMAD.IADD R9, R6.reuse, 0x1, -R9 ;  /* 0x0000000106097824 */ /* 0x040fe200078e0a09 */
[----:B------:R-:W-:Y:S01]  /*0c60*/  LOP3.LUT R11, R13, 0xfffffffc, RZ, 0xc0, !PT ;  /* 0xfffffffc0d0b7812 */ /* 0x000fe200078ec0ff */
[C---:B------:R-:W-:Y:S01]  /*0c70*/  VIADD R225, R187.reuse, 0x80 ;  /* 0x00000080bbe17836 */ /* 0x040fe20000000000 */
[----:B------:R-:W-:Y:S01]  /*0c80*/  SHF.R.S32.HI R20, RZ, 0x7, R0 ;  /* 0x00000007ff147819 */ /* 0x000fe20000011400 */
[----:B------:R-:W-:Y:S01]  /*0c90*/  VIADD R223, R187, 0x100 ;  /* 0x00000100bbdf7836 */ /* 0x000fe20000000000 */
[----:B------:R-:W-:Y:S01]  /*0ca0*/  SHF.R.S32.HI R8, RZ, 0x1f, R3 ;  /* 0x0000001fff087819 */ /* 0x000fe20000011403 */
[----:B------:R-:W-:Y:S01]  /*0cb0*/  IMAD.IADD R184, R6, 0x1, -R11 ;  /* 0x0000000106b87824 */ /* 0x000fe200078e0a0b */
[----:B------:R-:W-:Y:S01]  /*0cc0*/  LOP3.LUT R5, R5, 0x3ffffc, RZ, 0xc0, !PT ;  /* 0x003ffffc05057812 */ /* 0x000fe200078ec0ff */
[----:B------:R-:W-:Y:S01]  /*0cd0*/  IMAD R14, R20, 0x100, R3 ;  /* 0x00000100140e7824 */ /* 0x000fe200078e0203 */
[----:B------:R-:W-:Y:S01]  /*0ce0*/  LOP3.LUT R4, R4, 0x1ffffffe, RZ, 0xc0, !PT ;  /* 0x1ffffffe04047812 */ /* 0x000fe200078ec0ff */
[----:B------:R-:W-:Y:S01]  /*0cf0*/  STL [R1+0x68], R20 ;  /* 0x0000681401007387 */ /* 0x000fe20000100800 */
[----:B------:R-:W-:Y:S01]  /*0d00*/  SHF.R.S32.HI R6, RZ, 0x1f, R9 ;  /* 0x0000001fff067819 */ /* 0x000fe20000011409 */
[----:B------:R-:W-:Y:S01]  /*0d10*/  IMAD.IADD R5, R214, 0x1, -R5 ;  /* 0x00000001d6057824 */ /* 0x000fe200078e0a05 */
[----:B------:R-:W-:Y:S01]  /*0d20*/  LEA.HI R10, R8, R3, RZ, 0x3 ;  /* 0x00000003080a7211 */ /* 0x000fe200078f18ff */
[----:B------:R-:W-:Y:S01]  /*0d30*/  IMAD.IADD R4, R7, 0x1, -R4 ;  /* 0x0000000107047824 */ /* 0x000fe200078e0a04 */
[----:B------:R-:W-:Y:S01]  /*0d40*/  SHF.R.S32.HI R19, RZ, 0x2, R13 ;  /* 0x00000002ff137819 */ /* 0x000fe2000001140d */
[----:B------:R-:W-:Y:S01]  /*0d50*/  IMAD R17, R5, 0x10, R14 ;  /* 0x0000001005117824 */ /* 0x000fe200078e020e */
[-C--:B------:R-:W-:Y:S01]  /*0d60*/  LEA.HI R7, R6, R9.reuse, RZ, 0x2 ;  /* 0x0000000906077211 */ /* 0x080fe200078f10ff */
[----:B------:R-:W-:Y:S01]  /*0d70*/  IMAD.SHL.U32 R4, R4, 0x8, RZ ;  /* 0x0000000804047824 */ /* 0x000fe200078e00ff */
[C---:B------:R-:W-:Y:S01]  /*0d80*/  LOP3.LUT R12, R10.reuse, 0xfffffff8, RZ, 0xc0, !PT ;  /* 0xfffffff80a0c7812 */ /* 0x040fe200078ec0ff */
[----:B------:R-:W-:Y:S01]  /*0d90*/  VIADD R5, R19, 0x20 ;  /* 0x0000002013057836 */ /* 0x000fe20000000000 */
[--C-:B------:R-:W-:Y:S01]  /*0da0*/  SHF.R.S32.HI R8, RZ, 0x2, R7.reuse ;  /* 0x00000002ff087819 */ /* 0x100fe20000011407 */
[----:B------:R-:W-:Y:S01]  /*0db0*/  IMAD.SHL.U32 R10, R10, 0x40, RZ ;  /* 0x000000400a0a7824 */ /* 0x000fe200078e00ff */
[----:B------:R-:W-:Y:S01]  /*0dc0*/  SHF.R.S32.HI R11, RZ, 0x1f, R7 ;  /* 0x0000001fff0b7819 */ /* 0x000fe20000011407 */
[----:B------:R-:W-:Y:S01]  /*0dd0*/  IMAD.IADD R12, R3, 0x1, -R12 ;  /* 0x00000001030c7824 */ /* 0x000fe200078e0a0c */
[----:B------:R-:W-:Y:S01]  /*0de0*/  LOP3.LUT R14, R7, 0x7ffffffc, RZ, 0xc0, !PT ;  /* 0x7ffffffc070e7812 */ /* 0x000fe200078ec0ff */
[----:B------:R-:W-:Y:S01]  /*0df0*/  VIADD R226, R187, 0x40 ;  /* 0x00000040bbe27836 */ /* 0x000fe20000000000 */
[----:B------:R-:W-:Y:S01]  /*0e00*/  LEA.HI R11, R11, R8, RZ, 0x3 ;  /* 0x000000080b0b7211 */ /* 0x000fe200078f18ff */
[----:B------:R-:W-:Y:S01]  /*0e10*/  IMAD.SHL.U32 R3, R12, 0x40, RZ ;  /* 0x000000400c037824 */ /* 0x000fe200078e00ff */
[----:B------:R-:W-:Y:S01]  /*0e20*/  SHF.R.S32.HI R16, RZ, 0x1f, R5 ;  /* 0x0000001fff107819 */ /* 0x000fe20000011405 */
[----:B------:R-:W-:Y:S01]  /*0e30*/  IMAD.IADD R14, R9, 0x1, -R14 ;  /* 0x00000001090e7824 */ /* 0x000fe200078e0a0e */
[----:B------:R-:W-:Y:S01]  /*0e40*/  LEA.HI R6, R6, R9, RZ, 0x5 ;  /* 0x0000000906067211 */ /* 0x000fe200078f28ff */
[----:B------:R-:W-:Y:S01]  /*0e50*/  VIADD R224, R187, 0xc0 ;  /* 0x000000c0bbe07836 */ /* 0x000fe20000000000 */
[----:B------:R-:W-:Y:S01]  /*0e60*/  LOP3.LUT R11, R11, 0xfffffff8, RZ, 0xc0, !PT ;  /* 0xfffffff80b0b7812 */ /* 0x000fe200078ec0ff */
[----:B------:R-:W-:Y:S01]  /*0e70*/  IMAD.SHL.U32 R215, R14, 0x2, RZ ;  /* 0x000000020ed77824 */ /* 0x000fe200078e00ff */
[----:B------:R-:W-:Y:S01]  /*0e80*/  LEA.HI R9, R16, R5, RZ, 0x3 ;  /* 0x0000000510097211 */ /* 0x000fe200078f18ff */
[----:B------:R-:W-:Y:S01]  /*0e90*/  IMAD.SHL.U32 R5, R5, 0x40, RZ ;  /* 0x0000004005057824 */ /* 0x000fe200078e00ff */
[----:B------:R-:W-:Y:S01]  /*0ea0*/  LOP3.LUT R3, R3, 0x1c0, RZ, 0xc0, !PT ;  /* 0x000001c003037812 */ /* 0x000fe200078ec0ff */
[----:B------:R-:W-:Y:S01]  /*0eb0*/  IMAD.IADD R11, R8, 0x1, -R11 ;  /* 0x00000001080b7824 */ /* 0x000fe200078e0a0b */
[----:B------:R-:W-:Y:S01]  /*0ec0*/  LEA.HI R0, R0, R20, RZ, 0x1 ;  /* 0x0000001400007211 */ /* 0x000fe200078f08ff */
[--C-:B------:R-:W-:Y:S01]  /*0ed0*/  IMAD.U32 R8, R17, 0x40, R4.reuse ;  /* 0x0000004011087824 */ /* 0x100fe200078e0004 */
[----:B------:R-:W-:Y:S01]  /*0ee0*/  LOP3.LUT R7, R5, 0x1c0, RZ, 0xc0, !PT ;  /* 0x000001c005077812 */ /* 0x000fe200078ec0ff */
[----:B------:R-:W-:Y:S01]  /*0ef0*/  IMAD.SHL.U32 R16, R184, 0x8, RZ ;  /* 0x00000008b8107824 */ /* 0x000fe200078e00ff */
[----:B------:R-:W-:Y:S01]  /*0f00*/  LOP3.LUT R4, R3, 0x8, R4, 0xf8, !PT ;  /* 0x0000000803047812 */ /* 0x000fe200078ef804 */
[----:B------:R-:W-:Y:S01]  /*0f10*/  IMAD.SHL.U32 R9, R9, 0x40, RZ ;  /* 0x0000004009097824 */ /* 0x000fe200078e00ff */
[----:B------:R-:W-:Y:S01]  /*0f20*/  SHF.R.U32.HI R5, RZ, 0x3, R3 ;  /* 0x00000003ff057819 */ /* 0x000fe20000011603 */
[----:B------:R0:W-:Y:S01]  /*0f30*/  STL [R1+0x7c], R8 ;  /* 0x00007c0801007387 */ /* 0x0001e20000100800 */
[----:B------:R-:W-:Y:S01]  /*0f40*/  LOP3.LUT R3, R10, 0x7ffffe00, RZ, 0xc0, !PT ;  /* 0x7ffffe000a037812 */ /* 0x000fe200078ec0ff */
[----:B------:R-:W-:Y:S01]  /*0f50*/  VIADD R222, R187, 0x140 ;  /* 0x00000140bbde7836 */ /* 0x000fe20000000000 */
[----:B------:R-:W-:Y:S01]  /*0f60*/  LOP3.LUT R4, R4, R5, RZ, 0x3c, !PT ;  /* 0x0000000504047212 */ /* 0x000fe200078e3cff */
[----:B------:R-:W-:Y:S01]  /*0f70*/  IMAD.MOV.U32 R5, RZ, RZ, R21 ;  /* 0x000000ffff057224 */ /* 0x000fe200078e0015 */
[----:B------:R-:W-:Y:S01]  /*0f80*/  SHF.R.U32.HI R18, RZ, 0x3, R7 ;  /* 0x00000003ff127819 */ /* 0x000fe20000011607 */
[----:B------:R-:W-:Y:S01]  /*0f90*/  IMAD R3, R214, 0x400, R3 ;  /* 0x00000400d6037824 */ /* 0x000fe200078e0203 */
[----:B------:R-:W-:-:S02]  /*0fa0*/  LOP3.LUT R7, R7, 0x38, R16, 0xf8, !PT ;  /* 0x0000003807077812 */ /* 0x000fc400078ef810 */
[----:B------:R-:W-:Y:S01]  /*0fb0*/  LOP3.LUT R0, R0, 0xfffffe, RZ, 0xc0, !PT ;  /* 0x00fffffe00007812 */ /* 0x000fe200078ec0ff */
[----:B------:R-:W-:Y:S01]  /*0fc0*/  IMAD.IADD R3, R3, 0x1, R4 ;  /* 0x0000000103037824 */ /* 0x000fe200078e0204 */
[----:B0-----:R-:W-:Y:S02]  /*0fd0*/  LOP3.LUT R8, R9, 0xfffffe00, RZ, 0xc0, !PT ;  /* 0xfffffe0009087812 */ /* 0x001fe400078ec0ff */
[----:B------:R-:W-:Y:S01]  /*0fe0*/  SHF.R.S32.HI R4, RZ, 0x1f, R13 ;  /* 0x0000001fff047819 */ /* 0x000fe2000001140d */
[----:B------:R-:W-:Y:S01]  /*0ff0*/  IMAD.IADD R0, R20, 0x1, -R0 ;  /* 0x0000000114007824 */ /* 0x000fe200078e0a00 */
[----:B------:R-:W-:Y:S01]  /*1000*/  LOP3.LUT R25, R8, R7, R18, 0xf6, !PT ;  /* 0x0000000708197212 */ /* 0x000fe200078ef612 */
[----:B------:R-:W-:Y:S01]  /*1010*/  IMAD R194, R3, 0x2, R2 ;  /* 0x0000000203c27824 */ /* 0x000fe200078e0202 */
[----:B------:R-:W-:Y:S01]  /*1020*/  LEA.HI R8, R184, R184, RZ, 0x1 ;  /* 0x000000b8b8087211 */ /* 0x000fe200078f08ff */
[----:B------:R-:W-:Y:S01]  /*1030*/  IMAD.MOV.U32 R7, RZ, RZ, R23 ;  /* 0x000000ffff077224 */ /* 0x000fe200078e0017 */
[----:B------:R-:W-:Y:S01]  /*1040*/  LEA.HI R4, R4, R19, RZ, 0x3 ;  /* 0x0000001304047211 */ /* 0x000fe200078f18ff */
[----:B------:R-:W-:Y:S01]  /*1050*/  VIADD R212, R194, 0x36400 ;  /* 0x00036400c2d47836 */ /* 0x000fe20000000000 */
[----:B------:R-:W-:Y:S01]  /*1060*/  LOP3.LUT R9, R8, 0x1ffffffe, RZ, 0xc0, !PT ;  /* 0x1ffffffe08097812 */ /* 0x000fe200078ec0ff */
[----:B------:R-:W-:Y:S01]  /*1070*/  IMAD.SHL.U32 R8, R0, 0x100, RZ ;  /* 0x0000010000087824 */ /* 0x000fe200078e00ff */
[----:B------:R-:W-:Y:S01]  /*1080*/  LOP3.LUT R4, R4, 0xfffffff8, RZ, 0xc0, !PT ;  /* 0xfffffff804047812 */ /* 0x000fe200078ec0ff */
[----:B------:R-:W-:Y:S01]  /*1090*/  VIADD R203, R194, 0x36420 ;  /* 0x00036420c2cb7836 */ /* 0x000fe20000000000 */
[----:B------:R-:W-:Y:S01]  /*10a0*/  SHF.R.S32.HI R6, RZ, 0x5, R6 ;  /* 0x00000005ff067819 */ /* 0x000fe20000011406 */
[----:B------:R-:W-:Y:S01]  /*10b0*/  IMAD.IADD R191, R215, 0x1, R8 ;  /* 0x00000001d7bf7824 */ /* 0x000fe200078e0208 */
[----:B------:R-:W-:Y:S01]  /*10c0*/  R2P PR, R12, 0x6 ;  /* 0x000000060c007804 */ /* 0x000fe20000000000 */
[----:B------:R-:W-:Y:S01]  /*10d0*/  IMAD.IADD R189, R19, 0x1, -R4 ;  /* 0x0000000113bd7824 */ /* 0x000fe200078e0a04 */
[----:B------:R-:W-:Y:S01]  /*10e0*/  SHF.R.S32.HI R4, RZ, 0x1f, R225 ;  /* 0x0000001fff047819 */ /* 0x000fe200000114e1 */
[----:B------:R-:W-:Y:S01]  /*10f0*/  IMAD R188, R6, 0x10, R11 ;  /* 0x0000001006bc7824 */ /* 0x000fe200078e020b */
[----:B------:R-:W-:Y:S01]  /*1100*/  SHF.R.S32.HI R4, RZ, 0x1f, R223 ;  /* 0x0000001fff047819 */ /* 0x000fe200000114df */
[----:B------:R-:W-:Y:S01]  /*1110*/  IMAD.IADD R9, R184, 0x1, -R9 ;  /* 0x00000001b8097824 */ /* 0x000fe200078e0a09 */
        /* <DEDUP_REMOVED lines=8> */
[----:B------:R-:W-:Y:S01]  /*11a0*/  STL [R1+0x78], R8 ;  /* 0x0000780801007387 */ /* 0x000fe20000100800 */
[C---:B------:R-:W-:Y:S01]  /*11b0*/  VIADD R28, R191.reuse, 0x50 ;  /* 0x00000050bf1c7836 */ /* 0x040fe20000000000 */
[----:B------:R-:W-:Y:S01]  /*11c0*/  SEL R210, R210, 0xffffffc0, !P2 ;  /* 0xffffffc0d2d27807 */ /* 0x000fe20005000000 */
[C---:B------:R-:W-:Y:S01]  /*11d0*/  VIADD R25, R191.reuse, 0x68 ;  /* 0x00000068bf197836 */ /* 0x040fe20000000000 */
[----:B------:R0:W-:Y:S01]  /*11e0*/  STL [R1+0x74], R4 ;  /* 0x0000740401007387 */ /* 0x0001e20000100800 */
[----:B------:R-:W-:-:S02]  /*11f0*/  VIADD R0, R191, 0xc8 ;  /* 0x000000c8bf007836 */ /* 0x000fc40000000000 */
        /* <DEDUP_REMOVED lines=57> */
[----:B------:R-:W-:Y:S01]  /*1590*/  CS2R R22, SRZ ;  /* 0x0000000000167805 */ /* 0x000fe2000001ff00 */
[----:B------:R-:W-:Y:S01]  /*15a0*/  IMAD.IADD R212, R212, 0x1, R210 ;  /* 0x00000001d4d47824 */ /* 0x000fe200078e02d2 */
[----:B------:R-:W-:Y:S01]  /*15b0*/  SHF.R.S32.HI R4, RZ, 0x1f, R236 ;  /* 0x0000001fff047819 */ /* 0x000fe200000114ec */
[----:B------:R-:W-:Y:S01]  /*15c0*/  IMAD.MOV.U32 R18, RZ, RZ, RZ ;  /* 0x000000ffff127224 */ /* 0x000fe200078e00ff */
[----:B------:R-:W-:Y:S01]  /*15d0*/  SHF.R.S32.HI R3, RZ, 0x1f, R233 ;  /* 0x0000001fff037819 */ /* 0x000fe200000114e9 */
[----:B------:R-:W-:Y:S01]  /*15e0*/  VIADD R190, R184, 0x10 ;  /* 0x00000010b8be7836 */ /* 0x000fe20000000000 */
[----:B------:R-:W-:Y:S01]  /*15f0*/  SHF.R.S32.HI R0, RZ, 0x1f, R232 ;  /* 0x0000001fff007819 */ /* 0x000fe200000114e8 */
[----:B------:R-:W-:-:S07]  /*1600*/  IMAD.IADD R210, R210, 0x1, R203 ;  /* 0x00000001d2d27824 */ /* 0x000fce00078e02cb */
.L_x_5731:
[----:B01234-:R-:W0:Y:S01]  /*1610*/  LDC.64 R8, c[0x0][0xd88] ;  /* 0x00036200ff087b82 */ /* 0x01fe220000000a00 */
        /* <DEDUP_REMOVED lines=54> */
.L_x_5590:
[----:B------:R-:W-:Y:S02]  /*1980*/  IMAD.U32 R40, RZ, RZ, UR5 ;  /* 0x00000005ff287e24 */ /* 0x000fe4000f8e00ff */
[----:B------:R-:W-:Y:S01]  /*1990*/  IMAD.U32 R24, RZ, RZ, UR4 ;  /* 0x00000004ff187e24 */ /* 0x000fe2000f8e00ff */
[----:B------:R-:W-:Y:S06]  /*19a0*/  @!P2 BRA `(.L_x_5591) ;  /* 0x000000000010a947 */ /* 0x000fec0003800000 */
[----:B------:R-:W-:-:S04]  /*19b0*/  IADD3 R6, P0, R220, UR8, RZ ;  /* 0x00000008dc067c10 */ /* 0x000fc8000ff1e0ff */
[----:B------:R-:W-:-:S05]  /*19c0*/  IADD3.X R7, R221, UR9, RZ, P0, !PT ;  /* 0x00000009dd077c10 */ /* 0x000fca00087fe4ff */
[----:B------:R0:W5:Y:S01]  /*19d0*/  LDG.E R24, desc[UR42][R6.64] ;  /* 0x0000002a06187981 */ /* 0x000162000c1e1900 */
[----:B------:R-:W-:Y:S05]  /*19e0*/  BRA `(.L_x_5592) ;  /* 0x0000000000107947 */ /* 0x000fea0003800000 */
.L_x_5591:
[----:B------:R-:W-:Y:S05]  /*19f0*/  @!P0 BRA `(.L_x_5592) ;  /* 0x00000000000c8947 */ /* 0x000fea0003800000 */
[----:B------:R-:W2:Y:S04]  /*1a00*/  LDG.E R3, desc[UR42][R8.64] ;  /* 0x0000002a08037981 */ /* 0x000ea8000c1e1900 */
[----:B------:R-:W2:Y:S02]  /*1a10*/  LDG.E R24, desc[UR42][R8.64+0x4] ;  /* 0x0000042a08187981 */ /* 0x000ea4000c1e1900 */
[----:B--2---:R-:W-:-:S07]  /*1a20*/  IMAD.IADD R24, R24, 0x1, -R3 ;  /* 0x0000000118187824 */ /* 0x004fce00078e0a03 */
.L_x_5592:
        /* <DEDUP_REMOVED lines=70> */
.L_x_5594:
[----:B------:R-:W-:Y:S05]  /*1e90*/  BSYNC B0 ;  /* 0x0000000000007941 */ /* 0x000fea0003800000 */
.L_x_5593:
        /* <DEDUP_REMOVED lines=36> */
.L_x_5597:
[----:B------:R-:W-:Y:S05]  /*20e0*/  BSYNC B6 ;  /* 0x0000000000067941 */ /* 0x000fea0003800000 */
.L_x_5596:
        /* <DEDUP_REMOVED lines=20> */
.L_x_5599:
[----:B------:R-:W-:Y:S05]  /*2230*/  BSYNC B6 ;  /* 0x0000000000067941 */ /* 0x000fea0003800000 */
.L_x_5598:
[----:B------:R-:W-:Y:S01]  /*2240*/  ULDC.64 UR4, c[0x0][0xaf0] ;  /* 0x0002bc0000047ab9 */ /* 0x000fe20000000a00 */
[----:B------:R-:W-:Y:S01]  /*2250*/  IMAD.MOV.U32 R0, RZ, RZ, R219 ;  /* 0x000000ffff007224 */ /* 0x000fe200078e00db */
[----:B------:R-:W-:Y:S01]  /*2260*/  ISETP.NE.U32.AND P0, PT, RZ, UR4, PT ;  /* 0x00000004ff007c0c */ /* 0x000fe2000bf05070 */
[----:B------:R-:W0:Y:S01]  /*2270*/  LDC.64 R6, c[0x0][0x300] ;  /* 0x0000c000ff067b82 */ /* 0x000e220000000a00 */
        /* <DEDUP_REMOVED lines=17> */
[C---:B------:R-:W-:Y:S01]  /*2390*/  IMAD.WIDE.U32 R28, R217.reuse, UR4, R16 ;  /* 0x00000004d91c7c25 */ /* 0x040fe2000f8e0010 */
[----:B------:R-:W-:Y:S01]  /*23a0*/  ULDC.64 UR6, c[0x0][0x338] ;  /* 0x0000ce0000067ab9 */ /* 0x000fe20000000a00 */
[----:B---3--:R-:W3:Y:S01]  /*23b0*/  LDC.64 R4, c[0x0][0x3f8] ;  /* 0x0000fe00ff047b82 */ /* 0x008ee20000000a00 */
[----:B-1----:R-:W-:Y:S01]  /*23c0*/  ISETP.GE.AND P2, PT, R16, R15, PT ;  /* 0x0000000f1000720c */ /* 0x002fe20003f46270 */
[----:B------:R-:W-:Y:S01]  /*23d0*/  IMAD R3, R38, R7, R3 ;  /* 0x0000000726037224 */ /* 0x000fe200078e0203 */
[----:B------:R-:W-:Y:S01]  /*23e0*/  SHF.R.S32.HI R185, RZ, 0x1f, R184 ;  /* 0x0000001fffb97819 */ /* 0x000fe200000114b8 */
[----:B------:R-:W-:Y:S01]  /*23f0*/  IMAD R29, R217, UR5, R29 ;  /* 0x00000005d91d7c24 */ /* 0x000fe2000f8e021d */
[----:B------:R-:W-:Y:S01]  /*2400*/  ULDC.64 UR4, c[0x0][0x308] ;  /* 0x0000c20000047ab9 */ /* 0x000fe20000000a00 */
[----:B------:R-:W-:Y:S01]  /*2410*/  IMAD.IADD R21, R21, 0x1, R3 ;  /* 0x0000000115157824 */ /* 0x000fe200078e0203 */
[----:B------:R-:W-:Y:S01]  /*2420*/  P2R R74, PR, RZ, 0x4 ;  /* 0x00000004ff4a7803 */ /* 0x000fe20000000000 */
[----:B------:R-:W-:Y:S01]  /*2430*/  IMAD R12, R73, R6, RZ ;  /* 0x00000006490c7224 */ /* 0x000fe200078e02ff */
[----:B------:R-:W-:Y:S01]  /*2440*/  SHF.L.U64.HI R62, R6, 0x6, R7 ;  /* 0x00000006063e7819 */ /* 0x000fe20000010207 */
[----:B------:R-:W-:-:S04]  /*2450*/  IMAD.WIDE.U32 R20, R217, UR4, R20 ;  /* 0x00000004d9147c25 */ /* 0x000fc8000f8e0014 */
[----:B------:R-:W-:Y:S01]  /*2460*/  IMAD R21, R217, UR5, R21 ;  /* 0x00000005d9157c24 */ /* 0x000fe2000f8e0215 */
[----:B------:R-:W-:Y:S01]  /*2470*/  ULDC.64 UR4, c[0x0][0x310] ;  /* 0x0000c40000047ab9 */ /* 0x000fe20000000a00 */
[----:B------:R-:W-:Y:S02]  /*2480*/  IMAD R12, R19, R7, R12 ;  /* 0x00000007130c7224 */ /* 0x000fe400078e020c */
[----:B------:R-:W-:Y:S02]  /*2490*/  IMAD.SHL.U32 R58, R189, 0x40, RZ ;  /* 0x00000040bd3a7824 */ /* 0x000fe400078e00ff */
[----:B--2---:R-:W-:-:S03]  /*24a0*/  IMAD.WIDE.U32 R34, R19, R56, R184 ;  /* 0x0000003813227225 */ /* 0x004fc600078e00b8 */
[----:B------:R-:W-:Y:S01]  /*24b0*/  LOP3.LUT R58, R58, 0x1c0, RZ, 0xc0, !PT ;  /* 0x000001c03a3a7812 */ /* 0x000fe200078ec0ff */
[C---:B------:R-:W-:Y:S01]  /*24c0*/  IMAD.WIDE.U32 R36, R19.reuse, R56, R16 ;  /* 0x0000003813247225 */ /* 0x040fe200078e0010 */
[----:B---3--:R-:W-:Y:S02]  /*24d0*/  SHF.L.U64.HI R60, R4, 0x6, R5 ;  /* 0x00000006043c7819 */ /* 0x008fe40000010205 */
[----:B------:R-:W-:Y:S01]  /*24e0*/  SHF.R.U32.HI R54, RZ, 0x3, R58 ;  /* 0x00000003ff367819 */ /* 0x000fe2000001163a */
[----:B------:R-:W-:Y:S01]  /*24f0*/  IMAD.WIDE.U32 R30, R19, R4, R184 ;  /* 0x00000004131e7225 */ /* 0x000fe200078e00b8 */
[----:B0-----:R-:W-:-:S03]  /*2500*/  SHF.R.U32.HI R26, RZ, 0x7, R26 ;  /* 0x00000007ff1a7819 */ /* 0x001fc6000001161a */
[----:B------:R-:W-:-:S04]  /*2510*/  IMAD.WIDE.U32 R32, R19, R4, R16 ;  /* 0x0000000413207225 */ /* 0x000fc800078e0010 */
[----:B------:R-:W-:Y:S02]  /*2520*/  VIADD R55, R16, 0x20 ;  /* 0x0000002010377836 */ /* 0x000fe40000000000 */
[----:B------:R-:W-:Y:S02]  /*2530*/  IMAD.SHL.U32 R61, R6, 0x40, RZ ;  /* 0x00000040063d7824 */ /* 0x000fe400078e00ff */
[----:B------:R-:W-:Y:S02]  /*2540*/  IMAD.SHL.U32 R59, R4, 0x40, RZ ;  /* 0x00000040043b7824 */ /* 0x000fe400078e00ff */
[----:B------:R-:W-:Y:S02]  /*2550*/  VIADD R53, R26, 0x8 ;  /* 0x000000081a357836 */ /* 0x000fe40000000000 */
[----:B------:R-:W-:Y:S01]  /*2560*/  IMAD.SHL.U32 R52, R15, 0x2, RZ ;  /* 0x000000020f347824 */ /* 0x000fe200078e00ff */
[----:B----4-:R-:W-:-:S04]  /*2570*/  SHF.R.S32.HI R3, RZ, 0x1f, R0 ;  /* 0x0000001fff037819 */ /* 0x010fc80000011400 */
[----:B------:R-:W-:Y:S02]  /*2580*/  SEL R8, R3, RZ, !P0 ;  /* 0x000000ff03087207 */ /* 0x000fe40004000000 */
[----:B------:R-:W-:-:S03]  /*2590*/  SEL R3, R0, RZ, !P0 ;  /* 0x000000ff00037207 */ /* 0x000fc60004000000 */
[C---:B------:R-:W-:Y:S02]  /*25a0*/  IMAD R0, R8.reuse, UR4, RZ ;  /* 0x0000000408007c24 */ /* 0x040fe4000f8e02ff */
[----:B------:R-:W-:Y:S01]  /*25b0*/  IMAD.WIDE.U32 R20, R3, UR4, R20 ;  /* 0x0000000403147c25 */ /* 0x000fe2000f8e0014 */
[----:B------:R-:W-:Y:S02]  /*25c0*/  ULDC UR4, c[0x0][0x2f4] ;  /* 0x0000bd0000047ab9 */ /* 0x000fe40000000800 */
[----:B------:R-:W-:Y:S01]  /*25d0*/  ISETP.GE.AND P1, PT, R55, UR4, PT ;  /* 0x0000000437007c0c */ /* 0x000fe2000bf26270 */
[----:B------:R-:W-:Y:S02]  /*25e0*/  IMAD R65, R3, UR5, R0 ;  /* 0x0000000503417c24 */ /* 0x000fe4000f8e0200 */
[----:B------:R-:W-:Y:S02]  /*25f0*/  IMAD R0, R8, UR6, RZ ;  /* 0x0000000608007c24 */ /* 0x000fe4000f8e02ff */
[----:B------:R-:W-:-:S04]  /*2600*/  IMAD.WIDE.U32 R8, R19, R6, R16 ;  /* 0x0000000613087225 */ /* 0x000fc800078e0010 */
[----:B------:R-:W-:Y:S01]  /*2610*/  IMAD.WIDE.U32 R28, R3, UR6, R28 ;  /* 0x00000006031c7c25 */ /* 0x000fe2000f8e001c */
[----:B------:R-:W-:-:S03]  /*2620*/  IADD3 R72, P0, R20, R8, RZ ;  /* 0x0000000814487210 */ /* 0x000fc60007f1e0ff */
[----:B------:R-:W-:Y:S01]  /*2630*/  IMAD R13, R3, UR7, R0 ;  /* 0x00000007030d7c24 */ /* 0x000fe2000f8e0200 */
[----:B------:R-:W-:Y:S01]  /*2640*/  SEL R3, R15, RZ, P2 ;  /* 0x000000ff0f037207 */ /* 0x000fe20001000000 */
[----:B------:R-:W-:Y:S01]  /*2650*/  IMAD R0, R73, R4, RZ ;  /* 0x0000000449007224 */ /* 0x000fe200078e02ff */
[----:B------:R-:W-:Y:S01]  /*2660*/  IADD3 R38, P2, R19, R38, RZ ;  /* 0x0000002613267210 */ /* 0x000fe20007f5e0ff */
[----:B------:R-:W-:Y:S02]  /*2670*/  IMAD.IADD R65, R21, 0x1, R65 ;  /* 0x0000000115417824 */ /* 0x000fe400078e0241 */
[----:B------:R-:W-:Y:S02]  /*2680*/  IMAD R11, R19, R5, R0 ;  /* 0x00000005130b7224 */ /* 0x000fe400078e0200 */
[----:B------:R-:W-:Y:S01]  /*2690*/  IMAD R0, R73, R56, RZ ;  /* 0x0000003849007224 */ /* 0x000fe200078e02ff */
[----:B------:R-:W-:Y:S01]  /*26a0*/  IADD3.X R64, R65, R9, R12, P0, !PT ;  /* 0x0000000941407210 */ /* 0x000fe200007fe40c */
[C---:B------:R-:W-:Y:S01]  /*26b0*/  IMAD.IADD R3, R16.reuse, 0x1, R3 ;  /* 0x0000000110037824 */ /* 0x040fe200078e0203 */
[----:B------:R-:W-:Y:S01]  /*26c0*/  ISETP.GE.AND P0, PT, R16, UR4, PT ;  /* 0x0000000410007c0c */ /* 0x000fe2000bf06270 */
[----:B------:R-:W-:-:S02]  /*26d0*/  IMAD R9, R19, R57, R0 ;  /* 0x0000003913097224 */ /* 0x000fc400078e0200 */
[----:B------:R-:W-:Y:S01]  /*26e0*/  IMAD.IADD R31, R31, 0x1, R11 ;  /* 0x000000011f1f7824 */ /* 0x000fe200078e020b */
[----:B------:R-:W-:Y:S01]  /*26f0*/  SHF.R.S32.HI R0, RZ, 0x1f, R3 ;  /* 0x0000001fff007819 */ /* 0x000fe20000011403 */
[----:B------:R-:W-:Y:S02]  /*2700*/  IMAD.IADD R35, R35, 0x1, R9 ;  /* 0x0000000123237824 */ /* 0x000fe400078e0209 */
[----:B------:R-:W-:Y:S01]  /*2710*/  IMAD.IADD R37, R9, 0x1, R37 ;  /* 0x0000000109257824 */ /* 0x000fe200078e0225 */
[----:B------:R-:W-:Y:S01]  /*2720*/  LEA.HI R63, R0, R3, RZ, 0x3 ;  /* 0x00000003003f7211 */ /* 0x000fe200078f18ff */
[----:B------:R-:W-:Y:S01]  /*2730*/  IMAD.IADD R33, R11, 0x1, R33 ;  /* 0x000000010b217824 */ /* 0x000fe200078e0221 */
[----:B------:R-:W-:Y:S01]  /*2740*/  LOP3.LUT R3, R58, 0x18, R16, 0xf8, !PT ;  /* 0x000000183a037812 */ /* 0x000fe200078ef810 */
[C---:B-----5:R-:W-:Y:S01]  /*2750*/  IMAD.WIDE.U32 R30, R152.reuse, R4, R30 ;  /* 0x00000004981e7225 */ /* 0x060fe200078e001e */
[----:B------:R-:W-:Y:S02]  /*2760*/  SHF.R.S32.HI R9, RZ, 0x1f, R152 ;  /* 0x0000001fff097819 */ /* 0x000fe40000011498 */
[----:B------:R-:W-:Y:S01]  /*2770*/  LOP3.LUT R3, R3, R54, RZ, 0x3c, !PT ;  /* 0x0000003603037212 */ /* 0x000fe200078e3cff */
[----:B------:R-:W-:Y:S01]  /*2780*/  IMAD.WIDE.U32 R32, R152, R4, R32 ;  /* 0x0000000498207225 */ /* 0x000fe200078e0020 */
[----:B------:R-:W-:-:S03]  /*2790*/  LOP3.LUT R48, R63, 0xfffffff8, RZ, 0xc0, !PT ;  /* 0xfffffff83f307812 */ /* 0x000fc600078ec0ff */
[----:B------:R-:W-:Y:S01]  /*27a0*/  IMAD R51, R214, 0x200, R3 ;  /* 0x00000200d6337824 */ /* 0x000fe200078e0203 */
[----:B------:R-:W-:Y:S01]  /*27b0*/  LOP3.LUT R3, R58, 0x38, R63, 0xf8, !PT ;  /* 0x000000383a037812 */ /* 0x000fe200078ef83f */
[C---:B------:R-:W-:Y:S01]  /*27c0*/  IMAD R0, R9.reuse, R4, RZ ;  /* 0x0000000409007224 */ /* 0x040fe200078e02ff */
[----:B------:R-:W-:Y:S01]  /*27d0*/  SHF.R.S32.HI R45, RZ, 0x1f, R48 ;  /* 0x0000001fff2d7819 */ /* 0x000fe20000011430 */
[----:B------:R-:W-:Y:S01]  /*27e0*/  IMAD R9, R9, R56, RZ ;  /* 0x0000003809097224 */ /* 0x000fe200078e02ff */
[----:B------:R-:W-:Y:S01]  /*27f0*/  LOP3.LUT R3, R3, R54, RZ, 0x3c, !PT ;  /* 0x0000003603037212 */ /* 0x000fe200078e3cff */
[C---:B------:R-:W-:Y:S02]  /*2800*/  IMAD R49, R152.reuse, R5, R0 ;  /* 0x0000000598317224 */ /* 0x040fe400078e0200 */
[----:B------:R-:W-:Y:S01]  /*2810*/  IMAD R9, R152, R57, R9 ;  /* 0x0000003998097224 */ /* 0x000fe200078e0209 */
[----:B------:R-:W-:Y:S01]  /*2820*/  SHF.L.U64.HI R57, R56, 0x6, R57 ;  /* 0x0000000638397819 */ /* 0x000fe20000010239 */
[----:B------:R-:W-:-:S04]  /*2830*/  IMAD.WIDE.U32 R34, R152, R56, R34 ;  /* 0x0000003898227225 */ /* 0x000fc800078e0022 */
[----:B------:R-:W-:-:S04]  /*2840*/  IMAD.WIDE.U32 R36, R152, R56, R36 ;  /* 0x0000003898247225 */ /* 0x000fc800078e0024 */
[----:B------:R-:W-:Y:S02]  /*2850*/  IMAD.IADD R50, R31, 0x1, R49 ;  /* 0x000000011f327824 */ /* 0x000fe400078e0231 */
[----:B------:R-:W-:Y:S02]  /*2860*/  IMAD.SHL.U32 R56, R56, 0x40, RZ ;  /* 0x0000004038387824 */ /* 0x000fe400078e00ff */
[----:B------:R-:W-:Y:S02]  /*2870*/  IMAD.X R39, R10, 0x1, R73, P2 ;  /* 0x000000010a277824 */ /* 0x000fe400010e0649 */
[----:B------:R-:W-:Y:S02]  /*2880*/  IMAD.IADD R49, R49, 0x1, R33 ;  /* 0x0000000131317824 */ /* 0x000fe400078e0221 */
[----:B------:R-:W-:Y:S02]  /*2890*/  IMAD.IADD R47, R35, 0x1, R9 ;  /* 0x00000001232f7824 */ /* 0x000fe400078e0209 */
[----:B------:R-:W-:-:S02]  /*28a0*/  IMAD.IADD R46, R9, 0x1, R37 ;  /* 0x00000001092e7824 */ /* 0x000fc400078e0225 */
[----:B------:R-:W-:Y:S02]  /*28b0*/  IMAD R3, R214, 0x200, R3 ;  /* 0x00000200d6037824 */ /* 0x000fe400078e0203 */
[----:B------:R-:W-:-:S07]  /*28c0*/  IMAD.IADD R0, R29, 0x1, R13 ;  /* 0x000000011d007824 */ /* 0x000fce00078e020d */
.L_x_5629:
        /* <DEDUP_REMOVED lines=58> */
.L_x_5604:
[----:B------:R-:W-:Y:S05]  /*2c70*/  BSYNC B1 ;  /* 0x0000000000017941 */ /* 0x000fea0003800000 */
.L_x_5603:
        /* <DEDUP_REMOVED lines=16> */
.L_x_5605:
[----:B------:R-:W-:Y:S01]  /*2d80*/  IMAD R75, R23, 0x8, R2 ;  /* 0x00000008174b7824 */ /* 0x000fe200078e0202 */
[----:B------:R-:W-:Y:S01]  /*2d90*/  SHF.L.U32 R78, R186, 0x1f, RZ ;  /* 0x0000001fba4e7819 */ /* 0x000fe200000006ff */
[----:B------:R-:W-:Y:S03]  /*2da0*/  BSSY B1, `(.L_x_5606) ;  /* 0x0000003000017945 */ /* 0x000fe60003800000 */
[----:B------:R-:W0:Y:S02]  /*2db0*/  SYNCS.PHASECHK.TRANS64.TRYWAIT P5, [R75+URZ+0x38890], R78 ;  /* 0x0388904e4b0075a7 */ /* 0x000e2400080a017f */
[----:B0-----:R-:W-:Y:S05]  /*2dc0*/  @!P5 BRA `(.L_x_5607) ;  /* 0x0000021800d4d947 */ /* 0x001fea0003800000 */
.L_x_5926:
[----:B------:R-:W-:Y:S05]  /*2dd0*/  BSYNC B1 ;  /* 0x0000000000017941 */ /* 0x000fea0003800000 */
.L_x_5606:
        /* <DEDUP_REMOVED lines=48> */
.L_x_5612:
[----:B------:R-:W-:Y:S05]  /*30e0*/  BSYNC B2 ;  /* 0x0000000000027941 */ /* 0x000fea0003800000 */
.L_x_5611:
[----:B--2---:R1:W-:Y:S02]  /*30f0*/  STG.E.128 desc[UR42][R12.64], R4 ;  /* 0x000000040c007986 */ /* 0x0043e4000c101d2a */
.L_x_5610:
[----:B------:R-:W-:Y:S05]  /*3100*/  BSYNC B1 ;  /* 0x0000000000017941 */ /* 0x000fea0003800000 */
.L_x_5609:
        /* <DEDUP_REMOVED lines=51> */
.L_x_5614:
[----:B------:R-:W-:Y:S05]  /*3440*/  BSYNC B1 ;  /* 0x0000000000017941 */ /* 0x000fea0003800000 */
.L_x_5613:
[----:B-1----:R2:W-:Y:S01]  /*3450*/  STG.E.128 desc[UR42][R12.64+0x40], R4 ;  /* 0x000040040c007986 */ /* 0x0025e2000c101d2a */
[----:B------:R-:W-:Y:S05]  /*3460*/  BRA `(.L_x_5608) ;  /* 0x0000000c001c7947 */ /* 0x000fea0003800000 */
.L_x_5602:
        /* <DEDUP_REMOVED lines=42> */
.L_x_5615:
[----:B------:R-:W-:Y:S01]  /*3710*/  IMAD R75, R23, 0x8, R2 ;  /* 0x00000008174b7824 */ /* 0x000fe200078e0202 */
[----:B------:R-:W-:Y:S01]  /*3720*/  SHF.L.U32 R78, R186, 0x1f, RZ ;  /* 0x0000001fba4e7819 */ /* 0x000fe200000006ff */
[----:B------:R-:W-:Y:S03]  /*3730*/  BSSY B1, `(.L_x_5616) ;  /* 0x0000003000017945 */ /* 0x000fe60003800000 */
[----:B------:R-:W0:Y:S02]  /*3740*/  SYNCS.PHASECHK.TRANS64.TRYWAIT P5, [R75+URZ+0x38890], R78 ;  /* 0x0388904e4b0075a7 */ /* 0x000e2400080a017f */
[----:B0-----:R-:W-:Y:S05]  /*3750*/  @!P5 BRA `(.L_x_5617) ;  /* 0x000002100084d947 */ /* 0x001fea0003800000 */
.L_x_5927:
[----:B------:R-:W-:Y:S05]  /*3760*/  BSYNC B1 ;  /* 0x0000000000017941 */ /* 0x000fea0003800000 */
.L_x_5616:
        /* <DEDUP_REMOVED lines=24> */
[----:B------:R-:W-:-:S05]  /*38f0*/  LOP3.LUT R13, R13, R54, RZ, 0x3c, !PT ;  /* 0x000000360d0d7212 */ /* 0x000fca00078e3cff */
[----:B------:R-:W-:Y:S02]  /*3900*/  IMAD R15, R214, 0x200, R13 ;  /* 0x00000200d60f7824 */ /* 0x000fe400078e020d */
[----:B------:R-:W-:Y:S02]  /*3910*/  IMAD.IADD R13, R3, 0x1, R26 ;  /* 0x00000001030d7824 */ /* 0x000fe400078e021a */
[----:B------:R-:W-:Y:S02]  /*3920*/  IMAD.IADD R15, R26, 0x1, R15 ;  /* 0x000000011a0f7824 */ /* 0x000fe400078e020f */
[--C-:B------:R-:W-:Y:S02]  /*3930*/  IMAD R13, R13, 0x2, R2.reuse ;  /* 0x000000020d0d7824 */ /* 0x100fe400078e0202 */
[----:B------:R-:W-:-:S04]  /*3940*/  IMAD R24, R15, 0x2, R2 ;  /* 0x000000020f187824 */ /* 0x000fc800078e0202 */
        /* <DEDUP_REMOVED lines=85> */
.L_x_5619:
[----:B------:R-:W-:Y:S05]  /*3ea0*/  BSYNC B1 ;  /* 0x0000000000017941 */ /* 0x000fea0003800000 */
.L_x_5618:
        /* <DEDUP_REMOVED lines=10> */
.L_x_5601:
[----:B------:R-:W-:-:S06]  /*3f50*/  UISETP.NE.AND UP0, UPT, UR37, 0x3, UPT ;  /* 0x000000032500788c */ /* 0x000fcc000bf05270 */
[----:B------:R-:W-:-:S13]  /*3f60*/  PLOP3.LUT P3, PT, PT, PT, UP0, 0x80, 0x0 ;  /* 0x000000000000781c */ /* 0x000fda0003f6f008 */
[----:B------:R-:W-:Y:S05]  /*3f70*/  @!P3 BRA `(.L_x_5620) ;  /* 0x000000000004b947 */ /* 0x000fea0003800000 */
[----:B------:R-:W-:Y:S01]  /*3f80*/  BPT.TRAP 0x1 ;  /* 0x000000040000795c */ /* 0x000fe20000300000 */
.L_x_5620:
        /* <DEDUP_REMOVED lines=8> */
.L_x_5928:
[----:B------:R-:W-:Y:S05]  /*4010*/  BSYNC B1 ;  /* 0x0000000000017941 */ /* 0x000fea0003800000 */
.L_x_5621:
        /* <DEDUP_REMOVED lines=12> */
.L_x_5608:
[----:B------:R-:W-:Y:S05]  /*40e0*/  BSYNC B0 ;  /* 0x0000000000007941 */ /* 0x000fea0003800000 */
.L_x_5600:
        /* <DEDUP_REMOVED lines=17> */
.L_x_5624:
[----:B------:R-:W-:Y:S05]  /*4200*/  BSYNC B0 ;  /* 0x0000000000007941 */ /* 0x000fea0003800000 */
.L_x_5623:
[----:B------:R-:W2:Y:S01]  /*4210*/  SYNCS.PHASECHK.TRANS64.TRYWAIT P5, [R75+URZ+0x388b0], R78 ;  /* 0x0388b04e4b0075a7 */ /* 0x000ea200080a017f */
[----:B------:R-:W-:Y:S01]  /*4220*/  BSSY B0, `(.L_x_5625) ;  /* 0x0000003000007945 */ /* 0x000fe20003800000 */
[----:B------:R-:W-:-:S03]  /*4230*/  ISETP.GE.AND P3, PT, R19, R76, PT ;  /* 0x0000004c1300720c */ /* 0x000fc60003f66270 */
[----:B--2---:R-:W-:Y:S10]  /*4240*/  @!P5 BRA `(.L_x_5626) ;  /* 0x0000020400f0d947 */ /* 0x004ff40003800000 */
.L_x_5929:
[----:B------:R-:W-:Y:S05]  /*4250*/  BSYNC B0 ;  /* 0x0000000000007941 */ /* 0x000fea0003800000 */
.L_x_5625:
        /* <DEDUP_REMOVED lines=82> */
.L_x_5628:
[----:B------:R-:W-:Y:S05]  /*4780*/  BSYNC B0 ;  /* 0x0000000000007941 */ /* 0x000fea0003800000 */
.L_x_5627:
        /* <DEDUP_REMOVED lines=17> */
.L_x_5595:
[----:B------:R-:W-:Y:S04]  /*48a0*/  BSSY B0, `(.L_x_5630) ;  /* 0x0000004000007945 */ /* 0x000fe80003800000 */
[----:B------:R-:W-:Y:S05]  /*48b0*/  @P3 BRA `(.L_x_5631) ;  /* 0x0000000000083947 */ /* 0x000fea0003800000 */
[----:B------:R-:W0:Y:S02]  /*48c0*/  FENCE.VIEW.ASYNC.G ;  /* 0x00000000000073c6 */ /* 0x000e240000000100 */
[----:B0-----:R-:W-:Y:S06]  /*48d0*/  BAR.ARV 0xc, 0x180 ;  /* 0x0306000000007b1d */ /* 0x001fec0000002000 */
.L_x_5631:
[----:B------:R-:W-:Y:S05]  /*48e0*/  BSYNC B0 ;  /* 0x0000000000007941 */ /* 0x000fea0003800000 */
.L_x_5630:
        /* <DEDUP_REMOVED lines=49> */
.L_x_5635:
[----:B------:R-:W-:Y:S05]  /*4c00*/  BSYNC B0 ;  /* 0x0000000000007941 */ /* 0x000fea0003800000 */
.L_x_5634:
        /* <DEDUP_REMOVED lines=144> */
.L_x_5639:
        /* <DEDUP_REMOVED lines=185> */
.L_x_5638:
[----:B------:R-:W-:Y:S05]  /*60a0*/  BSYNC B0 ;  /* 0x0000000000007941 */ /* 0x000fea0003800000 */
.L_x_5637:
        /* <DEDUP_REMOVED lines=143> */
.L_x_5633:
[----:B------:R-:W0:Y:S01]  /*69a0*/  LDC R0, c[0x0][0x448] ;  /* 0x00011200ff007b82 */ /* 0x000e220000000800 */
[----:B------:R-:W-:Y:S01]  /*69b0*/  VIADD R3, R193, 0x3f ;  /* 0x0000003fc1037836 */ /* 0x000fe20000000000 */
[----:B------:R-:W-:Y:S01]  /*69c0*/  BSSY B0, `(.L_x_5640) ;  /* 0x000002b000007945 */ /* 0x000fe20003800000 */
        /* <DEDUP_REMOVED lines=42> */
.L_x_5641:
[----:B------:R-:W-:Y:S05]  /*6c70*/  BSYNC B0 ;  /* 0x0000000000007941 */ /* 0x000fea0003800000 */
.L_x_5640:
        /* <DEDUP_REMOVED lines=100> */
.L_x_5643:
[----:B------:R-:W-:Y:S05]  /*72c0*/  BSYNC B6 ;  /* 0x0000000000067941 */ /* 0x000fea0003800000 */
.L_x_5642:
        /* <DEDUP_REMOVED lines=12> */
.L_x_5647:
[----:B-1----:R1:W2:Y:S02]  /*7390*/  SYNCS.PHASECHK.TRANS64.TRYWAIT P0, [R2+URZ+0x38800], R3 ;  /* 0x03880003020075a7 */ /* 0x0022a4000800017f */
[----:B--2---:R-:W-:Y:S05]  /*73a0*/  @!P0 NANOSLEEP.SYNCS 0x989680 ;  /* 0x009896800000895d */ /* 0x004fea0003900000 */
[----:B------:R-:W2:Y:S02]  /*73b0*/  @!P0 SYNCS.PHASECHK.TRANS64 P0, [R2+URZ+0x38800], R3 ;  /* 0x03880003020085a7 */ /* 0x000ea4000800007f */
[----:B--2---:R-:W-:Y:S05]  /*73c0*/  @!P0 BRA `(.L_x_5647) ;  /* 0xfffffffc00f08947 */ /* 0x004fea000383ffff */
.L_x_5646:
[----:B------:R-:W-:Y:S05]  /*73d0*/  BSYNC B0 ;  /* 0x0000000000007941 */ /* 0x000fea0003800000 */
.L_x_5645:
[----:B------:R-:W-:Y:S05]  /*73e0*/  BRA `(.L_x_5648) ;  /* 0x0000002c000c7947 */ /* 0x000fea0003800000 */
.L_x_5644:
        /* <DEDUP_REMOVED lines=31> */
.L_x_5650:
[----:B------:R-:W-:Y:S05]  /*75e0*/  BSYNC B6 ;  /* 0x0000000000067941 */ /* 0x000fea0003800000 */
.L_x_5649:
        /* <DEDUP_REMOVED lines=45> */
.L_x_5935:
        /* <DEDUP_REMOVED lines=29> */
.L_x_5655:
[----:B------:R-:W-:Y:S05]  /*7a90*/  BSYNC B1 ;  /* 0x0000000000017941 */ /* 0x000fea0003800000 */
.L_x_5654:
        /* <DEDUP_REMOVED lines=21> */
.L_x_5941:
[----:B------:R-:W-:Y:S01]  /*7bf0*/  VIADD R34, R34, 0x20 ;  /* 0x0000002022227836 */ /* 0x000fe20000000000 */
[----:B------:R-:W-:Y:S01]  /*7c00*/  LEA.HI R0, R230, R230, RZ, 0x1 ;  /* 0x000000e6e6007211 */ /* 0x000fe200078f08ff */
[----:B------:R-:W-:Y:S01]  /*7c10*/  BSSY B1, `(.L_x_5657) ;  /* 0x0000021000017945 */ /* 0x000fe20003800000 */
[----:B-1----:R-:W-:Y:S01]  /*7c20*/  IMAD.SHL.U32 R33, R189, 0x40, RZ ;  /* 0x00000040bd217824 */ /* 0x002fe200078e00ff */
        /* <DEDUP_REMOVED lines=20> */
[----:B------:R-:W-:-:S03]  /*7d70*/  CS2R R12, SRZ ;  /* 0x00000000000c7805 */ /* 0x000fc6000001ff00 */
[-C--:B0-----:R-:W-:Y:S02]  /*7d80*/  @!P3 IADD3 R4, P0, R6, R9.reuse, RZ ;  /* 0x000000090604b210 */ /* 0x081fe40007f1e0ff */
[----:B------:R-:W-:Y:S01]  /*7d90*/  @!P3 IADD3 R6, P1, R30, R9, RZ ;  /* 0x000000091e06b210 */ /* 0x000fe20007f3e0ff */
[----:B------:R-:W-:Y:S01]  /*7da0*/  @!P2 IMAD.WIDE R30, R184, 0x2, R10 ;  /* 0x00000002b81ea825 */ /* 0x000fe200078e020a */
[----:B------:R-:W-:Y:S02]  /*7db0*/  CS2R R8, SRZ ;  /* 0x0000000000087805 */ /* 0x000fe4000001ff00 */
[----:B------:R-:W-:Y:S01]  /*7dc0*/  CS2R R10, SRZ ;  /* 0x00000000000a7805 */ /* 0x000fe2000001ff00 */
[--C-:B------:R-:W-:Y:S02]  /*7dd0*/  @!P3 IMAD.X R5, R3, 0x1, R32.reuse, P0 ;  /* 0x000000010305b824 */ /* 0x100fe400000e0620 */
[----:B------:R-:W-:Y:S01]  /*7de0*/  @!P3 IMAD.X R7, R7, 0x1, R32, P1 ;  /* 0x000000010707b824 */ /* 0x000fe200008e0620 */
[----:B------:R1:W5:Y:S04]  /*7df0*/  @!P2 LD.E.64 R8, desc[UR42][R30.64] ;  /* 0x0000002a1e08a980 */ /* 0x000368000c101b00 */
[----:B------:R1:W5:Y:S04]  /*7e00*/  @!P3 LD.E.64 R12, desc[UR42][R4.64] ;  /* 0x0000002a040cb980 */ /* 0x000368000c101b00 */
[----:B------:R1:W5:Y:S02]  /*7e10*/  @!P3 LD.E.64 R10, desc[UR42][R6.64] ;  /* 0x0000002a060ab980 */ /* 0x000364000c101b00 */
.L_x_5658:
[----:B------:R-:W-:Y:S05]  /*7e20*/  BSYNC B1 ;  /* 0x0000000000017941 */ /* 0x000fea0003800000 */
.L_x_5657:
[----:B------:R-:W0:Y:S01]  /*7e30*/  SYNCS.PHASECHK.TRANS64.TRYWAIT P0, [R2+URZ+0x38800], R35 ;  /* 0x03880023020075a7 */ /* 0x000e22000800017f */
[----:B------:R-:W-:Y:S01]  /*7e40*/  LOP3.LUT R33, R33, 0x1c0, RZ, 0xc0, !PT ;  /* 0x000001c021217812 */ /* 0x000fe200078ec0ff */
[----:B-1---5:R-:W-:Y:S01]  /*7e50*/  IMAD.MOV.U32 R5, RZ, RZ, R8 ;  /* 0x000000ffff057224 */ /* 0x022fe200078e0008 */
[----:B------:R-:W-:Y:S01]  /*7e60*/  VIADDMNMX R32, R37, -R193, 0x40, PT ;  /* 0x0000004025207446 */ /* 0x000fe200038009c1 */
[----:B----4-:R-:W-:Y:S01]  /*7e70*/  IMAD.MOV.U32 R7, RZ, RZ, R14 ;  /* 0x000000ffff077224 */ /* 0x010fe200078e000e */
[C---:B--2---:R-:W-:Y:S01]  /*7e80*/  LOP3.LUT R3, R33.reuse, 0x18, R16, 0xf8, !PT ;  /* 0x0000001821037812 */ /* 0x044fe200078ef810 */
[----:B---3--:R-:W-:Y:S01]  /*7e90*/  IMAD.MOV.U32 R6, RZ, RZ, R11 ;  /* 0x000000ffff067224 */ /* 0x008fe200078e000b */
[----:B------:R-:W-:Y:S01]  /*7ea0*/  SHF.R.U32.HI R4, RZ, 0x3, R33 ;  /* 0x00000003ff047819 */ /* 0x000fe20000011621 */
[----:B------:R-:W-:Y:S01]  /*7eb0*/  BSSY B1, `(.L_x_5659) ;  /* 0x0000013000017945 */ /* 0x000fe20003800000 */
[----:B------:R-:W-:Y:S01]  /*7ec0*/  PRMT R33, R33, 0x5410, R5 ;  /* 0x0000541021217816 */ /* 0x000fe20000000005 */
[----:B------:R-:W-:Y:S01]  /*7ed0*/  IMAD.MOV.U32 R5, RZ, RZ, R10 ;  /* 0x000000ffff057224 */ /* 0x000fe200078e000a */
[----:B------:R-:W-:Y:S01]  /*7ee0*/  LOP3.LUT R3, R3, R4, RZ, 0x3c, !PT ;  /* 0x0000000403037212 */ /* 0x000fe200078e3cff */
[----:B------:R-:W-:Y:S01]  /*7ef0*/  IMAD.MOV.U32 R4, RZ, RZ, R9 ;  /* 0x000000ffff047224 */ /* 0x000fe200078e0009 */
[----:B------:R-:W-:-:S02]  /*7f00*/  PRMT R31, R6, 0x7610, R31 ;  /* 0x00007610061f7816 */ /* 0x000fc4000000001f */
[----:B------:R-:W-:Y:S01]  /*7f10*/  PRMT R33, R5, 0x7610, R33 ;  /* 0x0000761005217816 */ /* 0x000fe20000000021 */
[----:B------:R-:W-:Y:S01]  /*7f20*/  IMAD R3, R214, 0x200, R3 ;  /* 0x00000200d6037824 */ /* 0x000fe200078e0203 */
[----:B------:R-:W-:Y:S01]  /*7f30*/  PRMT R47, R4, 0x5410, R7 ;  /* 0x00005410042f7816 */ /* 0x000fe20000000007 */
[----:B------:R-:W-:Y:S01]  /*7f40*/  IMAD.MOV.U32 R4, RZ, RZ, R15 ;  /* 0x000000ffff047224 */ /* 0x000fe200078e000f */
[----:B------:R-:W-:Y:S01]  /*7f50*/  LOP3.LUT P2, RZ, R189, 0x4, RZ, 0xc0, !PT ;  /* 0x00000004bdff7812 */ /* 0x000fe2000784c0ff */
[----:B------:R-:W-:Y:S01]  /*7f60*/  IMAD.MOV.U32 R5, RZ, RZ, R12 ;  /* 0x000000ffff057224 */ /* 0x000fe200078e000c */
[----:B------:R-:W-:Y:S01]  /*7f70*/  ISETP.GE.AND P1, PT, R19, R32, PT ;  /* 0x000000201300720c */ /* 0x000fe20003f26270 */
[----:B0-----:R-:W-:-:S03]  /*7f80*/  IMAD R30, R3, 0x2, R2 ;  /* 0x00000002031e7824 */ /* 0x001fc600078e0202 */
[----:B------:R-:W-:Y:S01]  /*7f90*/  PRMT R48, R4, 0x5410, R5 ;  /* 0x0000541004307816 */ /* 0x000fe20000000005 */
[----:B------:R-:W-:Y:S02]  /*7fa0*/  IMAD.MOV.U32 R5, RZ, RZ, R13 ;  /* 0x000000ffff057224 */ /* 0x000fe400078e000d */
[C---:B------:R-:W-:Y:S02]  /*7fb0*/  VIADD R4, R30.reuse, 0x20400 ;  /* 0x000204001e047836 */ /* 0x040fe40000000000 */
[----:B------:R-:W-:Y:S01]  /*7fc0*/  VIADD R3, R30, 0x20440 ;  /* 0x000204401e037836 */ /* 0x000fe20000000000 */
[----:B------:R-:W-:Y:S06]  /*7fd0*/  @!P0 BRA `(.L_x_5660) ;  /* 0x000001cc00888947 */ /* 0x000fec0003800000 */
.L_x_5942:
[----:B------:R-:W-:Y:S05]  /*7fe0*/  BSYNC B1 ;  /* 0x0000000000017941 */ /* 0x000fea0003800000 */
.L_x_5659:
        /* <DEDUP_REMOVED lines=10> */
[----:B0-----:R-:W-:Y:S01]  /*8090*/  SHF.R.U32.HI R35, RZ, 0x10, R29 ;  /* 0x00000010ff237819 */ /* 0x001fe2000001161d */
[--C-:B------:R-:W-:Y:S01]  /*80a0*/  HADD2.F32 R34, -RZ, R36.reuse.H1_H1 ;  /* 0x30000024ff227230 */ /* 0x100fe20000004100 */
[----:B------:R-:W-:Y:S01]  /*80b0*/  SHF.R.U32.HI R37, RZ, 0x10, R27 ;  /* 0x00000010ff257819 */ /* 0x000fe2000001161b */
        /* <DEDUP_REMOVED lines=38> */
.L_x_5664:
[----:B------:R-:W-:Y:S05]  /*8320*/  BSYNC B2 ;  /* 0x0000000000027941 */ /* 0x000fea0003800000 */
.L_x_5663:
        /* <DEDUP_REMOVED lines=43> */
.L_x_5662:
[----:B------:R-:W-:Y:S05]  /*85e0*/  BSYNC B1 ;  /* 0x0000000000017941 */ /* 0x000fea0003800000 */
.L_x_5661:
        /* <DEDUP_REMOVED lines=50> */
.L_x_5667:
[----:B------:R-:W-:Y:S05]  /*8910*/  BSYNC B1 ;  /* 0x0000000000017941 */ /* 0x000fea0003800000 */
.L_x_5666:
[----:B------:R-:W-:Y:S05]  /*8920*/  @P1 BRA `(.L_x_5665) ;  /* 0x0000001400981947 */ /* 0x000fea0003800000 */
[----:B-1----:R-:W1:Y:S01]  /*8930*/  LDS.128 R4, [R3+0x1000] ;  /* 0x0010000003047984 */ /* 0x002e620000000c00 */
[----:B------:R-:W-:Y:S01]  /*8940*/  SHF.R.U64 R25, R12, 0x10, R13 ;  /* 0x000000100c197819 */ /* 0x000fe2000000120d */
[----:B------:R-:W-:Y:S01]  /*8950*/  HADD2.F32 R12, -RZ, R48.H1_H1 ;  /* 0x30000030ff0c7230 */ /* 0x000fe20000004100 */
[----:B------:R-:W-:Y:S01]  /*8960*/  SHF.R.U32.HI R14, RZ, 0x10, R11 ;  /* 0x00000010ff0e7819 */ /* 0x000fe2000001160b */
[----:B------:R-:W-:Y:S01]  /*8970*/  HADD2.F32 R33, -RZ, R33.H0_H0 ;  /* 0x20000021ff217230 */ /* 0x000fe20000004100 */
[----:B------:R-:W-:Y:S02]  /*8980*/  SHF.R.U32.HI R13, RZ, 0x10, R13 ;  /* 0x00000010ff0d7819 */ /* 0x000fe4000001160d */
[----:B------:R-:W-:Y:S01]  /*8990*/  SHF.R.U64 R21, R10, 0x10, R11 ;  /* 0x000000100a157819 */ /* 0x000fe2000000120b */
[----:B------:R-:W-:Y:S02]  /*89a0*/  HADD2.F32 R14, -RZ, R14.H0_H0 ;  /* 0x2000000eff0e7230 */ /* 0x000fe40000004100 */
[----:B------:R-:W-:-:S02]  /*89b0*/  HADD2.F32 R13, -RZ, R13.H0_H0 ;  /* 0x2000000dff0d7230 */ /* 0x000fc40000004100 */
[--C-:B-1----:R-:W-:Y:S02]  /*89c0*/  HADD2.F32 R11, -RZ, R7.reuse.H1_H1 ;  /* 0x30000007ff0b7230 */ /* 0x102fe40000004100 */
[----:B------:R-:W-:Y:S02]  /*89d0*/  HADD2.F32 R10, -RZ, R7.H0_H0 ;  /* 0x20000007ff0a7230 */ /* 0x000fe40000004100 */
[--C-:B------:R-:W-:Y:S02]  /*89e0*/  HADD2.F32 R7, -RZ, R4.reuse.H0_H0 ;  /* 0x20000004ff077230 */ /* 0x100fe40000004100 */
[C---:B------:R-:W-:Y:S01]  /*89f0*/  FMUL.FTZ R15, R11.reuse, R14 ;  /* 0x0000000e0b0f7220 */ /* 0x040fe20000410000 */
[----:B------:R-:W-:Y:S01]  /*8a00*/  FMUL.FTZ R11, R11, R13 ;  /* 0x0000000d0b0b7220 */ /* 0x000fe20000410000 */
[----:B------:R-:W-:Y:S02]  /*8a10*/  HADD2.F32 R4, -RZ, R4.H1_H1 ;  /* 0x30000004ff047230 */ /* 0x000fe40000004100 */
[----:B------:R-:W-:-:S02]  /*8a20*/  HADD2.F32 R8, -RZ, R6.H0_H0 ;  /* 0x20000006ff087230 */ /* 0x000fc40000004100 */
[----:B------:R-:W-:Y:S01]  /*8a30*/  FFMA.FTZ R24, R10, R14, R11 ;  /* 0x0000000e0a187223 */ /* 0x000fe2000001000b */
[----:B------:R-:W-:Y:S02]  /*8a40*/  HADD2.F32 R9, -RZ, R6.H1_H1 ;  /* 0x30000006ff097230 */ /* 0x000fe40000004100 */
[----:B------:R-:W-:Y:S01]  /*8a50*/  FMUL.FTZ R20, R4, R33 ;  /* 0x0000002104147220 */ /* 0x000fe20000410000 */
[----:B------:R-:W-:Y:S02]  /*8a60*/  HADD2.F32 R11, -RZ, R31.H0_H0 ;  /* 0x2000001fff0b7230 */ /* 0x000fe40000004100 */
[----:B------:R-:W-:Y:S01]  /*8a70*/  FFMA.FTZ R15, R10, R13, -R15 ;  /* 0x0000000d0a0f7223 */ /* 0x000fe2000001080f */
[----:B------:R-:W-:Y:S02]  /*8a80*/  HADD2.F32 R6, -RZ, R5.H0_H0 ;  /* 0x20000005ff067230 */ /* 0x000fe40000004100 */
[----:B------:R-:W-:Y:S01]  /*8a90*/  FMUL.FTZ R14, R4, R12 ;  /* 0x0000000c040e7220 */ /* 0x000fe20000410000 */
[----:B------:R-:W-:-:S02]  /*8aa0*/  HADD2.F32 R31, -RZ, R31.H1_H1 ;  /* 0x3000001fff1f7230 */ /* 0x000fc40000004100 */
[C---:B------:R-:W-:Y:S01]  /*8ab0*/  FFMA.FTZ R20, R7.reuse, R12, -R20 ;  /* 0x0000000c07147223 */ /* 0x040fe20000010814 */
[----:B------:R-:W-:Y:S02]  /*8ac0*/  HADD2.F32 R5, -RZ, R5.H1_H1 ;  /* 0x30000005ff057230 */ /* 0x000fe40000004100 */
[----:B------:R-:W-:Y:S01]  /*8ad0*/  FFMA.FTZ R33, R7, R33, R14 ;  /* 0x0000002107217223 */ /* 0x000fe2000001000e */
        /* <DEDUP_REMOVED lines=14> */
[----:B------:R2:W-:Y:S01]  /*8bc0*/  STS.128 [R3+0x1000], R4 ;  /* 0x0010000403007388 */ /* 0x0005e20000000c00 */
[----:B------:R-:W-:Y:S05]  /*8bd0*/  BRA `(.L_x_5665) ;  /* 0x0000001000ec7947 */ /* 0x000fea0003800000 */
.L_x_5652:
        /* <DEDUP_REMOVED lines=34> */
.L_x_5948:
        /* <DEDUP_REMOVED lines=15> */
.L_x_5670:
[----:B------:R-:W-:Y:S05]  /*8ef0*/  BSYNC B1 ;  /* 0x0000000000017941 */ /* 0x000fea0003800000 */
.L_x_5669:
        /* <DEDUP_REMOVED lines=23> */
.L_x_5954:
        /* <DEDUP_REMOVED lines=23> */
.L_x_5673:
[----:B------:R-:W-:Y:S05]  /*91e0*/  BSYNC B1 ;  /* 0x0000000000017941 */ /* 0x000fea0003800000 */
.L_x_5672:
        /* <DEDUP_REMOVED lines=20> */
.L_x_5955:
[----:B------:R-:W-:Y:S05]  /*9330*/  BSYNC B1 ;  /* 0x0000000000017941 */ /* 0x000fea0003800000 */
.L_x_5674:
        /* <DEDUP_REMOVED lines=18> */
[----:B------:R-:W-:Y:S01]  /*9460*/  IMAD R33, R214, 0x200, R33 ;  /* 0x00000200d6217824 */ /* 0x000fe200078e0221 */
[----:B------:R-:W-:Y:S01]  /*9470*/  SHF.R.U64 R51, R30, 0x10, R31 ;  /* 0x000000101e337819 */ /* 0x000fe2000000121f */
[----:B------:R-:W-:Y:S01]  /*9480*/  IMAD R13, R214, 0x200, R13 ;  /* 0x00000200d60d7824 */ /* 0x000fe200078e020d */
[----:B------:R-:W-:Y:S01]  /*9490*/  SHF.R.U32.HI R49, RZ, 0x10, R31 ;  /* 0x00000010ff317819 */ /* 0x000fe2000001161f */
[--C-:B------:R-:W-:Y:S01]  /*94a0*/  IMAD R39, R33, 0x2, R2.reuse ;  /* 0x0000000221277824 */ /* 0x100fe200078e0202 */
[--C-:B------:R-:W-:Y:S01]  /*94b0*/  SHF.R.U64 R55, R26, 0x10, R27.reuse ;  /* 0x000000101a377819 */ /* 0x100fe2000000121b */
[----:B------:R-:W-:Y:S01]  /*94c0*/  IMAD R38, R13, 0x2, R2 ;  /* 0x000000020d267824 */ /* 0x000fe200078e0202 */
[----:B------:R-:W-:Y:S01]  /*94d0*/  SHF.R.U32.HI R54, RZ, 0x10, R27 ;  /* 0x00000010ff367819 */ /* 0x000fe2000001161b */
[----:B------:R-:W-:Y:S01]  /*94e0*/  HADD2.F32 R42, -RZ, R42.H0_H0 ;  /* 0x2000002aff2a7230 */ /* 0x000fe20000004100 */
[----:B------:R-:W0:Y:S04]  /*94f0*/  LDS.128 R32, [R39+0x20400] ;  /* 0x0204000027207984 */ /* 0x000e280000000c00 */
[----:B------:R-:W1:Y:S01]  /*9500*/  LDS.128 R12, [R38+0x20400] ;  /* 0x02040000260c7984 */ /* 0x000e620000000c00 */
[----:B0-----:R-:W-:-:S02]  /*9510*/  HADD2.F32 R29, -RZ, R33.H0_H0 ;  /* 0x20000021ff1d7230 */ /* 0x001fc40000004100 */
[----:B------:R-:W-:Y:S02]  /*9520*/  HADD2.F32 R33, -RZ, R33.H1_H1 ;  /* 0x30000021ff217230 */ /* 0x000fe40000004100 */
[--C-:B-1----:R-:W-:Y:S02]  /*9530*/  HADD2.F32 R24, -RZ, R13.reuse.H0_H0 ;  /* 0x2000000dff187230 */ /* 0x102fe40000004100 */
[C---:B------:R-:W-:Y:S01]  /*9540*/  FMUL.FTZ R45, R29.reuse, R43 ;  /* 0x0000002b1d2d7220 */ /* 0x040fe20000410000 */
[-C--:B------:R-:W-:Y:S01]  /*9550*/  FMUL.FTZ R47, R29, R41.reuse ;  /* 0x000000291d2f7220 */ /* 0x080fe20000410000 */
[----:B------:R-:W-:Y:S02]  /*9560*/  HADD2.F32 R25, -RZ, R13.H1_H1 ;  /* 0x3000000dff197230 */ /* 0x000fe40000004100 */
[----:B------:R-:W-:Y:S01]  /*9570*/  FMUL.FTZ R50, R33, R42 ;  /* 0x0000002a21327220 */ /* 0x000fe20000410000 */
[----:B------:R-:W-:Y:S01]  /*9580*/  FFMA.FTZ R45, R24, R41, -R45 ;  /* 0x00000029182d7223 */ /* 0x000fe2000001082d */
[----:B------:R-:W-:-:S02]  /*9590*/  HADD2.F32 R29, -RZ, R46.H0_H0 ;  /* 0x2000002eff1d7230 */ /* 0x000fc40000004100 */
[----:B------:R-:W-:Y:S01]  /*95a0*/  FFMA.FTZ R47, R24, R43, R47 ;  /* 0x0000002b182f7223 */ /* 0x000fe2000001002f */
[----:B------:R-:W-:Y:S02]  /*95b0*/  HADD2.F32 R31, -RZ, R35.H0_H0 ;  /* 0x20000023ff1f7230 */ /* 0x000fe40000004100 */
[-C--:B------:R-:W-:Y:S01]  /*95c0*/  FMUL.FTZ R46, R33, R44.reuse ;  /* 0x0000002c212e7220 */ /* 0x080fe20000410000 */
[----:B------:R-:W-:Y:S02]  /*95d0*/  HADD2.F32 R24, -RZ, R48.H0_H0 ;  /* 0x20000030ff187230 */ /* 0x000fe40000004100 */
[C---:B------:R-:W-:Y:S01]  /*95e0*/  FFMA.FTZ R50, R25.reuse, R44, R50 ;  /* 0x0000002c19327223 */ /* 0x040fe20000010032 */
[----:B------:R-:W-:Y:S02]  /*95f0*/  HADD2.F32 R26, -RZ, R15.H0_H0 ;  /* 0x2000000fff1a7230 */ /* 0x000fe40000004100 */
[----:B------:R-:W-:Y:S01]  /*9600*/  FFMA.FTZ R48, R25, R42, -R46 ;  /* 0x0000002a19307223 */ /* 0x000fe2000001082e */
[----:B------:R-:W-:-:S02]  /*9610*/  HADD2.F32 R35, -RZ, R35.H1_H1 ;  /* 0x30000023ff237230 */ /* 0x000fc40000004100 */
[CC--:B------:R-:W-:Y:S01]  /*9620*/  FMUL.FTZ R33, R31.reuse, R29.reuse ;  /* 0x0000001d1f217220 */ /* 0x0c0fe20000410000 */
[----:B------:R-:W-:Y:S02]  /*9630*/  HADD2.F32 R46, -RZ, R49.H0_H0 ;  /* 0x20000031ff2e7230 */ /* 0x000fe40000004100 */
[-C--:B------:R-:W-:Y:S01]  /*9640*/  FMUL.FTZ R52, R31, R24.reuse ;  /* 0x000000181f347220 */ /* 0x080fe20000410000 */
[----:B------:R-:W-:Y:S02]  /*9650*/  HADD2.F32 R27, -RZ, R15.H1_H1 ;  /* 0x3000000fff1b7230 */ /* 0x000fe40000004100 */
[C---:B------:R-:W-:Y:S01]  /*9660*/  FFMA.FTZ R41, R26.reuse, R24, -R33 ;  /* 0x000000181a297223 */ /* 0x040fe20000010821 */
[----:B------:R-:W-:Y:S02]  /*9670*/  HADD2.F32 R42, -RZ, R54.H0_H0 ;  /* 0x20000036ff2a7230 */ /* 0x000fe40000004100 */
[----:B------:R-:W-:Y:S01]  /*9680*/  FFMA.FTZ R52, R26, R29, R52 ;  /* 0x0000001d1a347223 */ /* 0x000fe20000010034 */
[----:B------:R-:W-:-:S02]  /*9690*/  HADD2.F32 R28, -RZ, R32.H0_H0 ;  /* 0x20000020ff1c7230 */ /* 0x000fc40000004100 */
[C---:B------:R-:W-:Y:S01]  /*96a0*/  FMUL.FTZ R44, R35.reuse, R46 ;  /* 0x0000002e232c7220 */ /* 0x040fe20000410000 */
[----:B------:R-:W-:Y:S02]  /*96b0*/  HADD2.F32 R26, -RZ, R58.H0_H0 ;  /* 0x2000003aff1a7230 */ /* 0x000fe40000004100 */
[-C--:B------:R-:W-:Y:S01]  /*96c0*/  FMUL.FTZ R54, R35, R42.reuse ;  /* 0x0000002a23367220 */ /* 0x080fe20000410000 */
[----:B------:R-:W-:Y:S02]  /*96d0*/  HADD2.F32 R24, -RZ, R59.H0_H0 ;  /* 0x2000003bff187230 */ /* 0x000fe40000004100 */
[----:B------:R-:W-:Y:S01]  /*96e0*/  FFMA.FTZ R44, R27, R42, -R44 ;  /* 0x0000002a1b2c7223 */ /* 0x000fe2000001082c */
[----:B------:R-:W-:Y:S02]  /*96f0*/  HADD2.F32 R30, -RZ, R34.H0_H0 ;  /* 0x20000022ff1e7230 */ /* 0x000fe40000004100 */
[----:B------:R-:W-:Y:S01]  /*9700*/  FMUL.FTZ R42, R28, R26 ;  /* 0x0000001a1c2a7220 */ /* 0x000fe20000410000 */
[----:B------:R-:W-:-:S02]  /*9710*/  HADD2.F32 R29, -RZ, R58.H1_H1 ;  /* 0x3000003aff1d7230 */ /* 0x000fc40000004100 */
[----:B------:R-:W-:Y:S01]  /*9720*/  FMUL.FTZ R31, R28, R24 ;  /* 0x000000181c1f7220 */ /* 0x000fe20000410000 */
[----:B------:R-:W-:Y:S02]  /*9730*/  HADD2.F32 R13, -RZ, R12.H0_H0 ;  /* 0x2000000cff0d7230 */ /* 0x000fe40000004100 */
[----:B------:R-:W-:Y:S01]  /*9740*/  FFMA.FTZ R43, R27, R46, R54 ;  /* 0x0000002e1b2b7223 */ /* 0x000fe20000010036 */
[----:B------:R-:W-:Y:S02]  /*9750*/  HADD2.F32 R15, -RZ, R14.H0_H0 ;  /* 0x2000000eff0f7230 */ /* 0x000fe40000004100 */
[----:B------:R-:W-:Y:S01]  /*9760*/  FMUL.FTZ R28, R30, R29 ;  /* 0x0000001d1e1c7220 */ /* 0x000fe20000410000 */
[----:B------:R-:W-:Y:S02]  /*9770*/  HADD2.F32 R25, -RZ, R59.H1_H1 ;  /* 0x3000003bff197230 */ /* 0x000fe40000004100 */
[C---:B------:R-:W-:Y:S01]  /*9780*/  FFMA.FTZ R42, R13.reuse, R24, -R42 ;  /* 0x000000180d2a7223 */ /* 0x040fe2000001082a */
[----:B------:R-:W-:Y:S01]  /*9790*/  FFMA.FTZ R24, R13, R26, R31 ;  /* 0x0000001a0d187223 */ /* 0x000fe2000001001f */
[----:B------:R-:W-:-:S02]  /*97a0*/  HADD2.F32 R32, -RZ, R32.H1_H1 ;  /* 0x30000020ff207230 */ /* 0x000fc40000004100 */
[----:B------:R-:W-:Y:S02]  /*97b0*/  HADD2.F32 R34, -RZ, R34.H1_H1 ;  /* 0x30000022ff227230 */ /* 0x000fe40000004100 */
[-C--:B------:R-:W-:Y:S01]  /*97c0*/  FMUL.FTZ R30, R30, R25.reuse ;  /* 0x000000191e1e7220 */ /* 0x080fe20000410000 */
[C---:B------:R-:W-:Y:S01]  /*97d0*/  FFMA.FTZ R28, R15.reuse, R25, -R28 ;  /* 0x000000190f1c7223 */ /* 0x040fe2000001081c */
[----:B------:R-:W-:Y:S02]  /*97e0*/  HADD2.F32 R27, -RZ, R53.H0_H0 ;  /* 0x20000035ff1b7230 */ /* 0x000fe40000004100 */
[----:B------:R-:W-:Y:S02]  /*97f0*/  HADD2.F32 R31, -RZ, R51.H0_H0 ;  /* 0x20000033ff1f7230 */ /* 0x000fe40000004100 */
[----:B------:R-:W-:Y:S01]  /*9800*/  FFMA.FTZ R26, R15, R29, R30 ;  /* 0x0000001d0f1a7223 */ /* 0x000fe2000001001e */
        /* <DEDUP_REMOVED lines=22> */
.L_x_5677:
[----:B------:R-:W-:Y:S05]  /*9970*/  BSYNC B1 ;  /* 0x0000000000017941 */ /* 0x000fea0003800000 */
.L_x_5676:
[----:B------:R-:W-:Y:S01]  /*9980*/  PRMT R33, R20, 0x5410, R21 ;  /* 0x0000541014217816 */ /* 0x000fe20000000015 */
[----:B------:R-:W-:Y:S06]  /*9990*/  @P0 BRA `(.L_x_5665) ;  /* 0x00000004007c0947 */ /* 0x000fec0003800000 */
[----:B------:R-:W2:Y:S01]  /*99a0*/  LDL R44, [R1+0x74] ;  /* 0x00007400012c7983 */ /* 0x000ea20000100800 */
[----:B0-----:R-:W-:Y:S01]  /*99b0*/  IMAD.SHL.U32 R12, R3, 0x40, RZ ;  /* 0x00000040030c7824 */ /* 0x001fe200078e00ff */
[----:B------:R-:W-:Y:S01]  /*99c0*/  SHF.R.S32.HI R14, RZ, 0x1f, R3 ;  /* 0x0000001fff0e7819 */ /* 0x000fe20000011403 */
[--C-:B------:R-:W-:Y:S01]  /*99d0*/  HADD2.F32 R28, -RZ, R60.reuse.H0_H0 ;  /* 0x2000003cff1c7230 */ /* 0x100fe20000004100 */
[--C-:B------:R-:W-:Y:S01]  /*99e0*/  SHF.R.U64 R43, R8, 0x10, R9.reuse ;  /* 0x00000010082b7819 */ /* 0x100fe20000001209 */
[----:B------:R-:W-:Y:S01]  /*99f0*/  HADD2.F32 R20, -RZ, R60.H1_H1 ;  /* 0x3000003cff147230 */ /* 0x000fe20000004100 */
[----:B------:R-:W-:Y:S02]  /*9a00*/  LEA.HI R14, R14, R3, RZ, 0x3 ;  /* 0x000000030e0e7211 */ /* 0x000fe400078f18ff */
[----:B------:R-:W-:Y:S02]  /*9a10*/  LOP3.LUT R13, R12, 0x1c0, RZ, 0xc0, !PT ;  /* 0x000001c00c0d7812 */ /* 0x000fe400078ec0ff */
[----:B------:R-:W-:Y:S01]  /*9a20*/  SHF.R.U32.HI R21, RZ, 0x10, R9 ;  /* 0x00000010ff157819 */ /* 0x000fe20000011609 */
[----:B------:R-:W-:Y:S01]  /*9a30*/  IMAD.SHL.U32 R14, R14, 0x40, RZ ;  /* 0x000000400e0e7824 */ /* 0x000fe200078e00ff */
[----:B------:R-:W-:-:S02]  /*9a40*/  SHF.R.U32.HI R3, RZ, 0x3, R13 ;  /* 0x00000003ff037819 */ /* 0x000fc4000001160d */
[----:B------:R-:W-:Y:S02]  /*9a50*/  SHF.R.U64 R39, R4, 0x10, R5 ;  /* 0x0000001004277819 */ /* 0x000fe40000001205 */
[----:B------:R-:W-:Y:S02]  /*9a60*/  LOP3.LUT R36, R3, R36, R13, 0x1e, !PT ;  /* 0x0000002403247212 */ /* 0x000fe400078e1e0d */
[----:B------:R-:W-:Y:S02]  /*9a70*/  LOP3.LUT R3, R14, 0xfffffe00, RZ, 0xc0, !PT ;  /* 0xfffffe000e037812 */ /* 0x000fe400078ec0ff */
[----:B------:R-:W-:Y:S02]  /*9a80*/  SHF.R.U32.HI R30, RZ, 0x10, R5 ;  /* 0x00000010ff1e7819 */ /* 0x000fe40000011605 */
[--C-:B------:R-:W-:Y:S01]  /*9a90*/  SHF.R.U64 R42, R10, 0x10, R11.reuse ;  /* 0x000000100a2a7819 */ /* 0x100fe2000000120b */
        /* <DEDUP_REMOVED lines=27> */
[----:B------:R-:W-:-:S02]  /*9c50*/  HADD2.F32 R21, -RZ, R37.H1_H1 ;  /* 0x30000025ff157230 */ /* 0x000fc40000004100 */
[-C--:B------:R-:W-:Y:S01]  /*9c60*/  FMUL.FTZ R28, R25, R20.reuse ;  /* 0x00000014191c7220 */ /* 0x080fe20000410000 */
[C---:B------:R-:W-:Y:S01]  /*9c70*/  FMUL.FTZ R25, R8.reuse, R9 ;  /* 0x0000000908197220 */ /* 0x040fe20000410000 */
[-C--:B------:R-:W-:Y:S01]  /*9c80*/  FMUL.FTZ R8, R8, R5.reuse ;  /* 0x0000000508087220 */ /* 0x080fe20000410000 */
[C---:B------:R-:W-:Y:S01]  /*9c90*/  FFMA.FTZ R29, R13.reuse, R20, -R36 ;  /* 0x000000140d1d7223 */ /* 0x040fe20000010824 */
[----:B------:R-:W-:Y:S01]  /*9ca0*/  FFMA.FTZ R31, R13, R30, R28 ;  /* 0x0000001e0d1f7223 */ /* 0x000fe2000001001c */
[C---:B------:R-:W-:Y:S01]  /*9cb0*/  FFMA.FTZ R25, R4.reuse, R5, -R25 ;  /* 0x0000000504197223 */ /* 0x040fe20000010819 */
[----:B------:R-:W-:Y:S02]  /*9cc0*/  HADD2.F32 R5, -RZ, R33.H0_H0 ;  /* 0x20000021ff057230 */ /* 0x000fe40000004100 */
        /* <DEDUP_REMOVED lines=44> */
.L_x_5665:
[----:B------:R-:W-:Y:S05]  /*9f90*/  BSYNC B0 ;  /* 0x0000000000007941 */ /* 0x000fea0003800000 */
.L_x_5651:
        /* <DEDUP_REMOVED lines=8> */
.L_x_5648:
[----:B012---:R-:W-:-:S05]  /*a020*/  IMAD.U32 R3, RZ, RZ, UR37 ;  /* 0x00000025ff037e24 */ /* 0x007fca000f8e00ff */
[----:B------:R-:W-:-:S13]  /*a030*/  ISETP.NE.AND P0, PT, R3, 0x3, PT ;  /* 0x000000030300780c */ /* 0x000fda0003f05270 */
[----:B------:R-:W-:Y:S05]  /*a040*/  @!P0 BRA `(.L_x_5678) ;  /* 0x0000000000048947 */ /* 0x000fea0003800000 */
[----:B------:R-:W-:Y:S01]  /*a050*/  BPT.TRAP 0x1 ;  /* 0x000000040000795c */ /* 0x000fe20000300000 */
.L_x_5678:
[----:B------:R-:W-:Y:S01]  /*a060*/  IMAD R21, R18, 0x8, R2 ;  /* 0x0000000812157824 */ /* 0x000fe200078e0202 */
[----:B------:R-:W-:-:S04]  /*a070*/  SHF.L.U32 R14, R22, 0x1f, RZ ;  /* 0x0000001f160e7819 */ /* 0x000fc800000006ff */
[----:B------:R0:W1:Y:S01]  /*a080*/  SYNCS.PHASECHK.TRANS64.TRYWAIT P1, [R21+URZ+0x38830], R14 ;  /* 0x0388300e150075a7 */ /* 0x000062000802017f */
[----:B------:R-:W-:Y:S05]  /*a090*/  @!P0 BRA `(.L_x_5679) ;  /* 0x0000000000048947 */ /* 0x000fea0003800000 */
[----:B------:R-:W-:Y:S01]  /*a0a0*/  BPT.TRAP 0x1 ;  /* 0x000000040000795c */ /* 0x000fe20000300000 */
.L_x_5679:
        /* <DEDUP_REMOVED lines=10> */
.L_x_5680:
[----:B------:R-:W-:Y:S01]  /*a150*/  LOP3.LUT R6, R4, 0x10000, RZ, 0xfc, !PT ;  /* 0x0001000004067812 */ /* 0x000fe200078efcff */
[----:B------:R-:W-:Y:S01]  /*a160*/  IMAD R4, R18, 0x200, R3 ;  /* 0x0000020012047824 */ /* 0x000fe200078e0203 */
[----:B------:R-:W-:Y:S05]  /*a170*/  WARPSYNC.ALL ;  /* 0x0000000000007948 */ /* 0x000fea0003800000 */
[----:B------:R-:W-:Y:S01]  /*a180*/  IMAD.MOV.U32 R7, RZ, RZ, 0x40000040 ;  /* 0x40000040ff077424 */ /* 0x000fe200078e00ff */
[----:B------:R-:W-:Y:S01]  /*a190*/  R2UR UR4, R6 ;  /* 0x00000000060472ca */ /* 0x000fe200000e0000 */
[----:B------:R-:W-:Y:S01]  /*a1a0*/  IMAD.MOV.U32 R5, RZ, RZ, 0x40000040 ;  /* 0x40000040ff057424 */ /* 0x000fe200078e00ff */
[----:B------:R-:W-:Y:S01]  /*a1b0*/  R2UR UR6, R4 ;  /* 0x00000000040672ca */ /* 0x000fe200000e0000 */
[----:B------:R-:W-:Y:S01]  /*a1c0*/  WARPGROUP.ARRIVE ;  /* 0x00000000000079c5 */ /* 0x000fe20000000000 */
[----:B------:R-:W-:Y:S01]  /*a1d0*/  R2UR UR5, R7 ;  /* 0x00000000070572ca */ /* 0x000fe200000e0000 */
[----:B------:R-:W-:Y:S01]  /*a1e0*/  VIADD R12, R6, 0x2 ;  /* 0x00000002060c7836 */ /* 0x000fe20000000000 */
[----:B------:R-:W-:Y:S01]  /*a1f0*/  R2UR UR7, R5 ;  /* 0x00000000050772ca */ /* 0x000fe200000e0000 */
[----:B------:R-:W-:Y:S01]  /*a200*/  VIADD R8, R4, 0x2 ;  /* 0x0000000204087836 */ /* 0x000fe20000000000 */
[----:B------:R-:W-:Y:S01]  /*a210*/  BSSY B0, `(.L_x_5682) ;  /* 0x0000025000007945 */ /* 0x000fe20003800000 */
[----:B------:R-:W-:-:S02]  /*a220*/  IMAD.MOV.U32 R13, RZ, RZ, 0x40000040 ;  /* 0x40000040ff0d7424 */ /* 0x000fc400078e00ff */
[----:B------:R-:W-:Y:S02]  /*a230*/  IMAD.MOV.U32 R9, RZ, RZ, 0x40000040 ;  /* 0x40000040ff097424 */ /* 0x000fe400078e00ff */
[----:B------:R-:W-:Y:S02]  /*a240*/  VIADD R10, R6, 0x4 ;  /* 0x00000004060a7836 */ /* 0x000fe40000000000 */
[----:B------:R-:W-:Y:S02]  /*a250*/  IMAD.MOV.U32 R11, RZ, RZ, 0x40000040 ;  /* 0x40000040ff0b7424 */ /* 0x000fe400078e00ff */
[----:B------:R-:W-:Y:S02]  /*a260*/  IMAD.MOV.U32 R5, RZ, RZ, 0x40000040 ;  /* 0x40000040ff057424 */ /* 0x000fe400078e00ff */
[----:B------:R-:W-:Y:S01]  /*a270*/  HGMMA.64x64x16.F32 R24, gdesc[UR4], RZ, !UPT, gsb0 ;  /* 0x00e00000041879f0 */ /* 0x000fe2000c0008ff */
[----:B------:R-:W-:Y:S02]  /*a280*/  R2UR UR4, R12 ;  /* 0x000000000c0472ca */ /* 0x000fe400000e0000 */
        /* <DEDUP_REMOVED lines=29> */
.L_x_5956:
[----:B------:R-:W-:Y:S05]  /*a460*/  BSYNC B0 ;  /* 0x0000000000007941 */ /* 0x000fea0003800000 */
.L_x_5682:
[----:B------:R-:W-:Y:S05]  /*a470*/  @!P0 BRA `(.L_x_5684) ;  /* 0x0000000000048947 */ /* 0x000fea0003800000 */
[----:B------:R-:W-:Y:S01]  /*a480*/  BPT.TRAP 0x1 ;  /* 0x000000040000795c */ /* 0x000fe20000300000 */
.L_x_5684:
[----:B------:R3:W4:Y:S01]  /*a490*/  SYNCS.PHASECHK.TRANS64.TRYWAIT P2, [R21+URZ+0x38850], R14 ;  /* 0x0388500e150075a7 */ /* 0x000722000804017f */
[----:B------:R-:W-:Y:S05]  /*a4a0*/  @!P0 BRA `(.L_x_5685) ;  /* 0x0000000000048947 */ /* 0x000fea0003800000 */
[----:B------:R-:W-:Y:S01]  /*a4b0*/  BPT.TRAP 0x1 ;  /* 0x000000040000795c */ /* 0x000fe20000300000 */
.L_x_5685:
[----:B------:R-:W0:Y:S01]  /*a4c0*/  S2R R4, SR_TID.X ;  /* 0x0000000000047919 */ /* 0x000e220000002100 */
[----:B------:R-:W-:Y:S01]  /*a4d0*/  VIADD R0, R2, 0x400 ;  /* 0x0000040002007836 */ /* 0x000fe20000000000 */
[----:B------:R-:W-:Y:S04]  /*a4e0*/  BSSY B0, `(.L_x_5686) ;  /* 0x0000008000007945 */ /* 0x000fe80003800000 */
[----:B------:R-:W-:-:S04]  /*a4f0*/  SHF.R.U32.HI R0, RZ, 0x4, R0 ;  /* 0x00000004ff007819 */ /* 0x000fc80000011600 */
[----:B------:R-:W-:Y:S02]  /*a500*/  LOP3.LUT R0, R0, 0x3fff, RZ, 0xc0, !PT ;  /* 0x00003fff00007812 */ /* 0x000fe400078ec0ff */
[----:B0-----:R-:W-:-:S04]  /*a510*/  LOP3.LUT R4, R4, 0x7f, RZ, 0xc0, !PT ;  /* 0x0000007f04047812 */ /* 0x001fc800078ec0ff */
[----:B------:R-:W-:Y:S01]  /*a520*/  ISETP.NE.AND P1, PT, R4, RZ, PT ;  /* 0x000000ff0400720c */ /* 0x000fe20003f25270 */
[----:B----4-:R-:W-:-:S12]  /*a530*/  @P2 BRA `(.L_x_5687) ;  /* 0x0000000000082947 */ /* 0x010fd80003800000 */
[----:B------:R-:W0:Y:S02]  /*a540*/  SYNCS.PHASECHK.TRANS64.TRYWAIT P2, [R21+URZ+0x38850], R14 ;  /* 0x0388500e150075a7 */ /* 0x000e24000804017f */
[----:B0-----:R-:W-:Y:S05]  /*a550*/  @!P2 BRA `(.L_x_5688) ;  /* 0x000001ac0064a947 */ /* 0x001fea0003800000 */
.L_x_5687:
[----:B------:R-:W-:Y:S05]  /*a560*/  BSYNC B0 ;  /* 0x0000000000007941 */ /* 0x000fea0003800000 */
.L_x_5686:
[----:B------:R-:W-:Y:S05]  /*a570*/  WARPSYNC.ALL ;  /* 0x0000000000007948 */ /* 0x000fea0003800000 */
[----:B01-3--:R-:W-:Y:S01]  /*a580*/  LOP3.LUT R14, R0, 0x10000, RZ, 0xfc, !PT ;  /* 0x00010000000e7812 */ /* 0x00bfe200078efcff */
[----:B------:R-:W-:Y:S01]  /*a590*/  VIADD R0, R2, 0x26400 ;  /* 0x0002640002007836 */ /* 0x000fe20000000000 */
[----:B------:R-:W-:-:S03]  /*a5a0*/  WARPGROUP.ARRIVE ;  /* 0x00000000000079c5 */ /* 0x000fc60000000000 */
[----:B------:R-:W-:-:S03]  /*a5b0*/  IMAD R58, R18, 0x1000, R14 ;  /* 0x00001000123a7824 */ /* 0x000fc600078e020e */
[----:B------:R-:W0:Y:S01]  /*a5c0*/  S2R R15, SR_TID.X ;  /* 0x00000000000f7919 */ /* 0x000e220000002100 */
[----:B------:R-:W-:Y:S01]  /*a5d0*/  IMAD.MOV.U32 R59, RZ, RZ, 0x40000040 ;  /* 0x40000040ff3b7424 */ /* 0x000fe200078e00ff */
[----:B------:R-:W-:Y:S01]  /*a5e0*/  SHF.R.U32.HI R0, RZ, 0x4, R0 ;  /* 0x00000004ff007819 */ /* 0x000fe20000011600 */
[----:B--2---:R-:W-:Y:S01]  /*a5f0*/  IMAD.MOV.U32 R5, RZ, RZ, 0x40000040 ;  /* 0x40000040ff057424 */ /* 0x004fe200078e00ff */
        /* <DEDUP_REMOVED lines=11> */
[C---:B------:R-:W-:Y:S01]  /*a6b0*/  VIADD R62, R4.reuse, 0x2 ;  /* 0x00000002043e7836 */ /* 0x040fe20000000000 */
[----:B------:R-:W-:Y:S01]  /*a6c0*/  ULDC UR41, c[0x0][0xad0] ;  /* 0x0002b40000297ab9 */ /* 0x000fe20000000800 */
[----:B------:R-:W-:Y:S01]  /*a6d0*/  VIADD R57, R4, 0x800 ;  /* 0x0000080004397836 */ /* 0x000fe20000000000 */
[----:B------:R-:W-:Y:S01]  /*a6e0*/  ULDC UR44, c[0x0][0xad0] ;  /* 0x0002b400002c7ab9 */ /* 0x000fe20000000800 */
[----:B------:R-:W-:Y:S01]  /*a6f0*/  IMAD.MOV.U32 R174, RZ, RZ, R193 ;  /* 0x000000ffffae7224 */ /* 0x000fe200078e00c1 */
[----:B------:R-:W-:Y:S01]  /*a700*/  ULDC UR39, c[0x0][0xa80] ;  /* 0x0002a00000277ab9 */ /* 0x000fe20000000800 */
[----:B------:R-:W-:Y:S01]  /*a710*/  IMAD.MOV.U32 R173, RZ, RZ, 0x40000040 ;  /* 0x40000040ffad7424 */ /* 0x000fe200078e00ff */
[----:B------:R-:W-:Y:S01]  /*a720*/  ULDC UR40, c[0x0][0xa80] ;  /* 0x0002a00000287ab9 */ /* 0x000fe20000000800 */
[----:B------:R-:W-:Y:S04]  /*a730*/  BSSY B0, `(.L_x_5689) ;  /* 0x000069e000007945 */ /* 0x000fe80003800000 */
        /* <DEDUP_REMOVED lines=9> */
[----:B0-----:R-:W-:-:S05]  /*a7d0*/  SHF.R.U32.HI R15, RZ, 0x7, R15 ;  /* 0x00000007ff0f7819 */ /* 0x001fca000001160f */
[----:B------:R-:W0:Y:S02]  /*a7e0*/  SHFL.IDX PT, R0, R15, RZ, 0x1f ;  /* 0x00001fff0f007589 */ /* 0x000e2400000e0000 */
[----:B0-----:R-:W-:-:S04]  /*a7f0*/  ISETP.GT.AND P2, PT, R0, 0x7f, PT ;  /* 0x0000007f0000780c */ /* 0x001fc80003f44270 */
[----:B------:R-:W-:Y:S02]  /*a800*/  SEL R15, RZ, 0x2, !P2 ;  /* 0x00000002ff0f7807 */ /* 0x000fe40005000000 */
[C---:B------:R-:W-:Y:S02]  /*a810*/  SEL R0, R20.reuse, 0x2, P2 ;  /* 0x0000000214007807 */ /* 0x040fe40001000000 */
[----:B------:R-:W-:Y:S01]  /*a820*/  SEL R20, R20, 0x6, !P2 ;  /* 0x0000000614147807 */ /* 0x000fe20005000000 */
        /* <DEDUP_REMOVED lines=158> */
[--C-:B------:R-:W-:Y:S01]  /*b210*/  IMAD.IADD R60, R59, 0x1, R0.reuse ;  /* 0x000000013b3c7824 */ /* 0x100fe200078e0200 */
        /* <DEDUP_REMOVED lines=16> */
[----:B------:R-:W-:Y:S02]  /*b320*/  IMAD.MOV.U32 R63, RZ, RZ, 0x40000040 ;  /* 0x40000040ff3f7424 */ /* 0x000fe400078e00ff */
[----:B------:R-:W-:-:S02]  /*b330*/  IMAD.MOV.U32 R57, RZ, RZ, 0x28 ;  /* 0x00000028ff397424 */ /* 0x000fc400078e00ff */
[----:B------:R-:W-:-:S03]  /*b340*/  IMAD.MOV.U32 R59, RZ, RZ, 0xa00 ;  /* 0x00000a00ff3b7424 */ /* 0x000fc600078e00ff */
[----:B------:R-:W-:Y:S02]  /*b350*/  SEL R57, R57, 0x26, P2 ;  /* 0x0000002639397807 */ /* 0x000fe40001000000 */
[----:B------:R-:W-:Y:S02]  /*b360*/  SEL R59, R59, 0x980, P2 ;  /* 0x000009803b3b7807 */ /* 0x000fe40001000000 */
[----:B------:R-:W-:Y:S02]  /*b370*/  LOP3.LUT R57, R57, 0x6, RZ, 0xc0, !PT ;  /* 0x0000000639397812 */ /* 0x000fe400078ec0ff */
        /* <DEDUP_REMOVED lines=8> */
[----:B------:R-:W-:Y:S01]  /*b400*/  R2UR UR5, R63 ;  /* 0x000000003f0572ca */ /* 0x000fe200000e0000 */
[----:B------:R-:W-:Y:S01]  /*b410*/  IMAD.MOV.U32 R63, RZ, RZ, 0x40000040 ;  /* 0x40000040ff3f7424 */ /* 0x000fe200078e00ff */
[CC--:B------:R-:W-:Y:S02]  /*b420*/  IADD3 R60, R57.reuse, R59.reuse, R4 ;  /* 0x0000003b393c7210 */ /* 0x0c0fe40007ffe004 */
[----:B------:R-:W-:Y:S01]  /*b430*/  IADD3 R62, R57, R59, R58 ;  /* 0x0000003b393e7210 */ /* 0x000fe20007ffe03a */
[----:B------:R-:W-:-:S02]  /*b440*/  VIADD R59, R58, 0xa00 ;  /* 0x00000a003a3b7836 */ /* 0x000fc40000000000 */
[----:B------:R-:W-:Y:S01]  /*b450*/  VIADD R57, R4, 0xa00 ;  /* 0x00000a0004397836 */ /* 0x000fe20000000000 */
        /* <DEDUP_REMOVED lines=147> */
[----:B------:R-:W-:Y:S01]  /*bd90*/  IMAD.MOV.U32 R62, RZ, RZ, 0x40 ;  /* 0x00000040ff3e7424 */ /* 0x000fe200078e00ff */
[----:B------:R-:W-:-:S04]  /*bda0*/  R2UR UR5, R63 ;  /* 0x000000003f0572ca */ /* 0x000fc800000e0000 */
[----:B------:R-:W-:-:S04]  /*bdb0*/  SEL R0, R62, 0x3e, P2 ;  /* 0x0000003e3e007807 */ /* 0x000fc80001000000 */
[----:B------:R-:W-:Y:S02]  /*bdc0*/  LOP3.LUT R59, R0, 0x6, RZ, 0xc0, !PT ;  /* 0x00000006003b7812 */ /* 0x000fe400078ec0ff */
[----:B------:R-:W0:Y:S02]  /*bdd0*/  LDC R0, c[0x0][0x448] ;  /* 0x00011200ff007b82 */ /* 0x000e240000000800 */
[CC--:B------:R-:W-:Y:S02]  /*bde0*/  IADD3 R60, R59.reuse, R15.reuse, R4 ;  /* 0x0000000f3b3c7210 */ /* 0x0c0fe40007ffe004 */
[----:B------:R-:W-:Y:S01]  /*bdf0*/  IADD3 R58, R59, R15, R58 ;  /* 0x0000000f3b3a7210 */ /* 0x000fe20007ffe03a */
[----:B------:R-:W-:Y:S01]  /*be00*/  IMAD.MOV.U32 R59, RZ, RZ, 0x40000040 ;  /* 0x40000040ff3b7424 */ /* 0x000fe200078e00ff */
[----:B0-----:R-:W-:Y:S01]  /*be10*/  ISETP.NE.AND P2, PT, R0, 0x1, PT ;  /* 0x000000010000780c */ /* 0x001fe20003f45270 */
[----:B------:R-:W-:-:S04]  /*be20*/  IMAD.IADD R0, R216, 0x1, R193 ;  /* 0x00000001d8007824 */ /* 0x000fc800078e02c1 */
[----:B------:R-:W-:-:S08]  /*be30*/  IMAD.MOV.U32 R57, RZ, RZ, R0 ;  /* 0x000000ffff397224 */ /* 0x000fd000078e0000 */
[----:B------:R-:W0:Y:S08]  /*be40*/  @P2 LDC R15, c[0x0][0x44c] ;  /* 0x00011300ff0f2b82 */ /* 0x000e300000000800 */
[----:B------:R-:W1:Y:S01]  /*be50*/  @P2 LDC R20, c[0x0][0x450] ;  /* 0x00011400ff142b82 */ /* 0x000e620000000800 */
[----:B------:R-:W-:Y:S02]  /*be60*/  WARPGROUP.DEPBAR.LE gsb0, 0x0 ;  /* 0x00008000000079c5 */ /* 0x000fe40000010000 */
[----:B------:R-:W-:Y:S01]  /*be70*/  WARPGROUP.ARRIVE ;  /* 0x00000000000079c5 */ /* 0x000fe20000000000 */
[----:B0-----:R-:W-:-:S04]  /*be80*/  @P2 IMAD.HI.U32 R15, R0, R15, RZ ;  /* 0x0000000f000f2227 */ /* 0x001fc800078e00ff */
[----:B------:R-:W-:Y:S01]  /*be90*/  IMAD R0, R171, -0x40, R62 ;  /* 0xffffffc0ab007824 */ /* 0x000fe200078e023e */
[----:B------:R-:W-:Y:S01]  /*bea0*/  HGMMA.64x64x16.F32 R24, gdesc[UR4], R24, gsb0 ;  /* 0x00e00000041879f0 */ /* 0x000fe20008000818 */
[----:B------:R-:W-:Y:S02]  /*beb0*/  R2UR UR4, R60 ;  /* 0x000000003c0472ca */ /* 0x000fe400000e0000 */
[----:B------:R-:W-:Y:S02]  /*bec0*/  R2UR UR5, R61 ;  /* 0x000000003d0572ca */ /* 0x000fe400000e0000 */
[----:B------:R-:W-:Y:S02]  /*bed0*/  R2UR UR6, R58 ;  /* 0x000000003a0672ca */ /* 0x000fe400000e0000 */
[----:B------:R-:W-:Y:S02]  /*bee0*/  R2UR UR7, R59 ;  /* 0x000000003b0772ca */ /* 0x000fe400000e0000 */
[----:B-1----:R-:W-:-:S02]  /*bef0*/  @P2 SHF.R.U32.HI R57, RZ, R20, R15 ;  /* 0x00000014ff392219 */ /* 0x002fc4000001160f */
[----:B------:R-:W-:-:S03]  /*bf00*/  IADD3 R15, R211, 0x1, R0 ;  /* 0x00000001d30f7810 */ /* 0x000fc60007ffe000 */
[----:B------:R-:W-:Y:S01]  /*bf10*/  SHFL.IDX PT, R20, R57, RZ, 0x1c1f ;  /* 0x001c1fff39147589 */ /* 0x000fe200000e0000 */
[----:B------:R-:W-:-:S03]  /*bf20*/  IADD3 R68, -R192, R15, -R215 ;  /* 0x0000000fc0447210 */ /* 0x000fc60007ffe9d7 */
[----:B------:R-:W0:Y:S01]  /*bf30*/  SHFL.IDX PT, R57, R57, 0x1, 0x1c1f ;  /* 0x003c1f0039397f89 */ /* 0x000e2200000e0000 */
[----:B------:R-:W-:Y:S02]  /*bf40*/  WARPGROUP.DEPBAR.LE gsb0, 0x0 ;  /* 0x00008000000079c5 */ /* 0x000fe40000010000 */
[----:B------:R-:W-:-:S06]  /*bf50*/  WARPGROUP.ARRIVE ;  /* 0x00000000000079c5 */ /* 0x000fcc0000000000 */
[----:B------:R-:W-:Y:S01]  /*bf60*/  HGMMA.64x64x16.F32 R24, gdesc[UR4], R24, gsb0 ;  /* 0x00e00000041879f0 */ /* 0x000fe20008000818 */
[----:B------:R-:W-:Y:S01]  /*bf70*/  ULDC UR4, c[0x0][0xad0] ;  /* 0x0002b40000047ab9 */ /* 0x000fe20000000800 */
[----:B------:R-:W-:Y:S01]  /*bf80*/  R2UR UR7, R173 ;  /* 0x00000000ad0772ca */ /* 0x000fe200000e0000 */
[----:B------:R-:W-:Y:S01]  /*bf90*/  IMAD.MOV.U32 R173, RZ, RZ, 0x40000040 ;  /* 0x40000040ffad7424 */ /* 0x000fe200078e00ff */
        /* <DEDUP_REMOVED lines=32> */
[----:B------:R-:W-:Y:S01]  /*c1a0*/  FMUL.FTZ R51, R51, UR4 ;  /* 0x0000000433337c20 */ /* 0x000fe20008410000 */
[----:B------:R-:W-:-:S06]  /*c1b0*/  FMUL.FTZ R55, R55, UR4 ;  /* 0x0000000437377c20 */ /* 0x000fcc0008410000 */
[----:B------:R1:W-:Y:S01]  /*c1c0*/  MUFU.TANH R59, R33 ;  /* 0x00000021003b7308 */ /* 0x0003e20000002400 */
[----:B---3--:R-:W-:-:S04]  /*c1d0*/  IADD3 R29, -R215, R0, R211 ;  /* 0x00000000d71d7210 */ /* 0x008fc80007ffe1d3 */
[----:B0-----:R-:W-:-:S03]  /*c1e0*/  VIADDMNMX R57, R57, R68, R29, PT ;  /* 0x0000004439397246 */ /* 0x001fc6000380011d */
[----:B------:R-:W0:Y:S01]  /*c1f0*/  MUFU.TANH R32, R32 ;  /* 0x0000002000207308 */ /* 0x000e220000002400 */
[----:B-1----:R-:W-:Y:S02]  /*c200*/  VIADDMNMX R33, R20, R68, R29, PT ;  /* 0x0000004414217246 */ /* 0x002fe4000380011d */
[----:B------:R-:W-:Y:S02]  /*c210*/  ISETP.GT.AND P6, PT, R57, 0x20, PT ;  /* 0x000000203900780c */ /* 0x000fe40003fc4270 */
[C---:B------:R-:W-:Y:S02]  /*c220*/  ISETP.GT.AND P3, PT, R33.reuse, RZ, PT ;  /* 0x000000ff2100720c */ /* 0x040fe40003f64270 */
[C---:B------:R-:W-:Y:S01]  /*c230*/  ISETP.GT.AND P4, PT, R33.reuse, 0x1, PT ;  /* 0x000000012100780c */ /* 0x040fe20003f84270 */
[----:B------:R1:W3:Y:S01]  /*c240*/  MUFU.TANH R60, R36 ;  /* 0x00000024003c7308 */ /* 0x0002e20000002400 */
[----:B------:R-:W-:Y:S02]  /*c250*/  ISETP.GT.AND P5, PT, R33, 0x8, PT ;  /* 0x000000082100780c */ /* 0x000fe40003fa4270 */
[----:B------:R-:W-:-:S02]  /*c260*/  FSEL R15, R24, -INF , P3 ;  /* 0xff800000180f7808 */ /* 0x000fc40001800000 */
[----:B------:R-:W-:Y:S02]  /*c270*/  ISETP.GT.AND P3, PT, R33, 0x9, PT ;  /* 0x000000092100780c */ /* 0x000fe40003f64270 */
[----:B--2---:R-:W-:Y:S01]  /*c280*/  FSEL R0, R28, -INF , P5 ;  /* 0xff8000001c007808 */ /* 0x004fe20002800000 */
[----:B------:R-:W2:Y:S01]  /*c290*/  MUFU.TANH R37, R37 ;  /* 0x0000002500257308 */ /* 0x000ea20000002400 */
[----:B-1----:R-:W-:Y:S02]  /*c2a0*/  FSEL R36, R25, -INF , P4 ;  /* 0xff80000019247808 */ /* 0x002fe40002000000 */
[----:B------:R-:W-:Y:S02]  /*c2b0*/  ISETP.GT.AND P4, PT, R33, 0x10, PT ;  /* 0x000000102100780c */ /* 0x000fe40003f84270 */
[----:B------:R-:W-:Y:S02]  /*c2c0*/  FMNMX.FTZ R25, R15, R36, !PT ;  /* 0x000000240f197209 */ /* 0x000fe40007810000 */
[----:B----4-:R-:W-:Y:S01]  /*c2d0*/  FSEL R20, R58, -INF , P3 ;  /* 0xff8000003a147808 */ /* 0x010fe20001800000 */
[----:B------:R2:W1:Y:S01]  /*c2e0*/  MUFU.TANH R61, R40 ;  /* 0x00000028003d7308 */ /* 0x0004620000002400 */
[----:B------:R-:W-:-:S02]  /*c2f0*/  FMNMX.FTZ R25, R0, R25, !PT ;  /* 0x0000001900197209 */ /* 0x000fc40007810000 */
[C---:B------:R-:W-:Y:S02]  /*c300*/  ISETP.GT.AND P3, PT, R33.reuse, 0x11, PT ;  /* 0x000000112100780c */ /* 0x040fe40003f64270 */
[----:B0-----:R-:W-:Y:S02]  /*c310*/  FSEL R24, R32, -INF , P4 ;  /* 0xff80000020187808 */ /* 0x001fe40002000000 */
[----:B------:R-:W-:Y:S01]  /*c320*/  FMNMX.FTZ R25, R20, R25, !PT ;  /* 0x0000001914197209 */ /* 0x000fe20007810000 */
[----:B------:R-:W-:Y:S01]  /*c330*/  MUFU.TANH R41, R41 ;  /* 0x0000002900297308 */ /* 0x000fe20000002400 */
[----:B------:R-:W-:Y:S02]  /*c340*/  ISETP.GT.AND P4, PT, R33, 0x18, PT ;  /* 0x000000182100780c */ /* 0x000fe40003f84270 */
[----:B------:R-:W-:Y:S02]  /*c350*/  FSEL R28, R59, -INF , P3 ;  /* 0xff8000003b1c7808 */ /* 0x000fe40001800000 */
[----:B------:R-:W-:-:S02]  /*c360*/  FMNMX.FTZ R25, R24, R25, !PT ;  /* 0x0000001918197209 */ /* 0x000fc40007810000 */
[----:B------:R-:W-:Y:S01]  /*c370*/  ISETP.GT.AND P3, PT, R33, 0x19, PT ;  /* 0x000000192100780c */ /* 0x000fe20003f64270 */
[----:B------:R1:W0:Y:S01]  /*c380*/  MUFU.TANH R62, R44 ;  /* 0x0000002c003e7308 */ /* 0x0002220000002400 */
[----:B---3--:R-:W-:Y:S02]  /*c390*/  FSEL R32, R60, -INF , P4 ;  /* 0xff8000003c207808 */ /* 0x008fe40002000000 */
[----:B------:R-:W-:Y:S02]  /*c3a0*/  FMNMX.FTZ R25, R28, R25, !PT ;  /* 0x000000191c197209 */ /* 0x000fe40007810000 */
[----:B--2---:R-:W-:Y:S02]  /*c3b0*/  FSEL R40, R37, -INF , P3 ;  /* 0xff80000025287808 */ /* 0x004fe40001800000 */
[C---:B------:R-:W-:Y:S01]  /*c3c0*/  ISETP.GT.AND P4, PT, R33.reuse, 0x20, PT ;  /* 0x000000202100780c */ /* 0x040fe20003f84270 */
[----:B------:R-:W2:Y:S01]  /*c3d0*/  MUFU.TANH R45, R45 ;  /* 0x0000002d002d7308 */ /* 0x000ea20000002400 */
[----:B------:R-:W-:Y:S01]  /*c3e0*/  FMNMX.FTZ R37, R32, R25, !PT ;  /* 0x0000001920257209 */ /* 0x000fe20007810000 */
[----:B------:R-:W-:Y:S01]  /*c3f0*/  FMUL.FTZ R25, R52, UR4 ;  /* 0x0000000434197c20 */ /* 0x000fe20008410000 */
[----:B------:R-:W-:-:S02]  /*c400*/  ISETP.GT.AND P3, PT, R33, 0x21, PT ;  /* 0x000000212100780c */ /* 0x000fc40003f64270 */
[----:B-1----:R-:W-:Y:S02]  /*c410*/  FSEL R44, R61, -INF , P4 ;  /* 0xff8000003d2c7808 */ /* 0x002fe40002000000 */
[----:B------:R-:W-:Y:S01]  /*c420*/  FMNMX.FTZ R37, R40, R37, !PT ;  /* 0x0000002528257209 */ /* 0x000fe20007810000 */
[----:B------:R1:W3:Y:S01]  /*c430*/  MUFU.TANH R58, R48 ;  /* 0x00000030003a7308 */ /* 0x0002e20000002400 */
[C---:B------:R-:W-:Y:S02]  /*c440*/  ISETP.GT.AND P4, PT, R33.reuse, 0x28, PT ;  /* 0x000000282100780c */ /* 0x040fe40003f84270 */
[----:B------:R-:W-:Y:S02]  /*c450*/  FMNMX.FTZ R37, R44, R37, !PT ;  /* 0x000000252c257209 */ /* 0x000fe40007810000 */
[----:B0-----:R-:W-:Y:S02]  /*c460*/  FSEL R52, R62, -INF , P4 ;  /* 0xff8000003e347808 */ /* 0x001fe40002000000 */
[----:B------:R-:W-:Y:S01]  /*c470*/  ISETP.GT.AND P4, PT, R33, 0x30, PT ;  /* 0x000000302100780c */ /* 0x000fe20003f84270 */
[----:B------:R-:W0:Y:S01]  /*c480*/  MUFU.TANH R49, R49 ;  /* 0x0000003100317308 */ /* 0x000e220000002400 */
[----:B-1----:R-:W-:-:S02]  /*c490*/  FSEL R48, R41, -INF , P3 ;  /* 0xff80000029307808 */ /* 0x002fc40001800000 */
[----:B------:R-:W-:Y:S02]  /*c4a0*/  ISETP.GT.AND P3, PT, R33, 0x29, PT ;  /* 0x000000292100780c */ /* 0x000fe40003f64270 */
[----:B------:R-:W-:Y:S02]  /*c4b0*/  FMNMX.FTZ R37, R48, R37, !PT ;  /* 0x0000002530257209 */ /* 0x000fe40007810000 */
[----:B--2---:R-:W-:Y:S01]  /*c4c0*/  FSEL R66, R45, -INF , P3 ;  /* 0xff8000002d427808 */ /* 0x004fe20001800000 */
[----:B------:R-:W1:Y:S01]  /*c4d0*/  MUFU.TANH R25, R25 ;  /* 0x0000001900197308 */ /* 0x000e620000002400 */
[----:B------:R-:W-:Y:S02]  /*c4e0*/  FMNMX.FTZ R37, R52, R37, !PT ;  /* 0x0000002534257209 */ /* 0x000fe40007810000 */
[----:B------:R-:W-:Y:S02]  /*c4f0*/  ISETP.GT.AND P3, PT, R33, 0x31, PT ;  /* 0x000000312100780c */ /* 0x000fe40003f64270 */
[----:B---3--:R-:W-:-:S02]  /*c500*/  FSEL R62, R58, -INF , P4 ;  /* 0xff8000003a3e7808 */ /* 0x008fc40002000000 */
[----:B------:R-:W-:Y:S01]  /*c510*/  FMNMX.FTZ R37, R66, R37, !PT ;  /* 0x0000002542257209 */ /* 0x000fe20007810000 */
[----:B------:R-:W2:Y:S01]  /*c520*/  MUFU.TANH R53, R53 ;  /* 0x0000003500357308 */ /* 0x000ea20000002400 */
[----:B------:R-:W-:Y:S02]  /*c530*/  ISETP.GT.AND P4, PT, R33, 0x38, PT ;  /* 0x000000382100780c */ /* 0x000fe40003f84270 */
[----:B0-----:R-:W-:Y:S02]  /*c540*/  FSEL R64, R49, -INF , P3 ;  /* 0xff80000031407808 */ /* 0x001fe40001800000 */
[----:B------:R-:W-:Y:S02]  /*c550*/  FMNMX.FTZ R37, R62, R37, !PT ;  /* 0x000000253e257209 */ /* 0x000fe40007810000 */
[----:B------:R-:W-:Y:S01]  /*c560*/  ISETP.GT.AND P3, PT, R33, 0x39, PT ;  /* 0x000000392100780c */ /* 0x000fe20003f64270 */
[----:B------:R0:W3:Y:S01]  /*c570*/  MUFU.TANH R41, R27 ;  /* 0x0000001b00297308 */ /* 0x0000e20000002400 */
[----:B-1----:R-:W-:-:S02]  /*c580*/  FSEL R58, R25, -INF , P4 ;  /* 0xff800000193a7808 */ /* 0x002fc40002000000 */
[----:B------:R-:W-:Y:S02]  /*c590*/  FMNMX.FTZ R37, R64, R37, !PT ;  /* 0x0000002540257209 */ /* 0x000fe40007810000 */
[----:B------:R-:W-:Y:S02]  /*c5a0*/  ISETP.GT.AND P4, PT, R57, 0x1, PT ;  /* 0x000000013900780c */ /* 0x000fe40003f84270 */
[----:B------:R-:W-:Y:S01]  /*c5b0*/  FMNMX.FTZ R37, R58, R37, !PT ;  /* 0x000000253a257209 */ /* 0x000fe20007810000 */
[----:B------:R1:W-:Y:S01]  /*c5c0*/  MUFU.TANH R33, R26 ;  /* 0x0000001a00217308 */ /* 0x0003e20000002400 */
[----:B--2---:R-:W-:Y:S01]  /*c5d0*/  FSEL R60, R53, -INF , P3 ;  /* 0xff800000353c7808 */ /* 0x004fe20001800000 */
[----:B0-----:R-:W-:Y:S01]  /*c5e0*/  FMUL.FTZ R27, R54, UR4 ;  /* 0x00000004361b7c20 */ /* 0x001fe20008410000 */
[----:B------:R-:W-:Y:S02]  /*c5f0*/  ISETP.GT.AND P3, PT, R57, RZ, PT ;  /* 0x000000ff3900720c */ /* 0x000fe40003f64270 */
[----:B------:R-:W-:-:S02]  /*c600*/  FMNMX.FTZ R37, R60, R37, !PT ;  /* 0x000000253c257209 */ /* 0x000fc40007810000 */
[----:B------:R-:W-:Y:S01]  /*c610*/  ISETP.GT.AND P5, PT, R57, 0x8, PT ;  /* 0x000000083900780c */ /* 0x000fe20003fa4270 */
[----:B------:R-:W0:Y:S01]  /*c620*/  MUFU.TANH R30, R30 ;  /* 0x0000001e001e7308 */ /* 0x000e220000002400 */
[----:B-1----:R-:W-:Y:S01]  /*c630*/  FMUL.FTZ R26, R46, UR4 ;  /* 0x000000042e1a7c20 */ /* 0x002fe20008410000 */
[----:B------:R-:W1:Y:S01]  /*c640*/  SHFL.BFLY PT, R70, R37, 0x2, 0x1f ;  /* 0x0c401f0025467f89 */ /* 0x000e6200000e0000 */
[----:B---3--:R-:W-:Y:S01]  /*c650*/  FSEL R46, R41, -INF , P4 ;  /* 0xff800000292e7808 */ /* 0x008fe20002000000 */
[----:B------:R-:W-:Y:S01]  /*c660*/  ULDC UR4, c[0x0][0xa80] ;  /* 0x0002a00000047ab9 */ /* 0x000fe20000000800 */
[----:B------:R-:W-:Y:S01]  /*c670*/  ISETP.GT.AND P4, PT, R57, 0x10, PT ;  /* 0x000000103900780c */ /* 0x000fe20003f84270 */
[----:B------:R-:W-:Y:S02]  /*c680*/  IMAD.U32 R169, RZ, RZ, UR4 ;  /* 0x00000004ffa97e24 */ /* 0x000fe4000f8e00ff */
[----:B------:R-:W2:Y:S08]  /*c690*/  MUFU.TANH R31, R31 ;  /* 0x0000001f001f7308 */ /* 0x000eb00000002400 */
[----:B------:R2:W-:Y:S01]  /*c6a0*/  MUFU.TANH R45, R34 ;  /* 0x00000022002d7308 */ /* 0x0005e20000002400 */
[----:B0-----:R-:W-:-:S02]  /*c6b0*/  FSEL R30, R30, -INF , P5 ;  /* 0xff8000001e1e7808 */ /* 0x001fc40002800000 */
[----:B------:R-:W-:-:S05]  /*c6c0*/  ISETP.GT.AND P5, PT, R57, 0x21, PT ;  /* 0x000000213900780c */ /* 0x000fca0003fa4270 */
[----:B------:R-:W0:Y:S01]  /*c6d0*/  MUFU.TANH R35, R35 ;  /* 0x0000002300237308 */ /* 0x000e220000002400 */
[----:B-1----:R-:W-:-:S05]  /*c6e0*/  FMNMX.FTZ R70, R37, R70, !PT ;  /* 0x0000004625467209 */ /* 0x002fca0007810000 */
[----:B------:R-:W1:Y:S02]  /*c6f0*/  SHFL.BFLY PT, R25, R70, 0x1, 0x1f ;  /* 0x0c201f0046197f89 */ /* 0x000e6400000e0000 */
[----:B------:R-:W3:Y:S08]  /*c700*/  MUFU.TANH R38, R38 ;  /* 0x0000002600267308 */ /* 0x000ef00000002400 */
[----:B------:R-:W4:Y:S08]  /*c710*/  MUFU.TANH R39, R39 ;  /* 0x0000002700277308 */ /* 0x000f300000002400 */
[----:B------:R0:W4:Y:S01]  /*c720*/  MUFU.TANH R37, R42 ;  /* 0x0000002a00257308 */ /* 0x0001220000002400 */
[----:B-1----:R-:W-:-:S07]  /*c730*/  FMNMX.FTZ R168, R70, R25, !PT ;  /* 0x0000001946a87209 */ /* 0x002fce0007810000 */
[----:B------:R-:W1:Y:S01]  /*c740*/  MUFU.TANH R43, R43 ;  /* 0x0000002b002b7308 */ /* 0x000e620000002400 */
[----:B------:R-:W-:Y:S02]  /*c750*/  FSEL R25, R33, -INF , P3 ;  /* 0xff80000021197808 */ /* 0x000fe40001800000 */
[----:B------:R-:W-:Y:S02]  /*c760*/  ISETP.GT.AND P3, PT, R57, 0x9, PT ;  /* 0x000000093900780c */ /* 0x000fe40003f64270 */
[----:B------:R-:W-:Y:S02]  /*c770*/  FMNMX.FTZ R29, R25, R46, !PT ;  /* 0x0000002e191d7209 */ /* 0x000fe40007810000 */
[----:B--2---:R-:W-:Y:S01]  /*c780*/  FSEL R34, R31, -INF , P3 ;  /* 0xff8000001f227808 */ /* 0x004fe20001800000 */
[----:B------:R2:W1:Y:S01]  /*c790*/  MUFU.TANH R70, R26 ;  /* 0x0000001a00467308 */ /* 0x0004620000002400 */
[----:B------:R-:W-:Y:S01]  /*c7a0*/  FMNMX.FTZ R29, R30, R29, !PT ;  /* 0x0000001d1e1d7209 */ /* 0x000fe20007810000 */
[----:B------:R-:W-:Y:S01]  /*c7b0*/  FMUL.FTZ R31, R168, R169 ;  /* 0x000000a9a81f7220 */ /* 0x000fe20000410000 */
[----:B------:R-:W-:-:S02]  /*c7c0*/  ISETP.GT.AND P3, PT, R57, 0x11, PT ;  /* 0x000000113900780c */ /* 0x000fc40003f64270 */
[----:B------:R-:W-:Y:S02]  /*c7d0*/  FMNMX.FTZ R29, R34, R29, !PT ;  /* 0x0000001d221d7209 */ /* 0x000fe40007810000 */
[----:B0-----:R-:W-:Y:S01]  /*c7e0*/  FSEL R42, R35, -INF , P3 ;  /* 0xff800000232a7808 */ /* 0x001fe20001800000 */
[----:B------:R-:W0:Y:S01]  /*c7f0*/  MUFU.TANH R47, R47 ;  /* 0x0000002f002f7308 */ /* 0x000e220000002400 */
[----:B--2---:R-:W-:Y:S02]  /*c800*/  FSEL R26, R45, -INF , P4 ;  /* 0xff8000002d1a7808 */ /* 0x004fe40002000000 */
[C---:B------:R-:W-:Y:S02]  /*c810*/  ISETP.GT.AND P4, PT, R57.reuse, 0x18, PT ;  /* 0x000000183900780c */ /* 0x040fe40003f84270 */
[----:B------:R-:W-:Y:S02]  /*c820*/  FMNMX.FTZ R29, R26, R29, !PT ;  /* 0x0000001d1a1d7209 */ /* 0x000fe40007810000 */
[----:B------:R-:W-:Y:S01]  /*c830*/  ISETP.GT.AND P3, PT, R57, 0x19, PT ;  /* 0x000000193900780c */ /* 0x000fe20003f64270 */
[----:B------:R1:W2:Y:S01]  /*c840*/  MUFU.TANH R74, R50 ;  /* 0x00000032004a7308 */ /* 0x0002a20000002400 */
[----:B---3--:R-:W-:-:S02]  /*c850*/  FSEL R38, R38, -INF , P4 ;  /* 0xff80000026267808 */ /* 0x008fc40002000000 */
[----:B------:R-:W-:Y:S02]  /*c860*/  FMNMX.FTZ R29, R42, R29, !PT ;  /* 0x0000001d2a1d7209 */ /* 0x000fe40007810000 */
[----:B----4-:R-:W-:Y:S02]  /*c870*/  FSEL R54, R39, -INF , P3 ;  /* 0xff80000027367808 */ /* 0x010fe40001800000 */
[----:B------:R-:W-:Y:S01]  /*c880*/  FMNMX.FTZ R29, R38, R29, !PT ;  /* 0x0000001d261d7209 */ /* 0x000fe20007810000 */
[----:B------:R-:W3:Y:S01]  /*c890*/  MUFU.TANH R51, R51 ;  /* 0x0000003300337308 */ /* 0x000ee20000002400 */
[----:B------:R-:W-:Y:S02]  /*c8a0*/  FSEL R68, R37, -INF , P6 ;  /* 0xff80000025447808 */ /* 0x000fe40003000000 */
[----:B------:R-:W-:Y:S02]  /*c8b0*/  FMNMX.FTZ R29, R54, R29, !PT ;  /* 0x0000001d361d7209 */ /* 0x000fe40007810000 */
[----:B------:R-:W-:-:S02]  /*c8c0*/  ISETP.GT.AND P4, PT, R57, 0x28, PT ;  /* 0x000000283900780c */ /* 0x000fc40003f84270 */
[----:B-1----:R-:W-:Y:S01]  /*c8d0*/  FSEL R50, R43, -INF , P5 ;  /* 0xff8000002b327808 */ /* 0x002fe20002800000 */
[----:B------:R-:W1:Y:S01]  /*c8e0*/  MUFU.TANH R27, R27 ;  /* 0x0000001b001b7308 */ /* 0x000e620000002400 */
[----:B------:R-:W-:Y:S01]  /*c8f0*/  FMNMX.FTZ R29, R68, R29, !PT ;  /* 0x0000001d441d7209 */ /* 0x000fe20007810000 */
[----:B------:R-:W4:Y:S01]  /*c900*/  @P2 LDC R43, c[0x0][0x450] ;  /* 0x00011400ff2b2b82 */ /* 0x000f220000000800 */
[C---:B------:R-:W-:Y:S02]  /*c910*/  ISETP.GT.AND P3, PT, R57.reuse, 0x29, PT ;  /* 0x000000293900780c */ /* 0x040fe40003f64270 */
[----:B------:R-:W-:Y:S02]  /*c920*/  FSEL R70, R70, -INF , P4 ;  /* 0xff80000046467808 */ /* 0x000fe40002000000 */
[----:B------:R-:W-:Y:S01]  /*c930*/  FMNMX.FTZ R29, R50, R29, !PT ;  /* 0x0000001d321d7209 */ /* 0x000fe20007810000 */
[----:B------:R-:W1:Y:S01]  /*c940*/  MUFU.TANH R55, R55 ;  /* 0x0000003700377308 */ /* 0x000e620000002400 */
[----:B------:R-:W-:-:S02]  /*c950*/  ISETP.GT.AND P6, PT, R57, 0x30, PT ;  /* 0x000000303900780c */ /* 0x000fc40003fc4270 */
[----:B0-----:R-:W-:Y:S02]  /*c960*/  FSEL R72, R47, -INF , P3 ;  /* 0xff8000002f487808 */ /* 0x001fe40001800000 */
[----:B------:R-:W-:Y:S02]  /*c970*/  FMNMX.FTZ R29, R70, R29, !PT ;  /* 0x0000001d461d7209 */ /* 0x000fe40007810000 */
[----:B------:R-:W-:Y:S02]  /*c980*/  ISETP.GT.AND P3, PT, R57, 0x31, PT ;  /* 0x000000313900780c */ /* 0x000fe40003f64270 */
[----:B--2---:R-:W-:Y:S02]  /*c990*/  FSEL R74, R74, -INF , P6 ;  /* 0xff8000004a4a7808 */ /* 0x004fe40003000000 */
[----:B------:R-:W-:Y:S02]  /*c9a0*/  FMNMX.FTZ R29, R72, R29, !PT ;  /* 0x0000001d481d7209 */ /* 0x000fe40007810000 */
[----:B------:R-:W-:-:S02]  /*c9b0*/  FSETP.NEU.FTZ.AND P5, PT, R168, -INF , PT ;  /* 0xff800000a800780b */ /* 0x000fc40003fbd000 */
[----:B------:R-:W-:Y:S02]  /*c9c0*/  ISETP.GT.AND P4, PT, R57, 0x38, PT ;  /* 0x000000383900780c */ /* 0x000fe40003f84270 */
[----:B---3--:R-:W-:Y:S02]  /*c9d0*/  FSEL R76, R51, -INF , P3 ;  /* 0xff800000334c7808 */ /* 0x008fe40001800000 */
[----:B------:R-:W-:Y:S02]  /*c9e0*/  FMNMX.FTZ R29, R74, R29, !PT ;  /* 0x0000001d4a1d7209 */ /* 0x000fe40007810000 */
[----:B------:R-:W-:Y:S02]  /*c9f0*/  FSEL R39, R31, RZ, P5 ;  /* 0x000000ff1f277208 */ /* 0x000fe40002800000 */
[----:B------:R-:W-:Y:S02]  /*ca00*/  ISETP.GT.AND P3, PT, R57, 0x39, PT ;  /* 0x000000393900780c */ /* 0x000fe40003f64270 */
[----:B-1----:R-:W-:Y:S01]  /*ca10*/  FSEL R78, R27, -INF , P4 ;  /* 0xff8000001b4e7808 */ /* 0x002fe20002000000 */
[--C-:B-----5:R-:W-:Y:S01]  /*ca20*/  FFMA.FTZ R152, R15, R169, -R39.reuse ;  /* 0x000000a90f987223 */ /* 0x120fe20000010827 */
[----:B------:R-:W-:Y:S01]  /*ca30*/  FMNMX.FTZ R29, R76, R29, !PT ;  /* 0x0000001d4c1d7209 */ /* 0x000fe20007810000 */
[-CC-:B------:R-:W-:Y:S01]  /*ca40*/  FFMA.FTZ R15, R36, R169.reuse, -R39.reuse ;  /* 0x000000a9240f7223 */ /* 0x180fe20000010827 */
[----:B------:R-:W-:Y:S01]  /*ca50*/  FSEL R36, R55, -INF , P3 ;  /* 0xff80000037247808 */ /* 0x000fe20001800000 */
[--C-:B------:R-:W-:Y:S01]  /*ca60*/  FFMA.FTZ R154, R0, R169, -R39.reuse ;  /* 0x000000a9009a7223 */ /* 0x100fe20000010827 */
[----:B------:R-:W-:Y:S01]  /*ca70*/  FMNMX.FTZ R29, R78, R29, !PT ;  /* 0x0000001d4e1d7209 */ /* 0x000fe20007810000 */
[-CC-:B------:R-:W-:Y:S01]  /*ca80*/  FFMA.FTZ R27, R20, R169.reuse, -R39.reuse ;  /* 0x000000a9141b7223 */ /* 0x180fe20000010827 */
[--C-:B------:R-:W-:Y:S01]  /*ca90*/  FFMA.FTZ R156, R24, R169, -R39.reuse ;  /* 0x000000a9189c7223 */ /* 0x100fe20000010827 */
[----:B------:R-:W-:Y:S01]  /*caa0*/  MUFU.EX2 R152, R152 ;  /* 0x0000009800987308 */ /* 0x000fe20000000800 */
[----:B------:R-:W-:Y:S01]  /*cab0*/  FMNMX.FTZ R0, R36, R29, !PT ;  /* 0x0000001d24007209 */ /* 0x000fe20007810000 */
[----:B------:R-:W0:Y:S01]  /*cac0*/  @P2 LDC R24, c[0x0][0x44c] ;  /* 0x00011300ff182b82 */ /* 0x000e220000000800 */
[-CC-:B------:R-:W-:Y:S01]  /*cad0*/  FFMA.FTZ R31, R28, R169.reuse, -R39.reuse ;  /* 0x000000a91c1f7223 */ /* 0x180fe20000010827 */
[-CC-:B------:R-:W-:Y:S01]  /*cae0*/  FFMA.FTZ R158, R32, R169.reuse, -R39.reuse ;  /* 0x000000a9209e7223 */ /* 0x180fe20000010827 */
[-CC-:B------:R-:W-:Y:S01]  /*caf0*/  FFMA.FTZ R29, R40, R169.reuse, -R39.reuse ;  /* 0x000000a9281d7223 */ /* 0x180fe20000010827 */
[----:B------:R-:W1:Y:S01]  /*cb00*/  SHFL.BFLY PT, R33, R0, 0x2, 0x1f ;  /* 0x0c401f0000217f89 */ /* 0x000e6200000e0000 */
[-CC-:B------:R-:W-:Y:S01]  /*cb10*/  FFMA.FTZ R160, R44, R169.reuse, -R39.reuse ;  /* 0x000000a92ca07223 */ /* 0x180fe20000010827 */
[----:B------:R-:W2:Y:S01]  /*cb20*/  MUFU.EX2 R15, R15 ;  /* 0x0000000f000f7308 */ /* 0x000ea20000000800 */
[-CC-:B------:R-:W-:Y:S01]  /*cb30*/  FFMA.FTZ R162, R52, R169.reuse, -R39.reuse ;  /* 0x000000a934a27223 */ /* 0x180fe20000010827 */
[-CC-:B------:R-:W-:Y:S01]  /*cb40*/  FFMA.FTZ R35, R66, R169.reuse, -R39.reuse ;  /* 0x000000a942237223 */ /* 0x180fe20000010827 */
[-CC-:B------:R-:W-:Y:S01]  /*cb50*/  FFMA.FTZ R164, R62, R169.reuse, -R39.reuse ;  /* 0x000000a93ea47223 */ /* 0x180fe20000010827 */
[-CC-:B------:R-:W-:Y:S01]  /*cb60*/  FFMA.FTZ R64, R64, R169.reuse, -R39.reuse ;  /* 0x000000a940407223 */ /* 0x180fe20000010827 */
[----:B------:R-:W-:-:S03]  /*cb70*/  FFMA.FTZ R166, R58, R169, -R39 ;  /* 0x000000a93aa67223 */ /* 0x000fc60000010827 */
[----:B------:R-:W3:Y:S08]  /*cb80*/  MUFU.EX2 R154, R154 ;  /* 0x0000009a009a7308 */ /* 0x000ef00000000800 */
[----:B------:R-:W3:Y:S01]  /*cb90*/  MUFU.EX2 R27, R27 ;  /* 0x0000001b001b7308 */ /* 0x000ee20000000800 */
[----:B0-----:R-:W-:Y:S01]  /*cba0*/  @P2 IMAD.HI.U32 R24, R193, R24, RZ ;  /* 0x00000018c1182227 */ /* 0x001fe200078e00ff */
[----:B-1----:R-:W-:-:S03]  /*cbb0*/  FMNMX.FTZ R20, R0, R33, !PT ;  /* 0x0000002100147209 */ /* 0x002fc60007810000 */
[----:B------:R-:W-:-:S03]  /*cbc0*/  FFMA.FTZ R33, R48, R169, -R39 ;  /* 0x000000a930217223 */ /* 0x000fc60000010827 */
[----:B------:R-:W0:Y:S01]  /*cbd0*/  MUFU.EX2 R156, R156 ;  /* 0x0000009c009c7308 */ /* 0x000e220000000800 */
[----:B----4-:R-:W-:Y:S01]  /*cbe0*/  @P2 SHF.R.U32.HI R174, RZ, R43, R24 ;  /* 0x0000002bffae2219 */ /* 0x010fe20000011618 */
[----:B------:R-:W-:Y:S01]  /*cbf0*/  FFMA.FTZ R39, R60, R169, -R39 ;  /* 0x000000a93c277223 */ /* 0x000fe20000010827 */
[----:B------:R-:W1:Y:S05]  /*cc00*/  SHFL.BFLY PT, R37, R20, 0x1, 0x1f ;  /* 0x0c201f0014257f89 */ /* 0x000e6a00000e0000 */
[----:B------:R-:W-:Y:S08]  /*cc10*/  MUFU.EX2 R31, R31 ;  /* 0x0000001f001f7308 */ /* 0x000ff00000000800 */
[----:B------:R-:W-:Y:S08]  /*cc20*/  MUFU.EX2 R158, R158 ;  /* 0x0000009e009e7308 */ /* 0x000ff00000000800 */
[----:B------:R-:W-:Y:S01]  /*cc30*/  MUFU.EX2 R29, R29 ;  /* 0x0000001d001d7308 */ /* 0x000fe20000000800 */
[----:B-1----:R-:W-:-:S04]  /*cc40*/  FMNMX.FTZ R170, R20, R37, !PT ;  /* 0x0000002514aa7209 */ /* 0x002fc80007810000 */
[C---:B------:R-:W-:Y:S01]  /*cc50*/  FSETP.NEU.FTZ.AND P3, PT, R170.reuse, -INF , PT ;  /* 0xff800000aa00780b */ /* 0x040fe20003f7d000 */
[-C--:B------:R-:W-:Y:S02]  /*cc60*/  FMUL.FTZ R0, R170, R169.reuse ;  /* 0x000000a9aa007220 */ /* 0x080fe40000410000 */
[----:B------:R-:W-:Y:S03]  /*cc70*/  MUFU.EX2 R160, R160 ;  /* 0x000000a000a07308 */ /* 0x000fe60000000800 */
[----:B------:R-:W-:Y:S01]  /*cc80*/  FSEL R41, R0, RZ, P3 ;  /* 0x000000ff00297208 */ /* 0x000fe20001800000 */
[C---:B------:R-:W-:Y:S02]  /*cc90*/  @!P1 VIADD R0, R21.reuse, 0x38840 ;  /* 0x0003884015009836 */ /* 0x040fe40000000000 */
[----:B------:R-:W-:Y:S02]  /*cca0*/  @!P1 VIADD R21, R21, 0x38860 ;  /* 0x0003886015159836 */ /* 0x000fe40000000000 */
        /* <DEDUP_REMOVED lines=18> */
[----:B------:R-:W-:Y:S01]  /*cdd0*/  FFMA.FTZ R36, R36, R169, -R41 ;  /* 0x000000a924247223 */ /* 0x000fe20000010829 */
[----:B--2---:R-:W-:Y:S01]  /*cde0*/  FADD.FTZ R25, R152, R15 ;  /* 0x0000000f98197221 */ /* 0x004fe20000010000 */
[----:B------:R-:W-:-:S02]  /*cdf0*/  @!P1 PRMT R0, RZ, 0x654, R0 ;  /* 0x00000654ff009816 */ /* 0x000fc40000000000 */
[----:B------:R-:W-:Y:S01]  /*ce00*/  F2FP.F16.F32.PACK_AB R152, R15, R152 ;  /* 0x000000980f98723e */ /* 0x000fe200000000ff */
[----:B---3--:R-:W-:Y:S01]  /*ce10*/  FADD.FTZ R20, R154, R25 ;  /* 0x000000199a147221 */ /* 0x008fe20000010000 */
[----:B------:R-:W2:Y:S01]  /*ce20*/  MUFU.EX2 R30, R30 ;  /* 0x0000001e001e7308 */ /* 0x000ea20000000800 */
[----:B------:R3:W-:Y:S01]  /*ce30*/  @!P1 SYNCS.ARRIVE.TRANS64.RED.A1T0 RZ, [R0+URZ], RZ ;  /* 0x000000ff00ff99a7 */ /* 0x0007e2000810043f */
[C---:B------:R-:W-:Y:S01]  /*ce40*/  F2FP.F16.F32.PACK_AB R154, R27.reuse, R154 ;  /* 0x0000009a1b9a723e */ /* 0x040fe200000000ff */
[----:B------:R-:W-:Y:S01]  /*ce50*/  FADD.FTZ R25, R27, R20 ;  /* 0x000000141b197221 */ /* 0x000fe20000010000 */
[----:B------:R-:W-:-:S03]  /*ce60*/  @!P1 PRMT R21, RZ, 0x654, R21 ;  /* 0x00000654ff159816 */ /* 0x000fc60000000015 */
[----:B0-----:R-:W-:Y:S01]  /*ce70*/  FADD.FTZ R20, R156, R25 ;  /* 0x000000199c147221 */ /* 0x001fe20000010000 */
[----:B------:R-:W0:Y:S01]  /*ce80*/  MUFU.EX2 R155, R34 ;  /* 0x00000022009b7308 */ /* 0x000e220000000800 */
[----:B-1----:R-:W-:Y:S01]  /*ce90*/  FADD.FTZ R41, R153, R46 ;  /* 0x0000002e99297221 */ /* 0x002fe20000010000 */
[----:B---3--:R-:W-:Y:S01]  /*cea0*/  LOP3.LUT R0, R56, 0x2000000, RZ, 0xfc, !PT ;  /* 0x0200000038007812 */ /* 0x008fe200078efcff */
[----:B------:R-:W-:Y:S01]  /*ceb0*/  IMAD.MOV.U32 R25, RZ, RZ, 0x40000040 ;  /* 0x40000040ff197424 */ /* 0x000fe200078e00ff */
[----:B------:R-:W-:Y:S02]  /*cec0*/  F2FP.F16.F32.PACK_AB R153, R46, R153 ;  /* 0x000000992e99723e */ /* 0x000fe400000000ff */
[----:B------:R-:W-:Y:S01]  /*ced0*/  F2FP.F16.F32.PACK_AB R156, R31, R156 ;  /* 0x0000009c1f9c723e */ /* 0x000fe200000000ff */
[----:B------:R-:W-:Y:S01]  /*cee0*/  IMAD R172, R18, 0x1000, R0 ;  /* 0x0000100012ac7824 */ /* 0x000fe200078e0200 */
[----:B------:R-:W1:Y:S01]  /*cef0*/  MUFU.EX2 R26, R26 ;  /* 0x0000001a001a7308 */ /* 0x000e620000000800 */
[----:B--2---:R-:W-:Y:S01]  /*cf00*/  FADD.FTZ R24, R30, R41 ;  /* 0x000000291e187221 */ /* 0x004fe20000010000 */
[----:B------:R-:W-:-:S02]  /*cf10*/  R2UR UR11, R25 ;  /* 0x00000000190b72ca */ /* 0x000fc400000e0000 */
[----:B------:R-:W-:-:S04]  /*cf20*/  R2UR UR6, R172 ;  /* 0x00000000ac0672ca */ /* 0x000fc800000e0000 */
[----:B------:R-:W2:Y:S01]  /*cf30*/  MUFU.EX2 R157, R42 ;  /* 0x0000002a009d7308 */ /* 0x000ea20000000800 */
[C---:B0-----:R-:W-:Y:S01]  /*cf40*/  FADD.FTZ R41, R155.reuse, R24 ;  /* 0x000000189b297221 */ /* 0x041fe20000010000 */
[----:B------:R-:W-:Y:S01]  /*cf50*/  VIADD R24, R172, 0x80 ;  /* 0x00000080ac187836 */ /* 0x000fe20000000000 */
[----:B------:R-:W-:Y:S01]  /*cf60*/  F2FP.F16.F32.PACK_AB R155, R155, R30 ;  /* 0x0000001e9b9b723e */ /* 0x000fe200000000ff */
[----:B------:R-:W-:Y:S03]  /*cf70*/  BAR.SYNC.DEFER_BLOCKING 0xf, 0x100 ;  /* 0x03c4000000007b1d */ /* 0x000fe60000010000 */
[----:B------:R-:W-:Y:S01]  /*cf80*/  R2UR UR10, R24 ;  /* 0x00000000180a72ca */ /* 0x000fe200000e0000 */
[----:B-1----:R-:W-:Y:S02]  /*cf90*/  FADD.FTZ R28, R26, R41 ;  /* 0x000000291a1c7221 */ /* 0x002fe40000010000 */
[----:B------:R-:W0:Y:S01]  /*cfa0*/  MUFU.EX2 R38, R38 ;  /* 0x0000002600267308 */ /* 0x000e220000000800 */
[----:B------:R-:W-:-:S04]  /*cfb0*/  FADD.FTZ R41, R31, R20 ;  /* 0x000000141f297221 */ /* 0x000fc80000010000 */
[----:B------:R-:W-:Y:S01]  /*cfc0*/  FADD.FTZ R20, R158, R41 ;  /* 0x000000299e147221 */ /* 0x000fe20000010000 */
[----:B------:R-:W-:Y:S01]  /*cfd0*/  F2FP.F16.F32.PACK_AB R158, R29, R158 ;  /* 0x0000009e1d9e723e */ /* 0x000fe200000000ff */
[----:B--2---:R-:W-:Y:S01]  /*cfe0*/  FADD.FTZ R43, R157, R28 ;  /* 0x0000001c9d2b7221 */ /* 0x004fe20000010000 */
[----:B------:R-:W1:Y:S01]  /*cff0*/  MUFU.EX2 R159, R54 ;  /* 0x00000036009f7308 */ /* 0x000e620000000800 */
[----:B------:R-:W-:Y:S01]  /*d000*/  FADD.FTZ R15, R29, R20 ;  /* 0x000000141d0f7221 */ /* 0x000fe20000010000 */
[----:B------:R-:W-:-:S03]  /*d010*/  F2FP.F16.F32.PACK_AB R157, R157, R26 ;  /* 0x0000001a9d9d723e */ /* 0x000fc600000000ff */
[----:B------:R-:W-:Y:S01]  /*d020*/  FADD.FTZ R20, R160, R15 ;  /* 0x0000000fa0147221 */ /* 0x000fe20000010000 */
[C---:B------:R-:W-:Y:S02]  /*d030*/  F2FP.F16.F32.PACK_AB R160, R33.reuse, R160 ;  /* 0x000000a021a0723e */ /* 0x040fe400000000ff */
[----:B------:R-:W2:Y:S01]  /*d040*/  MUFU.EX2 R68, R68 ;  /* 0x0000004400447308 */ /* 0x000ea20000000800 */
[----:B0-----:R-:W-:Y:S01]  /*d050*/  FADD.FTZ R24, R38, R43 ;  /* 0x0000002b26187221 */ /* 0x001fe20000010000 */
[----:B------:R-:W-:Y:S01]  /*d060*/  FADD.FTZ R15, R33, R20 ;  /* 0x00000014210f7221 */ /* 0x000fe20000010000 */
[----:B------:R0:W-:Y:S05]  /*d070*/  STSM.16.M88.4 [R194+0x36400], R152 ;  /* 0x03640098c2007844 */ /* 0x0001ea0000000200 */
[----:B------:R-:W3:Y:S01]  /*d080*/  MUFU.EX2 R161, R50 ;  /* 0x0000003200a17308 */ /* 0x000ee20000000800 */
[C---:B-1----:R-:W-:Y:S01]  /*d090*/  FADD.FTZ R25, R159.reuse, R24 ;  /* 0x000000189f197221 */ /* 0x042fe20000010000 */
[----:B------:R-:W-:-:S05]  /*d0a0*/  F2FP.F16.F32.PACK_AB R159, R159, R38 ;  /* 0x000000269f9f723e */ /* 0x000fca00000000ff */
[----:B------:R1:W-:Y:S01]  /*d0b0*/  STSM.16.M88.4 [R203], R156 ;  /* 0x0000009ccb007844 */ /* 0x0003e20000000200 */
[----:B------:R-:W4:Y:S01]  /*d0c0*/  MUFU.EX2 R162, R162 ;  /* 0x000000a200a27308 */ /* 0x000f220000000800 */
[----:B--2---:R-:W-:-:S07]  /*d0d0*/  FADD.FTZ R24, R68, R25 ;  /* 0x0000001944187221 */ /* 0x004fce0000010000 */
[----:B------:R-:W2:Y:S01]  /*d0e0*/  MUFU.EX2 R70, R70 ;  /* 0x0000004600467308 */ /* 0x000ea20000000800 */
[C---:B---3--:R-:W-:Y:S01]  /*d0f0*/  FADD.FTZ R25, R161.reuse, R24 ;  /* 0x00000018a1197221 */ /* 0x048fe20000010000 */
[----:B------:R-:W-:-:S06]  /*d100*/  F2FP.F16.F32.PACK_AB R161, R161, R68 ;  /* 0x00000044a1a1723e */ /* 0x000fcc00000000ff */
[----:B------:R-:W3:Y:S01]  /*d110*/  MUFU.EX2 R35, R35 ;  /* 0x0000002300237308 */ /* 0x000ee20000000800 */
[----:B----4-:R-:W-:-:S07]  /*d120*/  FADD.FTZ R20, R162, R15 ;  /* 0x0000000fa2147221 */ /* 0x010fce0000010000 */
[----:B------:R-:W4:Y:S01]  /*d130*/  MUFU.EX2 R163, R72 ;  /* 0x0000004800a37308 */ /* 0x000f220000000800 */
[----:B--2---:R-:W-:-:S07]  /*d140*/  FADD.FTZ R24, R70, R25 ;  /* 0x0000001946187221 */ /* 0x004fce0000010000 */
[----:B------:R-:W2:Y:S01]  /*d150*/  MUFU.EX2 R164, R164 ;  /* 0x000000a400a47308 */ /* 0x000ea20000000800 */
[C---:B---3--:R-:W-:Y:S01]  /*d160*/  FADD.FTZ R15, R35.reuse, R20 ;  /* 0x00000014230f7221 */ /* 0x048fe20000010000 */
[----:B------:R-:W-:-:S06]  /*d170*/  F2FP.F16.F32.PACK_AB R162, R35, R162 ;  /* 0x000000a223a2723e */ /* 0x000fcc00000000ff */
[----:B------:R-:W3:Y:S01]  /*d180*/  MUFU.EX2 R74, R74 ;  /* 0x0000004a004a7308 */ /* 0x000ee20000000800 */
[C---:B----4-:R-:W-:Y:S01]  /*d190*/  FADD.FTZ R25, R163.reuse, R24 ;  /* 0x00000018a3197221 */ /* 0x050fe20000010000 */
[----:B------:R-:W-:-:S05]  /*d1a0*/  F2FP.F16.F32.PACK_AB R163, R163, R70 ;  /* 0x00000046a3a3723e */ /* 0x000fca00000000ff */
[----:B------:R1:W-:Y:S01]  /*d1b0*/  STSM.16.M88.4 [R212], R160 ;  /* 0x000000a0d4007844 */ /* 0x0003e20000000200 */
[----:B------:R-:W4:Y:S01]  /*d1c0*/  MUFU.EX2 R37, R64 ;  /* 0x0000004000257308 */ /* 0x000f220000000800 */
[----:B--2---:R-:W-:-:S07]  /*d1d0*/  FADD.FTZ R20, R164, R15 ;  /* 0x0000000fa4147221 */ /* 0x004fce0000010000 */
[----:B------:R-:W2:Y:S01]  /*d1e0*/  MUFU.EX2 R165, R76 ;  /* 0x0000004c00a57308 */ /* 0x000ea20000000800 */
[----:B---3--:R-:W-:-:S07]  /*d1f0*/  FADD.FTZ R24, R74, R25 ;  /* 0x000000194a187221 */ /* 0x008fce0000010000 */
[----:B------:R-:W3:Y:S01]  /*d200*/  MUFU.EX2 R166, R166 ;  /* 0x000000a600a67308 */ /* 0x000ee20000000800 */
[C---:B----4-:R-:W-:Y:S01]  /*d210*/  FADD.FTZ R15, R37.reuse, R20 ;  /* 0x00000014250f7221 */ /* 0x050fe20000010000 */
[----:B------:R-:W-:-:S06]  /*d220*/  F2FP.F16.F32.PACK_AB R164, R37, R164 ;  /* 0x000000a425a4723e */ /* 0x000fcc00000000ff */
[----:B------:R-:W4:Y:S01]  /*d230*/  MUFU.EX2 R78, R78 ;  /* 0x0000004e004e7308 */ /* 0x000f220000000800 */
[C---:B--2---:R-:W-:Y:S01]  /*d240*/  FADD.FTZ R25, R165.reuse, R24 ;  /* 0x00000018a5197221 */ /* 0x044fe20000010000 */
[----:B------:R-:W-:-:S06]  /*d250*/  F2FP.F16.F32.PACK_AB R165, R165, R74 ;  /* 0x0000004aa5a5723e */ /* 0x000fcc00000000ff */
[----:B------:R-:W2:Y:S01]  /*d260*/  MUFU.EX2 R39, R39 ;  /* 0x0000002700277308 */ /* 0x000ea20000000800 */
[----:B---3--:R-:W-:-:S07]  /*d270*/  FADD.FTZ R20, R166, R15 ;  /* 0x0000000fa6147221 */ /* 0x008fce0000010000 */
[----:B------:R-:W3:Y:S01]  /*d280*/  MUFU.EX2 R167, R36 ;  /* 0x0000002400a77308 */ /* 0x000ee20000000800 */
[----:B----4-:R-:W-:Y:S01]  /*d290*/  FADD.FTZ R24, R78, R25 ;  /* 0x000000194e187221 */ /* 0x010fe20000010000 */
[C---:B--2---:R-:W-:Y:S01]  /*d2a0*/  FADD.FTZ R15, R39.reuse, R20 ;  /* 0x00000014270f7221 */ /* 0x044fe20000010000 */
[----:B------:R-:W-:Y:S02]  /*d2b0*/  F2FP.F16.F32.PACK_AB R166, R39, R166 ;  /* 0x000000a627a6723e */ /* 0x000fe400000000ff */
[C---:B---3--:R-:W-:Y:S01]  /*d2c0*/  FADD.FTZ R20, R167.reuse, R24 ;  /* 0x00000018a7147221 */ /* 0x048fe20000010000 */
[----:B------:R-:W-:-:S05]  /*d2d0*/  F2FP.F16.F32.PACK_AB R167, R167, R78 ;  /* 0x0000004ea7a7723e */ /* 0x000fca00000000ff */
[----:B------:R1:W-:Y:S01]  /*d2e0*/  STSM.16.M88.4 [R210], R164 ;  /* 0x000000a4d2007844 */ /* 0x0003e20000000200 */
[----:B------:R-:W-:-:S06]  /*d2f0*/  WARPGROUP.ARRIVE ;  /* 0x00000000000079c5 */ /* 0x000fcc0000000000 */
[----:B------:R-:W-:Y:S03]  /*d300*/  HGMMA.64x256x16.F32 R24, R152, gdesc[UR4].tnspB, RZ, !UPT, gsb0 ;  /* 0x43e0000498187df0 */ /* 0x000fe6000c0008ff */
[----:B------:R-:W-:Y:S02]  /*d310*/  WARPGROUP.DEPBAR.LE gsb0, 0x0 ;  /* 0x00008000000079c5 */ /* 0x000fe40000010000 */
[----:B------:R-:W-:Y:S01]  /*d320*/  WARPGROUP.ARRIVE ;  /* 0x00000000000079c5 */ /* 0x000fe20000000000 */
[C---:B0-----:R-:W-:Y:S02]  /*d330*/  VIADD R152, R172.reuse, 0x100 ;  /* 0x00000100ac987836 */ /* 0x041fe40000000000 */
[----:B------:R-:W-:Y:S02]  /*d340*/  IMAD.MOV.U32 R153, RZ, RZ, 0x40000040 ;  /* 0x40000040ff997424 */ /* 0x000fe400078e00ff */
[----:B------:R-:W-:-:S15]  /*d350*/  VIADD R172, R172, 0x180 ;  /* 0x00000180acac7836 */ /* 0x000fde0000000000 */
[----:B------:R-:W-:-:S03]  /*d360*/  NOP ;  /* 0x0000000000007918 */ /* 0x000fc60000000000 */
[----:B------:R-:W-:Y:S01]  /*d370*/  HGMMA.64x256x16.F32 R24, R156, gdesc[UR8].tnspB, R24, gsb0 ;  /* 0x43e000089c187df0 */ /* 0x000fe20008000818 */
[----:B------:R-:W-:Y:S02]  /*d380*/  R2UR UR6, R152 ;  /* 0x00000000980672ca */ /* 0x000fe400000e0000 */
[----:B------:R-:W-:Y:S02]  /*d390*/  R2UR UR7, R153 ;  /* 0x00000000990772ca */ /* 0x000fe400000e0000 */
[----:B------:R-:W-:-:S04]  /*d3a0*/  IADD3 R152, R174, R211, -R192 ;  /* 0x000000d3ae987210 */ /* 0x000fc80007ffe8c0 */
[----:B------:R-:W-:-:S04]  /*d3b0*/  SHF.R.S32.HI R153, RZ, 0x1f, R152 ;  /* 0x0000001fff997819 */ /* 0x000fc80000011498 */
[----:B------:R-:W-:-:S04]  /*d3c0*/  LEA.HI R153, R153, R152, RZ, 0x6 ;  /* 0x0000009899997211 */ /* 0x000fc800078f30ff */
[----:B------:R-:W-:-:S04]  /*d3d0*/  SHF.R.S32.HI R153, RZ, 0x6, R153 ;  /* 0x00000006ff997819 */ /* 0x000fc80000011499 */
[----:B------:R-:W-:Y:S01]  /*d3e0*/  VIMNMX R196, R213, R153, !PT ;  /* 0x00000099d5c47248 */ /* 0x000fe20007fe0100 */
[----:B------:R-:W-:Y:S02]  /*d3f0*/  WARPGROUP.DEPBAR.LE gsb0, 0x0 ;  /* 0x00008000000079c5 */ /* 0x000fe40000010000 */
[----:B------:R-:W-:-:S06]  /*d400*/  WARPGROUP.ARRIVE ;  /* 0x00000000000079c5 */ /* 0x000fcc0000000000 */
        /* <DEDUP_REMOVED lines=17> */
[----:B0-----:R-:W-:-:S05]  /*d520*/  VIADD R21, R171, 0xfffffffe ;  /* 0xfffffffeab157836 */ /* 0x001fca0000000000 */
[----:B------:R-:W-:-:S13]  /*d530*/  ISETP.GE.AND P3, PT, R21, R196, PT ;  /* 0x000000c41500720c */ /* 0x000fda0003f66270 */
[----:B-1----:R-:W-:Y:S05]  /*d540*/  @!P3 BRA `(.L_x_5690) ;  /* 0x0000003800f0b947 */ /* 0x002fea0003800000 */
[----:B------:R-:W-:Y:S01]  /*d550*/  BSSY B1, `(.L_x_5691) ;  /* 0x00003ba000017945 */ /* 0x000fe20003800000 */
[----:B------:R-:W-:Y:S02]  /*d560*/  IMAD.MOV.U32 R200, RZ, RZ, R170 ;  /* 0x000000ffffc87224 */ /* 0x000fe400078e00aa */
[----:B------:R-:W-:Y:S02]  /*d570*/  IMAD.MOV.U32 R197, RZ, RZ, R168 ;  /* 0x000000ffffc57224 */ /* 0x000fe400078e00a8 */
[----:B------:R-:W-:-:S07]  /*d580*/  IMAD.MOV.U32 R201, RZ, RZ, R18 ;  /* 0x000000ffffc97224 */ /* 0x000fce00078e0012 */
.L_x_5702:
[----:B------:R-:W-:-:S05]  /*d590*/  VIADD R18, R201, 0x1 ;  /* 0x00000001c9127836 */ /* 0x000fca0000000000 */
[----:B------:R-:W-:-:S04]  /*d5a0*/  ISETP.NE.AND P3, PT, R18, 0x2, PT ;  /* 0x000000021200780c */ /* 0x000fc80003f65270 */
[----:B------:R-:W-:Y:S02]  /*d5b0*/  SEL R152, RZ, 0x1, P3 ;  /* 0x00000001ff987807 */ /* 0x000fe40001800000 */
[----:B------:R-:W-:Y:S02]  /*d5c0*/  SEL R18, R18, RZ, P3 ;  /* 0x000000ff12127207 */ /* 0x000fe40001800000 */
[----:B------:R-:W-:Y:S01]  /*d5d0*/  LOP3.LUT R22, R22, R152, RZ, 0x3c, !PT ;  /* 0x0000009816167212 */ /* 0x000fe200078e3cff */
[----:B-1----:R-:W-:Y:S06]  /*d5e0*/  @!P0 BRA `(.L_x_5692) ;  /* 0x0000000000048947 */ /* 0x002fec0003800000 */
[----:B------:R-:W-:Y:S01]  /*d5f0*/  BPT.TRAP 0x1 ;  /* 0x000000040000795c */ /* 0x000fe20000300000 */
.L_x_5692:
[----:B------:R-:W-:Y:S01]  /*d600*/  IMAD R195, R18, 0x8, R2 ;  /* 0x0000000812c37824 */ /* 0x000fe200078e0202 */
[----:B------:R-:W-:-:S04]  /*d610*/  SHF.L.U32 R198, R22, 0x1f, RZ ;  /* 0x0000001f16c67819 */ /* 0x000fc800000006ff */
[----:B------:R0:W1:Y:S01]  /*d620*/  SYNCS.PHASECHK.TRANS64.TRYWAIT P3, [R195+URZ+0x38830], R198 ;  /* 0x038830c6c30075a7 */ /* 0x000062000806017f */
[----:B------:R-:W-:Y:S05]  /*d630*/  @!P0 BRA `(.L_x_5693) ;  /* 0x0000000000048947 */ /* 0x000fea0003800000 */
[----:B------:R-:W-:Y:S01]  /*d640*/  BPT.TRAP 0x1 ;  /* 0x000000040000795c */ /* 0x000fe20000300000 */
.L_x_5693:
[----:B------:R-:W-:Y:S01]  /*d650*/  BSSY B2, `(.L_x_5694) ;  /* 0x0000006000027945 */ /* 0x000fe20003800000 */
[----:B------:R-:W-:Y:S02]  /*d660*/  IMAD R156, R18, 0x200, R3 ;  /* 0x00000200129c7824 */ /* 0x000fe400078e0203 */
[----:B------:R-:W-:Y:S01]  /*d670*/  IMAD.MOV.U32 R157, RZ, RZ, 0x40000040 ;  /* 0x40000040ff9d7424 */ /* 0x000fe200078e00ff */
[----:B-1----:R-:W-:Y:S06]  /*d680*/  @P3 BRA `(.L_x_5695) ;  /* 0x0000000000083947 */ /* 0x002fec0003800000 */
[----:B------:R-:W1:Y:S02]  /*d690*/  SYNCS.PHASECHK.TRANS64.TRYWAIT P3, [R195+URZ+0x38830], R198 ;  /* 0x038830c6c30075a7 */ /* 0x000e64000806017f */
[----:B-1----:R-:W-:Y:S05]  /*d6a0*/  @!P3 BRA `(.L_x_5696) ;  /* 0x0000017c0024b947 */ /* 0x002fea0003800000 */
.L_x_5695:
[----:B------:R-:W-:Y:S05]  /*d6b0*/  BSYNC B2 ;  /* 0x0000000000027941 */ /* 0x000fea0003800000 */
.L_x_5694:
        /* <DEDUP_REMOVED lines=36> */
.L_x_5697:
[----:B------:R2:W3:Y:S01]  /*d900*/  SYNCS.PHASECHK.TRANS64.TRYWAIT P3, [R195+URZ+0x38850], R198 ;  /* 0x038850c6c30075a7 */ /* 0x0004e2000806017f */
[----:B------:R-:W-:Y:S05]  /*d910*/  @!P0 BRA `(.L_x_5698) ;  /* 0x0000000000048947 */ /* 0x000fea0003800000 */
[----:B------:R-:W-:Y:S01]  /*d920*/  BPT.TRAP 0x1 ;  /* 0x000000040000795c */ /* 0x000fe20000300000 */
.L_x_5698:
[----:B------:R-:W-:Y:S04]  /*d930*/  BSSY B2, `(.L_x_5699) ;  /* 0x0000004000027945 */ /* 0x000fe80003800000 */
[----:B---3--:R-:W-:Y:S05]  /*d940*/  @P3 BRA `(.L_x_5700) ;  /* 0x0000000000083947 */ /* 0x008fea0003800000 */
[----:B------:R-:W3:Y:S02]  /*d950*/  SYNCS.PHASECHK.TRANS64.TRYWAIT P3, [R195+URZ+0x38850], R198 ;  /* 0x038850c6c30075a7 */ /* 0x000ee4000806017f */
[----:B---3--:R-:W-:Y:S05]  /*d960*/  @!P3 BRA `(.L_x_5701) ;  /* 0x000001780088b947 */ /* 0x008fea0003800000 */
.L_x_5700:
[----:B------:R-:W-:Y:S05]  /*d970*/  BSYNC B2 ;  /* 0x0000000000027941 */ /* 0x000fea0003800000 */
.L_x_5699:
[----:B------:R-:W-:Y:S01]  /*d980*/  IMAD R204, R18, 0x1000, R14 ;  /* 0x0000100012cc7824 */ /* 0x000fe200078e020e */
[----:B------:R-:W-:Y:S01]  /*d990*/  R2UR UR4, R4 ;  /* 0x00000000040472ca */ /* 0x000fe200000e0000 */
[----:B------:R-:W-:Y:S01]  /*d9a0*/  IMAD.MOV.U32 R205, RZ, RZ, 0x40000040 ;  /* 0x40000040ffcd7424 */ /* 0x000fe200078e00ff */
[----:B------:R-:W-:Y:S01]  /*d9b0*/  R2UR UR5, R5 ;  /* 0x00000000050572ca */ /* 0x000fe200000e0000 */
[----:B------:R-:W-:Y:S01]  /*d9c0*/  WARPGROUP.ARRIVE ;  /* 0x00000000000079c5 */ /* 0x000fe20000000000 */
[----:B------:R-:W-:Y:S01]  /*d9d0*/  R2UR UR6, R204 ;  /* 0x00000000cc0672ca */ /* 0x000fe200000e0000 */
[----:B0123--:R-:W-:Y:S01]  /*d9e0*/  VIADD R198, R4, 0x2 ;  /* 0x0000000204c67836 */ /* 0x00ffe20000000000 */
[----:B------:R-:W-:Y:S01]  /*d9f0*/  R2UR UR7, R205 ;  /* 0x00000000cd0772ca */ /* 0x000fe200000e0000 */
[----:B------:R-:W-:Y:S02]  /*da00*/  IMAD.MOV.U32 R199, RZ, RZ, 0x40000040 ;  /* 0x40000040ffc77424 */ /* 0x000fe400078e00ff */
[----:B------:R-:W0:Y:S01]  /*da10*/  S2R R202, SR_TID.X ;  /* 0x0000000000ca7919 */ /* 0x000e220000002100 */
[----:B------:R-:W-:-:S02]  /*da20*/  VIADD R205, R204, 0x800 ;  /* 0x00000800cccd7836 */ /* 0x000fc40000000000 */
[----:B------:R-:W-:Y:S02]  /*da30*/  IMAD.MOV.U32 R207, RZ, RZ, 0x40000040 ;  /* 0x40000040ffcf7424 */ /* 0x000fe400078e00ff */
[----:B------:R-:W-:Y:S02]  /*da40*/  VIADD R208, R4, 0x800 ;  /* 0x0000080004d07836 */ /* 0x000fe40000000000 */
[----:B------:R-:W-:-:S03]  /*da50*/  IMAD.MOV.U32 R209, RZ, RZ, 0xa00 ;  /* 0x00000a00ffd17424 */ /* 0x000fc600078e00ff */
        /* <DEDUP_REMOVED lines=9> */
[----:B0-----:R-:W-:Y:S01]  /*daf0*/  SHF.R.U32.HI R202, RZ, 0x7, R202 ;  /* 0x00000007ffca7819 */ /* 0x001fe200000116ca */
[----:B------:R-:W-:Y:S02]  /*db00*/  WARPGROUP.DEPBAR.LE gsb0, 0x0 ;  /* 0x00008000000079c5 */ /* 0x000fe40000010000 */
[----:B------:R-:W-:-:S08]  /*db10*/  WARPGROUP.ARRIVE ;  /* 0x00000000000079c5 */ /* 0x000fd00000000000 */
        /* <DEDUP_REMOVED lines=150> */
[----:B------:R-:W0:Y:S01]  /*e480*/  SHFL.IDX PT, R198, R202, RZ, 0x1f ;  /* 0x00001fffcac67589 */ /* 0x000e2200000e0000 */
[----:B------:R-:W-:Y:S01]  /*e490*/  IMAD.MOV.U32 R199, RZ, RZ, 0x4 ;  /* 0x00000004ffc77424 */ /* 0x000fe200078e00ff */
[----:B0-----:R-:W-:-:S04]  /*e4a0*/  ISETP.GT.AND P3, PT, R198, 0x7f, PT ;  /* 0x0000007fc600780c */ /* 0x001fc80003f64270 */
        /* <DEDUP_REMOVED lines=163> */
[C---:B------:R-:W-:Y:S01]  /*eee0*/  IMAD.IADD R206, R208.reuse, 0x1, R198 ;  /* 0x00000001d0ce7824 */ /* 0x040fe200078e02c6 */
[----:B------:R-:W-:Y:S01]  /*eef0*/  R2UR UR7, R207 ;  /* 0x00000000cf0772ca */ /* 0x000fe200000e0000 */
[----:B------:R-:W-:Y:S02]  /*ef00*/  IMAD.MOV.U32 R207, RZ, RZ, 0x40000040 ;  /* 0x40000040ffcf7424 */ /* 0x000fe400078e00ff */
[----:B------:R-:W-:Y:S01]  /*ef10*/  IMAD.IADD R198, R208, 0x1, R199 ;  /* 0x00000001d0c67824 */ /* 0x000fe200078e02c7 */
[----:B------:R-:W-:Y:S01]  /*ef20*/  R2UR UR4, R206 ;  /* 0x00000000ce0472ca */ /* 0x000fe200000e0000 */
[----:B------:R-:W-:Y:S01]  /*ef30*/  IMAD.IADD R206, R208, 0x1, R202 ;  /* 0x00000001d0ce7824 */ /* 0x000fe200078e02ca */
[----:B------:R-:W-:Y:S01]  /*ef40*/  R2UR UR5, R207 ;  /* 0x00000000cf0572ca */ /* 0x000fe200000e0000 */
[----:B------:R-:W-:Y:S01]  /*ef50*/  IMAD.MOV.U32 R207, RZ, RZ, 0x40000040 ;  /* 0x40000040ffcf7424 */ /* 0x000fe200078e00ff */
[----:B------:R-:W-:-:S02]  /*ef60*/  WARPGROUP.DEPBAR.LE gsb0, 0x0 ;  /* 0x00008000000079c5 */ /* 0x000fc40000010000 */
[----:B------:R-:W-:-:S09]  /*ef70*/  WARPGROUP.ARRIVE ;  /* 0x00000000000079c5 */ /* 0x000fd20000000000 */
[----:B------:R-:W-:Y:S01]  /*ef80*/  HGMMA.64x64x16.F32 R152, gdesc[UR4], R152, gsb0 ;  /* 0x00e00000049879f0 */ /* 0x000fe20008000898 */
[----:B------:R-:W-:Y:S01]  /*ef90*/  R2UR UR4, R206 ;  /* 0x00000000ce0472ca */ /* 0x000fe200000e0000 */
[----:B------:R-:W-:Y:S01]  /*efa0*/  IMAD.IADD R206, R202, 0x1, R205 ;  /* 0x00000001cace7824 */ /* 0x000fe200078e02cd */
[----:B------:R-:W-:Y:S01]  /*efb0*/  R2UR UR5, R207 ;  /* 0x00000000cf0572ca */ /* 0x000fe200000e0000 */
[----:B------:R-:W-:Y:S02]  /*efc0*/  IMAD.MOV.U32 R207, RZ, RZ, 0x40000040 ;  /* 0x40000040ffcf7424 */ /* 0x000fe400078e00ff */
[----:B------:R-:W-:Y:S01]  /*efd0*/  IMAD.IADD R202, R216, 0x1, R193 ;  /* 0x00000001d8ca7824 */ /* 0x000fe200078e02c1 */
[----:B------:R-:W-:Y:S01]  /*efe0*/  R2UR UR6, R206 ;  /* 0x00000000ce0672ca */ /* 0x000fe200000e0000 */
[----:B------:R-:W-:Y:S01]  /*eff0*/  IMAD.IADD R206, R199, 0x1, R205 ;  /* 0x00000001c7ce7824 */ /* 0x000fe200078e02cd */
[----:B------:R-:W-:Y:S01]  /*f000*/  R2UR UR7, R207 ;  /* 0x00000000cf0772ca */ /* 0x000fe200000e0000 */
[----:B------:R-:W-:-:S02]  /*f010*/  IMAD.MOV.U32 R199, RZ, RZ, 0x40000040 ;  /* 0x40000040ffc77424 */ /* 0x000fc400078e00ff */
        /* <DEDUP_REMOVED lines=12> */
[----:B------:R-:W-:-:S04]  /*f0e0*/  SEL R199, R199, 0xf80, P3 ;  /* 0x00000f80c7c77807 */ /* 0x000fc80001800000 */
        /* <DEDUP_REMOVED lines=8> */
[----:B------:R-:W-:Y:S02]  /*f170*/  R2UR UR4, R198 ;  /* 0x00000000c60472ca */ /* 0x000fe400000e0000 */
[----:B------:R-:W-:Y:S01]  /*f180*/  R2UR UR5, R199 ;  /* 0x00000000c70572ca */ /* 0x000fe200000e0000 */
[----:B------:R-:W0:Y:S01]  /*f190*/  @P2 LDC R198, c[0x0][0x450] ;  /* 0x00011400ffc62b82 */ /* 0x000e220000000800 */
[----:B------:R-:W-:Y:S02]  /*f1a0*/  R2UR UR6, R204 ;  /* 0x00000000cc0672ca */ /* 0x000fe400000e0000 */
[----:B------:R-:W-:-:S05]  /*f1b0*/  R2UR UR7, R205 ;  /* 0x00000000cd0772ca */ /* 0x000fca00000e0000 */
[----:B------:R-:W1:Y:S02]  /*f1c0*/  @P2 LDC R199, c[0x0][0x44c] ;  /* 0x00011300ffc72b82 */ /* 0x000e640000000800 */
[----:B-1----:R-:W-:-:S05]  /*f1d0*/  @P2 IMAD.HI.U32 R199, R202, R199, RZ ;  /* 0x000000c7cac72227 */ /* 0x002fca00078e00ff */
[----:B0-----:R-:W-:Y:S01]  /*f1e0*/  @P2 SHF.R.U32.HI R202, RZ, R198, R199 ;  /* 0x000000c6ffca2219 */ /* 0x001fe200000116c7 */
[----:B------:R-:W-:Y:S02]  /*f1f0*/  IMAD.MOV.U32 R199, RZ, RZ, 0x40000040 ;  /* 0x40000040ffc77424 */ /* 0x000fe400078e00ff */
[----:B------:R-:W-:Y:S01]  /*f200*/  IMAD R198, R18, 0x1000, R0 ;  /* 0x0000100012c67824 */ /* 0x000fe200078e0200 */
[----:B------:R-:W-:Y:S02]  /*f210*/  WARPGROUP.DEPBAR.LE gsb0, 0x0 ;  /* 0x00008000000079c5 */ /* 0x000fe40000010000 */
[----:B------:R-:W-:-:S06]  /*f220*/  WARPGROUP.ARRIVE ;  /* 0x00000000000079c5 */ /* 0x000fcc0000000000 */
[----:B------:R-:W-:Y:S01]  /*f230*/  HGMMA.64x64x16.F32 R152, gdesc[UR4], R152, gsb0 ;  /* 0x00e00000049879f0 */ /* 0x000fe20008000898 */
[----:B------:R-:W-:Y:S02]  /*f240*/  R2UR UR7, R199 ;  /* 0x00000000c70772ca */ /* 0x000fe400000e0000 */
[----:B------:R-:W-:Y:S01]  /*f250*/  R2UR UR6, R198 ;  /* 0x00000000c60672ca */ /* 0x000fe200000e0000 */
[----:B------:R-:W-:Y:S02]  /*f260*/  WARPGROUP.DEPBAR.LE gsb0, 0x0 ;  /* 0x00008000000079c5 */ /* 0x000fe40000010000 */
[----:B------:R-:W-:Y:S01]  /*f270*/  FMUL.FTZ R208, R152, UR44 ;  /* 0x0000002c98d07c20 */ /* 0x000fe20008410000 */
[----:B------:R-:W-:Y:S01]  /*f280*/  FMUL.FTZ R152, R153, UR44 ;  /* 0x0000002c99987c20 */ /* 0x000fe20008410000 */
[----:B------:R-:W-:Y:S01]  /*f290*/  FMUL.FTZ R206, R157, UR44 ;  /* 0x0000002c9dce7c20 */ /* 0x000fe20008410000 */
[----:B------:R-:W0:Y:S01]  /*f2a0*/  SHFL.IDX PT, R153, R202, RZ, 0x1c1f ;  /* 0x001c1fffca997589 */ /* 0x000e2200000e0000 */
[----:B------:R-:W-:Y:S01]  /*f2b0*/  FMUL.FTZ R157, R160, UR44 ;  /* 0x0000002ca09d7c20 */ /* 0x000fe20008410000 */
[----:B------:R-:W-:-:S02]  /*f2c0*/  IMAD.MOV.U32 R160, RZ, RZ, -0x40 ;  /* 0xffffffc0ffa07424 */ /* 0x000fc400078e00ff */
[----:B------:R-:W-:Y:S01]  /*f2d0*/  FMUL.FTZ R204, R156, UR44 ;  /* 0x0000002c9ccc7c20 */ /* 0x000fe20008410000 */
[----:B------:R-:W-:Y:S01]  /*f2e0*/  MUFU.TANH R208, R208 ;  /* 0x000000d000d07308 */ /* 0x000fe20000002400 */
[----:B------:R-:W-:Y:S01]  /*f2f0*/  FMUL.FTZ R199, R165, UR44 ;  /* 0x0000002ca5c77c20 */ /* 0x000fe20008410000 */
[----:B------:R-:W-:Y:S02]  /*f300*/  IMAD R160, R21, R160, 0x1 ;  /* 0x0000000115a07424 */ /* 0x000fe400078e02a0 */
[----:B------:R-:W-:Y:S01]  /*f310*/  FMUL.FTZ R165, R168, UR44 ;  /* 0x0000002ca8a57c20 */ /* 0x000fe20008410000 */
[----:B------:R-:W-:Y:S01]  /*f320*/  FMUL.FTZ R207, R161, UR44 ;  /* 0x0000002ca1cf7c20 */ /* 0x000fe20008410000 */
[----:B------:R-:W-:Y:S01]  /*f330*/  FMUL.FTZ R205, R169, UR44 ;  /* 0x0000002ca9cd7c20 */ /* 0x000fe20008410000 */
[----:B------:R-:W-:Y:S01]  /*f340*/  FMUL.FTZ R156, R164, UR44 ;  /* 0x0000002ca49c7c20 */ /* 0x000fe20008410000 */
[----:B------:R-:W-:Y:S01]  /*f350*/  IADD3 R160, R211, R160, -R215 ;  /* 0x000000a0d3a07210 */ /* 0x000fe20007ffe8d7 */
[----:B------:R-:W1:Y:S01]  /*f360*/  MUFU.TANH R204, R204 ;  /* 0x000000cc00cc7308 */ /* 0x000e620000002400 */
[----:B------:R-:W-:Y:S01]  /*f370*/  FMUL.FTZ R173, R173, UR44 ;  /* 0x0000002cadad7c20 */ /* 0x000fe20008410000 */
[----:B------:R-:W-:Y:S01]  /*f380*/  FMUL.FTZ R172, R172, UR44 ;  /* 0x0000002cacac7c20 */ /* 0x000fe20008410000 */
[----:B------:R-:W-:Y:S01]  /*f390*/  FMUL.FTZ R154, R154, UR44 ;  /* 0x0000002c9a9a7c20 */ /* 0x000fe20008410000 */
[----:B------:R-:W-:-:S02]  /*f3a0*/  IMAD.IADD R168, R160, 0x1, -R192 ;  /* 0x00000001a0a87824 */ /* 0x000fc400078e0ac0 */
[----:B------:R-:W-:Y:S01]  /*f3b0*/  FMUL.FTZ R158, R158, UR44 ;  /* 0x0000002c9e9e7c20 */ /* 0x000fe20008410000 */
[----:B------:R-:W-:Y:S01]  /*f3c0*/  FMUL.FTZ R176, R176, UR44 ;  /* 0x0000002cb0b07c20 */ /* 0x000fe20008410000 */
[----:B------:R-:W-:Y:S01]  /*f3d0*/  FMUL.FTZ R180, R180, UR44 ;  /* 0x0000002cb4b47c20 */ /* 0x000fe20008410000 */
[----:B------:R-:W2:Y:S01]  /*f3e0*/  MUFU.TANH R152, R152 ;  /* 0x0000009800987308 */ /* 0x000ea20000002400 */
[----:B------:R-:W-:Y:S01]  /*f3f0*/  FMUL.FTZ R181, R181, UR44 ;  /* 0x0000002cb5b57c20 */ /* 0x000fe20008410000 */
[----:B------:R-:W-:Y:S01]  /*f400*/  FMUL.FTZ R162, R162, UR44 ;  /* 0x0000002ca2a27c20 */ /* 0x000fe20008410000 */
[----:B------:R-:W3:Y:S01]  /*f410*/  SHFL.IDX PT, R202, R202, 0x1, 0x1c1f ;  /* 0x003c1f00caca7f89 */ /* 0x000ee200000e0000 */
[----:B0-----:R-:W-:Y:S02]  /*f420*/  IMAD.IADD R169, R168, 0x1, R153 ;  /* 0x00000001a8a97824 */ /* 0x001fe400078e0299 */
[----:B------:R-:W-:Y:S01]  /*f430*/  FMUL.FTZ R171, R171, UR44 ;  /* 0x0000002cabab7c20 */ /* 0x000fe20008410000 */
[----:B------:R-:W-:Y:S01]  /*f440*/  FMUL.FTZ R209, R179, UR44 ;  /* 0x0000002cb3d17c20 */ /* 0x000fe20008410000 */
[----:B------:R-:W-:Y:S01]  /*f450*/  FMUL.FTZ R228, R182, UR44 ;  /* 0x0000002cb6e47c20 */ /* 0x000fe20008410000 */
[----:B------:R-:W0:Y:S01]  /*f460*/  MUFU.TANH R206, R206 ;  /* 0x000000ce00ce7308 */ /* 0x000e220000002400 */
[----:B------:R-:W-:Y:S01]  /*f470*/  ISETP.GT.AND P3, PT, R169, 0x8, PT ;  /* 0x00000008a900780c */ /* 0x000fe20003f64270 */
[----:B------:R-:W-:Y:S01]  /*f480*/  FMUL.FTZ R229, R183, UR44 ;  /* 0x0000002cb7e57c20 */ /* 0x000fe20008410000 */
[----:B------:R-:W-:-:S02]  /*f490*/  ISETP.GT.AND P5, PT, R169, RZ, PT ;  /* 0x000000ffa900720c */ /* 0x000fc40003fa4270 */
[----:B-1----:R-:W-:Y:S02]  /*f4a0*/  FSEL R161, R204, -INF , P3 ;  /* 0xff800000cca17808 */ /* 0x002fe40001800000 */
[C---:B------:R-:W-:Y:S01]  /*f4b0*/  ISETP.GT.AND P6, PT, R169.reuse, 0x1, PT ;  /* 0x00000001a900780c */ /* 0x040fe20003fc4270 */
[----:B------:R-:W1:Y:S01]  /*f4c0*/  MUFU.TANH R157, R157 ;  /* 0x0000009d009d7308 */ /* 0x000e620000002400 */
[----:B------:R-:W-:Y:S02]  /*f4d0*/  FSEL R153, R208, -INF , P5 ;  /* 0xff800000d0997808 */ /* 0x000fe40002800000 */
[C---:B------:R-:W-:Y:S02]  /*f4e0*/  ISETP.GT.AND P4, PT, R169.reuse, 0x9, PT ;  /* 0x00000009a900780c */ /* 0x040fe40003f84270 */
[C---:B------:R-:W-:Y:S02]  /*f4f0*/  ISETP.GT.AND P5, PT, R169.reuse, 0x10, PT ;  /* 0x00000010a900780c */ /* 0x040fe40003fa4270 */
[----:B--2---:R-:W-:Y:S01]  /*f500*/  FSEL R152, R152, -INF , P6 ;  /* 0xff80000098987808 */ /* 0x004fe20003000000 */
[----:B------:R-:W2:Y:S01]  /*f510*/  MUFU.TANH R207, R207 ;  /* 0x000000cf00cf7308 */ /* 0x000ea20000002400 */
[----:B------:R-:W-:-:S02]  /*f520*/  ISETP.GT.AND P6, PT, R169, 0x11, PT ;  /* 0x00000011a900780c */ /* 0x000fc40003fc4270 */
[----:B0-----:R-:W-:Y:S01]  /*f530*/  FSEL R160, R206, -INF , P4 ;  /* 0xff800000cea07808 */ /* 0x001fe20002000000 */
[----:B------:R-:W-:Y:S01]  /*f540*/  FMUL.FTZ R206, R159, UR44 ;  /* 0x0000002c9fce7c20 */ /* 0x000fe20008410000 */
[C---:B------:R-:W-:Y:S01]  /*f550*/  ISETP.GT.AND P4, PT, R169.reuse, 0x19, PT ;  /* 0x00000019a900780c */ /* 0x040fe20003f84270 */
[----:B---3--:R-:W-:Y:S01]  /*f560*/  IMAD.IADD R168, R168, 0x1, R202 ;  /* 0x00000001a8a87824 */ /* 0x008fe200078e02ca */
[----:B------:R-:W-:Y:S01]  /*f570*/  ISETP.GT.AND P3, PT, R169, 0x18, PT ;  /* 0x00000018a900780c */ /* 0x000fe20003f64270 */
[----:B------:R-:W-:Y:S01]  /*f580*/  MUFU.TANH R199, R199 ;  /* 0x000000c700c77308 */ /* 0x000fe20000002400 */
[----:B-1----:R-:W-:Y:S02]  /*f590*/  FSEL R164, R157, -INF , P5 ;  /* 0xff8000009da47808 */ /* 0x002fe40002800000 */
[----:B------:R-:W-:-:S05]  /*f5a0*/  ISETP.GT.AND P5, PT, R169, 0x20, PT ;  /* 0x00000020a900780c */ /* 0x000fca0003fa4270 */
[----:B------:R-:W0:Y:S01]  /*f5b0*/  MUFU.TANH R156, R156 ;  /* 0x0000009c009c7308 */ /* 0x000e220000002400 */
[----:B--2---:R-:W-:Y:S01]  /*f5c0*/  FSEL R157, R207, -INF , P6 ;  /* 0xff800000cf9d7808 */ /* 0x004fe20003000000 */
[----:B------:R-:W-:Y:S01]  /*f5d0*/  FMUL.FTZ R207, R175, UR44 ;  /* 0x0000002cafcf7c20 */ /* 0x000fe20008410000 */
[----:B------:R-:W-:-:S05]  /*f5e0*/  ISETP.GT.AND P6, PT, R169, 0x21, PT ;  /* 0x00000021a900780c */ /* 0x000fca0003fc4270 */
[----:B------:R-:W-:Y:S08]  /*f5f0*/  MUFU.TANH R205, R205 ;  /* 0x000000cd00cd7308 */ /* 0x000ff00000002400 */
[----:B------:R-:W-:Y:S01]  /*f600*/  MUFU.TANH R204, R173 ;  /* 0x000000ad00cc7308 */ /* 0x000fe20000002400 */
[----:B0-----:R-:W-:Y:S02]  /*f610*/  FSEL R156, R156, -INF , P3 ;  /* 0xff8000009c9c7808 */ /* 0x001fe40001800000 */
[----:B------:R-:W-:-:S05]  /*f620*/  ISETP.GT.AND P3, PT, R169, 0x28, PT ;  /* 0x00000028a900780c */ /* 0x000fca0003f64270 */
[----:B------:R-:W0:Y:S08]  /*f630*/  MUFU.TANH R165, R165 ;  /* 0x000000a500a57308 */ /* 0x000e300000002400 */
[----:B------:R1:W2:Y:S08]  /*f640*/  MUFU.TANH R208, R172 ;  /* 0x000000ac00d07308 */ /* 0x0002b00000002400 */
[----:B------:R-:W3:Y:S01]  /*f650*/  MUFU.TANH R181, R181 ;  /* 0x000000b500b57308 */ /* 0x000ee20000002400 */
[----:B-1----:R-:W-:-:S02]  /*f660*/  FSEL R172, R199, -INF , P4 ;  /* 0xff800000c7ac7808 */ /* 0x002fc40002000000 */
[----:B------:R-:W-:Y:S02]  /*f670*/  ISETP.GT.AND P4, PT, R169, 0x29, PT ;  /* 0x00000029a900780c */ /* 0x000fe40003f84270 */
[----:B0-----:R-:W-:Y:S02]  /*f680*/  FSEL R165, R165, -INF , P5 ;  /* 0xff800000a5a57808 */ /* 0x001fe40002800000 */
[C---:B------:R-:W-:Y:S01]  /*f690*/  ISETP.GT.AND P5, PT, R169.reuse, 0x30, PT ;  /* 0x00000030a900780c */ /* 0x040fe20003fa4270 */
[----:B------:R0:W-:Y:S01]  /*f6a0*/  MUFU.TANH R199, R154 ;  /* 0x0000009a00c77308 */ /* 0x0001e20000002400 */
[----:B--2---:R-:W-:Y:S01]  /*f6b0*/  FSEL R173, R208, -INF , P3 ;  /* 0xff800000d0ad7808 */ /* 0x004fe20001800000 */
[----:B------:R-:W-:Y:S01]  /*f6c0*/  FMUL.FTZ R208, R174, UR44 ;  /* 0x0000002caed07c20 */ /* 0x000fe20008410000 */
[----:B------:R-:W-:-:S05]  /*f6d0*/  ISETP.GT.AND P3, PT, R169, 0x38, PT ;  /* 0x00000038a900780c */ /* 0x000fca0003f64270 */
[----:B------:R-:W-:Y:S01]  /*f6e0*/  MUFU.TANH R206, R206 ;  /* 0x000000ce00ce7308 */ /* 0x000fe20000002400 */
[----:B0-----:R-:W-:Y:S01]  /*f6f0*/  FSEL R154, R205, -INF , P6 ;  /* 0xff800000cd9a7808 */ /* 0x001fe20003000000 */
[----:B------:R-:W-:Y:S01]  /*f700*/  FMUL.FTZ R205, R155, UR44 ;  /* 0x0000002c9bcd7c20 */ /* 0x000fe20008410000 */
[----:B------:R-:W-:Y:S02]  /*f710*/  FSEL R155, R204, -INF , P4 ;  /* 0xff800000cc9b7808 */ /* 0x000fe40002000000 */
[----:B------:R-:W-:Y:S02]  /*f720*/  FMNMX.FTZ R204, R153, R197, !PT ;  /* 0x000000c599cc7209 */ /* 0x000fe40007810000 */
[C---:B------:R-:W-:Y:S01]  /*f730*/  ISETP.GT.AND P6, PT, R169.reuse, 0x31, PT ;  /* 0x00000031a900780c */ /* 0x040fe20003fc4270 */
[----:B------:R-:W-:Y:S01]  /*f740*/  MUFU.TANH R171, R171 ;  /* 0x000000ab00ab7308 */ /* 0x000fe20000002400 */
[----:B------:R-:W-:-:S04]  /*f750*/  ISETP.GT.AND P4, PT, R169, 0x39, PT ;  /* 0x00000039a900780c */ /* 0x000fc80003f84270 */
[----:B---3--:R-:W-:Y:S01]  /*f760*/  FSEL R159, R181, -INF , P4 ;  /* 0xff800000b59f7808 */ /* 0x008fe20002000000 */
[----:B------:R-:W-:Y:S01]  /*f770*/  FMUL.FTZ R181, R166, UR44 ;  /* 0x0000002ca6b57c20 */ /* 0x000fe20008410000 */
[----:B------:R-:W-:Y:S01]  /*f780*/  FMUL.FTZ R166, R167, UR44 ;  /* 0x0000002ca7a67c20 */ /* 0x000fe20008410000 */
[----:B------:R0:W-:Y:S01]  /*f790*/  MUFU.TANH R169, R205 ;  /* 0x000000cd00a97308 */ /* 0x0001e20000002400 */
[----:B------:R-:W-:Y:S01]  /*f7a0*/  FMUL.FTZ R167, R170, UR44 ;  /* 0x0000002caaa77c20 */ /* 0x000fe20008410000 */
[----:B------:R-:W-:-:S06]  /*f7b0*/  ISETP.GT.AND P4, PT, R168, RZ, PT ;  /* 0x000000ffa800720c */ /* 0x000fcc0003f84270 */
[----:B------:R-:W-:Y:S01]  /*f7c0*/  MUFU.TANH R181, R181 ;  /* 0x000000b500b57308 */ /* 0x000fe20000002400 */
[----:B0-----:R-:W-:-:S04]  /*f7d0*/  FMNMX.FTZ R205, R152, R204, !PT ;  /* 0x000000cc98cd7209 */ /* 0x001fc80007810000 */
[----:B------:R-:W-:-:S03]  /*f7e0*/  FMNMX.FTZ R205, R161, R205, !PT ;  /* 0x000000cda1cd7209 */ /* 0x000fc60007810000 */
[----:B------:R0:W-:Y:S08]  /*f7f0*/  MUFU.TANH R204, R158 ;  /* 0x0000009e00cc7308 */ /* 0x0001f00000002400 */
[----:B------:R-:W-:Y:S01]  /*f800*/  MUFU.TANH R166, R166 ;  /* 0x000000a600a67308 */ /* 0x000fe20000002400 */
[----:B0-----:R-:W-:-:S04]  /*f810*/  FMNMX.FTZ R158, R160, R205, !PT ;  /* 0x000000cda09e7209 */ /* 0x001fc80007810000 */
[----:B------:R-:W-:-:S03]  /*f820*/  FMNMX.FTZ R158, R164, R158, !PT ;  /* 0x0000009ea49e7209 */ /* 0x000fc60007810000 */
[----:B------:R0:W1:Y:S01]  /*f830*/  MUFU.TANH R205, R176 ;  /* 0x000000b000cd7308 */ /* 0x0000620000002400 */
[----:B------:R-:W-:-:S04]  /*f840*/  FMNMX.FTZ R158, R157, R158, !PT ;  /* 0x0000009e9d9e7209 */ /* 0x000fc80007810000 */
[----:B------:R-:W-:-:S03]  /*f850*/  FMNMX.FTZ R158, R156, R158, !PT ;  /* 0x0000009e9c9e7209 */ /* 0x000fc60007810000 */
[----:B------:R-:W-:Y:S01]  /*f860*/  MUFU.TANH R167, R167 ;  /* 0x000000a700a77308 */ /* 0x000fe20000002400 */
[----:B0-----:R-:W-:Y:S01]  /*f870*/  FMUL.FTZ R176, R177, UR44 ;  /* 0x0000002cb1b07c20 */ /* 0x001fe20008410000 */
[----:B------:R-:W-:-:S04]  /*f880*/  FMNMX.FTZ R177, R172, R158, !PT ;  /* 0x0000009eacb17209 */ /* 0x000fc80007810000 */
[----:B------:R-:W-:Y:S02]  /*f890*/  FMNMX.FTZ R177, R165, R177, !PT ;  /* 0x000000b1a5b17209 */ /* 0x000fe40007810000 */
[----:B------:R-:W0:Y:S02]  /*f8a0*/  MUFU.TANH R176, R176 ;  /* 0x000000b000b07308 */ /* 0x000e240000002400 */
[----:B------:R-:W-:-:S06]  /*f8b0*/  FMNMX.FTZ R177, R154, R177, !PT ;  /* 0x000000b19ab17209 */ /* 0x000fcc0007810000 */
[----:B------:R2:W3:Y:S08]  /*f8c0*/  MUFU.TANH R158, R180 ;  /* 0x000000b4009e7308 */ /* 0x0004f00000002400 */
[----:B------:R-:W-:Y:S01]  /*f8d0*/  MUFU.TANH R208, R208 ;  /* 0x000000d000d07308 */ /* 0x000fe20000002400 */
[----:B--2---:R-:W-:Y:S02]  /*f8e0*/  FMNMX.FTZ R180, R173, R177, !PT ;  /* 0x000000b1adb47209 */ /* 0x004fe40007810000 */
[----:B-1----:R-:W-:-:S02]  /*f8f0*/  FSEL R177, R205, -INF , P5 ;  /* 0xff800000cdb17808 */ /* 0x002fc40002800000 */
[----:B------:R-:W-:Y:S02]  /*f900*/  FMNMX.FTZ R180, R155, R180, !PT ;  /* 0x000000b49bb47209 */ /* 0x000fe40007810000 */
[----:B0-----:R-:W-:Y:S01]  /*f910*/  FSEL R176, R176, -INF , P6 ;  /* 0xff800000b0b07808 */ /* 0x001fe20003000000 */
[----:B------:R-:W0:Y:S01]  /*f920*/  MUFU.TANH R207, R207 ;  /* 0x000000cf00cf7308 */ /* 0x000e220000002400 */
[----:B------:R-:W-:Y:S02]  /*f930*/  FMNMX.FTZ R180, R177, R180, !PT ;  /* 0x000000b4b1b47209 */ /* 0x000fe40007810000 */
[----:B---3--:R-:W-:Y:S02]  /*f940*/  FSEL R158, R158, -INF , P3 ;  /* 0xff8000009e9e7808 */ /* 0x008fe40001800000 */
[----:B------:R-:W-:Y:S02]  /*f950*/  FMNMX.FTZ R205, R176, R180, !PT ;  /* 0x000000b4b0cd7209 */ /* 0x000fe40007810000 */
[C---:B------:R-:W-:Y:S01]  /*f960*/  ISETP.GT.AND P5, PT, R168.reuse, 0x1, PT ;  /* 0x00000001a800780c */ /* 0x040fe20003fa4270 */
[----:B------:R1:W2:Y:S01]  /*f970*/  MUFU.TANH R180, R162 ;  /* 0x000000a200b47308 */ /* 0x0002a20000002400 */
[----:B------:R-:W-:-:S02]  /*f980*/  ISETP.GT.AND P6, PT, R168, 0x8, PT ;  /* 0x00000008a800780c */ /* 0x000fc40003fc4270 */
[----:B------:R-:W-:Y:S02]  /*f990*/  ISETP.GT.AND P3, PT, R168, 0x9, PT ;  /* 0x00000009a800780c */ /* 0x000fe40003f64270 */
[----:B------:R-:W-:Y:S02]  /*f9a0*/  FSEL R204, R204, -INF , P6 ;  /* 0xff800000cccc7808 */ /* 0x000fe40003000000 */
[----:B------:R-:W-:Y:S01]  /*f9b0*/  FSEL R206, R206, -INF , P3 ;  /* 0xff800000cece7808 */ /* 0x000fe20001800000 */
[----:B------:R-:W-:Y:S01]  /*f9c0*/  MUFU.TANH R209, R209 ;  /* 0x000000d100d17308 */ /* 0x000fe20000002400 */
[----:B-1----:R-:W-:Y:S01]  /*f9d0*/  FMNMX.FTZ R162, R158, R205, !PT ;  /* 0x000000cd9ea27209 */ /* 0x002fe20007810000 */
[----:B------:R-:W-:Y:S01]  /*f9e0*/  FMUL.FTZ R205, R163, UR44 ;  /* 0x0000002ca3cd7c20 */ /* 0x000fe20008410000 */
[----:B------:R-:W-:Y:S02]  /*f9f0*/  ISETP.GT.AND P6, PT, R168, 0x18, PT ;  /* 0x00000018a800780c */ /* 0x000fe40003fc4270 */
[----:B------:R-:W-:-:S02]  /*fa00*/  FMNMX.FTZ R162, R159, R162, !PT ;  /* 0x000000a29fa27209 */ /* 0x000fc40007810000 */
[----:B------:R-:W-:Y:S01]  /*fa10*/  ISETP.GT.AND P3, PT, R168, 0x19, PT ;  /* 0x00000019a800780c */ /* 0x000fe20003f64270 */
[----:B------:R-:W1:Y:S02]  /*fa20*/  MUFU.TANH R205, R205 ;  /* 0x000000cd00cd7308 */ /* 0x000e640000002400 */
[----:B------:R-:W3:Y:S01]  /*fa30*/  SHFL.BFLY PT, R163, R162, 0x2, 0x1f ;  /* 0x0c401f00a2a37f89 */ /* 0x000ee200000e0000 */
[----:B------:R-:W-:Y:S02]  /*fa40*/  FSEL R166, R166, -INF , P3 ;  /* 0xff800000a6a67808 */ /* 0x000fe40001800000 */
[----:B------:R-:W-:-:S03]  /*fa50*/  ISETP.GT.AND P3, PT, R168, 0x29, PT ;  /* 0x00000029a800780c */ /* 0x000fc60003f64270 */
[----:B------:R-:W4:Y:S01]  /*fa60*/  MUFU.TANH R228, R228 ;  /* 0x000000e400e47308 */ /* 0x000f220000002400 */
[----:B0-----:R-:W-:Y:S02]  /*fa70*/  FSEL R207, R207, -INF , P3 ;  /* 0xff800000cfcf7808 */ /* 0x001fe40001800000 */
[----:B------:R-:W-:-:S05]  /*fa80*/  ISETP.GT.AND P3, PT, R168, 0x39, PT ;  /* 0x00000039a800780c */ /* 0x000fca0003f64270 */
[----:B------:R-:W0:Y:S01]  /*fa90*/  MUFU.TANH R229, R229 ;  /* 0x000000e500e57308 */ /* 0x000e220000002400 */
[----:B---3--:R-:W-:Y:S02]  /*faa0*/  FMNMX.FTZ R170, R162, R163, !PT ;  /* 0x000000a3a2aa7209 */ /* 0x008fe40007810000 */
[----:B------:R-:W-:Y:S02]  /*fab0*/  FSEL R162, R199, -INF , P4 ;  /* 0xff800000c7a27808 */ /* 0x000fe40002000000 */
[----:B------:R-:W-:Y:S02]  /*fac0*/  FSEL R163, R169, -INF , P5 ;  /* 0xff800000a9a37808 */ /* 0x000fe40002800000 */
[C---:B------:R-:W-:Y:S01]  /*fad0*/  ISETP.GT.AND P4, PT, R168.reuse, 0x10, PT ;  /* 0x00000010a800780c */ /* 0x040fe20003f84270 */
[----:B------:R-:W3:Y:S01]  /*fae0*/  SHFL.BFLY PT, R169, R170, 0x1, 0x1f ;  /* 0x0c201f00aaa97f89 */ /* 0x000ee200000e0000 */
[----:B------:R-:W-:Y:S02]  /*faf0*/  ISETP.GT.AND P5, PT, R168, 0x11, PT ;  /* 0x00000011a800780c */ /* 0x000fe40003fa4270 */
[----:B--2---:R-:W-:-:S02]  /*fb00*/  FSEL R202, R180, -INF , P4 ;  /* 0xff800000b4ca7808 */ /* 0x004fc40002000000 */
[----:B-1----:R-:W-:Y:S02]  /*fb10*/  FSEL R205, R205, -INF , P5 ;  /* 0xff800000cdcd7808 */ /* 0x002fe40002800000 */
[----:B------:R-:W-:Y:S02]  /*fb20*/  FSEL R199, R181, -INF , P6 ;  /* 0xff800000b5c77808 */ /* 0x000fe40003000000 */
[C---:B------:R-:W-:Y:S02]  /*fb30*/  ISETP.GT.AND P4, PT, R168.reuse, 0x20, PT ;  /* 0x00000020a800780c */ /* 0x040fe40003f84270 */
[C---:B------:R-:W-:Y:S02]  /*fb40*/  ISETP.GT.AND P5, PT, R168.reuse, 0x21, PT ;  /* 0x00000021a800780c */ /* 0x040fe40003fa4270 */
[----:B------:R-:W-:Y:S02]  /*fb50*/  ISETP.GT.AND P6, PT, R168, 0x28, PT ;  /* 0x00000028a800780c */ /* 0x000fe40003fc4270 */
[----:B------:R-:W-:-:S02]  /*fb60*/  FSEL R167, R167, -INF , P4 ;  /* 0xff800000a7a77808 */ /* 0x000fc40002000000 */
[----:B------:R-:W-:Y:S01]  /*fb70*/  FSEL R181, R171, -INF , P5 ;  /* 0xff800000abb57808 */ /* 0x000fe20002800000 */
[----:B------:R-:W-:Y:S01]  /*fb80*/  FMUL.FTZ R171, R178, UR44 ;  /* 0x0000002cb2ab7c20 */ /* 0x000fe20008410000 */
[----:B------:R-:W-:Y:S02]  /*fb90*/  FSEL R208, R208, -INF , P6 ;  /* 0xff800000d0d07808 */ /* 0x000fe40003000000 */
[C---:B------:R-:W-:Y:S02]  /*fba0*/  ISETP.GT.AND P4, PT, R168.reuse, 0x30, PT ;  /* 0x00000030a800780c */ /* 0x040fe40003f84270 */
[C---:B------:R-:W-:Y:S01]  /*fbb0*/  ISETP.GT.AND P5, PT, R168.reuse, 0x31, PT ;  /* 0x00000031a800780c */ /* 0x040fe20003fa4270 */
[----:B------:R-:W1:Y:S01]  /*fbc0*/  MUFU.TANH R171, R171 ;  /* 0x000000ab00ab7308 */ /* 0x000e620000002400 */
[----:B------:R-:W-:Y:S02]  /*fbd0*/  ISETP.GT.AND P6, PT, R168, 0x38, PT ;  /* 0x00000038a800780c */ /* 0x000fe40003fc4270 */
[----:B------:R-:W-:-:S02]  /*fbe0*/  FMNMX.FTZ R168, R162, R200, !PT ;  /* 0x000000c8a2a87209 */ /* 0x000fc40007810000 */
[----:B------:R-:W-:Y:S02]  /*fbf0*/  FSEL R209, R209, -INF , P5 ;  /* 0xff800000d1d17808 */ /* 0x000fe40002800000 */
[----:B------:R-:W-:Y:S02]  /*fc00*/  FMNMX.FTZ R168, R163, R168, !PT ;  /* 0x000000a8a3a87209 */ /* 0x000fe40007810000 */
[----:B----4-:R-:W-:Y:S02]  /*fc10*/  FSEL R228, R228, -INF , P6 ;  /* 0xff800000e4e47808 */ /* 0x010fe40003000000 */
[----:B------:R-:W-:Y:S02]  /*fc20*/  FMNMX.FTZ R168, R204, R168, !PT ;  /* 0x000000a8cca87209 */ /* 0x000fe40007810000 */
[----:B0-----:R-:W-:Y:S02]  /*fc30*/  FSEL R229, R229, -INF , P3 ;  /* 0xff800000e5e57808 */ /* 0x001fe40001800000 */
[----:B------:R-:W-:-:S02]  /*fc40*/  FMNMX.FTZ R174, R206, R168, !PT ;  /* 0x000000a8ceae7209 */ /* 0x000fc40007810000 */
[----:B---3--:R-:W-:Y:S01]  /*fc50*/  FMNMX.FTZ R168, R170, R169, !PT ;  /* 0x000000a9aaa87209 */ /* 0x008fe20007810000 */
[----:B------:R-:W-:Y:S01]  /*fc60*/  IMAD.U32 R169, RZ, RZ, UR40 ;  /* 0x00000028ffa97e24 */ /* 0x000fe2000f8e00ff */
[----:B------:R-:W-:Y:S02]  /*fc70*/  FMNMX.FTZ R170, R202, R174, !PT ;  /* 0x000000aecaaa7209 */ /* 0x000fe40007810000 */
[----:B-1----:R-:W-:Y:S01]  /*fc80*/  FSEL R182, R171, -INF , P4 ;  /* 0xff800000abb67808 */ /* 0x002fe20002000000 */
[C---:B------:R-:W-:Y:S01]  /*fc90*/  FMUL.FTZ R179, R168.reuse, R169 ;  /* 0x000000a9a8b37220 */ /* 0x040fe20000410000 */
[----:B------:R-:W-:Y:S02]  /*fca0*/  FMNMX.FTZ R170, R205, R170, !PT ;  /* 0x000000aacdaa7209 */ /* 0x000fe40007810000 */
[----:B------:R-:W-:Y:S02]  /*fcb0*/  FSETP.NEU.FTZ.AND P4, PT, R168, -INF , PT ;  /* 0xff800000a800780b */ /* 0x000fe40003f9d000 */
[----:B------:R-:W-:-:S02]  /*fcc0*/  FMNMX.FTZ R170, R199, R170, !PT ;  /* 0x000000aac7aa7209 */ /* 0x000fc40007810000 */
[----:B------:R-:W-:Y:S02]  /*fcd0*/  FSEL R179, R179, RZ, P4 ;  /* 0x000000ffb3b37208 */ /* 0x000fe40002000000 */
[----:B------:R-:W-:-:S03]  /*fce0*/  FMNMX.FTZ R170, R166, R170, !PT ;  /* 0x000000aaa6aa7209 */ /* 0x000fc60007810000 */
[-CC-:B------:R-:W-:Y:S01]  /*fcf0*/  FFMA.FTZ R227, R160, R169.reuse, -R179.reuse ;  /* 0x000000a9a0e37223 */ /* 0x180fe200000108b3 */
[----:B------:R-:W-:Y:S01]  /*fd00*/  FMNMX.FTZ R170, R167, R170, !PT ;  /* 0x000000aaa7aa7209 */ /* 0x000fe20007810000 */
[-CC-:B------:R-:W-:Y:S01]  /*fd10*/  FFMA.FTZ R160, R164, R169.reuse, -R179.reuse ;  /* 0x000000a9a4a07223 */ /* 0x180fe200000108b3 */
[-CC-:B------:R-:W-:Y:S01]  /*fd20*/  FFMA.FTZ R175, R154, R169.reuse, -R179.reuse ;  /* 0x000000a99aaf7223 */ /* 0x180fe200000108b3 */
        /* <DEDUP_REMOVED lines=10> */
[----:B------:R-:W-:Y:S01]  /*fdd0*/  MUFU.EX2 R153, R153 ;  /* 0x0000009900997308 */ /* 0x000fe20000000800 */
[-CC-:B------:R-:W-:Y:S01]  /*fde0*/  FFMA.FTZ R157, R157, R169.reuse, -R179.reuse ;  /* 0x000000a99d9d7223 */ /* 0x180fe200000108b3 */
[-CC-:B------:R-:W-:Y:S01]  /*fdf0*/  FFMA.FTZ R172, R172, R169.reuse, -R179.reuse ;  /* 0x000000a9acac7223 */ /* 0x180fe200000108b3 */
[----:B------:R-:W-:Y:S01]  /*fe00*/  FMNMX.FTZ R170, R182, R170, !PT ;  /* 0x000000aab6aa7209 */ /* 0x000fe20007810000 */
[-CC-:B------:R-:W-:Y:S01]  /*fe10*/  FFMA.FTZ R173, R173, R169.reuse, -R179.reuse ;  /* 0x000000a9adad7223 */ /* 0x180fe200000108b3 */
[-CC-:B------:R-:W-:Y:S01]  /*fe20*/  FFMA.FTZ R178, R155, R169.reuse, -R179.reuse ;  /* 0x000000a99bb27223 */ /* 0x180fe200000108b3 */
[-CC-:B------:R-:W-:Y:S01]  /*fe30*/  FFMA.FTZ R177, R177, R169.reuse, -R179.reuse ;  /* 0x000000a9b1b17223 */ /* 0x180fe200000108b3 */
[----:B------:R-:W-:Y:S01]  /*fe40*/  FMNMX.FTZ R170, R209, R170, !PT ;  /* 0x000000aad1aa7209 */ /* 0x000fe20007810000 */
[----:B------:R-:W-:Y:S01]  /*fe50*/  FFMA.FTZ R176, R176, R169, -R179 ;  /* 0x000000a9b0b07223 */ /* 0x000fe200000108b3 */
[----:B------:R-:W-:Y:S02]  /*fe60*/  MUFU.EX2 R152, R152 ;  /* 0x0000009800987308 */ /* 0x000fe40000000800 */
[----:B------:R-:W-:-:S04]  /*fe70*/  FMNMX.FTZ R170, R228, R170, !PT ;  /* 0x000000aae4aa7209 */ /* 0x000fc80007810000 */
[----:B------:R-:W-:Y:S02]  /*fe80*/  FMNMX.FTZ R170, R229, R170, !PT ;  /* 0x000000aae5aa7209 */ /* 0x000fe40007810000 */
[----:B------:R-:W-:Y:S03]  /*fe90*/  MUFU.EX2 R179, R158 ;  /* 0x0000009e00b37308 */ /* 0x000fe60000000800 */
[----:B------:R-:W0:Y:S05]  /*fea0*/  SHFL.BFLY PT, R164, R170, 0x2, 0x1f ;  /* 0x0c401f00aaa47f89 */ /* 0x000e2a00000e0000 */
[----:B------:R-:W-:Y:S08]  /*feb0*/  MUFU.EX2 R161, R161 ;  /* 0x000000a100a17308 */ /* 0x000ff00000000800 */
[----:B------:R-:W-:Y:S08]  /*fec0*/  MUFU.EX2 R227, R227 ;  /* 0x000000e300e37308 */ /* 0x000ff00000000800 */
[----:B------:R-:W-:Y:S01]  /*fed0*/  MUFU.EX2 R160, R160 ;  /* 0x000000a000a07308 */ /* 0x000fe20000000800 */
[----:B0-----:R-:W-:-:S02]  /*fee0*/  FMNMX.FTZ R170, R170, R164, !PT ;  /* 0x000000a4aaaa7209 */ /* 0x001fc40007810000 */
[----:B------:R-:W-:-:S03]  /*fef0*/  FSEL R164, R168, RZ, P4 ;  /* 0x000000ffa8a47208 */ /* 0x000fc60002000000 */
[----:B------:R-:W0:Y:S02]  /*ff00*/  SHFL.BFLY PT, R154, R170, 0x1, 0x1f ;  /* 0x0c201f00aa9a7f89 */ /* 0x000e2400000e0000 */
[----:B------:R-:W-:Y:S01]  /*ff10*/  MUFU.EX2 R157, R157 ;  /* 0x0000009d009d7308 */ /* 0x000fe20000000800 */
[----:B------:R-:W-:-:S04]  /*ff20*/  FADD.FTZ R164, -R164, R197 ;  /* 0x000000c5a4a47221 */ /* 0x000fc80000010100 */
[----:B------:R-:W-:-:S03]  /*ff30*/  FMUL.FTZ R164, R164, R169 ;  /* 0x000000a9a4a47220 */ /* 0x000fc60000410000 */
[----:B------:R-:W-:Y:S08]  /*ff40*/  MUFU.EX2 R171, R171 ;  /* 0x000000ab00ab7308 */ /* 0x000ff00000000800 */
[----:B------:R-:W1:Y:S01]  /*ff50*/  MUFU.EX2 R164, R164 ;  /* 0x000000a400a47308 */ /* 0x000e620000000800 */
[----:B0-----:R-:W-:-:S07]  /*ff60*/  FMNMX.FTZ R170, R170, R154, !PT ;  /* 0x0000009aaaaa7209 */ /* 0x001fce0007810000 */
[----:B------:R-:W-:Y:S01]  /*ff70*/  MUFU.EX2 R172, R172 ;  /* 0x000000ac00ac7308 */ /* 0x000fe20000000800 */
[C---:B------:R-:W-:Y:S01]  /*ff80*/  FSETP.NEU.FTZ.AND P3, PT, R170.reuse, -INF , PT ;  /* 0xff800000aa00780b */ /* 0x040fe20003f7d000 */
[----:B------:R-:W-:-:S03]  /*ff90*/  FMUL.FTZ R156, R170, R169 ;  /* 0x000000a9aa9c7220 */ /* 0x000fc60000410000 */
[----:B------:R-:W-:-:S03]  /*ffa0*/  FSEL R165, R170, RZ, P3 ;  /* 0x000000ffaaa57208 */ /* 0x000fc60001800000 */
[----:B------:R-:W-:Y:S01]  /*ffb0*/  MUFU.EX2 R174, R174 ;  /* 0x000000ae00ae7308 */ /* 0x000fe20000000800 */
[----:B------:R-:W-:Y:S01]  /*ffc0*/  FSEL R156, R156, RZ, P3 ;  /* 0x000000ff9c9c7208 */ /* 0x000fe20001800000 */
[-C--:B-1----:R-:W-:Y:S01]  /*ffd0*/  FMUL.FTZ R24, R24, R164.reuse ;  /* 0x000000a418187220 */ /* 0x082fe20000410000 */
[----:B------:R-:W-:Y:S01]  /*ffe0*/  ISETP.NE.AND P3, PT, R191, RZ, PT ;  /* 0x000000ffbf00720c */ /* 0x000fe20003f65270 */
[----:B------:R-:W-:Y:S01]  /*fff0*/  FADD.FTZ R165, -R165, R200 ;  /* 0x000000c8a5a57221 */ /* 0x000fe20000010100 */
[----:B------:R-:W-:Y:S01]  /*10000*/  FMUL.FTZ R25, R25, R164 ;  /* 0x000000a419197220 */ /* 0x000fe20000410000 */
[-CC-:B------:R-:W-:Y:S01]  /*10010*/  FFMA.FTZ R154, R162, R169.reuse, -R156.reuse ;  /* 0x000000a9a29a7223 */ /* 0x180fe2000001089c */
[-CC-:B------:R-:W-:Y:S01]  /*10020*/  FFMA.FTZ R159, R163, R169.reuse, -R156.reuse ;  /* 0x000000a9a39f7223 */ /* 0x180fe2000001089c */
[-C--:B------:R-:W-:Y:S01]  /*10030*/  FMUL.FTZ R165, R165, R169.reuse ;  /* 0x000000a9a5a57220 */ /* 0x080fe20000410000 */
[-CC-:B------:R-:W-:Y:S01]  /*10040*/  FFMA.FTZ R155, R204, R169.reuse, -R156.reuse ;  /* 0x000000a9cc9b7223 */ /* 0x180fe2000001089c */
[-CC-:B------:R-:W-:Y:S01]  /*10050*/  FFMA.FTZ R158, R202, R169.reuse, -R156.reuse ;  /* 0x000000a9ca9e7223 */ /* 0x180fe2000001089c */
[----:B------:R-:W-:Y:S01]  /*10060*/  FFMA.FTZ R202, R166, R169, -R156 ;  /* 0x000000a9a6ca7223 */ /* 0x000fe2000001089c */
[----:B------:R-:W-:Y:S01]  /*10070*/  MUFU.EX2 R154, R154 ;  /* 0x0000009a009a7308 */ /* 0x000fe20000000800 */
[----:B------:R-:W-:-:S02]  /*10080*/  @!P1 VIADD R166, R195, 0x38840 ;  /* 0x00038840c3a69836 */ /* 0x000fc40000000000 */
[-CC-:B------:R-:W-:Y:S01]  /*10090*/  FFMA.FTZ R162, R206, R169.reuse, -R156.reuse ;  /* 0x000000a9cea27223 */ /* 0x180fe2000001089c */
[-CC-:B------:R-:W-:Y:S01]  /*100a0*/  FFMA.FTZ R163, R205, R169.reuse, -R156.reuse ;  /* 0x000000a9cda37223 */ /* 0x180fe2000001089c */
[-CC-:B------:R-:W-:Y:S01]  /*100b0*/  FFMA.FTZ R183, R199, R169.reuse, -R156.reuse ;  /* 0x000000a9c7b77223 */ /* 0x180fe2000001089c */
[-C--:B------:R-:W-:Y:S01]  /*100c0*/  FFMA.FTZ R197, R167, R169.reuse, -R156 ;  /* 0x000000a9a7c57223 */ /* 0x080fe2000001089c */
[----:B------:R-:W-:Y:S01]  /*100d0*/  @!P1 PRMT R166, RZ, 0x654, R166 ;  /* 0x00000654ffa69816 */ /* 0x000fe200000000a6 */
[-CC-:B------:R-:W-:Y:S01]  /*100e0*/  FFMA.FTZ R181, R181, R169.reuse, -R156.reuse ;  /* 0x000000a9b5b57223 */ /* 0x180fe2000001089c */
[----:B------:R-:W0:Y:S01]  /*100f0*/  MUFU.EX2 R165, R165 ;  /* 0x000000a500a57308 */ /* 0x000e220000000800 */
[-CC-:B------:R-:W-:Y:S01]  /*10100*/  FFMA.FTZ R200, R208, R169.reuse, -R156.reuse ;  /* 0x000000a9d0c87223 */ /* 0x180fe2000001089c */
[----:B------:R1:W-:Y:S01]  /*10110*/  @!P1 SYNCS.ARRIVE.TRANS64.RED.A1T0 RZ, [R166+URZ], RZ ;  /* 0x000000ffa6ff99a7 */ /* 0x0003e2000810043f */
[-CC-:B------:R-:W-:Y:S01]  /*10120*/  FFMA.FTZ R207, R207, R169.reuse, -R156.reuse ;  /* 0x000000a9cfcf7223 */ /* 0x180fe2000001089c */
[-CC-:B------:R-:W-:Y:S01]  /*10130*/  FFMA.FTZ R209, R209, R169.reuse, -R156.reuse ;  /* 0x000000a9d1d17223 */ /* 0x180fe2000001089c */
[-CC-:B------:R-:W-:Y:S01]  /*10140*/  FFMA.FTZ R205, R228, R169.reuse, -R156.reuse ;  /* 0x000000a9e4cd7223 */ /* 0x180fe2000001089c */
[-C--:B------:R-:W-:Y:S01]  /*10150*/  FFMA.FTZ R206, R229, R169.reuse, -R156 ;  /* 0x000000a9e5ce7223 */ /* 0x080fe2000001089c */
[----:B------:R-:W-:Y:S01]  /*10160*/  @!P3 IMAD R167, R201, 0x40, R188 ;  /* 0x00000040c9a7b824 */ /* 0x000fe200078e02bc */
[----:B------:R-:W2:Y:S01]  /*10170*/  MUFU.EX2 R159, R159 ;  /* 0x0000009f009f7308 */ /* 0x000ea20000000800 */
[----:B------:R-:W-:Y:S01]  /*10180*/  FMUL.FTZ R28, R28, R164 ;  /* 0x000000a41c1c7220 */ /* 0x000fe20000410000 */
[----:B-1----:R-:W-:Y:S01]  /*10190*/  FFMA.FTZ R166, R182, R169, -R156 ;  /* 0x000000a9b6a67223 */ /* 0x002fe2000001089c */
[----:B------:R-:W-:Y:S01]  /*101a0*/  FFMA.FTZ R156, R164, R15, R153 ;  /* 0x0000000fa49c7223 */ /* 0x000fe20000010099 */
[----:B------:R-:W-:-:S02]  /*101b0*/  @!P3 IMAD R167, R167, 0x4, R2 ;  /* 0x00000004a7a7b824 */ /* 0x000fc400078e0202 */
[-C--:B------:R-:W-:Y:S01]  /*101c0*/  FMUL.FTZ R29, R29, R164.reuse ;  /* 0x000000a41d1d7220 */ /* 0x080fe20000410000 */
[-C--:B------:R-:W-:Y:S01]  /*101d0*/  FMUL.FTZ R32, R32, R164.reuse ;  /* 0x000000a420207220 */ /* 0x080fe20000410000 */
[----:B------:R-:W-:Y:S01]  /*101e0*/  FMUL.FTZ R33, R33, R164 ;  /* 0x000000a421217220 */ /* 0x000fe20000410000 */
[----:B------:R-:W1:Y:S01]  /*101f0*/  MUFU.EX2 R155, R155 ;  /* 0x0000009b009b7308 */ /* 0x000e620000000800 */
[----:B0-----:R-:W-:Y:S01]  /*10200*/  FFMA.FTZ R15, R165, R20, R154 ;  /* 0x00000014a50f7223 */ /* 0x001fe2000001009a */
[C---:B------:R-:W-:Y:S01]  /*10210*/  FADD.FTZ R20, R152.reuse, R156 ;  /* 0x0000009c98147221 */ /* 0x040fe20000010000 */
[----:B------:R-:W-:Y:S01]  /*10220*/  F2FP.F16.F32.PACK_AB R152, R152, R153 ;  /* 0x000000999898723e */ /* 0x000fe200000000ff */
[----:B------:R0:W-:Y:S01]  /*10230*/  @!P3 STS [R167+0x38400], R164 ;  /* 0x038400a4a700b388 */ /* 0x0001e20000000800 */
[-C--:B------:R-:W-:Y:S01]  /*10240*/  FMUL.FTZ R36, R36, R164.reuse ;  /* 0x000000a424247220 */ /* 0x080fe20000410000 */
[-C--:B------:R-:W-:Y:S01]  /*10250*/  FMUL.FTZ R37, R37, R164.reuse ;  /* 0x000000a425257220 */ /* 0x080fe20000410000 */
[----:B------:R-:W-:Y:S01]  /*10260*/  FMUL.FTZ R40, R40, R164 ;  /* 0x000000a428287220 */ /* 0x000fe20000410000 */
[----:B------:R-:W3:Y:S01]  /*10270*/  MUFU.EX2 R162, R162 ;  /* 0x000000a200a27308 */ /* 0x000ee20000000800 */
[C---:B--2---:R-:W-:Y:S01]  /*10280*/  FADD.FTZ R156, R159.reuse, R15 ;  /* 0x0000000f9f9c7221 */ /* 0x044fe20000010000 */
[----:B------:R-:W-:Y:S01]  /*10290*/  F2FP.F16.F32.PACK_AB R153, R159, R154 ;  /* 0x0000009a9f99723e */ /* 0x000fe200000000ff */
[----:B------:R-:W-:Y:S01]  /*102a0*/  FADD.FTZ R154, R161, R20 ;  /* 0x00000014a19a7221 */ /* 0x000fe20000010000 */
[----:B------:R2:W-:Y:S01]  /*102b0*/  @!P3 STS [R167+0x38420], R165 ;  /* 0x038420a5a700b388 */ /* 0x0005e20000000800 */
[-C--:B------:R-:W-:Y:S01]  /*102c0*/  FMUL.FTZ R41, R41, R164.reuse ;  /* 0x000000a429297220 */ /* 0x080fe20000410000 */
[-C--:B------:R-:W-:Y:S01]  /*102d0*/  FMUL.FTZ R44, R44, R164.reuse ;  /* 0x000000a42c2c7220 */ /* 0x080fe20000410000 */
[-C--:B------:R-:W-:Y:S01]  /*102e0*/  FMUL.FTZ R45, R45, R164.reuse ;  /* 0x000000a42d2d7220 */ /* 0x080fe20000410000 */
[----:B------:R-:W4:Y:S01]  /*102f0*/  MUFU.EX2 R158, R158 ;  /* 0x0000009e009e7308 */ /* 0x000f220000000800 */
[----:B-1----:R-:W-:Y:S01]  /*10300*/  FADD.FTZ R20, R155, R156 ;  /* 0x0000009c9b147221 */ /* 0x002fe20000010000 */
[C---:B------:R-:W-:Y:S01]  /*10310*/  FADD.FTZ R156, R227.reuse, R154 ;  /* 0x0000009ae39c7221 */ /* 0x040fe20000010000 */
[----:B------:R-:W-:Y:S01]  /*10320*/  F2FP.F16.F32.PACK_AB R154, R227, R161 ;  /* 0x000000a1e39a723e */ /* 0x000fe200000000ff */
[-C--:B------:R-:W-:Y:S01]  /*10330*/  FMUL.FTZ R48, R48, R164.reuse ;  /* 0x000000a430307220 */ /* 0x080fe20000410000 */
[-C--:B------:R-:W-:Y:S01]  /*10340*/  FMUL.FTZ R49, R49, R164.reuse ;  /* 0x000000a431317220 */ /* 0x080fe20000410000 */
[----:B------:R-:W-:Y:S01]  /*10350*/  FADD.FTZ R156, R160, R156 ;  /* 0x0000009ca09c7221 */ /* 0x000fe20000010000 */
[----:B------:R-:W-:Y:S01]  /*10360*/  FMUL.FTZ R52, R52, R164 ;  /* 0x000000a434347220 */ /* 0x000fe20000410000 */
[----:B------:R-:W1:Y:S01]  /*10370*/  MUFU.EX2 R163, R163 ;  /* 0x000000a300a37308 */ /* 0x000e620000000800 */
[C---:B---3--:R-:W-:Y:S01]  /*10380*/  FADD.FTZ R159, R162.reuse, R20 ;  /* 0x00000014a29f7221 */ /* 0x048fe20000010000 */
[C---:B------:R-:W-:Y:S01]  /*10390*/  FADD.FTZ R201, R157.reuse, R156 ;  /* 0x0000009c9dc97221 */ /* 0x040fe20000010000 */
[----:B------:R-:W-:Y:S01]  /*103a0*/  F2FP.F16.F32.PACK_AB R156, R157, R160 ;  /* 0x000000a09d9c723e */ /* 0x000fe200000000ff */
[-C--:B------:R-:W-:Y:S01]  /*103b0*/  FMUL.FTZ R53, R53, R164.reuse ;  /* 0x000000a435357220 */ /* 0x080fe20000410000 */
[----:B------:R-:W-:Y:S01]  /*103c0*/  F2FP.F16.F32.PACK_AB R155, R162, R155 ;  /* 0x0000009ba29b723e */ /* 0x000fe200000000ff */
[----:B------:R-:W-:Y:S01]  /*103d0*/  BAR.SYNC.DEFER_BLOCKING 0xf, 0x100 ;  /* 0x03c4000000007b1d */ /* 0x000fe20000010000 */
[-C--:B------:R-:W-:Y:S01]  /*103e0*/  FMUL.FTZ R56, R56, R164.reuse ;  /* 0x000000a438387220 */ /* 0x080fe20000410000 */
[-C--:B------:R-:W-:Y:S01]  /*103f0*/  FMUL.FTZ R57, R57, R164.reuse ;  /* 0x000000a439397220 */ /* 0x080fe20000410000 */
[----:B----4-:R-:W-:Y:S01]  /*10400*/  FADD.FTZ R159, R158, R159 ;  /* 0x0000009f9e9f7221 */ /* 0x010fe20000010000 */
[-C--:B------:R-:W-:Y:S01]  /*10410*/  FMUL.FTZ R60, R60, R164.reuse ;  /* 0x000000a43c3c7220 */ /* 0x080fe20000410000 */
[-C--:B------:R-:W-:Y:S01]  /*10420*/  FMUL.FTZ R61, R61, R164.reuse ;  /* 0x000000a43d3d7220 */ /* 0x080fe20000410000 */
[----:B------:R-:W-:Y:S01]  /*10430*/  MUFU.EX2 R183, R183 ;  /* 0x000000b700b77308 */ /* 0x000fe20000000800 */
[-C--:B------:R-:W-:Y:S01]  /*10440*/  FMUL.FTZ R64, R64, R164.reuse ;  /* 0x000000a440407220 */ /* 0x080fe20000410000 */
[-C--:B------:R-:W-:Y:S01]  /*10450*/  FMUL.FTZ R65, R65, R164.reuse ;  /* 0x000000a441417220 */ /* 0x080fe20000410000 */
[-C--:B------:R-:W-:Y:S01]  /*10460*/  FMUL.FTZ R68, R68, R164.reuse ;  /* 0x000000a444447220 */ /* 0x080fe20000410000 */
[----:B------:R-:W-:Y:S01]  /*10470*/  FMUL.FTZ R69, R69, R164 ;  /* 0x000000a445457220 */ /* 0x000fe20000410000 */
[C---:B-1----:R-:W-:Y:S01]  /*10480*/  FADD.FTZ R204, R163.reuse, R159 ;  /* 0x0000009fa3cc7221 */ /* 0x042fe20000010000 */
[----:B------:R-:W-:Y:S01]  /*10490*/  F2FP.F16.F32.PACK_AB R157, R163, R158 ;  /* 0x0000009ea39d723e */ /* 0x000fe200000000ff */
[-C--:B------:R-:W-:Y:S01]  /*104a0*/  FMUL.FTZ R72, R72, R164.reuse ;  /* 0x000000a448487220 */ /* 0x080fe20000410000 */
[----:B------:R-:W1:Y:S01]  /*104b0*/  MUFU.EX2 R202, R202 ;  /* 0x000000ca00ca7308 */ /* 0x000e620000000800 */
[----:B------:R-:W-:Y:S01]  /*104c0*/  F2FP.F16.F32.PACK_AB R158, R172, R171 ;  /* 0x000000abac9e723e */ /* 0x000fe200000000ff */
        /* <DEDUP_REMOVED lines=117> */
[----:B------:R-:W-:Y:S01]  /*10c20*/  FMUL.FTZ R151, R151, R165 ;  /* 0x000000a597977220 */ /* 0x000fe20000410000 */
[----:B---3--:R-:W-:Y:S01]  /*10c30*/  F2FP.F16.F32.PACK_AB R160, R175, R174 ;  /* 0x000000aeafa0723e */ /* 0x008fe200000000ff */
[----:B------:R3:W-:Y:S01]  /*10c40*/  STSM.16.M88.4 [R194+0x36400], R152 ;  /* 0x03640098c2007844 */ /* 0x0007e20000000200 */
[----:B-1----:R-:W-:Y:S01]  /*10c50*/  F2FP.F16.F32.PACK_AB R161, R181, R197 ;  /* 0x000000c5b5a1723e */ /* 0x002fe200000000ff */
[----:B------:R-:W-:Y:S01]  /*10c60*/  IMAD.MOV.U32 R199, RZ, RZ, 0x40000040 ;  /* 0x40000040ffc77424 */ /* 0x000fe200078e00ff */
[----:B------:R-:W-:Y:S01]  /*10c70*/  F2FP.F16.F32.PACK_AB R162, R178, R173 ;  /* 0x000000adb2a2723e */ /* 0x000fe200000000ff */
[----:B------:R1:W-:Y:S01]  /*10c80*/  STSM.16.M88.4 [R203], R156 ;  /* 0x0000009ccb007844 */ /* 0x0003e20000000200 */
[----:B----4-:R-:W-:Y:S01]  /*10c90*/  F2FP.F16.F32.PACK_AB R163, R182, R200 ;  /* 0x000000c8b6a3723e */ /* 0x010fe200000000ff */
[----:B------:R-:W-:Y:S01]  /*10ca0*/  FADD.FTZ R201, R171, R201 ;  /* 0x000000c9abc97221 */ /* 0x000fe20000010000 */
[----:B0-----:R-:W-:Y:S01]  /*10cb0*/  F2FP.F16.F32.PACK_AB R164, R176, R177 ;  /* 0x000000b1b0a4723e */ /* 0x001fe200000000ff */
[----:B------:R-:W-:Y:S01]  /*10cc0*/  FADD.FTZ R204, R183, R204 ;  /* 0x000000ccb7cc7221 */ /* 0x000fe20000010000 */
[----:B--2---:R-:W-:Y:S01]  /*10cd0*/  F2FP.F16.F32.PACK_AB R165, R20, R15 ;  /* 0x0000000f14a5723e */ /* 0x004fe200000000ff */
[----:B------:R1:W-:Y:S01]  /*10ce0*/  STSM.16.M88.4 [R212], R160 ;  /* 0x000000a0d4007844 */ /* 0x0003e20000000200 */
[----:B------:R-:W-:Y:S01]  /*10cf0*/  F2FP.F16.F32.PACK_AB R166, R180, R179 ;  /* 0x000000b3b4a6723e */ /* 0x000fe200000000ff */
[----:B------:R-:W-:Y:S01]  /*10d00*/  FADD.FTZ R201, R172, R201 ;  /* 0x000000c9acc97221 */ /* 0x000fe20000010000 */
[----:B-----5:R-:W-:Y:S01]  /*10d10*/  F2FP.F16.F32.PACK_AB R167, R206, R205 ;  /* 0x000000cdcea7723e */ /* 0x020fe200000000ff */
[----:B------:R-:W-:Y:S01]  /*10d20*/  FADD.FTZ R204, R202, R204 ;  /* 0x000000cccacc7221 */ /* 0x000fe20000010000 */
[----:B------:R-:W-:Y:S01]  /*10d30*/  ISETP.GT.AND P3, PT, R21, R196, PT ;  /* 0x000000c41500720c */ /* 0x000fe20003f64270 */
[----:B------:R-:W-:Y:S01]  /*10d40*/  FADD.FTZ R201, R174, R201 ;  /* 0x000000c9aec97221 */ /* 0x000fe20000010000 */
[----:B------:R-:W-:Y:S01]  /*10d50*/  @!P1 VIADD R195, R195, 0x38860 ;  /* 0x00038860c3c39836 */ /* 0x000fe20000000000 */
[----:B------:R1:W-:Y:S01]  /*10d60*/  STSM.16.M88.4 [R210], R164 ;  /* 0x000000a4d2007844 */ /* 0x0003e20000000200 */
[----:B------:R-:W-:Y:S01]  /*10d70*/  WARPGROUP.ARRIVE ;  /* 0x00000000000079c5 */ /* 0x000fe20000000000 */
[----:B------:R-:W-:Y:S01]  /*10d80*/  FADD.FTZ R204, R197, R204 ;  /* 0x000000ccc5cc7221 */ /* 0x000fe20000010000 */
[----:B------:R-:W-:Y:S01]  /*10d90*/  FADD.FTZ R201, R175, R201 ;  /* 0x000000c9afc97221 */ /* 0x000fe20000010000 */
[----:B------:R-:W-:Y:S01]  /*10da0*/  @!P1 PRMT R195, RZ, 0x654, R195 ;  /* 0x00000654ffc39816 */ /* 0x000fe200000000c3 */
[----:B------:R-:W-:-:S02]  /*10db0*/  IMAD.MOV.U32 R197, RZ, RZ, R168 ;  /* 0x000000ffffc57224 */ /* 0x000fc400078e00a8 */
[----:B------:R-:W-:Y:S01]  /*10dc0*/  FADD.FTZ R204, R181, R204 ;  /* 0x000000ccb5cc7221 */ /* 0x000fe20000010000 */
[----:B------:R-:W-:Y:S01]  /*10dd0*/  HGMMA.64x256x16.F32 R24, R152, gdesc[UR4].tnspB, R24, gsb0 ;  /* 0x43e0000498187df0 */ /* 0x000fe20008000818 */
[----:B------:R-:W-:Y:S02]  /*10de0*/  FADD.FTZ R201, R173, R201 ;  /* 0x000000c9adc97221 */ /* 0x000fe40000010000 */
[----:B------:R-:W-:Y:S01]  /*10df0*/  FADD.FTZ R204, R200, R204 ;  /* 0x000000ccc8cc7221 */ /* 0x000fe20000010000 */
[----:B------:R-:W-:Y:S02]  /*10e00*/  IMAD.MOV.U32 R200, RZ, RZ, R170 ;  /* 0x000000ffffc87224 */ /* 0x000fe400078e00aa */
        /* <DEDUP_REMOVED lines=9> */
[----:B------:R-:W-:Y:S02]  /*10ea0*/  IMAD.MOV.U32 R201, RZ, RZ, R18 ;  /* 0x000000ffffc97224 */ /* 0x000fe400078e0012 */
[----:B------:R-:W-:Y:S01]  /*10eb0*/  FADD.FTZ R20, R206, R204 ;  /* 0x000000ccce147221 */ /* 0x000fe20000010000 */
[----:B------:R-:W-:Y:S02]  /*10ec0*/  WARPGROUP.DEPBAR.LE gsb0, 0x0 ;  /* 0x00008000000079c5 */ /* 0x000fe40000010000 */
[----:B---3--:R-:W-:Y:S01]  /*10ed0*/  VIADD R152, R198, 0x80 ;  /* 0x00000080c6987836 */ /* 0x008fe20000000000 */
[----:B------:R-:W-:Y:S01]  /*10ee0*/  WARPGROUP.ARRIVE ;  /* 0x00000000000079c5 */ /* 0x000fe20000000000 */
[----:B------:R-:W-:-:S03]  /*10ef0*/  IMAD.MOV.U32 R153, RZ, RZ, 0x40000040 ;  /* 0x40000040ff997424 */ /* 0x000fc600078e00ff */
[----:B------:R-:W-:Y:S01]  /*10f00*/  R2UR UR6, R152 ;  /* 0x00000000980672ca */ /* 0x000fe200000e0000 */
[C---:B------:R-:W-:Y:S01]  /*10f10*/  VIADD R152, R198.reuse, 0x100 ;  /* 0x00000100c6987836 */ /* 0x040fe20000000000 */
[----:B------:R-:W-:Y:S01]  /*10f20*/  R2UR UR7, R153 ;  /* 0x00000000990772ca */ /* 0x000fe200000e0000 */
[----:B------:R-:W-:Y:S02]  /*10f30*/  IMAD.MOV.U32 R153, RZ, RZ, 0x40000040 ;  /* 0x40000040ff997424 */ /* 0x000fe400078e00ff */
[----:B------:R-:W-:-:S10]  /*10f40*/  VIADD R198, R198, 0x180 ;  /* 0x00000180c6c67836 */ /* 0x000fd40000000000 */
[----:B------:R-:W-:Y:S01]  /*10f50*/  HGMMA.64x256x16.F32 R24, R156, gdesc[UR4].tnspB, R24, gsb0 ;  /* 0x43e000049c187df0 */ /* 0x000fe20008000818 */
[----:B------:R-:W-:Y:S01]  /*10f60*/  R2UR UR6, R152 ;  /* 0x00000000980672ca */ /* 0x000fe200000e0000 */
[----:B------:R-:W-:Y:S01]  /*10f70*/  VIADD R152, R21, 0xffffffff ;  /* 0xffffffff15987836 */ /* 0x000fe20000000000 */
[----:B------:R-:W-:-:S03]  /*10f80*/  R2UR UR7, R153 ;  /* 0x00000000990772ca */ /* 0x000fc600000e0000 */
[----:B------:R-:W-:Y:S01]  /*10f90*/  IMAD.MOV.U32 R21, RZ, RZ, R152 ;  /* 0x000000ffff157224 */ /* 0x000fe200078e0098 */
        /* <DEDUP_REMOVED lines=22> */
.L_x_5691:
[----:B------:R-:W-:-:S07]  /*11100*/  IMAD.MOV.U32 R21, RZ, RZ, R152 ;  /* 0x000000ffff157224 */ /* 0x000fce00078e0098 */
.L_x_5690:
[----:B------:R-:W-:Y:S05]  /*11110*/  BSYNC B0 ;  /* 0x0000000000007941 */ /* 0x000fea0003800000 */
.L_x_5689:
[----:B------:R-:W-:Y:S01]  /*11120*/  ISETP.GE.AND P2, PT, R21, R213, PT ;  /* 0x000000d51500720c */ /* 0x000fe20003f46270 */
[----:B------:R-:W-:-:S12]  /*11130*/  BSSY B0, `(.L_x_5703) ;  /* 0x0000368000007945 */ /* 0x000fd80003800000 */
[----:B------:R-:W-:Y:S05]  /*11140*/  @!P2 BRA `(.L_x_5704) ;  /* 0x000000340098a947 */ /* 0x000fea0003800000 */
[----:B------:R-:W-:Y:S02]  /*11150*/  IMAD.MOV.U32 R199, RZ, RZ, R170 ;  /* 0x000000ffffc77224 */ /* 0x000fe400078e00aa */
[----:B-1----:R-:W-:Y:S02]  /*11160*/  IMAD.MOV.U32 R195, RZ, RZ, R168 ;  /* 0x000000ffffc37224 */ /* 0x002fe400078e00a8 */
[----:B------:R-:W-:-:S07]  /*11170*/  IMAD.MOV.U32 R198, RZ, RZ, R18 ;  /* 0x000000ffffc67224 */ /* 0x000fce00078e0012 */
.L_x_5715:
[----:B------:R-:W-:-:S05]  /*11180*/  VIADD R18, R198, 0x1 ;  /* 0x00000001c6127836 */ /* 0x000fca0000000000 */
[----:B------:R-:W-:-:S04]  /*11190*/  ISETP.NE.AND P2, PT, R18, 0x2, PT ;  /* 0x000000021200780c */ /* 0x000fc80003f45270 */
[----:B------:R-:W-:Y:S02]  /*111a0*/  SEL R152, RZ, 0x1, P2 ;  /* 0x00000001ff987807 */ /* 0x000fe40001000000 */
[----:B------:R-:W-:Y:S02]  /*111b0*/  SEL R18, R18, RZ, P2 ;  /* 0x000000ff12127207 */ /* 0x000fe40001000000 */
[----:B------:R-:W-:Y:S01]  /*111c0*/  LOP3.LUT R22, R22, R152, RZ, 0x3c, !PT ;  /* 0x0000009816167212 */ /* 0x000fe200078e3cff */
[----:B--2---:R-:W-:Y:S06]  /*111d0*/  @!P0 BRA `(.L_x_5705) ;  /* 0x0000000000048947 */ /* 0x004fec0003800000 */
[----:B------:R-:W-:Y:S01]  /*111e0*/  BPT.TRAP 0x1 ;  /* 0x000000040000795c */ /* 0x000fe20000300000 */
.L_x_5705:
[----:B------:R-:W-:Y:S01]  /*111f0*/  IMAD R192, R18, 0x8, R2 ;  /* 0x0000000812c07824 */ /* 0x000fe200078e0202 */
[----:B------:R-:W-:-:S04]  /*11200*/  SHF.L.U32 R196, R22, 0x1f, RZ ;  /* 0x0000001f16c47819 */ /* 0x000fc800000006ff */
[----:B------:R0:W1:Y:S01]  /*11210*/  SYNCS.PHASECHK.TRANS64.TRYWAIT P2, [R192+URZ+0x38830], R196 ;  /* 0x038830c4c00075a7 */ /* 0x000062000804017f */
[----:B------:R-:W-:Y:S05]  /*11220*/  @!P0 BRA `(.L_x_5706) ;  /* 0x0000000000048947 */ /* 0x000fea0003800000 */
[----:B------:R-:W-:Y:S01]  /*11230*/  BPT.TRAP 0x1 ;  /* 0x000000040000795c */ /* 0x000fe20000300000 */
.L_x_5706:
[----:B------:R-:W-:Y:S01]  /*11240*/  BSSY B1, `(.L_x_5707) ;  /* 0x0000006000017945 */ /* 0x000fe20003800000 */
[----:B------:R-:W-:Y:S02]  /*11250*/  IMAD R156, R18, 0x200, R3 ;  /* 0x00000200129c7824 */ /* 0x000fe400078e0203 */
[----:B------:R-:W-:Y:S01]  /*11260*/  IMAD.MOV.U32 R157, RZ, RZ, 0x40000040 ;  /* 0x40000040ff9d7424 */ /* 0x000fe200078e00ff */
[----:B-1----:R-:W-:Y:S06]  /*11270*/  @P2 BRA `(.L_x_5708) ;  /* 0x0000000000082947 */ /* 0x002fec0003800000 */
[----:B------:R-:W1:Y:S02]  /*11280*/  SYNCS.PHASECHK.TRANS64.TRYWAIT P2, [R192+URZ+0x38830], R196 ;  /* 0x038830c4c00075a7 */ /* 0x000e64000804017f */
[----:B-1----:R-:W-:Y:S05]  /*11290*/  @!P2 BRA `(.L_x_5709) ;  /* 0x000001400050a947 */ /* 0x002fea0003800000 */
.L_x_5708:
[----:B------:R-:W-:Y:S05]  /*112a0*/  BSYNC B1 ;  /* 0x0000000000017941 */ /* 0x000fea0003800000 */
.L_x_5707:
        /* <DEDUP_REMOVED lines=36> */
.L_x_5710:
[----:B------:R2:W3:Y:S01]  /*114f0*/  SYNCS.PHASECHK.TRANS64.TRYWAIT P2, [R192+URZ+0x38850], R196 ;  /* 0x038850c4c00075a7 */ /* 0x0004e2000804017f */
[----:B------:R-:W-:Y:S05]  /*11500*/  @!P0 BRA `(.L_x_5711) ;  /* 0x0000000000048947 */ /* 0x000fea0003800000 */
[----:B------:R-:W-:Y:S01]  /*11510*/  BPT.TRAP 0x1 ;  /* 0x000000040000795c */ /* 0x000fe20000300000 */
.L_x_5711:
[----:B------:R-:W-:Y:S04]  /*11520*/  BSSY B1, `(.L_x_5712) ;  /* 0x0000004000017945 */ /* 0x000fe80003800000 */
[----:B---3--:R-:W-:Y:S05]  /*11530*/  @P2 BRA `(.L_x_5713) ;  /* 0x0000000000082947 */ /* 0x008fea0003800000 */
[----:B------:R-:W3:Y:S02]  /*11540*/  SYNCS.PHASECHK.TRANS64.TRYWAIT P2, [R192+URZ+0x38850], R196 ;  /* 0x038850c4c00075a7 */ /* 0x000ee4000804017f */
[----:B---3--:R-:W-:Y:S05]  /*11550*/  @!P2 BRA `(.L_x_5714) ;  /* 0x0000013c00b4a947 */ /* 0x008fea0003800000 */
.L_x_5713:
[----:B------:R-:W-:Y:S05]  /*11560*/  BSYNC B1 ;  /* 0x0000000000017941 */ /* 0x000fea0003800000 */
.L_x_5712:
        /* <DEDUP_REMOVED lines=13> */
[----:B------:R-:W-:Y:S02]  /*11640*/  IMAD.MOV.U32 R207, RZ, RZ, 0x40000040 ;  /* 0x40000040ffcf7424 */ /* 0x000fe400078e00ff */
[----:B------:R-:W-:Y:S01]  /*11650*/  IMAD.MOV.U32 R208, RZ, RZ, 0x28 ;  /* 0x00000028ffd07424 */ /* 0x000fe200078e00ff */
[----:B------:R-:W-:Y:S01]  /*11660*/  HGMMA.64x64x16.F32 R152, gdesc[UR4], R152, gsb0 ;  /* 0x00e00000049879f0 */ /* 0x000fe20008000898 */
[----:B------:R-:W-:Y:S01]  /*11670*/  R2UR UR4, R196 ;  /* 0x00000000c40472ca */ /* 0x000fe200000e0000 */
[----:B------:R-:W-:Y:S01]  /*11680*/  VIADD R196, R204, 0x2 ;  /* 0x00000002ccc47836 */ /* 0x000fe20000000000 */
[----:B------:R-:W-:Y:S01]  /*11690*/  R2UR UR5, R197 ;  /* 0x00000000c50572ca */ /* 0x000fe200000e0000 */
[----:B------:R-:W-:-:S02]  /*116a0*/  IMAD.MOV.U32 R197, RZ, RZ, 0x40000040 ;  /* 0x40000040ffc57424 */ /* 0x000fc400078e00ff */
[----:B------:R-:W-:Y:S01]  /*116b0*/  IMAD.MOV.U32 R209, RZ, RZ, 0xa00 ;  /* 0x00000a00ffd17424 */ /* 0x000fe200078e00ff */
        /* <DEDUP_REMOVED lines=161> */
[----:B------:R-:W-:Y:S02]  /*120d0*/  SEL R208, R208, 0x26, P2 ;  /* 0x00000026d0d07807 */ /* 0x000fe40001000000 */
[----:B------:R-:W-:Y:S01]  /*120e0*/  SEL R209, R209, 0x980, P2 ;  /* 0x00000980d1d17807 */ /* 0x000fe20001000000 */
[----:B------:R-:W-:Y:S01]  /*120f0*/  IMAD.IADD R200, R196, 0x1, R202 ;  /* 0x00000001c4c87824 */ /* 0x000fe200078e02ca */
[----:B------:R-:W-:Y:S02]  /*12100*/  LOP3.LUT R208, R208, 0x6, RZ, 0xc0, !PT ;  /* 0x00000006d0d07812 */ /* 0x000fe400078ec0ff */
        /* <DEDUP_REMOVED lines=8> */
[----:B------:R-:W-:Y:S02]  /*12190*/  R2UR UR4, R200 ;  /* 0x00000000c80472ca */ /* 0x000fe400000e0000 */
[----:B------:R-:W-:Y:S01]  /*121a0*/  R2UR UR5, R201 ;  /* 0x00000000c90572ca */ /* 0x000fe200000e0000 */
[----:B------:R-:W-:Y:S01]  /*121b0*/  VIADD R201, R4, 0xa00 ;  /* 0x00000a0004c97836 */ /* 0x000fe20000000000 */
[C---:B------:R-:W-:Y:S02]  /*121c0*/  SEL R200, R197.reuse, 0x2, P2 ;  /* 0x00000002c5c87807 */ /* 0x040fe40001000000 */
[----:B------:R-:W-:-:S03]  /*121d0*/  SEL R197, R197, 0x6, !P2 ;  /* 0x00000006c5c57807 */ /* 0x000fc60005000000 */
[----:B------:R-:W-:Y:S01]  /*121e0*/  IMAD.IADD R206, R202, 0x1, R200 ;  /* 0x00000001cace7824 */ /* 0x000fe200078e02c8 */
        /* <DEDUP_REMOVED lines=34> */
[----:B------:R-:W-:Y:S01]  /*12410*/  IMAD.MOV.U32 R208, RZ, RZ, 0x30 ;  /* 0x00000030ffd07424 */ /* 0x000fe200078e00ff */
[----:B------:R-:W-:Y:S01]  /*12420*/  R2UR UR7, R209 ;  /* 0x00000000d10772ca */ /* 0x000fe200000e0000 */
        /* <DEDUP_REMOVED lines=79> */
[----:B------:R-:W-:Y:S01]  /*12920*/  IMAD.MOV.U32 R201, RZ, RZ, 0x40000040 ;  /* 0x40000040ffc97424 */ /* 0x000fe200078e00ff */
        /* <DEDUP_REMOVED lines=30> */
[C---:B------:R-:W-:Y:S01]  /*12b10*/  IMAD.IADD R196, R205.reuse, 0x1, R197 ;  /* 0x00000001cdc47824 */ /* 0x040fe200078e02c5 */
[----:B------:R-:W-:Y:S01]  /*12b20*/  R2UR UR4, R206 ;  /* 0x00000000ce0472ca */ /* 0x000fe200000e0000 */
[----:B------:R-:W-:Y:S01]  /*12b30*/  IMAD.IADD R206, R205, 0x1, R200 ;  /* 0x00000001cdce7824 */ /* 0x000fe200078e02c8 */
[----:B------:R-:W-:Y:S01]  /*12b40*/  R2UR UR5, R207 ;  /* 0x00000000cf0572ca */ /* 0x000fe200000e0000 */
[----:B------:R-:W-:-:S02]  /*12b50*/  IMAD.MOV.U32 R207, RZ, RZ, 0x40000040 ;  /* 0x40000040ffcf7424 */ /* 0x000fc400078e00ff */
[----:B------:R-:W-:Y:S02]  /*12b60*/  IMAD.IADD R200, R200, 0x1, R202 ;  /* 0x00000001c8c87824 */ /* 0x000fe400078e02ca */
[----:B------:R-:W-:-:S05]  /*12b70*/  IMAD.MOV.U32 R205, RZ, RZ, 0x40 ;  /* 0x00000040ffcd7424 */ /* 0x000fca00078e00ff */
[----:B------:R-:W-:-:S04]  /*12b80*/  SEL R205, R205, 0x3e, P2 ;  /* 0x0000003ecdcd7807 */ /* 0x000fc80001000000 */
[----:B------:R-:W-:Y:S01]  /*12b90*/  LOP3.LUT R205, R205, 0x6, RZ, 0xc0, !PT ;  /* 0x00000006cdcd7812 */ /* 0x000fe200078ec0ff */
[----:B------:R-:W-:Y:S02]  /*12ba0*/  WARPGROUP.DEPBAR.LE gsb0, 0x0 ;  /* 0x00008000000079c5 */ /* 0x000fe40000010000 */
[----:B------:R-:W-:-:S06]  /*12bb0*/  WARPGROUP.ARRIVE ;  /* 0x00000000000079c5 */ /* 0x000fcc0000000000 */
[----:B------:R-:W-:Y:S01]  /*12bc0*/  HGMMA.64x64x16.F32 R152, gdesc[UR4], R152, gsb0 ;  /* 0x00e00000049879f0 */ /* 0x000fe20008000898 */
[----:B------:R-:W-:Y:S02]  /*12bd0*/  R2UR UR4, R206 ;  /* 0x00000000ce0472ca */ /* 0x000fe400000e0000 */
[----:B------:R-:W-:Y:S02]  /*12be0*/  R2UR UR5, R207 ;  /* 0x00000000cf0572ca */ /* 0x000fe400000e0000 */
[----:B------:R-:W-:Y:S01]  /*12bf0*/  R2UR UR6, R200 ;  /* 0x00000000c80672ca */ /* 0x000fe200000e0000 */
[----:B------:R-:W-:Y:S01]  /*12c00*/  IMAD.IADD R200, R197, 0x1, R202 ;  /* 0x00000001c5c87824 */ /* 0x000fe200078e02ca */
[----:B------:R-:W-:Y:S01]  /*12c10*/  R2UR UR7, R201 ;  /* 0x00000000c90772ca */ /* 0x000fe200000e0000 */
[----:B------:R-:W-:Y:S02]  /*12c20*/  IMAD.MOV.U32 R197, RZ, RZ, 0x40000040 ;  /* 0x40000040ffc57424 */ /* 0x000fe400078e00ff */
[----:B------:R-:W-:Y:S01]  /*12c30*/  IMAD.MOV.U32 R201, RZ, RZ, 0x40000040 ;  /* 0x40000040ffc97424 */ /* 0x000fe200078e00ff */
[----:B------:R-:W-:-:S02]  /*12c40*/  WARPGROUP.DEPBAR.LE gsb0, 0x0 ;  /* 0x00008000000079c5 */ /* 0x000fc40000010000 */
[----:B------:R-:W-:-:S07]  /*12c50*/  WARPGROUP.ARRIVE ;  /* 0x00000000000079c5 */ /* 0x000fce0000000000 */
        /* <DEDUP_REMOVED lines=127> */
[C---:B------:R-:W-:Y:S01]  /*13450*/  FADD.FTZ R171, -R168.reuse, R195 ;  /* 0x000000c3a8ab7221 */ /* 0x040fe20000010100 */
[----:B------:R-:W-:-:S03]  /*13460*/  FMUL.FTZ R195, R168, R169 ;  /* 0x000000a9a8c37220 */ /* 0x000fc60000410000 */
[-C--:B------:R-:W-:Y:S01]  /*13470*/  FMUL.FTZ R171, R171, R169.reuse ;  /* 0x000000a9abab7220 */ /* 0x080fe20000410000 */
[-CC-:B------:R-:W-:Y:S01]  /*13480*/  FFMA.FTZ R208, R156, R169.reuse, -R195.reuse ;  /* 0x000000a99cd07223 */ /* 0x180fe200000108c3 */
[-CC-:B------:R-:W-:Y:S01]  /*13490*/  FFMA.FTZ R156, R159, R169.reuse, -R195.reuse ;  /* 0x000000a99f9c7223 */ /* 0x180fe200000108c3 */
[----:B0-----:R-:W-:Y:S01]  /*134a0*/  FMNMX.FTZ R170, R182, R170, !PT ;  /* 0x000000aab6aa7209 */ /* 0x001fe20007810000 */
[-CC-:B------:R-:W-:Y:S01]  /*134b0*/  FFMA.FTZ R159, R161, R169.reuse, -R195.reuse ;  /* 0x000000a9a19f7223 */ /* 0x180fe200000108c3 */
[-CC-:B------:R-:W-:Y:S01]  /*134c0*/  FFMA.FTZ R174, R165, R169.reuse, -R195.reuse ;  /* 0x000000a9a5ae7223 */ /* 0x180fe200000108c3 */
[-CC-:B------:R-:W-:Y:S01]  /*134d0*/  FFMA.FTZ R152, R152, R169.reuse, -R195.reuse ;  /* 0x000000a998987223 */ /* 0x180fe200000108c3 */
[-CC-:B------:R-:W-:Y:S01]  /*134e0*/  FFMA.FTZ R153, R153, R169.reuse, -R195.reuse ;  /* 0x000000a999997223 */ /* 0x180fe200000108c3 */
[-CC-:B------:R-:W-:Y:S01]  /*134f0*/  FFMA.FTZ R178, R201, R169.reuse, -R195.reuse ;  /* 0x000000a9c9b27223 */ /* 0x180fe200000108c3 */
[----:B------:R0:W2:Y:S01]  /*13500*/  MUFU.EX2 R179, R171 ;  /* 0x000000ab00b37308 */ /* 0x0000a20000000800 */
[-CC-:B------:R-:W-:Y:S01]  /*13510*/  FFMA.FTZ R197, R197, R169.reuse, -R195.reuse ;  /* 0x000000a9c5c57223 */ /* 0x180fe200000108c3 */
[----:B-1----:R-:W-:Y:S01]  /*13520*/  FMNMX.FTZ R170, R183, R170, !PT ;  /* 0x000000aab7aa7209 */ /* 0x002fe20007810000 */
[-CC-:B------:R-:W-:Y:S01]  /*13530*/  FFMA.FTZ R160, R160, R169.reuse, -R195.reuse ;  /* 0x000000a9a0a07223 */ /* 0x180fe200000108c3 */
[-CC-:B------:R-:W-:Y:S01]  /*13540*/  FFMA.FTZ R172, R172, R169.reuse, -R195.reuse ;  /* 0x000000a9acac7223 */ /* 0x180fe200000108c3 */
[-CC-:B------:R-:W-:Y:S01]  /*13550*/  FFMA.FTZ R173, R173, R169.reuse, -R195.reuse ;  /* 0x000000a9adad7223 */ /* 0x180fe200000108c3 */
[-CC-:B------:R-:W-:Y:S01]  /*13560*/  FFMA.FTZ R176, R176, R169.reuse, -R195.reuse ;  /* 0x000000a9b0b07223 */ /* 0x180fe200000108c3 */
[----:B------:R-:W1:Y:S01]  /*13570*/  SHFL.BFLY PT, R175, R170, 0x2, 0x1f ;  /* 0x0c401f00aaaf7f89 */ /* 0x000e6200000e0000 */
[----:B------:R-:W-:Y:S01]  /*13580*/  MUFU.EX2 R152, R152 ;  /* 0x0000009800987308 */ /* 0x000fe20000000800 */
[-CC-:B0-----:R-:W-:Y:S01]  /*13590*/  FFMA.FTZ R171, R164, R169.reuse, -R195.reuse ;  /* 0x000000a9a4ab7223 */ /* 0x181fe200000108c3 */
[-CC-:B------:R-:W-:Y:S01]  /*135a0*/  FFMA.FTZ R177, R177, R169.reuse, -R195.reuse ;  /* 0x000000a9b1b17223 */ /* 0x180fe200000108c3 */
[----:B------:R-:W-:-:S05]  /*135b0*/  FFMA.FTZ R180, R180, R169, -R195 ;  /* 0x000000a9b4b47223 */ /* 0x000fca00000108c3 */
        /* <DEDUP_REMOVED lines=15> */
[----:B-1----:R-:W-:Y:S01]  /*136b0*/  FMNMX.FTZ R170, R170, R175, !PT ;  /* 0x000000afaaaa7209 */ /* 0x002fe20007810000 */
[----:B------:R-:W-:Y:S01]  /*136c0*/  MUFU.EX2 R197, R197 ;  /* 0x000000c500c57308 */ /* 0x000fe20000000800 */
[----:B------:R-:W-:Y:S01]  /*136d0*/  FFMA.FTZ R175, R200, R169, -R195 ;  /* 0x000000a9c8af7223 */ /* 0x000fe200000108c3 */
[-C--:B------:R-:W-:Y:S01]  /*136e0*/  FMUL.FTZ R49, R49, R179.reuse ;  /* 0x000000b331317220 */ /* 0x080fe20000410000 */
[-C--:B------:R-:W-:Y:S01]  /*136f0*/  FMUL.FTZ R52, R52, R179.reuse ;  /* 0x000000b334347220 */ /* 0x080fe20000410000 */
[----:B------:R-:W0:Y:S01]  /*13700*/  SHFL.BFLY PT, R161, R170, 0x1, 0x1f ;  /* 0x0c201f00aaa17f89 */ /* 0x000e2200000e0000 */
        /* <DEDUP_REMOVED lines=22> */
[----:B------:R-:W-:Y:S01]  /*13870*/  FMUL.FTZ R92, R92, R179 ;  /* 0x000000b35c5c7220 */ /* 0x000fe20000410000 */
[----:B0-----:R-:W-:Y:S01]  /*13880*/  FMNMX.FTZ R170, R170, R161, !PT ;  /* 0x000000a1aaaa7209 */ /* 0x001fe20007810000 */
[-C--:B------:R-:W-:Y:S01]  /*13890*/  FMUL.FTZ R93, R93, R179.reuse ;  /* 0x000000b35d5d7220 */ /* 0x080fe20000410000 */
[-C--:B------:R-:W-:Y:S01]  /*138a0*/  FMUL.FTZ R96, R96, R179.reuse ;  /* 0x000000b360607220 */ /* 0x080fe20000410000 */
[----:B------:R-:W-:Y:S01]  /*138b0*/  FMUL.FTZ R97, R97, R179 ;  /* 0x000000b361617220 */ /* 0x000fe20000410000 */
[----:B------:R-:W-:Y:S01]  /*138c0*/  MUFU.EX2 R171, R171 ;  /* 0x000000ab00ab7308 */ /* 0x000fe20000000800 */
[C---:B------:R-:W-:Y:S01]  /*138d0*/  FADD.FTZ R161, -R170.reuse, R199 ;  /* 0x000000c7aaa17221 */ /* 0x040fe20000010100 */
[----:B------:R-:W-:Y:S01]  /*138e0*/  FMUL.FTZ R165, R170, R169 ;  /* 0x000000a9aaa57220 */ /* 0x000fe20000410000 */
[-C--:B------:R-:W-:Y:S01]  /*138f0*/  FMUL.FTZ R100, R100, R179.reuse ;  /* 0x000000b364647220 */ /* 0x080fe20000410000 */
        /* <DEDUP_REMOVED lines=8> */
[----:B------:R-:W-:Y:S01]  /*13980*/  FFMA.FTZ R158, R163, R169, -R165 ;  /* 0x000000a9a39e7223 */ /* 0x000fe200000108a5 */
[----:B------:R-:W-:-:S02]  /*13990*/  @!P1 VIADD R162, R192, 0x38840 ;  /* 0x00038840c0a29836 */ /* 0x000fc40000000000 */
[-CC-:B------:R-:W-:Y:S01]  /*139a0*/  FFMA.FTZ R195, R166, R169.reuse, -R165.reuse ;  /* 0x000000a9a6c37223 */ /* 0x180fe200000108a5 */
[----:B------:R-:W-:Y:S02]  /*139b0*/  @!P2 IMAD R163, R198, 0x40, R188 ;  /* 0x00000040c6a3a824 */ /* 0x000fe400078e02bc */
[-CC-:B------:R-:W-:Y:S01]  /*139c0*/  FFMA.FTZ R199, R167, R169.reuse, -R165.reuse ;  /* 0x000000a9a7c77223 */ /* 0x180fe200000108a5 */
[-CC-:B------:R-:W-:Y:S01]  /*139d0*/  FFMA.FTZ R181, R181, R169.reuse, -R165.reuse ;  /* 0x000000a9b5b57223 */ /* 0x180fe200000108a5 */
[----:B------:R-:W-:Y:S01]  /*139e0*/  @!P1 PRMT R162, RZ, 0x654, R162 ;  /* 0x00000654ffa29816 */ /* 0x000fe200000000a2 */
[----:B------:R-:W1:Y:S01]  /*139f0*/  MUFU.EX2 R154, R154 ;  /* 0x0000009a009a7308 */ /* 0x000e620000000800 */
[----:B------:R-:W-:Y:S02]  /*13a00*/  @!P2 IMAD R163, R163, 0x4, R2 ;  /* 0x00000004a3a3a824 */ /* 0x000fe400078e0202 */
[-CC-:B------:R-:W-:Y:S01]  /*13a10*/  FFMA.FTZ R200, R202, R169.reuse, -R165.reuse ;  /* 0x000000a9cac87223 */ /* 0x180fe200000108a5 */
[----:B------:R2:W-:Y:S01]  /*13a20*/  @!P1 SYNCS.ARRIVE.TRANS64.RED.A1T0 RZ, [R162+URZ], RZ ;  /* 0x000000ffa2ff99a7 */ /* 0x0005e2000810043f */
[-CC-:B------:R-:W-:Y:S01]  /*13a30*/  FFMA.FTZ R198, R204, R169.reuse, -R165.reuse ;  /* 0x000000a9ccc67223 */ /* 0x180fe200000108a5 */
[-CC-:B------:R-:W-:Y:S01]  /*13a40*/  FFMA.FTZ R205, R205, R169.reuse, -R165.reuse ;  /* 0x000000a9cdcd7223 */ /* 0x180fe200000108a5 */
[----:B------:R-:W-:Y:S01]  /*13a50*/  @!P2 STS [R163+0x38400], R179 ;  /* 0x038400b3a300a388 */ /* 0x000fe20000000800 */
[-CC-:B------:R-:W-:Y:S01]  /*13a60*/  FFMA.FTZ R206, R206, R169.reuse, -R165.reuse ;  /* 0x000000a9cece7223 */ /* 0x180fe200000108a5 */
[----:B------:R-:W3:Y:S01]  /*13a70*/  MUFU.EX2 R201, R201 ;  /* 0x000000c900c97308 */ /* 0x000ee20000000800 */
[-CC-:B------:R-:W-:Y:S01]  /*13a80*/  FFMA.FTZ R207, R207, R169.reuse, -R165.reuse ;  /* 0x000000a9cfcf7223 */ /* 0x180fe200000108a5 */
[----:B0-----:R0:W-:Y:S01]  /*13a90*/  @!P2 STS [R163+0x38420], R161 ;  /* 0x038420a1a300a388 */ /* 0x0011e20000000800 */
[-CC-:B--2---:R-:W-:Y:S01]  /*13aa0*/  FFMA.FTZ R162, R182, R169.reuse, -R165.reuse ;  /* 0x000000a9b6a27223 */ /* 0x184fe200000108a5 */
[----:B------:R-:W-:Y:S01]  /*13ab0*/  FFMA.FTZ R165, R183, R169, -R165 ;  /* 0x000000a9b7a57223 */ /* 0x000fe200000108a5 */
[-C--:B------:R-:W-:Y:S01]  /*13ac0*/  FMUL.FTZ R104, R104, R179.reuse ;  /* 0x000000b368687220 */ /* 0x080fe20000410000 */
[-C--:B------:R-:W-:Y:S01]  /*13ad0*/  FMUL.FTZ R105, R105, R179.reuse ;  /* 0x000000b369697220 */ /* 0x080fe20000410000 */
[-C--:B------:R-:W-:Y:S01]  /*13ae0*/  FMUL.FTZ R108, R108, R179.reuse ;  /* 0x000000b36c6c7220 */ /* 0x080fe20000410000 */
[----:B------:R-:W2:Y:S01]  /*13af0*/  MUFU.EX2 R155, R155 ;  /* 0x0000009b009b7308 */ /* 0x000ea20000000800 */
[-C--:B------:R-:W-:Y:S01]  /*13b00*/  FMUL.FTZ R109, R109, R179.reuse ;  /* 0x000000b36d6d7220 */ /* 0x080fe20000410000 */
[-C--:B------:R-:W-:Y:S01]  /*13b10*/  FMUL.FTZ R112, R112, R179.reuse ;  /* 0x000000b370707220 */ /* 0x080fe20000410000 */
[----:B------:R-:W-:Y:S01]  /*13b20*/  FMUL.FTZ R113, R113, R179 ;  /* 0x000000b371717220 */ /* 0x000fe20000410000 */
[----:B0-----:R-:W-:Y:S01]  /*13b30*/  FFMA.FTZ R163, R179, R15, R152 ;  /* 0x0000000fb3a37223 */ /* 0x001fe20000010098 */
[----:B-1----:R-:W-:Y:S01]  /*13b40*/  FFMA.FTZ R15, R161, R20, R154 ;  /* 0x00000014a10f7223 */ /* 0x002fe2000001009a */
[C---:B------:R-:W-:Y:S01]  /*13b50*/  F2FP.F16.F32.PACK_AB R152, R153.reuse, R152 ;  /* 0x000000989998723e */ /* 0x040fe200000000ff */
[-C--:B------:R-:W-:Y:S01]  /*13b60*/  FMUL.FTZ R116, R116, R179.reuse ;  /* 0x000000b374747220 */ /* 0x080fe20000410000 */
[----:B------:R-:W0:Y:S01]  /*13b70*/  MUFU.EX2 R164, R164 ;  /* 0x000000a400a47308 */ /* 0x000e220000000800 */
[----:B------:R-:W-:Y:S01]  /*13b80*/  FADD.FTZ R20, R153, R163 ;  /* 0x000000a399147221 */ /* 0x000fe20000010000 */
[C---:B---3--:R-:W-:Y:S01]  /*13b90*/  FADD.FTZ R163, R201.reuse, R15 ;  /* 0x0000000fc9a37221 */ /* 0x048fe20000010000 */
[----:B------:R-:W-:Y:S01]  /*13ba0*/  F2FP.F16.F32.PACK_AB R153, R201, R154 ;  /* 0x0000009ac999723e */ /* 0x000fe200000000ff */
[-C--:B------:R-:W-:Y:S01]  /*13bb0*/  FMUL.FTZ R117, R117, R179.reuse ;  /* 0x000000b375757220 */ /* 0x080fe20000410000 */
[----:B------:R-:W-:Y:S01]  /*13bc0*/  FADD.FTZ R154, R208, R20 ;  /* 0x00000014d09a7221 */ /* 0x000fe20000010000 */
        /* <DEDUP_REMOVED lines=21> */
[----:B------:R-:W-:Y:S01]  /*13d20*/  FADD.FTZ R163, R197, R154 ;  /* 0x0000009ac5a37221 */ /* 0x000fe20000010000 */
[----:B-1----:R-:W-:Y:S01]  /*13d30*/  FADD.FTZ R166, R157, R166 ;  /* 0x000000a69da67221 */ /* 0x002fe20000010000 */
[----:B------:R-:W-:Y:S01]  /*13d40*/  F2FP.F16.F32.PACK_AB R154, R197, R208 ;  /* 0x000000d0c59a723e */ /* 0x000fe200000000ff */
[----:B------:R-:W-:Y:S01]  /*13d50*/  FMUL.FTZ R26, R26, R161 ;  /* 0x000000a11a1a7220 */ /* 0x000fe20000410000 */
[----:B------:R-:W-:Y:S01]  /*13d60*/  FADD.FTZ R163, R156, R163 ;  /* 0x000000a39ca37221 */ /* 0x000fe20000010000 */
[----:B------:R-:W0:Y:S01]  /*13d70*/  MUFU.EX2 R199, R199 ;  /* 0x000000c700c77308 */ /* 0x000e220000000800 */
[C---:B--2---:R-:W-:Y:S01]  /*13d80*/  FADD.FTZ R183, R158.reuse, R166 ;  /* 0x000000a69eb77221 */ /* 0x044fe20000010000 */
[----:B------:R-:W-:Y:S01]  /*13d90*/  F2FP.F16.F32.PACK_AB R157, R158, R157 ;  /* 0x0000009d9e9d723e */ /* 0x000fe200000000ff */
[----:B------:R-:W-:Y:S01]  /*13da0*/  FADD.FTZ R202, R160, R163 ;  /* 0x000000a3a0ca7221 */ /* 0x000fe20000010000 */
[----:B------:R-:W-:Y:S01]  /*13db0*/  F2FP.F16.F32.PACK_AB R155, R164, R155 ;  /* 0x0000009ba49b723e */ /* 0x000fe200000000ff */
[----:B------:R-:W-:Y:S01]  /*13dc0*/  BAR.SYNC.DEFER_BLOCKING 0xf, 0x100 ;  /* 0x03c4000000007b1d */ /* 0x000fe20000010000 */
[----:B------:R-:W-:Y:S01]  /*13dd0*/  F2FP.F16.F32.PACK_AB R158, R171, R159 ;  /* 0x0000009fab9e723e */ /* 0x000fe200000000ff */
[----:B------:R-:W-:Y:S01]  /*13de0*/  FADD.FTZ R202, R159, R202 ;  /* 0x000000ca9fca7221 */ /* 0x000fe20000010000 */
[----:B------:R-:W-:Y:S01]  /*13df0*/  F2FP.F16.F32.PACK_AB R156, R160, R156 ;  /* 0x0000009ca09c723e */ /* 0x000fe200000000ff */
        /* <DEDUP_REMOVED lines=72> */
[----:B0-----:R-:W-:Y:S01]  /*14280*/  F2FP.F16.F32.PACK_AB R159, R199, R195 ;  /* 0x000000c3c79f723e */ /* 0x001fe200000000ff */
[----:B------:R0:W-:Y:S01]  /*14290*/  STSM.16.M88.4 [R194+0x36400], R152 ;  /* 0x03640098c2007844 */ /* 0x0001e20000000200 */
[----:B------:R-:W4:Y:S01]  /*142a0*/  MUFU.EX2 R178, R178 ;  /* 0x000000b200b27308 */ /* 0x000f220000000800 */
[----:B-1----:R-:W-:Y:S01]  /*142b0*/  F2FP.F16.F32.PACK_AB R160, R175, R174 ;  /* 0x000000aeafa0723e */ /* 0x002fe200000000ff */
[----:B------:R-:W-:Y:S01]  /*142c0*/  IMAD.MOV.U32 R197, RZ, RZ, 0x40000040 ;  /* 0x40000040ffc57424 */ /* 0x000fe200078e00ff */
[----:B--2---:R-:W-:Y:S01]  /*142d0*/  F2FP.F16.F32.PACK_AB R161, R200, R181 ;  /* 0x000000b5c8a1723e */ /* 0x004fe200000000ff */
[----:B------:R2:W-:Y:S01]  /*142e0*/  STSM.16.M88.4 [R203], R156 ;  /* 0x0000009ccb007844 */ /* 0x0005e20000000200 */
[----:B---3--:R-:W-:Y:S01]  /*142f0*/  F2FP.F16.F32.PACK_AB R163, R182, R198 ;  /* 0x000000c6b6a3723e */ /* 0x008fe200000000ff */
[----:B------:R-:W-:Y:S01]  /*14300*/  FADD.FTZ R183, R195, R183 ;  /* 0x000000b7c3b77221 */ /* 0x000fe20000010000 */
[----:B------:R-:W-:Y:S01]  /*14310*/  FADD.FTZ R202, R171, R202 ;  /* 0x000000caabca7221 */ /* 0x000fe20000010000 */
[----:B------:R-:W-:Y:S01]  /*14320*/  MUFU.EX2 R177, R177 ;  /* 0x000000b100b17308 */ /* 0x000fe20000000800 */
[----:B------:R-:W-:Y:S01]  /*14330*/  ISETP.GT.AND P2, PT, R21, R213, PT ;  /* 0x000000d51500720c */ /* 0x000fe20003f44270 */
[----:B------:R-:W-:Y:S01]  /*14340*/  FADD.FTZ R183, R199, R183 ;  /* 0x000000b7c7b77221 */ /* 0x000fe20000010000 */
[----:B------:R-:W-:Y:S01]  /*14350*/  FADD.FTZ R202, R174, R202 ;  /* 0x000000caaeca7221 */ /* 0x000fe20000010000 */
[----:B------:R-:W-:-:S02]  /*14360*/  @!P1 VIADD R192, R192, 0x38860 ;  /* 0x00038860c0c09836 */ /* 0x000fc40000000000 */
[----:B------:R-:W-:Y:S01]  /*14370*/  FADD.FTZ R183, R181, R183 ;  /* 0x000000b7b5b77221 */ /* 0x000fe20000010000 */
[----:B------:R-:W-:Y:S01]  /*14380*/  FADD.FTZ R202, R175, R202 ;  /* 0x000000caafca7221 */ /* 0x000fe20000010000 */
[----:B------:R-:W1:Y:S01]  /*14390*/  MUFU.EX2 R180, R180 ;  /* 0x000000b400b47308 */ /* 0x000e620000000800 */
[----:B----4-:R-:W-:Y:S01]  /*143a0*/  F2FP.F16.F32.PACK_AB R164, R178, R176 ;  /* 0x000000b0b2a4723e */ /* 0x010fe200000000ff */
[----:B------:R-:W-:Y:S01]  /*143b0*/  FADD.FTZ R183, R200, R183 ;  /* 0x000000b7c8b77221 */ /* 0x000fe20000010000 */
[----:B------:R-:W-:Y:S01]  /*143c0*/  FADD.FTZ R202, R172, R202 ;  /* 0x000000caacca7221 */ /* 0x000fe20000010000 */
[----:B------:R-:W-:Y:S01]  /*143d0*/  @!P1 PRMT R192, RZ, 0x654, R192 ;  /* 0x00000654ffc09816 */ /* 0x000fe200000000c0 */
[----:B------:R-:W-:Y:S02]  /*143e0*/  IMAD.MOV.U32 R199, RZ, RZ, R170 ;  /* 0x000000ffffc77224 */ /* 0x000fe400078e00aa */
[----:B------:R-:W-:Y:S01]  /*143f0*/  FADD.FTZ R183, R198, R183 ;  /* 0x000000b7c6b77221 */ /* 0x000fe20000010000 */
[----:B------:R-:W-:Y:S01]  /*14400*/  FADD.FTZ R202, R173, R202 ;  /* 0x000000caadca7221 */ /* 0x000fe20000010000 */
[----:B------:R-:W3:Y:S01]  /*14410*/  MUFU.EX2 R15, R206 ;  /* 0x000000ce000f7308 */ /* 0x000ee20000000800 */
[----:B------:R-:W-:-:S02]  /*14420*/  IMAD.MOV.U32 R198, RZ, RZ, R18 ;  /* 0x000000ffffc67224 */ /* 0x000fc400078e0012 */
[----:B------:R-:W-:Y:S01]  /*14430*/  FADD.FTZ R183, R182, R183 ;  /* 0x000000b7b6b77221 */ /* 0x000fe20000010000 */
[----:B------:R-:W-:Y:S01]  /*14440*/  FADD.FTZ R202, R176, R202 ;  /* 0x000000cab0ca7221 */ /* 0x000fe20000010000 */
[----:B------:R-:W-:-:S03]  /*14450*/  IMAD.MOV.U32 R195, RZ, RZ, R168 ;  /* 0x000000ffffc37224 */ /* 0x000fc600078e00a8 */
[----:B------:R-:W-:Y:S01]  /*14460*/  FADD.FTZ R202, R178, R202 ;  /* 0x000000cab2ca7221 */ /* 0x000fe20000010000 */
[----:B------:R-:W4:Y:S01]  /*14470*/  MUFU.EX2 R20, R207 ;  /* 0x000000cf00147308 */ /* 0x000f220000000800 */
[----:B-1----:R-:W-:Y:S02]  /*14480*/  F2FP.F16.F32.PACK_AB R166, R180, R177 ;  /* 0x000000b1b4a6723e */ /* 0x002fe400000000ff */
[----:B------:R-:W-:-:S05]  /*14490*/  FADD.FTZ R202, R177, R202 ;  /* 0x000000cab1ca7221 */ /* 0x000fca0000010000 */
[----:B------:R1:W5:Y:S01]  /*144a0*/  MUFU.EX2 R201, R162 ;  /* 0x000000a200c97308 */ /* 0x0003620000000800 */
[----:B---3--:R-:W-:-:S07]  /*144b0*/  FADD.FTZ R183, R15, R183 ;  /* 0x000000b70fb77221 */ /* 0x008fce0000010000 */
[----:B------:R3:W0:Y:S01]  /*144c0*/  MUFU.EX2 R179, R165 ;  /* 0x000000a500b37308 */ /* 0x0006220000000800 */
[----:B-1----:R-:W-:Y:S01]  /*144d0*/  F2FP.F16.F32.PACK_AB R162, R173, R172 ;  /* 0x000000acada2723e */ /* 0x002fe200000000ff */
[----:B----4-:R-:W-:-:S04]  /*144e0*/  FADD.FTZ R183, R20, R183 ;  /* 0x000000b714b77221 */ /* 0x010fc80000010000 */
[----:B------:R2:W-:Y:S01]  /*144f0*/  STSM.16.M88.4 [R212], R160 ;  /* 0x000000a0d4007844 */ /* 0x0005e20000000200 */
[----:B---3--:R-:W-:Y:S01]  /*14500*/  F2FP.F16.F32.PACK_AB R165, R20, R15 ;  /* 0x0000000f14a5723e */ /* 0x008fe200000000ff */
[----:B-----5:R-:W-:Y:S01]  /*14510*/  FADD.FTZ R183, R201, R183 ;  /* 0x000000b7c9b77221 */ /* 0x020fe20000010000 */
[----:B------:R-:W-:Y:S01]  /*14520*/  FADD.FTZ R15, R180, R202 ;  /* 0x000000cab40f7221 */ /* 0x000fe20000010000 */
[C---:B0-----:R-:W-:Y:S02]  /*14530*/  F2FP.F16.F32.PACK_AB R167, R179.reuse, R201 ;  /* 0x000000c9b3a7723e */ /* 0x041fe400000000ff */
[----:B------:R-:W-:-:S03]  /*14540*/  FADD.FTZ R20, R179, R183 ;  /* 0x000000b7b3147221 */ /* 0x000fc60000010000 */
        /* <DEDUP_REMOVED lines=38> */
.L_x_5704:
[----:B------:R-:W-:Y:S05]  /*147b0*/  BSYNC B0 ;  /* 0x0000000000007941 */ /* 0x000fea0003800000 */
.L_x_5703:
[----:B------:R-:W0:Y:S01]  /*147c0*/  SHFL.BFLY PT, R0, R15, 0x2, 0x1f ;  /* 0x0c401f000f007f89 */ /* 0x000e2200000e0000 */
[----:B------:R-:W-:Y:S02]  /*147d0*/  IMAD.MOV.U32 R4, RZ, RZ, RZ ;  /* 0x000000ffff047224 */ /* 0x000fe400078e00ff */
[----:B------:R-:W-:Y:S01]  /*147e0*/  IMAD.MOV.U32 R154, RZ, RZ, -0x800000 ;  /* 0xff800000ff9a7424 */ /* 0x000fe200078e00ff */
[----:B------:R-:W-:Y:S06]  /*147f0*/  BAR.ARV 0x8, 0x100 ;  /* 0x0204000000007b1d */ /* 0x000fec0000002000 */
[----:B------:R-:W-:-:S02]  /*14800*/  VIADD R230, R230, 0x1 ;  /* 0x00000001e6e67836 */ /* 0x000fc40000000000 */
[----:B------:R-:W-:Y:S01]  /*14810*/  BAR.SYNC.DEFER_BLOCKING 0xf, 0x100 ;  /* 0x03c4000000007b1d */ /* 0x000fe20000010000 */
[----:B0-----:R-:W-:-:S05]  /*14820*/  FADD.FTZ R0, R0, R15 ;  /* 0x0000000f00007221 */ /* 0x001fca0000010000 */
[----:B------:R-:W0:Y:S02]  /*14830*/  SHFL.BFLY PT, R3, R0, 0x1, 0x1f ;  /* 0x0c201f0000037f89 */ /* 0x000e2400000e0000 */
[----:B0-----:R-:W-:-:S05]  /*14840*/  FADD.FTZ R3, R0, R3 ;  /* 0x0000000300037221 */ /* 0x001fca0000010000 */
[----:B------:R-:W-:-:S13]  /*14850*/  FSETP.NE.FTZ.AND P0, PT, R3, RZ, PT ;  /* 0x000000ff0300720b */ /* 0x000fda0003f15000 */
[----:B------:R-:W0:Y:S08]  /*14860*/  @P0 MUFU.LG2 R0, R3 ;  /* 0x0000000300000308 */ /* 0x000e300000000c00 */
[----:B------:R3:W4:Y:S01]  /*14870*/  @P0 MUFU.RCP R4, R3 ;  /* 0x0000000300040308 */ /* 0x0007220000001000 */
[----:B0-----:R-:W-:Y:S01]  /*14880*/  @P0 FMUL.FTZ R0, R0, 0.69314718246459960938 ;  /* 0x3f31721800000820 */ /* 0x001fe20000410000 */
[----:B---3--:R-:W-:-:S04]  /*14890*/  @P0 FMUL.FTZ R3, R169, 0.69314718246459960938 ;  /* 0x3f317218a9030820 */ /* 0x008fc80000410000 */
[----:B------:R-:W-:Y:S02]  /*148a0*/  @P0 FFMA.FTZ R154, R3, R168, R0 ;  /* 0x000000a8039a0223 */ /* 0x000fe40000010000 */
[----:B------:R-:W0:Y:S01]  /*148b0*/  SHFL.BFLY PT, R0, R20, 0x2, 0x1f ;  /* 0x0c401f0014007f89 */ /* 0x000e2200000e0000 */
        /* <DEDUP_REMOVED lines=71> */
[----:B------:R-:W3:Y:S01]  /*14d30*/  @P0 MUFU.LG2 R3, R3 ;  /* 0x0000000300030308 */ /* 0x000ee20000000c00 */
        /* <DEDUP_REMOVED lines=79> */
.L_x_5636:
[----:B------:R-:W-:Y:S05]  /*15230*/  BSYNC B7 ;  /* 0x0000000000077941 */ /* 0x000fea0003800000 */
.L_x_5632:
[----:B------:R-:W3:Y:S08]  /*15240*/  S2UR UR5, SR_CgaCtaId ;  /* 0x00000000000579c3 */ /* 0x000ef00000008800 */
[----:B------:R-:W-:Y:S06]  /*15250*/  BAR.SYNC.DEFER_BLOCKING 0x5, 0x180 ;  /* 0x0146000000007b1d */ /* 0x000fec0000010000 */
[----:B------:R-:W-:Y:S01]  /*15260*/  UMOV UR4, 0x400 ;  /* 0x0000040000047882 */ /* 0x000fe20000000000 */
[----:B------:R-:W-:Y:S01]  /*15270*/  BSSY B0, `(.L_x_5716) ;  /* 0x00004a9000007945 */ /* 0x000fe20003800000 */
[----:B---3--:R-:W-:-:S06]  /*15280*/  ULEA UR4, UR5, UR4, 0x18 ;  /* 0x0000000405047291 */ /* 0x008fcc000f8ec03f */
[----:B------:R-:W-:-:S05]  /*15290*/  IMAD.U32 R2, RZ, RZ, UR4 ;  /* 0x00000004ff027e24 */ /* 0x000fca000f8e00ff */
[----:B01----:R0:W1:Y:S01]  /*152a0*/  LDS.128 R4, [R2+0x388d0] ;  /* 0x0388d00002047984 */ /* 0x0030620000000c00 */
        /* <DEDUP_REMOVED lines=174> */
[----:B-1----:R-:W-:Y:S02]  /*15d90*/  MOV R4, R8 ;  /* 0x0000000800047202 */ /* 0x002fe40000000f00 */
        /* <DEDUP_REMOVED lines=26> */
[----:B-----5:R-:W3:Y:S04]  /*15f40*/  LDG.E R4, desc[UR42][R8.64] ;  /* 0x0000002a08047981 */ /* 0x020ee8000c1e1900 */
[----:B-1----:R-:W3:Y:S02]  /*15f50*/  LDG.E R8, desc[UR42][R8.64+0x4] ;  /* 0x0000042a08087981 */ /* 0x002ee4000c1e1900 */
[----:B---3--:R-:W-:-:S07]  /*15f60*/  IMAD.IADD R4, R8, 0x1, -R4 ;  /* 0x0000000108047824 */ /* 0x008fce00078e0a04 */
.L_x_5718:
[----:B-1----:R-:W3:Y:S01]  /*15f70*/  LDL R8, [R1+0x68] ;  /* 0x0000680001087983 */ /* 0x002ee20000100800 */
[----:B------:R-:W-:Y:S01]  /*15f80*/  ISETP.NE.AND P1, PT, R218, RZ, PT ;  /* 0x000000ffda00720c */ /* 0x000fe20003f25270 */
[----:B------:R-:W-:-:S03]  /*15f90*/  ULDC UR4, c[0x0][0xbd4] ;  /* 0x0002f50000047ab9 */ /* 0x000fc60000000800 */
[----:B------:R-:W-:Y:S01]  /*15fa0*/  SEL R218, R218, UR4, P1 ;  /* 0x00000004dada7c07 */ /* 0x000fe20008800000 */
[----:B---3--:R-:W1:Y:S02]  /*15fb0*/  SHFL.IDX PT, R8, R8, RZ, 0x1f ;  /* 0x00001fff08087589 */ /* 0x008e6400000e0000 */
[----:B-1----:R-:W-:Y:S02]  /*15fc0*/  ISETP.NE.AND P0, PT, R8, RZ, PT ;  /* 0x000000ff0800720c */ /* 0x002fe40003f05270 */
[----:B-----5:R-:W-:-:S11]  /*15fd0*/  SHF.R.S32.HI R8, RZ, 0x1f, R0 ;  /* 0x0000001fff087819 */ /* 0x020fd60000011400 */
[----:B------:R-:W-:Y:S05]  /*15fe0*/  @P0 BRA `(.L_x_5719) ;  /* 0x0000000000f80947 */ /* 0x000fea0003800000 */
[----:B------:R-:W3:Y:S01]  /*15ff0*/  LDL.LU R14, [R1+0x64] ;  /* 0x00006400010e7983 */ /* 0x000ee20000300800 */
[----:B------:R-:W-:Y:S01]  /*16000*/  IMAD.MOV.U32 R9, RZ, RZ, 0xab8 ;  /* 0x00000ab8ff097424 */ /* 0x000fe200078e00ff */
[----:B------:R-:W-:Y:S01]  /*16010*/  ISETP.GT.AND P1, PT, R218, 0x1, PT ;  /* 0x00000001da00780c */ /* 0x000fe20003f24270 */
[----:B--2---:R-:W1:Y:S01]  /*16020*/  LDC R156, c[0x0][0xce8] ;  /* 0x00033a00ff9c7b82 */ /* 0x004e620000000800 */
[----:B------:R-:W2:Y:S01]  /*16030*/  LDL R157, [R1+0x78] ;  /* 0x00007800019d7983 */ /* 0x000ea20000100800 */
        /* <DEDUP_REMOVED lines=9> */
[----:B---3--:R-:W-:Y:S02]  /*160d0*/  SEL R14, R14, RZ, !P0 ;  /* 0x000000ff0e0e7207 */ /* 0x008fe40004000000 */
        /* <DEDUP_REMOVED lines=8> */
[----:B------:R-:W3:Y:S01]  /*16160*/  @P0 LDC R10, c[0x0][0xcf0] ;  /* 0x00033c00ff0a0b82 */ /* 0x000ee20000000800 */
[----:B------:R-:W-:-:S05]  /*16170*/  IMAD.IADD R14, R13, 0x1, R14 ;  /* 0x000000010d0e7824 */ /* 0x000fca00078e020e */
[----:B------:R-:W-:Y:S01]  /*16180*/  IADD3.X R14, R14, R15, R8, P2, P3 ;  /* 0x0000000f0e0e7210 */ /* 0x000fe200017e6408 */
[----:B------:R-:W-:Y:S02]  /*16190*/  IMAD.MOV.U32 R15, RZ, RZ, R153 ;  /* 0x000000ffff0f7224 */ /* 0x000fe400078e0099 */
[----:B-1----:R-:W-:-:S05]  /*161a0*/  @P0 IMAD.HI.U32 R11, R153, R11, RZ ;  /* 0x0000000b990b0227 */ /* 0x002fca00078e00ff */
[----:B---3--:R-:W-:Y:S02]  /*161b0*/  @P0 SHF.R.U32.HI R15, RZ, R10, R11 ;  /* 0x0000000aff0f0219 */ /* 0x008fe4000001160b */
[----:B------:R-:W1:Y:S02]  /*161c0*/  LDC.64 R10, c[0x0][R9+0x228] ;  /* 0x00008a00090a7b82 */ /* 0x000e640000000a00 */
[----:B-1----:R-:W-:-:S04]  /*161d0*/  IMAD.WIDE.U32 R12, R10, R155, RZ ;  /* 0x0000009b0a0c7225 */ /* 0x002fc800078e00ff */
[----:B------:R-:W-:-:S04]  /*161e0*/  IMAD R10, R11, R155, RZ ;  /* 0x0000009b0b0a7224 */ /* 0x000fc800078e02ff */
[----:B------:R-:W-:Y:S02]  /*161f0*/  IMAD.IADD R13, R13, 0x1, R10 ;  /* 0x000000010d0d7824 */ /* 0x000fe400078e020a */
[----:B------:R1:W3:Y:S01]  /*16200*/  LDC.64 R10, c[0x0][R9+0x210] ;  /* 0x00008400090a7b82 */ /* 0x0002e20000000a00 */
[----:B------:R-:W-:Y:S01]  /*16210*/  IADD3 R12, P0, P2, R15, R152, R12 ;  /* 0x000000980f0c7210 */ /* 0x000fe20007a1e00c */
[--C-:B------:R-:W-:Y:S01]  /*16220*/  IMAD.MOV R152, RZ, RZ, -R15.reuse ;  /* 0x000000ffff987224 */ /* 0x100fe200078e0a0f */
[----:B------:R-:W-:-:S03]  /*16230*/  SHF.R.S32.HI R15, RZ, 0x1f, R15 ;  /* 0x0000001fff0f7819 */ /* 0x000fc6000001140f */
[----:B------:R-:W-:Y:S01]  /*16240*/  IMAD R152, R156, R152, R153 ;  /* 0x000000989c987224 */ /* 0x000fe200078e0299 */
[----:B------:R-:W-:-:S04]  /*16250*/  IADD3.X R13, R15, R14, R13, P0, P2 ;  /* 0x0000000e0f0d7210 */ /* 0x000fc800007e440d */
[----:B-1----:R-:W-:Y:S01]  /*16260*/  SHF.R.S32.HI R9, RZ, 0x1f, R152 ;  /* 0x0000001fff097819 */ /* 0x002fe20000011498 */
[-C--:B---3--:R-:W-:Y:S02]  /*16270*/  IMAD R11, R11, R152.reuse, RZ ;  /* 0x000000980b0b7224 */ /* 0x088fe400078e02ff */
[----:B------:R-:W-:-:S04]  /*16280*/  IMAD.WIDE.U32 R12, R10, R152, R12 ;  /* 0x000000980a0c7225 */ /* 0x000fc800078e000c */
[----:B------:R-:W-:Y:S02]  /*16290*/  IMAD R9, R10, R9, R11 ;  /* 0x000000090a097224 */ /* 0x000fe400078e020b */
[----:B------:R-:W1:Y:S08]  /*162a0*/  LDC.64 R10, c[0x0][0xca8] ;  /* 0x00032a00ff0a7b82 */ /* 0x000e700000000a00 */
[----:B-1----:R-:W1:Y:S08]  /*162b0*/  @!P1 LDC R10, c[0x0][0xc50] ;  /* 0x00031400ff0a9b82 */ /* 0x002e700000000800 */
[----:B------:R-:W3:Y:S01]  /*162c0*/  @!P1 LDC R11, c[0x0][0xc54] ;  /* 0x00031500ff0b9b82 */ /* 0x000ee20000000800 */
[----:B------:R-:W-:-:S02]  /*162d0*/  IMAD.IADD R9, R13, 0x1, R9 ;  /* 0x000000010d097824 */ /* 0x000fc400078e0209 */
[----:B------:R-:W-:Y:S01]  /*162e0*/  IMAD.IADD R14, R188, 0x1, R193 ;  /* 0x00000001bc0e7824 */ /* 0x000fe200078e02c1 */
[----:B-1----:R-:W-:Y:S01]  /*162f0*/  LEA R13, P0, R12, R10, 0x2 ;  /* 0x0000000a0c0d7211 */ /* 0x002fe200078010ff */
[----:B--2---:R-:W-:-:S03]  /*16300*/  IMAD.MOV R10, RZ, RZ, -R157 ;  /* 0x000000ffff0a7224 */ /* 0x004fc600078e0a9d */
[----:B---3--:R-:W-:Y:S02]  /*16310*/  LEA.HI.X R9, R12, R11, R9, 0x2, P0 ;  /* 0x0000000b0c097211 */ /* 0x008fe400000f1409 */
        /* <DEDUP_REMOVED lines=11> */
.L_x_5719:
[----:B------:R-:W-:Y:S02]  /*163d0*/  ISETP.GT.AND P1, PT, R218, 0x1, PT ;  /* 0x00000001da00780c */ /* 0x000fe40003f24270 */
[----:B------:R-:W-:-:S04]  /*163e0*/  ISETP.NE.U32.AND P0, PT, RZ, UR6, PT ;  /* 0x00000006ff007c0c */ /* 0x000fc8000bf05070 */
[----:B------:R-:W-:-:S04]  /*163f0*/  ISETP.NE.AND.EX P0, PT, RZ, UR7, PT, P0 ;  /* 0x00000007ff007c0c */ /* 0x000fc8000bf05300 */
[----:B------:R-:W-:-:S03]  /*16400*/  SEL R219, R219, RZ, !P0 ;  /* 0x000000ffdbdb7207 */ /* 0x000fc60004000000 */
[----:B------:R-:W-:Y:S06]  /*16410*/  @P1 BRA `(.L_x_5720) ;  /* 0x0000001000381947 */ /* 0x000fec0003800000 */
[----:B-1----:R-:W1:Y:S01]  /*16420*/  S2R R3, SR_TID.X ;  /* 0x0000000000037919 */ /* 0x002e620000002100 */
[----:B------:R-:W3:Y:S01]  /*16430*/  LDC R87, c[0x0][0xce8] ;  /* 0x00033a00ff577b82 */ /* 0x000ee20000000800 */
        /* <DEDUP_REMOVED lines=18> */
[----:B---3--:R-:W-:Y:S01]  /*16560*/  IMAD R90, R4, R87, RZ ;  /* 0x00000057045a7224 */ /* 0x008fe200078e02ff */
        /* <DEDUP_REMOVED lines=79> */
[----:B------:R-:W5:Y:S01]  /*16a60*/  LD.E.128 R56, desc[UR42][R56.64] ;  /* 0x0000002a38387980 */ /* 0x000f62000c101d00 */
[----:B------:R-:W-:Y:S01]  /*16a70*/  IMAD.WIDE.U32 R8, R0, UR4, RZ ;  /* 0x0000000400087c25 */ /* 0x000fe2000f8e00ff */
[----:B------:R-:W-:Y:S01]  /*16a80*/  LOP3.LUT R20, R11, 0xfffffff8, RZ, 0xc0, !PT ;  /* 0xfffffff80b147812 */ /* 0x000fe200078ec0ff */
[----:B------:R-:W1:Y:S01]  /*16a90*/  LDC R0, c[0x0][0xbc8] ;  /* 0x0002f200ff007b82 */ /* 0x000e620000000800 */
[----:B------:R-:W-:Y:S01]  /*16aa0*/  ULDC.64 UR4, c[0x0][0xbe8] ;  /* 0x0002fa0000047ab9 */ /* 0x000fe20000000a00 */
[----:B------:R-:W-:Y:S01]  /*16ab0*/  IMAD.IADD R9, R9, 0x1, R21 ;  /* 0x0000000109097824 */ /* 0x000fe200078e0215 */
[----:B------:R-:W5:Y:S04]  /*16ac0*/  LD.E.128 R12, desc[UR42][R12.64] ;  /* 0x0000002a0c0c7980 */ /* 0x000f68000c101d00 */
[----:B------:R-:W5:Y:S01]  /*16ad0*/  LD.E.128 R60, desc[UR42][R60.64] ;  /* 0x0000002a3c3c7980 */ /* 0x000f62000c101d00 */
[----:B------:R-:W3:Y:S01]  /*16ae0*/  @P3 LDC R89, c[0x0][0xcec] ;  /* 0x00033b00ff593b82 */ /* 0x000ee20000000800 */
[----:B------:R-:W-:Y:S01]  /*16af0*/  IMAD.WIDE.U32 R8, R217, UR4, R8 ;  /* 0x00000004d9087c25 */ /* 0x000fe2000f8e0008 */
[----:B------:R-:W-:Y:S01]  /*16b00*/  SHF.R.S32.HI R11, RZ, 0x1f, R219 ;  /* 0x0000001fff0b7819 */ /* 0x000fe200000114db */
[----:B------:R-:W5:Y:S02]  /*16b10*/  LD.E.128 R64, desc[UR42][R64.64] ;  /* 0x0000002a40407980 */ /* 0x000f64000c101d00 */
[----:B------:R-:W-:-:S02]  /*16b20*/  IMAD.IADD R3, R3, 0x1, -R20 ;  /* 0x0000000103037824 */ /* 0x000fc400078e0a14 */
[----:B------:R-:W5:Y:S01]  /*16b30*/  LD.E.128 R68, desc[UR42][R68.64] ;  /* 0x0000002a44447980 */ /* 0x000f62000c101d00 */
[----:B------:R-:W4:Y:S01]  /*16b40*/  @P3 LDC R91, c[0x0][0xcf0] ;  /* 0x00033c00ff5b3b82 */ /* 0x000f220000000800 */
[----:B------:R-:W-:Y:S01]  /*16b50*/  IMAD R9, R217, UR5, R9 ;  /* 0x00000005d9097c24 */ /* 0x000fe2000f8e0209 */
[----:B------:R-:W-:Y:S01]  /*16b60*/  ULDC.64 UR4, c[0x0][0xbf0] ;  /* 0x0002fc0000047ab9 */ /* 0x000fe20000000a00 */
[----:B------:R-:W-:Y:S01]  /*16b70*/  IMAD R20, R3, 0x20, R10 ;  /* 0x0000002003147824 */ /* 0x000fe200078e020a */
[----:B------:R-:W5:Y:S01]  /*16b80*/  LD.E.128 R72, desc[UR42][R72.64] ;  /* 0x0000002a48487980 */ /* 0x000f62000c101d00 */
[----:B------:R-:W-:Y:S02]  /*16b90*/  IMAD.IADD R3, R10, 0x1, R193 ;  /* 0x000000010a037824 */ /* 0x000fe400078e02c1 */
[----:B------:R-:W-:Y:S01]  /*16ba0*/  IMAD R10, R11, UR4, RZ ;  /* 0x000000040b0a7c24 */ /* 0x000fe2000f8e02ff */
[-C--:B-1----:R-:W-:Y:S01]  /*16bb0*/  ISETP.GE.AND P1, PT, R226, R0.reuse, PT ;  /* 0x00000000e200720c */ /* 0x082fe20003f26270 */
[----:B------:R-:W5:Y:S02]  /*16bc0*/  LD.E.128 R76, desc[UR42][R76.64] ;  /* 0x0000002a4c4c7980 */ /* 0x000f64000c101d00 */
[----:B------:R-:W-:Y:S01]  /*16bd0*/  IMAD R85, R219, UR5, R10 ;  /* 0x00000005db557c24 */ /* 0x000fe2000f8e020a */
[----:B------:R-:W-:Y:S01]  /*16be0*/  SEL R10, RZ, 0xffffffff, P1 ;  /* 0xffffffffff0a7807 */ /* 0x000fe20000800000 */
[----:B------:R-:W-:Y:S01]  /*16bf0*/  IMAD.IADD R84, R193, 0x1, R20 ;  /* 0x00000001c1547824 */ /* 0x000fe200078e0214 */
[-C--:B------:R-:W-:Y:S01]  /*16c00*/  ISETP.GE.AND P0, PT, R225, R0.reuse, PT ;  /* 0x00000000e100720c */ /* 0x080fe20003f06270 */
[----:B------:R-:W5:Y:S02]  /*16c10*/  LD.E.128 R80, desc[UR42][R80.64] ;  /* 0x0000002a50507980 */ /* 0x000f64000c101d00 */
[----:B------:R-:W-:Y:S01]  /*16c20*/  IMAD.SHL.U32 R93, R10, 0x2, RZ ;  /* 0x000000020a5d7824 */ /* 0x000fe200078e00ff */
[----:B------:R-:W-:Y:S01]  /*16c30*/  SEL R21, RZ, 0xffffffff, P0 ;  /* 0xffffffffff157807 */ /* 0x000fe20000000000 */
[----:B---3--:R-:W-:Y:S01]  /*16c40*/  @P3 IMAD.HI.U32 R10, R84, R89, RZ ;  /* 0x00000059540a3227 */ /* 0x008fe200078e00ff */
[-C--:B------:R-:W-:Y:S01]  /*16c50*/  ISETP.GE.AND P2, PT, R187, R0.reuse, PT ;  /* 0x00000000bb00720c */ /* 0x080fe20003f46270 */
[----:B------:R-:W-:Y:S01]  /*16c60*/  @!PT LDS RZ, [RZ] ;  /* 0x00000000fffff984 */ /* 0x000fe20000000800 */
[----:B------:R-:W-:Y:S01]  /*16c70*/  @!PT LDS RZ, [RZ] ;  /* 0x00000000fffff984 */ /* 0x000fe20000000800 */
[----:B------:R-:W-:Y:S01]  /*16c80*/  @!PT LDS RZ, [RZ] ;  /* 0x00000000fffff984 */ /* 0x000fe20000000800 */
[----:B------:R-:W-:Y:S01]  /*16c90*/  @!PT LDS RZ, [RZ] ;  /* 0x00000000fffff984 */ /* 0x000fe20000000800 */
[----:B------:R1:W-:Y:S06]  /*16ca0*/  MEMBAR.ALL.CTA ;  /* 0x0000000000007992 */ /* 0x0003ec0000008000 */
[----:B-1----:R-:W1:Y:S01]  /*16cb0*/  FENCE.VIEW.ASYNC.S ;  /* 0x00000000000073c6 */ /* 0x002e620000000000 */
[-C--:B------:R-:W-:Y:S01]  /*16cc0*/  ISETP.GE.AND P0, PT, R224, R0.reuse, PT ;  /* 0x00000000e000720c */ /* 0x080fe20003f06270 */
[----:B------:R-:W-:Y:S01]  /*16cd0*/  IMAD.MOV.U32 R11, RZ, RZ, R84 ;  /* 0x000000ffff0b7224 */ /* 0x000fe200078e0054 */
[----:B----4-:R-:W-:Y:S01]  /*16ce0*/  @P3 SHF.R.U32.HI R11, RZ, R91, R10 ;  /* 0x0000005bff0b3219 */ /* 0x010fe2000001160a */
[----:B------:R-:W-:Y:S01]  /*16cf0*/  IMAD.WIDE.U32 R8, R219, UR4, R8 ;  /* 0x00000004db087c25 */ /* 0x000fe2000f8e0008 */
[----:B------:R-:W-:Y:S01]  /*16d00*/  SEL R20, RZ, 0x1, P2 ;  /* 0x00000001ff147807 */ /* 0x000fe20001000000 */
[----:B------:R-:W-:Y:S01]  /*16d10*/  ULDC.64 UR4, c[0x0][0xbe0] ;  /* 0x0002f80000047ab9 */ /* 0x000fe20000000a00 */
[----:B------:R-:W-:Y:S01]  /*16d20*/  SEL R10, RZ, 0xffffffff, P0 ;  /* 0xffffffffff0a7807 */ /* 0x000fe20000000000 */
[----:B------:R-:W-:Y:S01]  /*16d30*/  IMAD.SHL.U32 R21, R21, 0x4, RZ ;  /* 0x0000000415157824 */ /* 0x000fe200078e00ff */
[----:B------:R-:W-:Y:S01]  /*16d40*/  LOP3.LUT R20, R93, 0x2, R20, 0xe2, !PT ;  /* 0x000000025d147812 */ /* 0x000fe200078ee214 */
[----:B------:R-:W-:Y:S01]  /*16d50*/  IMAD.IADD R9, R9, 0x1, R85 ;  /* 0x0000000109097824 */ /* 0x000fe200078e0255 */
[----:B------:R-:W-:Y:S01]  /*16d60*/  ISETP.GE.AND P0, PT, R223, R0, PT ;  /* 0x00000000df00720c */ /* 0x000fe20003f06270 */
[----:B------:R-:W-:Y:S01]  /*16d70*/  IMAD.SHL.U32 R85, R10, 0x8, RZ ;  /* 0x000000080a557824 */ /* 0x000fe200078e00ff */
[----:B------:R-:W-:-:S02]  /*16d80*/  SHF.R.S32.HI R10, RZ, 0x1f, R11 ;  /* 0x0000001fff0a7819 */ /* 0x000fc4000001140b */
        /* <DEDUP_REMOVED lines=35> */
[----:B------:R3:W4:Y:S01]  /*16fc0*/  SHFL.IDX PT, R8, R87, RZ, 0x181f ;  /* 0x00181fff57087589 */ /* 0x00072200000e0000 */
[----:B------:R-:W-:Y:S01]  /*16fd0*/  BSSY B1, `(.L_x_5721) ;  /* 0x000002a000017945 */ /* 0x000fe20003800000 */
[----:B------:R-:W-:Y:S02]  /*16fe0*/  SHF.R.S32.HI R152, RZ, 0x1f, R222 ;  /* 0x0000001fff987819 */ /* 0x000fe400000114de */
[----:B-1----:R-:W-:-:S02]  /*16ff0*/  LOP3.LUT R4, R86, R9, RZ, 0xfc, !PT ;  /* 0x0000000956047212 */ /* 0x002fc400078efcff */
[----:B------:R3:W1:Y:S01]  /*17000*/  SHFL.IDX PT, R9, R88, RZ, 0x181f ;  /* 0x00181fff58097589 */ /* 0x00066200000e0000 */
[----:B------:R-:W-:Y:S02]  /*17010*/  SHF.R.S32.HI R153, RZ, 0x1f, R223 ;  /* 0x0000001fff997819 */ /* 0x000fe400000114df */
[----:B------:R-:W-:Y:S02]  /*17020*/  SHF.R.S32.HI R154, RZ, 0x1f, R224 ;  /* 0x0000001fff9a7819 */ /* 0x000fe400000114e0 */
[----:B------:R-:W-:Y:S02]  /*17030*/  SHF.R.S32.HI R155, RZ, 0x1f, R225 ;  /* 0x0000001fff9b7819 */ /* 0x000fe400000114e1 */
[----:B--2---:R-:W-:Y:S01]  /*17040*/  SHF.R.S32.HI R156, RZ, 0x1f, R226 ;  /* 0x0000001fff9c7819 */ /* 0x004fe200000114e2 */
[----:B---3--:R-:W-:Y:S06]  /*17050*/  @P1 BRA `(.L_x_5722) ;  /* 0x0000000000841947 */ /* 0x008fec0003800000 */
[-C--:B------:R-:W-:Y:S02]  /*17060*/  ISETP.GE.AND P2, PT, R187, R0.reuse, PT ;  /* 0x00000000bb00720c */ /* 0x080fe40003f46270 */
[-C--:B------:R-:W-:Y:S02]  /*17070*/  ISETP.GE.AND P4, PT, R226, R0.reuse, PT ;  /* 0x00000000e200720c */ /* 0x080fe40003f86270 */
[-C--:B------:R-:W-:Y:S02]  /*17080*/  ISETP.GE.AND P6, PT, R225, R0.reuse, PT ;  /* 0x00000000e100720c */ /* 0x080fe40003fc6270 */
[-C--:B------:R-:W-:Y:S02]  /*17090*/  ISETP.GE.AND P0, PT, R224, R0.reuse, PT ;  /* 0x00000000e000720c */ /* 0x080fe40003f06270 */
[----:B------:R-:W-:Y:S02]  /*170a0*/  ISETP.GE.AND P1, PT, R223, R0, PT ;  /* 0x00000000df00720c */ /* 0x000fe40003f26270 */
[----:B------:R-:W-:-:S03]  /*170b0*/  SHF.R.S32.HI R92, RZ, 0x1f, R91 ;  /* 0x0000001fff5c7819 */ /* 0x000fc6000001145b */
[----:B-1--4-:R-:W-:Y:S02]  /*170c0*/  @!P2 IMAD.WIDE R20, R187, 0x2, R8 ;  /* 0x00000002bb14a825 */ /* 0x012fe400078e0208 */
        /* <DEDUP_REMOVED lines=13> */
[CC--:B--2---:R-:W-:Y:S02]  /*171a0*/  @!P0 LEA R10, P5, R224.reuse, R8.reuse, 0x1 ;  /* 0x00000008e00a8211 */ /* 0x0c4fe400078a08ff */
        /* <DEDUP_REMOVED lines=12> */
.L_x_5722:
[----:B------:R-:W-:Y:S05]  /*17270*/  BSYNC B1 ;  /* 0x0000000000017941 */ /* 0x000fea0003800000 */
.L_x_5721:
[----:B------:R-:W-:Y:S01]  /*17280*/  VIADD R3, R3, 0x20 ;  /* 0x0000002003037836 */ /* 0x000fe20000000000 */
[----:B-1-3--:R1:W2:Y:S04]  /*17290*/  SHFL.IDX PT, R9, R88, 0x1, 0x181f ;  /* 0x00381f0058097f89 */ /* 0x00a2a800000e0000 */
[----:B------:R-:W-:Y:S01]  /*172a0*/  ISETP.GE.AND P0, PT, R3, R90, PT ;  /* 0x0000005a0300720c */ /* 0x000fe20003f06270 */
[----:B----4-:R1:W3:-:S12]  /*172b0*/  SHFL.IDX PT, R8, R87, 0x1, 0x181f ;  /* 0x00381f0057087f89 */ /* 0x0102d800000e0000 */
        /* <DEDUP_REMOVED lines=36> */
.L_x_5720:
[----:B------:R-:W-:Y:S01]  /*17500*/  ULDC.64 UR4, c[0x0][0xc08] ;  /* 0x0003020000047ab9 */ /* 0x000fe20000000a00 */
[----:B-1----:R-:W-:Y:S01]  /*17510*/  IMAD.IADD R11, R216, 0x1, R193 ;  /* 0x00000001d80b7824 */ /* 0x002fe200078e02c1 */
        /* <DEDUP_REMOVED lines=9> */
[----:B------:R-:W-:Y:S01]  /*175b0*/  IMAD.MOV.U32 R10, RZ, RZ, R11 ;  /* 0x000000ffff0a7224 */ /* 0x000fe200078e000b */
[----:B------:R-:W-:Y:S01]  /*175c0*/  SHF.R.S32.HI R155, RZ, 0x1f, R235 ;  /* 0x0000001fff9b7819 */ /* 0x000fe200000114eb */
[----:B------:R-:W-:Y:S01]  /*175d0*/  IMAD.IADD R9, R9, 0x1, R3 ;  /* 0x0000000109097824 */ /* 0x000fe200078e0203 */
[----:B--2---:R-:W-:Y:S01]  /*175e0*/  SHF.R.S32.HI R156, RZ, 0x1f, R236 ;  /* 0x0000001fff9c7819 */ /* 0x004fe200000114ec */
[----:B------:R-:W1:Y:S01]  /*175f0*/  LDC R3, c[0x0][0xce8] ;  /* 0x00033a00ff037b82 */ /* 0x000e620000000800 */
[----:B------:R-:W-:Y:S01]  /*17600*/  IMAD.IADD R193, R188, 0x1, R193 ;  /* 0x00000001bcc17824 */ /* 0x000fe200078e02c1 */
[----:B------:R-:W-:Y:S01]  /*17610*/  SHF.R.S32.HI R157, RZ, 0x1f, R237 ;  /* 0x0000001fff9d7819 */ /* 0x000fe200000114ed */
[----:B------:R-:W-:-:S04]  /*17620*/  IMAD.WIDE.U32 R8, R217, UR4, R8 ;  /* 0x00000004d9087c25 */ /* 0x000fc8000f8e0008 */
[----:B------:R-:W-:Y:S01]  /*17630*/  IMAD R9, R217, UR5, R9 ;  /* 0x00000005d9097c24 */ /* 0x000fe2000f8e0209 */
[----:B------:R-:W-:Y:S01]  /*17640*/  ULDC.64 UR4, c[0x0][0xc40] ;  /* 0x0003100000047ab9 */ /* 0x000fe20000000a00 */
[----:B------:R-:W-:Y:S02]  /*17650*/  VIADD R159, R191, 0xc8 ;  /* 0x000000c8bf9f7836 */ /* 0x000fe40000000000 */
[----:B------:R-:W-:Y:S02]  /*17660*/  IMAD R0, R0, UR4, RZ ;  /* 0x0000000400007c24 */ /* 0x000fe4000f8e02ff */
[----:B------:R-:W-:Y:S01]  /*17670*/  IMAD.WIDE.U32 R8, R219, UR4, R8 ;  /* 0x00000004db087c25 */ /* 0x000fe2000f8e0008 */
[----:B------:R-:W-:-:S03]  /*17680*/  SHF.R.S32.HI R159, RZ, 0x1f, R159 ;  /* 0x0000001fff9f7819 */ /* 0x000fc6000001149f */
[----:B------:R-:W-:Y:S01]  /*17690*/  IMAD R0, R219, UR5, R0 ;  /* 0x00000005db007c24 */ /* 0x000fe2000f8e0200 */
[----:B------:R-:W-:Y:S01]  /*176a0*/  ULDC.64 UR4, c[0x0][0xc48] ;  /* 0x0003120000047ab9 */ /* 0x000fe20000000a00 */
[----:B------:R-:W-:Y:S01]  /*176b0*/  VIADD R161, R191, 0xc0 ;  /* 0x000000c0bfa17836 */ /* 0x000fe20000000000 */
[----:B------:R-:W-:Y:S01]  /*176c0*/  SHF.R.S32.HI R219, RZ, 0x1f, R191 ;  /* 0x0000001fffdb7819 */ /* 0x000fe200000114bf */
[----:B------:R-:W-:Y:S02]  /*176d0*/  IMAD.IADD R9, R9, 0x1, R0 ;  /* 0x0000000109097824 */ /* 0x000fe400078e0200 */
[----:B------:R-:W-:Y:S01]  /*176e0*/  VIADD R163, R191, 0xb8 ;  /* 0x000000b8bfa37836 */ /* 0x000fe20000000000 */
[----:B-1----:R-:W-:Y:S01]  /*176f0*/  ISETP.NE.AND P0, PT, R3, 0x1, PT ;  /* 0x000000010300780c */ /* 0x002fe20003f05270 */
[----:B------:R-:W-:Y:S01]  /*17700*/  IMAD.WIDE.U32 R8, R231, UR4, R8 ;  /* 0x00000004e7087c25 */ /* 0x000fe2000f8e0008 */
[----:B------:R-:W-:Y:S02]  /*17710*/  SHF.R.S32.HI R161, RZ, 0x1f, R161 ;  /* 0x0000001fffa17819 */ /* 0x000fe400000114a1 */
[----:B------:R-:W-:Y:S01]  /*17720*/  SHF.R.S32.HI R163, RZ, 0x1f, R163 ;  /* 0x0000001fffa37819 */ /* 0x000fe200000114a3 */
[----:B------:R-:W-:-:S02]  /*17730*/  IMAD R4, R4, R3, RZ ;  /* 0x0000000304047224 */ /* 0x000fc400078e02ff */
[----:B------:R-:W-:Y:S01]  /*17740*/  IMAD R9, R231, UR5, R9 ;  /* 0x00000005e7097c24 */ /* 0x000fe2000f8e0209 */
[----:B------:R-:W-:Y:S01]  /*17750*/  ULDC.64 UR4, c[0x0][0xc30] ;  /* 0x00030c0000047ab9 */ /* 0x000fe20000000a00 */
[C---:B------:R-:W-:Y:S02]  /*17760*/  VIADD R165, R191.reuse, 0xb0 ;  /* 0x000000b0bfa57836 */ /* 0x040fe40000000000 */
[C---:B------:R-:W-:Y:S02]  /*17770*/  VIADD R167, R191.reuse, 0xa8 ;  /* 0x000000a8bfa77836 */ /* 0x040fe40000000000 */
[----:B------:R-:W1:Y:S01]  /*17780*/  @P0 LDC R12, c[0x0][0xcec] ;  /* 0x00033b00ff0c0b82 */ /* 0x000e620000000800 */
[C---:B------:R-:W-:Y:S01]  /*17790*/  VIADD R169, R191.reuse, 0xa0 ;  /* 0x000000a0bfa97836 */ /* 0x040fe20000000000 */
[----:B------:R-:W-:Y:S01]  /*177a0*/  SHF.R.S32.HI R165, RZ, 0x1f, R165 ;  /* 0x0000001fffa57819 */ /* 0x000fe200000114a5 */
[C---:B------:R-:W-:Y:S01]  /*177b0*/  VIADD R171, R191.reuse, 0x98 ;  /* 0x00000098bfab7836 */ /* 0x040fe20000000000 */
[----:B------:R-:W-:Y:S01]  /*177c0*/  SHF.R.S32.HI R167, RZ, 0x1f, R167 ;  /* 0x0000001fffa77819 */ /* 0x000fe200000114a7 */
[C---:B------:R-:W-:Y:S01]  /*177d0*/  VIADD R173, R191.reuse, 0x90 ;  /* 0x00000090bfad7836 */ /* 0x040fe20000000000 */
[----:B------:R-:W-:Y:S01]  /*177e0*/  SHF.R.S32.HI R169, RZ, 0x1f, R169 ;  /* 0x0000001fffa97819 */ /* 0x000fe200000114a9 */
[C---:B------:R-:W-:Y:S01]  /*177f0*/  VIADD R175, R191.reuse, 0x88 ;  /* 0x00000088bfaf7836 */ /* 0x040fe20000000000 */
[----:B------:R-:W2:Y:S01]  /*17800*/  @P0 LDC R0, c[0x0][0xcf0] ;  /* 0x00033c00ff000b82 */ /* 0x000ea20000000800 */
        /* <DEDUP_REMOVED lines=19> */
[C---:B------:R-:W-:Y:S01]  /*17940*/  VIADD R204, R191.reuse, 0x40 ;  /* 0x00000040bfcc7836 */ /* 0x040fe20000000000 */
[----:B------:R-:W-:Y:S01]  /*17950*/  SHF.R.S32.HI R201, RZ, 0x1f, R201 ;  /* 0x0000001fffc97819 */ /* 0x000fe200000114c9 */
        /* <DEDUP_REMOVED lines=19> */
[----:B------:R-:W-:Y:S01]  /*17a90*/  ULDC.64 UR4, c[0x0][0xc28] ;  /* 0x00030a0000047ab9 */ /* 0x000fe20000000a00 */
[----:B------:R-:W-:Y:S01]  /*17aa0*/  VIADD R217, R191, 0x8 ;  /* 0x00000008bfd97836 */ /* 0x000fe20000000000 */
[----:B------:R-:W-:Y:S01]  /*17ab0*/  SHF.R.S32.HI R228, RZ, 0x1f, R228 ;  /* 0x0000001fffe47819 */ /* 0x000fe200000114e4 */
[----:B------:R-:W-:Y:S01]  /*17ac0*/  IMAD.IADD R9, R9, 0x1, R3 ;  /* 0x0000000109097824 */ /* 0x000fe200078e0203 */
[----:B------:R-:W-:Y:S01]  /*17ad0*/  SHF.R.S32.HI R3, RZ, 0x1f, R0 ;  /* 0x0000001fff037819 */ /* 0x000fe20000011400 */
[----:B------:R-:W-:Y:S01]  /*17ae0*/  VIADD R158, R191, 0xc8 ;  /* 0x000000c8bf9e7836 */ /* 0x000fe20000000000 */
[----:B------:R-:W-:Y:S01]  /*17af0*/  SHF.R.S32.HI R217, RZ, 0x1f, R217 ;  /* 0x0000001fffd97819 */ /* 0x000fe200000114d9 */
[----:B------:R-:W-:-:S04]  /*17b00*/  IMAD.WIDE.U32 R8, R0, UR4, R8 ;  /* 0x0000000400087c25 */ /* 0x000fc8000f8e0008 */
[----:B------:R-:W-:Y:S02]  /*17b10*/  IMAD R3, R3, UR4, RZ ;  /* 0x0000000403037c24 */ /* 0x000fe4000f8e02ff */
[C---:B------:R-:W-:Y:S02]  /*17b20*/  VIADD R160, R191.reuse, 0xc0 ;  /* 0x000000c0bfa07836 */ /* 0x040fe40000000000 */
[----:B------:R-:W-:Y:S01]  /*17b30*/  IMAD R3, R0, UR5, R3 ;  /* 0x0000000500037c24 */ /* 0x000fe2000f8e0203 */
[----:B------:R-:W-:Y:S01]  /*17b40*/  ULDC.64 UR4, c[0x0][0xc00] ;  /* 0x0003000000047ab9 */ /* 0x000fe20000000a00 */
[----:B------:R-:W-:Y:S01]  /*17b50*/  VIADD R162, R191, 0xb8 ;  /* 0x000000b8bfa27836 */ /* 0x000fe20000000000 */
[----:B------:R-:W-:Y:S01]  /*17b60*/  LEA R0, P0, R8, UR4, 0x2 ;  /* 0x0000000408007c11 */ /* 0x000fe2000f8010ff */
[----:B------:R-:W-:Y:S02]  /*17b70*/  IMAD.IADD R3, R9, 0x1, R3 ;  /* 0x0000000109037824 */ /* 0x000fe400078e0203 */
[----:B------:R-:W-:-:S02]  /*17b80*/  VIADD R164, R191, 0xb0 ;  /* 0x000000b0bfa47836 */ /* 0x000fc40000000000 */
[----:B------:R1:W2:Y:S01]  /*17b90*/  SHFL.IDX PT, R15, R0, RZ, 0x1c1f ;  /* 0x001c1fff000f7589 */ /* 0x0002a200000e0000 */
[----:B------:R-:W-:Y:S01]  /*17ba0*/  LEA.HI.X R3, R8, UR5, R3, 0x2, P0 ;  /* 0x0000000508037c11 */ /* 0x000fe200080f1403 */
[----:B------:R-:W-:Y:S01]  /*17bb0*/  VIADD R8, R2, 0x38820 ;  /* 0x0003882002087836 */ /* 0x000fe20000000000 */
[----:B------:R-:W-:Y:S01]  /*17bc0*/  ISETP.GE.AND P0, PT, R193, R4, PT ;  /* 0x00000004c100720c */ /* 0x000fe20003f06270 */
[C---:B------:R-:W-:Y:S02]  /*17bd0*/  VIADD R166, R191.reuse, 0xa8 ;  /* 0x000000a8bfa67836 */ /* 0x040fe40000000000 */
[----:B------:R1:W3:Y:S01]  /*17be0*/  SHFL.IDX PT, R14, R3, RZ, 0x1c1f ;  /* 0x001c1fff030e7589 */ /* 0x0002e200000e0000 */
[----:B------:R-:W-:Y:S01]  /*17bf0*/  PRMT R8, RZ, 0x654, R8 ;  /* 0x00000654ff087816 */ /* 0x000fe20000000008 */
[C---:B------:R-:W-:Y:S02]  /*17c00*/  VIADD R168, R191.reuse, 0xa0 ;  /* 0x000000a0bfa87836 */ /* 0x040fe40000000000 */
[C---:B------:R-:W-:Y:S01]  /*17c10*/  VIADD R170, R191.reuse, 0x98 ;  /* 0x00000098bfaa7836 */ /* 0x040fe20000000000 */
[----:B------:R1:W-:Y:S01]  /*17c20*/  SYNCS.ARRIVE.TRANS64.RED.A1T0 RZ, [R8+URZ], RZ ;  /* 0x000000ff08ff79a7 */ /* 0x0003e2000810043f */
        /* <DEDUP_REMOVED lines=148> */
.L_x_5725:
[----:B------:R-:W-:Y:S05]  /*18570*/  BSYNC B1 ;  /* 0x0000000000017941 */ /* 0x000fea0003800000 */
.L_x_5724:
[----:B------:R-:W-:Y:S01]  /*18580*/  VIADD R193, R193, 0x8 ;  /* 0x00000008c1c17836 */ /* 0x000fe20000000000 */
[----:B------:R2:W3:Y:S04]  /*18590*/  SHFL.IDX PT, R28, R3, 0x1, 0x1c1f ;  /* 0x003c1f00031c7f89 */ /* 0x0004e800000e0000 */
[----:B------:R-:W-:Y:S01]  /*185a0*/  ISETP.GE.AND P0, PT, R193, R4, PT ;  /* 0x00000004c100720c */ /* 0x000fe20003f06270 */
[----:B------:R-:W4:-:S12]  /*185b0*/  SHFL.IDX PT, R0, R0, 0x1, 0x1c1f ;  /* 0x003c1f0000007f89 */ /* 0x000f1800000e0000 */
[----:B--2---:R-:W-:Y:S05]  /*185c0*/  @P0 BRA `(.L_x_5723) ;  /* 0x0000001400cc0947 */ /* 0x004fea0003800000 */
[----:B------:R-:W-:Y:S02]  /*185d0*/  ULDC UR4, c[0x0][0xbc8] ;  /* 0x0002f20000047ab9 */ /* 0x000fe40000000800 */
[----:B------:R-:W-:Y:S02]  /*185e0*/  ISETP.GE.AND P4, PT, R191, UR4, PT ;  /* 0x00000004bf007c0c */ /* 0x000fe4000bf86270 */
[----:B------:R-:W-:Y:S02]  /*185f0*/  ISETP.GE.AND P2, PT, R229, UR4, PT ;  /* 0x00000004e5007c0c */ /* 0x000fe4000bf46270 */
[----:B------:R-:W-:Y:S02]  /*18600*/  ISETP.GE.AND P1, PT, R227, UR4, PT ;  /* 0x00000004e3007c0c */ /* 0x000fe4000bf26270 */
[----:B------:R-:W-:-:S07]  /*18610*/  ISETP.GE.AND P0, PT, R220, UR4, PT ;  /* 0x00000004dc007c0c */ /* 0x000fce000bf06270 */
[----:B-1--4-:R-:W-:-:S04]  /*18620*/  @!P4 LEA R8, P3, R191, R0, 0x2 ;  /* 0x00000000bf08c211 */ /* 0x012fc800078610ff */
[----:B---3--:R-:W-:Y:S02]  /*18630*/  @!P4 LEA.HI.X R9, R191, R28, R219, 0x2, P3 ;  /* 0x0000001cbf09c211 */ /* 0x008fe400018f14db */
        /* <DEDUP_REMOVED lines=76> */
[----:B------:R-:W-:Y:S02]  /*18b00*/  @!P1 LEA R20, P3, R168, R0, 0x2 ;  /* 0x00000000a8149211 */ /* 0x000fe400078610ff */
        /* <DEDUP_REMOVED lines=47> */
.L_x_5717:
        /* <DEDUP_REMOVED lines=16> */
[----:B-1----:R-:W1:-:S12]  /*18f00*/  S2R R4, SR_TID.X ;  /* 0x0000000000047919 */ /* 0x002e580000002100 */
[----:B------:R-:W4:Y:S01]  /*18f10*/  @!P2 LDC R218, c[0x0][0xbd4] ;  /* 0x0002f500ffdaab82 */ /* 0x000f220000000800 */
[----:B-1----:R-:W-:Y:S01]  /*18f20*/  VIADD R32, R4, 0xffffff80 ;  /* 0xffffff8004207836 */ /* 0x002fe20000000000 */
[----:B----4-:R-:W-:-:S04]  /*18f30*/  ISETP.GT.AND P2, PT, R218, 0x1, PT ;  /* 0x00000001da00780c */ /* 0x010fc80003f44270 */
[----:B------:R-:W-:Y:S01]  /*18f40*/  ISETP.GT.AND P3, PT, R32, 0x3f, PT ;  /* 0x0000003f2000780c */ /* 0x000fe20003f64270 */
[----:B---3--:R-:W-:-:S12]  /*18f50*/  @P1 BRA `(.L_x_5726) ;  /* 0x0000000000101947 */ /* 0x008fd80003800000 */
[----:B------:R-:W-:Y:S05]  /*18f60*/  @!P0 BRA `(.L_x_5726) ;  /* 0x00000000000c8947 */ /* 0x000fea0003800000 */
[----:B------:R-:W3:Y:S04]  /*18f70*/  LDG.E R11, desc[UR42][R8.64] ;  /* 0x0000002a080b7981 */ /* 0x000ee8000c1e1900 */
[----:B-----5:R-:W3:Y:S02]  /*18f80*/  LDG.E R0, desc[UR42][R8.64+0x4] ;  /* 0x0000042a08007981 */ /* 0x020ee4000c1e1900 */
[----:B---3--:R-:W-:-:S07]  /*18f90*/  IMAD.IADD R0, R0, 0x1, -R11 ;  /* 0x0000000100007824 */ /* 0x008fce00078e0a0b */
.L_x_5726:
[----:B------:R-:W3:Y:S01]  /*18fa0*/  LDL.LU R4, [R1+0x64] ;  /* 0x0000640001047983 */ /* 0x000ee20000300800 */
[----:B------:R-:W-:Y:S01]  /*18fb0*/  BSSY B1, `(.L_x_5727) ;  /* 0x0000036000017945 */ /* 0x000fe20003800000 */
[----:B------:R-:W-:Y:S02]  /*18fc0*/  SEL R219, R219, RZ, !P0 ;  /* 0x000000ffdbdb7207 */ /* 0x000fe40004000000 */
[----:B-----5:R-:W-:Y:S02]  /*18fd0*/  SHF.R.S32.HI R28, RZ, 0x1f, R3 ;  /* 0x0000001fff1c7819 */ /* 0x020fe40000011403 */
[----:B---3--:R-:W-:Y:S01]  /*18fe0*/  SEL R30, R4, RZ, !P0 ;  /* 0x000000ff041e7207 */ /* 0x008fe20004000000 */
[----:B------:R-:W-:Y:S06]  /*18ff0*/  @P3 BRA `(.L_x_5728) ;  /* 0x0000000000c43947 */ /* 0x000fec0003800000 */
[----:B------:R-:W1:Y:S01]  /*19000*/  S2R R8, SR_TID.X ;  /* 0x0000000000087919 */ /* 0x000e620000002100 */
[----:B------:R-:W3:Y:S02]  /*19010*/  LDC R33, c[0x0][0xce8] ;  /* 0x00033a00ff217b82 */ /* 0x000ee40000000800 */
[----:B---3--:R-:W-:Y:S01]  /*19020*/  IMAD R4, R0, R33, RZ ;  /* 0x0000002100047224 */ /* 0x008fe200078e02ff */
[----:B-1----:R-:W-:-:S04]  /*19030*/  IADD3 R31, R193, -0x80, R8 ;  /* 0xffffff80c11f7810 */ /* 0x002fc80007ffe008 */
[----:B------:R-:W-:-:S13]  /*19040*/  ISETP.GE.AND P0, PT, R31, R4, PT ;  /* 0x000000041f00720c */ /* 0x000fda0003f06270 */
[----:B------:R-:W-:Y:S05]  /*19050*/  @P0 BRA `(.L_x_5728) ;  /* 0x0000000000ac0947 */ /* 0x000fea0003800000 */
[----:B------:R-:W-:Y:S01]  /*19060*/  IMAD.MOV.U32 R26, RZ, RZ, 0xab8 ;  /* 0x00000ab8ff1a7424 */ /* 0x000fe200078e00ff */
[----:B------:R-:W-:Y:S01]  /*19070*/  ISETP.GT.AND P0, PT, R218, 0x1, PT ;  /* 0x00000001da00780c */ /* 0x000fe20003f04270 */
[----:B------:R-:W1:Y:S01]  /*19080*/  LDC.64 R8, c[0x0][0xca8] ;  /* 0x00032a00ff087b82 */ /* 0x000e620000000a00 */
        /* <DEDUP_REMOVED lines=8> */
[----:B------:R-:W2:Y:S08]  /*19110*/  @P1 LDC R4, c[0x0][0xcec] ;  /* 0x00033b00ff041b82 */ /* 0x000eb00000000800 */
[----:B------:R-:W5:Y:S01]  /*19120*/  @P1 LDC R35, c[0x0][0xcf0] ;  /* 0x00033c00ff231b82 */ /* 0x000f620000000800 */
[----:B---3--:R-:W-:-:S07]  /*19130*/  IMAD R15, R15, R219, RZ ;  /* 0x000000db0f0f7224 */ /* 0x008fce00078e02ff */
[----:B-1----:R-:W1:Y:S01]  /*19140*/  @!P0 LDC R8, c[0x0][0xc50] ;  /* 0x00031400ff088b82 */ /* 0x002e620000000800 */
[----:B------:R-:W-:-:S04]  /*19150*/  IMAD.WIDE.U32 R20, R14, R219, RZ ;  /* 0x000000db0e147225 */ /* 0x000fc800078e00ff */
[----:B------:R-:W-:Y:S02]  /*19160*/  IMAD R15, R14, R30, R15 ;  /* 0x0000001e0e0f7224 */ /* 0x000fe400078e020f */
[----:B--2---:R-:W-:Y:S01]  /*19170*/  @P1 IMAD.HI.U32 R4, R31, R4, RZ ;  /* 0x000000041f041227 */ /* 0x004fe200078e00ff */
[----:B------:R-:W2:Y:S03]  /*19180*/  @!P0 LDC R9, c[0x0][0xc54] ;  /* 0x00031500ff098b82 */ /* 0x000ea60000000800 */
[-C--:B----4-:R-:W-:Y:S02]  /*19190*/  IMAD R29, R25, R217.reuse, RZ ;  /* 0x000000d9191d7224 */ /* 0x090fe400078e02ff */
        /* <DEDUP_REMOVED lines=19> */
[----:B-1----:R-:W-:-:S03]  /*192d0*/  LEA R8, P0, R12, R8, 0x2 ;  /* 0x000000080c087211 */ /* 0x002fc600078010ff */
[----:B------:R-:W-:-:S05]  /*192e0*/  IMAD.IADD R4, R13, 0x1, R21 ;  /* 0x000000010d047824 */ /* 0x000fca00078e0215 */
[----:B--2---:R-:W-:-:S05]  /*192f0*/  LEA.HI.X R9, R12, R9, R4, 0x2, P0 ;  /* 0x000000090c097211 */ /* 0x004fca00000f1404 */
[----:B------:R1:W-:Y:S02]  /*19300*/  STG.E desc[UR42][R8.64], R11 ;  /* 0x0000000b08007986 */ /* 0x0003e4000c10192a */
.L_x_5728:
[----:B------:R-:W-:Y:S05]  /*19310*/  BSYNC B1 ;  /* 0x0000000000017941 */ /* 0x000fea0003800000 */
.L_x_5727:
[----:B------:R-:W-:Y:S05]  /*19320*/  @P2 BRA `(.L_x_5723) ;  /* 0x0000000800742947 */ /* 0x000fea0003800000 */
[----:B------:R-:W3:Y:S01]  /*19330*/  LDC R13, c[0x0][0xce8] ;  /* 0x00033a00ff0d7b82 */ /* 0x000ee20000000800 */
[----:B------:R-:W-:Y:S01]  /*19340*/  ULDC.64 UR4, c[0x0][0xba0] ;  /* 0x0002e80000047ab9 */ /* 0x000fe20000000a00 */
[----:B-1----:R-:W-:Y:S01]  /*19350*/  SHF.R.S32.HI R11, RZ, 0x1f, R32 ;  /* 0x0000001fff0b7819 */ /* 0x002fe20000011420 */
[----:B------:R-:W-:Y:S01]  /*19360*/  IMAD R4, R28, UR4, RZ ;  /* 0x000000041c047c24 */ /* 0x000fe2000f8e02ff */
[----:B------:R-:W-:Y:S01]  /*19370*/  BSSY B1, `(.L_x_5729) ;  /* 0x0000074000017945 */ /* 0x000fe20003800000 */
[----:B------:R-:W-:Y:S01]  /*19380*/  IMAD.WIDE.U32 R8, R3, UR4, RZ ;  /* 0x0000000403087c25 */ /* 0x000fe2000f8e00ff */
[----:B------:R-:W-:Y:S02]  /*19390*/  LEA.HI R11, R11, R32, RZ, 0x3 ;  /* 0x000000200b0b7211 */ /* 0x000fe400078f18ff */
[----:B------:R-:W1:Y:S01]  /*193a0*/  LDC R26, c[0x0][0xbc8] ;  /* 0x0002f200ff1a7b82 */ /* 0x000e620000000800 */
        /* <DEDUP_REMOVED lines=20> */
[----:B------:R-:W-:Y:S01]  /*194f0*/  IMAD.IADD R10, R193, 0x1, R4 ;  /* 0x00000001c10a7824 */ /* 0x000fe200078e0204 */
[----:B------:R-:W-:Y:S01]  /*19500*/  SHF.R.S32.HI R39, RZ, 0x1f, R226 ;  /* 0x0000001fff277819 */ /* 0x000fe200000114e2 */
[----:B------:R-:W-:Y:S01]  /*19510*/  IMAD R3, R30, UR4, RZ ;  /* 0x000000041e037c24 */ /* 0x000fe2000f8e02ff */
[-C--:B-1----:R-:W-:Y:S01]  /*19520*/  ISETP.GE.AND P1, PT, R226, R26.reuse, PT ;  /* 0x0000001ae200720c */ /* 0x082fe20003f26270 */
[----:B------:R-:W-:Y:S01]  /*19530*/  IMAD.WIDE.U32 R8, R219, UR4, R8 ;  /* 0x00000004db087c25 */ /* 0x000fe2000f8e0008 */
[----:B------:R-:W-:-:S03]  /*19540*/  ISETP.GE.AND P2, PT, R187, R26, PT ;  /* 0x0000001abb00720c */ /* 0x000fc60003f46270 */
[----:B------:R-:W1:Y:S01]  /*19550*/  @P0 LDC R15, c[0x0][0xcec] ;  /* 0x00033b00ff0f0b82 */ /* 0x000e620000000800 */
[----:B------:R-:W-:Y:S01]  /*19560*/  IMAD R11, R219, UR5, R3 ;  /* 0x00000005db0b7c24 */ /* 0x000fe2000f8e0203 */
[----:B------:R-:W-:Y:S01]  /*19570*/  ULDC.64 UR4, c[0x0][0xbe0] ;  /* 0x0002f80000047ab9 */ /* 0x000fe20000000a00 */
[----:B------:R-:W-:Y:S01]  /*19580*/  IMAD.MOV.U32 R3, RZ, RZ, R10 ;  /* 0x000000ffff037224 */ /* 0x000fe200078e000a */
[----:B------:R-:W-:Y:S01]  /*19590*/  SEL R0, RZ, 0x1, P2 ;  /* 0x00000001ff007807 */ /* 0x000fe20001000000 */
[----:B------:R-:W-:Y:S01]  /*195a0*/  IMAD.IADD R9, R9, 0x1, R11 ;  /* 0x0000000109097824 */ /* 0x000fe200078e020b */
[----:B------:R-:W-:Y:S01]  /*195b0*/  ISETP.GE.AND P2, PT, R33, R26, PT ;  /* 0x0000001a2100720c */ /* 0x000fe20003f46270 */
[----:B------:R-:W-:Y:S01]  /*195c0*/  IMAD.IADD R30, R12, 0x1, R193 ;  /* 0x000000010c1e7824 */ /* 0x000fe200078e02c1 */
[----:B------:R-:W3:Y:S01]  /*195d0*/  @P0 LDC R21, c[0x0][0xcf0] ;  /* 0x00033c00ff150b82 */ /* 0x000ee20000000800 */
[----:B-1----:R-:W-:-:S05]  /*195e0*/  @P0 IMAD.HI.U32 R4, R10, R15, RZ ;  /* 0x0000000f0a040227 */ /* 0x002fca00078e00ff */
        /* <DEDUP_REMOVED lines=41> */
[----:B------:R1:W3:Y:S03]  /*19880*/  SHFL.IDX PT, R8, R4, RZ, 0x181f ;  /* 0x00181fff04087589 */ /* 0x0002e600000e0000 */
[----:B------:R-:W-:Y:S01]  /*19890*/  LOP3.LUT R28, R27, R0, RZ, 0xfc, !PT ;  /* 0x000000001b1c7212 */ /* 0x000fe200078efcff */
        /* <DEDUP_REMOVED lines=33> */
.L_x_5730:
[----:B------:R-:W-:Y:S05]  /*19ab0*/  BSYNC B1 ;  /* 0x0000000000017941 */ /* 0x000fea0003800000 */
.L_x_5729:
        /* <DEDUP_REMOVED lines=10> */
[C---:B---3--:R-:W-:Y:S02]  /*19b60*/  @!P5 LEA R12, P3, R226.reuse, R8, 0x1 ;  /* 0x00000008e20cd211 */ /* 0x048fe400078608ff */
[----:B0-----:R-:W-:Y:S02]  /*19b70*/  @!P4 IMAD.WIDE R10, R187, 0x2, R8 ;  /* 0x00000002bb0ac825 */ /* 0x001fe400078e0208 */
        /* <DEDUP_REMOVED lines=24> */
.L_x_5723:
[----:B------:R-:W-:Y:S05]  /*19d00*/  BSYNC B0 ;  /* 0x0000000000007941 */ /* 0x000fea0003800000 */
.L_x_5716:
[----:B------:R-:W-:Y:S02]  /*19d10*/  ULDC UR4, c[0x0][0xd3c] ;  /* 0x00034f0000047ab9 */ /* 0x000fe40000000800 */
[----:B------:R-:W-:-:S13]  /*19d20*/  ISETP.GE.AND P0, PT, R7, UR4, PT ;  /* 0x0000000407007c0c */ /* 0x000fda000bf06270 */
[----:B------:R-:W-:Y:S05]  /*19d30*/  @!P0 BRA `(.L_x_5731) ;  /* 0xfffffe7800348947 */ /* 0x000fea000383ffff */
[----:B------:R-:W-:Y:S05]  /*19d40*/  BRA `(.L_x_5589) ;  /* 0x000000a800ec7947 */ /* 0x000fea0003800000 */
.L_x_5587:
        /* <DEDUP_REMOVED lines=18> */
.L_x_5732:
        /* <DEDUP_REMOVED lines=43> */
.L_x_5736:
        /* <DEDUP_REMOVED lines=39> */
.L_x_5734:
        /* <DEDUP_REMOVED lines=12> */
.L_x_5737:
        /* <DEDUP_REMOVED lines=63> */
.L_x_5738:
        /* <DEDUP_REMOVED lines=61> */
.L_x_5739:
[----:B01----:R-:W-:-:S05]  /*1ac10*/  LOP3.LUT R3, RZ, R2, RZ, 0x33, !PT ;  /* 0x00000002ff037212 */ /* 0x003fca00078e33ff */
[----:B------:R-:W-:-:S05]  /*1ac20*/  IMAD.IADD R2, R4, 0x1, R3 ;  /* 0x0000000104027824 */ /* 0x000fca00078e0203 */
[----:B------:R1:W-:Y:S01]  /*1ac30*/  STL [R1+0x4], R2 ;  /* 0x0000040201007387 */ /* 0x0003e20000100800 */
[----:B------:R-:W-:Y:S05]  /*1ac40*/  BRA `(.L_x_5740) ;  /* 0x0000000000107947 */ /* 0x000fea0003800000 */
.L_x_5735:
[----:B------:R-:W-:Y:S01]  /*1ac50*/  IMAD.U32 R2, RZ, RZ, UR6 ;  /* 0x00000006ff027e24 */ /* 0x000fe2000f8e00ff */
[----:B------:R0:W-:Y:S04]  /*1ac60*/  STL [R1+0x4], RZ ;  /* 0x000004ff01007387 */ /* 0x0001e80000100800 */
[----:B------:R0:W-:Y:S04]  /*1ac70*/  STL [R1+0x8], RZ ;  /* 0x000008ff01007387 */ /* 0x0001e80000100800 */
[----:B------:R0:W-:Y:S02]  /*1ac80*/  STL [R1], R2 ;  /* 0x0000000201007387 */ /* 0x0001e40000100800 */
.L_x_5740:
        /* <DEDUP_REMOVED lines=10> */
.L_x_5733:
        /* <DEDUP_REMOVED lines=16> */
[----:B------:R-:W-:Y:S01]  /*1ae30*/  LOP3.LUT R0, R0, 0x38, RZ, 0xc0, !PT ;  /* 0x0000003800007812 */ /* 0x000fe200078ec0ff */
[----:B------:R-:W-:Y:S01]  /*1ae40*/  ULDC UR37, c[0x0][0xc] ;  /* 0x0000030000257ab9 */ /* 0x000fe20000000800 */
        /* <DEDUP_REMOVED lines=17> */
[----:B------:R-:W-:Y:S04]  /*1af60*/  STL [R1+0x10], RZ ;  /* 0x000010ff01007387 */ /* 0x000fe80000100800 */
[----:B------:R0:W-:Y:S02]  /*1af70*/  STL [R1+0x1c], R2 ;  /* 0x00001c0201007387 */ /* 0x0001e40000100800 */
[C---:B0-----:R-:W-:Y:S02]  /*1af80*/  LOP3.LUT R2, R0.reuse, 0xc0, RZ, 0xfc, !PT ;  /* 0x000000c000027812 */ /* 0x041fe400078efcff */
[C---:B------:R-:W-:Y:S02]  /*1af90*/  LOP3.LUT R2, R0.reuse, 0x180, RZ, 0xfc, !PT ;  /* 0x0000018000027812 */ /* 0x040fe400078efcff */
[----:B------:R-:W-:-:S07]  /*1afa0*/  LOP3.LUT R0, R0, 0x1c0, RZ, 0xfc, !PT ;  /* 0x000001c000007812 */ /* 0x000fce00078efcff */
.L_x_5915:
[----:B--2---:R-:W2:Y:S01]  /*1afb0*/  LDL R0, [R1+0xc] ;  /* 0x00000c0001007983 */ /* 0x004ea20000100800 */
[----:B-1----:R-:W2:Y:S01]  /*1afc0*/  LDC.64 R2, c[0x0][0xd88] ;  /* 0x00036200ff027b82 */ /* 0x002ea20000000a00 */
[----:B------:R-:W-:Y:S05]  /*1afd0*/  YIELD ;  /* 0x0000000000007946 */ /* 0x000fea0003800000 */
[----:B------:R-:W-:Y:S01]  /*1afe0*/  ULDC.64 UR4, c[0x0][0xb20] ;  /* 0x0002c80000047ab9 */ /* 0x000fe20000000a00 */
[----:B0-----:R-:W-:Y:S02]  /*1aff0*/  CS2R R8, SRZ ;  /* 0x0000000000087805 */ /* 0x001fe4000001ff00 */
        /* <DEDUP_REMOVED lines=27> */
[----:B------:R-:W-:Y:S02]  /*1b1b0*/  IADD3.X R3, R15, UR5, RZ, P4, !PT ;  /* 0x000000050f037c10 */ /* 0x000fe4000a7fe4ff */
        /* <DEDUP_REMOVED lines=32> */
.L_x_5742:
        /* <DEDUP_REMOVED lines=17> */
.L_x_5743:
[----:B------:R-:W-:Y:S05]  /*1b4d0*/  @!P0 BRA `(.L_x_5744) ;  /* 0x00000000000c8947 */ /* 0x000fea0003800000 */
[----:B------:R-:W2:Y:S04]  /*1b4e0*/  LDG.E R8, desc[UR42][R6.64] ;  /* 0x0000002a06087981 */ /* 0x000ea8000c1e1900 */
[----:B------:R-:W2:Y:S02]  /*1b4f0*/  LDG.E R6, desc[UR42][R6.64+0x4] ;  /* 0x0000042a06067981 */ /* 0x000ea4000c1e1900 */
[----:B--2---:R-:W-:-:S07]  /*1b500*/  IMAD.IADD R8, R6, 0x1, -R8 ;  /* 0x0000000106087824 */ /* 0x004fce00078e0a08 */
.L_x_5744:
[----:B-12---:R-:W2:Y:S01]  /*1b510*/  @P1 LDG.E R2, desc[UR42][R4.64] ;  /* 0x0000002a04021981 */ /* 0x006ea2000c1e1900 */
[----:B------:R-:W1:Y:S03]  /*1b520*/  LDC R3, c[0x0][0x448] ;  /* 0x00011200ff037b82 */ /* 0x000e660000000800 */
[----:B------:R-:W3:Y:S04]  /*1b530*/  LDL R6, [R1+0x4] ;  /* 0x0000040001067983 */ /* 0x000ee80000100800 */
[----:B------:R4:W2:Y:S01]  /*1b540*/  @P1 LDG.E R4, desc[UR42][R4.64+0x4] ;  /* 0x0000042a04041981 */ /* 0x0008a2000c1e1900 */
[----:B-1----:R-:W-:-:S13]  /*1b550*/  ISETP.NE.AND P0, PT, R3, 0x1, PT ;  /* 0x000000010300780c */ /* 0x002fda0003f05270 */
[----:B------:R-:W1:Y:S08]  /*1b560*/  @P0 LDC R3, c[0x0][0x44c] ;  /* 0x00011300ff030b82 */ /* 0x000e700000000800 */
[----:B----4-:R-:W4:Y:S01]  /*1b570*/  @P0 LDC R5, c[0x0][0x450] ;  /* 0x00011400ff050b82 */ /* 0x010f220000000800 */
[----:B-----5:R-:W-:Y:S01]  /*1b580*/  IMAD.IADD R7, R8, 0x1, -R0 ;  /* 0x0000000108077824 */ /* 0x020fe200078e0a00 */
[----:B------:R-:W-:-:S05]  /*1b590*/  LOP3.LUT R12, R10, 0xff, RZ, 0xc0, !PT ;  /* 0x000000ff0a0c7812 */ /* 0x000fca00078ec0ff */
[----:B------:R0:W-:Y:S01]  /*1b5a0*/  STL [R1+0x70], R12 ;  /* 0x0000700c01007387 */ /* 0x0001e20000100800 */
[----:B------:R-:W-:Y:S01]  /*1b5b0*/  BSSY B0, `(.L_x_5745) ;  /* 0x0000032000007945 */ /* 0x000fe20003800000 */
[----:B------:R-:W-:Y:S01]  /*1b5c0*/  SHF.R.U32.HI R10, RZ, 0x10, R10 ;  /* 0x00000010ff0a7819 */ /* 0x000fe2000001160a */
[----:B--2---:R-:W-:Y:S02]  /*1b5d0*/  @P1 IMAD.IADD R11, R4, 0x1, -R2 ;  /* 0x00000001040b1824 */ /* 0x004fe400078e0a02 */
[----:B---3--:R-:W-:-:S04]  /*1b5e0*/  IMAD.SHL.U32 R2, R6, 0x40, RZ ;  /* 0x0000004006027824 */ /* 0x008fc800078e00ff */
[----:B------:R-:W-:-:S04]  /*1b5f0*/  VIADD R2, R2, 0x3f ;  /* 0x0000003f02027836 */ /* 0x000fc80000000000 */
[----:B-1----:R-:W-:-:S05]  /*1b600*/  @P0 IMAD.HI.U32 R0, R2, R3, RZ ;  /* 0x0000000302000227 */ /* 0x002fca00078e00ff */
[----:B----4-:R-:W-:Y:S01]  /*1b610*/  @P0 SHF.R.U32.HI R2, RZ, R5, R0 ;  /* 0x00000005ff020219 */ /* 0x010fe20000011600 */
[----:B------:R-:W-:-:S05]  /*1b620*/  IMAD.IADD R0, R7, 0x1, R11 ;  /* 0x0000000107007824 */ /* 0x000fca00078e020b */
[C---:B------:R-:W-:Y:S01]  /*1b630*/  IADD3 R21, R0.reuse, 0x40, -R14 ;  /* 0x0000004000157810 */ /* 0x040fe20007ffe80e */
[----:B------:R-:W-:-:S04]  /*1b640*/  VIADD R3, R0, 0x3f ;  /* 0x0000003f00037836 */ /* 0x000fc80000000000 */
[----:B------:R-:W-:Y:S01]  /*1b650*/  IMAD.IADD R0, R21, 0x1, R2 ;  /* 0x0000000115007824 */ /* 0x000fe200078e0202 */
[----:B------:R-:W-:-:S04]  /*1b660*/  SHF.R.S32.HI R2, RZ, 0x1f, R3 ;  /* 0x0000001fff027819 */ /* 0x000fc80000011403 */
[----:B------:R-:W-:Y:S02]  /*1b670*/  SHF.R.S32.HI R6, RZ, 0x1f, R0 ;  /* 0x0000001fff067819 */ /* 0x000fe40000011400 */
[----:B------:R-:W-:Y:S02]  /*1b680*/  LEA.HI R2, R2, R3, RZ, 0x6 ;  /* 0x0000000302027211 */ /* 0x000fe400078f30ff */
[----:B------:R-:W-:Y:S02]  /*1b690*/  LEA.HI R6, R6, R0, RZ, 0x6 ;  /* 0x0000000006067211 */ /* 0x000fe400078f30ff */
[----:B------:R-:W-:Y:S02]  /*1b6a0*/  SHF.R.S32.HI R20, RZ, 0x6, R2 ;  /* 0x00000006ff147819 */ /* 0x000fe40000011402 */
[----:B------:R-:W-:-:S04]  /*1b6b0*/  SHF.R.S32.HI R6, RZ, 0x6, R6 ;  /* 0x00000006ff067819 */ /* 0x000fc80000011406 */
[----:B------:R-:W-:-:S04]  /*1b6c0*/  VIMNMX R6, R20, R6, PT ;  /* 0x0000000614067248 */ /* 0x000fc80003fe0100 */
[----:B------:R-:W-:Y:S01]  /*1b6d0*/  ISETP.GE.AND P0, PT, R6, 0x1, PT ;  /* 0x000000010600780c */ /* 0x000fe20003f06270 */
[----:B------:R-:W-:-:S12]  /*1b6e0*/  IMAD.MOV.U32 R0, RZ, RZ, RZ ;  /* 0x000000ffff007224 */ /* 0x000fd800078e00ff */
        /* <DEDUP_REMOVED lines=30> */
.L_x_5746:
[----:B------:R-:W-:Y:S05]  /*1b8d0*/  BSYNC B0 ;  /* 0x0000000000007941 */ /* 0x000fea0003800000 */
.L_x_5745:
        /* <DEDUP_REMOVED lines=24> */
.L_x_5959:
[----:B-1----:R-:W-:Y:S02]  /*1ba60*/  ISETP.NE.AND P0, PT, R14, RZ, PT ;  /* 0x000000ff0e00720c */ /* 0x002fe40003f05270 */
[----:B------:R-:W-:-:S11]  /*1ba70*/  PLOP3.LUT P6, PT, PT, PT, PT, 0x8, 0x0 ;  /* 0x000000000000781c */ /* 0x000fd60003fce170 */
[----:B------:R-:W-:Y:S05]  /*1ba80*/  @P0 BRA `(.L_x_5750) ;  /* 0x00000000000c0947 */ /* 0x000fea0003800000 */
[----:B------:R-:W-:-:S03]  /*1ba90*/  UMOV UR4, 0xffffffff ;  /* 0xffffffff00047882 */ /* 0x000fc60000000000 */
[----:B------:R-:W-:Y:S05]  /*1baa0*/  BRA.DIV UR4, `(.L_x_5751) ;  /* 0x0000009a04a87947 */ /* 0x000fea000b800000 */
[----:B------:R-:W-:-:S13]  /*1bab0*/  ELECT P6, URZ, PT ;  /* 0x00000000003f782f */ /* 0x000fda00038c0000 */
.L_x_5750:
        /* <DEDUP_REMOVED lines=9> */
.L_x_5962:
[----:B------:R-:W-:Y:S05]  /*1bb50*/  BSYNC B1 ;  /* 0x0000000000017941 */ /* 0x000fea0003800000 */
.L_x_5752:
        /* <DEDUP_REMOVED lines=12> */
.L_x_5963:
[----:B------:R-:W-:Y:S05]  /*1bc20*/  BSYNC B2 ;  /* 0x0000000000027941 */ /* 0x000fea0003800000 */
.L_x_5756:
        /* <DEDUP_REMOVED lines=9> */
.L_x_5759:
[----:B------:R-:W-:Y:S05]  /*1bcc0*/  BSYNC B2 ;  /* 0x0000000000027941 */ /* 0x000fea0003800000 */
.L_x_5758:
        /* <DEDUP_REMOVED lines=13> */
.L_x_5760:
        /* <DEDUP_REMOVED lines=13> */
.L_x_5964:
[----:B------:R-:W-:Y:S05]  /*1be70*/  BSYNC B2 ;  /* 0x0000000000027941 */ /* 0x000fea0003800000 */
.L_x_5761:
        /* <DEDUP_REMOVED lines=11> */
.L_x_5764:
[----:B------:R-:W-:Y:S05]  /*1bf30*/  BSYNC B2 ;  /* 0x0000000000027941 */ /* 0x000fea0003800000 */
.L_x_5763:
        /* <DEDUP_REMOVED lines=10> */
.L_x_5765:
        /* <DEDUP_REMOVED lines=15> */
.L_x_5766:
        /* <DEDUP_REMOVED lines=15> */
.L_x_5767:
        /* <DEDUP_REMOVED lines=15> */
.L_x_5768:
        /* <DEDUP_REMOVED lines=15> */
.L_x_5769:
        /* <DEDUP_REMOVED lines=15> */
.L_x_5770:
        /* <DEDUP_REMOVED lines=15> */
.L_x_5771:
        /* <DEDUP_REMOVED lines=15> */
.L_x_5772:
        /* <DEDUP_REMOVED lines=10> */
.L_x_5755:
[----:B------:R-:W-:Y:S05]  /*1c710*/  BSYNC B1 ;  /* 0x0000000000017941 */ /* 0x000fea0003800000 */
.L_x_5754:
        /* <DEDUP_REMOVED lines=13> */
.L_x_5792:
        /* <DEDUP_REMOVED lines=13> */
.L_x_5965:
[----:B------:R-:W-:Y:S05]  /*1c8c0*/  BSYNC B2 ;  /* 0x0000000000027941 */ /* 0x000fea0003800000 */
.L_x_5775:
        /* <DEDUP_REMOVED lines=9> */
.L_x_5778:
[----:B------:R-:W-:Y:S05]  /*1c960*/  BSYNC B2 ;  /* 0x0000000000027941 */ /* 0x000fea0003800000 */
.L_x_5777:
        /* <DEDUP_REMOVED lines=12> */
.L_x_5779:
        /* <DEDUP_REMOVED lines=13> */
.L_x_5966:
[----:B------:R-:W-:Y:S05]  /*1cb00*/  BSYNC B2 ;  /* 0x0000000000027941 */ /* 0x000fea0003800000 */
.L_x_5780:
        /* <DEDUP_REMOVED lines=11> */
.L_x_5783:
[----:B------:R-:W-:Y:S05]  /*1cbc0*/  BSYNC B2 ;  /* 0x0000000000027941 */ /* 0x000fea0003800000 */
.L_x_5782:
        /* <DEDUP_REMOVED lines=10> */
.L_x_5784:
        /* <DEDUP_REMOVED lines=15> */
.L_x_5785:
        /* <DEDUP_REMOVED lines=15> */
.L_x_5786:
        /* <DEDUP_REMOVED lines=15> */
.L_x_5787:
        /* <DEDUP_REMOVED lines=15> */
.L_x_5788:
        /* <DEDUP_REMOVED lines=15> */
.L_x_5789:
        /* <DEDUP_REMOVED lines=15> */
.L_x_5790:
        /* <DEDUP_REMOVED lines=15> */
.L_x_5791:
        /* <DEDUP_REMOVED lines=10> */
.L_x_5774:
[----:B------:R-:W-:Y:S05]  /*1d3a0*/  BSYNC B1 ;  /* 0x0000000000017941 */ /* 0x000fea0003800000 */
.L_x_5773:
        /* <DEDUP_REMOVED lines=12> */
.L_x_5748:
[----:B------:R-:W-:Y:S05]  /*1d470*/  BSYNC B0 ;  /* 0x0000000000007941 */ /* 0x000fea0003800000 */
.L_x_5747:
        /* <DEDUP_REMOVED lines=49> */
.L_x_5794:
[----:B------:R-:W-:Y:S05]  /*1d790*/  BSYNC B0 ;  /* 0x0000000000007941 */ /* 0x000fea0003800000 */
.L_x_5793:
        /* <DEDUP_REMOVED lines=19> */
[----:B-1----:R-:W2:Y:S04]  /*1d8d0*/  @P0 ATOMG.E.ADD.STRONG.GPU PT, R2, desc[UR42][R4.64], R2 ;  /* 0x00000002040209a8 */ /* 0x002ea800081ee1ea */
[----:B--2---:R0:W1:Y:S02]  /*1d8e0*/  SHFL.IDX PT, R2, R2, R0, 0x1f ;  /* 0x00001f0002027589 */ /* 0x00406400000e0000 */
[----:B0-----:R-:W0:Y:S02]  /*1d8f0*/  S2R R0, SR_LTMASK ;  /* 0x0000000000007919 */ /* 0x001e240000003900 */
[----:B0-----:R-:W-:-:S06]  /*1d900*/  LOP3.LUT R0, R0, UR4, RZ, 0xc0, !PT ;  /* 0x0000000400007c12 */ /* 0x001fcc000f8ec0ff */
[----:B------:R-:W1:Y:S02]  /*1d910*/  POPC R0, R0 ;  /* 0x0000000000007309 */ /* 0x000e640000000000 */
[----:B-1----:R-:W-:-:S05]  /*1d920*/  IADD3 R0, R2, UR37, R0 ;  /* 0x0000002502007c10 */ /* 0x002fca000fffe000 */
[----:B------:R4:W-:Y:S01]  /*1d930*/  STL [R1], R0 ;  /* 0x0000000001007387 */ /* 0x0009e20000100800 */
[----:B------:R-:W-:Y:S05]  /*1d940*/  BRA `(.L_x_5797) ;  /* 0x0000005800847947 */ /* 0x000fea0003800000 */
.L_x_5796:
        /* <DEDUP_REMOVED lines=20> */
.L_x_5799:
[----:B------:R-:W-:Y:S05]  /*1da90*/  BSYNC B6 ;  /* 0x0000000000067941 */ /* 0x000fea0003800000 */
.L_x_5798:
        /* <DEDUP_REMOVED lines=20> */
.L_x_5802:
        /* <DEDUP_REMOVED lines=16> */
.L_x_5801:
[----:B------:R-:W-:Y:S05]  /*1dce0*/  BSYNC B6 ;  /* 0x0000000000067941 */ /* 0x000fea0003800000 */
.L_x_5800:
        /* <DEDUP_REMOVED lines=24> */
.L_x_5969:
        /* <DEDUP_REMOVED lines=9> */
.L_x_5972:
        /* <DEDUP_REMOVED lines=24> */
.L_x_5806:
[----:B------:R-:W2:Y:S04]  /*1e080*/  LDL R0, [R1+0x10] ;  /* 0x0000100001007983 */ /* 0x000ea80000100800 */
[----:B-1----:R-:W3:Y:S01]  /*1e090*/  LDL R2, [R1+0x1c] ;  /* 0x00001c0001027983 */ /* 0x002ee20000100800 */
[----:B--2---:R-:W-:Y:S01]  /*1e0a0*/  IMAD R0, R0, 0x8, R18 ;  /* 0x0000000800007824 */ /* 0x004fe200078e0212 */
[----:B---3--:R-:W-:-:S04]  /*1e0b0*/  SHF.L.U32 R2, R2, 0x1f, RZ ;  /* 0x0000001f02027819 */ /* 0x008fc800000006ff */
[----:B------:R-:W1:Y:S02]  /*1e0c0*/  SYNCS.PHASECHK.TRANS64.TRYWAIT P0, [R0+URZ+0x38840], R2 ;  /* 0x03884002000075a7 */ /* 0x000e64000800017f */
[----:B-1----:R-:W-:Y:S05]  /*1e0d0*/  @!P0 BRA `(.L_x_5807) ;  /* 0x0000007400f48947 */ /* 0x002fea0003800000 */
.L_x_5973:
        /* <DEDUP_REMOVED lines=11> */
.L_x_5808:
        /* <DEDUP_REMOVED lines=23> */
.L_x_5804:
[----:B0-----:R-:W2:Y:S04]  /*1e300*/  LDL.LU R4, [R1+0x30] ;  /* 0x0000300001047983 */ /* 0x001ea80000300800 */
        /* <DEDUP_REMOVED lines=33> */
.L_x_5810:
[----:B------:R-:W-:Y:S05]  /*1e520*/  BSYNC B6 ;  /* 0x0000000000067941 */ /* 0x000fea0003800000 */
.L_x_5809:
        /* <DEDUP_REMOVED lines=98> */
.L_x_5982:
        /* <DEDUP_REMOVED lines=12> */
.L_x_5812:
        /* <DEDUP_REMOVED lines=37> */
.L_x_5814:
[----:B------:R-:W-:Y:S05]  /*1ee60*/  BSYNC B6 ;  /* 0x0000000000067941 */ /* 0x000fea0003800000 */
.L_x_5813:
        /* <DEDUP_REMOVED lines=43> */
[----:B------:R-:W-:-:S04]  /*1f120*/  ISETP.GE.AND P3, PT, R10, UR4, PT ;  /* 0x000000040a007c0c */ /* 0x000fc8000bf66270 */
[----:B------:R-:W-:Y:S01]  /*1f130*/  LEA.HI.X R4, R2, UR5, R4, 0x1, P0 ;  /* 0x0000000502047c11 */ /* 0x000fe200080f0c04 */
[----:B0-----:R-:W-:Y:S01]  /*1f140*/  IMAD.SHL.U32 R6, R6, 0x8, RZ ;  /* 0x0000000806067824 */ /* 0x001fe200078e00ff */
[----:B------:R-:W-:-:S04]  /*1f150*/  SEL R5, RZ, 0x1, P3 ;  /* 0x00000001ff057807 */ /* 0x000fc80001800000 */
[----:B------:R-:W-:-:S03]  /*1f160*/  LOP3.LUT R6, R6, 0x38, RZ, 0xc0, !PT ;  /* 0x0000003806067812 */ /* 0x000fc600078ec0ff */
[----:B------:R-:W-:Y:S02]  /*1f170*/  @P3 LOP3.LUT R19, R19, 0x8, RZ, 0xfc, !PT ;  /* 0x0000000813133812 */ /* 0x000fe400078efcff */
[C---:B------:R-:W-:Y:S02]  /*1f180*/  LOP3.LUT R8, R6.reuse, 0x80, RZ, 0xfc, !PT ;  /* 0x0000008006087812 */ /* 0x040fe400078efcff */
[----:B------:R-:W-:Y:S02]  /*1f190*/  LOP3.LUT R6, R6, 0x40, RZ, 0xfc, !PT ;  /* 0x0000004006067812 */ /* 0x000fe400078efcff */
[----:B------:R-:W-:Y:S02]  /*1f1a0*/  ISETP.GE.AND P2, PT, R8, UR4, PT ;  /* 0x0000000408007c0c */ /* 0x000fe4000bf46270 */
[----:B------:R-:W-:Y:S02]  /*1f1b0*/  ISETP.GE.AND P1, PT, R6, UR4, PT ;  /* 0x0000000406007c0c */ /* 0x000fe4000bf26270 */
[----:B------:R-:W0:Y:S01]  /*1f1c0*/  S2R R6, SR_TID.X ;  /* 0x0000000000067919 */ /* 0x000e220000002100 */
[----:B------:R-:W-:-:S02]  /*1f1d0*/  LOP3.LUT R19, R19, 0xfffffffd, RZ, 0xc0, !PT ;  /* 0xfffffffd13137812 */ /* 0x000fc400078ec0ff */
[----:B------:R-:W-:Y:S02]  /*1f1e0*/  SEL R3, RZ, 0x4, P2 ;  /* 0x00000004ff037807 */ /* 0x000fe40001000000 */
[----:B------:R-:W-:-:S04]  /*1f1f0*/  SEL R2, RZ, 0x2, P1 ;  /* 0x00000002ff027807 */ /* 0x000fc80000800000 */
        /* <DEDUP_REMOVED lines=42> */
[----:B------:R-:W0:Y:S02]  /*1f4a0*/  S2R R12, SR_TID.X ;  /* 0x00000000000c7919 */ /* 0x000e240000002100 */
[----:B0-----:R-:W-:-:S05]  /*1f4b0*/  IMAD.SHL.U32 R12, R12, 0x8, RZ ;  /* 0x000000080c0c7824 */ /* 0x001fca00078e00ff */
[----:B------:R-:W-:Y:S01]  /*1f4c0*/  LOP3.LUT R12, R12, 0x38, RZ, 0xc0, !PT ;  /* 0x000000380c0c7812 */ /* 0x000fe200078ec0ff */
[----:B------:R-:W-:Y:S04]  /*1f4d0*/  SHFL.IDX PT, R14, R0, 0x1, 0x181f ;  /* 0x00381f00000e7f89 */ /* 0x000fe800000e0000 */
        /* <DEDUP_REMOVED lines=80> */
.L_x_5992:
        /* <DEDUP_REMOVED lines=30> */
.L_x_5817:
[----:B------:R-:W-:Y:S05]  /*1fbc0*/  BSYNC B0 ;  /* 0x0000000000007941 */ /* 0x000fea0003800000 */
.L_x_5816:
[----:B------:R-:W-:Y:S01]  /*1fbd0*/  NOP ;  /* 0x0000000000007918 */ /* 0x000fe20000000000 */
[----:B------:R-:W-:-:S13]  /*1fbe0*/  PLOP3.LUT P0, PT, PT, PT, PT, 0x80, 0x0 ;  /* 0x000000000000781c */ /* 0x000fda0003f0f070 */
.L_x_5818:
        /* <DEDUP_REMOVED lines=18> */
.L_x_5993:
[----:B------:R-:W-:Y:S05]  /*1fd10*/  BSYNC B0 ;  /* 0x0000000000007941 */ /* 0x000fea0003800000 */
.L_x_5819:
        /* <DEDUP_REMOVED lines=13> */
.L_x_5994:
[----:B------:R-:W-:Y:S05]  /*1fdf0*/  BSYNC B1 ;  /* 0x0000000000017941 */ /* 0x000fea0003800000 */
.L_x_5823:
        /* <DEDUP_REMOVED lines=9> */
.L_x_5826:
[----:B------:R-:W-:Y:S05]  /*1fe90*/  BSYNC B1 ;  /* 0x0000000000017941 */ /* 0x000fea0003800000 */
.L_x_5825:
        /* <DEDUP_REMOVED lines=13> */
.L_x_5827:
        /* <DEDUP_REMOVED lines=15> */
.L_x_5828:
        /* <DEDUP_REMOVED lines=15> */
.L_x_5829:
        /* <DEDUP_REMOVED lines=15> */
.L_x_5830:
        /* <DEDUP_REMOVED lines=15> */
.L_x_5831:
        /* <DEDUP_REMOVED lines=15> */
.L_x_5832:
        /* <DEDUP_REMOVED lines=15> */
.L_x_5833:
        /* <DEDUP_REMOVED lines=15> */
.L_x_5834:
        /* <DEDUP_REMOVED lines=10> */
.L_x_5822:
[----:B------:R-:W-:Y:S05]  /*206a0*/  BSYNC B0 ;  /* 0x0000000000007941 */ /* 0x000fea0003800000 */
.L_x_5821:
        /* <DEDUP_REMOVED lines=55> */
.L_x_5841:
        /* <DEDUP_REMOVED lines=8> */
.L_x_5995:
[----:B------:R-:W-:Y:S05]  /*20aa0*/  BSYNC B3 ;  /* 0x0000000000037941 */ /* 0x000fea0003800000 */
.L_x_5842:
        /* <DEDUP_REMOVED lines=9> */
.L_x_5845:
[----:B------:R-:W-:Y:S05]  /*20b40*/  BSYNC B3 ;  /* 0x0000000000037941 */ /* 0x000fea0003800000 */
.L_x_5844:
        /* <DEDUP_REMOVED lines=13> */
.L_x_5846:
        /* <DEDUP_REMOVED lines=13> */
.L_x_5996:
[----:B------:R-:W-:Y:S05]  /*20cf0*/  BSYNC B3 ;  /* 0x0000000000037941 */ /* 0x000fea0003800000 */
.L_x_5847:
        /* <DEDUP_REMOVED lines=11> */
.L_x_5850:
[----:B------:R-:W-:Y:S05]  /*20db0*/  BSYNC B3 ;  /* 0x0000000000037941 */ /* 0x000fea0003800000 */
.L_x_5849:
        /* <DEDUP_REMOVED lines=10> */
.L_x_5851:
        /* <DEDUP_REMOVED lines=15> */
.L_x_5852:
        /* <DEDUP_REMOVED lines=15> */
.L_x_5853:
        /* <DEDUP_REMOVED lines=15> */
.L_x_5854:
        /* <DEDUP_REMOVED lines=15> */
.L_x_5855:
        /* <DEDUP_REMOVED lines=15> */
.L_x_5856:
        /* <DEDUP_REMOVED lines=15> */
.L_x_5857:
        /* <DEDUP_REMOVED lines=15> */
.L_x_5858:
        /* <DEDUP_REMOVED lines=10> */
.L_x_5840:
[----:B------:R-:W-:Y:S05]  /*21590*/  BSYNC B1 ;  /* 0x0000000000017941 */ /* 0x000fea0003800000 */
.L_x_5839:
[----:B------:R-:W2:Y:S02]  /*215a0*/  LDL.LU R5, [R1+0x4c] ;  /* 0x00004c0001057983 */ /* 0x000ea40000300800 */
[----:B--2---:R-:W-:-:S07]  /*215b0*/  VIADD R0, R5, 0xfffffffd ;  /* 0xfffffffd05007836 */ /* 0x004fce0000000000 */
.L_x_5838:
[----:B------:R-:W-:Y:S05]  /*215c0*/  BSYNC B2 ;  /* 0x0000000000027941 */ /* 0x000fea0003800000 */
.L_x_5837:
[----:B------:R-:W-:Y:S01]  /*215d0*/  VIADD R8, R8, 0xfffffffe ;  /* 0xfffffffe08087836 */ /* 0x000fe20000000000 */
[----:B------:R-:W-:-:S04]  /*215e0*/  LOP3.LUT R4, RZ, R4, RZ, 0x33, !PT ;  /* 0x00000004ff047212 */ /* 0x000fc800078e33ff */
[----:B------:R-:W-:-:S13]  /*215f0*/  ISETP.NE.AND P0, PT, R8, R4, PT ;  /* 0x000000040800720c */ /* 0x000fda0003f05270 */
[----:B------:R-:W-:Y:S05]  /*21600*/  @!P0 BRA `(.L_x_5836) ;  /* 0x0000001800e08947 */ /* 0x000fea0003800000 */
.L_x_5899:
        /* <DEDUP_REMOVED lines=35> */
.L_x_5861:
        /* <DEDUP_REMOVED lines=8> */
.L_x_5997:
[----:B------:R-:W-:Y:S05]  /*218c0*/  BSYNC B2 ;  /* 0x0000000000027941 */ /* 0x000fea0003800000 */
.L_x_5862:
        /* <DEDUP_REMOVED lines=9> */
.L_x_5865:
[----:B------:R-:W-:Y:S05]  /*21960*/  BSYNC B2 ;  /* 0x0000000000027941 */ /* 0x000fea0003800000 */
.L_x_5864:
        /* <DEDUP_REMOVED lines=12> */
.L_x_5866:
        /* <DEDUP_REMOVED lines=13> */
.L_x_5998:
[----:B------:R-:W-:Y:S05]  /*21b00*/  BSYNC B2 ;  /* 0x0000000000027941 */ /* 0x000fea0003800000 */
.L_x_5867:
        /* <DEDUP_REMOVED lines=11> */
.L_x_5870:
[----:B------:R-:W-:Y:S05]  /*21bc0*/  BSYNC B2 ;  /* 0x0000000000027941 */ /* 0x000fea0003800000 */
.L_x_5869:
        /* <DEDUP_REMOVED lines=9> */
.L_x_5871:
        /* <DEDUP_REMOVED lines=15> */
.L_x_5872:
        /* <DEDUP_REMOVED lines=15> */
.L_x_5873:
        /* <DEDUP_REMOVED lines=15> */
.L_x_5874:
        /* <DEDUP_REMOVED lines=15> */
.L_x_5875:
        /* <DEDUP_REMOVED lines=15> */
.L_x_5876:
        /* <DEDUP_REMOVED lines=15> */
.L_x_5877:
        /* <DEDUP_REMOVED lines=15> */
.L_x_5878:
        /* <DEDUP_REMOVED lines=10> */
.L_x_5860:
[----:B------:R-:W-:Y:S05]  /*22390*/  BSYNC B1 ;  /* 0x0000000000017941 */ /* 0x000fea0003800000 */
.L_x_5859:
        /* <DEDUP_REMOVED lines=35> */
.L_x_5881:
        /* <DEDUP_REMOVED lines=8> */
.L_x_5999:
[----:B------:R-:W-:Y:S05]  /*22650*/  BSYNC B2 ;  /* 0x0000000000027941 */ /* 0x000fea0003800000 */
.L_x_5882:
        /* <DEDUP_REMOVED lines=9> */
.L_x_5885:
[----:B------:R-:W-:Y:S05]  /*226f0*/  BSYNC B2 ;  /* 0x0000000000027941 */ /* 0x000fea0003800000 */
.L_x_5884:
        /* <DEDUP_REMOVED lines=13> */
.L_x_5886:
        /* <DEDUP_REMOVED lines=13> */
.L_x_6000:
[----:B------:R-:W-:Y:S05]  /*228a0*/  BSYNC B2 ;  /* 0x0000000000027941 */ /* 0x000fea0003800000 */
.L_x_5887:
        /* <DEDUP_REMOVED lines=11> */
.L_x_5890:
[----:B------:R-:W-:Y:S05]  /*22960*/  BSYNC B2 ;  /* 0x0000000000027941 */ /* 0x000fea0003800000 */
.L_x_5889:
        /* <DEDUP_REMOVED lines=10> */
.L_x_5891:
        /* <DEDUP_REMOVED lines=15> */
.L_x_5892:
        /* <DEDUP_REMOVED lines=15> */
.L_x_5893:
        /* <DEDUP_REMOVED lines=15> */
.L_x_5894:
        /* <DEDUP_REMOVED lines=15> */
.L_x_5895:
        /* <DEDUP_REMOVED lines=15> */
.L_x_5896:
        /* <DEDUP_REMOVED lines=15> */
.L_x_5897:
        /* <DEDUP_REMOVED lines=15> */
.L_x_5898:
        /* <DEDUP_REMOVED lines=10> */
.L_x_5880:
[----:B------:R-:W-:Y:S05]  /*23140*/  BSYNC B1 ;  /* 0x0000000000017941 */ /* 0x000fea0003800000 */
.L_x_5879:
[----:B------:R-:W2:Y:S01]  /*23150*/  LDL R5, [R1+0x2c] ;  /* 0x00002c0001057983 */ /* 0x000ea20000100800 */
[----:B------:R-:W-:Y:S01]  /*23160*/  VIADD R0, R0, 0xfffffffe ;  /* 0xfffffffe00007836 */ /* 0x000fe20000000000 */
[----:B--2---:R-:W-:-:S13]  /*23170*/  ISETP.GT.AND P0, PT, R6, R5, PT ;  /* 0x000000050600720c */ /* 0x004fda0003f04270 */
[----:B------:R-:W-:Y:S05]  /*23180*/  @P0 BRA `(.L_x_5899) ;  /* 0xffffffe400200947 */ /* 0x000fea000383ffff */
.L_x_5836:
[----:B------:R-:W-:Y:S05]  /*23190*/  BSYNC B0 ;  /* 0x0000000000007941 */ /* 0x000fea0003800000 */
.L_x_5835:
        /* <DEDUP_REMOVED lines=25> */
.L_x_5901:
[----:B------:R-:W-:Y:S05]  /*23330*/  BSYNC B0 ;  /* 0x0000000000007941 */ /* 0x000fea0003800000 */
.L_x_5900:
[----:B------:R-:W-:-:S05]  /*23340*/  SEL R0, R0, RZ, P0 ;  /* 0x000000ff00007207 */ /* 0x000fca0000000000 */
[----:B------:R3:W-:Y:S02]  /*23350*/  STL [R1+0x10], R0 ;  /* 0x0000100001007387 */ /* 0x0007e40000100800 */
.L_x_5797:
[----:B------:R-:W-:Y:S05]  /*23360*/  BSYNC B7 ;  /* 0x0000000000077941 */ /* 0x000fea0003800000 */
.L_x_5795:
        /* <DEDUP_REMOVED lines=13> */
.L_x_5902:
[----:B------:R-:W5:Y:S01]  /*23440*/  S2R R16, SR_TID.X ;  /* 0x0000000000107919 */ /* 0x000f620000002100 */
[----:B------:R-:W-:Y:S01]  /*23450*/  UMOV UR4, 0xffffffff ;  /* 0xffffffff00047882 */ /* 0x000fe20000000000 */
[----:B-----5:R-:W-:-:S04]  /*23460*/  LOP3.LUT R16, R16, 0x1f, RZ, 0xc0, !PT ;  /* 0x0000001f10107812 */ /* 0x020fc800078ec0ff */
[----:B------:R-:W-:Y:S01]  /*23470*/  ISETP.NE.AND P0, PT, R16, 0x1f, PT ;  /* 0x0000001f1000780c */ /* 0x000fe20003f05270 */
[----:B------:R-:W-:-:S12]  /*23480*/  BRA.DIV UR4, `(.L_x_5904) ;  /* 0x0000003604e87947 */ /* 0x000fd8000b800000 */
[----:B--2---:R-:W0:Y:S01]  /*23490*/  LDL.LU R2, [R1] ;  /* 0x0000000001027983 */ /* 0x004e220000300800 */
[----:B------:R-:W-:-:S03]  /*234a0*/  ULDC UR4, c[0x0][0xd3c] ;  /* 0x00034f0000047ab9 */ /* 0x000fc60000000800 */
[----:B-1----:R-:W3:Y:S01]  /*234b0*/  LDL R3, [R1+0xc] ;  /* 0x00000c0001037983 */ /* 0x002ee20000100800 */
[----:B0-----:R-:W-:Y:S02]  /*234c0*/  IMAD.MOV.U32 R10, RZ, RZ, R2 ;  /* 0x000000ffff0a7224 */ /* 0x001fe400078e0002 */
[----:B---34-:R-:W-:-:S05]  /*234d0*/  IMAD.IADD R0, R3, 0x1, R16 ;  /* 0x0000000103007824 */ /* 0x018fca00078e0210 */
        /* <DEDUP_REMOVED lines=36> */
.L_x_6010:
[----:B------:R-:W-:Y:S02]  /*23720*/  ULDC UR4, c[0x0][0xd38] ;  /* 0x00034e0000047ab9 */ /* 0x000fe40000000800 */
[----:B------:R-:W-:-:S04]  /*23730*/  IMAD.U32 R2, RZ, RZ, UR4 ;  /* 0x00000004ff027e24 */ /* 0x000fc8000f8e00ff */
[----:B-1----:R-:W-:-:S04]  /*23740*/  IMAD R9, R9, R2, RZ ;  /* 0x0000000209097224 */ /* 0x002fc800078e02ff */
[----:B------:R-:W-:-:S05]  /*23750*/  IMAD.IADD R4, R4, 0x1, R9 ;  /* 0x0000000104047824 */ /* 0x000fca00078e0209 */
[----:B------:R-:W-:-:S13]  /*23760*/  ISETP.GT.AND P6, PT, R4, R5, PT ;  /* 0x000000050400720c */ /* 0x000fda0003fc4270 */
[----:B------:R-:W-:Y:S05]  /*23770*/  @P6 BRA `(.L_x_5905) ;  /* 0x0000000000ac6947 */ /* 0x000fea0003800000 */
.L_x_5908:
        /* <DEDUP_REMOVED lines=37> */
.L_x_6018:
[----:B------:R-:W-:Y:S02]  /*239d0*/  ULDC UR4, c[0x0][0xd38] ;  /* 0x00034e0000047ab9 */ /* 0x000fe40000000800 */
[----:B------:R-:W-:-:S04]  /*239e0*/  IMAD.U32 R2, RZ, RZ, UR4 ;  /* 0x00000004ff027e24 */ /* 0x000fc8000f8e00ff */
[----:B-1----:R-:W-:-:S04]  /*239f0*/  IMAD R9, R9, R2, RZ ;  /* 0x0000000209097224 */ /* 0x002fc800078e02ff */
[----:B------:R-:W-:-:S05]  /*23a00*/  IMAD.IADD R4, R9, 0x1, R4 ;  /* 0x0000000109047824 */ /* 0x000fca00078e0204 */
[----:B------:R-:W-:-:S13]  /*23a10*/  ISETP.GT.AND P6, PT, R4, R5, PT ;  /* 0x000000050400720c */ /* 0x000fda0003fc4270 */
[----:B------:R-:W-:Y:S05]  /*23a20*/  @!P6 BRA `(.L_x_5908) ;  /* 0xfffffffc0054e947 */ /* 0x000fea000383ffff */
.L_x_5905:
        /* <DEDUP_REMOVED lines=12> */
.L_x_6023:
[----:B------:R-:W-:-:S13]  /*23af0*/  ISETP.NE.AND P0, PT, R3, RZ, PT ;  /* 0x000000ff0300720c */ /* 0x000fda0003f05270 */
[----:B------:R-:W-:Y:S05]  /*23b00*/  @!P0 BRA `(.L_x_5910) ;  /* 0x0000000000148947 */ /* 0x000fea0003800000 */
[----:B------:R-:W-:Y:S01]  /*23b10*/  UMOV UR4, 0xffffffff ;  /* 0xffffffff00047882 */ /* 0x000fe20000000000 */
[----:B-1----:R-:W-:Y:S02]  /*23b20*/  VIADD R4, R4, 0xffffffff ;  /* 0xffffffff04047836 */ /* 0x002fe40000000000 */
[----:B------:R-:W-:Y:S05]  /*23b30*/  BRA.DIV UR4, `(.L_x_5911) ;  /* 0x0000003a04dc7947 */ /* 0x000fea000b800000 */
[----:B------:R1:W2:Y:S02]  /*23b40*/  SHFL.IDX PT, R4, R7, R4, 0x1f ;  /* 0x00001f0407047589 */ /* 0x0002a400000e0000 */
.L_x_6026:
[----:B--2---:R-:W-:-:S07]  /*23b50*/  IMAD.MOV.U32 R8, RZ, RZ, R4 ;  /* 0x000000ffff087224 */ /* 0x004fce00078e0004 */
.L_x_5910:
[----:B------:R-:W-:Y:S01]  /*23b60*/  IMAD R3, R8, R2, R9 ;  /* 0x0000000208037224 */ /* 0x000fe200078e0209 */
[----:B------:R-:W-:-:S03]  /*23b70*/  ISETP.NE.AND P0, PT, R6, 0x1, PT ;  /* 0x000000010600780c */ /* 0x000fc60003f05270 */
[----:B01----:R-:W-:Y:S01]  /*23b80*/  IMAD.IADD R7, R5, 0x1, -R3 ;  /* 0x0000000105077824 */ /* 0x003fe200078e0a03 */
[----:B------:R0:W-:Y:S09]  /*23b90*/  STL [R1], R3 ;  /* 0x0000000301007387 */ /* 0x0001f20000100800 */
        /* <DEDUP_REMOVED lines=58> */
.L_x_5912:
[----:B0-----:R-:W2:Y:S01]  /*23f40*/  LDL R3, [R1+0xc] ;  /* 0x00000c0001037983 */ /* 0x001ea20000100800 */
[----:B------:R-:W2:Y:S02]  /*23f50*/  LDC.64 R4, c[0x0][0xd90] ;  /* 0x00036400ff047b82 */ /* 0x000ea40000000a00 */
        /* <DEDUP_REMOVED lines=61> */
.L_x_5913:
[----:B------:R-:W-:-:S05]  /*24330*/  LOP3.LUT R7, RZ, R7, RZ, 0x33, !PT ;  /* 0x00000007ff077212 */ /* 0x000fca00078e33ff */
[----:B------:R-:W-:-:S05]  /*24340*/  IMAD.IADD R0, R0, 0x1, R7 ;  /* 0x0000000100007824 */ /* 0x000fca00078e0207 */
[----:B------:R2:W-:Y:S01]  /*24350*/  STL [R1+0x4], R0 ;  /* 0x0000040001007387 */ /* 0x0005e20000100800 */
[----:B------:R-:W-:Y:S05]  /*24360*/  BRA `(.L_x_5914) ;  /* 0x0000000000287947 */ /* 0x000fea0003800000 */
.L_x_5906:
        /* <DEDUP_REMOVED lines=10> */
.L_x_5914:
[----:B01----:R-:W3:Y:S04]  /*24410*/  LDL R2, [R1+0xc] ;  /* 0x00000c0001027983 */ /* 0x003ee80000100800 */
[----:B------:R-:W4:Y:S04]  /*24420*/  LDL R3, [R1+0x8] ;  /* 0x0000080001037983 */ /* 0x000f280000100800 */
        /* <DEDUP_REMOVED lines=14> */
.L_x_5903:
[----:B---34-:R-:W3:Y:S01]  /*24510*/  LDL R0, [R1+0xc] ;  /* 0x00000c0001007983 */ /* 0x018ee20000100800 */
[----:B------:R-:W-:Y:S02]  /*24520*/  ULDC UR4, c[0x0][0xd3c] ;  /* 0x00034f0000047ab9 */ /* 0x000fe40000000800 */
[----:B---3--:R-:W-:-:S13]  /*24530*/  ISETP.GE.AND P0, PT, R0, UR4, PT ;  /* 0x0000000400007c0c */ /* 0x008fda000bf06270 */
[----:B------:R-:W-:Y:S05]  /*24540*/  @!P0 BRA `(.L_x_5915) ;  /* 0xffffff6800988947 */ /* 0x000fea000383ffff */
[----:B------:R-:W-:Y:S05]  /*24550*/  BSYNC B8 ;  /* 0x0000000000087941 */ /* 0x000fea0003800000 */
.L_x_5741:
        /* <DEDUP_REMOVED lines=12> */
.L_x_6027:
[----:B------:R-:W-:Y:S05]  /*24620*/  BSYNC B0 ;  /* 0x0000000000007941 */ /* 0x000fea0003800000 */
.L_x_5916:
[----:B------:R-:W-:-:S03]  /*24630*/  UMOV UR4, 0xffffffff ;  /* 0xffffffff00047882 */ /* 0x000fc60000000000 */
[----:B------:R-:W-:Y:S05]  /*24640*/  BRA.DIV UR4, `(.L_x_5918) ;  /* 0x0000003204587947 */ /* 0x000fea000b800000 */
[----:B------:R-:W1:Y:S02]  /*24650*/  S2R R2, SR_TID.X ;  /* 0x0000000000027919 */ /* 0x000e640000002100 */
[----:B-1----:R-:W-:-:S04]  /*24660*/  SHF.R.U32.HI R2, RZ, 0x5, R2 ;  /* 0x00000005ff027819 */ /* 0x002fc80000011602 */
[----:B------:R-:W-:-:S05]  /*24670*/  LOP3.LUT R2, R2, 0x3, RZ, 0xc0, !PT ;  /* 0x0000000302027812 */ /* 0x000fca00078ec0ff */
[----:B------:R1:W2:Y:S02]  /*24680*/  SHFL.IDX PT, R14, R2, RZ, 0x1f ;  /* 0x00001fff020e7589 */ /* 0x0002a400000e0000 */
.L_x_6030:
[----:B--2---:R-:W-:-:S13]  /*24690*/  ISETP.NE.AND P0, PT, R14, RZ, PT ;  /* 0x000000ff0e00720c */ /* 0x004fda0003f05270 */
[----:B------:R-:W-:Y:S05]  /*246a0*/  @P0 BRA `(.L_x_5589) ;  /* 0x0000000000940947 */ /* 0x000fea0003800000 */
[----:B------:R-:W-:-:S03]  /*246b0*/  UMOV UR4, 0xffffffff ;  /* 0xffffffff00047882 */ /* 0x000fc60000000000 */
[----:B------:R-:W-:Y:S05]  /*246c0*/  BRA.DIV UR4, `(.L_x_5919) ;  /* 0x00000032046c7947 */ /* 0x000fea000b800000 */
[----:B------:R-:W-:-:S13]  /*246d0*/  ELECT P6, URZ, PT ;  /* 0x00000000003f782f */ /* 0x000fda00038c0000 */
.L_x_6033:
[----:B------:R-:W-:Y:S05]  /*246e0*/  @!P6 BRA `(.L_x_5589) ;  /* 0x000000000084e947 */ /* 0x000fea0003800000 */
[----:B------:R-:W-:-:S06]  /*246f0*/  ULOP3.LUT UR4, UR36, 0x2, URZ, 0xfc, !UPT ;  /* 0x0000000224047892 */ /* 0x000fcc000f8efc3f */
[----:B-1----:R-:W-:-:S05]  /*24700*/  IMAD.U32 R2, RZ, RZ, UR4 ;  /* 0x00000004ff027e24 */ /* 0x002fca000f8e00ff */
[----:B------:R-:W-:-:S13]  /*24710*/  ISETP.NE.AND P2, PT, R2, 0x3, PT ;  /* 0x000000030200780c */ /* 0x000fda0003f45270 */
[----:B------:R-:W-:Y:S05]  /*24720*/  @!P2 BRA `(.L_x_5920) ;  /* 0x000000000004a947 */ /* 0x000fea0003800000 */
[----:B------:R-:W-:Y:S01]  /*24730*/  BPT.TRAP 0x1 ;  /* 0x000000040000795c */ /* 0x000fe20000300000 */
.L_x_5920:
        /* <DEDUP_REMOVED lines=14> */
.L_x_6034:
[----:B------:R-:W1:Y:S02]  /*24820*/  SYNCS.PHASECHK.TRANS64.TRYWAIT P0, [R7+URZ], R2 ;  /* 0x00000002070075a7 */ /* 0x000e64000800017f */
[----:B-1----:R-:W-:Y:S05]  /*24830*/  @!P0 BRA `(.L_x_5922) ;  /* 0x0000003000448947 */ /* 0x002fea0003800000 */
.L_x_6035:
[----:B------:R-:W-:Y:S05]  /*24840*/  @!P2 BRA `(.L_x_5923) ;  /* 0x000000000004a947 */ /* 0x000fea0003800000 */
[----:B------:R-:W-:Y:S01]  /*24850*/  BPT.TRAP 0x1 ;  /* 0x000000040000795c */ /* 0x000fe20000300000 */
.L_x_5923:
[----:B------:R-:W2:Y:S01]  /*24860*/  LDL.LU R4, [R1+0x10] ;  /* 0x0000100001047983 */ /* 0x000ea20000300800 */
[----:B------:R-:W-:-:S04]  /*24870*/  VIADD R0, R0, 0x38860 ;  /* 0x0003886000007836 */ /* 0x000fc80000000000 */
[----:B--2---:R-:W-:-:S04]  /*24880*/  IMAD R4, R4, 0x8, R0 ;  /* 0x0000000804047824 */ /* 0x004fc800078e0200 */
[----:B------:R-:W2:Y:S02]  /*24890*/  SYNCS.PHASECHK.TRANS64.TRYWAIT P0, [R4+URZ], R5 ;  /* 0x00000005040075a7 */ /* 0x000ea4000800017f */
[----:B--2---:R-:W-:Y:S05]  /*248a0*/  @!P0 BRA `(.L_x_5924) ;  /* 0x00000030003c8947 */ /* 0x004fea0003800000 */
.L_x_6036:
[----:B------:R-:W-:-:S07]  /*248b0*/  IMAD R3, R3, 0x8, R0 ;  /* 0x0000000803037824 */ /* 0x000fce00078e0200 */
.L_x_5925:
[----:B---3--:R3:W4:Y:S02]  /*248c0*/  SYNCS.PHASECHK.TRANS64.TRYWAIT P0, [R3+URZ], R2 ;  /* 0x00000002030075a7 */ /* 0x008724000800017f */
[----:B----4-:R-:W-:Y:S05]  /*248d0*/  @!P0 NANOSLEEP.SYNCS 0x989680 ;  /* 0x009896800000895d */ /* 0x010fea0003900000 */
[----:B------:R-:W4:Y:S02]  /*248e0*/  @!P0 SYNCS.PHASECHK.TRANS64 P0, [R3+URZ], R2 ;  /* 0x00000002030085a7 */ /* 0x000f24000800007f */
[----:B----4-:R-:W-:Y:S05]  /*248f0*/  @!P0 BRA `(.L_x_5925) ;  /* 0xfffffffc00f08947 */ /* 0x010fea000383ffff */
.L_x_5589:
[----:B------:R-:W-:Y:S05]  /*24900*/  BSYNC B9 ;  /* 0x0000000000097941 */ /* 0x000fea0003800000 */
.L_x_5586:
[----:B------:R-:W-:Y:S05]  /*24910*/  EXIT ;  /* 0x000000000000794d */ /* 0x000fea0003800000 */
.L_x_5607:
[----:B0-----:R0:W1:Y:S02]  /*24920*/  SYNCS.PHASECHK.TRANS64.TRYWAIT P5, [R75+URZ+0x38890], R78 ;  /* 0x0388904e4b0075a7 */ /* 0x00106400080a017f */
[----:B-1----:R-:W-:Y:S05]  /*24930*/  @!P5 NANOSLEEP.SYNCS 0x989680 ;  /* 0x009896800000d95d */ /* 0x002fea0003900000 */
[----:B------:R-:W1:Y:S02]  /*24940*/  @!P5 SYNCS.PHASECHK.TRANS64 P5, [R75+URZ+0x38890], R78 ;  /* 0x0388904e4b00d5a7 */ /* 0x000e6400080a007f */
[----:B-1----:R-:W-:Y:S05]  /*24950*/  @!P5 BRA `(.L_x_5607) ;  /* 0xfffffffc00f0d947 */ /* 0x002fea000383ffff */
[----:B------:R-:W-:Y:S05]  /*24960*/  BRA `(.L_x_5926) ;  /* 0xfffffde400187947 */ /* 0x000fea000383ffff */
.L_x_5617:
[----:B0-----:R0:W1:Y:S02]  /*24970*/  SYNCS.PHASECHK.TRANS64.TRYWAIT P5, [R75+URZ+0x38890], R78 ;  /* 0x0388904e4b0075a7 */ /* 0x00106400080a017f */
[----:B-1----:R-:W-:Y:S05]  /*24980*/  @!P5 NANOSLEEP.SYNCS 0x989680 ;  /* 0x009896800000d95d */ /* 0x002fea0003900000 */
[----:B------:R-:W1:Y:S02]  /*24990*/  @!P5 SYNCS.PHASECHK.TRANS64 P5, [R75+URZ+0x38890], R78 ;  /* 0x0388904e4b00d5a7 */ /* 0x000e6400080a007f */
[----:B-1----:R-:W-:Y:S05]  /*249a0*/  @!P5 BRA `(.L_x_5617) ;  /* 0xfffffffc00f0d947 */ /* 0x002fea000383ffff */
[----:B------:R-:W-:Y:S05]  /*249b0*/  BRA `(.L_x_5927) ;  /* 0xfffffdec00687947 */ /* 0x000fea000383ffff */
.L_x_5622:
[----:B0-----:R0:W1:Y:S02]  /*249c0*/  SYNCS.PHASECHK.TRANS64.TRYWAIT P5, [R75+URZ+0x38890], R78 ;  /* 0x0388904e4b0075a7 */ /* 0x00106400080a017f */
[----:B-1----:R-:W-:Y:S05]  /*249d0*/  @!P5 NANOSLEEP.SYNCS 0x989680 ;  /* 0x009896800000d95d */ /* 0x002fea0003900000 */
[----:B------:R-:W1:Y:S02]  /*249e0*/  @!P5 SYNCS.PHASECHK.TRANS64 P5, [R75+URZ+0x38890], R78 ;  /* 0x0388904e4b00d5a7 */ /* 0x000e6400080a007f */
[----:B-1----:R-:W-:Y:S05]  /*249f0*/  @!P5 BRA `(.L_x_5622) ;  /* 0xfffffffc00f0d947 */ /* 0x002fea000383ffff */
[----:B------:R-:W-:Y:S05]  /*24a00*/  BRA `(.L_x_5928) ;  /* 0xfffffdf400807947 */ /* 0x000fea000383ffff */
.L_x_5626:
[----:B--2---:R2:W0:Y:S02]  /*24a10*/  SYNCS.PHASECHK.TRANS64.TRYWAIT P5, [R75+URZ+0x388b0], R78 ;  /* 0x0388b04e4b0075a7 */ /* 0x00442400080a017f */
[----:B0-----:R-:W-:Y:S05]  /*24a20*/  @!P5 NANOSLEEP.SYNCS 0x989680 ;  /* 0x009896800000d95d */ /* 0x001fea0003900000 */
[----:B------:R-:W0:Y:S02]  /*24a30*/  @!P5 SYNCS.PHASECHK.TRANS64 P5, [R75+URZ+0x388b0], R78 ;  /* 0x0388b04e4b00d5a7 */ /* 0x000e2400080a007f */
[----:B0-----:R-:W-:Y:S05]  /*24a40*/  @!P5 BRA `(.L_x_5626) ;  /* 0xfffffffc00f0d947 */ /* 0x001fea000383ffff */
[----:B------:R-:W-:Y:S05]  /*24a50*/  BRA `(.L_x_5929) ;  /* 0xfffffdf400fc7947 */ /* 0x000fea000383ffff */
.L_x_5653:
        /* <DEDUP_REMOVED lines=8> */
.L_x_5931:
[----:B------:R-:W-:Y:S05]  /*24ae0*/  BSYNC B1 ;  /* 0x0000000000017941 */ /* 0x000fea0003800000 */
.L_x_5930:
        /* <DEDUP_REMOVED lines=8> */
.L_x_5932:
[----:B------:R-:W-:Y:S02]  /*24b70*/  IMAD.MOV.U32 R13, RZ, RZ, R33 ;  /* 0x000000ffff0d7224 */ /* 0x000fe400078e0021 */
[----:B------:R-:W-:-:S07]  /*24b80*/  IMAD.MOV.U32 R4, RZ, RZ, R14 ;  /* 0x000000ffff047224 */ /* 0x000fce00078e000e */
[----:B------:R-:W-:Y:S05]  /*24b90*/  WARPSYNC.COLLECTIVE R15, `(.L_x_5933) ;  /* 0x000000000f087348 */ /* 0x000fea0003c00000 */
[----:B------:R0:W1:Y:S02]  /*24ba0*/  SHFL.IDX P6, R14, R13, R12, R11 ;  /* 0x0000000c0d0e7389 */ /* 0x00006400000c000b */
[----:B01----:R-:W-:Y:S01]  /*24bb0*/  ENDCOLLECTIVE ;  /* 0x000000000000791b */ /* 0x003fe20003800000 */
.L_x_5933:
[----:B------:R-:W-:Y:S02]  /*24bc0*/  IMAD.MOV.U32 R13, RZ, RZ, R30 ;  /* 0x000000ffff0d7224 */ /* 0x000fe400078e001e */
[----:B------:R-:W-:-:S07]  /*24bd0*/  IMAD.MOV.U32 R0, RZ, RZ, R14 ;  /* 0x000000ffff007224 */ /* 0x000fce00078e000e */
[----:B------:R-:W-:Y:S05]  /*24be0*/  WARPSYNC.COLLECTIVE R15, `(.L_x_5934) ;  /* 0x000000000f087348 */ /* 0x000fea0003c00000 */
[----:B------:R0:W1:Y:S02]  /*24bf0*/  SHFL.IDX P6, R14, R13, R12, R11 ;  /* 0x0000000c0d0e7389 */ /* 0x00006400000c000b */
[----:B01----:R-:W-:Y:S01]  /*24c00*/  ENDCOLLECTIVE ;  /* 0x000000000000791b */ /* 0x003fe20003800000 */
.L_x_5934:
[----:B------:R-:W-:Y:S01]  /*24c10*/  IMAD.MOV.U32 R8, RZ, RZ, R14 ;  /* 0x000000ffff087224 */ /* 0x000fe200078e000e */
[----:B------:R-:W-:Y:S06]  /*24c20*/  BRA `(.L_x_5935) ;  /* 0xfffffe2c00247947 */ /* 0x000fec000383ffff */
.L_x_5656:
        /* <DEDUP_REMOVED lines=8> */
.L_x_5937:
[----:B------:R-:W-:Y:S05]  /*24cb0*/  BSYNC B1 ;  /* 0x0000000000017941 */ /* 0x000fea0003800000 */
.L_x_5936:
        /* <DEDUP_REMOVED lines=8> */
.L_x_5938:
[----:B------:R-:W-:Y:S02]  /*24d40*/  IMAD.MOV.U32 R13, RZ, RZ, R33 ;  /* 0x000000ffff0d7224 */ /* 0x000fe400078e0021 */
[----:B------:R-:W-:-:S07]  /*24d50*/  IMAD.MOV.U32 R6, RZ, RZ, R14 ;  /* 0x000000ffff067224 */ /* 0x000fce00078e000e */
[----:B------:R-:W-:Y:S05]  /*24d60*/  WARPSYNC.COLLECTIVE R15, `(.L_x_5939) ;  /* 0x000000000f087348 */ /* 0x000fea0003c00000 */
[----:B------:R0:W1:Y:S02]  /*24d70*/  SHFL.IDX P6, R14, R13, R12, R11 ;  /* 0x0000000c0d0e7389 */ /* 0x00006400000c000b */
[----:B01----:R-:W-:Y:S01]  /*24d80*/  ENDCOLLECTIVE ;  /* 0x000000000000791b */ /* 0x003fe20003800000 */
.L_x_5939:
[----:B------:R-:W-:Y:S02]  /*24d90*/  IMAD.MOV.U32 R13, RZ, RZ, R30 ;  /* 0x000000ffff0d7224 */ /* 0x000fe400078e001e */
[----:B------:R-:W-:-:S07]  /*24da0*/  IMAD.MOV.U32 R7, RZ, RZ, R14 ;  /* 0x000000ffff077224 */ /* 0x000fce00078e000e */
[----:B------:R-:W-:Y:S05]  /*24db0*/  WARPSYNC.COLLECTIVE R15, `(.L_x_5940) ;  /* 0x000000000f087348 */ /* 0x000fea0003c00000 */
[----:B------:R0:W1:Y:S02]  /*24dc0*/  SHFL.IDX P6, R14, R13, R12, R11 ;  /* 0x0000000c0d0e7389 */ /* 0x00006400000c000b */
[----:B01----:R-:W-:Y:S01]  /*24dd0*/  ENDCOLLECTIVE ;  /* 0x000000000000791b */ /* 0x003fe20003800000 */
.L_x_5940:
[----:B------:R-:W-:Y:S01]  /*24de0*/  IMAD.MOV.U32 R30, RZ, RZ, R14 ;  /* 0x000000ffff1e7224 */ /* 0x000fe200078e000e */
[----:B------:R-:W-:Y:S06]  /*24df0*/  BRA `(.L_x_5941) ;  /* 0xfffffe2c007c7947 */ /* 0x000fec000383ffff */
.L_x_5660:
[----:B0-----:R0:W1:Y:S02]  /*24e00*/  SYNCS.PHASECHK.TRANS64.TRYWAIT P0, [R2+URZ+0x38800], R35 ;  /* 0x03880023020075a7 */ /* 0x001064000800017f */
[----:B-1----:R-:W-:Y:S05]  /*24e10*/  @!P0 NANOSLEEP.SYNCS 0x989680 ;  /* 0x009896800000895d */ /* 0x002fea0003900000 */
[----:B------:R-:W1:Y:S02]  /*24e20*/  @!P0 SYNCS.PHASECHK.TRANS64 P0, [R2+URZ+0x38800], R35 ;  /* 0x03880023020085a7 */ /* 0x000e64000800007f */
[----:B-1----:R-:W-:Y:S05]  /*24e30*/  @!P0 BRA `(.L_x_5660) ;  /* 0xfffffffc00f08947 */ /* 0x002fea000383ffff */
[----:B------:R-:W-:Y:S05]  /*24e40*/  BRA `(.L_x_5942) ;  /* 0xfffffe3000647947 */ /* 0x000fea000383ffff */
.L_x_5668:
        /* <DEDUP_REMOVED lines=8> */
.L_x_5944:
[----:B------:R-:W-:Y:S05]  /*24ed0*/  BSYNC B1 ;  /* 0x0000000000017941 */ /* 0x000fea0003800000 */
.L_x_5943:
        /* <DEDUP_REMOVED lines=8> */
.L_x_5945:
[----:B------:R-:W-:Y:S02]  /*24f60*/  IMAD.MOV.U32 R13, RZ, RZ, R9 ;  /* 0x000000ffff0d7224 */ /* 0x000fe400078e0009 */
[----:B------:R-:W-:-:S07]  /*24f70*/  IMAD.MOV.U32 R4, RZ, RZ, R14 ;  /* 0x000000ffff047224 */ /* 0x000fce00078e000e */
[----:B------:R-:W-:Y:S05]  /*24f80*/  WARPSYNC.COLLECTIVE R15, `(.L_x_5946) ;  /* 0x000000000f087348 */ /* 0x000fea0003c00000 */
[----:B------:R0:W1:Y:S02]  /*24f90*/  SHFL.IDX P6, R14, R13, R12, R11 ;  /* 0x0000000c0d0e7389 */ /* 0x00006400000c000b */
[----:B01----:R-:W-:Y:S01]  /*24fa0*/  ENDCOLLECTIVE ;  /* 0x000000000000791b */ /* 0x003fe20003800000 */
.L_x_5946:
[----:B------:R-:W-:Y:S02]  /*24fb0*/  IMAD.MOV.U32 R13, RZ, RZ, R8 ;  /* 0x000000ffff0d7224 */ /* 0x000fe400078e0008 */
[----:B------:R-:W-:-:S07]  /*24fc0*/  IMAD.MOV.U32 R7, RZ, RZ, R14 ;  /* 0x000000ffff077224 */ /* 0x000fce00078e000e */
[----:B------:R-:W-:Y:S05]  /*24fd0*/  WARPSYNC.COLLECTIVE R15, `(.L_x_5947) ;  /* 0x000000000f087348 */ /* 0x000fea0003c00000 */
[----:B------:R0:W1:Y:S02]  /*24fe0*/  SHFL.IDX P6, R14, R13, R12, R11 ;  /* 0x0000000c0d0e7389 */ /* 0x00006400000c000b */
[----:B01----:R-:W-:Y:S01]  /*24ff0*/  ENDCOLLECTIVE ;  /* 0x000000000000791b */ /* 0x003fe20003800000 */
.L_x_5947:
[----:B------:R-:W-:Y:S01]  /*25000*/  IMAD.MOV.U32 R6, RZ, RZ, R14 ;  /* 0x000000ffff067224 */ /* 0x000fe200078e000e */
[----:B------:R-:W-:Y:S06]  /*25010*/  BRA `(.L_x_5948) ;  /* 0xfffffe3c00787947 */ /* 0x000fec000383ffff */
.L_x_5671:
        /* <DEDUP_REMOVED lines=8> */
.L_x_5950:
[----:B------:R-:W-:Y:S05]  /*250a0*/  BSYNC B1 ;  /* 0x0000000000017941 */ /* 0x000fea0003800000 */
.L_x_5949:
        /* <DEDUP_REMOVED lines=8> */
.L_x_5951:
[----:B------:R-:W-:Y:S02]  /*25130*/  IMAD.MOV.U32 R13, RZ, RZ, R9 ;  /* 0x000000ffff0d7224 */ /* 0x000fe400078e0009 */
[----:B------:R-:W-:-:S07]  /*25140*/  IMAD.MOV.U32 R3, RZ, RZ, R14 ;  /* 0x000000ffff037224 */ /* 0x000fce00078e000e */
[----:B------:R-:W-:Y:S05]  /*25150*/  WARPSYNC.COLLECTIVE R15, `(.L_x_5952) ;  /* 0x000000000f087348 */ /* 0x000fea0003c00000 */
[----:B------:R0:W1:Y:S02]  /*25160*/  SHFL.IDX P6, R14, R13, R12, R11 ;  /* 0x0000000c0d0e7389 */ /* 0x00006400000c000b */
[----:B01----:R-:W-:Y:S01]  /*25170*/  ENDCOLLECTIVE ;  /* 0x000000000000791b */ /* 0x003fe20003800000 */
.L_x_5952:
[----:B------:R-:W-:Y:S02]  /*25180*/  IMAD.MOV.U32 R13, RZ, RZ, R8 ;  /* 0x000000ffff0d7224 */ /* 0x000fe400078e0008 */
[----:B------:R-:W-:-:S07]  /*25190*/  IMAD.MOV.U32 R6, RZ, RZ, R14 ;  /* 0x000000ffff067224 */ /* 0x000fce00078e000e */
[----:B------:R-:W-:Y:S05]  /*251a0*/  WARPSYNC.COLLECTIVE R15, `(.L_x_5953) ;  /* 0x000000000f087348 */ /* 0x000fea0003c00000 */
[----:B------:R0:W1:Y:S02]  /*251b0*/  SHFL.IDX P6, R14, R13, R12, R11 ;  /* 0x0000000c0d0e7389 */ /* 0x00006400000c000b */
[----:B01----:R-:W-:Y:S01]  /*251c0*/  ENDCOLLECTIVE ;  /* 0x000000000000791b */ /* 0x003fe20003800000 */
.L_x_5953:
[----:B------:R-:W-:Y:S02]  /*251d0*/  IMAD.MOV.U32 R12, RZ, RZ, R3 ;  /* 0x000000ffff0c7224 */ /* 0x000fe400078e0003 */
[----:B------:R-:W-:Y:S01]  /*251e0*/  IMAD.MOV.U32 R13, RZ, RZ, R0 ;  /* 0x000000ffff0d7224 */ /* 0x000fe200078e0000 */
[----:B------:R-:W-:Y:S06]  /*251f0*/  BRA `(.L_x_5954) ;  /* 0xfffffe3c009c7947 */ /* 0x000fec000383ffff */
.L_x_5675:
[----:B0-----:R0:W1:Y:S02]  /*25200*/  SYNCS.PHASECHK.TRANS64.TRYWAIT P1, [R2+URZ+0x38800], R21 ;  /* 0x03880015020075a7 */ /* 0x001064000802017f */
[----:B-1----:R-:W-:Y:S05]  /*25210*/  @!P1 NANOSLEEP.SYNCS 0x989680 ;  /* 0x009896800000995d */ /* 0x002fea0003900000 */
[----:B------:R-:W1:Y:S02]  /*25220*/  @!P1 SYNCS.PHASECHK.TRANS64 P1, [R2+URZ+0x38800], R21 ;  /* 0x03880015020095a7 */ /* 0x000e64000802007f */
[----:B-1----:R-:W-:Y:S05]  /*25230*/  @!P1 BRA `(.L_x_5675) ;  /* 0xfffffffc00f09947 */ /* 0x002fea000383ffff */
[----:B------:R-:W-:Y:S05]  /*25240*/  BRA `(.L_x_5955) ;  /* 0xfffffe4000387947 */ /* 0x000fea000383ffff */
.L_x_5681:
[----:B-1----:R1:W2:Y:S02]  /*25250*/  SYNCS.PHASECHK.TRANS64.TRYWAIT P1, [R21+URZ+0x38830], R14 ;  /* 0x0388300e150075a7 */ /* 0x0022a4000802017f */
[----:B--2---:R-:W-:Y:S05]  /*25260*/  @!P1 NANOSLEEP.SYNCS 0x989680 ;  /* 0x009896800000995d */ /* 0x004fea0003900000 */
[----:B------:R-:W2:Y:S02]  /*25270*/  @!P1 SYNCS.PHASECHK.TRANS64 P1, [R21+URZ+0x38830], R14 ;  /* 0x0388300e150095a7 */ /* 0x000ea4000802007f */
[----:B--2---:R-:W-:Y:S05]  /*25280*/  @!P1 BRA `(.L_x_5681) ;  /* 0xfffffffc00f09947 */ /* 0x004fea000383ffff */
[----:B------:R-:W-:Y:S05]  /*25290*/  BRA `(.L_x_5680) ;  /* 0xfffffe4c00ac7947 */ /* 0x000fea000383ffff */
.L_x_5683:
[----:B--2---:R2:W3:Y:S02]  /*252a0*/  SYNCS.PHASECHK.TRANS64.TRYWAIT P1, [R2+URZ+0x38810], R5 ;  /* 0x03881005020075a7 */ /* 0x0044e4000802017f */
[----:B---3--:R-:W-:Y:S05]  /*252b0*/  @!P1 NANOSLEEP.SYNCS 0x989680 ;  /* 0x009896800000995d */ /* 0x008fea0003900000 */
[----:B------:R-:W3:Y:S02]  /*252c0*/  @!P1 SYNCS.PHASECHK.TRANS64 P1, [R2+URZ+0x38810], R5 ;  /* 0x03881005020095a7 */ /* 0x000ee4000802007f */
[----:B---3--:R-:W-:Y:S05]  /*252d0*/  @!P1 BRA `(.L_x_5683) ;  /* 0xfffffffc00f09947 */ /* 0x008fea000383ffff */
[----:B------:R-:W-:Y:S05]  /*252e0*/  BRA `(.L_x_5956) ;  /* 0xfffffe50005c7947 */ /* 0x000fea000383ffff */
.L_x_5688:
[----:B0-----:R0:W4:Y:S02]  /*252f0*/  SYNCS.PHASECHK.TRANS64.TRYWAIT P2, [R21+URZ+0x38850], R14 ;  /* 0x0388500e150075a7 */ /* 0x001124000804017f */
[----:B----4-:R-:W-:Y:S05]  /*25300*/  @!P2 NANOSLEEP.SYNCS 0x989680 ;  /* 0x009896800000a95d */ /* 0x010fea0003900000 */
[----:B------:R-:W4:Y:S02]  /*25310*/  @!P2 SYNCS.PHASECHK.TRANS64 P2, [R21+URZ+0x38850], R14 ;  /* 0x0388500e1500a5a7 */ /* 0x000f24000804007f */
[----:B----4-:R-:W-:Y:S05]  /*25320*/  @!P2 BRA `(.L_x_5688) ;  /* 0xfffffffc00f0a947 */ /* 0x010fea000383ffff */
[----:B------:R-:W-:Y:S05]  /*25330*/  BRA `(.L_x_5687) ;  /* 0xfffffe5000887947 */ /* 0x000fea000383ffff */
.L_x_5696:
[----:B-1----:R1:W2:Y:S02]  /*25340*/  SYNCS.PHASECHK.TRANS64.TRYWAIT P3, [R195+URZ+0x38830], R198 ;  /* 0x038830c6c30075a7 */ /* 0x0022a4000806017f */
[----:B--2---:R-:W-:Y:S05]  /*25350*/  @!P3 NANOSLEEP.SYNCS 0x989680 ;  /* 0x009896800000b95d */ /* 0x004fea0003900000 */
[----:B------:R-:W2:Y:S02]  /*25360*/  @!P3 SYNCS.PHASECHK.TRANS64 P3, [R195+URZ+0x38830], R198 ;  /* 0x038830c6c300b5a7 */ /* 0x000ea4000806007f */
[----:B--2---:R-:W-:Y:S05]  /*25370*/  @!P3 BRA `(.L_x_5696) ;  /* 0xfffffffc00f0b947 */ /* 0x004fea000383ffff */
[----:B------:R-:W-:Y:S05]  /*25380*/  BRA `(.L_x_5695) ;  /* 0xfffffe8000c87947 */ /* 0x000fea000383ffff */
.L_x_5701:
[----:B---3--:R3:W4:Y:S02]  /*25390*/  SYNCS.PHASECHK.TRANS64.TRYWAIT P3, [R195+URZ+0x38850], R198 ;  /* 0x038850c6c30075a7 */ /* 0x008724000806017f */
[----:B----4-:R-:W-:Y:S05]  /*253a0*/  @!P3 NANOSLEEP.SYNCS 0x989680 ;  /* 0x009896800000b95d */ /* 0x010fea0003900000 */
[----:B------:R-:W4:Y:S02]  /*253b0*/  @!P3 SYNCS.PHASECHK.TRANS64 P3, [R195+URZ+0x38850], R198 ;  /* 0x038850c6c300b5a7 */ /* 0x000f24000806007f */
[----:B----4-:R-:W-:Y:S05]  /*253c0*/  @!P3 BRA `(.L_x_5701) ;  /* 0xfffffffc00f0b947 */ /* 0x010fea000383ffff */
[----:B------:R-:W-:Y:S05]  /*253d0*/  BRA `(.L_x_5700) ;  /* 0xfffffe8400647947 */ /* 0x000fea000383ffff */
.L_x_5709:
[----:B-1----:R1:W2:Y:S02]  /*253e0*/  SYNCS.PHASECHK.TRANS64.TRYWAIT P2, [R192+URZ+0x38830], R196 ;  /* 0x038830c4c00075a7 */ /* 0x0022a4000804017f */
[----:B--2---:R-:W-:Y:S05]  /*253f0*/  @!P2 NANOSLEEP.SYNCS 0x989680 ;  /* 0x009896800000a95d */ /* 0x004fea0003900000 */
[----:B------:R-:W2:Y:S02]  /*25400*/  @!P2 SYNCS.PHASECHK.TRANS64 P2, [R192+URZ+0x38830], R196 ;  /* 0x038830c4c000a5a7 */ /* 0x000ea4000804007f */
[----:B--2---:R-:W-:Y:S05]  /*25410*/  @!P2 BRA `(.L_x_5709) ;  /* 0xfffffffc00f0a947 */ /* 0x004fea000383ffff */
[----:B------:R-:W-:Y:S05]  /*25420*/  BRA `(.L_x_5708) ;  /* 0xfffffebc009c7947 */ /* 0x000fea000383ffff */
.L_x_5714:
[----:B---3--:R3:W4:Y:S02]  /*25430*/  SYNCS.PHASECHK.TRANS64.TRYWAIT P2, [R192+URZ+0x38850], R196 ;  /* 0x038850c4c00075a7 */ /* 0x008724000804017f */
[----:B----4-:R-:W-:Y:S05]  /*25440*/  @!P2 NANOSLEEP.SYNCS 0x989680 ;  /* 0x009896800000a95d */ /* 0x010fea0003900000 */
[----:B------:R-:W4:Y:S02]  /*25450*/  @!P2 SYNCS.PHASECHK.TRANS64 P2, [R192+URZ+0x38850], R196 ;  /* 0x038850c4c000a5a7 */ /* 0x000f24000804007f */
[----:B----4-:R-:W-:Y:S05]  /*25460*/  @!P2 BRA `(.L_x_5714) ;  /* 0xfffffffc00f0a947 */ /* 0x010fea000383ffff */
[----:B------:R-:W-:Y:S05]  /*25470*/  BRA `(.L_x_5713) ;  /* 0xfffffec000387947 */ /* 0x000fea000383ffff */
.L_x_5749:
        /* <DEDUP_REMOVED lines=11> */
.L_x_5958:
[----:B------:R-:W-:Y:S05]  /*25530*/  BSYNC B1 ;  /* 0x0000000000017941 */ /* 0x000fea0003800000 */
.L_x_5957:
[----:B------:R-:W-:Y:S05]  /*25540*/  BRA `(.L_x_5959) ;  /* 0xffffff6400447947 */ /* 0x000fea000383ffff */
.L_x_5751:
[----:B------:R-:W-:Y:S01]  /*25550*/  BSSY B1, `(.L_x_5960) ;  /* 0x0000006000017945 */ /* 0x000fe20003800000 */
[----:B------:R-:W-:-:S07]  /*25560*/  IMAD.MOV.U32 R15, RZ, RZ, -0x1 ;  /* 0xffffffffff0f7424 */ /* 0x000fce00078e00ff */
[----:B0-----:R-:W-:Y:S05]  /*25570*/  WARPSYNC.COLLECTIVE R15, `(.L_x_5961) ;  /* 0x000000000f0c7348 */ /* 0x001fea0003c00000 */
[----:B------:R-:W-:Y:S02]  /*25580*/  ELECT P6, UR62, PT ;  /* 0x00000000003e782f */ /* 0x000fe400038c0000 */
[----:B------:R-:W-:Y:S01]  /*25590*/  MOV R14, UR62 ;  /* 0x0000003e000e7c02 */ /* 0x000fe20008000f00 */
[----:B0-----:R-:W-:Y:S10]  /*255a0*/  ENDCOLLECTIVE ;  /* 0x000000000000791b */ /* 0x001ff40003800000 */
.L_x_5961:
[----:B------:R-:W-:Y:S05]  /*255b0*/  BSYNC B1 ;  /* 0x0000000000017941 */ /* 0x000fea0003800000 */
.L_x_5960:
[----:B------:R-:W-:Y:S05]  /*255c0*/  BRA `(.L_x_5750) ;  /* 0xffffff64003c7947 */ /* 0x000fea000383ffff */
.L_x_5753:
[----:B0-----:R0:W1:Y:S02]  /*255d0*/  SYNCS.PHASECHK.TRANS64.TRYWAIT P0, [R18+URZ+0x38820], R3 ;  /* 0x03882003120075a7 */ /* 0x001064000800017f */
[----:B-1----:R-:W-:Y:S05]  /*255e0*/  @!P0 NANOSLEEP.SYNCS 0x989680 ;  /* 0x009896800000895d */ /* 0x002fea0003900000 */
[----:B------:R-:W1:Y:S02]  /*255f0*/  @!P0 SYNCS.PHASECHK.TRANS64 P0, [R18+URZ+0x38820], R3 ;  /* 0x03882003120085a7 */ /* 0x000e64000800007f */
[----:B-1----:R-:W-:Y:S05]  /*25600*/  @!P0 BRA `(.L_x_5753) ;  /* 0xfffffffc00f08947 */ /* 0x002fea000383ffff */
[----:B------:R-:W-:Y:S05]  /*25610*/  BRA `(.L_x_5962) ;  /* 0xffffff64004c7947 */ /* 0x000fea000383ffff */
.L_x_5757:
[----:B-1----:R1:W2:Y:S02]  /*25620*/  SYNCS.PHASECHK.TRANS64.TRYWAIT P0, [R4+URZ+0x388a0], R8 ;  /* 0x0388a008040075a7 */ /* 0x0022a4000800017f */
[----:B--2---:R-:W-:Y:S05]  /*25630*/  @!P0 NANOSLEEP.SYNCS 0x989680 ;  /* 0x009896800000895d */ /* 0x004fea0003900000 */
[----:B------:R-:W2:Y:S02]  /*25640*/  @!P0 SYNCS.PHASECHK.TRANS64 P0, [R4+URZ+0x388a0], R8 ;  /* 0x0388a008040085a7 */ /* 0x000ea4000800007f */
[----:B--2---:R-:W-:Y:S05]  /*25650*/  @!P0 BRA `(.L_x_5757) ;  /* 0xfffffffc00f08947 */ /* 0x004fea000383ffff */
[----:B------:R-:W-:Y:S05]  /*25660*/  BRA `(.L_x_5963) ;  /* 0xffffff64006c7947 */ /* 0x000fea000383ffff */
.L_x_5762:
[----:B0-----:R0:W2:Y:S02]  /*25670*/  SYNCS.PHASECHK.TRANS64.TRYWAIT P0, [R4+URZ+0x388c0], R8 ;  /* 0x0388c008040075a7 */ /* 0x0010a4000800017f */
[----:B--2---:R-:W-:Y:S05]  /*25680*/  @!P0 NANOSLEEP.SYNCS 0x989680 ;  /* 0x009896800000895d */ /* 0x004fea0003900000 */
[----:B------:R-:W2:Y:S02]  /*25690*/  @!P0 SYNCS.PHASECHK.TRANS64 P0, [R4+URZ+0x388c0], R8 ;  /* 0x0388c008040085a7 */ /* 0x000ea4000800007f */
[----:B--2---:R-:W-:Y:S05]  /*256a0*/  @!P0 BRA `(.L_x_5762) ;  /* 0xfffffffc00f08947 */ /* 0x004fea000383ffff */
[----:B------:R-:W-:Y:S05]  /*256b0*/  BRA `(.L_x_5964) ;  /* 0xffffff6400ec7947 */ /* 0x000fea000383ffff */
.L_x_5776:
[----:B0-----:R0:W1:Y:S02]  /*256c0*/  SYNCS.PHASECHK.TRANS64.TRYWAIT P1, [R4+URZ+0x388a0], R5 ;  /* 0x0388a005040075a7 */ /* 0x001064000802017f */
[----:B-1----:R-:W-:Y:S05]  /*256d0*/  @!P1 NANOSLEEP.SYNCS 0x989680 ;  /* 0x009896800000995d */ /* 0x002fea0003900000 */
[----:B------:R-:W1:Y:S02]  /*256e0*/  @!P1 SYNCS.PHASECHK.TRANS64 P1, [R4+URZ+0x388a0], R5 ;  /* 0x0388a005040095a7 */ /* 0x000e64000802007f */
[----:B-1----:R-:W-:Y:S05]  /*256f0*/  @!P1 BRA `(.L_x_5776) ;  /* 0xfffffffc00f09947 */ /* 0x002fea000383ffff */
[----:B------:R-:W-:Y:S05]  /*25700*/  BRA `(.L_x_5965) ;  /* 0xffffff70006c7947 */ /* 0x000fea000383ffff */
.L_x_5781:
[----:B-1----:R1:W2:Y:S02]  /*25710*/  SYNCS.PHASECHK.TRANS64.TRYWAIT P1, [R4+URZ+0x388c0], R5 ;  /* 0x0388c005040075a7 */ /* 0x0022a4000802017f */
[----:B--2---:R-:W-:Y:S05]  /*25720*/  @!P1 NANOSLEEP.SYNCS 0x989680 ;  /* 0x009896800000995d */ /* 0x004fea0003900000 */
[----:B------:R-:W2:Y:S02]  /*25730*/  @!P1 SYNCS.PHASECHK.TRANS64 P1, [R4+URZ+0x388c0], R5 ;  /* 0x0388c005040095a7 */ /* 0x000ea4000802007f */
[----:B--2---:R-:W-:Y:S05]  /*25740*/  @!P1 BRA `(.L_x_5781) ;  /* 0xfffffffc00f09947 */ /* 0x004fea000383ffff */
[----:B------:R-:W-:Y:S05]  /*25750*/  BRA `(.L_x_5966) ;  /* 0xffffff7000e87947 */ /* 0x000fea000383ffff */
.L_x_5803:
        /* <DEDUP_REMOVED lines=11> */
.L_x_5968:
[----:B------:R-:W-:Y:S05]  /*25810*/  BSYNC B0 ;  /* 0x0000000000007941 */ /* 0x000fea0003800000 */
.L_x_5967:
[----:B------:R-:W-:Y:S05]  /*25820*/  BRA `(.L_x_5969) ;  /* 0xffffff8400907947 */ /* 0x000fea000383ffff */
.L_x_5805:
[----:B------:R-:W-:Y:S01]  /*25830*/  BSSY B0, `(.L_x_5970) ;  /* 0x0000006000007945 */ /* 0x000fe20003800000 */
[----:B------:R-:W-:-:S07]  /*25840*/  IMAD.MOV.U32 R15, RZ, RZ, -0x1 ;  /* 0xffffffffff0f7424 */ /* 0x000fce00078e00ff */
[----:B0-----:R-:W-:Y:S05]  /*25850*/  WARPSYNC.COLLECTIVE R15, `(.L_x_5971) ;  /* 0x000000000f0c7348 */ /* 0x001fea0003c00000 */
[----:B------:R-:W-:Y:S02]  /*25860*/  ELECT P6, UR62, PT ;  /* 0x00000000003e782f */ /* 0x000fe400038c0000 */
[----:B------:R-:W-:Y:S01]  /*25870*/  MOV R14, UR62 ;  /* 0x0000003e000e7c02 */ /* 0x000fe20008000f00 */
[----:B0-----:R-:W-:Y:S10]  /*25880*/  ENDCOLLECTIVE ;  /* 0x000000000000791b */ /* 0x001ff40003800000 */
.L_x_5971:
[----:B------:R-:W-:Y:S05]  /*25890*/  BSYNC B0 ;  /* 0x0000000000007941 */ /* 0x000fea0003800000 */
.L_x_5970:
[----:B------:R-:W-:Y:S05]  /*258a0*/  BRA `(.L_x_5972) ;  /* 0xffffff8400947947 */ /* 0x000fea000383ffff */
.L_x_5807:
[----:B-1----:R1:W2:Y:S02]  /*258b0*/  SYNCS.PHASECHK.TRANS64.TRYWAIT P0, [R0+URZ+0x38840], R2 ;  /* 0x03884002000075a7 */ /* 0x0022a4000800017f */
[----:B--2---:R-:W-:Y:S05]  /*258c0*/  @!P0 NANOSLEEP.SYNCS 0x989680 ;  /* 0x009896800000895d */ /* 0x004fea0003900000 */
[----:B------:R-:W2:Y:S02]  /*258d0*/  @!P0 SYNCS.PHASECHK.TRANS64 P0, [R0+URZ+0x38840], R2 ;  /* 0x03884002000085a7 */ /* 0x000ea4000800007f */
[----:B--2---:R-:W-:Y:S05]  /*258e0*/  @!P0 BRA `(.L_x_5807) ;  /* 0xfffffffc00f08947 */ /* 0x004fea000383ffff */
[----:B------:R-:W-:Y:S05]  /*258f0*/  BRA `(.L_x_5973) ;  /* 0xffffff8400f87947 */ /* 0x000fea000383ffff */
.L_x_5811:
        /* <DEDUP_REMOVED lines=9> */
.L_x_5974:
[----:B------:R-:W-:Y:S02]  /*25990*/  IMAD.MOV.U32 R13, RZ, RZ, R3 ;  /* 0x000000ffff0d7224 */ /* 0x000fe400078e0003 */
[----:B------:R-:W-:Y:S01]  /*259a0*/  IMAD.MOV.U32 R4, RZ, RZ, R14 ;  /* 0x000000ffff047224 */ /* 0x000fe200078e000e */
[----:B------:R-:W-:-:S07]  /*259b0*/  LOP3.LUT R6, R6, 0x7f, RZ, 0xc0, !PT ;  /* 0x0000007f06067812 */ /* 0x000fce00078ec0ff */
[----:B------:R-:W-:Y:S05]  /*259c0*/  WARPSYNC.COLLECTIVE R15, `(.L_x_5975) ;  /* 0x000000000f087348 */ /* 0x000fea0003c00000 */
[----:B------:R0:W1:Y:S02]  /*259d0*/  SHFL.IDX P6, R14, R13, R12, R11 ;  /* 0x0000000c0d0e7389 */ /* 0x00006400000c000b */
[----:B01----:R-:W-:Y:S01]  /*259e0*/  ENDCOLLECTIVE ;  /* 0x000000000000791b */ /* 0x003fe20003800000 */
.L_x_5975:
        /* <DEDUP_REMOVED lines=9> */
.L_x_5976:
[----:B------:R-:W-:Y:S02]  /*25a80*/  IMAD.MOV.U32 R13, RZ, RZ, R3 ;  /* 0x000000ffff0d7224 */ /* 0x000fe400078e0003 */
[----:B------:R-:W-:-:S07]  /*25a90*/  IMAD.MOV.U32 R6, RZ, RZ, R14 ;  /* 0x000000ffff067224 */ /* 0x000fce00078e000e */
[----:B------:R-:W-:Y:S05]  /*25aa0*/  WARPSYNC.COLLECTIVE R15, `(.L_x_5977) ;  /* 0x000000000f087348 */ /* 0x000fea0003c00000 */
[----:B------:R0:W1:Y:S02]  /*25ab0*/  SHFL.IDX P6, R14, R13, R12, R11 ;  /* 0x0000000c0d0e7389 */ /* 0x00006400000c000b */
[----:B01----:R-:W-:Y:S01]  /*25ac0*/  ENDCOLLECTIVE ;  /* 0x000000000000791b */ /* 0x003fe20003800000 */
.L_x_5977:
        /* <DEDUP_REMOVED lines=22> */
.L_x_5978:
        /* <DEDUP_REMOVED lines=10> */
.L_x_5979:
        /* <DEDUP_REMOVED lines=11> */
.L_x_5980:
        /* <DEDUP_REMOVED lines=14> */
.L_x_5981:
[----:B------:R-:W-:Y:S01]  /*25e60*/  IMAD.MOV.U32 R3, RZ, RZ, R14 ;  /* 0x000000ffff037224 */ /* 0x000fe200078e000e */
[----:B------:R-:W-:Y:S06]  /*25e70*/  BRA `(.L_x_5982) ;  /* 0xffffff8c00347947 */ /* 0x000fec000383ffff */
.L_x_5815:
        /* <DEDUP_REMOVED lines=26> */
.L_x_5984:
[----:B------:R-:W-:Y:S05]  /*26020*/  BSYNC B0 ;  /* 0x0000000000007941 */ /* 0x000fea0003800000 */
.L_x_5983:
        /* <DEDUP_REMOVED lines=13> */
.L_x_5985:
        /* <DEDUP_REMOVED lines=40> */
.L_x_5986:
        /* <DEDUP_REMOVED lines=17> */
.L_x_5987:
        /* <DEDUP_REMOVED lines=29> */
.L_x_5988:
        /* <DEDUP_REMOVED lines=12> */
.L_x_5989:
        /* <DEDUP_REMOVED lines=34> */
.L_x_5990:
[----:B------:R-:W-:Y:S02]  /*26940*/  IMAD.MOV.U32 R13, RZ, RZ, R0 ;  /* 0x000000ffff0d7224 */ /* 0x000fe400078e0000 */
[----:B------:R-:W-:-:S07]  /*26950*/  IMAD.MOV.U32 R4, RZ, RZ, R14 ;  /* 0x000000ffff047224 */ /* 0x000fce00078e000e */
[----:B------:R-:W-:Y:S05]  /*26960*/  WARPSYNC.COLLECTIVE R15, `(.L_x_5991) ;  /* 0x000000000f087348 */ /* 0x000fea0003c00000 */
[----:B------:R0:W1:Y:S02]  /*26970*/  SHFL.IDX P6, R14, R13, R12, R11 ;  /* 0x0000000c0d0e7389 */ /* 0x00006400000c000b */
[----:B01----:R-:W-:Y:S01]  /*26980*/  ENDCOLLECTIVE ;  /* 0x000000000000791b */ /* 0x003fe20003800000 */
.L_x_5991:
[----:B------:R-:W-:Y:S01]  /*26990*/  IMAD.MOV.U32 R0, RZ, RZ, R14 ;  /* 0x000000ffff007224 */ /* 0x000fe200078e000e */
[----:B------:R-:W-:Y:S06]  /*269a0*/  BRA `(.L_x_5992) ;  /* 0xffffff90000c7947 */ /* 0x000fec000383ffff */
.L_x_5820:
[----:B0-----:R0:W2:Y:S02]  /*269b0*/  SYNCS.PHASECHK.TRANS64.TRYWAIT P0, [R18+URZ+0x38820], R0 ;  /* 0x03882000120075a7 */ /* 0x0010a4000800017f */
[----:B--2---:R-:W-:Y:S05]  /*269c0*/  @!P0 NANOSLEEP.SYNCS 0x989680 ;  /* 0x009896800000895d */ /* 0x004fea0003900000 */
[----:B------:R-:W2:Y:S02]  /*269d0*/  @!P0 SYNCS.PHASECHK.TRANS64 P0, [R18+URZ+0x38820], R0 ;  /* 0x03882000120085a7 */ /* 0x000ea4000800007f */
[----:B--2---:R-:W-:Y:S05]  /*269e0*/  @!P0 BRA `(.L_x_5820) ;  /* 0xfffffffc00f08947 */ /* 0x004fea000383ffff */
[----:B------:R-:W-:Y:S05]  /*269f0*/  BRA `(.L_x_5993) ;  /* 0xffffff9000c47947 */ /* 0x000fea000383ffff */
.L_x_5824:
[----:B0-----:R0:W1:Y:S02]  /*26a00*/  SYNCS.PHASECHK.TRANS64.TRYWAIT P0, [R0+URZ+0x38860], R2 ;  /* 0x03886002000075a7 */ /* 0x001064000800017f */
[----:B-1----:R-:W-:Y:S05]  /*26a10*/  @!P0 NANOSLEEP.SYNCS 0x989680 ;  /* 0x009896800000895d */ /* 0x002fea0003900000 */
[----:B------:R-:W1:Y:S02]  /*26a20*/  @!P0 SYNCS.PHASECHK.TRANS64 P0, [R0+URZ+0x38860], R2 ;  /* 0x03886002000085a7 */ /* 0x000e64000800007f */
[----:B-1----:R-:W-:Y:S05]  /*26a30*/  @!P0 BRA `(.L_x_5824) ;  /* 0xfffffffc00f08947 */ /* 0x002fea000383ffff */
[----:B------:R-:W-:Y:S05]  /*26a40*/  BRA `(.L_x_5994) ;  /* 0xffffff9000e87947 */ /* 0x000fea000383ffff */
.L_x_5843:
[----:B-1----:R1:W2:Y:S02]  /*26a50*/  SYNCS.PHASECHK.TRANS64.TRYWAIT P0, [R2+URZ+0x38840], R6 ;  /* 0x03884006020075a7 */ /* 0x0022a4000800017f */
[----:B--2---:R-:W-:Y:S05]  /*26a60*/  @!P0 NANOSLEEP.SYNCS 0x989680 ;  /* 0x009896800000895d */ /* 0x004fea0003900000 */
[----:B------:R-:W2:Y:S02]  /*26a70*/  @!P0 SYNCS.PHASECHK.TRANS64 P0, [R2+URZ+0x38840], R6 ;  /* 0x03884006020085a7 */ /* 0x000ea4000800007f */
[----:B--2---:R-:W-:Y:S05]  /*26a80*/  @!P0 BRA `(.L_x_5843) ;  /* 0xfffffffc00f08947 */ /* 0x004fea000383ffff */
[----:B------:R-:W-:Y:S05]  /*26a90*/  BRA `(.L_x_5995) ;  /* 0xffffffa000007947 */ /* 0x000fea000383ffff */
.L_x_5848:
[----:B0-----:R0:W2:Y:S02]  /*26aa0*/  SYNCS.PHASECHK.TRANS64.TRYWAIT P0, [R2+URZ+0x38860], R6 ;  /* 0x03886006020075a7 */ /* 0x0010a4000800017f */
[----:B--2---:R-:W-:Y:S05]  /*26ab0*/  @!P0 NANOSLEEP.SYNCS 0x989680 ;  /* 0x009896800000895d */ /* 0x004fea0003900000 */
[----:B------:R-:W2:Y:S02]  /*26ac0*/  @!P0 SYNCS.PHASECHK.TRANS64 P0, [R2+URZ+0x38860], R6 ;  /* 0x03886006020085a7 */ /* 0x000ea4000800007f */
[----:B--2---:R-:W-:Y:S05]  /*26ad0*/  @!P0 BRA `(.L_x_5848) ;  /* 0xfffffffc00f08947 */ /* 0x004fea000383ffff */
[----:B------:R-:W-:Y:S05]  /*26ae0*/  BRA `(.L_x_5996) ;  /* 0xffffffa000807947 */ /* 0x000fea000383ffff */
.L_x_5863:
[----:B-1----:R1:W2:Y:S02]  /*26af0*/  SYNCS.PHASECHK.TRANS64.TRYWAIT P0, [R3+URZ+0x38840], R2 ;  /* 0x03884002030075a7 */ /* 0x0022a4000800017f */
[----:B--2---:R-:W-:Y:S05]  /*26b00*/  @!P0 NANOSLEEP.SYNCS 0x989680 ;  /* 0x009896800000895d */ /* 0x004fea0003900000 */
[----:B------:R-:W2:Y:S02]  /*26b10*/  @!P0 SYNCS.PHASECHK.TRANS64 P0, [R3+URZ+0x38840], R2 ;  /* 0x03884002030085a7 */ /* 0x000ea4000800007f */
[----:B--2---:R-:W-:Y:S05]  /*26b20*/  @!P0 BRA `(.L_x_5863) ;  /* 0xfffffffc00f08947 */ /* 0x004fea000383ffff */
[----:B------:R-:W-:Y:S05]  /*26b30*/  BRA `(.L_x_5997) ;  /* 0xffffffac00607947 */ /* 0x000fea000383ffff */
.L_x_5868:
[----:B0-----:R0:W2:Y:S02]  /*26b40*/  SYNCS.PHASECHK.TRANS64.TRYWAIT P0, [R3+URZ+0x38860], R2 ;  /* 0x03886002030075a7 */ /* 0x0010a4000800017f */
[----:B--2---:R-:W-:Y:S05]  /*26b50*/  @!P0 NANOSLEEP.SYNCS 0x989680 ;  /* 0x009896800000895d */ /* 0x004fea0003900000 */
[----:B------:R-:W2:Y:S02]  /*26b60*/  @!P0 SYNCS.PHASECHK.TRANS64 P0, [R3+URZ+0x38860], R2 ;  /* 0x03886002030085a7 */ /* 0x000ea4000800007f */
[----:B--2---:R-:W-:Y:S05]  /*26b70*/  @!P0 BRA `(.L_x_5868) ;  /* 0xfffffffc00f08947 */ /* 0x004fea000383ffff */
[----:B------:R-:W-:Y:S05]  /*26b80*/  BRA `(.L_x_5998) ;  /* 0xffffffac00dc7947 */ /* 0x000fea000383ffff */
.L_x_5883:
[----:B-1----:R1:W2:Y:S02]  /*26b90*/  SYNCS.PHASECHK.TRANS64.TRYWAIT P0, [R3+URZ+0x38840], R2 ;  /* 0x03884002030075a7 */ /* 0x0022a4000800017f */
[----:B--2---:R-:W-:Y:S05]  /*26ba0*/  @!P0 NANOSLEEP.SYNCS 0x989680 ;  /* 0x009896800000895d */ /* 0x004fea0003900000 */
[----:B------:R-:W2:Y:S02]  /*26bb0*/  @!P0 SYNCS.PHASECHK.TRANS64 P0, [R3+URZ+0x38840], R2 ;  /* 0x03884002030085a7 */ /* 0x000ea4000800007f */
[----:B--2---:R-:W-:Y:S05]  /*26bc0*/  @!P0 BRA `(.L_x_5883) ;  /* 0xfffffffc00f08947 */ /* 0x004fea000383ffff */
[----:B------:R-:W-:Y:S05]  /*26bd0*/  BRA `(.L_x_5999) ;  /* 0xffffffb8009c7947 */ /* 0x000fea000383ffff */
.L_x_5888:
[----:B--2---:R2:W3:Y:S02]  /*26be0*/  SYNCS.PHASECHK.TRANS64.TRYWAIT P0, [R3+URZ+0x38860], R2 ;  /* 0x03886002030075a7 */ /* 0x0044e4000800017f */
[----:B---3--:R-:W-:Y:S05]  /*26bf0*/  @!P0 NANOSLEEP.SYNCS 0x989680 ;  /* 0x009896800000895d */ /* 0x008fea0003900000 */
[----:B------:R-:W3:Y:S02]  /*26c00*/  @!P0 SYNCS.PHASECHK.TRANS64 P0, [R3+URZ+0x38860], R2 ;  /* 0x03886002030085a7 */ /* 0x000ee4000800007f */
[----:B---3--:R-:W-:Y:S05]  /*26c10*/  @!P0 BRA `(.L_x_5888) ;  /* 0xfffffffc00f08947 */ /* 0x008fea000383ffff */
[----:B------:R-:W-:Y:S05]  /*26c20*/  BRA `(.L_x_6000) ;  /* 0xffffffbc001c7947 */ /* 0x000fea000383ffff */
.L_x_5904:
[----:B--2---:R-:W2:Y:S01]  /*26c30*/  LDL R2, [R1] ;  /* 0x0000000001027983 */ /* 0x004ea20000100800 */
[----:B------:R-:W-:Y:S01]  /*26c40*/  BSSY B0, `(.L_x_6001) ;  /* 0x0000008000007945 */ /* 0x000fe20003800000 */
[----:B------:R-:W-:Y:S02]  /*26c50*/  IMAD.MOV.U32 R12, RZ, RZ, RZ ;  /* 0x000000ffff0c7224 */ /* 0x000fe400078e00ff */
[----:B------:R-:W-:Y:S02]  /*26c60*/  IMAD.MOV.U32 R11, RZ, RZ, 0x1f ;  /* 0x0000001fff0b7424 */ /* 0x000fe400078e00ff */
[----:B------:R-:W-:Y:S02]  /*26c70*/  IMAD.MOV.U32 R15, RZ, RZ, -0x1 ;  /* 0xffffffffff0f7424 */ /* 0x000fe400078e00ff */
[----:B--2---:R-:W-:-:S07]  /*26c80*/  IMAD.MOV.U32 R13, RZ, RZ, R2 ;  /* 0x000000ffff0d7224 */ /* 0x004fce00078e0002 */
[----:B01-34-:R-:W-:Y:S05]  /*26c90*/  WARPSYNC.COLLECTIVE R15, `(.L_x_6002) ;  /* 0x000000000f087348 */ /* 0x01bfea0003c00000 */
[----:B------:R2:W0:Y:S02]  /*26ca0*/  SHFL.IDX P6, R14, R13, R12, R11 ;  /* 0x0000000c0d0e7389 */ /* 0x00042400000c000b */
[----:B01234-:R-:W-:Y:S01]  /*26cb0*/  ENDCOLLECTIVE ;  /* 0x000000000000791b */ /* 0x01ffe20003800000 */
.L_x_6002:
[----:B------:R-:W-:Y:S05]  /*26cc0*/  BSYNC B0 ;  /* 0x0000000000007941 */ /* 0x000fea0003800000 */
.L_x_6001:
        /* <DEDUP_REMOVED lines=9> */
.L_x_6003:
        /* <DEDUP_REMOVED lines=26> */
.L_x_6004:
        /* <DEDUP_REMOVED lines=8> */
.L_x_6005:
        /* <DEDUP_REMOVED lines=8> */
.L_x_6006:
        /* <DEDUP_REMOVED lines=8> */
.L_x_6007:
        /* <DEDUP_REMOVED lines=8> */
.L_x_6008:
        /* <DEDUP_REMOVED lines=9> */
.L_x_6009:
[----:B------:R-:W-:Y:S01]  /*27190*/  IMAD.MOV.U32 R9, RZ, RZ, R14 ;  /* 0x000000ffff097224 */ /* 0x000fe200078e000e */
[----:B------:R-:W-:Y:S06]  /*271a0*/  BRA `(.L_x_6010) ;  /* 0xffffffc4005c7947 */ /* 0x000fec000383ffff */
.L_x_5907:
        /* <DEDUP_REMOVED lines=8> */
.L_x_6012:
[----:B------:R-:W-:Y:S05]  /*27230*/  BSYNC B0 ;  /* 0x0000000000007941 */ /* 0x000fea0003800000 */
.L_x_6011:
        /* <DEDUP_REMOVED lines=10> */
.L_x_6013:
        /* <DEDUP_REMOVED lines=8> */
.L_x_6014:
        /* <DEDUP_REMOVED lines=8> */
.L_x_6015:
        /* <DEDUP_REMOVED lines=8> */
.L_x_6016:
        /* <DEDUP_REMOVED lines=9> */
.L_x_6017:
[----:B------:R-:W-:Y:S01]  /*274f0*/  IMAD.MOV.U32 R9, RZ, RZ, R14 ;  /* 0x000000ffff097224 */ /* 0x000fe200078e000e */
[----:B------:R-:W-:Y:S06]  /*27500*/  BRA `(.L_x_6018) ;  /* 0xffffffc400307947 */ /* 0x000fec000383ffff */
.L_x_5909:
[----:B------:R-:W-:Y:S01]  /*27510*/  BSSY B0, `(.L_x_6019) ;  /* 0x0000006000007945 */ /* 0x000fe20003800000 */
[----:B------:R-:W-:Y:S01]  /*27520*/  PLOP3.LUT P6, PT, P6, PT, PT, 0x8, 0x0 ;  /* 0x000000000000781c */ /* 0x000fe200037ce170 */
[----:B------:R-:W-:-:S12]  /*27530*/  IMAD.MOV.U32 R15, RZ, RZ, -0x1 ;  /* 0xffffffffff0f7424 */ /* 0x000fd800078e00ff */
[----:B0-----:R-:W-:Y:S05]  /*27540*/  WARPSYNC.COLLECTIVE R15, `(.L_x_6020) ;  /* 0x000000000f087348 */ /* 0x001fea0003c00000 */
[----:B------:R-:W-:Y:S01]  /*27550*/  VOTE.ANY R14, PT, P6 ;  /* 0x00000000000e7806 */ /* 0x000fe200030e0100 */
[----:B0-----:R-:W-:Y:S06]  /*27560*/  ENDCOLLECTIVE ;  /* 0x000000000000791b */ /* 0x001fec0003800000 */
.L_x_6020:
[----:B------:R-:W-:Y:S05]  /*27570*/  BSYNC B0 ;  /* 0x0000000000007941 */ /* 0x000fea0003800000 */
.L_x_6019:
        /* <DEDUP_REMOVED lines=10> */
.L_x_6021:
[----:B------:R-:W-:Y:S02]  /*27620*/  IMAD.MOV.U32 R13, RZ, RZ, R6 ;  /* 0x000000ffff0d7224 */ /* 0x000fe400078e0006 */
[----:B------:R-:W-:-:S07]  /*27630*/  IMAD.MOV.U32 R0, RZ, RZ, R14 ;  /* 0x000000ffff007224 */ /* 0x000fce00078e000e */
[----:B------:R-:W-:Y:S05]  /*27640*/  WARPSYNC.COLLECTIVE R15, `(.L_x_6022) ;  /* 0x000000000f087348 */ /* 0x000fea0003c00000 */
[----:B------:R0:W1:Y:S02]  /*27650*/  SHFL.IDX P6, R14, R13, R12, R11 ;  /* 0x0000000c0d0e7389 */ /* 0x00006400000c000b */
[----:B01----:R-:W-:Y:S01]  /*27660*/  ENDCOLLECTIVE ;  /* 0x000000000000791b */ /* 0x003fe20003800000 */
.L_x_6022:
[----:B------:R-:W-:Y:S02]  /*27670*/  IMAD.MOV.U32 R6, RZ, RZ, R14 ;  /* 0x000000ffff067224 */ /* 0x000fe400078e000e */
[----:B------:R-:W-:-:S05]  /*27680*/  IMAD.IADD R10, R4, 0x1, R10 ;  /* 0x00000001040a7824 */ /* 0x000fca00078e020a */
[----:B------:R0:W-:Y:S01]  /*27690*/  STL [R1+0xc], R10 ;  /* 0x00000c0a01007387 */ /* 0x0001e20000100800 */
[----:B------:R-:W-:Y:S05]  /*276a0*/  BRA `(.L_x_6023) ;  /* 0xffffffc400107947 */ /* 0x000fea000383ffff */
.L_x_5911:
        /* <DEDUP_REMOVED lines=8> */
.L_x_6025:
[----:B------:R-:W-:Y:S05]  /*27730*/  BSYNC B0 ;  /* 0x0000000000007941 */ /* 0x000fea0003800000 */
.L_x_6024:
[----:B------:R-:W-:Y:S01]  /*27740*/  IMAD.MOV.U32 R4, RZ, RZ, R14 ;  /* 0x000000ffff047224 */ /* 0x000fe200078e000e */
[----:B------:R-:W-:Y:S06]  /*27750*/  BRA `(.L_x_6026) ;  /* 0xffffffc000fc7947 */ /* 0x000fec000383ffff */
.L_x_5917:
[----:B0-----:R0:W1:Y:S02]  /*27760*/  SYNCS.PHASECHK.TRANS64.TRYWAIT P0, [R0+URZ+0x38820], R3 ;  /* 0x03882003000075a7 */ /* 0x001064000800017f */
[----:B-1----:R-:W-:Y:S05]  /*27770*/  @!P0 NANOSLEEP.SYNCS 0x989680 ;  /* 0x009896800000895d */ /* 0x002fea0003900000 */
[----:B------:R-:W1:Y:S02]  /*27780*/  @!P0 SYNCS.PHASECHK.TRANS64 P0, [R0+URZ+0x38820], R3 ;  /* 0x03882003000085a7 */ /* 0x000e64000800007f */
[----:B-1----:R-:W-:Y:S05]  /*27790*/  @!P0 BRA `(.L_x_5917) ;  /* 0xfffffffc00f08947 */ /* 0x002fea000383ffff */
[----:B------:R-:W-:Y:S05]  /*277a0*/  BRA `(.L_x_6027) ;  /* 0xffffffcc009c7947 */ /* 0x000fea000383ffff */
.L_x_5918:
        /* <DEDUP_REMOVED lines=11> */
.L_x_6029:
[----:B------:R-:W-:Y:S05]  /*27860*/  BSYNC B0 ;  /* 0x0000000000007941 */ /* 0x000fea0003800000 */
.L_x_6028:
[----:B------:R-:W-:Y:S05]  /*27870*/  BRA `(.L_x_6030) ;  /* 0xffffffcc00847947 */ /* 0x000fea000383ffff */
.L_x_5919:
[----:B------:R-:W-:Y:S01]  /*27880*/  BSSY B0, `(.L_x_6031) ;  /* 0x0000006000007945 */ /* 0x000fe20003800000 */
[----:B------:R-:W-:-:S07]  /*27890*/  IMAD.MOV.U32 R15, RZ, RZ, -0x1 ;  /* 0xffffffffff0f7424 */ /* 0x000fce00078e00ff */
[----:B01----:R-:W-:Y:S05]  /*278a0*/  WARPSYNC.COLLECTIVE R15, `(.L_x_6032) ;  /* 0x000000000f0c7348 */ /* 0x003fea0003c00000 */
[----:B------:R-:W-:Y:S02]  /*278b0*/  ELECT P6, UR62, PT ;  /* 0x00000000003e782f */ /* 0x000fe400038c0000 */
[----:B------:R-:W-:Y:S01]  /*278c0*/  MOV R14, UR62 ;  /* 0x0000003e000e7c02 */ /* 0x000fe20008000f00 */
[----:B01----:R-:W-:Y:S10]  /*278d0*/  ENDCOLLECTIVE ;  /* 0x000000000000791b */ /* 0x003ff40003800000 */
.L_x_6032:
[----:B------:R-:W-:Y:S05]  /*278e0*/  BSYNC B0 ;  /* 0x0000000000007941 */ /* 0x000fea0003800000 */
.L_x_6031:
[----:B------:R-:W-:Y:S05]  /*278f0*/  BRA `(.L_x_6033) ;  /* 0xffffffcc00787947 */ /* 0x000fea000383ffff */
.L_x_5921:
[----:B0-----:R0:W1:Y:S02]  /*27900*/  SYNCS.PHASECHK.TRANS64.TRYWAIT P0, [R6+URZ], R5 ;  /* 0x00000005060075a7 */ /* 0x001064000800017f */
[----:B-1----:R-:W-:Y:S05]  /*27910*/  @!P0 NANOSLEEP.SYNCS 0x989680 ;  /* 0x009896800000895d */ /* 0x002fea0003900000 */
[----:B------:R-:W1:Y:S02]  /*27920*/  @!P0 SYNCS.PHASECHK.TRANS64 P0, [R6+URZ], R5 ;  /* 0x00000005060085a7 */ /* 0x000e64000800007f */
[----:B-1----:R-:W-:Y:S05]  /*27930*/  @!P0 BRA `(.L_x_5921) ;  /* 0xfffffffc00f08947 */ /* 0x002fea000383ffff */
[----:B------:R-:W-:Y:S05]  /*27940*/  BRA `(.L_x_6034) ;  /* 0xffffffcc00b47947 */ /* 0x000fea000383ffff */
.L_x_5922:
[----:B-1----:R1:W2:Y:S02]  /*27950*/  SYNCS.PHASECHK.TRANS64.TRYWAIT P0, [R7+URZ], R2 ;  /* 0x00000002070075a7 */ /* 0x0022a4000800017f */
[----:B--2---:R-:W-:Y:S05]  /*27960*/  @!P0 NANOSLEEP.SYNCS 0x989680 ;  /* 0x009896800000895d */ /* 0x004fea0003900000 */
[----:B------:R-:W2:Y:S02]  /*27970*/  @!P0 SYNCS.PHASECHK.TRANS64 P0, [R7+URZ], R2 ;  /* 0x00000002070085a7 */ /* 0x000ea4000800007f */
[----:B--2---:R-:W-:Y:S05]  /*27980*/  @!P0 BRA `(.L_x_5922) ;  /* 0xfffffffc00f08947 */ /* 0x004fea000383ffff */
[----:B------:R-:W-:Y:S05]  /*27990*/  BRA `(.L_x_6035) ;  /* 0xffffffcc00a87947 */ /* 0x000fea000383ffff */
.L_x_5924:
[----:B--2---:R2:W3:Y:S02]  /*279a0*/  SYNCS.PHASECHK.TRANS64.TRYWAIT P0, [R4+URZ], R5 ;  /* 0x00000005040075a7 */ /* 0x0044e4000800017f */
[----:B---3--:R-:W-:Y:S05]  /*279b0*/  @!P0 NANOSLEEP.SYNCS 0x989680 ;  /* 0x009896800000895d */ /* 0x008fea0003900000 */
[----:B------:R-:W3:Y:S02]  /*279c0*/  @!P0 SYNCS.PHASECHK.TRANS64 P0, [R4+URZ], R5 ;  /* 0x00000005040085a7 */ /* 0x000ee4000800007f */
[----:B---3--:R-:W-:Y:S05]  /*279d0*/  @!P0 BRA `(.L_x_5924) ;  /* 0xfffffffc00f08947 */ /* 0x008fea000383ffff */
[----:B------:R-:W-:Y:S05]  /*279e0*/  BRA `(.L_x_6036) ;  /* 0xffffffcc00b07947 */ /* 0x000fea000383ffff */
.L_x_6037:
        /* <DEDUP_REMOVED lines=9> */
.L_x_6058:


//--------------------- .nv.global.init           --------------------------
	.section	.nv.global.init,"aw",@progbits
.nv.global.init:
	.type		$str$20,@object
	.size		$str$20,($str$21 - $str$20)
$str$20:
        /*0000*/ 	.byte	0x28, 0x61, 0x64, 0x64, 0x72, 0x65, 0x73, 0x73, 0x20, 0x26, 0x20, 0x6d, 0x61, 0x73, 0x6b, 0x29
        /*0010*/ 	.byte	0x20, 0x3d, 0x3d, 0x20, 0x30, 0x00
	.type		$str$21,@object
	.size		$str$21,(__unnamed_4 - $str$21)
$str$21:
        /*0016*/ 	.byte	0x2f, 0x74, 0x6d, 0x70, 0x2f, 0x6f, 0x73, 0x73, 0x5f, 0x6b, 0x65, 0x72, 0x6e, 0x65, 0x6c, 0x73
        /*0026*/ 	.byte	0x5f, 0x73, 0x72, 0x63, 0x2f, 0x66, 0x6c, 0x61, 0x73, 0x68, 0x5f, 0x61, 0x74, 0x74, 0x65, 0x6e
        /*0036*/ 	.byte	0x74, 0x69, 0x6f, 0x6e, 0x2f, 0x63, 0x73, 0x72, 0x63, 0x2f, 0x63, 0x75, 0x74, 0x6c, 0x61, 0x73
        /*0046*/ 	.byte	0x73, 0x2f, 0x69, 0x6e, 0x63, 0x6c, 0x75, 0x64, 0x65, 0x2f, 0x63, 0x75, 0x74, 0x65, 0x2f, 0x70
        /*0056*/ 	.byte	0x6f, 0x69, 0x6e, 0x74, 0x65, 0x72, 0x5f, 0x66, 0x6c, 0x61, 0x67, 0x67, 0x65, 0x64, 0x2e, 0x68
        /*0066*/ 	.byte	0x70, 0x70, 0x00
	.type		__unnamed_4,@object
	.size		__unnamed_4,(__unnamed_5 - __unnamed_4)
__unnamed_4:
        /* <DEDUP_REMOVED lines=24> */
	.type		__unnamed_5,@object
	.size		__unnamed_5,(__unnamed_6 - __unnamed_5)
__unnamed_5:
        /* <DEDUP_REMOVED lines=23> */
        /*0355*/ 	.byte	0x43, 0x3c, 0x34, 0x30, 0x39, 0x36, 0x3e, 0x3e, 0x3e, 0x3e, 0x3e, 0x20, 0x26, 0x5d, 0x00
	.type		__unnamed_6,@object
	.size		__unnamed_6,(__unnamed_1 - __unnamed_6)
__unnamed_6:
        /* <DEDUP_REMOVED lines=28> */
        /*0524*/ 	.byte	0x3e, 0x3e, 0x3e, 0x3e, 0x3e, 0x5d, 0x00
	.type		__unnamed_1,@object
	.size		__unnamed_1,(__unnamed_3 - __unnamed_1)
__unnamed_1:
        /* <DEDUP_REMOVED lines=28> */
        /*06eb*/ 	.byte	0x3e, 0x3e, 0x3e, 0x3e, 0x3e, 0x20, 0x26, 0x5d, 0x00
	.type		__unnamed_3,@object
	.size		__unnamed_3,(__unnamed_2 - __unnamed_3)
__unnamed_3:
        /* <DEDUP_REMOVED lines=28> */
        /*08b4*/ 	.byte	0x32, 0x37, 0x36, 0x38, 0x3e, 0x3e, 0x3e, 0x3e, 0x3e, 0x5d, 0x00
	.type		__unnamed_2,@object
	.size		__unnamed_2,(.L_1 - __unnamed_2)
__unnamed_2:
        /* <DEDUP_REMOVED lines=29> */
.L_1:


//--------------------- .nv.shared._ZN7cutlass13device_kernelIN5flash11enable_sm90INS1_16FlashAttnFwdSm90INS1_25CollectiveMainloopFwdSm90ILi2EN4cute5tupleIJNS5_1CILi1EEES8_S8_EEENS6_IJNS7_ILi64EEESA_SA_EEELi512ENS_6half_tEfNS_4arch4Sm90ELb0ELb0ELb1ELb0ELb0ELb0ELb0ELb0ELb0ELb1ELb1ELb0EEENS1_21CollectiveEpilogueFwdINS6_IJSA_NS7_ILi512EEESA_EEES9_SC_SE_Li256ELb0ELb1ELb1ELb0EEENS1_19SingleTileSchedulerILb0ELb1ELb1ELi64EEEEEEEEEvNT_6ParamsE --------------------------
	.section	.nv.shared._ZN7cutlass13device_kernelIN5flash11enable_sm90INS1_16FlashAttnFwdSm90INS1_25CollectiveMainloopFwdSm90ILi2EN4cute5tupleIJNS5_1CILi1EEES8_S8_EEENS6_IJNS7_ILi64EEESA_SA_EEELi512ENS_6half_tEfNS_4arch4Sm90ELb0ELb0ELb1ELb0ELb0ELb0ELb0ELb0ELb0ELb1ELb1ELb0EEENS1_21CollectiveEpilogueFwdINS6_IJSA_NS7_ILi512EEESA_EEES9_SC_SE_Li256ELb0ELb1ELb1ELb0EEENS1_19SingleTileSchedulerILb0ELb1ELb1ELi64EEEEEEEEEvNT_6ParamsE,"aw",@nobits
	.sectionflags	@""
	.align	16
	.zero		1024


//--------------------- .nv.shared.reserved.0     --------------------------
	.section	.nv.shared.reserved.0,"aw",@nobits
	.weak		__nv_reservedSMEM_offset_0_alias
	.size		__nv_reservedSMEM_offset_0_alias, 0, 0
	.other		__nv_reservedSMEM_offset_0_alias,@"STO_CUDA_RESERVED_SHARED STV_DEFAULT"
__nv_reservedSMEM_offset_0_alias:
	.zero		0


//--------------------- .nv.global                --------------------------
	.section	.nv.global,"aw",@nobits
.nv.global:
	.type		_ZN83_INTERNAL_4b3e648f_47_flash_fwd_hdim64_512_fp16_split_softcap_sm90_cu_a7f3af4d_49734cute1_E,@object
	.size		_ZN83_INTERNAL_4b3e648f_47_flash_fwd_hdim64_512_fp16_split_softcap_sm90_cu_a7f3af4d_49734cute1_E,(_ZN83_INTERNAL_4b3e648f_47_flash_fwd_hdim64_512_fp16_split_softcap_sm90_cu_a7f3af4d_49734cuda3std3__45__cpo6cbeginE - _ZN83_INTERNAL_4b3e648f_47_flash_fwd_hdim64_512_fp16_split_softcap_sm90_cu_a7f3af4d_49734cute1_E)
_ZN83_INTERNAL_4b3e648f_47_flash_fwd_hdim64_512_fp16_split_softcap_sm90_cu_a7f3af4d_49734cute1_E:
	.zero		1
	.type		_ZN83_INTERNAL_4b3e648f_47_flash_fwd_hdim64_512_fp16_split_softcap_sm90_cu_a7f3af4d_49734cuda3std3__45__cpo6cbeginE,@object
	.size		_ZN83_INTERNAL_4b3e648f_47_flash_fwd_hdim64_512_fp16_split_softcap_sm90_cu_a7f3af4d_49734cuda3std3__45__cpo6cbeginE,(_ZN83_INTERNAL_4b3e648f_47_flash_fwd_hdim64_512_fp16_split_softcap_sm90_cu_a7f3af4d_49734cuda3std3__48in_placeE - _ZN83_INTERNAL_4b3e648f_47_flash_fwd_hdim64_512_fp16_split_softcap_sm90_cu_a7f3af4d_49734cuda3std3__45__cpo6cbeginE)
_ZN83_INTERNAL_4b3e648f_47_flash_fwd_hdim64_512_fp16_split_softcap_sm90_cu_a7f3af4d_49734cuda3std3__45__cpo6cbeginE:
	.zero		1
	.type		_ZN83_INTERNAL_4b3e648f_47_flash_fwd_hdim64_512_fp16_split_softcap_sm90_cu_a7f3af4d_49734cuda3std3__48in_placeE,@object
	.size		_ZN83_INTERNAL_4b3e648f_47_flash_fwd_hdim64_512_fp16_split_softcap_sm90_cu_a7f3af4d_49734cuda3std3__48in_placeE,(_ZN83_INTERNAL_4b3e648f_47_flash_fwd_hdim64_512_fp16_split_softcap_sm90_cu_a7f3af4d_49734cuda3std6ranges3__45__cpo9iter_moveE - _ZN83_INTERNAL_4b3e648f_47_flash_fwd_hdim64_512_fp16_split_softcap_sm90_cu_a7f3af4d_49734cuda3std3__48in_placeE)
_ZN83_INTERNAL_4b3e648f_47_flash_fwd_hdim64_512_fp16_split_softcap_sm90_cu_a7f3af4d_49734cuda3std3__48in_placeE:
	.zero		1
	.type		_ZN83_INTERNAL_4b3e648f_47_flash_fwd_hdim64_512_fp16_split_softcap_sm90_cu_a7f3af4d_49734cuda3std6ranges3__45__cpo9iter_moveE,@object
	.size		_ZN83_INTERNAL_4b3e648f_47_flash_fwd_hdim64_512_fp16_split_softcap_sm90_cu_a7f3af4d_49734cuda3std6ranges3__45__cpo9iter_moveE,(_ZN83_INTERNAL_4b3e648f_47_flash_fwd_hdim64_512_fp16_split_softcap_sm90_cu_a7f3af4d_49734cuda3std3__45__cpo5beginE - _ZN83_INTERNAL_4b3e648f_47_flash_fwd_hdim64_512_fp16_split_softcap_sm90_cu_a7f3af4d_49734cuda3std6ranges3__45__cpo9iter_moveE)
_ZN83_INTERNAL_4b3e648f_47_flash_fwd_hdim64_512_fp16_split_softcap_sm90_cu_a7f3af4d_49734cuda3std6ranges3__45__cpo9iter_moveE:
	.zero		1
	.type		_ZN83_INTERNAL_4b3e648f_47_flash_fwd_hdim64_512_fp16_split_softcap_sm90_cu_a7f3af4d_49734cuda3std3__45__cpo5beginE,@object
	.size		_ZN83_INTERNAL_4b3e648f_47_flash_fwd_hdim64_512_fp16_split_softcap_sm90_cu_a7f3af4d_49734cuda3std3__45__cpo5beginE,(_ZN83_INTERNAL_4b3e648f_47_flash_fwd_hdim64_512_fp16_split_softcap_sm90_cu_a7f3af4d_49734cuda3std3__485_GLOBAL__N__4b3e648f_47_flash_fwd_hdim64_512_fp16_split_softcap_sm90_cu_a7f3af4d_49736ignoreE - _ZN83_INTERNAL_4b3e648f_47_flash_fwd_hdim64_512_fp16_split_softcap_sm90_cu_a7f3af4d_49734cuda3std3__45__cpo5beginE)
_ZN83_INTERNAL_4b3e648f_47_flash_fwd_hdim64_512_fp16_split_softcap_sm90_cu_a7f3af4d_49734cuda3std3__45__cpo5beginE:
	.zero		1
	.type		_ZN83_INTERNAL_4b3e648f_47_flash_fwd_hdim64_512_fp16_split_softcap_sm90_cu_a7f3af4d_49734cuda3std3__485_GLOBAL__N__4b3e648f_47_flash_fwd_hdim64_512_fp16_split_softcap_sm90_cu_a7f3af4d_49736ignoreE,@object
	.size		_ZN83_INTERNAL_4b3e648f_47_flash_fwd_hdim64_512_fp16_split_softcap_sm90_cu_a7f3af4d_49734cuda3std3__485_GLOBAL__N__4b3e648f_47_flash_fwd_hdim64_512_fp16_split_softcap_sm90_cu_a7f3af4d_49736ignoreE,(_ZN83_INTERNAL_4b3e648f_47_flash_fwd_hdim64_512_fp16_split_softcap_sm90_cu_a7f3af4d_49734cute7productE - _ZN83_INTERNAL_4b3e648f_47_flash_fwd_hdim64_512_fp16_split_softcap_sm90_cu_a7f3af4d_49734cuda3std3__485_GLOBAL__N__4b3e648f_47_flash_fwd_hdim64_512_fp16_split_softcap_sm90_cu_a7f3af4d_49736ignoreE)
_ZN83_INTERNAL_4b3e648f_47_flash_fwd_hdim64_512_fp16_split_softcap_sm90_cu_a7f3af4d_49734cuda3std3__485_GLOBAL__N__4b3e648f_47_flash_fwd_hdim64_512_fp16_split_softcap_sm90_cu_a7f3af4d_49736ignoreE:
	.zero		1
	.type		_ZN83_INTERNAL_4b3e648f_47_flash_fwd_hdim64_512_fp16_split_softcap_sm90_cu_a7f3af4d_49734cute7productE,@object
	.size		_ZN83_INTERNAL_4b3e648f_47_flash_fwd_hdim64_512_fp16_split_softcap_sm90_cu_a7f3af4d_49734cute7productE,(_ZN83_INTERNAL_4b3e648f_47_flash_fwd_hdim64_512_fp16_split_softcap_sm90_cu_a7f3af4d_49734cuda3std3__45__cpo3endE - _ZN83_INTERNAL_4b3e648f_47_flash_fwd_hdim64_512_fp16_split_softcap_sm90_cu_a7f3af4d_49734cute7productE)
_ZN83_INTERNAL_4b3e648f_47_flash_fwd_hdim64_512_fp16_split_softcap_sm90_cu_a7f3af4d_49734cute7productE:
	.zero		1
	.type		_ZN83_INTERNAL_4b3e648f_47_flash_fwd_hdim64_512_fp16_split_softcap_sm90_cu_a7f3af4d_49734cuda3std3__45__cpo3endE,@object
	.size		_ZN83_INTERNAL_4b3e648f_47_flash_fwd_hdim64_512_fp16_split_softcap_sm90_cu_a7f3af4d_49734cuda3std3__45__cpo3endE,(_ZN83_INTERNAL_4b3e648f_47_flash_fwd_hdim64_512_fp16_split_softcap_sm90_cu_a7f3af4d_49734cuda3std3__419piecewise_constructE - _ZN83_INTERNAL_4b3e648f_47_flash_fwd_hdim64_512_fp16_split_softcap_sm90_cu_a7f3af4d_49734cuda3std3__45__cpo3endE)
_ZN83_INTERNAL_4b3e648f_47_flash_fwd_hdim64_512_fp16_split_softcap_sm90_cu_a7f3af4d_49734cuda3std3__45__cpo3endE:
	.zero		1
	.type		_ZN83_INTERNAL_4b3e648f_47_flash_fwd_hdim64_512_fp16_split_softcap_sm90_cu_a7f3af4d_49734cuda3std3__419piecewise_constructE,@object
	.size		_ZN83_INTERNAL_4b3e648f_47_flash_fwd_hdim64_512_fp16_split_softcap_sm90_cu_a7f3af4d_49734cuda3std3__419piecewise_constructE,(_ZN83_INTERNAL_4b3e648f_47_flash_fwd_hdim64_512_fp16_split_softcap_sm90_cu_a7f3af4d_49734cuda3std3__45__cpo4cendE - _ZN83_INTERNAL_4b3e648f_47_flash_fwd_hdim64_512_fp16_split_softcap_sm90_cu_a7f3af4d_49734cuda3std3__419piecewise_constructE)
_ZN83_INTERNAL_4b3e648f_47_flash_fwd_hdim64_512_fp16_split_softcap_sm90_cu_a7f3af4d_49734cuda3std3__419piecewise_constructE:
	.zero		1
	.type		_ZN83_INTERNAL_4b3e648f_47_flash_fwd_hdim64_512_fp16_split_softcap_sm90_cu_a7f3af4d_49734cuda3std3__45__cpo4cendE,@object
	.size		_ZN83_INTERNAL_4b3e648f_47_flash_fwd_hdim64_512_fp16_split_softcap_sm90_cu_a7f3af4d_49734cuda3std3__45__cpo4cendE,(_ZN83_INTERNAL_4b3e648f_47_flash_fwd_hdim64_512_fp16_split_softcap_sm90_cu_a7f3af4d_49734cuda3std6ranges3__45__cpo4swapE - _ZN83_INTERNAL_4b3e648f_47_flash_fwd_hdim64_512_fp16_split_softcap_sm90_cu_a7f3af4d_49734cuda3std3__45__cpo4cendE)
_ZN83_INTERNAL_4b3e648f_47_flash_fwd_hdim64_512_fp16_split_softcap_sm90_cu_a7f3af4d_49734cuda3std3__45__cpo4cendE:
	.zero		1
	.type		_ZN83_INTERNAL_4b3e648f_47_flash_fwd_hdim64_512_fp16_split_softcap_sm90_cu_a7f3af4d_49734cuda3std6ranges3__45__cpo4swapE,@object
	.size		_ZN83_INTERNAL_4b3e648f_47_flash_fwd_hdim64_512_fp16_split_softcap_sm90_cu_a7f3af4d_49734cuda3std6ranges3__45__cpo4swapE,(.L_13 - _ZN83_INTERNAL_4b3e648f_47_flash_fwd_hdim64_512_fp16_split_softcap_sm90_cu_a7f3af4d_49734cuda3std6ranges3__45__cpo4swapE)
_ZN83_INTERNAL_4b3e648f_47_flash_fwd_hdim64_512_fp16_split_softcap_sm90_cu_a7f3af4d_49734cuda3std6ranges3__45__cpo4swapE:
	.zero		1
.L_13:


//--------------------- .nv.shared._ZN7cutlass13device_kernelIN5flash11enable_sm90INS1_16FlashAttnFwdSm90INS1_25CollectiveMainloopFwdSm90ILi2EN4cute5tupleIJNS5_1CILi1EEES8_S8_EEENS6_IJNS7_ILi64EEESA_SA_EEELi512ENS_6half_tEfNS_4arch4Sm90ELb0ELb0ELb1ELb0ELb0ELb0ELb1ELb0ELb0ELb1ELb1ELb0EEENS1_21CollectiveEpilogueFwdINS6_IJSA_NS7_ILi512EEESA_EEES9_SC_SE_Li256ELb0ELb1ELb1ELb0EEENS1_19SingleTileSchedulerILb0ELb1ELb1ELi64EEEEEEEEEvNT_6ParamsE --------------------------
	.section	.nv.shared._ZN7cutlass13device_kernelIN5flash11enable_sm90INS1_16FlashAttnFwdSm90INS1_25CollectiveMainloopFwdSm90ILi2EN4cute5tupleIJNS5_1CILi1EEES8_S8_EEENS6_IJNS7_ILi64EEESA_SA_EEELi512ENS_6half_tEfNS_4arch4Sm90ELb0ELb0ELb1ELb0ELb0ELb0ELb1ELb0ELb0ELb1ELb1ELb0EEENS1_21CollectiveEpilogueFwdINS6_IJSA_NS7_ILi512EEESA_EEES9_SC_SE_Li256ELb0ELb1ELb1ELb0EEENS1_19SingleTileSchedulerILb0ELb1ELb1ELi64EEEEEEEEEvNT_6ParamsE,"aw",@nobits
	.sectionflags	@""
	.align	16
	.zero		1024


//--------------------- .nv.shared._ZN7cutlass13device_kernelIN5flash11enable_sm90INS1_16FlashAttnFwdSm90INS1_25CollectiveMainloopFwdSm90ILi2EN4cute5tupleIJNS5_1CILi1EEES8_S8_EEENS6_IJNS7_ILi64EEESA_SA_EEELi512ENS_6half_tEfNS_4arch4Sm90ELb0ELb0ELb1ELb1ELb0ELb0ELb0ELb0ELb0ELb1ELb1ELb0EEENS1_21CollectiveEpilogueFwdINS6_IJSA_NS7_ILi512EEESA_EEES9_SC_SE_Li256ELb1ELb1ELb1ELb0EEENS1_36VarlenDynamicPersistentTileSchedulerILi64ELi64ELi256ELi128ELb1ELb1ELb1ELb0ELb1ELb1EEEEEEEEEvNT_6ParamsE --------------------------
	.section	.nv.shared._ZN7cutlass13device_kernelIN5flash11enable_sm90INS1_16FlashAttnFwdSm90INS1_25CollectiveMainloopFwdSm90ILi2EN4cute5tupleIJNS5_1CILi1EEES8_S8_EEENS6_IJNS7_ILi64EEESA_SA_EEELi512ENS_6half_tEfNS_4arch4Sm90ELb0ELb0ELb1ELb1ELb0ELb0ELb0ELb0ELb0ELb1ELb1ELb0EEENS1_21CollectiveEpilogueFwdINS6_IJSA_NS7_ILi512EEESA_EEES9_SC_SE_Li256ELb1ELb1ELb1ELb0EEENS1_36VarlenDynamicPersistentTileSchedulerILi64ELi64ELi256ELi128ELb1ELb1ELb1ELb0ELb1ELb1EEEEEEEEEvNT_6ParamsE,"aw",@nobits
	.sectionflags	@""
	.align	16
	.zero		1024


//--------------------- .nv.shared._ZN7cutlass13device_kernelIN5flash11enable_sm90INS1_16FlashAttnFwdSm90INS1_25CollectiveMainloopFwdSm90ILi2EN4cute5tupleIJNS5_1CILi1EEES8_S8_EEENS6_IJNS7_ILi64EEESA_SA_EEELi512ENS_6half_tEfNS_4arch4Sm90ELb0ELb0ELb1ELb1ELb0ELb1ELb0ELb0ELb0ELb1ELb1ELb0EEENS1_21CollectiveEpilogueFwdINS6_IJSA_NS7_ILi512EEESA_EEES9_SC_SE_Li256ELb1ELb1ELb1ELb0EEENS1_36VarlenDynamicPersistentTileSchedulerILi64ELi64ELi256ELi128ELb1ELb1ELb1ELb0ELb1ELb1EEEEEEEEEvNT_6ParamsE --------------------------
	.section	.nv.shared._ZN7cutlass13device_kernelIN5flash11enable_sm90INS1_16FlashAttnFwdSm90INS1_25CollectiveMainloopFwdSm90ILi2EN4cute5tupleIJNS5_1CILi1EEES8_S8_EEENS6_IJNS7_ILi64EEESA_SA_EEELi512ENS_6half_tEfNS_4arch4Sm90ELb0ELb0ELb1ELb1ELb0ELb1ELb0ELb0ELb0ELb1ELb1ELb0EEENS1_21CollectiveEpilogueFwdINS6_IJSA_NS7_ILi512EEESA_EEES9_SC_SE_Li256ELb1ELb1ELb1ELb0EEENS1_36VarlenDynamicPersistentTileSchedulerILi64ELi64ELi256ELi128ELb1ELb1ELb1ELb0ELb1ELb1EEEEEEEEEvNT_6ParamsE,"aw",@nobits
	.sectionflags	@""
	.align	16
	.zero		1024


//--------------------- .nv.shared._ZN7cutlass13device_kernelIN5flash11enable_sm90INS1_16FlashAttnFwdSm90INS1_25CollectiveMainloopFwdSm90ILi2EN4cute5tupleIJNS5_1CILi1EEES8_S8_EEENS6_IJNS7_ILi64EEESA_SA_EEELi512ENS_6half_tEfNS_4arch4Sm90ELb0ELb0ELb1ELb1ELb0ELb0ELb1ELb0ELb0ELb1ELb1ELb0EEENS1_21CollectiveEpilogueFwdINS6_IJSA_NS7_ILi512EEESA_EEES9_SC_SE_Li256ELb1ELb1ELb1ELb0EEENS1_36VarlenDynamicPersistentTileSchedulerILi64ELi64ELi256ELi128ELb1ELb1ELb1ELb0ELb1ELb1EEEEEEEEEvNT_6ParamsE --------------------------
	.section	.nv.shared._ZN7cutlass13device_kernelIN5flash11enable_sm90INS1_16FlashAttnFwdSm90INS1_25CollectiveMainloopFwdSm90ILi2EN4cute5tupleIJNS5_1CILi1EEES8_S8_EEENS6_IJNS7_ILi64EEESA_SA_EEELi512ENS_6half_tEfNS_4arch4Sm90ELb0ELb0ELb1ELb1ELb0ELb0ELb1ELb0ELb0ELb1ELb1ELb0EEENS1_21CollectiveEpilogueFwdINS6_IJSA_NS7_ILi512EEESA_EEES9_SC_SE_Li256ELb1ELb1ELb1ELb0EEENS1_36VarlenDynamicPersistentTileSchedulerILi64ELi64ELi256ELi128ELb1ELb1ELb1ELb0ELb1ELb1EEEEEEEEEvNT_6ParamsE,"aw",@nobits
	.sectionflags	@""
	.align	16
	.zero		1024


//--------------------- .nv.shared._ZN7cutlass13device_kernelIN5flash11enable_sm90INS1_16FlashAttnFwdSm90INS1_25CollectiveMainloopFwdSm90ILi2EN4cute5tupleIJNS5_1CILi1EEES8_S8_EEENS6_IJNS7_ILi64EEESA_SA_EEELi512ENS_6half_tEfNS_4arch4Sm90ELb0ELb0ELb1ELb1ELb0ELb1ELb1ELb0ELb0ELb1ELb1ELb0EEENS1_21CollectiveEpilogueFwdINS6_IJSA_NS7_ILi512EEESA_EEES9_SC_SE_Li256ELb1ELb1ELb1ELb0EEENS1_36VarlenDynamicPersistentTileSchedulerILi64ELi64ELi256ELi128ELb1ELb1ELb1ELb0ELb1ELb1EEEEEEEEEvNT_6ParamsE --------------------------
	.section	.nv.shared._ZN7cutlass13device_kernelIN5flash11enable_sm90INS1_16FlashAttnFwdSm90INS1_25CollectiveMainloopFwdSm90ILi2EN4cute5tupleIJNS5_1CILi1EEES8_S8_EEENS6_IJNS7_ILi64EEESA_SA_EEELi512ENS_6half_tEfNS_4arch4Sm90ELb0ELb0ELb1ELb1ELb0ELb1ELb1ELb0ELb0ELb1ELb1ELb0EEENS1_21CollectiveEpilogueFwdINS6_IJSA_NS7_ILi512EEESA_EEES9_SC_SE_Li256ELb1ELb1ELb1ELb0EEENS1_36VarlenDynamicPersistentTileSchedulerILi64ELi64ELi256ELi128ELb1ELb1ELb1ELb0ELb1ELb1EEEEEEEEEvNT_6ParamsE,"aw",@nobits
	.sectionflags	@""
	.align	16
	.zero		1024


//--------------------- .nv.shared._ZN7cutlass13device_kernelIN5flash11enable_sm90INS1_16FlashAttnFwdSm90INS1_25CollectiveMainloopFwdSm90ILi2EN4cute5tupleIJNS5_1CILi1EEES8_S8_EEENS6_IJNS7_ILi64EEESA_SA_EEELi512ENS_6half_tEfNS_4arch4Sm90ELb0ELb1ELb1ELb0ELb0ELb0ELb0ELb0ELb0ELb1ELb1ELb0EEENS1_21CollectiveEpilogueFwdINS6_IJSA_NS7_ILi512EEESA_EEES9_SC_SE_Li256ELb0ELb1ELb1ELb0EEENS1_19SingleTileSchedulerILb0ELb1ELb1ELi64EEEEEEEEEvNT_6ParamsE --------------------------
	.section	.nv.shared._ZN7cutlass13device_kernelIN5flash11enable_sm90INS1_16FlashAttnFwdSm90INS1_25CollectiveMainloopFwdSm90ILi2EN4cute5tupleIJNS5_1CILi1EEES8_S8_EEENS6_IJNS7_ILi64EEESA_SA_EEELi512ENS_6half_tEfNS_4arch4Sm90ELb0ELb1ELb1ELb0ELb0ELb0ELb0ELb0ELb0ELb1ELb1ELb0EEENS1_21CollectiveEpilogueFwdINS6_IJSA_NS7_ILi512EEESA_EEES9_SC_SE_Li256ELb0ELb1ELb1ELb0EEENS1_19SingleTileSchedulerILb0ELb1ELb1ELi64EEEEEEEEEvNT_6ParamsE,"aw",@nobits
	.sectionflags	@""
	.align	16
	.zero		1024


//--------------------- .nv.shared._ZN7cutlass13device_kernelIN5flash11enable_sm90INS1_16FlashAttnFwdSm90INS1_25CollectiveMainloopFwdSm90ILi2EN4cute5tupleIJNS5_1CILi1EEES8_S8_EEENS6_IJNS7_ILi64EEESA_SA_EEELi512ENS_6half_tEfNS_4arch4Sm90ELb0ELb1ELb1ELb0ELb0ELb0ELb1ELb0ELb0ELb1ELb1ELb0EEENS1_21CollectiveEpilogueFwdINS6_IJSA_NS7_ILi512EEESA_EEES9_SC_SE_Li256ELb0ELb1ELb1ELb0EEENS1_19SingleTileSchedulerILb0ELb1ELb1ELi64EEEEEEEEEvNT_6ParamsE --------------------------
	.section	.nv.shared._ZN7cutlass13device_kernelIN5flash11enable_sm90INS1_16FlashAttnFwdSm90INS1_25CollectiveMainloopFwdSm90ILi2EN4cute5tupleIJNS5_1CILi1EEES8_S8_EEENS6_IJNS7_ILi64EEESA_SA_EEELi512ENS_6half_tEfNS_4arch4Sm90ELb0ELb1ELb1ELb0ELb0ELb0ELb1ELb0ELb0ELb1ELb1ELb0EEENS1_21CollectiveEpilogueFwdINS6_IJSA_NS7_ILi512EEESA_EEES9_SC_SE_Li256ELb0ELb1ELb1ELb0EEENS1_19SingleTileSchedulerILb0ELb1ELb1ELi64EEEEEEEEEvNT_6ParamsE,"aw",@nobits
	.sectionflags	@""
	.align	16
	.zero		1024


//--------------------- .nv.shared._ZN7cutlass13device_kernelIN5flash11enable_sm90INS1_16FlashAttnFwdSm90INS1_25CollectiveMainloopFwdSm90ILi2EN4cute5tupleIJNS5_1CILi1EEES8_S8_EEENS6_IJNS7_ILi64EEESA_SA_EEELi512ENS_6half_tEfNS_4arch4Sm90ELb0ELb1ELb1ELb1ELb0ELb0ELb0ELb0ELb0ELb1ELb1ELb0EEENS1_21CollectiveEpilogueFwdINS6_IJSA_NS7_ILi512EEESA_EEES9_SC_SE_Li256ELb1ELb1ELb1ELb0EEENS1_36VarlenDynamicPersistentTileSchedulerILi64ELi64ELi256ELi128ELb1ELb1ELb1ELb1ELb0ELb1EEEEEEEEEvNT_6ParamsE --------------------------
	.section	.nv.shared._ZN7cutlass13device_kernelIN5flash11enable_sm90INS1_16FlashAttnFwdSm90INS1_25CollectiveMainloopFwdSm90ILi2EN4cute5tupleIJNS5_1CILi1EEES8_S8_EEENS6_IJNS7_ILi64EEESA_SA_EEELi512ENS_6half_tEfNS_4arch4Sm90ELb0ELb1ELb1ELb1ELb0ELb0ELb0ELb0ELb0ELb1ELb1ELb0EEENS1_21CollectiveEpilogueFwdINS6_IJSA_NS7_ILi512EEESA_EEES9_SC_SE_Li256ELb1ELb1ELb1ELb0EEENS1_36VarlenDynamicPersistentTileSchedulerILi64ELi64ELi256ELi128ELb1ELb1ELb1ELb1ELb0ELb1EEEEEEEEEvNT_6ParamsE,"aw",@nobits
	.sectionflags	@""
	.align	16
	.zero		1024


//--------------------- .nv.shared._ZN7cutlass13device_kernelIN5flash11enable_sm90INS1_16FlashAttnFwdSm90INS1_25CollectiveMainloopFwdSm90ILi2EN4cute5tupleIJNS5_1CILi1EEES8_S8_EEENS6_IJNS7_ILi64EEESA_SA_EEELi512ENS_6half_tEfNS_4arch4Sm90ELb0ELb1ELb1ELb1ELb0ELb1ELb0ELb0ELb0ELb1ELb1ELb0EEENS1_21CollectiveEpilogueFwdINS6_IJSA_NS7_ILi512EEESA_EEES9_SC_SE_Li256ELb1ELb1ELb1ELb0EEENS1_36VarlenDynamicPersistentTileSchedulerILi64ELi64ELi256ELi128ELb1ELb1ELb1ELb1ELb0ELb1EEEEEEEEEvNT_6ParamsE --------------------------
	.section	.nv.shared._ZN7cutlass13device_kernelIN5flash11enable_sm90INS1_16FlashAttnFwdSm90INS1_25CollectiveMainloopFwdSm90ILi2EN4cute5tupleIJNS5_1CILi1EEES8_S8_EEENS6_IJNS7_ILi64EEESA_SA_EEELi512ENS_6half_tEfNS_4arch4Sm90ELb0ELb1ELb1ELb1ELb0ELb1ELb0ELb0ELb0ELb1ELb1ELb0EEENS1_21CollectiveEpilogueFwdINS6_IJSA_NS7_ILi512EEESA_EEES9_SC_SE_Li256ELb1ELb1ELb1ELb0EEENS1_36VarlenDynamicPersistentTileSchedulerILi64ELi64ELi256ELi128ELb1ELb1ELb1ELb1ELb0ELb1EEEEEEEEEvNT_6ParamsE,"aw",@nobits
	.sectionflags	@""
	.align	16
	.zero		1024


//--------------------- .nv.shared._ZN7cutlass13device_kernelIN5flash11enable_sm90INS1_16FlashAttnFwdSm90INS1_25CollectiveMainloopFwdSm90ILi2EN4cute5tupleIJNS5_1CILi1EEES8_S8_EEENS6_IJNS7_ILi64EEESA_SA_EEELi512ENS_6half_tEfNS_4arch4Sm90ELb0ELb1ELb1ELb1ELb0ELb0ELb1ELb0ELb0ELb1ELb1ELb0EEENS1_21CollectiveEpilogueFwdINS6_IJSA_NS7_ILi512EEESA_EEES9_SC_SE_Li256ELb1ELb1ELb1ELb0EEENS1_36VarlenDynamicPersistentTileSchedulerILi64ELi64ELi256ELi128ELb1ELb1ELb1ELb1ELb0ELb1EEEEEEEEEvNT_6ParamsE --------------------------
	.section	.nv.shared._ZN7cutlass13device_kernelIN5flash11enable_sm90INS1_16FlashAttnFwdSm90INS1_25CollectiveMainloopFwdSm90ILi2EN4cute5tupleIJNS5_1CILi1EEES8_S8_EEENS6_IJNS7_ILi64EEESA_SA_EEELi512ENS_6half_tEfNS_4arch4Sm90ELb0ELb1ELb1ELb1ELb0ELb0ELb1ELb0ELb0ELb1ELb1ELb0EEENS1_21CollectiveEpilogueFwdINS6_IJSA_NS7_ILi512EEESA_EEES9_SC_SE_Li256ELb1ELb1ELb1ELb0EEENS1_36VarlenDynamicPersistentTileSchedulerILi64ELi64ELi256ELi128ELb1ELb1ELb1ELb1ELb0ELb1EEEEEEEEEvNT_6ParamsE,"aw",@nobits
	.sectionflags	@""
	.align	16
	.zero		1024


//--------------------- .nv.shared._ZN7cutlass13device_kernelIN5flash11enable_sm90INS1_16FlashAttnFwdSm90INS1_25CollectiveMainloopFwdSm90ILi2EN4cute5tupleIJNS5_1CILi1EEES8_S8_EEENS6_IJNS7_ILi64EEESA_SA_EEELi512ENS_6half_tEfNS_4arch4Sm90ELb0ELb1ELb1ELb1ELb0ELb1ELb1ELb0ELb0ELb1ELb1ELb0EEENS1_21CollectiveEpilogueFwdINS6_IJSA_NS7_ILi512EEESA_EEES9_SC_SE_Li256ELb1ELb1ELb1ELb0EEENS1_36VarlenDynamicPersistentTileSchedulerILi64ELi64ELi256ELi128ELb1ELb1ELb1ELb1ELb0ELb1EEEEEEEEEvNT_6ParamsE --------------------------
	.section	.nv.shared._ZN7cutlass13device_kernelIN5flash11enable_sm90INS1_16FlashAttnFwdSm90INS1_25CollectiveMainloopFwdSm90ILi2EN4cute5tupleIJNS5_1CILi1EEES8_S8_EEENS6_IJNS7_ILi64EEESA_SA_EEELi512ENS_6half_tEfNS_4arch4Sm90ELb0ELb1ELb1ELb1ELb0ELb1ELb1ELb0ELb0ELb1ELb1ELb0EEENS1_21CollectiveEpilogueFwdINS6_IJSA_NS7_ILi512EEESA_EEES9_SC_SE_Li256ELb1ELb1ELb1ELb0EEENS1_36VarlenDynamicPersistentTileSchedulerILi64ELi64ELi256ELi128ELb1ELb1ELb1ELb1ELb0ELb1EEEEEEEEEvNT_6ParamsE,"aw",@nobits
	.sectionflags	@""
	.align	16
	.zero		1024


//--------------------- .nv.shared._ZN7cutlass13device_kernelIN5flash11enable_sm90INS1_16FlashAttnFwdSm90INS1_25CollectiveMainloopFwdSm90ILi2EN4cute5tupleIJNS5_1CILi1EEES8_S8_EEENS6_IJNS7_ILi64EEESA_SA_EEELi512ENS_6half_tEfNS_4arch4Sm90ELb1ELb0ELb1ELb0ELb0ELb0ELb0ELb0ELb0ELb1ELb1ELb0EEENS1_21CollectiveEpilogueFwdINS6_IJSA_NS7_ILi512EEESA_EEES9_SC_SE_Li256ELb0ELb1ELb1ELb0EEENS1_19SingleTileSchedulerILb0ELb1ELb1ELi64EEEEEEEEEvNT_6ParamsE --------------------------
	.section	.nv.shared._ZN7cutlass13device_kernelIN5flash11enable_sm90INS1_16FlashAttnFwdSm90INS1_25CollectiveMainloopFwdSm90ILi2EN4cute5tupleIJNS5_1CILi1EEES8_S8_EEENS6_IJNS7_ILi64EEESA_SA_EEELi512ENS_6half_tEfNS_4arch4Sm90ELb1ELb0ELb1ELb0ELb0ELb0ELb0ELb0ELb0ELb1ELb1ELb0EEENS1_21CollectiveEpilogueFwdINS6_IJSA_NS7_ILi512EEESA_EEES9_SC_SE_Li256ELb0ELb1ELb1ELb0EEENS1_19SingleTileSchedulerILb0ELb1ELb1ELi64EEEEEEEEEvNT_6ParamsE,"aw",@nobits
	.sectionflags	@""
	.align	16
	.zero		1024


//--------------------- .nv.shared._ZN7cutlass13device_kernelIN5flash11enable_sm90INS1_16FlashAttnFwdSm90INS1_25CollectiveMainloopFwdSm90ILi2EN4cute5tupleIJNS5_1CILi1EEES8_S8_EEENS6_IJNS7_ILi64EEESA_SA_EEELi512ENS_6half_tEfNS_4arch4Sm90ELb1ELb0ELb1ELb0ELb0ELb0ELb1ELb0ELb0ELb1ELb1ELb0EEENS1_21CollectiveEpilogueFwdINS6_IJSA_NS7_ILi512EEESA_EEES9_SC_SE_Li256ELb0ELb1ELb1ELb0EEENS1_19SingleTileSchedulerILb0ELb1ELb1ELi64EEEEEEEEEvNT_6ParamsE --------------------------
	.section	.nv.shared._ZN7cutlass13device_kernelIN5flash11enable_sm90INS1_16FlashAttnFwdSm90INS1_25CollectiveMainloopFwdSm90ILi2EN4cute5tupleIJNS5_1CILi1EEES8_S8_EEENS6_IJNS7_ILi64EEESA_SA_EEELi512ENS_6half_tEfNS_4arch4Sm90ELb1ELb0ELb1ELb0ELb0ELb0ELb1ELb0ELb0ELb1ELb1ELb0EEENS1_21CollectiveEpilogueFwdINS6_IJSA_NS7_ILi512EEESA_EEES9_SC_SE_Li256ELb0ELb1ELb1ELb0EEENS1_19SingleTileSchedulerILb0ELb1ELb1ELi64EEEEEEEEEvNT_6ParamsE,"aw",@nobits
	.sectionflags	@""
	.align	16
	.zero		1024


//--------------------- .nv.shared._ZN7cutlass13device_kernelIN5flash11enable_sm90INS1_16FlashAttnFwdSm90INS1_25CollectiveMainloopFwdSm90ILi2EN4cute5tupleIJNS5_1CILi1EEES8_S8_EEENS6_IJNS7_ILi64EEESA_SA_EEELi512ENS_6half_tEfNS_4arch4Sm90ELb1ELb0ELb1ELb1ELb0ELb0ELb0ELb0ELb0ELb1ELb1ELb0EEENS1_21CollectiveEpilogueFwdINS6_IJSA_NS7_ILi512EEESA_EEES9_SC_SE_Li256ELb1ELb1ELb1ELb0EEENS1_36VarlenDynamicPersistentTileSchedulerILi64ELi64ELi256ELi128ELb1ELb1ELb1ELb1ELb1ELb1EEEEEEEEEvNT_6ParamsE --------------------------
	.section	.nv.shared._ZN7cutlass13device_kernelIN5flash11enable_sm90INS1_16FlashAttnFwdSm90INS1_25CollectiveMainloopFwdSm90ILi2EN4cute5tupleIJNS5_1CILi1EEES8_S8_EEENS6_IJNS7_ILi64EEESA_SA_EEELi512ENS_6half_tEfNS_4arch4Sm90ELb1ELb0ELb1ELb1ELb0ELb0ELb0ELb0ELb0ELb1ELb1ELb0EEENS1_21CollectiveEpilogueFwdINS6_IJSA_NS7_ILi512EEESA_EEES9_SC_SE_Li256ELb1ELb1ELb1ELb0EEENS1_36VarlenDynamicPersistentTileSchedulerILi64ELi64ELi256ELi128ELb1ELb1ELb1ELb1ELb1ELb1EEEEEEEEEvNT_6ParamsE,"aw",@nobits
	.sectionflags	@""
	.align	16
	.zero		1024


//--------------------- .nv.shared._ZN7cutlass13device_kernelIN5flash11enable_sm90INS1_16FlashAttnFwdSm90INS1_25CollectiveMainloopFwdSm90ILi2EN4cute5tupleIJNS5_1CILi1EEES8_S8_EEENS6_IJNS7_ILi64EEESA_SA_EEELi512ENS_6half_tEfNS_4arch4Sm90ELb1ELb0ELb1ELb1ELb0ELb1ELb0ELb0ELb0ELb1ELb1ELb0EEENS1_21CollectiveEpilogueFwdINS6_IJSA_NS7_ILi512EEESA_EEES9_SC_SE_Li256ELb1ELb1ELb1ELb0EEENS1_36VarlenDynamicPersistentTileSchedulerILi64ELi64ELi256ELi128ELb1ELb1ELb1ELb1ELb1ELb1EEEEEEEEEvNT_6ParamsE --------------------------
	.section	.nv.shared._ZN7cutlass13device_kernelIN5flash11enable_sm90INS1_16FlashAttnFwdSm90INS1_25CollectiveMainloopFwdSm90ILi2EN4cute5tupleIJNS5_1CILi1EEES8_S8_EEENS6_IJNS7_ILi64EEESA_SA_EEELi512ENS_6half_tEfNS_4arch4Sm90ELb1ELb0ELb1ELb1ELb0ELb1ELb0ELb0ELb0ELb1ELb1ELb0EEENS1_21CollectiveEpilogueFwdINS6_IJSA_NS7_ILi512EEESA_EEES9_SC_SE_Li256ELb1ELb1ELb1ELb0EEENS1_36VarlenDynamicPersistentTileSchedulerILi64ELi64ELi256ELi128ELb1ELb1ELb1ELb1ELb1ELb1EEEEEEEEEvNT_6ParamsE,"aw",@nobits
	.sectionflags	@""
	.align	16
	.zero		1024


//--------------------- .nv.shared._ZN7cutlass13device_kernelIN5flash11enable_sm90INS1_16FlashAttnFwdSm90INS1_25CollectiveMainloopFwdSm90ILi2EN4cute5tupleIJNS5_1CILi1EEES8_S8_EEENS6_IJNS7_ILi64EEESA_SA_EEELi512ENS_6half_tEfNS_4arch4Sm90ELb1ELb0ELb1ELb1ELb0ELb0ELb1ELb0ELb0ELb1ELb1ELb0EEENS1_21CollectiveEpilogueFwdINS6_IJSA_NS7_ILi512EEESA_EEES9_SC_SE_Li256ELb1ELb1ELb1ELb0EEENS1_36VarlenDynamicPersistentTileSchedulerILi64ELi64ELi256ELi128ELb1ELb1ELb1ELb1ELb1ELb1EEEEEEEEEvNT_6ParamsE --------------------------
	.section	.nv.shared._ZN7cutlass13device_kernelIN5flash11enable_sm90INS1_16FlashAttnFwdSm90INS1_25CollectiveMainloopFwdSm90ILi2EN4cute5tupleIJNS5_1CILi1EEES8_S8_EEENS6_IJNS7_ILi64EEESA_SA_EEELi512ENS_6half_tEfNS_4arch4Sm90ELb1ELb0ELb1ELb1ELb0ELb0ELb1ELb0ELb0ELb1ELb1ELb0EEENS1_21CollectiveEpilogueFwdINS6_IJSA_NS7_ILi512EEESA_EEES9_SC_SE_Li256ELb1ELb1ELb1ELb0EEENS1_36VarlenDynamicPersistentTileSchedulerILi64ELi64ELi256ELi128ELb1ELb1ELb1ELb1ELb1ELb1EEEEEEEEEvNT_6ParamsE,"aw",@nobits
	.sectionflags	@""
	.align	16
	.zero		1024


//--------------------- .nv.shared._ZN7cutlass13device_kernelIN5flash11enable_sm90INS1_16FlashAttnFwdSm90INS1_25CollectiveMainloopFwdSm90ILi2EN4cute5tupleIJNS5_1CILi1EEES8_S8_EEENS6_IJNS7_ILi64EEESA_SA_EEELi512ENS_6half_tEfNS_4arch4Sm90ELb1ELb0ELb1ELb1ELb0ELb1ELb1ELb0ELb0ELb1ELb1ELb0EEENS1_21CollectiveEpilogueFwdINS6_IJSA_NS7_ILi512EEESA_EEES9_SC_SE_Li256ELb1ELb1ELb1ELb0EEENS1_36VarlenDynamicPersistentTileSchedulerILi64ELi64ELi256ELi128ELb1ELb1ELb1ELb1ELb1ELb1EEEEEEEEEvNT_6ParamsE --------------------------
	.section	.nv.shared._ZN7cutlass13device_kernelIN5flash11enable_sm90INS1_16FlashAttnFwdSm90INS1_25CollectiveMainloopFwdSm90ILi2EN4cute5tupleIJNS5_1CILi1EEES8_S8_EEENS6_IJNS7_ILi64EEESA_SA_EEELi512ENS_6half_tEfNS_4arch4Sm90ELb1ELb0ELb1ELb1ELb0ELb1ELb1ELb0ELb0ELb1ELb1ELb0EEENS1_21CollectiveEpilogueFwdINS6_IJSA_NS7_ILi512EEESA_EEES9_SC_SE_Li256ELb1ELb1ELb1ELb0EEENS1_36VarlenDynamicPersistentTileSchedulerILi64ELi64ELi256ELi128ELb1ELb1ELb1ELb1ELb1ELb1EEEEEEEEEvNT_6ParamsE,"aw",@nobits
	.sectionflags	@""
	.align	16
	.zero		1024


//--------------------- .nv.constant0._ZN7cutlass13device_kernelIN5flash11enable_sm90INS1_16FlashAttnFwdSm90INS1_25CollectiveMainloopFwdSm90ILi2EN4cute5tupleIJNS5_1CILi1EEES8_S8_EEENS6_IJNS7_ILi64EEESA_SA_EEELi512ENS_6half_tEfNS_4arch4Sm90ELb0ELb0ELb1ELb0ELb0ELb0ELb0ELb0ELb0ELb1ELb1ELb0EEENS1_21CollectiveEpilogueFwdINS6_IJSA_NS7_ILi512EEESA_EEES9_SC_SE_Li256ELb0ELb1ELb1ELb0EEENS1_19SingleTileSchedulerILb0ELb1ELb1ELi64EEEEEEEEEvNT_6ParamsE --------------------------
	.section	.nv.constant0._ZN7cutlass13device_kernelIN5flash11enable_sm90INS1_16FlashAttnFwdSm90INS1_25CollectiveMainloopFwdSm90ILi2EN4cute5tupleIJNS5_1CILi1EEES8_S8_EEENS6_IJNS7_ILi64EEESA_SA_EEELi512ENS_6half_tEfNS_4arch4Sm90ELb0ELb0ELb1ELb0ELb0ELb0ELb0ELb0ELb0ELb1ELb1ELb0EEENS1_21CollectiveEpilogueFwdINS6_IJSA_NS7_ILi512EEESA_EEES9_SC_SE_Li256ELb0ELb1ELb1ELb0EEENS1_19SingleTileSchedulerILb0ELb1ELb1ELi64EEEEEEEEEvNT_6ParamsE,"a",@progbits
	.sectionflags	@""
	.align	4
.nv.constant0._ZN7cutlass13device_kernelIN5flash11enable_sm90INS1_16FlashAttnFwdSm90INS1_25CollectiveMainloopFwdSm90ILi2EN4cute5tupleIJNS5_1CILi1EEES8_S8_EEENS6_IJNS7_ILi64EEESA_SA_EEELi512ENS_6half_tEfNS_4arch4Sm90ELb0ELb0ELb1ELb0ELb0ELb0ELb0ELb0ELb0ELb1ELb1ELb0EEENS1_21CollectiveEpilogueFwdINS6_IJSA_NS7_ILi512EEESA_EEES9_SC_SE_Li256ELb0ELb1ELb1ELb0EEENS1_19SingleTileSchedulerILb0ELb1ELb1ELi64EEEEEEEEEvNT_6ParamsE:
	.zero		3200


//--------------------- .nv.constant0._ZN7cutlass13device_kernelIN5flash11enable_sm90INS1_16FlashAttnFwdSm90INS1_25CollectiveMainloopFwdSm90ILi2EN4cute5tupleIJNS5_1CILi1EEES8_S8_EEENS6_IJNS7_ILi64EEESA_SA_EEELi512ENS_6half_tEfNS_4arch4Sm90ELb0ELb0ELb1ELb0ELb0ELb0ELb1ELb0ELb0ELb1ELb1ELb0EEENS1_21CollectiveEpilogueFwdINS6_IJSA_NS7_ILi512EEESA_EEES9_SC_SE_Li256ELb0ELb1ELb1ELb0EEENS1_19SingleTileSchedulerILb0ELb1ELb1ELi64EEEEEEEEEvNT_6ParamsE --------------------------
	.section	.nv.constant0._ZN7cutlass13device_kernelIN5flash11enable_sm90INS1_16FlashAttnFwdSm90INS1_25CollectiveMainloopFwdSm90ILi2EN4cute5tupleIJNS5_1CILi1EEES8_S8_EEENS6_IJNS7_ILi64EEESA_SA_EEELi512ENS_6half_tEfNS_4arch4Sm90ELb0ELb0ELb1ELb0ELb0ELb0ELb1ELb0ELb0ELb1ELb1ELb0EEENS1_21CollectiveEpilogueFwdINS6_IJSA_NS7_ILi512EEESA_EEES9_SC_SE_Li256ELb0ELb1ELb1ELb0EEENS1_19SingleTileSchedulerILb0ELb1ELb1ELi64EEEEEEEEEvNT_6ParamsE,"a",@progbits
	.sectionflags	@""
	.align	4
.nv.constant0._ZN7cutlass13device_kernelIN5flash11enable_sm90INS1_16FlashAttnFwdSm90INS1_25CollectiveMainloopFwdSm90ILi2EN4cute5tupleIJNS5_1CILi1EEES8_S8_EEENS6_IJNS7_ILi64EEESA_SA_EEELi512ENS_6half_tEfNS_4arch4Sm90ELb0ELb0ELb1ELb0ELb0ELb0ELb1ELb0ELb0ELb1ELb1ELb0EEENS1_21CollectiveEpilogueFwdINS6_IJSA_NS7_ILi512EEESA_EEES9_SC_SE_Li256ELb0ELb1ELb1ELb0EEENS1_19SingleTileSchedulerILb0ELb1ELb1ELi64EEEEEEEEEvNT_6ParamsE:
	.zero		3456


//--------------------- .nv.constant0._ZN7cutlass13device_kernelIN5flash11enable_sm90INS1_16FlashAttnFwdSm90INS1_25CollectiveMainloopFwdSm90ILi2EN4cute5tupleIJNS5_1CILi1EEES8_S8_EEENS6_IJNS7_ILi64EEESA_SA_EEELi512ENS_6half_tEfNS_4arch4Sm90ELb0ELb0ELb1ELb1ELb0ELb0ELb0ELb0ELb0ELb1ELb1ELb0EEENS1_21CollectiveEpilogueFwdINS6_IJSA_NS7_ILi512EEESA_EEES9_SC_SE_Li256ELb1ELb1ELb1ELb0EEENS1_36VarlenDynamicPersistentTileSchedulerILi64ELi64ELi256ELi128ELb1ELb1ELb1ELb0ELb1ELb1EEEEEEEEEvNT_6ParamsE --------------------------
	.section	.nv.constant0._ZN7cutlass13device_kernelIN5flash11enable_sm90INS1_16FlashAttnFwdSm90INS1_25CollectiveMainloopFwdSm90ILi2EN4cute5tupleIJNS5_1CILi1EEES8_S8_EEENS6_IJNS7_ILi64EEESA_SA_EEELi512ENS_6half_tEfNS_4arch4Sm90ELb0ELb0ELb1ELb1ELb0ELb0ELb0ELb0ELb0ELb1ELb1ELb0EEENS1_21CollectiveEpilogueFwdINS6_IJSA_NS7_ILi512EEESA_EEES9_SC_SE_Li256ELb1ELb1ELb1ELb0EEENS1_36VarlenDynamicPersistentTileSchedulerILi64ELi64ELi256ELi128ELb1ELb1ELb1ELb0ELb1ELb1EEEEEEEEEvNT_6ParamsE,"a",@progbits
	.sectionflags	@""
	.align	4
.nv.constant0._ZN7cutlass13device_kernelIN5flash11enable_sm90INS1_16FlashAttnFwdSm90INS1_25CollectiveMainloopFwdSm90ILi2EN4cute5tupleIJNS5_1CILi1EEES8_S8_EEENS6_IJNS7_ILi64EEESA_SA_EEELi512ENS_6half_tEfNS_4arch4Sm90ELb0ELb0ELb1ELb1ELb0ELb0ELb0ELb0ELb0ELb1ELb1ELb0EEENS1_21CollectiveEpilogueFwdINS6_IJSA_NS7_ILi512EEESA_EEES9_SC_SE_Li256ELb1ELb1ELb1ELb0EEENS1_36VarlenDynamicPersistentTileSchedulerILi64ELi64ELi256ELi128ELb1ELb1ELb1ELb0ELb1ELb1EEEEEEEEEvNT_6ParamsE:
	.zero		3328


//--------------------- .nv.constant0._ZN7cutlass13device_kernelIN5flash11enable_sm90INS1_16FlashAttnFwdSm90INS1_25CollectiveMainloopFwdSm90ILi2EN4cute5tupleIJNS5_1CILi1EEES8_S8_EEENS6_IJNS7_ILi64EEESA_SA_EEELi512ENS_6half_tEfNS_4arch4Sm90ELb0ELb0ELb1ELb1ELb0ELb1ELb0ELb0ELb0ELb1ELb1ELb0EEENS1_21CollectiveEpilogueFwdINS6_IJSA_NS7_ILi512EEESA_EEES9_SC_SE_Li256ELb1ELb1ELb1ELb0EEENS1_36VarlenDynamicPersistentTileSchedulerILi64ELi64ELi256ELi128ELb1ELb1ELb1ELb0ELb1ELb1EEEEEEEEEvNT_6ParamsE --------------------------
	.section	.nv.constant0._ZN7cutlass13device_kernelIN5flash11enable_sm90INS1_16FlashAttnFwdSm90INS1_25CollectiveMainloopFwdSm90ILi2EN4cute5tupleIJNS5_1CILi1EEES8_S8_EEENS6_IJNS7_ILi64EEESA_SA_EEELi512ENS_6half_tEfNS_4arch4Sm90ELb0ELb0ELb1ELb1ELb0ELb1ELb0ELb0ELb0ELb1ELb1ELb0EEENS1_21CollectiveEpilogueFwdINS6_IJSA_NS7_ILi512EEESA_EEES9_SC_SE_Li256ELb1ELb1ELb1ELb0EEENS1_36VarlenDynamicPersistentTileSchedulerILi64ELi64ELi256ELi128ELb1ELb1ELb1ELb0ELb1ELb1EEEEEEEEEvNT_6ParamsE,"a",@progbits
	.sectionflags	@""
	.align	4
.nv.constant0._ZN7cutlass13device_kernelIN5flash11enable_sm90INS1_16FlashAttnFwdSm90INS1_25CollectiveMainloopFwdSm90ILi2EN4cute5tupleIJNS5_1CILi1EEES8_S8_EEENS6_IJNS7_ILi64EEESA_SA_EEELi512ENS_6half_tEfNS_4arch4Sm90ELb0ELb0ELb1ELb1ELb0ELb1ELb0ELb0ELb0ELb1ELb1ELb0EEENS1_21CollectiveEpilogueFwdINS6_IJSA_NS7_ILi512EEESA_EEES9_SC_SE_Li256ELb1ELb1ELb1ELb0EEENS1_36VarlenDynamicPersistentTileSchedulerILi64ELi64ELi256ELi128ELb1ELb1ELb1ELb0ELb1ELb1EEEEEEEEEvNT_6ParamsE:
	.zero		3328


//--------------------- .nv.constant0._ZN7cutlass13device_kernelIN5flash11enable_sm90INS1_16FlashAttnFwdSm90INS1_25CollectiveMainloopFwdSm90ILi2EN4cute5tupleIJNS5_1CILi1EEES8_S8_EEENS6_IJNS7_ILi64EEESA_SA_EEELi512ENS_6half_tEfNS_4arch4Sm90ELb0ELb0ELb1ELb1ELb0ELb0ELb1ELb0ELb0ELb1ELb1ELb0EEENS1_21CollectiveEpilogueFwdINS6_IJSA_NS7_ILi512EEESA_EEES9_SC_SE_Li256ELb1ELb1ELb1ELb0EEENS1_36VarlenDynamicPersistentTileSchedulerILi64ELi64ELi256ELi128ELb1ELb1ELb1ELb0ELb1ELb1EEEEEEEEEvNT_6ParamsE --------------------------
	.section	.nv.constant0._ZN7cutlass13device_kernelIN5flash11enable_sm90INS1_16FlashAttnFwdSm90INS1_25CollectiveMainloopFwdSm90ILi2EN4cute5tupleIJNS5_1CILi1EEES8_S8_EEENS6_IJNS7_ILi64EEESA_SA_EEELi512ENS_6half_tEfNS_4arch4Sm90ELb0ELb0ELb1ELb1ELb0ELb0ELb1ELb0ELb0ELb1ELb1ELb0EEENS1_21CollectiveEpilogueFwdINS6_IJSA_NS7_ILi512EEESA_EEES9_SC_SE_Li256ELb1ELb1ELb1ELb0EEENS1_36VarlenDynamicPersistentTileSchedulerILi64ELi64ELi256ELi128ELb1ELb1ELb1ELb0ELb1ELb1EEEEEEEEEvNT_6ParamsE,"a",@progbits
	.sectionflags	@""
	.align	4
.nv.constant0._ZN7cutlass13device_kernelIN5flash11enable_sm90INS1_16FlashAttnFwdSm90INS1_25CollectiveMainloopFwdSm90ILi2EN4cute5tupleIJNS5_1CILi1EEES8_S8_EEENS6_IJNS7_ILi64EEESA_SA_EEELi512ENS_6half_tEfNS_4arch4Sm90ELb0ELb0ELb1ELb1ELb0ELb0ELb1ELb0ELb0ELb1ELb1ELb0EEENS1_21CollectiveEpilogueFwdINS6_IJSA_NS7_ILi512EEESA_EEES9_SC_SE_Li256ELb1ELb1ELb1ELb0EEENS1_36VarlenDynamicPersistentTileSchedulerILi64ELi64ELi256ELi128ELb1ELb1ELb1ELb0ELb1ELb1EEEEEEEEEvNT_6ParamsE:
	.zero		3584


//--------------------- .nv.constant0._ZN7cutlass13device_kernelIN5flash11enable_sm90INS1_16FlashAttnFwdSm90INS1_25CollectiveMainloopFwdSm90ILi2EN4cute5tupleIJNS5_1CILi1EEES8_S8_EEENS6_IJNS7_ILi64EEESA_SA_EEELi512ENS_6half_tEfNS_4arch4Sm90ELb0ELb0ELb1ELb1ELb0ELb1ELb1ELb0ELb0ELb1ELb1ELb0EEENS1_21CollectiveEpilogueFwdINS6_IJSA_NS7_ILi512EEESA_EEES9_SC_SE_Li256ELb1ELb1ELb1ELb0EEENS1_36VarlenDynamicPersistentTileSchedulerILi64ELi64ELi256ELi128ELb1ELb1ELb1ELb0ELb1ELb1EEEEEEEEEvNT_6ParamsE --------------------------
	.section	.nv.constant0._ZN7cutlass13device_kernelIN5flash11enable_sm90INS1_16FlashAttnFwdSm90INS1_25CollectiveMainloopFwdSm90ILi2EN4cute5tupleIJNS5_1CILi1EEES8_S8_EEENS6_IJNS7_ILi64EEESA_SA_EEELi512ENS_6half_tEfNS_4arch4Sm90ELb0ELb0ELb1ELb1ELb0ELb1ELb1ELb0ELb0ELb1ELb1ELb0EEENS1_21CollectiveEpilogueFwdINS6_IJSA_NS7_ILi512EEESA_EEES9_SC_SE_Li256ELb1ELb1ELb1ELb0EEENS1_36VarlenDynamicPersistentTileSchedulerILi64ELi64ELi256ELi128ELb1ELb1ELb1ELb0ELb1ELb1EEEEEEEEEvNT_6ParamsE,"a",@progbits
	.sectionflags	@""
	.align	4
.nv.constant0._ZN7cutlass13device_kernelIN5flash11enable_sm90INS1_16FlashAttnFwdSm90INS1_25CollectiveMainloopFwdSm90ILi2EN4cute5tupleIJNS5_1CILi1EEES8_S8_EEENS6_IJNS7_ILi64EEESA_SA_EEELi512ENS_6half_tEfNS_4arch4Sm90ELb0ELb0ELb1ELb1ELb0ELb1ELb1ELb0ELb0ELb1ELb1ELb0EEENS1_21CollectiveEpilogueFwdINS6_IJSA_NS7_ILi512EEESA_EEES9_SC_SE_Li256ELb1ELb1ELb1ELb0EEENS1_36VarlenDynamicPersistentTileSchedulerILi64ELi64ELi256ELi128ELb1ELb1ELb1ELb0ELb1ELb1EEEEEEEEEvNT_6ParamsE:
	.zero		3584


//--------------------- .nv.constant0._ZN7cutlass13device_kernelIN5flash11enable_sm90INS1_16FlashAttnFwdSm90INS1_25CollectiveMainloopFwdSm90ILi2EN4cute5tupleIJNS5_1CILi1EEES8_S8_EEENS6_IJNS7_ILi64EEESA_SA_EEELi512ENS_6half_tEfNS_4arch4Sm90ELb0ELb1ELb1ELb0ELb0ELb0ELb0ELb0ELb0ELb1ELb1ELb0EEENS1_21CollectiveEpilogueFwdINS6_IJSA_NS7_ILi512EEESA_EEES9_SC_SE_Li256ELb0ELb1ELb1ELb0EEENS1_19SingleTileSchedulerILb0ELb1ELb1ELi64EEEEEEEEEvNT_6ParamsE --------------------------
	.section	.nv.constant0._ZN7cutlass13device_kernelIN5flash11enable_sm90INS1_16FlashAttnFwdSm90INS1_25CollectiveMainloopFwdSm90ILi2EN4cute5tupleIJNS5_1CILi1EEES8_S8_EEENS6_IJNS7_ILi64EEESA_SA_EEELi512ENS_6half_tEfNS_4arch4Sm90ELb0ELb1ELb1ELb0ELb0ELb0ELb0ELb0ELb0ELb1ELb1ELb0EEENS1_21CollectiveEpilogueFwdINS6_IJSA_NS7_ILi512EEESA_EEES9_SC_SE_Li256ELb0ELb1ELb1ELb0EEENS1_19SingleTileSchedulerILb0ELb1ELb1ELi64EEEEEEEEEvNT_6ParamsE,"a",@progbits
	.sectionflags	@""
	.align	4
.nv.constant0._ZN7cutlass13device_kernelIN5flash11enable_sm90INS1_16FlashAttnFwdSm90INS1_25CollectiveMainloopFwdSm90ILi2EN4cute5tupleIJNS5_1CILi1EEES8_S8_EEENS6_IJNS7_ILi64EEESA_SA_EEELi512ENS_6half_tEfNS_4arch4Sm90ELb0ELb1ELb1ELb0ELb0ELb0ELb0ELb0ELb0ELb1ELb1ELb0EEENS1_21CollectiveEpilogueFwdINS6_IJSA_NS7_ILi512EEESA_EEES9_SC_SE_Li256ELb0ELb1ELb1ELb0EEENS1_19SingleTileSchedulerILb0ELb1ELb1ELi64EEEEEEEEEvNT_6ParamsE:
	.zero		3200


//--------------------- .nv.constant0._ZN7cutlass13device_kernelIN5flash11enable_sm90INS1_16FlashAttnFwdSm90INS1_25CollectiveMainloopFwdSm90ILi2EN4cute5tupleIJNS5_1CILi1EEES8_S8_EEENS6_IJNS7_ILi64EEESA_SA_EEELi512ENS_6half_tEfNS_4arch4Sm90ELb0ELb1ELb1ELb0ELb0ELb0ELb1ELb0ELb0ELb1ELb1ELb0EEENS1_21CollectiveEpilogueFwdINS6_IJSA_NS7_ILi512EEESA_EEES9_SC_SE_Li256ELb0ELb1ELb1ELb0EEENS1_19SingleTileSchedulerILb0ELb1ELb1ELi64EEEEEEEEEvNT_6ParamsE --------------------------
	.section	.nv.constant0._ZN7cutlass13device_kernelIN5flash11enable_sm90INS1_16FlashAttnFwdSm90INS1_25CollectiveMainloopFwdSm90ILi2EN4cute5tupleIJNS5_1CILi1EEES8_S8_EEENS6_IJNS7_ILi64EEESA_SA_EEELi512ENS_6half_tEfNS_4arch4Sm90ELb0ELb1ELb1ELb0ELb0ELb0ELb1ELb0ELb0ELb1ELb1ELb0EEENS1_21CollectiveEpilogueFwdINS6_IJSA_NS7_ILi512EEESA_EEES9_SC_SE_Li256ELb0ELb1ELb1ELb0EEENS1_19SingleTileSchedulerILb0ELb1ELb1ELi64EEEEEEEEEvNT_6ParamsE,"a",@progbits
	.sectionflags	@""
	.align	4
.nv.constant0._ZN7cutlass13device_kernelIN5flash11enable_sm90INS1_16FlashAttnFwdSm90INS1_25CollectiveMainloopFwdSm90ILi2EN4cute5tupleIJNS5_1CILi1EEES8_S8_EEENS6_IJNS7_ILi64EEESA_SA_EEELi512ENS_6half_tEfNS_4arch4Sm90ELb0ELb1ELb1ELb0ELb0ELb0ELb1ELb0ELb0ELb1ELb1ELb0EEENS1_21CollectiveEpilogueFwdINS6_IJSA_NS7_ILi512EEESA_EEES9_SC_SE_Li256ELb0ELb1ELb1ELb0EEENS1_19SingleTileSchedulerILb0ELb1ELb1ELi64EEEEEEEEEvNT_6ParamsE:
	.zero		3456


//--------------------- .nv.constant0._ZN7cutlass13device_kernelIN5flash11enable_sm90INS1_16FlashAttnFwdSm90INS1_25CollectiveMainloopFwdSm90ILi2EN4cute5tupleIJNS5_1CILi1EEES8_S8_EEENS6_IJNS7_ILi64EEESA_SA_EEELi512ENS_6half_tEfNS_4arch4Sm90ELb0ELb1ELb1ELb1ELb0ELb0ELb0ELb0ELb0ELb1ELb1ELb0EEENS1_21CollectiveEpilogueFwdINS6_IJSA_NS7_ILi512EEESA_EEES9_SC_SE_Li256ELb1ELb1ELb1ELb0EEENS1_36VarlenDynamicPersistentTileSchedulerILi64ELi64ELi256ELi128ELb1ELb1ELb1ELb1ELb0ELb1EEEEEEEEEvNT_6ParamsE --------------------------
	.section	.nv.constant0._ZN7cutlass13device_kernelIN5flash11enable_sm90INS1_16FlashAttnFwdSm90INS1_25CollectiveMainloopFwdSm90ILi2EN4cute5tupleIJNS5_1CILi1EEES8_S8_EEENS6_IJNS7_ILi64EEESA_SA_EEELi512ENS_6half_tEfNS_4arch4Sm90ELb0ELb1ELb1ELb1ELb0ELb0ELb0ELb0ELb0ELb1ELb1ELb0EEENS1_21CollectiveEpilogueFwdINS6_IJSA_NS7_ILi512EEESA_EEES9_SC_SE_Li256ELb1ELb1ELb1ELb0EEENS1_36VarlenDynamicPersistentTileSchedulerILi64ELi64ELi256ELi128ELb1ELb1ELb1ELb1ELb0ELb1EEEEEEEEEvNT_6ParamsE,"a",@progbits
	.sectionflags	@""
	.align	4
.nv.constant0._ZN7cutlass13device_kernelIN5flash11enable_sm90INS1_16FlashAttnFwdSm90INS1_25CollectiveMainloopFwdSm90ILi2EN4cute5tupleIJNS5_1CILi1EEES8_S8_EEENS6_IJNS7_ILi64EEESA_SA_EEELi512ENS_6half_tEfNS_4arch4Sm90ELb0ELb1ELb1ELb1ELb0ELb0ELb0ELb0ELb0ELb1ELb1ELb0EEENS1_21CollectiveEpilogueFwdINS6_IJSA_NS7_ILi512EEESA_EEES9_SC_SE_Li256ELb1ELb1ELb1ELb0EEENS1_36VarlenDynamicPersistentTileSchedulerILi64ELi64ELi256ELi128ELb1ELb1ELb1ELb1ELb0ELb1EEEEEEEEEvNT_6ParamsE:
	.zero		3328


//--------------------- .nv.constant0._ZN7cutlass13device_kernelIN5flash11enable_sm90INS1_16FlashAttnFwdSm90INS1_25CollectiveMainloopFwdSm90ILi2EN4cute5tupleIJNS5_1CILi1EEES8_S8_EEENS6_IJNS7_ILi64EEESA_SA_EEELi512ENS_6half_tEfNS_4arch4Sm90ELb0ELb1ELb1ELb1ELb0ELb1ELb0ELb0ELb0ELb1ELb1ELb0EEENS1_21CollectiveEpilogueFwdINS6_IJSA_NS7_ILi512EEESA_EEES9_SC_SE_Li256ELb1ELb1ELb1ELb0EEENS1_36VarlenDynamicPersistentTileSchedulerILi64ELi64ELi256ELi128ELb1ELb1ELb1ELb1ELb0ELb1EEEEEEEEEvNT_6ParamsE --------------------------
	.section	.nv.constant0._ZN7cutlass13device_kernelIN5flash11enable_sm90INS1_16FlashAttnFwdSm90INS1_25CollectiveMainloopFwdSm90ILi2EN4cute5tupleIJNS5_1CILi1EEES8_S8_EEENS6_IJNS7_ILi64EEESA_SA_EEELi512ENS_6half_tEfNS_4arch4Sm90ELb0ELb1ELb1ELb1ELb0ELb1ELb0ELb0ELb0ELb1ELb1ELb0EEENS1_21CollectiveEpilogueFwdINS6_IJSA_NS7_ILi512EEESA_EEES9_SC_SE_Li256ELb1ELb1ELb1ELb0EEENS1_36VarlenDynamicPersistentTileSchedulerILi64ELi64ELi256ELi128ELb1ELb1ELb1ELb1ELb0ELb1EEEEEEEEEvNT_6ParamsE,"a",@progbits
	.sectionflags	@""
	.align	4
.nv.constant0._ZN7cutlass13device_kernelIN5flash11enable_sm90INS1_16FlashAttnFwdSm90INS1_25CollectiveMainloopFwdSm90ILi2EN4cute5tupleIJNS5_1CILi1EEES8_S8_EEENS6_IJNS7_ILi64EEESA_SA_EEELi512ENS_6half_tEfNS_4arch4Sm90ELb0ELb1ELb1ELb1ELb0ELb1ELb0ELb0ELb0ELb1ELb1ELb0EEENS1_21CollectiveEpilogueFwdINS6_IJSA_NS7_ILi512EEESA_EEES9_SC_SE_Li256ELb1ELb1ELb1ELb0EEENS1_36VarlenDynamicPersistentTileSchedulerILi64ELi64ELi256ELi128ELb1ELb1ELb1ELb1ELb0ELb1EEEEEEEEEvNT_6ParamsE:
	.zero		3328


//--------------------- .nv.constant0._ZN7cutlass13device_kernelIN5flash11enable_sm90INS1_16FlashAttnFwdSm90INS1_25CollectiveMainloopFwdSm90ILi2EN4cute5tupleIJNS5_1CILi1EEES8_S8_EEENS6_IJNS7_ILi64EEESA_SA_EEELi512ENS_6half_tEfNS_4arch4Sm90ELb0ELb1ELb1ELb1ELb0ELb0ELb1ELb0ELb0ELb1ELb1ELb0EEENS1_21CollectiveEpilogueFwdINS6_IJSA_NS7_ILi512EEESA_EEES9_SC_SE_Li256ELb1ELb1ELb1ELb0EEENS1_36VarlenDynamicPersistentTileSchedulerILi64ELi64ELi256ELi128ELb1ELb1ELb1ELb1ELb0ELb1EEEEEEEEEvNT_6ParamsE --------------------------
	.section	.nv.constant0._ZN7cutlass13device_kernelIN5flash11enable_sm90INS1_16FlashAttnFwdSm90INS1_25CollectiveMainloopFwdSm90ILi2EN4cute5tupleIJNS5_1CILi1EEES8_S8_EEENS6_IJNS7_ILi64EEESA_SA_EEELi512ENS_6half_tEfNS_4arch4Sm90ELb0ELb1ELb1ELb1ELb0ELb0ELb1ELb0ELb0ELb1ELb1ELb0EEENS1_21CollectiveEpilogueFwdINS6_IJSA_NS7_ILi512EEESA_EEES9_SC_SE_Li256ELb1ELb1ELb1ELb0EEENS1_36VarlenDynamicPersistentTileSchedulerILi64ELi64ELi256ELi128ELb1ELb1ELb1ELb1ELb0ELb1EEEEEEEEEvNT_6ParamsE,"a",@progbits
	.sectionflags	@""
	.align	4
.nv.constant0._ZN7cutlass13device_kernelIN5flash11enable_sm90INS1_16FlashAttnFwdSm90INS1_25CollectiveMainloopFwdSm90ILi2EN4cute5tupleIJNS5_1CILi1EEES8_S8_EEENS6_IJNS7_ILi64EEESA_SA_EEELi512ENS_6half_tEfNS_4arch4Sm90ELb0ELb1ELb1ELb1ELb0ELb0ELb1ELb0ELb0ELb1ELb1ELb0EEENS1_21CollectiveEpilogueFwdINS6_IJSA_NS7_ILi512EEESA_EEES9_SC_SE_Li256ELb1ELb1ELb1ELb0EEENS1_36VarlenDynamicPersistentTileSchedulerILi64ELi64ELi256ELi128ELb1ELb1ELb1ELb1ELb0ELb1EEEEEEEEEvNT_6ParamsE:
	.zero		3584


//--------------------- .nv.constant0._ZN7cutlass13device_kernelIN5flash11enable_sm90INS1_16FlashAttnFwdSm90INS1_25CollectiveMainloopFwdSm90ILi2EN4cute5tupleIJNS5_1CILi1EEES8_S8_EEENS6_IJNS7_ILi64EEESA_SA_EEELi512ENS_6half_tEfNS_4arch4Sm90ELb0ELb1ELb1ELb1ELb0ELb1ELb1ELb0ELb0ELb1ELb1ELb0EEENS1_21CollectiveEpilogueFwdINS6_IJSA_NS7_ILi512EEESA_EEES9_SC_SE_Li256ELb1ELb1ELb1ELb0EEENS1_36VarlenDynamicPersistentTileSchedulerILi64ELi64ELi256ELi128ELb1ELb1ELb1ELb1ELb0ELb1EEEEEEEEEvNT_6ParamsE --------------------------
	.section	.nv.constant0._ZN7cutlass13device_kernelIN5flash11enable_sm90INS1_16FlashAttnFwdSm90INS1_25CollectiveMainloopFwdSm90ILi2EN4cute5tupleIJNS5_1CILi1EEES8_S8_EEENS6_IJNS7_ILi64EEESA_SA_EEELi512ENS_6half_tEfNS_4arch4Sm90ELb0ELb1ELb1ELb1ELb0ELb1ELb1ELb0ELb0ELb1ELb1ELb0EEENS1_21CollectiveEpilogueFwdINS6_IJSA_NS7_ILi512EEESA_EEES9_SC_SE_Li256ELb1ELb1ELb1ELb0EEENS1_36VarlenDynamicPersistentTileSchedulerILi64ELi64ELi256ELi128ELb1ELb1ELb1ELb1ELb0ELb1EEEEEEEEEvNT_6ParamsE,"a",@progbits
	.sectionflags	@""
	.align	4
.nv.constant0._ZN7cutlass13device_kernelIN5flash11enable_sm90INS1_16FlashAttnFwdSm90INS1_25CollectiveMainloopFwdSm90ILi2EN4cute5tupleIJNS5_1CILi1EEES8_S8_EEENS6_IJNS7_ILi64EEESA_SA_EEELi512ENS_6half_tEfNS_4arch4Sm90ELb0ELb1ELb1ELb1ELb0ELb1ELb1ELb0ELb0ELb1ELb1ELb0EEENS1_21CollectiveEpilogueFwdINS6_IJSA_NS7_ILi512EEESA_EEES9_SC_SE_Li256ELb1ELb1ELb1ELb0EEENS1_36VarlenDynamicPersistentTileSchedulerILi64ELi64ELi256ELi128ELb1ELb1ELb1ELb1ELb0ELb1EEEEEEEEEvNT_6ParamsE:
	.zero		3584


//--------------------- .nv.constant0._ZN7cutlass13device_kernelIN5flash11enable_sm90INS1_16FlashAttnFwdSm90INS1_25CollectiveMainloopFwdSm90ILi2EN4cute5tupleIJNS5_1CILi1EEES8_S8_EEENS6_IJNS7_ILi64EEESA_SA_EEELi512ENS_6half_tEfNS_4arch4Sm90ELb1ELb0ELb1ELb0ELb0ELb0ELb0ELb0ELb0ELb1ELb1ELb0EEENS1_21CollectiveEpilogueFwdINS6_IJSA_NS7_ILi512EEESA_EEES9_SC_SE_Li256ELb0ELb1ELb1ELb0EEENS1_19SingleTileSchedulerILb0ELb1ELb1ELi64EEEEEEEEEvNT_6ParamsE --------------------------
	.section	.nv.constant0._ZN7cutlass13device_kernelIN5flash11enable_sm90INS1_16FlashAttnFwdSm90INS1_25CollectiveMainloopFwdSm90ILi2EN4cute5tupleIJNS5_1CILi1EEES8_S8_EEENS6_IJNS7_ILi64EEESA_SA_EEELi512ENS_6half_tEfNS_4arch4Sm90ELb1ELb0ELb1ELb0ELb0ELb0ELb0ELb0ELb0ELb1ELb1ELb0EEENS1_21CollectiveEpilogueFwdINS6_IJSA_NS7_ILi512EEESA_EEES9_SC_SE_Li256ELb0ELb1ELb1ELb0EEENS1_19SingleTileSchedulerILb0ELb1ELb1ELi64EEEEEEEEEvNT_6ParamsE,"a",@progbits
	.sectionflags	@""
	.align	4
.nv.constant0._ZN7cutlass13device_kernelIN5flash11enable_sm90INS1_16FlashAttnFwdSm90INS1_25CollectiveMainloopFwdSm90ILi2EN4cute5tupleIJNS5_1CILi1EEES8_S8_EEENS6_IJNS7_ILi64EEESA_SA_EEELi512ENS_6half_tEfNS_4arch4Sm90ELb1ELb0ELb1ELb0ELb0ELb0ELb0ELb0ELb0ELb1ELb1ELb0EEENS1_21CollectiveEpilogueFwdINS6_IJSA_NS7_ILi512EEESA_EEES9_SC_SE_Li256ELb0ELb1ELb1ELb0EEENS1_19SingleTileSchedulerILb0ELb1ELb1ELi64EEEEEEEEEvNT_6ParamsE:
	.zero		3200


//--------------------- .nv.constant0._ZN7cutlass13device_kernelIN5flash11enable_sm90INS1_16FlashAttnFwdSm90INS1_25CollectiveMainloopFwdSm90ILi2EN4cute5tupleIJNS5_1CILi1EEES8_S8_EEENS6_IJNS7_ILi64EEESA_SA_EEELi512ENS_6half_tEfNS_4arch4Sm90ELb1ELb0ELb1ELb0ELb0ELb0ELb1ELb0ELb0ELb1ELb1ELb0EEENS1_21CollectiveEpilogueFwdINS6_IJSA_NS7_ILi512EEESA_EEES9_SC_SE_Li256ELb0ELb1ELb1ELb0EEENS1_19SingleTileSchedulerILb0ELb1ELb1ELi64EEEEEEEEEvNT_6ParamsE --------------------------
	.section	.nv.constant0._ZN7cutlass13device_kernelIN5flash11enable_sm90INS1_16FlashAttnFwdSm90INS1_25CollectiveMainloopFwdSm90ILi2EN4cute5tupleIJNS5_1CILi1EEES8_S8_EEENS6_IJNS7_ILi64EEESA_SA_EEELi512ENS_6half_tEfNS_4arch4Sm90ELb1ELb0ELb1ELb0ELb0ELb0ELb1ELb0ELb0ELb1ELb1ELb0EEENS1_21CollectiveEpilogueFwdINS6_IJSA_NS7_ILi512EEESA_EEES9_SC_SE_Li256ELb0ELb1ELb1ELb0EEENS1_19SingleTileSchedulerILb0ELb1ELb1ELi64EEEEEEEEEvNT_6ParamsE,"a",@progbits
	.sectionflags	@""
	.align	4
.nv.constant0._ZN7cutlass13device_kernelIN5flash11enable_sm90INS1_16FlashAttnFwdSm90INS1_25CollectiveMainloopFwdSm90ILi2EN4cute5tupleIJNS5_1CILi1EEES8_S8_EEENS6_IJNS7_ILi64EEESA_SA_EEELi512ENS_6half_tEfNS_4arch4Sm90ELb1ELb0ELb1ELb0ELb0ELb0ELb1ELb0ELb0ELb1ELb1ELb0EEENS1_21CollectiveEpilogueFwdINS6_IJSA_NS7_ILi512EEESA_EEES9_SC_SE_Li256ELb0ELb1ELb1ELb0EEENS1_19SingleTileSchedulerILb0ELb1ELb1ELi64EEEEEEEEEvNT_6ParamsE:
	.zero		3456


//--------------------- .nv.constant0._ZN7cutlass13device_kernelIN5flash11enable_sm90INS1_16FlashAttnFwdSm90INS1_25CollectiveMainloopFwdSm90ILi2EN4cute5tupleIJNS5_1CILi1EEES8_S8_EEENS6_IJNS7_ILi64EEESA_SA_EEELi512ENS_6half_tEfNS_4arch4Sm90ELb1ELb0ELb1ELb1ELb0ELb0ELb0ELb0ELb0ELb1ELb1ELb0EEENS1_21CollectiveEpilogueFwdINS6_IJSA_NS7_ILi512EEESA_EEES9_SC_SE_Li256ELb1ELb1ELb1ELb0EEENS1_36VarlenDynamicPersistentTileSchedulerILi64ELi64ELi256ELi128ELb1ELb1ELb1ELb1ELb1ELb1EEEEEEEEEvNT_6ParamsE --------------------------
	.section	.nv.constant0._ZN7cutlass13device_kernelIN5flash11enable_sm90INS1_16FlashAttnFwdSm90INS1_25CollectiveMainloopFwdSm90ILi2EN4cute5tupleIJNS5_1CILi1EEES8_S8_EEENS6_IJNS7_ILi64EEESA_SA_EEELi512ENS_6half_tEfNS_4arch4Sm90ELb1ELb0ELb1ELb1ELb0ELb0ELb0ELb0ELb0ELb1ELb1ELb0EEENS1_21CollectiveEpilogueFwdINS6_IJSA_NS7_ILi512EEESA_EEES9_SC_SE_Li256ELb1ELb1ELb1ELb0EEENS1_36VarlenDynamicPersistentTileSchedulerILi64ELi64ELi256ELi128ELb1ELb1ELb1ELb1ELb1ELb1EEEEEEEEEvNT_6ParamsE,"a",@progbits
	.sectionflags	@""
	.align	4
.nv.constant0._ZN7cutlass13device_kernelIN5flash11enable_sm90INS1_16FlashAttnFwdSm90INS1_25CollectiveMainloopFwdSm90ILi2EN4cute5tupleIJNS5_1CILi1EEES8_S8_EEENS6_IJNS7_ILi64EEESA_SA_EEELi512ENS_6half_tEfNS_4arch4Sm90ELb1ELb0ELb1ELb1ELb0ELb0ELb0ELb0ELb0ELb1ELb1ELb0EEENS1_21CollectiveEpilogueFwdINS6_IJSA_NS7_ILi512EEESA_EEES9_SC_SE_Li256ELb1ELb1ELb1ELb0EEENS1_36VarlenDynamicPersistentTileSchedulerILi64ELi64ELi256ELi128ELb1ELb1ELb1ELb1ELb1ELb1EEEEEEEEEvNT_6ParamsE:
	.zero		3328


//--------------------- .nv.constant0._ZN7cutlass13device_kernelIN5flash11enable_sm90INS1_16FlashAttnFwdSm90INS1_25CollectiveMainloopFwdSm90ILi2EN4cute5tupleIJNS5_1CILi1EEES8_S8_EEENS6_IJNS7_ILi64EEESA_SA_EEELi512ENS_6half_tEfNS_4arch4Sm90ELb1ELb0ELb1ELb1ELb0ELb1ELb0ELb0ELb0ELb1ELb1ELb0EEENS1_21CollectiveEpilogueFwdINS6_IJSA_NS7_ILi512EEESA_EEES9_SC_SE_Li256ELb1ELb1ELb1ELb0EEENS1_36VarlenDynamicPersistentTileSchedulerILi64ELi64ELi256ELi128ELb1ELb1ELb1ELb1ELb1ELb1EEEEEEEEEvNT_6ParamsE --------------------------
	.section	.nv.constant0._ZN7cutlass13device_kernelIN5flash11enable_sm90INS1_16FlashAttnFwdSm90INS1_25CollectiveMainloopFwdSm90ILi2EN4cute5tupleIJNS5_1CILi1EEES8_S8_EEENS6_IJNS7_ILi64EEESA_SA_EEELi512ENS_6half_tEfNS_4arch4Sm90ELb1ELb0ELb1ELb1ELb0ELb1ELb0ELb0ELb0ELb1ELb1ELb0EEENS1_21CollectiveEpilogueFwdINS6_IJSA_NS7_ILi512EEESA_EEES9_SC_SE_Li256ELb1ELb1ELb1ELb0EEENS1_36VarlenDynamicPersistentTileSchedulerILi64ELi64ELi256ELi128ELb1ELb1ELb1ELb1ELb1ELb1EEEEEEEEEvNT_6ParamsE,"a",@progbits
	.sectionflags	@""
	.align	4
.nv.constant0._ZN7cutlass13device_kernelIN5flash11enable_sm90INS1_16FlashAttnFwdSm90INS1_25CollectiveMainloopFwdSm90ILi2EN4cute5tupleIJNS5_1CILi1EEES8_S8_EEENS6_IJNS7_ILi64EEESA_SA_EEELi512ENS_6half_tEfNS_4arch4Sm90ELb1ELb0ELb1ELb1ELb0ELb1ELb0ELb0ELb0ELb1ELb1ELb0EEENS1_21CollectiveEpilogueFwdINS6_IJSA_NS7_ILi512EEESA_EEES9_SC_SE_Li256ELb1ELb1ELb1ELb0EEENS1_36VarlenDynamicPersistentTileSchedulerILi64ELi64ELi256ELi128ELb1ELb1ELb1ELb1ELb1ELb1EEEEEEEEEvNT_6ParamsE:
	.zero		3328


//--------------------- .nv.constant0._ZN7cutlass13device_kernelIN5flash11enable_sm90INS1_16FlashAttnFwdSm90INS1_25CollectiveMainloopFwdSm90ILi2EN4cute5tupleIJNS5_1CILi1EEES8_S8_EEENS6_IJNS7_ILi64EEESA_SA_EEELi512ENS_6half_tEfNS_4arch4Sm90ELb1ELb0ELb1ELb1ELb0ELb0ELb1ELb0ELb0ELb1ELb1ELb0EEENS1_21CollectiveEpilogueFwdINS6_IJSA_NS7_ILi512EEESA_EEES9_SC_SE_Li256ELb1ELb1ELb1ELb0EEENS1_36VarlenDynamicPersistentTileSchedulerILi64ELi64ELi256ELi128ELb1ELb1ELb1ELb1ELb1ELb1EEEEEEEEEvNT_6ParamsE --------------------------
	.section	.nv.constant0._ZN7cutlass13device_kernelIN5flash11enable_sm90INS1_16FlashAttnFwdSm90INS1_25CollectiveMainloopFwdSm90ILi2EN4cute5tupleIJNS5_1CILi1EEES8_S8_EEENS6_IJNS7_ILi64EEESA_SA_EEELi512ENS_6half_tEfNS_4arch4Sm90ELb1ELb0ELb1ELb1ELb0ELb0ELb1ELb0ELb0ELb1ELb1ELb0EEENS1_21CollectiveEpilogueFwdINS6_IJSA_NS7_ILi512EEESA_EEES9_SC_SE_Li256ELb1ELb1ELb1ELb0EEENS1_36VarlenDynamicPersistentTileSchedulerILi64ELi64ELi256ELi128ELb1ELb1ELb1ELb1ELb1ELb1EEEEEEEEEvNT_6ParamsE,"a",@progbits
	.sectionflags	@""
	.align	4
.nv.constant0._ZN7cutlass13device_kernelIN5flash11enable_sm90INS1_16FlashAttnFwdSm90INS1_25CollectiveMainloopFwdSm90ILi2EN4cute5tupleIJNS5_1CILi1EEES8_S8_EEENS6_IJNS7_ILi64EEESA_SA_EEELi512ENS_6half_tEfNS_4arch4Sm90ELb1ELb0ELb1ELb1ELb0ELb0ELb1ELb0ELb0ELb1ELb1ELb0EEENS1_21CollectiveEpilogueFwdINS6_IJSA_NS7_ILi512EEESA_EEES9_SC_SE_Li256ELb1ELb1ELb1ELb0EEENS1_36VarlenDynamicPersistentTileSchedulerILi64ELi64ELi256ELi128ELb1ELb1ELb1ELb1ELb1ELb1EEEEEEEEEvNT_6ParamsE:
	.zero		3584


//--------------------- .nv.constant0._ZN7cutlass13device_kernelIN5flash11enable_sm90INS1_16FlashAttnFwdSm90INS1_25CollectiveMainloopFwdSm90ILi2EN4cute5tupleIJNS5_1CILi1EEES8_S8_EEENS6_IJNS7_ILi64EEESA_SA_EEELi512ENS_6half_tEfNS_4arch4Sm90ELb1ELb0ELb1ELb1ELb0ELb1ELb1ELb0ELb0ELb1ELb1ELb0EEENS1_21CollectiveEpilogueFwdINS6_IJSA_NS7_ILi512EEESA_EEES9_SC_SE_Li256ELb1ELb1ELb1ELb0EEENS1_36VarlenDynamicPersistentTileSchedulerILi64ELi64ELi256ELi128ELb1ELb1ELb1ELb1ELb1ELb1EEEEEEEEEvNT_6ParamsE --------------------------
	.section	.nv.constant0._ZN7cutlass13device_kernelIN5flash11enable_sm90INS1_16FlashAttnFwdSm90INS1_25CollectiveMainloopFwdSm90ILi2EN4cute5tupleIJNS5_1CILi1EEES8_S8_EEENS6_IJNS7_ILi64EEESA_SA_EEELi512ENS_6half_tEfNS_4arch4Sm90ELb1ELb0ELb1ELb1ELb0ELb1ELb1ELb0ELb0ELb1ELb1ELb0EEENS1_21CollectiveEpilogueFwdINS6_IJSA_NS7_ILi512EEESA_EEES9_SC_SE_Li256ELb1ELb1ELb1ELb0EEENS1_36VarlenDynamicPersistentTileSchedulerILi64ELi64ELi256ELi128ELb1ELb1ELb1ELb1ELb1ELb1EEEEEEEEEvNT_6ParamsE,"a",@progbits
	.sectionflags	@""
	.align	4
.nv.constant0._ZN7cutlass13device_kernelIN5flash11enable_sm90INS1_16FlashAttnFwdSm90INS1_25CollectiveMainloopFwdSm90ILi2EN4cute5tupleIJNS5_1CILi1EEES8_S8_EEENS6_IJNS7_ILi64EEESA_SA_EEELi512ENS_6half_tEfNS_4arch4Sm90ELb1ELb0ELb1ELb1ELb0ELb1ELb1ELb0ELb0ELb1ELb1ELb0EEENS1_21CollectiveEpilogueFwdINS6_IJSA_NS7_ILi512EEESA_EEES9_SC_SE_Li256ELb1ELb1ELb1ELb0EEENS1_36VarlenDynamicPersistentTileSchedulerILi64ELi64ELi256ELi128ELb1ELb1ELb1ELb1ELb1ELb1EEEEEEEEEvNT_6ParamsE:
	.zero		3584


//--------------------- SYMBOLS --------------------------

	.type		.nv.reservedSmem.offset0,@object
	.size		.nv.reservedSmem.offset0,0x4
	.type		__assertfail,@function
